	.target	sm_80

	.elftype	@"ET_EXEC"


//--------------------- .note.nv.tkinfo           --------------------------
	.section	.note.nv.tkinfo,"",@"SHT_NOTE"
	.sectionflags	@"SHF_NOTE_NV_TKINFO"
	.tkinfo
        /*0018*/ 	.word	0x00000002
        /*0030*/ 	.string	""
        /*0030*/ 	.string	"ptxas"
        /*0030*/ 	.string	"Cuda compilation tools, release 13.0, V13.0.88"
        /*0030*/ 	.string	"Build cuda_13.0.r13.0/compiler.36424714_0"
        /*0030*/ 	.string	"-arch sm_80 -m 64 "



//--------------------- .note.nv.cuinfo           --------------------------
	.section	.note.nv.cuinfo,"",@"SHT_NOTE"
	.sectionflags	@"SHF_NOTE_NV_CUINFO"
        /*0018*/ 	.short	0x0002
        /*001a*/ 	.short	0x0050
        /*001c*/ 	.short	0x0082
	.zero		2


//--------------------- .nv.info                  --------------------------
	.section	.nv.info,"",@"SHT_CUDA_INFO"
	.align	4


	//----- nvinfo : EIATTR_REGCOUNT
	.align		4
        /*0000*/ 	.byte	0x04, 0x2f
        /*0002*/ 	.short	(.L_12 - .L_11)
	.align		4
.L_11:
        /*0004*/ 	.word	index@(_ZN7cutlass13device_kernelIN5flash19enable_sm80_to_sm89INS1_16FlashAttnFwdSm80INS1_25CollectiveMainloopFwdSm80ILi8ELi1ELb0EN4cute5tupleIJNS5_1CILi128EEENS7_ILi48EEENS7_ILi256EEEEEELi256ENS_10bfloat16_tEfNS_4arch4Sm80ELb1ELb0ELb1ELb1ELb1ELb1ELb1ELb1EEENS1_21CollectiveEpilogueFwdINS6_IJS8_SA_S9_EEENS6_IJNS7_ILi1EEESI_SI_EEESC_SE_Li256ELb1ELb1ELb1ELb0EEENS1_36VarlenDynamicPersistentTileSchedulerILi128ELi48ELi256ELi256ELb1ELb1ELb0ELb1ELb1ELb1EEEEEEEEEvNT_6ParamsE)
        /*0008*/ 	.word	0x000000ff


	//----- nvinfo : EIATTR_FRAME_SIZE
	.align		4
.L_12:
        /*000c*/ 	.byte	0x04, 0x11
        /*000e*/ 	.short	(.L_14 - .L_13)
	.align		4
.L_13:
        /*0010*/ 	.word	index@($__internal_52_$__cuda_sm70_votesync_ballot)
        /*0014*/ 	.word	0x00000000


	//----- nvinfo : EIATTR_FRAME_SIZE
	.align		4
.L_14:
        /*0018*/ 	.byte	0x04, 0x11
        /*001a*/ 	.short	(.L_16 - .L_15)
	.align		4
.L_15:
        /*001c*/ 	.word	index@($__internal_51_$__cuda_sm70_shflsync_up_p)
        /*0020*/ 	.word	0x00000000


	//----- nvinfo : EIATTR_FRAME_SIZE
	.align		4
.L_16:
        /*0024*/ 	.byte	0x04, 0x11
        /*0026*/ 	.short	(.L_18 - .L_17)
	.align		4
.L_17:
        /*0028*/ 	.word	index@($__internal_50_$__cuda_sm70_shflsync_idx_p)
        /*002c*/ 	.word	0x00000000


	//----- nvinfo : EIATTR_FRAME_SIZE
	.align		4
.L_18:
        /*0030*/ 	.byte	0x04, 0x11
        /*0032*/ 	.short	(.L_20 - .L_19)
	.align		4
.L_19:
        /*0034*/ 	.word	index@($__internal_49_$__cuda_sm70_shflsync_bfly_p)
        /*0038*/ 	.word	0x00000000


	//----- nvinfo : EIATTR_FRAME_SIZE
	.align		4
.L_20:
        /*003c*/ 	.byte	0x04, 0x11
        /*003e*/ 	.short	(.L_22 - .L_21)
	.align		4
.L_21:
        /*0040*/ 	.word	index@(_ZN7cutlass13device_kernelIN5flash19enable_sm80_to_sm89INS1_16FlashAttnFwdSm80INS1_25CollectiveMainloopFwdSm80ILi8ELi1ELb0EN4cute5tupleIJNS5_1CILi128EEENS7_ILi48EEENS7_ILi256EEEEEELi256ENS_10bfloat16_tEfNS_4arch4Sm80ELb1ELb0ELb1ELb1ELb1ELb1ELb1ELb1EEENS1_21CollectiveEpilogueFwdINS6_IJS8_SA_S9_EEENS6_IJNS7_ILi1EEESI_SI_EEESC_SE_Li256ELb1ELb1ELb1ELb0EEENS1_36VarlenDynamicPersistentTileSchedulerILi128ELi48ELi256ELi256ELb1ELb1ELb0ELb1ELb1ELb1EEEEEEEEEvNT_6ParamsE)
        /*0044*/ 	.word	0x00000198


	//----- nvinfo : EIATTR_REGCOUNT
	.align		4
.L_22:
        /*0048*/ 	.byte	0x04, 0x2f
        /*004a*/ 	.short	(.L_24 - .L_23)
	.align		4
.L_23:
        /*004c*/ 	.word	index@(_ZN7cutlass13device_kernelIN5flash19enable_sm80_to_sm89INS1_16FlashAttnFwdSm80INS1_25CollectiveMainloopFwdSm80ILi8ELi1ELb0EN4cute5tupleIJNS5_1CILi128EEENS7_ILi64EEENS7_ILi256EEEEEELi256ENS_10bfloat16_tEfNS_4arch4Sm80ELb1ELb0ELb1ELb1ELb1ELb0ELb1ELb1EEENS1_21CollectiveEpilogueFwdINS6_IJS8_SA_S9_EEENS6_IJNS7_ILi1EEESI_SI_EEESC_SE_Li256ELb1ELb1ELb1ELb0EEENS1_36VarlenDynamicPersistentTileSchedulerILi128ELi64ELi256ELi256ELb1ELb1ELb0ELb1ELb1ELb1EEEEEEEEEvNT_6ParamsE)
        /*0050*/ 	.word	0x000000ff


	//----- nvinfo : EIATTR_FRAME_SIZE
	.align		4
.L_24:
        /*0054*/ 	.byte	0x04, 0x11
        /*0056*/ 	.short	(.L_26 - .L_25)
	.align		4
.L_25:
        /*0058*/ 	.word	index@($__internal_48_$__cuda_sm70_votesync_ballot)
        /*005c*/ 	.word	0x00000000


	//----- nvinfo : EIATTR_FRAME_SIZE
	.align		4
.L_26:
        /*0060*/ 	.byte	0x04, 0x11
        /*0062*/ 	.short	(.L_28 - .L_27)
	.align		4
.L_27:
        /*0064*/ 	.word	index@($__internal_47_$__cuda_sm70_shflsync_up_p)
        /*0068*/ 	.word	0x00000000


	//----- nvinfo : EIATTR_FRAME_SIZE
	.align		4
.L_28:
        /*006c*/ 	.byte	0x04, 0x11
        /*006e*/ 	.short	(.L_30 - .L_29)
	.align		4
.L_29:
        /*0070*/ 	.word	index@($__internal_46_$__cuda_sm70_shflsync_idx_p)
        /*0074*/ 	.word	0x00000000


	//----- nvinfo : EIATTR_FRAME_SIZE
	.align		4
.L_30:
        /*0078*/ 	.byte	0x04, 0x11
        /*007a*/ 	.short	(.L_32 - .L_31)
	.align		4
.L_31:
        /*007c*/ 	.word	index@($__internal_45_$__cuda_sm70_shflsync_bfly_p)
        /*0080*/ 	.word	0x00000000


	//----- nvinfo : EIATTR_FRAME_SIZE
	.align		4
.L_32:
        /*0084*/ 	.byte	0x04, 0x11
        /*0086*/ 	.short	(.L_34 - .L_33)
	.align		4
.L_33:
        /*0088*/ 	.word	index@(_ZN7cutlass13device_kernelIN5flash19enable_sm80_to_sm89INS1_16FlashAttnFwdSm80INS1_25CollectiveMainloopFwdSm80ILi8ELi1ELb0EN4cute5tupleIJNS5_1CILi128EEENS7_ILi64EEENS7_ILi256EEEEEELi256ENS_10bfloat16_tEfNS_4arch4Sm80ELb1ELb0ELb1ELb1ELb1ELb0ELb1ELb1EEENS1_21CollectiveEpilogueFwdINS6_IJS8_SA_S9_EEENS6_IJNS7_ILi1EEESI_SI_EEESC_SE_Li256ELb1ELb1ELb1ELb0EEENS1_36VarlenDynamicPersistentTileSchedulerILi128ELi64ELi256ELi256ELb1ELb1ELb0ELb1ELb1ELb1EEEEEEEEEvNT_6ParamsE)
        /*008c*/ 	.word	0x00000038


	//----- nvinfo : EIATTR_REGCOUNT
	.align		4
.L_34:
        /*0090*/ 	.byte	0x04, 0x2f
        /*0092*/ 	.short	(.L_36 - .L_35)
	.align		4
.L_35:
        /*0094*/ 	.word	index@(_ZN7cutlass13device_kernelIN5flash19enable_sm80_to_sm89INS1_16FlashAttnFwdSm80INS1_25CollectiveMainloopFwdSm80ILi8ELi1ELb0EN4cute5tupleIJNS5_1CILi128EEENS7_ILi96EEENS7_ILi256EEEEEELi256ENS_10bfloat16_tEfNS_4arch4Sm80ELb1ELb0ELb1ELb0ELb1ELb0ELb1ELb1EEENS1_21CollectiveEpilogueFwdINS6_IJS8_SA_S9_EEENS6_IJNS7_ILi1EEESI_SI_EEESC_SE_Li256ELb0ELb1ELb1ELb0EEENS1_30DynamicPersistentTileSchedulerILi256ELi256ELb1ELb1ELb0EEEEEEEEEvNT_6ParamsE)
        /*0098*/ 	.word	0x000000ff


	//----- nvinfo : EIATTR_FRAME_SIZE
	.align		4
.L_36:
        /*009c*/ 	.byte	0x04, 0x11
        /*009e*/ 	.short	(.L_38 - .L_37)
	.align		4
.L_37:
        /*00a0*/ 	.word	index@($__internal_44_$__cuda_sm70_shflsync_idx_p)
        /*00a4*/ 	.word	0x00000000


	//----- nvinfo : EIATTR_FRAME_SIZE
	.align		4
.L_38:
        /*00a8*/ 	.byte	0x04, 0x11
        /*00aa*/ 	.short	(.L_40 - .L_39)
	.align		4
.L_39:
        /*00ac*/ 	.word	index@($__internal_43_$__cuda_sm70_shflsync_bfly_p)
        /*00b0*/ 	.word	0x00000000


	//----- nvinfo : EIATTR_FRAME_SIZE
	.align		4
.L_40:
        /*00b4*/ 	.byte	0x04, 0x11
        /*00b6*/ 	.short	(.L_42 - .L_41)
	.align		4
.L_41:
        /*00b8*/ 	.word	index@(_ZN7cutlass13device_kernelIN5flash19enable_sm80_to_sm89INS1_16FlashAttnFwdSm80INS1_25CollectiveMainloopFwdSm80ILi8ELi1ELb0EN4cute5tupleIJNS5_1CILi128EEENS7_ILi96EEENS7_ILi256EEEEEELi256ENS_10bfloat16_tEfNS_4arch4Sm80ELb1ELb0ELb1ELb0ELb1ELb0ELb1ELb1EEENS1_21CollectiveEpilogueFwdINS6_IJS8_SA_S9_EEENS6_IJNS7_ILi1EEESI_SI_EEESC_SE_Li256ELb0ELb1ELb1ELb0EEENS1_30DynamicPersistentTileSchedulerILi256ELi256ELb1ELb1ELb0EEEEEEEEEvNT_6ParamsE)
        /*00bc*/ 	.word	0x000001a0


	//----- nvinfo : EIATTR_REGCOUNT
	.align		4
.L_42:
        /*00c0*/ 	.byte	0x04, 0x2f
        /*00c2*/ 	.short	(.L_44 - .L_43)
	.align		4
.L_43:
        /*00c4*/ 	.word	index@(_ZN7cutlass13device_kernelIN5flash19enable_sm80_to_sm89INS1_16FlashAttnFwdSm80INS1_25CollectiveMainloopFwdSm80ILi8ELi1ELb0EN4cute5tupleIJNS5_1CILi128EEENS7_ILi48EEENS7_ILi256EEEEEELi256ENS_10bfloat16_tEfNS_4arch4Sm80ELb0ELb1ELb1ELb1ELb1ELb1ELb1ELb1EEENS1_21CollectiveEpilogueFwdINS6_IJS8_SA_S9_EEENS6_IJNS7_ILi1EEESI_SI_EEESC_SE_Li256ELb1ELb1ELb1ELb0EEENS1_36VarlenDynamicPersistentTileSchedulerILi128ELi48ELi256ELi256ELb1ELb1ELb0ELb1ELb0ELb1EEEEEEEEEvNT_6ParamsE)
        /*00c8*/ 	.word	0x000000ff


	//----- nvinfo : EIATTR_FRAME_SIZE
	.align		4
.L_44:
        /*00cc*/ 	.byte	0x04, 0x11
        /*00ce*/ 	.short	(.L_46 - .L_45)
	.align		4
.L_45:
        /*00d0*/ 	.word	index@($__internal_42_$__cuda_sm70_votesync_ballot)
        /*00d4*/ 	.word	0x00000000


	//----- nvinfo : EIATTR_FRAME_SIZE
	.align		4
.L_46:
        /*00d8*/ 	.byte	0x04, 0x11
        /*00da*/ 	.short	(.L_48 - .L_47)
	.align		4
.L_47:
        /*00dc*/ 	.word	index@($__internal_41_$__cuda_sm70_shflsync_up_p)
        /*00e0*/ 	.word	0x00000000


	//----- nvinfo : EIATTR_FRAME_SIZE
	.align		4
.L_48:
        /*00e4*/ 	.byte	0x04, 0x11
        /*00e6*/ 	.short	(.L_50 - .L_49)
	.align		4
.L_49:
        /*00e8*/ 	.word	index@($__internal_40_$__cuda_sm70_shflsync_idx_p)
        /*00ec*/ 	.word	0x00000000


	//----- nvinfo : EIATTR_FRAME_SIZE
	.align		4
.L_50:
        /*00f0*/ 	.byte	0x04, 0x11
        /*00f2*/ 	.short	(.L_52 - .L_51)
	.align		4
.L_51:
        /*00f4*/ 	.word	index@($__internal_39_$__cuda_sm70_shflsync_bfly_p)
        /*00f8*/ 	.word	0x00000000


	//----- nvinfo : EIATTR_FRAME_SIZE
	.align		4
.L_52:
        /*00fc*/ 	.byte	0x04, 0x11
        /*00fe*/ 	.short	(.L_54 - .L_53)
	.align		4
.L_53:
        /*0100*/ 	.word	index@($_ZN7cutlass13device_kernelIN5flash19enable_sm80_to_sm89INS1_16FlashAttnFwdSm80INS1_25CollectiveMainloopFwdSm80ILi8ELi1ELb0EN4cute5tupleIJNS5_1CILi128EEENS7_ILi48EEENS7_ILi256EEEEEELi256ENS_10bfloat16_tEfNS_4arch4Sm80ELb0ELb1ELb1ELb1ELb1ELb1ELb1ELb1EEENS1_21CollectiveEpilogueFwdINS6_IJS8_SA_S9_EEENS6_IJNS7_ILi1EEESI_SI_EEESC_SE_Li256ELb1ELb1ELb1ELb0EEENS1_36VarlenDynamicPersistentTileSchedulerILi128ELi48ELi256ELi256ELb1ELb1ELb0ELb1ELb0ELb1EEEEEEEEEvNT_6ParamsE$_ZZN5flash25CollectiveMainloopFwdSm80ILi8ELi1ELb0EN4cute5tupleIJNS1_1CILi128EEENS3_ILi48EEENS3_ILi256EEEEEELi256EN7cutlass10bfloat16_tEfNS8_4arch4Sm80ELb0ELb1ELb1ELb1ELb1ELb1ELb1ELb1EE3mmaINS_16FlashAttnFwdSm80ISC_NS_21CollectiveEpilogueFwdINS2_IJS4_S6_S5_EEENS2_IJNS3_ILi1EEESH_SH_EEES9_SB_Li256ELb1ELb1ELb1ELb0EEENS_36VarlenDynamicPersistentTileSchedulerILi128ELi48ELi256ELi256ELb1ELb1ELb0ELb1ELb0ELb1EEEE13SharedStorageENS1_6TensorINS1_11ArrayEngineIfLm128EEENS1_6LayoutINS2_IJNS2_IJNS3_ILi2EEESS_EEESH_NS3_ILi32EEEEEENS2_IJNS2_IJSH_SS_EEENS3_ILi0EEENS3_ILi4EEEEEEEEEENS_7SoftmaxILi2ELi0EEEEEbRKNSC_6ParamsERT0_RT1_iRKNS_16SeqlenInfoQKNewKILb1ELb1EEENS2_IJiiiiEEERT_ENKUlvE_clEv)
        /*0104*/ 	.word	0x00000000


	//----- nvinfo : EIATTR_FRAME_SIZE
	.align		4
.L_54:
        /*0108*/ 	.byte	0x04, 0x11
        /*010a*/ 	.short	(.L_56 - .L_55)
	.align		4
.L_55:
        /*010c*/ 	.word	index@(_ZN7cutlass13device_kernelIN5flash19enable_sm80_to_sm89INS1_16FlashAttnFwdSm80INS1_25CollectiveMainloopFwdSm80ILi8ELi1ELb0EN4cute5tupleIJNS5_1CILi128EEENS7_ILi48EEENS7_ILi256EEEEEELi256ENS_10bfloat16_tEfNS_4arch4Sm80ELb0ELb1ELb1ELb1ELb1ELb1ELb1ELb1EEENS1_21CollectiveEpilogueFwdINS6_IJS8_SA_S9_EEENS6_IJNS7_ILi1EEESI_SI_EEESC_SE_Li256ELb1ELb1ELb1ELb0EEENS1_36VarlenDynamicPersistentTileSchedulerILi128ELi48ELi256ELi256ELb1ELb1ELb0ELb1ELb0ELb1EEEEEEEEEvNT_6ParamsE)
        /*0110*/ 	.word	0x000001e8


	//----- nvinfo : EIATTR_REGCOUNT
	.align		4
.L_56:
        /*0114*/ 	.byte	0x04, 0x2f
        /*0116*/ 	.short	(.L_58 - .L_57)
	.align		4
.L_57:
        /*0118*/ 	.word	index@(_ZN7cutlass13device_kernelIN5flash19enable_sm80_to_sm89INS1_16FlashAttnFwdSm80INS1_25CollectiveMainloopFwdSm80ILi8ELi1ELb0EN4cute5tupleIJNS5_1CILi128EEENS7_ILi64EEENS7_ILi256EEEEEELi256ENS_10bfloat16_tEfNS_4arch4Sm80ELb0ELb1ELb1ELb1ELb1ELb0ELb1ELb1EEENS1_21CollectiveEpilogueFwdINS6_IJS8_SA_S9_EEENS6_IJNS7_ILi1EEESI_SI_EEESC_SE_Li256ELb1ELb1ELb1ELb0EEENS1_36VarlenDynamicPersistentTileSchedulerILi128ELi64ELi256ELi256ELb1ELb1ELb0ELb1ELb0ELb1EEEEEEEEEvNT_6ParamsE)
        /*011c*/ 	.word	0x000000ff


	//----- nvinfo : EIATTR_FRAME_SIZE
	.align		4
.L_58:
        /*0120*/ 	.byte	0x04, 0x11
        /*0122*/ 	.short	(.L_60 - .L_59)
	.align		4
.L_59:
        /*0124*/ 	.word	index@($__internal_38_$__cuda_sm70_votesync_ballot)
        /*0128*/ 	.word	0x00000000


	//----- nvinfo : EIATTR_FRAME_SIZE
	.align		4
.L_60:
        /*012c*/ 	.byte	0x04, 0x11
        /*012e*/ 	.short	(.L_62 - .L_61)
	.align		4
.L_61:
        /*0130*/ 	.word	index@($__internal_37_$__cuda_sm70_shflsync_up_p)
        /*0134*/ 	.word	0x00000000


	//----- nvinfo : EIATTR_FRAME_SIZE
	.align		4
.L_62:
        /*0138*/ 	.byte	0x04, 0x11
        /*013a*/ 	.short	(.L_64 - .L_63)
	.align		4
.L_63:
        /*013c*/ 	.word	index@($__internal_36_$__cuda_sm70_shflsync_idx_p)
        /*0140*/ 	.word	0x00000000


	//----- nvinfo : EIATTR_FRAME_SIZE
	.align		4
.L_64:
        /*0144*/ 	.byte	0x04, 0x11
        /*0146*/ 	.short	(.L_66 - .L_65)
	.align		4
.L_65:
        /*0148*/ 	.word	index@($__internal_35_$__cuda_sm70_shflsync_bfly_p)
        /*014c*/ 	.word	0x00000000


	//----- nvinfo : EIATTR_FRAME_SIZE
	.align		4
.L_66:
        /*0150*/ 	.byte	0x04, 0x11
        /*0152*/ 	.short	(.L_68 - .L_67)
	.align		4
.L_67:
        /*0154*/ 	.word	index@(_ZN7cutlass13device_kernelIN5flash19enable_sm80_to_sm89INS1_16FlashAttnFwdSm80INS1_25CollectiveMainloopFwdSm80ILi8ELi1ELb0EN4cute5tupleIJNS5_1CILi128EEENS7_ILi64EEENS7_ILi256EEEEEELi256ENS_10bfloat16_tEfNS_4arch4Sm80ELb0ELb1ELb1ELb1ELb1ELb0ELb1ELb1EEENS1_21CollectiveEpilogueFwdINS6_IJS8_SA_S9_EEENS6_IJNS7_ILi1EEESI_SI_EEESC_SE_Li256ELb1ELb1ELb1ELb0EEENS1_36VarlenDynamicPersistentTileSchedulerILi128ELi64ELi256ELi256ELb1ELb1ELb0ELb1ELb0ELb1EEEEEEEEEvNT_6ParamsE)
        /*0158*/ 	.word	0x00000030


	//----- nvinfo : EIATTR_REGCOUNT
	.align		4
.L_68:
        /*015c*/ 	.byte	0x04, 0x2f
        /*015e*/ 	.short	(.L_70 - .L_69)
	.align		4
.L_69:
        /*0160*/ 	.word	index@(_ZN7cutlass13device_kernelIN5flash19enable_sm80_to_sm89INS1_16FlashAttnFwdSm80INS1_25CollectiveMainloopFwdSm80ILi8ELi1ELb0EN4cute5tupleIJNS5_1CILi128EEENS7_ILi64EEENS7_ILi256EEEEEELi256ENS_10bfloat16_tEfNS_4arch4Sm80ELb0ELb1ELb1ELb0ELb1ELb0ELb1ELb1EEENS1_21CollectiveEpilogueFwdINS6_IJS8_SA_S9_EEENS6_IJNS7_ILi1EEESI_SI_EEESC_SE_Li256ELb0ELb1ELb1ELb0EEENS1_19SingleTileSchedulerILb0ELb1ELb1ELi128EEEEEEEEEvNT_6ParamsE)
        /*0164*/ 	.word	0x000000ff


	//----- nvinfo : EIATTR_FRAME_SIZE
	.align		4
.L_70:
        /*0168*/ 	.byte	0x04, 0x11
        /*016a*/ 	.short	(.L_72 - .L_71)
	.align		4
.L_71:
        /*016c*/ 	.word	index@(_ZN7cutlass13device_kernelIN5flash19enable_sm80_to_sm89INS1_16FlashAttnFwdSm80INS1_25CollectiveMainloopFwdSm80ILi8ELi1ELb0EN4cute5tupleIJNS5_1CILi128EEENS7_ILi64EEENS7_ILi256EEEEEELi256ENS_10bfloat16_tEfNS_4arch4Sm80ELb0ELb1ELb1ELb0ELb1ELb0ELb1ELb1EEENS1_21CollectiveEpilogueFwdINS6_IJS8_SA_S9_EEENS6_IJNS7_ILi1EEESI_SI_EEESC_SE_Li256ELb0ELb1ELb1ELb0EEENS1_19SingleTileSchedulerILb0ELb1ELb1ELi128EEEEEEEEEvNT_6ParamsE)
        /*0170*/ 	.word	0x00000008


	//----- nvinfo : EIATTR_REGCOUNT
	.align		4
.L_72:
        /*0174*/ 	.byte	0x04, 0x2f
        /*0176*/ 	.short	(.L_74 - .L_73)
	.align		4
.L_73:
        /*0178*/ 	.word	index@(_ZN7cutlass13device_kernelIN5flash19enable_sm80_to_sm89INS1_16FlashAttnFwdSm80INS1_25CollectiveMainloopFwdSm80ILi8ELi1ELb0EN4cute5tupleIJNS5_1CILi128EEENS7_ILi48EEENS7_ILi256EEEEEELi256ENS_10bfloat16_tEfNS_4arch4Sm80ELb0ELb0ELb1ELb1ELb1ELb1ELb1ELb1EEENS1_21CollectiveEpilogueFwdINS6_IJS8_SA_S9_EEENS6_IJNS7_ILi1EEESI_SI_EEESC_SE_Li256ELb1ELb1ELb1ELb0EEENS1_36VarlenDynamicPersistentTileSchedulerILi128ELi48ELi256ELi256ELb1ELb1ELb0ELb0ELb1ELb1EEEEEEEEEvNT_6ParamsE)
        /*017c*/ 	.word	0x000000ff


	//----- nvinfo : EIATTR_FRAME_SIZE
	.align		4
.L_74:
        /*0180*/ 	.byte	0x04, 0x11
        /*0182*/ 	.short	(.L_76 - .L_75)
	.align		4
.L_75:
        /*0184*/ 	.word	index@($__internal_34_$__cuda_sm70_votesync_ballot)
        /*0188*/ 	.word	0x00000000


	//----- nvinfo : EIATTR_FRAME_SIZE
	.align		4
.L_76:
        /*018c*/ 	.byte	0x04, 0x11
        /*018e*/ 	.short	(.L_78 - .L_77)
	.align		4
.L_77:
        /*0190*/ 	.word	index@($__internal_33_$__cuda_sm70_shflsync_up_p)
        /*0194*/ 	.word	0x00000000


	//----- nvinfo : EIATTR_FRAME_SIZE
	.align		4
.L_78:
        /*0198*/ 	.byte	0x04, 0x11
        /*019a*/ 	.short	(.L_80 - .L_79)
	.align		4
.L_79:
        /*019c*/ 	.word	index@($__internal_32_$__cuda_sm70_shflsync_idx_p)
        /*01a0*/ 	.word	0x00000000


	//----- nvinfo : EIATTR_FRAME_SIZE
	.align		4
.L_80:
        /*01a4*/ 	.byte	0x04, 0x11
        /*01a6*/ 	.short	(.L_82 - .L_81)
	.align		4
.L_81:
        /*01a8*/ 	.word	index@($__internal_31_$__cuda_sm70_shflsync_bfly_p)
        /*01ac*/ 	.word	0x00000000


	//----- nvinfo : EIATTR_FRAME_SIZE
	.align		4
.L_82:
        /*01b0*/ 	.byte	0x04, 0x11
        /*01b2*/ 	.short	(.L_84 - .L_83)
	.align		4
.L_83:
        /*01b4*/ 	.word	index@(_ZN7cutlass13device_kernelIN5flash19enable_sm80_to_sm89INS1_16FlashAttnFwdSm80INS1_25CollectiveMainloopFwdSm80ILi8ELi1ELb0EN4cute5tupleIJNS5_1CILi128EEENS7_ILi48EEENS7_ILi256EEEEEELi256ENS_10bfloat16_tEfNS_4arch4Sm80ELb0ELb0ELb1ELb1ELb1ELb1ELb1ELb1EEENS1_21CollectiveEpilogueFwdINS6_IJS8_SA_S9_EEENS6_IJNS7_ILi1EEESI_SI_EEESC_SE_Li256ELb1ELb1ELb1ELb0EEENS1_36VarlenDynamicPersistentTileSchedulerILi128ELi48ELi256ELi256ELb1ELb1ELb0ELb0ELb1ELb1EEEEEEEEEvNT_6ParamsE)
        /*01b8*/ 	.word	0x000001a0


	//----- nvinfo : EIATTR_REGCOUNT
	.align		4
.L_84:
        /*01bc*/ 	.byte	0x04, 0x2f
        /*01be*/ 	.short	(.L_86 - .L_85)
	.align		4
.L_85:
        /*01c0*/ 	.word	index@(_ZN7cutlass13device_kernelIN5flash19enable_sm80_to_sm89INS1_16FlashAttnFwdSm80INS1_25CollectiveMainloopFwdSm80ILi8ELi1ELb0EN4cute5tupleIJNS5_1CILi128EEENS7_ILi64EEENS7_ILi256EEEEEELi256ENS_10bfloat16_tEfNS_4arch4Sm80ELb0ELb0ELb1ELb1ELb1ELb0ELb1ELb1EEENS1_21CollectiveEpilogueFwdINS6_IJS8_SA_S9_EEENS6_IJNS7_ILi1EEESI_SI_EEESC_SE_Li256ELb1ELb1ELb1ELb0EEENS1_36VarlenDynamicPersistentTileSchedulerILi128ELi64ELi256ELi256ELb1ELb1ELb0ELb0ELb1ELb1EEEEEEEEEvNT_6ParamsE)
        /*01c4*/ 	.word	0x000000ff


	//----- nvinfo : EIATTR_FRAME_SIZE
	.align		4
.L_86:
        /*01c8*/ 	.byte	0x04, 0x11
        /*01ca*/ 	.short	(.L_88 - .L_87)
	.align		4
.L_87:
        /*01cc*/ 	.word	index@($__internal_30_$__cuda_sm70_votesync_ballot)
        /*01d0*/ 	.word	0x00000000


	//----- nvinfo : EIATTR_FRAME_SIZE
	.align		4
.L_88:
        /*01d4*/ 	.byte	0x04, 0x11
        /*01d6*/ 	.short	(.L_90 - .L_89)
	.align		4
.L_89:
        /*01d8*/ 	.word	index@($__internal_29_$__cuda_sm70_shflsync_up_p)
        /*01dc*/ 	.word	0x00000000


	//----- nvinfo : EIATTR_FRAME_SIZE
	.align		4
.L_90:
        /*01e0*/ 	.byte	0x04, 0x11
        /*01e2*/ 	.short	(.L_92 - .L_91)
	.align		4
.L_91:
        /*01e4*/ 	.word	index@($__internal_28_$__cuda_sm70_shflsync_idx_p)
        /*01e8*/ 	.word	0x00000000


	//----- nvinfo : EIATTR_FRAME_SIZE
	.align		4
.L_92:
        /*01ec*/ 	.byte	0x04, 0x11
        /*01ee*/ 	.short	(.L_94 - .L_93)
	.align		4
.L_93:
        /*01f0*/ 	.word	index@($__internal_27_$__cuda_sm70_shflsync_bfly_p)
        /*01f4*/ 	.word	0x00000000


	//----- nvinfo : EIATTR_FRAME_SIZE
	.align		4
.L_94:
        /*01f8*/ 	.byte	0x04, 0x11
        /*01fa*/ 	.short	(.L_96 - .L_95)
	.align		4
.L_95:
        /*01fc*/ 	.word	index@(_ZN7cutlass13device_kernelIN5flash19enable_sm80_to_sm89INS1_16FlashAttnFwdSm80INS1_25CollectiveMainloopFwdSm80ILi8ELi1ELb0EN4cute5tupleIJNS5_1CILi128EEENS7_ILi64EEENS7_ILi256EEEEEELi256ENS_10bfloat16_tEfNS_4arch4Sm80ELb0ELb0ELb1ELb1ELb1ELb0ELb1ELb1EEENS1_21CollectiveEpilogueFwdINS6_IJS8_SA_S9_EEENS6_IJNS7_ILi1EEESI_SI_EEESC_SE_Li256ELb1ELb1ELb1ELb0EEENS1_36VarlenDynamicPersistentTileSchedulerILi128ELi64ELi256ELi256ELb1ELb1ELb0ELb0ELb1ELb1EEEEEEEEEvNT_6ParamsE)
        /*0200*/ 	.word	0x00000158


	//----- nvinfo : EIATTR_REGCOUNT
	.align		4
.L_96:
        /*0204*/ 	.byte	0x04, 0x2f
        /*0206*/ 	.short	(.L_98 - .L_97)
	.align		4
.L_97:
        /*0208*/ 	.word	index@(_ZN7cutlass13device_kernelIN5flash19enable_sm80_to_sm89INS1_16FlashAttnFwdSm80INS1_25CollectiveMainloopFwdSm80ILi8ELi1ELb0EN4cute5tupleIJNS5_1CILi128EEENS7_ILi96EEENS7_ILi256EEEEEELi256ENS_10bfloat16_tEfNS_4arch4Sm80ELb0ELb0ELb1ELb0ELb1ELb0ELb1ELb1EEENS1_21CollectiveEpilogueFwdINS6_IJS8_SA_S9_EEENS6_IJNS7_ILi1EEESI_SI_EEESC_SE_Li256ELb0ELb1ELb1ELb0EEENS1_19SingleTileSchedulerILb0ELb1ELb1ELi128EEEEEEEEEvNT_6ParamsE)
        /*020c*/ 	.word	0x000000ff


	//----- nvinfo : EIATTR_FRAME_SIZE
	.align		4
.L_98:
        /*0210*/ 	.byte	0x04, 0x11
        /*0212*/ 	.short	(.L_100 - .L_99)
	.align		4
.L_99:
        /*0214*/ 	.word	index@(_ZN7cutlass13device_kernelIN5flash19enable_sm80_to_sm89INS1_16FlashAttnFwdSm80INS1_25CollectiveMainloopFwdSm80ILi8ELi1ELb0EN4cute5tupleIJNS5_1CILi128EEENS7_ILi96EEENS7_ILi256EEEEEELi256ENS_10bfloat16_tEfNS_4arch4Sm80ELb0ELb0ELb1ELb0ELb1ELb0ELb1ELb1EEENS1_21CollectiveEpilogueFwdINS6_IJS8_SA_S9_EEENS6_IJNS7_ILi1EEESI_SI_EEESC_SE_Li256ELb0ELb1ELb1ELb0EEENS1_19SingleTileSchedulerILb0ELb1ELb1ELi128EEEEEEEEEvNT_6ParamsE)
        /*0218*/ 	.word	0x00000060


	//----- nvinfo : EIATTR_REGCOUNT
	.align		4
.L_100:
        /*021c*/ 	.byte	0x04, 0x2f
        /*021e*/ 	.short	(.L_102 - .L_101)
	.align		4
.L_101:
        /*0220*/ 	.word	index@(_ZN7cutlass13device_kernelIN5flash19enable_sm80_to_sm89INS1_16FlashAttnFwdSm80INS1_25CollectiveMainloopFwdSm80ILi8ELi1ELb0EN4cute5tupleIJNS5_1CILi128EEENS7_ILi32EEENS7_ILi256EEEEEELi256ENS_10bfloat16_tEfNS_4arch4Sm80ELb1ELb0ELb1ELb1ELb1ELb1ELb1ELb1EEENS1_21CollectiveEpilogueFwdINS6_IJS8_SA_S9_EEENS6_IJNS7_ILi1EEESI_SI_EEESC_SE_Li256ELb1ELb1ELb1ELb0EEENS1_36VarlenDynamicPersistentTileSchedulerILi128ELi32ELi256ELi256ELb1ELb1ELb0ELb1ELb1ELb1EEEEEEEEEvNT_6ParamsE)
        /*0224*/ 	.word	0x000000ff


	//----- nvinfo : EIATTR_FRAME_SIZE
	.align		4
.L_102:
        /*0228*/ 	.byte	0x04, 0x11
        /*022a*/ 	.short	(.L_104 - .L_103)
	.align		4
.L_103:
        /*022c*/ 	.word	index@($__internal_26_$__cuda_sm70_votesync_ballot)
        /*0230*/ 	.word	0x00000000


	//----- nvinfo : EIATTR_FRAME_SIZE
	.align		4
.L_104:
        /*0234*/ 	.byte	0x04, 0x11
        /*0236*/ 	.short	(.L_106 - .L_105)
	.align		4
.L_105:
        /*0238*/ 	.word	index@($__internal_25_$__cuda_sm70_shflsync_up_p)
        /*023c*/ 	.word	0x00000000


	//----- nvinfo : EIATTR_FRAME_SIZE
	.align		4
.L_106:
        /*0240*/ 	.byte	0x04, 0x11
        /*0242*/ 	.short	(.L_108 - .L_107)
	.align		4
.L_107:
        /*0244*/ 	.word	index@($__internal_24_$__cuda_sm70_shflsync_idx_p)
        /*0248*/ 	.word	0x00000000


	//----- nvinfo : EIATTR_FRAME_SIZE
	.align		4
.L_108:
        /*024c*/ 	.byte	0x04, 0x11
        /*024e*/ 	.short	(.L_110 - .L_109)
	.align		4
.L_109:
        /*0250*/ 	.word	index@($__internal_23_$__cuda_sm70_shflsync_bfly_p)
        /*0254*/ 	.word	0x00000000


	//----- nvinfo : EIATTR_FRAME_SIZE
	.align		4
.L_110:
        /*0258*/ 	.byte	0x04, 0x11
        /*025a*/ 	.short	(.L_112 - .L_111)
	.align		4
.L_111:
        /*025c*/ 	.word	index@(_ZN7cutlass13device_kernelIN5flash19enable_sm80_to_sm89INS1_16FlashAttnFwdSm80INS1_25CollectiveMainloopFwdSm80ILi8ELi1ELb0EN4cute5tupleIJNS5_1CILi128EEENS7_ILi32EEENS7_ILi256EEEEEELi256ENS_10bfloat16_tEfNS_4arch4Sm80ELb1ELb0ELb1ELb1ELb1ELb1ELb1ELb1EEENS1_21CollectiveEpilogueFwdINS6_IJS8_SA_S9_EEENS6_IJNS7_ILi1EEESI_SI_EEESC_SE_Li256ELb1ELb1ELb1ELb0EEENS1_36VarlenDynamicPersistentTileSchedulerILi128ELi32ELi256ELi256ELb1ELb1ELb0ELb1ELb1ELb1EEEEEEEEEvNT_6ParamsE)
        /*0260*/ 	.word	0x00000048


	//----- nvinfo : EIATTR_REGCOUNT
	.align		4
.L_112:
        /*0264*/ 	.byte	0x04, 0x2f
        /*0266*/ 	.short	(.L_114 - .L_113)
	.align		4
.L_113:
        /*0268*/ 	.word	index@(_ZN7cutlass13device_kernelIN5flash19enable_sm80_to_sm89INS1_16FlashAttnFwdSm80INS1_25CollectiveMainloopFwdSm80ILi8ELi1ELb1EN4cute5tupleIJNS5_1CILi128EEENS7_ILi48EEENS7_ILi256EEEEEELi256ENS_10bfloat16_tEfNS_4arch4Sm80ELb1ELb0ELb1ELb1ELb1ELb0ELb1ELb1EEENS1_21CollectiveEpilogueFwdINS6_IJS8_SA_S9_EEENS6_IJNS7_ILi1EEESI_SI_EEESC_SE_Li256ELb1ELb1ELb1ELb0EEENS1_36VarlenDynamicPersistentTileSchedulerILi128ELi48ELi256ELi256ELb1ELb1ELb0ELb1ELb1ELb1EEEEEEEEEvNT_6ParamsE)
        /*026c*/ 	.word	0x000000ff


	//----- nvinfo : EIATTR_FRAME_SIZE
	.align		4
.L_114:
        /*0270*/ 	.byte	0x04, 0x11
        /*0272*/ 	.short	(.L_116 - .L_115)
	.align		4
.L_115:
        /*0274*/ 	.word	index@($__internal_22_$__cuda_sm70_votesync_ballot)
        /*0278*/ 	.word	0x00000000


	//----- nvinfo : EIATTR_FRAME_SIZE
	.align		4
.L_116:
        /*027c*/ 	.byte	0x04, 0x11
        /*027e*/ 	.short	(.L_118 - .L_117)
	.align		4
.L_117:
        /*0280*/ 	.word	index@($__internal_21_$__cuda_sm70_shflsync_up_p)
        /*0284*/ 	.word	0x00000000


	//----- nvinfo : EIATTR_FRAME_SIZE
	.align		4
.L_118:
        /*0288*/ 	.byte	0x04, 0x11
        /*028a*/ 	.short	(.L_120 - .L_119)
	.align		4
.L_119:
        /*028c*/ 	.word	index@($__internal_20_$__cuda_sm70_shflsync_idx_p)
        /*0290*/ 	.word	0x00000000


	//----- nvinfo : EIATTR_FRAME_SIZE
	.align		4
.L_120:
        /*0294*/ 	.byte	0x04, 0x11
        /*0296*/ 	.short	(.L_122 - .L_121)
	.align		4
.L_121:
        /*0298*/ 	.word	index@($__internal_19_$__cuda_sm70_shflsync_bfly_p)
        /*029c*/ 	.word	0x00000000


	//----- nvinfo : EIATTR_FRAME_SIZE
	.align		4
.L_122:
        /*02a0*/ 	.byte	0x04, 0x11
        /*02a2*/ 	.short	(.L_124 - .L_123)
	.align		4
.L_123:
        /*02a4*/ 	.word	index@(_ZN7cutlass13device_kernelIN5flash19enable_sm80_to_sm89INS1_16FlashAttnFwdSm80INS1_25CollectiveMainloopFwdSm80ILi8ELi1ELb1EN4cute5tupleIJNS5_1CILi128EEENS7_ILi48EEENS7_ILi256EEEEEELi256ENS_10bfloat16_tEfNS_4arch4Sm80ELb1ELb0ELb1ELb1ELb1ELb0ELb1ELb1EEENS1_21CollectiveEpilogueFwdINS6_IJS8_SA_S9_EEENS6_IJNS7_ILi1EEESI_SI_EEESC_SE_Li256ELb1ELb1ELb1ELb0EEENS1_36VarlenDynamicPersistentTileSchedulerILi128ELi48ELi256ELi256ELb1ELb1ELb0ELb1ELb1ELb1EEEEEEEEEvNT_6ParamsE)
        /*02a8*/ 	.word	0x00000220


	//----- nvinfo : EIATTR_REGCOUNT
	.align		4
.L_124:
        /*02ac*/ 	.byte	0x04, 0x2f
        /*02ae*/ 	.short	(.L_126 - .L_125)
	.align		4
.L_125:
        /*02b0*/ 	.word	index@(_ZN7cutlass13device_kernelIN5flash19enable_sm80_to_sm89INS1_16FlashAttnFwdSm80INS1_25CollectiveMainloopFwdSm80ILi8ELi1ELb1EN4cute5tupleIJNS5_1CILi128EEENS7_ILi64EEENS7_ILi256EEEEEELi256ENS_10bfloat16_tEfNS_4arch4Sm80ELb1ELb0ELb1ELb0ELb1ELb0ELb1ELb1EEENS1_21CollectiveEpilogueFwdINS6_IJS8_SA_S9_EEENS6_IJNS7_ILi1EEESI_SI_EEESC_SE_Li256ELb0ELb1ELb1ELb0EEENS1_30DynamicPersistentTileSchedulerILi256ELi256ELb1ELb1ELb0EEEEEEEEEvNT_6ParamsE)
        /*02b4*/ 	.word	0x000000ff


	//----- nvinfo : EIATTR_FRAME_SIZE
	.align		4
.L_126:
        /*02b8*/ 	.byte	0x04, 0x11
        /*02ba*/ 	.short	(.L_128 - .L_127)
	.align		4
.L_127:
        /*02bc*/ 	.word	index@($__internal_18_$__cuda_sm70_shflsync_idx_p)
        /*02c0*/ 	.word	0x00000000


	//----- nvinfo : EIATTR_FRAME_SIZE
	.align		4
.L_128:
        /*02c4*/ 	.byte	0x04, 0x11
        /*02c6*/ 	.short	(.L_130 - .L_129)
	.align		4
.L_129:
        /*02c8*/ 	.word	index@($__internal_17_$__cuda_sm70_shflsync_bfly_p)
        /*02cc*/ 	.word	0x00000000


	//----- nvinfo : EIATTR_FRAME_SIZE
	.align		4
.L_130:
        /*02d0*/ 	.byte	0x04, 0x11
        /*02d2*/ 	.short	(.L_132 - .L_131)
	.align		4
.L_131:
        /*02d4*/ 	.word	index@(_ZN7cutlass13device_kernelIN5flash19enable_sm80_to_sm89INS1_16FlashAttnFwdSm80INS1_25CollectiveMainloopFwdSm80ILi8ELi1ELb1EN4cute5tupleIJNS5_1CILi128EEENS7_ILi64EEENS7_ILi256EEEEEELi256ENS_10bfloat16_tEfNS_4arch4Sm80ELb1ELb0ELb1ELb0ELb1ELb0ELb1ELb1EEENS1_21CollectiveEpilogueFwdINS6_IJS8_SA_S9_EEENS6_IJNS7_ILi1EEESI_SI_EEESC_SE_Li256ELb0ELb1ELb1ELb0EEENS1_30DynamicPersistentTileSchedulerILi256ELi256ELb1ELb1ELb0EEEEEEEEEvNT_6ParamsE)
        /*02d8*/ 	.word	0x00000210


	//----- nvinfo : EIATTR_REGCOUNT
	.align		4
.L_132:
        /*02dc*/ 	.byte	0x04, 0x2f
        /*02de*/ 	.short	(.L_134 - .L_133)
	.align		4
.L_133:
        /*02e0*/ 	.word	index@(_ZN7cutlass13device_kernelIN5flash19enable_sm80_to_sm89INS1_16FlashAttnFwdSm80INS1_25CollectiveMainloopFwdSm80ILi8ELi1ELb0EN4cute5tupleIJNS5_1CILi128EEENS7_ILi32EEENS7_ILi256EEEEEELi256ENS_10bfloat16_tEfNS_4arch4Sm80ELb0ELb1ELb1ELb1ELb1ELb1ELb1ELb1EEENS1_21CollectiveEpilogueFwdINS6_IJS8_SA_S9_EEENS6_IJNS7_ILi1EEESI_SI_EEESC_SE_Li256ELb1ELb1ELb1ELb0EEENS1_36VarlenDynamicPersistentTileSchedulerILi128ELi32ELi256ELi256ELb1ELb1ELb0ELb1ELb0ELb1EEEEEEEEEvNT_6ParamsE)
        /*02e4*/ 	.word	0x000000ff


	//----- nvinfo : EIATTR_FRAME_SIZE
	.align		4
.L_134:
        /*02e8*/ 	.byte	0x04, 0x11
        /*02ea*/ 	.short	(.L_136 - .L_135)
	.align		4
.L_135:
        /*02ec*/ 	.word	index@($__internal_16_$__cuda_sm70_votesync_ballot)
        /*02f0*/ 	.word	0x00000000


	//----- nvinfo : EIATTR_FRAME_SIZE
	.align		4
.L_136:
        /*02f4*/ 	.byte	0x04, 0x11
        /*02f6*/ 	.short	(.L_138 - .L_137)
	.align		4
.L_137:
        /*02f8*/ 	.word	index@($__internal_15_$__cuda_sm70_shflsync_up_p)
        /*02fc*/ 	.word	0x00000000


	//----- nvinfo : EIATTR_FRAME_SIZE
	.align		4
.L_138:
        /*0300*/ 	.byte	0x04, 0x11
        /*0302*/ 	.short	(.L_140 - .L_139)
	.align		4
.L_139:
        /*0304*/ 	.word	index@($__internal_14_$__cuda_sm70_shflsync_idx_p)
        /*0308*/ 	.word	0x00000000


	//----- nvinfo : EIATTR_FRAME_SIZE
	.align		4
.L_140:
        /*030c*/ 	.byte	0x04, 0x11
        /*030e*/ 	.short	(.L_142 - .L_141)
	.align		4
.L_141:
        /*0310*/ 	.word	index@($__internal_13_$__cuda_sm70_shflsync_bfly_p)
        /*0314*/ 	.word	0x00000000


	//----- nvinfo : EIATTR_FRAME_SIZE
	.align		4
.L_142:
        /*0318*/ 	.byte	0x04, 0x11
        /*031a*/ 	.short	(.L_144 - .L_143)
	.align		4
.L_143:
        /*031c*/ 	.word	index@(_ZN7cutlass13device_kernelIN5flash19enable_sm80_to_sm89INS1_16FlashAttnFwdSm80INS1_25CollectiveMainloopFwdSm80ILi8ELi1ELb0EN4cute5tupleIJNS5_1CILi128EEENS7_ILi32EEENS7_ILi256EEEEEELi256ENS_10bfloat16_tEfNS_4arch4Sm80ELb0ELb1ELb1ELb1ELb1ELb1ELb1ELb1EEENS1_21CollectiveEpilogueFwdINS6_IJS8_SA_S9_EEENS6_IJNS7_ILi1EEESI_SI_EEESC_SE_Li256ELb1ELb1ELb1ELb0EEENS1_36VarlenDynamicPersistentTileSchedulerILi128ELi32ELi256ELi256ELb1ELb1ELb0ELb1ELb0ELb1EEEEEEEEEvNT_6ParamsE)
        /*0320*/ 	.word	0x00000048


	//----- nvinfo : EIATTR_REGCOUNT
	.align		4
.L_144:
        /*0324*/ 	.byte	0x04, 0x2f
        /*0326*/ 	.short	(.L_146 - .L_145)
	.align		4
.L_145:
        /*0328*/ 	.word	index@(_ZN7cutlass13device_kernelIN5flash19enable_sm80_to_sm89INS1_16FlashAttnFwdSm80INS1_25CollectiveMainloopFwdSm80ILi8ELi1ELb1EN4cute5tupleIJNS5_1CILi128EEENS7_ILi48EEENS7_ILi256EEEEEELi256ENS_10bfloat16_tEfNS_4arch4Sm80ELb0ELb1ELb1ELb1ELb1ELb0ELb1ELb1EEENS1_21CollectiveEpilogueFwdINS6_IJS8_SA_S9_EEENS6_IJNS7_ILi1EEESI_SI_EEESC_SE_Li256ELb1ELb1ELb1ELb0EEENS1_36VarlenDynamicPersistentTileSchedulerILi128ELi48ELi256ELi256ELb1ELb1ELb0ELb1ELb0ELb1EEEEEEEEEvNT_6ParamsE)
        /*032c*/ 	.word	0x000000ff


	//----- nvinfo : EIATTR_FRAME_SIZE
	.align		4
.L_146:
        /*0330*/ 	.byte	0x04, 0x11
        /*0332*/ 	.short	(.L_148 - .L_147)
	.align		4
.L_147:
        /*0334*/ 	.word	index@($__internal_12_$__cuda_sm70_votesync_ballot)
        /*0338*/ 	.word	0x00000000


	//----- nvinfo : EIATTR_FRAME_SIZE
	.align		4
.L_148:
        /*033c*/ 	.byte	0x04, 0x11
        /*033e*/ 	.short	(.L_150 - .L_149)
	.align		4
.L_149:
        /*0340*/ 	.word	index@($__internal_11_$__cuda_sm70_shflsync_up_p)
        /*0344*/ 	.word	0x00000000


	//----- nvinfo : EIATTR_FRAME_SIZE
	.align		4
.L_150:
        /*0348*/ 	.byte	0x04, 0x11
        /*034a*/ 	.short	(.L_152 - .L_151)
	.align		4
.L_151:
        /*034c*/ 	.word	index@($__internal_10_$__cuda_sm70_shflsync_idx_p)
        /*0350*/ 	.word	0x00000000


	//----- nvinfo : EIATTR_FRAME_SIZE
	.align		4
.L_152:
        /*0354*/ 	.byte	0x04, 0x11
        /*0356*/ 	.short	(.L_154 - .L_153)
	.align		4
.L_153:
        /*0358*/ 	.word	index@($__internal_9_$__cuda_sm70_shflsync_bfly_p)
        /*035c*/ 	.word	0x00000000


	//----- nvinfo : EIATTR_FRAME_SIZE
	.align		4
.L_154:
        /*0360*/ 	.byte	0x04, 0x11
        /*0362*/ 	.short	(.L_156 - .L_155)
	.align		4
.L_155:
        /*0364*/ 	.word	index@(_ZN7cutlass13device_kernelIN5flash19enable_sm80_to_sm89INS1_16FlashAttnFwdSm80INS1_25CollectiveMainloopFwdSm80ILi8ELi1ELb1EN4cute5tupleIJNS5_1CILi128EEENS7_ILi48EEENS7_ILi256EEEEEELi256ENS_10bfloat16_tEfNS_4arch4Sm80ELb0ELb1ELb1ELb1ELb1ELb0ELb1ELb1EEENS1_21CollectiveEpilogueFwdINS6_IJS8_SA_S9_EEENS6_IJNS7_ILi1EEESI_SI_EEESC_SE_Li256ELb1ELb1ELb1ELb0EEENS1_36VarlenDynamicPersistentTileSchedulerILi128ELi48ELi256ELi256ELb1ELb1ELb0ELb1ELb0ELb1EEEEEEEEEvNT_6ParamsE)
        /*0368*/ 	.word	0x00000218


	//----- nvinfo : EIATTR_REGCOUNT
	.align		4
.L_156:
        /*036c*/ 	.byte	0x04, 0x2f
        /*036e*/ 	.short	(.L_158 - .L_157)
	.align		4
.L_157:
        /*0370*/ 	.word	index@(_ZN7cutlass13device_kernelIN5flash19enable_sm80_to_sm89INS1_16FlashAttnFwdSm80INS1_25CollectiveMainloopFwdSm80ILi8ELi1ELb1EN4cute5tupleIJNS5_1CILi128EEENS7_ILi48EEENS7_ILi256EEEEEELi256ENS_10bfloat16_tEfNS_4arch4Sm80ELb0ELb1ELb1ELb0ELb1ELb0ELb1ELb1EEENS1_21CollectiveEpilogueFwdINS6_IJS8_SA_S9_EEENS6_IJNS7_ILi1EEESI_SI_EEESC_SE_Li256ELb0ELb1ELb1ELb0EEENS1_19SingleTileSchedulerILb0ELb1ELb1ELi128EEEEEEEEEvNT_6ParamsE)
        /*0374*/ 	.word	0x000000ff


	//----- nvinfo : EIATTR_FRAME_SIZE
	.align		4
.L_158:
        /*0378*/ 	.byte	0x04, 0x11
        /*037a*/ 	.short	(.L_160 - .L_159)
	.align		4
.L_159:
        /*037c*/ 	.word	index@($__internal_8_$__cuda_sm70_shflsync_idx_p)
        /*0380*/ 	.word	0x00000000


	//----- nvinfo : EIATTR_FRAME_SIZE
	.align		4
.L_160:
        /*0384*/ 	.byte	0x04, 0x11
        /*0386*/ 	.short	(.L_162 - .L_161)
	.align		4
.L_161:
        /*0388*/ 	.word	index@(_ZN7cutlass13device_kernelIN5flash19enable_sm80_to_sm89INS1_16FlashAttnFwdSm80INS1_25CollectiveMainloopFwdSm80ILi8ELi1ELb1EN4cute5tupleIJNS5_1CILi128EEENS7_ILi48EEENS7_ILi256EEEEEELi256ENS_10bfloat16_tEfNS_4arch4Sm80ELb0ELb1ELb1ELb0ELb1ELb0ELb1ELb1EEENS1_21CollectiveEpilogueFwdINS6_IJS8_SA_S9_EEENS6_IJNS7_ILi1EEESI_SI_EEESC_SE_Li256ELb0ELb1ELb1ELb0EEENS1_19SingleTileSchedulerILb0ELb1ELb1ELi128EEEEEEEEEvNT_6ParamsE)
        /*038c*/ 	.word	0x00000060


	//----- nvinfo : EIATTR_REGCOUNT
	.align		4
.L_162:
        /*0390*/ 	.byte	0x04, 0x2f
        /*0392*/ 	.short	(.L_164 - .L_163)
	.align		4
.L_163:
        /*0394*/ 	.word	index@(_ZN7cutlass13device_kernelIN5flash19enable_sm80_to_sm89INS1_16FlashAttnFwdSm80INS1_25CollectiveMainloopFwdSm80ILi8ELi1ELb0EN4cute5tupleIJNS5_1CILi128EEENS7_ILi32EEENS7_ILi256EEEEEELi256ENS_10bfloat16_tEfNS_4arch4Sm80ELb0ELb0ELb1ELb1ELb1ELb1ELb1ELb1EEENS1_21CollectiveEpilogueFwdINS6_IJS8_SA_S9_EEENS6_IJNS7_ILi1EEESI_SI_EEESC_SE_Li256ELb1ELb1ELb1ELb0EEENS1_36VarlenDynamicPersistentTileSchedulerILi128ELi32ELi256ELi256ELb1ELb1ELb0ELb0ELb1ELb1EEEEEEEEEvNT_6ParamsE)
        /*0398*/ 	.word	0x000000ff


	//----- nvinfo : EIATTR_FRAME_SIZE
	.align		4
.L_164:
        /*039c*/ 	.byte	0x04, 0x11
        /*039e*/ 	.short	(.L_166 - .L_165)
	.align		4
.L_165:
        /*03a0*/ 	.word	index@($__internal_7_$__cuda_sm70_votesync_ballot)
        /*03a4*/ 	.word	0x00000000


	//----- nvinfo : EIATTR_FRAME_SIZE
	.align		4
.L_166:
        /*03a8*/ 	.byte	0x04, 0x11
        /*03aa*/ 	.short	(.L_168 - .L_167)
	.align		4
.L_167:
        /*03ac*/ 	.word	index@($__internal_6_$__cuda_sm70_shflsync_up_p)
        /*03b0*/ 	.word	0x00000000


	//----- nvinfo : EIATTR_FRAME_SIZE
	.align		4
.L_168:
        /*03b4*/ 	.byte	0x04, 0x11
        /*03b6*/ 	.short	(.L_170 - .L_169)
	.align		4
.L_169:
        /*03b8*/ 	.word	index@($__internal_5_$__cuda_sm70_shflsync_idx_p)
        /*03bc*/ 	.word	0x00000000


	//----- nvinfo : EIATTR_FRAME_SIZE
	.align		4
.L_170:
        /*03c0*/ 	.byte	0x04, 0x11
        /*03c2*/ 	.short	(.L_172 - .L_171)
	.align		4
.L_171:
        /*03c4*/ 	.word	index@($__internal_4_$__cuda_sm70_shflsync_bfly_p)
        /*03c8*/ 	.word	0x00000000


	//----- nvinfo : EIATTR_FRAME_SIZE
	.align		4
.L_172:
        /*03cc*/ 	.byte	0x04, 0x11
        /*03ce*/ 	.short	(.L_174 - .L_173)
	.align		4
.L_173:
        /*03d0*/ 	.word	index@(_ZN7cutlass13device_kernelIN5flash19enable_sm80_to_sm89INS1_16FlashAttnFwdSm80INS1_25CollectiveMainloopFwdSm80ILi8ELi1ELb0EN4cute5tupleIJNS5_1CILi128EEENS7_ILi32EEENS7_ILi256EEEEEELi256ENS_10bfloat16_tEfNS_4arch4Sm80ELb0ELb0ELb1ELb1ELb1ELb1ELb1ELb1EEENS1_21CollectiveEpilogueFwdINS6_IJS8_SA_S9_EEENS6_IJNS7_ILi1EEESI_SI_EEESC_SE_Li256ELb1ELb1ELb1ELb0EEENS1_36VarlenDynamicPersistentTileSchedulerILi128ELi32ELi256ELi256ELb1ELb1ELb0ELb0ELb1ELb1EEEEEEEEEvNT_6ParamsE)
        /*03d4*/ 	.word	0x00000058


	//----- nvinfo : EIATTR_REGCOUNT
	.align		4
.L_174:
        /*03d8*/ 	.byte	0x04, 0x2f
        /*03da*/ 	.short	(.L_176 - .L_175)
	.align		4
.L_175:
        /*03dc*/ 	.word	index@(_ZN7cutlass13device_kernelIN5flash19enable_sm80_to_sm89INS1_16FlashAttnFwdSm80INS1_25CollectiveMainloopFwdSm80ILi8ELi1ELb1EN4cute5tupleIJNS5_1CILi128EEENS7_ILi48EEENS7_ILi256EEEEEELi256ENS_10bfloat16_tEfNS_4arch4Sm80ELb0ELb0ELb1ELb1ELb1ELb0ELb1ELb1EEENS1_21CollectiveEpilogueFwdINS6_IJS8_SA_S9_EEENS6_IJNS7_ILi1EEESI_SI_EEESC_SE_Li256ELb1ELb1ELb1ELb0EEENS1_36VarlenDynamicPersistentTileSchedulerILi128ELi48ELi256ELi256ELb1ELb1ELb0ELb0ELb1ELb1EEEEEEEEEvNT_6ParamsE)
        /*03e0*/ 	.word	0x000000ff


	//----- nvinfo : EIATTR_FRAME_SIZE
	.align		4
.L_176:
        /*03e4*/ 	.byte	0x04, 0x11
        /*03e6*/ 	.short	(.L_178 - .L_177)
	.align		4
.L_177:
        /*03e8*/ 	.word	index@($__internal_3_$__cuda_sm70_votesync_ballot)
        /*03ec*/ 	.word	0x00000000


	//----- nvinfo : EIATTR_FRAME_SIZE
	.align		4
.L_178:
        /*03f0*/ 	.byte	0x04, 0x11
        /*03f2*/ 	.short	(.L_180 - .L_179)
	.align		4
.L_179:
        /*03f4*/ 	.word	index@($__internal_2_$__cuda_sm70_shflsync_up_p)
        /*03f8*/ 	.word	0x00000000


	//----- nvinfo : EIATTR_FRAME_SIZE
	.align		4
.L_180:
        /*03fc*/ 	.byte	0x04, 0x11
        /*03fe*/ 	.short	(.L_182 - .L_181)
	.align		4
.L_181:
        /*0400*/ 	.word	index@($__internal_1_$__cuda_sm70_shflsync_idx_p)
        /*0404*/ 	.word	0x00000000


	//----- nvinfo : EIATTR_FRAME_SIZE
	.align		4
.L_182:
        /*0408*/ 	.byte	0x04, 0x11
        /*040a*/ 	.short	(.L_184 - .L_183)
	.align		4
.L_183:
        /*040c*/ 	.word	index@($__internal_0_$__cuda_sm70_shflsync_bfly_p)
        /*0410*/ 	.word	0x00000000


	//----- nvinfo : EIATTR_FRAME_SIZE
	.align		4
.L_184:
        /*0414*/ 	.byte	0x04, 0x11
        /*0416*/ 	.short	(.L_186 - .L_185)
	.align		4
.L_185:
        /*0418*/ 	.word	index@(_ZN7cutlass13device_kernelIN5flash19enable_sm80_to_sm89INS1_16FlashAttnFwdSm80INS1_25CollectiveMainloopFwdSm80ILi8ELi1ELb1EN4cute5tupleIJNS5_1CILi128EEENS7_ILi48EEENS7_ILi256EEEEEELi256ENS_10bfloat16_tEfNS_4arch4Sm80ELb0ELb0ELb1ELb1ELb1ELb0ELb1ELb1EEENS1_21CollectiveEpilogueFwdINS6_IJS8_SA_S9_EEENS6_IJNS7_ILi1EEESI_SI_EEESC_SE_Li256ELb1ELb1ELb1ELb0EEENS1_36VarlenDynamicPersistentTileSchedulerILi128ELi48ELi256ELi256ELb1ELb1ELb0ELb0ELb1ELb1EEEEEEEEEvNT_6ParamsE)
        /*041c*/ 	.word	0x00000190


	//----- nvinfo : EIATTR_REGCOUNT
	.align		4
.L_186:
        /*0420*/ 	.byte	0x04, 0x2f
        /*0422*/ 	.short	(.L_188 - .L_187)
	.align		4
.L_187:
        /*0424*/ 	.word	index@(_ZN7cutlass13device_kernelIN5flash19enable_sm80_to_sm89INS1_16FlashAttnFwdSm80INS1_25CollectiveMainloopFwdSm80ILi8ELi1ELb1EN4cute5tupleIJNS5_1CILi128EEENS7_ILi64EEENS7_ILi256EEEEEELi256ENS_10bfloat16_tEfNS_4arch4Sm80ELb0ELb0ELb1ELb0ELb1ELb0ELb1ELb1EEENS1_21CollectiveEpilogueFwdINS6_IJS8_SA_S9_EEENS6_IJNS7_ILi1EEESI_SI_EEESC_SE_Li256ELb0ELb1ELb1ELb0EEENS1_19SingleTileSchedulerILb0ELb1ELb1ELi128EEEEEEEEEvNT_6ParamsE)
        /*0428*/ 	.word	0x000000ff


	//----- nvinfo : EIATTR_FRAME_SIZE
	.align		4
.L_188:
        /*042c*/ 	.byte	0x04, 0x11
        /*042e*/ 	.short	(.L_190 - .L_189)
	.align		4
.L_189:
        /*0430*/ 	.word	index@(_ZN7cutlass13device_kernelIN5flash19enable_sm80_to_sm89INS1_16FlashAttnFwdSm80INS1_25CollectiveMainloopFwdSm80ILi8ELi1ELb1EN4cute5tupleIJNS5_1CILi128EEENS7_ILi64EEENS7_ILi256EEEEEELi256ENS_10bfloat16_tEfNS_4arch4Sm80ELb0ELb0ELb1ELb0ELb1ELb0ELb1ELb1EEENS1_21CollectiveEpilogueFwdINS6_IJS8_SA_S9_EEENS6_IJNS7_ILi1EEESI_SI_EEESC_SE_Li256ELb0ELb1ELb1ELb0EEENS1_19SingleTileSchedulerILb0ELb1ELb1ELi128EEEEEEEEEvNT_6ParamsE)
        /*0434*/ 	.word	0x00000068


	//----- nvinfo : EIATTR_MIN_STACK_SIZE
	.align		4
.L_190:
        /*0438*/ 	.byte	0x04, 0x12
        /*043a*/ 	.short	(.L_192 - .L_191)
	.align		4
.L_191:
        /*043c*/ 	.word	index@(_ZN7cutlass13device_kernelIN5flash19enable_sm80_to_sm89INS1_16FlashAttnFwdSm80INS1_25CollectiveMainloopFwdSm80ILi8ELi1ELb1EN4cute5tupleIJNS5_1CILi128EEENS7_ILi64EEENS7_ILi256EEEEEELi256ENS_10bfloat16_tEfNS_4arch4Sm80ELb0ELb0ELb1ELb0ELb1ELb0ELb1ELb1EEENS1_21CollectiveEpilogueFwdINS6_IJS8_SA_S9_EEENS6_IJNS7_ILi1EEESI_SI_EEESC_SE_Li256ELb0ELb1ELb1ELb0EEENS1_19SingleTileSchedulerILb0ELb1ELb1ELi128EEEEEEEEEvNT_6ParamsE)
        /*0440*/ 	.word	0x00000068


	//----- nvinfo : EIATTR_MIN_STACK_SIZE
	.align		4
.L_192:
        /*0444*/ 	.byte	0x04, 0x12
        /*0446*/ 	.short	(.L_194 - .L_193)
	.align		4
.L_193:
        /*0448*/ 	.word	index@(_ZN7cutlass13device_kernelIN5flash19enable_sm80_to_sm89INS1_16FlashAttnFwdSm80INS1_25CollectiveMainloopFwdSm80ILi8ELi1ELb1EN4cute5tupleIJNS5_1CILi128EEENS7_ILi48EEENS7_ILi256EEEEEELi256ENS_10bfloat16_tEfNS_4arch4Sm80ELb0ELb0ELb1ELb1ELb1ELb0ELb1ELb1EEENS1_21CollectiveEpilogueFwdINS6_IJS8_SA_S9_EEENS6_IJNS7_ILi1EEESI_SI_EEESC_SE_Li256ELb1ELb1ELb1ELb0EEENS1_36VarlenDynamicPersistentTileSchedulerILi128ELi48ELi256ELi256ELb1ELb1ELb0ELb0ELb1ELb1EEEEEEEEEvNT_6ParamsE)
        /*044c*/ 	.word	0x00000190


	//----- nvinfo : EIATTR_MIN_STACK_SIZE
	.align		4
.L_194:
        /*0450*/ 	.byte	0x04, 0x12
        /*0452*/ 	.short	(.L_196 - .L_195)
	.align		4
.L_195:
        /*0454*/ 	.word	index@(_ZN7cutlass13device_kernelIN5flash19enable_sm80_to_sm89INS1_16FlashAttnFwdSm80INS1_25CollectiveMainloopFwdSm80ILi8ELi1ELb0EN4cute5tupleIJNS5_1CILi128EEENS7_ILi32EEENS7_ILi256EEEEEELi256ENS_10bfloat16_tEfNS_4arch4Sm80ELb0ELb0ELb1ELb1ELb1ELb1ELb1ELb1EEENS1_21CollectiveEpilogueFwdINS6_IJS8_SA_S9_EEENS6_IJNS7_ILi1EEESI_SI_EEESC_SE_Li256ELb1ELb1ELb1ELb0EEENS1_36VarlenDynamicPersistentTileSchedulerILi128ELi32ELi256ELi256ELb1ELb1ELb0ELb0ELb1ELb1EEEEEEEEEvNT_6ParamsE)
        /*0458*/ 	.word	0x00000058


	//----- nvinfo : EIATTR_MIN_STACK_SIZE
	.align		4
.L_196:
        /*045c*/ 	.byte	0x04, 0x12
        /*045e*/ 	.short	(.L_198 - .L_197)
	.align		4
.L_197:
        /*0460*/ 	.word	index@(_ZN7cutlass13device_kernelIN5flash19enable_sm80_to_sm89INS1_16FlashAttnFwdSm80INS1_25CollectiveMainloopFwdSm80ILi8ELi1ELb1EN4cute5tupleIJNS5_1CILi128EEENS7_ILi48EEENS7_ILi256EEEEEELi256ENS_10bfloat16_tEfNS_4arch4Sm80ELb0ELb1ELb1ELb0ELb1ELb0ELb1ELb1EEENS1_21CollectiveEpilogueFwdINS6_IJS8_SA_S9_EEENS6_IJNS7_ILi1EEESI_SI_EEESC_SE_Li256ELb0ELb1ELb1ELb0EEENS1_19SingleTileSchedulerILb0ELb1ELb1ELi128EEEEEEEEEvNT_6ParamsE)
        /*0464*/ 	.word	0x00000060


	//----- nvinfo : EIATTR_MIN_STACK_SIZE
	.align		4
.L_198:
        /*0468*/ 	.byte	0x04, 0x12
        /*046a*/ 	.short	(.L_200 - .L_199)
	.align		4
.L_199:
        /*046c*/ 	.word	index@(_ZN7cutlass13device_kernelIN5flash19enable_sm80_to_sm89INS1_16FlashAttnFwdSm80INS1_25CollectiveMainloopFwdSm80ILi8ELi1ELb1EN4cute5tupleIJNS5_1CILi128EEENS7_ILi48EEENS7_ILi256EEEEEELi256ENS_10bfloat16_tEfNS_4arch4Sm80ELb0ELb1ELb1ELb1ELb1ELb0ELb1ELb1EEENS1_21CollectiveEpilogueFwdINS6_IJS8_SA_S9_EEENS6_IJNS7_ILi1EEESI_SI_EEESC_SE_Li256ELb1ELb1ELb1ELb0EEENS1_36VarlenDynamicPersistentTileSchedulerILi128ELi48ELi256ELi256ELb1ELb1ELb0ELb1ELb0ELb1EEEEEEEEEvNT_6ParamsE)
        /*0470*/ 	.word	0x00000218


	//----- nvinfo : EIATTR_MIN_STACK_SIZE
	.align		4
.L_200:
        /*0474*/ 	.byte	0x04, 0x12
        /*0476*/ 	.short	(.L_202 - .L_201)
	.align		4
.L_201:
        /*0478*/ 	.word	index@(_ZN7cutlass13device_kernelIN5flash19enable_sm80_to_sm89INS1_16FlashAttnFwdSm80INS1_25CollectiveMainloopFwdSm80ILi8ELi1ELb0EN4cute5tupleIJNS5_1CILi128EEENS7_ILi32EEENS7_ILi256EEEEEELi256ENS_10bfloat16_tEfNS_4arch4Sm80ELb0ELb1ELb1ELb1ELb1ELb1ELb1ELb1EEENS1_21CollectiveEpilogueFwdINS6_IJS8_SA_S9_EEENS6_IJNS7_ILi1EEESI_SI_EEESC_SE_Li256ELb1ELb1ELb1ELb0EEENS1_36VarlenDynamicPersistentTileSchedulerILi128ELi32ELi256ELi256ELb1ELb1ELb0ELb1ELb0ELb1EEEEEEEEEvNT_6ParamsE)
        /*047c*/ 	.word	0x00000048


	//----- nvinfo : EIATTR_MIN_STACK_SIZE
	.align		4
.L_202:
        /*0480*/ 	.byte	0x04, 0x12
        /*0482*/ 	.short	(.L_204 - .L_203)
	.align		4
.L_203:
        /*0484*/ 	.word	index@(_ZN7cutlass13device_kernelIN5flash19enable_sm80_to_sm89INS1_16FlashAttnFwdSm80INS1_25CollectiveMainloopFwdSm80ILi8ELi1ELb1EN4cute5tupleIJNS5_1CILi128EEENS7_ILi64EEENS7_ILi256EEEEEELi256ENS_10bfloat16_tEfNS_4arch4Sm80ELb1ELb0ELb1ELb0ELb1ELb0ELb1ELb1EEENS1_21CollectiveEpilogueFwdINS6_IJS8_SA_S9_EEENS6_IJNS7_ILi1EEESI_SI_EEESC_SE_Li256ELb0ELb1ELb1ELb0EEENS1_30DynamicPersistentTileSchedulerILi256ELi256ELb1ELb1ELb0EEEEEEEEEvNT_6ParamsE)
        /*0488*/ 	.word	0x00000210


	//----- nvinfo : EIATTR_MIN_STACK_SIZE
	.align		4
.L_204:
        /*048c*/ 	.byte	0x04, 0x12
        /*048e*/ 	.short	(.L_206 - .L_205)
	.align		4
.L_205:
        /*0490*/ 	.word	index@(_ZN7cutlass13device_kernelIN5flash19enable_sm80_to_sm89INS1_16FlashAttnFwdSm80INS1_25CollectiveMainloopFwdSm80ILi8ELi1ELb1EN4cute5tupleIJNS5_1CILi128EEENS7_ILi48EEENS7_ILi256EEEEEELi256ENS_10bfloat16_tEfNS_4arch4Sm80ELb1ELb0ELb1ELb1ELb1ELb0ELb1ELb1EEENS1_21CollectiveEpilogueFwdINS6_IJS8_SA_S9_EEENS6_IJNS7_ILi1EEESI_SI_EEESC_SE_Li256ELb1ELb1ELb1ELb0EEENS1_36VarlenDynamicPersistentTileSchedulerILi128ELi48ELi256ELi256ELb1ELb1ELb0ELb1ELb1ELb1EEEEEEEEEvNT_6ParamsE)
        /*0494*/ 	.word	0x00000220


	//----- nvinfo : EIATTR_MIN_STACK_SIZE
	.align		4
.L_206:
        /*0498*/ 	.byte	0x04, 0x12
        /*049a*/ 	.short	(.L_208 - .L_207)
	.align		4
.L_207:
        /*049c*/ 	.word	index@(_ZN7cutlass13device_kernelIN5flash19enable_sm80_to_sm89INS1_16FlashAttnFwdSm80INS1_25CollectiveMainloopFwdSm80ILi8ELi1ELb0EN4cute5tupleIJNS5_1CILi128EEENS7_ILi32EEENS7_ILi256EEEEEELi256ENS_10bfloat16_tEfNS_4arch4Sm80ELb1ELb0ELb1ELb1ELb1ELb1ELb1ELb1EEENS1_21CollectiveEpilogueFwdINS6_IJS8_SA_S9_EEENS6_IJNS7_ILi1EEESI_SI_EEESC_SE_Li256ELb1ELb1ELb1ELb0EEENS1_36VarlenDynamicPersistentTileSchedulerILi128ELi32ELi256ELi256ELb1ELb1ELb0ELb1ELb1ELb1EEEEEEEEEvNT_6ParamsE)
        /*04a0*/ 	.word	0x00000048


	//----- nvinfo : EIATTR_MIN_STACK_SIZE
	.align		4
.L_208:
        /*04a4*/ 	.byte	0x04, 0x12
        /*04a6*/ 	.short	(.L_210 - .L_209)
	.align		4
.L_209:
        /*04a8*/ 	.word	index@(_ZN7cutlass13device_kernelIN5flash19enable_sm80_to_sm89INS1_16FlashAttnFwdSm80INS1_25CollectiveMainloopFwdSm80ILi8ELi1ELb0EN4cute5tupleIJNS5_1CILi128EEENS7_ILi96EEENS7_ILi256EEEEEELi256ENS_10bfloat16_tEfNS_4arch4Sm80ELb0ELb0ELb1ELb0ELb1ELb0ELb1ELb1EEENS1_21CollectiveEpilogueFwdINS6_IJS8_SA_S9_EEENS6_IJNS7_ILi1EEESI_SI_EEESC_SE_Li256ELb0ELb1ELb1ELb0EEENS1_19SingleTileSchedulerILb0ELb1ELb1ELi128EEEEEEEEEvNT_6ParamsE)
        /*04ac*/ 	.word	0x00000060


	//----- nvinfo : EIATTR_MIN_STACK_SIZE
	.align		4
.L_210:
        /*04b0*/ 	.byte	0x04, 0x12
        /*04b2*/ 	.short	(.L_212 - .L_211)
	.align		4
.L_211:
        /*04b4*/ 	.word	index@(_ZN7cutlass13device_kernelIN5flash19enable_sm80_to_sm89INS1_16FlashAttnFwdSm80INS1_25CollectiveMainloopFwdSm80ILi8ELi1ELb0EN4cute5tupleIJNS5_1CILi128EEENS7_ILi64EEENS7_ILi256EEEEEELi256ENS_10bfloat16_tEfNS_4arch4Sm80ELb0ELb0ELb1ELb1ELb1ELb0ELb1ELb1EEENS1_21CollectiveEpilogueFwdINS6_IJS8_SA_S9_EEENS6_IJNS7_ILi1EEESI_SI_EEESC_SE_Li256ELb1ELb1ELb1ELb0EEENS1_36VarlenDynamicPersistentTileSchedulerILi128ELi64ELi256ELi256ELb1ELb1ELb0ELb0ELb1ELb1EEEEEEEEEvNT_6ParamsE)
        /*04b8*/ 	.word	0x00000158


	//----- nvinfo : EIATTR_MIN_STACK_SIZE
	.align		4
.L_212:
        /*04bc*/ 	.byte	0x04, 0x12
        /*04be*/ 	.short	(.L_214 - .L_213)
	.align		4
.L_213:
        /*04c0*/ 	.word	index@(_ZN7cutlass13device_kernelIN5flash19enable_sm80_to_sm89INS1_16FlashAttnFwdSm80INS1_25CollectiveMainloopFwdSm80ILi8ELi1ELb0EN4cute5tupleIJNS5_1CILi128EEENS7_ILi48EEENS7_ILi256EEEEEELi256ENS_10bfloat16_tEfNS_4arch4Sm80ELb0ELb0ELb1ELb1ELb1ELb1ELb1ELb1EEENS1_21CollectiveEpilogueFwdINS6_IJS8_SA_S9_EEENS6_IJNS7_ILi1EEESI_SI_EEESC_SE_Li256ELb1ELb1ELb1ELb0EEENS1_36VarlenDynamicPersistentTileSchedulerILi128ELi48ELi256ELi256ELb1ELb1ELb0ELb0ELb1ELb1EEEEEEEEEvNT_6ParamsE)
        /*04c4*/ 	.word	0x000001a0


	//----- nvinfo : EIATTR_MIN_STACK_SIZE
	.align		4
.L_214:
        /*04c8*/ 	.byte	0x04, 0x12
        /*04ca*/ 	.short	(.L_216 - .L_215)
	.align		4
.L_215:
        /*04cc*/ 	.word	index@(_ZN7cutlass13device_kernelIN5flash19enable_sm80_to_sm89INS1_16FlashAttnFwdSm80INS1_25CollectiveMainloopFwdSm80ILi8ELi1ELb0EN4cute5tupleIJNS5_1CILi128EEENS7_ILi64EEENS7_ILi256EEEEEELi256ENS_10bfloat16_tEfNS_4arch4Sm80ELb0ELb1ELb1ELb0ELb1ELb0ELb1ELb1EEENS1_21CollectiveEpilogueFwdINS6_IJS8_SA_S9_EEENS6_IJNS7_ILi1EEESI_SI_EEESC_SE_Li256ELb0ELb1ELb1ELb0EEENS1_19SingleTileSchedulerILb0ELb1ELb1ELi128EEEEEEEEEvNT_6ParamsE)
        /*04d0*/ 	.word	0x00000008


	//----- nvinfo : EIATTR_MIN_STACK_SIZE
	.align		4
.L_216:
        /*04d4*/ 	.byte	0x04, 0x12
        /*04d6*/ 	.short	(.L_218 - .L_217)
	.align		4
.L_217:
        /*04d8*/ 	.word	index@(_ZN7cutlass13device_kernelIN5flash19enable_sm80_to_sm89INS1_16FlashAttnFwdSm80INS1_25CollectiveMainloopFwdSm80ILi8ELi1ELb0EN4cute5tupleIJNS5_1CILi128EEENS7_ILi64EEENS7_ILi256EEEEEELi256ENS_10bfloat16_tEfNS_4arch4Sm80ELb0ELb1ELb1ELb1ELb1ELb0ELb1ELb1EEENS1_21CollectiveEpilogueFwdINS6_IJS8_SA_S9_EEENS6_IJNS7_ILi1EEESI_SI_EEESC_SE_Li256ELb1ELb1ELb1ELb0EEENS1_36VarlenDynamicPersistentTileSchedulerILi128ELi64ELi256ELi256ELb1ELb1ELb0ELb1ELb0ELb1EEEEEEEEEvNT_6ParamsE)
        /*04dc*/ 	.word	0x00000030


	//----- nvinfo : EIATTR_MIN_STACK_SIZE
	.align		4
.L_218:
        /*04e0*/ 	.byte	0x04, 0x12
        /*04e2*/ 	.short	(.L_220 - .L_219)
	.align		4
.L_219:
        /*04e4*/ 	.word	index@(_ZN7cutlass13device_kernelIN5flash19enable_sm80_to_sm89INS1_16FlashAttnFwdSm80INS1_25CollectiveMainloopFwdSm80ILi8ELi1ELb0EN4cute5tupleIJNS5_1CILi128EEENS7_ILi48EEENS7_ILi256EEEEEELi256ENS_10bfloat16_tEfNS_4arch4Sm80ELb0ELb1ELb1ELb1ELb1ELb1ELb1ELb1EEENS1_21CollectiveEpilogueFwdINS6_IJS8_SA_S9_EEENS6_IJNS7_ILi1EEESI_SI_EEESC_SE_Li256ELb1ELb1ELb1ELb0EEENS1_36VarlenDynamicPersistentTileSchedulerILi128ELi48ELi256ELi256ELb1ELb1ELb0ELb1ELb0ELb1EEEEEEEEEvNT_6ParamsE)
        /*04e8*/ 	.word	0x000001e8


	//----- nvinfo : EIATTR_MIN_STACK_SIZE
	.align		4
.L_220:
        /*04ec*/ 	.byte	0x04, 0x12
        /*04ee*/ 	.short	(.L_222 - .L_221)
	.align		4
.L_221:
        /*04f0*/ 	.word	index@(_ZN7cutlass13device_kernelIN5flash19enable_sm80_to_sm89INS1_16FlashAttnFwdSm80INS1_25CollectiveMainloopFwdSm80ILi8ELi1ELb0EN4cute5tupleIJNS5_1CILi128EEENS7_ILi96EEENS7_ILi256EEEEEELi256ENS_10bfloat16_tEfNS_4arch4Sm80ELb1ELb0ELb1ELb0ELb1ELb0ELb1ELb1EEENS1_21CollectiveEpilogueFwdINS6_IJS8_SA_S9_EEENS6_IJNS7_ILi1EEESI_SI_EEESC_SE_Li256ELb0ELb1ELb1ELb0EEENS1_30DynamicPersistentTileSchedulerILi256ELi256ELb1ELb1ELb0EEEEEEEEEvNT_6ParamsE)
        /*04f4*/ 	.word	0x000001a0


	//----- nvinfo : EIATTR_MIN_STACK_SIZE
	.align		4
.L_222:
        /*04f8*/ 	.byte	0x04, 0x12
        /*04fa*/ 	.short	(.L_224 - .L_223)
	.align		4
.L_223:
        /*04fc*/ 	.word	index@(_ZN7cutlass13device_kernelIN5flash19enable_sm80_to_sm89INS1_16FlashAttnFwdSm80INS1_25CollectiveMainloopFwdSm80ILi8ELi1ELb0EN4cute5tupleIJNS5_1CILi128EEENS7_ILi64EEENS7_ILi256EEEEEELi256ENS_10bfloat16_tEfNS_4arch4Sm80ELb1ELb0ELb1ELb1ELb1ELb0ELb1ELb1EEENS1_21CollectiveEpilogueFwdINS6_IJS8_SA_S9_EEENS6_IJNS7_ILi1EEESI_SI_EEESC_SE_Li256ELb1ELb1ELb1ELb0EEENS1_36VarlenDynamicPersistentTileSchedulerILi128ELi64ELi256ELi256ELb1ELb1ELb0ELb1ELb1ELb1EEEEEEEEEvNT_6ParamsE)
        /*0500*/ 	.word	0x00000038


	//----- nvinfo : EIATTR_MIN_STACK_SIZE
	.align		4
.L_224:
        /*0504*/ 	.byte	0x04, 0x12
        /*0506*/ 	.short	(.L_226 - .L_225)
	.align		4
.L_225:
        /*0508*/ 	.word	index@(_ZN7cutlass13device_kernelIN5flash19enable_sm80_to_sm89INS1_16FlashAttnFwdSm80INS1_25CollectiveMainloopFwdSm80ILi8ELi1ELb0EN4cute5tupleIJNS5_1CILi128EEENS7_ILi48EEENS7_ILi256EEEEEELi256ENS_10bfloat16_tEfNS_4arch4Sm80ELb1ELb0ELb1ELb1ELb1ELb1ELb1ELb1EEENS1_21CollectiveEpilogueFwdINS6_IJS8_SA_S9_EEENS6_IJNS7_ILi1EEESI_SI_EEESC_SE_Li256ELb1ELb1ELb1ELb0EEENS1_36VarlenDynamicPersistentTileSchedulerILi128ELi48ELi256ELi256ELb1ELb1ELb0ELb1ELb1ELb1EEEEEEEEEvNT_6ParamsE)
        /*050c*/ 	.word	0x00000198
.L_226:


//--------------------- .nv.info._ZN7cutlass13device_kernelIN5flash19enable_sm80_to_sm89INS1_16FlashAttnFwdSm80INS1_25CollectiveMainloopFwdSm80ILi8ELi1ELb1EN4cute5tupleIJNS5_1CILi128EEENS7_ILi64EEENS7_ILi256EEEEEELi256ENS_10bfloat16_tEfNS_4arch4Sm80ELb0ELb0ELb1ELb0ELb1ELb0ELb1ELb1EEENS1_21CollectiveEpilogueFwdINS6_IJS8_SA_S9_EEENS6_IJNS7_ILi1EEESI_SI_EEESC_SE_Li256ELb0ELb1ELb1ELb0EEENS1_19SingleTileSchedulerILb0ELb1ELb1ELi128EEEEEEEEEvNT_6ParamsE --------------------------
	.section	.nv.info._ZN7cutlass13device_kernelIN5flash19enable_sm80_to_sm89INS1_16FlashAttnFwdSm80INS1_25CollectiveMainloopFwdSm80ILi8ELi1ELb1EN4cute5tupleIJNS5_1CILi128EEENS7_ILi64EEENS7_ILi256EEEEEELi256ENS_10bfloat16_tEfNS_4arch4Sm80ELb0ELb0ELb1ELb0ELb1ELb0ELb1ELb1EEENS1_21CollectiveEpilogueFwdINS6_IJS8_SA_S9_EEENS6_IJNS7_ILi1EEESI_SI_EEESC_SE_Li256ELb0ELb1ELb1ELb0EEENS1_19SingleTileSchedulerILb0ELb1ELb1ELi128EEEEEEEEEvNT_6ParamsE,"",@"SHT_CUDA_INFO"
	.sectionflags	@""
	.align	4


	//----- nvinfo : EIATTR_CUDA_API_VERSION
	.align		4
        /*0000*/ 	.byte	0x04, 0x37
        /*0002*/ 	.short	(.L_228 - .L_227)
.L_227:
        /*0004*/ 	.word	0x00000082


	//----- nvinfo : EIATTR_SW2861232_WAR
	.align		4
.L_228:
        /*0008*/ 	.byte	0x01, 0x35
	.zero		2


	//----- nvinfo : EIATTR_PARAM_CBANK
	.align		4
        /*000c*/ 	.byte	0x04, 0x0a
        /*000e*/ 	.short	(.L_230 - .L_229)
	.align		4
.L_229:
        /*0010*/ 	.word	index@(.nv.constant0._ZN7cutlass13device_kernelIN5flash19enable_sm80_to_sm89INS1_16FlashAttnFwdSm80INS1_25CollectiveMainloopFwdSm80ILi8ELi1ELb1EN4cute5tupleIJNS5_1CILi128EEENS7_ILi64EEENS7_ILi256EEEEEELi256ENS_10bfloat16_tEfNS_4arch4Sm80ELb0ELb0ELb1ELb0ELb1ELb0ELb1ELb1EEENS1_21CollectiveEpilogueFwdINS6_IJS8_SA_S9_EEENS6_IJNS7_ILi1EEESI_SI_EEESC_SE_Li256ELb0ELb1ELb1ELb0EEENS1_19SingleTileSchedulerILb0ELb1ELb1ELi128EEEEEEEEEvNT_6ParamsE)
        /*0014*/ 	.short	0x0160
        /*0016*/ 	.short	0x0418


	//----- nvinfo : EIATTR_CBANK_PARAM_SIZE
	.align		4
.L_230:
        /*0018*/ 	.byte	0x03, 0x19
        /*001a*/ 	.short	0x0418


	//----- nvinfo : EIATTR_KPARAM_INFO
	.align		4
        /*001c*/ 	.byte	0x04, 0x17
        /*001e*/ 	.short	(.L_232 - .L_231)
.L_231:
        /*0020*/ 	.word	0x00000000
        /*0024*/ 	.short	0x0000
        /*0026*/ 	.short	0x0000
        /*0028*/ 	.byte	0x00, 0xf0, 0x61, 0x10


	//----- nvinfo : EIATTR_MAXREG_COUNT
	.align		4
.L_232:
        /*002c*/ 	.byte	0x03, 0x1b
        /*002e*/ 	.short	0x00ff


	//----- nvinfo : EIATTR_NUM_BARRIERS
	.align		4
        /*0030*/ 	.byte	0x02, 0x4c
        /*0032*/ 	.byte	0x02
	.zero		1


	//----- nvinfo : EIATTR_ANNOTATIONS
	.align		4
        /*0034*/ 	.byte	0x04, 0x55
        /*0036*/ 	.short	(.L_234 - .L_233)


	//   ....[0]....
.L_233:
        /*0038*/ 	.word	0x00000001
        /*003c*/ 	.byte	0xc0, 0x0c, 0x00, 0x00, 0x01, 0x00, 0x00, 0x00, 0x30, 0x14, 0x00, 0x00, 0x01, 0x00, 0x00, 0x00
        /* <DEDUP_REMOVED lines=32> */
        /*024c*/ 	.byte	0xd0, 0x96, 0x00, 0x00, 0x01, 0x00, 0x00, 0x00, 0xe0, 0x96, 0x00, 0x00


	//----- nvinfo : EIATTR_MERCURY_ISA_VERSION
	.align		4
.L_234:
        /*0258*/ 	.byte	0x03, 0x5f
        /*025a*/ 	.short	0x0000


	//----- nvinfo : EIATTR_COOP_GROUP_MASK_REGIDS
	.align		4
        /*025c*/ 	.byte	0x04, 0x29
        /*025e*/ 	.short	(.L_236 - .L_235)


	//   ....[0]....
.L_235:
        /*0260*/ 	.word	0xffffffff


	//   ....[1]....
        /*0264*/ 	.word	0xffffffff


	//   ....[2]....
        /*0268*/ 	.word	0xffffffff


	//   ....[3]....
        /*026c*/ 	.word	0xffffffff


	//   ....[4]....
        /*0270*/ 	.word	0xffffffff


	//   ....[5]....
        /*0274*/ 	.word	0xffffffff


	//   ....[6]....
        /*0278*/ 	.word	0xffffffff


	//   ....[7]....
        /*027c*/ 	.word	0xffffffff


	//   ....[8]....
        /*0280*/ 	.word	0xffffffff


	//   ....[9]....
        /*0284*/ 	.word	0xffffffff


	//   ....[10]....
        /*0288*/ 	.word	0xffffffff


	//   ....[11]....
        /*028c*/ 	.word	0xffffffff


	//   ....[12]....
        /*0290*/ 	.word	0xffffffff


	//   ....[13]....
        /*0294*/ 	.word	0xffffffff


	//   ....[14]....
        /*0298*/ 	.word	0xffffffff


	//   ....[15]....
        /*029c*/ 	.word	0xffffffff


	//   ....[16]....
        /*02a0*/ 	.word	0xffffffff


	//   ....[17]....
        /*02a4*/ 	.word	0xffffffff


	//   ....[18]....
        /*02a8*/ 	.word	0xffffffff


	//   ....[19]....
        /*02ac*/ 	.word	0xffffffff


	//   ....[20]....
        /*02b0*/ 	.word	0xffffffff


	//   ....[21]....
        /*02b4*/ 	.word	0xffffffff


	//   ....[22]....
        /*02b8*/ 	.word	0xffffffff


	//   ....[23]....
        /*02bc*/ 	.word	0xffffffff


	//   ....[24]....
        /*02c0*/ 	.word	0xffffffff


	//   ....[25]....
        /*02c4*/ 	.word	0xffffffff


	//   ....[26]....
        /*02c8*/ 	.word	0xffffffff


	//   ....[27]....
        /*02cc*/ 	.word	0xffffffff


	//   ....[28]....
        /*02d0*/ 	.word	0xffffffff


	//   ....[29]....
        /*02d4*/ 	.word	0xffffffff


	//   ....[30]....
        /*02d8*/ 	.word	0xffffffff


	//   ....[31]....
        /*02dc*/ 	.word	0xffffffff


	//   ....[32]....
        /*02e0*/ 	.word	0xffffffff


	//   ....[33]....
        /*02e4*/ 	.word	0xffffffff


	//   ....[34]....
        /*02e8*/ 	.word	0xffffffff


	//   ....[35]....
        /*02ec*/ 	.word	0xffffffff


	//   ....[36]....
        /*02f0*/ 	.word	0xffffffff


	//   ....[37]....
        /*02f4*/ 	.word	0xffffffff


	//   ....[38]....
        /*02f8*/ 	.word	0xffffffff


	//   ....[39]....
        /*02fc*/ 	.word	0xffffffff


	//   ....[40]....
        /*0300*/ 	.word	0xffffffff


	//   ....[41]....
        /*0304*/ 	.word	0xffffffff


	//   ....[42]....
        /*0308*/ 	.word	0xffffffff


	//   ....[43]....
        /*030c*/ 	.word	0xffffffff


	//   ....[44]....
        /*0310*/ 	.word	0xffffffff


	//   ....[45]....
        /*0314*/ 	.word	0xffffffff


	//   ....[46]....
        /*0318*/ 	.word	0xffffffff


	//   ....[47]....
        /*031c*/ 	.word	0xffffffff


	//   ....[48]....
        /*0320*/ 	.word	0xffffffff


	//----- nvinfo : EIATTR_COOP_GROUP_INSTR_OFFSETS
	.align		4
.L_236:
        /*0324*/ 	.byte	0x04, 0x28
        /*0326*/ 	.short	(.L_238 - .L_237)


	//   ....[0]....
.L_237:
        /*0328*/ 	.word	0x00000060


	//   ....[1]....
        /*032c*/ 	.word	0x00001100


	//   ....[2]....
        /*0330*/ 	.word	0x00001140


	//   ....[3]....
        /*0334*/ 	.word	0x000011d0


	//   ....[4]....
        /*0338*/ 	.word	0x00001230


	//   ....[5]....
        /*033c*/ 	.word	0x00001450


	//   ....[6]....
        /*0340*/ 	.word	0x00001470


	//   ....[7]....
        /*0344*/ 	.word	0x000014f0


	//   ....[8]....
        /*0348*/ 	.word	0x00001500


	//   ....[9]....
        /*034c*/ 	.word	0x000015a0


	//   ....[10]....
        /*0350*/ 	.word	0x000015e0


	//   ....[11]....
        /*0354*/ 	.word	0x00001610


	//   ....[12]....
        /*0358*/ 	.word	0x00001620


	//   ....[13]....
        /*035c*/ 	.word	0x00001660


	//   ....[14]....
        /*0360*/ 	.word	0x00001680


	//   ....[15]....
        /*0364*/ 	.word	0x00001860


	//   ....[16]....
        /*0368*/ 	.word	0x00001880


	//   ....[17]....
        /*036c*/ 	.word	0x000033e0


	//   ....[18]....
        /*0370*/ 	.word	0x000033f0


	//   ....[19]....
        /*0374*/ 	.word	0x00003480


	//   ....[20]....
        /*0378*/ 	.word	0x000034a0


	//   ....[21]....
        /*037c*/ 	.word	0x00003bd0


	//   ....[22]....
        /*0380*/ 	.word	0x00003c70


	//   ....[23]....
        /*0384*/ 	.word	0x00003c90


	//   ....[24]....
        /*0388*/ 	.word	0x00003cf0


	//   ....[25]....
        /*038c*/ 	.word	0x00005fb0


	//   ....[26]....
        /*0390*/ 	.word	0x00005fc0


	//   ....[27]....
        /*0394*/ 	.word	0x00005fd0


	//   ....[28]....
        /*0398*/ 	.word	0x00005fe0


	//   ....[29]....
        /*039c*/ 	.word	0x00006410


	//   ....[30]....
        /*03a0*/ 	.word	0x00006420


	//   ....[31]....
        /*03a4*/ 	.word	0x00006430


	//   ....[32]....
        /*03a8*/ 	.word	0x00006440


	//   ....[33]....
        /*03ac*/ 	.word	0x000077f0


	//   ....[34]....
        /*03b0*/ 	.word	0x00007810


	//   ....[35]....
        /*03b4*/ 	.word	0x00007ec0


	//   ....[36]....
        /*03b8*/ 	.word	0x00007ee0


	//   ....[37]....
        /*03bc*/ 	.word	0x00009720


	//   ....[38]....
        /*03c0*/ 	.word	0x00009730


	//   ....[39]....
        /*03c4*/ 	.word	0x00009760


	//   ....[40]....
        /*03c8*/ 	.word	0x00009770


	//   ....[41]....
        /*03cc*/ 	.word	0x0000a650


	//   ....[42]....
        /*03d0*/ 	.word	0x0000a690


	//   ....[43]....
        /*03d4*/ 	.word	0x0000a6d0


	//   ....[44]....
        /*03d8*/ 	.word	0x0000a700


	//   ....[45]....
        /*03dc*/ 	.word	0x0000a7f0


	//   ....[46]....
        /*03e0*/ 	.word	0x0000a810


	//   ....[47]....
        /*03e4*/ 	.word	0x0000b430


	//   ....[48]....
        /*03e8*/ 	.word	0x0000b440


	//----- nvinfo : EIATTR_EXIT_INSTR_OFFSETS
	.align		4
.L_238:
        /*03ec*/ 	.byte	0x04, 0x1c
        /*03ee*/ 	.short	(.L_240 - .L_239)


	//   ....[0]....
.L_239:
        /*03f0*/ 	.word	0x000001c0


	//   ....[1]....
        /*03f4*/ 	.word	0x0000b450


	//   ....[2]....
        /*03f8*/ 	.word	0x0000bff0


	//   ....[3]....
        /*03fc*/ 	.word	0x0000c040


	//   ....[4]....
        /*0400*/ 	.word	0x0000c070


	//   ....[5]....
        /*0404*/ 	.word	0x0000c0d0


	//   ....[6]....
        /*0408*/ 	.word	0x0000c360


	//----- nvinfo : EIATTR_CTAIDZ_USED
	.align		4
.L_240:
        /*040c*/ 	.byte	0x01, 0x04
	.zero		2


	//----- nvinfo : EIATTR_MAX_THREADS
	.align		4
        /*0410*/ 	.byte	0x04, 0x05
        /*0412*/ 	.short	(.L_242 - .L_241)
.L_241:
        /*0414*/ 	.word	0x00000100
        /*0418*/ 	.word	0x00000001
        /*041c*/ 	.word	0x00000001


	//----- nvinfo : EIATTR_CRS_STACK_SIZE
	.align		4
.L_242:
        /*0420*/ 	.byte	0x04, 0x1e
        /*0422*/ 	.short	(.L_244 - .L_243)
.L_243:
        /*0424*/ 	.word	0x00000000
.L_244:


//--------------------- .nv.info._ZN7cutlass13device_kernelIN5flash19enable_sm80_to_sm89INS1_16FlashAttnFwdSm80INS1_25CollectiveMainloopFwdSm80ILi8ELi1ELb1EN4cute5tupleIJNS5_1CILi128EEENS7_ILi48EEENS7_ILi256EEEEEELi256ENS_10bfloat16_tEfNS_4arch4Sm80ELb0ELb0ELb1ELb1ELb1ELb0ELb1ELb1EEENS1_21CollectiveEpilogueFwdINS6_IJS8_SA_S9_EEENS6_IJNS7_ILi1EEESI_SI_EEESC_SE_Li256ELb1ELb1ELb1ELb0EEENS1_36VarlenDynamicPersistentTileSchedulerILi128ELi48ELi256ELi256ELb1ELb1ELb0ELb0ELb1ELb1EEEEEEEEEvNT_6ParamsE --------------------------
	.section	.nv.info._ZN7cutlass13device_kernelIN5flash19enable_sm80_to_sm89INS1_16FlashAttnFwdSm80INS1_25CollectiveMainloopFwdSm80ILi8ELi1ELb1EN4cute5tupleIJNS5_1CILi128EEENS7_ILi48EEENS7_ILi256EEEEEELi256ENS_10bfloat16_tEfNS_4arch4Sm80ELb0ELb0ELb1ELb1ELb1ELb0ELb1ELb1EEENS1_21CollectiveEpilogueFwdINS6_IJS8_SA_S9_EEENS6_IJNS7_ILi1EEESI_SI_EEESC_SE_Li256ELb1ELb1ELb1ELb0EEENS1_36VarlenDynamicPersistentTileSchedulerILi128ELi48ELi256ELi256ELb1ELb1ELb0ELb0ELb1ELb1EEEEEEEEEvNT_6ParamsE,"",@"SHT_CUDA_INFO"
	.sectionflags	@""
	.align	4


	//----- nvinfo : EIATTR_CUDA_API_VERSION
	.align		4
        /*0000*/ 	.byte	0x04, 0x37
        /*0002*/ 	.short	(.L_246 - .L_245)
.L_245:
        /*0004*/ 	.word	0x00000082


	//----- nvinfo : EIATTR_SW2861232_WAR
	.align		4
.L_246:
        /*0008*/ 	.byte	0x01, 0x35
	.zero		2


	//----- nvinfo : EIATTR_PARAM_CBANK
	.align		4
        /*000c*/ 	.byte	0x04, 0x0a
        /*000e*/ 	.short	(.L_248 - .L_247)
	.align		4
.L_247:
        /*0010*/ 	.word	index@(.nv.constant0._ZN7cutlass13device_kernelIN5flash19enable_sm80_to_sm89INS1_16FlashAttnFwdSm80INS1_25CollectiveMainloopFwdSm80ILi8ELi1ELb1EN4cute5tupleIJNS5_1CILi128EEENS7_ILi48EEENS7_ILi256EEEEEELi256ENS_10bfloat16_tEfNS_4arch4Sm80ELb0ELb0ELb1ELb1ELb1ELb0ELb1ELb1EEENS1_21CollectiveEpilogueFwdINS6_IJS8_SA_S9_EEENS6_IJNS7_ILi1EEESI_SI_EEESC_SE_Li256ELb1ELb1ELb1ELb0EEENS1_36VarlenDynamicPersistentTileSchedulerILi128ELi48ELi256ELi256ELb1ELb1ELb0ELb0ELb1ELb1EEEEEEEEEvNT_6ParamsE)
        /*0014*/ 	.short	0x0160
        /*0016*/ 	.short	0x0438


	//----- nvinfo : EIATTR_CBANK_PARAM_SIZE
	.align		4
.L_248:
        /*0018*/ 	.byte	0x03, 0x19
        /*001a*/ 	.short	0x0438


	//----- nvinfo : EIATTR_KPARAM_INFO
	.align		4
        /*001c*/ 	.byte	0x04, 0x17
        /*001e*/ 	.short	(.L_250 - .L_249)
.L_249:
        /*0020*/ 	.word	0x00000000
        /*0024*/ 	.short	0x0000
        /*0026*/ 	.short	0x0000
        /*0028*/ 	.byte	0x00, 0xf0, 0xe1, 0x10


	//----- nvinfo : EIATTR_MAXREG_COUNT
	.align		4
.L_250:
        /*002c*/ 	.byte	0x03, 0x1b
        /*002e*/ 	.short	0x00ff


	//----- nvinfo : EIATTR_NUM_BARRIERS
	.align		4
        /*0030*/ 	.byte	0x02, 0x4c
        /*0032*/ 	.byte	0x06
	.zero		1


	//----- nvinfo : EIATTR_ANNOTATIONS
	.align		4
        /*0034*/ 	.byte	0x04, 0x55
        /*0036*/ 	.short	(.L_252 - .L_251)


	//   ....[0]....
.L_251:
        /* <DEDUP_REMOVED lines=162> */
        /*0a4c*/ 	.byte	0xe0, 0x13, 0x01, 0x00


	//----- nvinfo : EIATTR_MERCURY_ISA_VERSION
	.align		4
.L_252:
        /*0a50*/ 	.byte	0x03, 0x5f
        /*0a52*/ 	.short	0x0000


	//----- nvinfo : EIATTR_INT_WARP_WIDE_INSTR_OFFSETS
	.align		4
        /*0a54*/ 	.byte	0x04, 0x31
        /*0a56*/ 	.short	(.L_254 - .L_253)


	//   ....[0]....
.L_253:
        /*0a58*/ 	.word	0x0000a4c0


	//   ....[1]....
        /*0a5c*/ 	.word	0x0000a540


	//----- nvinfo : EIATTR_COOP_GROUP_MASK_REGIDS
	.align		4
.L_254:
        /*0a60*/ 	.byte	0x04, 0x29
        /*0a62*/ 	.short	(.L_256 - .L_255)


	//   ....[0]....
.L_255:
        /*0a64*/ 	.word	0xffffffff


	//   ....[1]....
        /*0a68*/ 	.word	0xffffffff


	//   ....[2]....
        /*0a6c*/ 	.word	0xffffffff


	//   ....[3]....
        /*0a70*/ 	.word	0xffffffff


	//   ....[4]....
        /*0a74*/ 	.word	0xffffffff


	//   ....[5]....
        /*0a78*/ 	.word	0xffffffff


	//   ....[6]....
        /*0a7c*/ 	.word	0xffffffff


	//   ....[7]....
        /*0a80*/ 	.word	0xffffffff


	//   ....[8]....
        /*0a84*/ 	.word	0xffffffff


	//   ....[9]....
        /*0a88*/ 	.word	0xffffffff


	//   ....[10]....
        /*0a8c*/ 	.word	0xffffffff


	//   ....[11]....
        /*0a90*/ 	.word	0xffffffff


	//   ....[12]....
        /*0a94*/ 	.word	0xffffffff


	//   ....[13]....
        /*0a98*/ 	.word	0xffffffff


	//   ....[14]....
        /*0a9c*/ 	.word	0xffffffff


	//   ....[15]....
        /*0aa0*/ 	.word	0xffffffff


	//   ....[16]....
        /*0aa4*/ 	.word	0xffffffff


	//   ....[17]....
        /*0aa8*/ 	.word	0xffffffff


	//   ....[18]....
        /*0aac*/ 	.word	0xffffffff


	//   ....[19]....
        /*0ab0*/ 	.word	0xffffffff


	//   ....[20]....
        /*0ab4*/ 	.word	0xffffffff


	//   ....[21]....
        /*0ab8*/ 	.word	0xffffffff


	//   ....[22]....
        /*0abc*/ 	.word	0xffffffff


	//   ....[23]....
        /*0ac0*/ 	.word	0xffffffff


	//   ....[24]....
        /*0ac4*/ 	.word	0xffffffff


	//   ....[25]....
        /*0ac8*/ 	.word	0xffffffff


	//   ....[26]....
        /*0acc*/ 	.word	0xffffffff


	//   ....[27]....
        /*0ad0*/ 	.word	0xffffffff


	//   ....[28]....
        /*0ad4*/ 	.word	0xffffffff


	//   ....[29]....
        /*0ad8*/ 	.word	0xffffffff


	//   ....[30]....
        /*0adc*/ 	.word	0xffffffff


	//   ....[31]....
        /*0ae0*/ 	.word	0xffffffff


	//   ....[32]....
        /*0ae4*/ 	.word	0xffffffff


	//   ....[33]....
        /*0ae8*/ 	.word	0xffffffff


	//   ....[34]....
        /*0aec*/ 	.word	0xffffffff


	//   ....[35]....
        /*0af0*/ 	.word	0xffffffff


	//   ....[36]....
        /*0af4*/ 	.word	0xffffffff


	//   ....[37]....
        /*0af8*/ 	.word	0xffffffff


	//   ....[38]....
        /*0afc*/ 	.word	0xffffffff


	//   ....[39]....
        /*0b00*/ 	.word	0xffffffff


	//   ....[40]....
        /*0b04*/ 	.word	0xffffffff


	//   ....[41]....
        /*0b08*/ 	.word	0xffffffff


	//   ....[42]....
        /*0b0c*/ 	.word	0xffffffff


	//   ....[43]....
        /*0b10*/ 	.word	0xffffffff


	//   ....[44]....
        /*0b14*/ 	.word	0xffffffff


	//   ....[45]....
        /*0b18*/ 	.word	0xffffffff


	//   ....[46]....
        /*0b1c*/ 	.word	0xffffffff


	//   ....[47]....
        /*0b20*/ 	.word	0xffffffff


	//   ....[48]....
        /*0b24*/ 	.word	0xffffffff


	//   ....[49]....
        /*0b28*/ 	.word	0xffffffff


	//   ....[50]....
        /*0b2c*/ 	.word	0xffffffff


	//   ....[51]....
        /*0b30*/ 	.word	0xffffffff


	//   ....[52]....
        /*0b34*/ 	.word	0xffffffff


	//   ....[53]....
        /*0b38*/ 	.word	0xffffffff


	//   ....[54]....
        /*0b3c*/ 	.word	0xffffffff


	//   ....[55]....
        /*0b40*/ 	.word	0xffffffff


	//   ....[56]....
        /*0b44*/ 	.word	0xffffffff


	//   ....[57]....
        /*0b48*/ 	.word	0xffffffff


	//   ....[58]....
        /*0b4c*/ 	.word	0xffffffff


	//   ....[59]....
        /*0b50*/ 	.word	0xffffffff


	//   ....[60]....
        /*0b54*/ 	.word	0xffffffff


	//   ....[61]....
        /*0b58*/ 	.word	0xffffffff


	//   ....[62]....
        /*0b5c*/ 	.word	0xffffffff


	//   ....[63]....
        /*0b60*/ 	.word	0xffffffff


	//   ....[64]....
        /*0b64*/ 	.word	0xffffffff


	//   ....[65]....
        /*0b68*/ 	.word	0xffffffff


	//   ....[66]....
        /*0b6c*/ 	.word	0xffffffff


	//   ....[67]....
        /*0b70*/ 	.word	0xffffffff


	//   ....[68]....
        /*0b74*/ 	.word	0xffffffff


	//   ....[69]....
        /*0b78*/ 	.word	0xffffffff


	//   ....[70]....
        /*0b7c*/ 	.word	0xffffffff


	//   ....[71]....
        /*0b80*/ 	.word	0xffffffff


	//   ....[72]....
        /*0b84*/ 	.word	0xffffffff


	//   ....[73]....
        /*0b88*/ 	.word	0xffffffff


	//   ....[74]....
        /*0b8c*/ 	.word	0xffffffff


	//   ....[75]....
        /*0b90*/ 	.word	0xffffffff


	//   ....[76]....
        /*0b94*/ 	.word	0xffffffff


	//   ....[77]....
        /*0b98*/ 	.word	0xffffffff


	//   ....[78]....
        /*0b9c*/ 	.word	0xffffffff


	//   ....[79]....
        /*0ba0*/ 	.word	0xffffffff


	//   ....[80]....
        /*0ba4*/ 	.word	0xffffffff


	//   ....[81]....
        /*0ba8*/ 	.word	0xffffffff


	//   ....[82]....
        /*0bac*/ 	.word	0xffffffff


	//   ....[83]....
        /*0bb0*/ 	.word	0xffffffff


	//   ....[84]....
        /*0bb4*/ 	.word	0xffffffff


	//   ....[85]....
        /*0bb8*/ 	.word	0xffffffff


	//   ....[86]....
        /*0bbc*/ 	.word	0xffffffff


	//   ....[87]....
        /*0bc0*/ 	.word	0xffffffff


	//   ....[88]....
        /*0bc4*/ 	.word	0xffffffff


	//   ....[89]....
        /*0bc8*/ 	.word	0xffffffff


	//   ....[90]....
        /*0bcc*/ 	.word	0xffffffff


	//   ....[91]....
        /*0bd0*/ 	.word	0xffffffff


	//   ....[92]....
        /*0bd4*/ 	.word	0xffffffff


	//   ....[93]....
        /*0bd8*/ 	.word	0xffffffff


	//   ....[94]....
        /*0bdc*/ 	.word	0xffffffff


	//   ....[95]....
        /*0be0*/ 	.word	0xffffffff


	//   ....[96]....
        /*0be4*/ 	.word	0xffffffff


	//   ....[97]....
        /*0be8*/ 	.word	0xffffffff


	//   ....[98]....
        /*0bec*/ 	.word	0xffffffff


	//   ....[99]....
        /*0bf0*/ 	.word	0xffffffff


	//   ....[100]....
        /*0bf4*/ 	.word	0xffffffff


	//   ....[101]....
        /*0bf8*/ 	.word	0xffffffff


	//   ....[102]....
        /*0bfc*/ 	.word	0xffffffff


	//   ....[103]....
        /*0c00*/ 	.word	0xffffffff


	//   ....[104]....
        /*0c04*/ 	.word	0xffffffff


	//   ....[105]....
        /*0c08*/ 	.word	0xffffffff


	//   ....[106]....
        /*0c0c*/ 	.word	0xffffffff


	//   ....[107]....
        /*0c10*/ 	.word	0xffffffff


	//   ....[108]....
        /*0c14*/ 	.word	0xffffffff


	//   ....[109]....
        /*0c18*/ 	.word	0xffffffff


	//   ....[110]....
        /*0c1c*/ 	.word	0xffffffff


	//   ....[111]....
        /*0c20*/ 	.word	0xffffffff


	//   ....[112]....
        /*0c24*/ 	.word	0xffffffff


	//   ....[113]....
        /*0c28*/ 	.word	0xffffffff


	//   ....[114]....
        /*0c2c*/ 	.word	0xffffffff


	//   ....[115]....
        /*0c30*/ 	.word	0xffffffff


	//   ....[116]....
        /*0c34*/ 	.word	0xffffffff


	//   ....[117]....
        /*0c38*/ 	.word	0xffffffff


	//   ....[118]....
        /*0c3c*/ 	.word	0xffffffff


	//   ....[119]....
        /*0c40*/ 	.word	0xffffffff


	//   ....[120]....
        /*0c44*/ 	.word	0xffffffff


	//   ....[121]....
        /*0c48*/ 	.word	0xffffffff


	//   ....[122]....
        /*0c4c*/ 	.word	0xffffffff


	//   ....[123]....
        /*0c50*/ 	.word	0xffffffff


	//   ....[124]....
        /*0c54*/ 	.word	0xffffffff


	//   ....[125]....
        /*0c58*/ 	.word	0xffffffff


	//   ....[126]....
        /*0c5c*/ 	.word	0xffffffff


	//   ....[127]....
        /*0c60*/ 	.word	0xffffffff


	//   ....[128]....
        /*0c64*/ 	.word	0xffffffff


	//   ....[129]....
        /*0c68*/ 	.word	0xffffffff


	//   ....[130]....
        /*0c6c*/ 	.word	0xffffffff


	//   ....[131]....
        /*0c70*/ 	.word	0xffffffff


	//   ....[132]....
        /*0c74*/ 	.word	0xffffffff


	//   ....[133]....
        /*0c78*/ 	.word	0xffffffff


	//   ....[134]....
        /*0c7c*/ 	.word	0xffffffff


	//   ....[135]....
        /*0c80*/ 	.word	0xffffffff


	//   ....[136]....
        /*0c84*/ 	.word	0xffffffff


	//   ....[137]....
        /*0c88*/ 	.word	0xffffffff


	//   ....[138]....
        /*0c8c*/ 	.word	0xffffffff


	//   ....[139]....
        /*0c90*/ 	.word	0xffffffff


	//   ....[140]....
        /*0c94*/ 	.word	0xffffffff


	//   ....[141]....
        /*0c98*/ 	.word	0xffffffff


	//   ....[142]....
        /*0c9c*/ 	.word	0xffffffff


	//   ....[143]....
        /*0ca0*/ 	.word	0xffffffff


	//   ....[144]....
        /*0ca4*/ 	.word	0xffffffff


	//   ....[145]....
        /*0ca8*/ 	.word	0xffffffff


	//   ....[146]....
        /*0cac*/ 	.word	0xffffffff


	//   ....[147]....
        /*0cb0*/ 	.word	0xffffffff


	//   ....[148]....
        /*0cb4*/ 	.word	0xffffffff


	//   ....[149]....
        /*0cb8*/ 	.word	0xffffffff


	//   ....[150]....
        /*0cbc*/ 	.word	0xffffffff


	//   ....[151]....
        /*0cc0*/ 	.word	0xffffffff


	//   ....[152]....
        /*0cc4*/ 	.word	0xffffffff


	//   ....[153]....
        /*0cc8*/ 	.word	0xffffffff


	//   ....[154]....
        /*0ccc*/ 	.word	0xffffffff


	//   ....[155]....
        /*0cd0*/ 	.word	0xffffffff


	//   ....[156]....
        /*0cd4*/ 	.word	0xffffffff


	//   ....[157]....
        /*0cd8*/ 	.word	0xffffffff


	//   ....[158]....
        /*0cdc*/ 	.word	0xffffffff


	//   ....[159]....
        /*0ce0*/ 	.word	0xffffffff


	//   ....[160]....
        /*0ce4*/ 	.word	0xffffffff


	//   ....[161]....
        /*0ce8*/ 	.word	0xffffffff


	//   ....[162]....
        /*0cec*/ 	.word	0xffffffff


	//   ....[163]....
        /*0cf0*/ 	.word	0xffffffff


	//   ....[164]....
        /*0cf4*/ 	.word	0xffffffff


	//   ....[165]....
        /*0cf8*/ 	.word	0xffffffff


	//   ....[166]....
        /*0cfc*/ 	.word	0xffffffff


	//   ....[167]....
        /*0d00*/ 	.word	0xffffffff


	//   ....[168]....
        /*0d04*/ 	.word	0xffffffff


	//   ....[169]....
        /*0d08*/ 	.word	0xffffffff


	//   ....[170]....
        /*0d0c*/ 	.word	0xffffffff


	//   ....[171]....
        /*0d10*/ 	.word	0xffffffff


	//----- nvinfo : EIATTR_COOP_GROUP_INSTR_OFFSETS
	.align		4
.L_256:
        /*0d14*/ 	.byte	0x04, 0x28
        /*0d16*/ 	.short	(.L_258 - .L_257)


	//   ....[0]....
.L_257:
        /*0d18*/ 	.word	0x00000050


	//   ....[1]....
        /*0d1c*/ 	.word	0x00000200


	//   ....[2]....
        /*0d20*/ 	.word	0x00000230


	//   ....[3]....
        /*0d24*/ 	.word	0x00000260


	//   ....[4]....
        /*0d28*/ 	.word	0x00000290


	//   ....[5]....
        /*0d2c*/ 	.word	0x000002c0


	//   ....[6]....
        /*0d30*/ 	.word	0x000002f0


	//   ....[7]....
        /*0d34*/ 	.word	0x00000460


	//   ....[8]....
        /*0d38*/ 	.word	0x000004a0


	//   ....[9]....
        /*0d3c*/ 	.word	0x000004d0


	//   ....[10]....
        /*0d40*/ 	.word	0x00000500


	//   ....[11]....
        /*0d44*/ 	.word	0x00000530


	//   ....[12]....
        /*0d48*/ 	.word	0x00000560


	//   ....[13]....
        /*0d4c*/ 	.word	0x000005f0


	//   ....[14]....
        /*0d50*/ 	.word	0x00000620


	//   ....[15]....
        /*0d54*/ 	.word	0x00000640


	//   ....[16]....
        /*0d58*/ 	.word	0x000006a0


	//   ....[17]....
        /*0d5c*/ 	.word	0x00002b60


	//   ....[18]....
        /*0d60*/ 	.word	0x00002b80


	//   ....[19]....
        /*0d64*/ 	.word	0x00002bb0


	//   ....[20]....
        /*0d68*/ 	.word	0x00002c20


	//   ....[21]....
        /*0d6c*/ 	.word	0x00002db0


	//   ....[22]....
        /*0d70*/ 	.word	0x00002df0


	//   ....[23]....
        /*0d74*/ 	.word	0x00002f30


	//   ....[24]....
        /*0d78*/ 	.word	0x00002fd0


	//   ....[25]....
        /*0d7c*/ 	.word	0x00003100


	//   ....[26]....
        /*0d80*/ 	.word	0x00003120


	//   ....[27]....
        /*0d84*/ 	.word	0x000031b0


	//   ....[28]....
        /*0d88*/ 	.word	0x00003210


	//   ....[29]....
        /*0d8c*/ 	.word	0x000034d0


	//   ....[30]....
        /*0d90*/ 	.word	0x000034e0


	//   ....[31]....
        /*0d94*/ 	.word	0x000038e0


	//   ....[32]....
        /*0d98*/ 	.word	0x000038f0


	//   ....[33]....
        /*0d9c*/ 	.word	0x00004a70


	//   ....[34]....
        /*0da0*/ 	.word	0x00004a90


	//   ....[35]....
        /*0da4*/ 	.word	0x00004c80


	//   ....[36]....
        /*0da8*/ 	.word	0x00004c90


	//   ....[37]....
        /*0dac*/ 	.word	0x00005230


	//   ....[38]....
        /*0db0*/ 	.word	0x00005260


	//   ....[39]....
        /*0db4*/ 	.word	0x00005270


	//   ....[40]....
        /*0db8*/ 	.word	0x000052a0


	//   ....[41]....
        /*0dbc*/ 	.word	0x00006910


	//   ....[42]....
        /*0dc0*/ 	.word	0x00006930


	//   ....[43]....
        /*0dc4*/ 	.word	0x00006b10


	//   ....[44]....
        /*0dc8*/ 	.word	0x00006b20


	//   ....[45]....
        /*0dcc*/ 	.word	0x00007c70


	//   ....[46]....
        /*0dd0*/ 	.word	0x00007c90


	//   ....[47]....
        /*0dd4*/ 	.word	0x00007e50


	//   ....[48]....
        /*0dd8*/ 	.word	0x00007e60


	//   ....[49]....
        /*0ddc*/ 	.word	0x000081b0


	//   ....[50]....
        /*0de0*/ 	.word	0x000081e0


	//   ....[51]....
        /*0de4*/ 	.word	0x00008200


	//   ....[52]....
        /*0de8*/ 	.word	0x00008220


	//   ....[53]....
        /*0dec*/ 	.word	0x00009ab0


	//   ....[54]....
        /*0df0*/ 	.word	0x00009ac0


	//   ....[55]....
        /*0df4*/ 	.word	0x00009af0


	//   ....[56]....
        /*0df8*/ 	.word	0x00009b00


	//   ....[57]....
        /*0dfc*/ 	.word	0x0000b3b0


	//   ....[58]....
        /*0e00*/ 	.word	0x0000b3c0


	//   ....[59]....
        /*0e04*/ 	.word	0x0000b3e0


	//   ....[60]....
        /*0e08*/ 	.word	0x0000b3f0


	//   ....[61]....
        /*0e0c*/ 	.word	0x0000b820


	//   ....[62]....
        /*0e10*/ 	.word	0x0000b840


	//   ....[63]....
        /*0e14*/ 	.word	0x0000baa0


	//   ....[64]....
        /*0e18*/ 	.word	0x0000bab0


	//   ....[65]....
        /*0e1c*/ 	.word	0x0000bcc0


	//   ....[66]....
        /*0e20*/ 	.word	0x0000bce0


	//   ....[67]....
        /*0e24*/ 	.word	0x0000bef0


	//   ....[68]....
        /*0e28*/ 	.word	0x0000bf00


	//   ....[69]....
        /*0e2c*/ 	.word	0x0000c300


	//   ....[70]....
        /*0e30*/ 	.word	0x0000c320


	//   ....[71]....
        /*0e34*/ 	.word	0x0000cf70


	//   ....[72]....
        /*0e38*/ 	.word	0x0000cf80


	//   ....[73]....
        /*0e3c*/ 	.word	0x0000e3b0


	//   ....[74]....
        /*0e40*/ 	.word	0x0000e3d0


	//   ....[75]....
        /*0e44*/ 	.word	0x0000e640


	//   ....[76]....
        /*0e48*/ 	.word	0x0000e650


	//   ....[77]....
        /*0e4c*/ 	.word	0x0000e860


	//   ....[78]....
        /*0e50*/ 	.word	0x0000e880


	//   ....[79]....
        /*0e54*/ 	.word	0x0000ea90


	//   ....[80]....
        /*0e58*/ 	.word	0x0000eaa0


	//   ....[81]....
        /*0e5c*/ 	.word	0x0000ed70


	//   ....[82]....
        /*0e60*/ 	.word	0x0000ed90


	//   ....[83]....
        /*0e64*/ 	.word	0x0000eec0


	//   ....[84]....
        /*0e68*/ 	.word	0x0000ef00


	//   ....[85]....
        /*0e6c*/ 	.word	0x0000ef30


	//   ....[86]....
        /*0e70*/ 	.word	0x0000ef60


	//   ....[87]....
        /*0e74*/ 	.word	0x0000ef90


	//   ....[88]....
        /*0e78*/ 	.word	0x0000efc0


	//   ....[89]....
        /*0e7c*/ 	.word	0x0000f120


	//   ....[90]....
        /*0e80*/ 	.word	0x0000f160


	//   ....[91]....
        /*0e84*/ 	.word	0x0000f190


	//   ....[92]....
        /*0e88*/ 	.word	0x0000f1c0


	//   ....[93]....
        /*0e8c*/ 	.word	0x0000f1f0


	//   ....[94]....
        /*0e90*/ 	.word	0x0000f220


	//   ....[95]....
        /*0e94*/ 	.word	0x0000f2b0


	//   ....[96]....
        /*0e98*/ 	.word	0x0000f2e0


	//   ....[97]....
        /*0e9c*/ 	.word	0x0000f2f0


	//   ....[98]....
        /*0ea0*/ 	.word	0x0000f350


	//   ....[99]....
        /*0ea4*/ 	.word	0x0000f930


	//   ....[100]....
        /*0ea8*/ 	.word	0x0000f990


	//   ....[101]....
        /*0eac*/ 	.word	0x0000f9e0


	//   ....[102]....
        /*0eb0*/ 	.word	0x0000fa30


	//   ....[103]....
        /*0eb4*/ 	.word	0x0000fa80


	//   ....[104]....
        /*0eb8*/ 	.word	0x0000faf0


	//   ....[105]....
        /*0ebc*/ 	.word	0x0000fb30


	//   ....[106]....
        /*0ec0*/ 	.word	0x0000fba0


	//   ....[107]....
        /*0ec4*/ 	.word	0x0000fc10


	//   ....[108]....
        /*0ec8*/ 	.word	0x0000fc70


	//   ....[109]....
        /*0ecc*/ 	.word	0x0000fce0


	//   ....[110]....
        /*0ed0*/ 	.word	0x0000fd40


	//   ....[111]....
        /*0ed4*/ 	.word	0x0000fda0


	//   ....[112]....
        /*0ed8*/ 	.word	0x0000fe10


	//   ....[113]....
        /*0edc*/ 	.word	0x0000fe70


	//   ....[114]....
        /*0ee0*/ 	.word	0x0000fed0


	//   ....[115]....
        /*0ee4*/ 	.word	0x0000ff10


	//   ....[116]....
        /*0ee8*/ 	.word	0x0000ff50


	//   ....[117]....
        /*0eec*/ 	.word	0x0000ffa0


	//   ....[118]....
        /*0ef0*/ 	.word	0x0000fff0


	//   ....[119]....
        /*0ef4*/ 	.word	0x00010060


	//   ....[120]....
        /*0ef8*/ 	.word	0x000100c0


	//   ....[121]....
        /*0efc*/ 	.word	0x00010120


	//   ....[122]....
        /*0f00*/ 	.word	0x00010180


	//   ....[123]....
        /*0f04*/ 	.word	0x000101f0


	//   ....[124]....
        /*0f08*/ 	.word	0x00010250


	//   ....[125]....
        /*0f0c*/ 	.word	0x000102b0


	//   ....[126]....
        /*0f10*/ 	.word	0x000102f0


	//   ....[127]....
        /*0f14*/ 	.word	0x00010330


	//   ....[128]....
        /*0f18*/ 	.word	0x00010380


	//   ....[129]....
        /*0f1c*/ 	.word	0x000103c0


	//   ....[130]....
        /*0f20*/ 	.word	0x00010410


	//   ....[131]....
        /*0f24*/ 	.word	0x00010460


	//   ....[132]....
        /*0f28*/ 	.word	0x000104b0


	//   ....[133]....
        /*0f2c*/ 	.word	0x00010500


	//   ....[134]....
        /*0f30*/ 	.word	0x00010570


	//   ....[135]....
        /*0f34*/ 	.word	0x000105e0


	//   ....[136]....
        /*0f38*/ 	.word	0x00010640


	//   ....[137]....
        /*0f3c*/ 	.word	0x000106a0


	//   ....[138]....
        /*0f40*/ 	.word	0x00010700


	//   ....[139]....
        /*0f44*/ 	.word	0x00010770


	//   ....[140]....
        /*0f48*/ 	.word	0x000107d0


	//   ....[141]....
        /*0f4c*/ 	.word	0x00010830


	//   ....[142]....
        /*0f50*/ 	.word	0x00010890


	//   ....[143]....
        /*0f54*/ 	.word	0x00010900


	//   ....[144]....
        /*0f58*/ 	.word	0x00010960


	//   ....[145]....
        /*0f5c*/ 	.word	0x000109c0


	//   ....[146]....
        /*0f60*/ 	.word	0x00010a20


	//   ....[147]....
        /*0f64*/ 	.word	0x00010a90


	//   ....[148]....
        /*0f68*/ 	.word	0x00010af0


	//   ....[149]....
        /*0f6c*/ 	.word	0x00010b50


	//   ....[150]....
        /*0f70*/ 	.word	0x00010bb0


	//   ....[151]....
        /*0f74*/ 	.word	0x00010c20


	//   ....[152]....
        /*0f78*/ 	.word	0x00010c80


	//   ....[153]....
        /*0f7c*/ 	.word	0x00010ce0


	//   ....[154]....
        /*0f80*/ 	.word	0x00010d40


	//   ....[155]....
        /*0f84*/ 	.word	0x00010db0


	//   ....[156]....
        /*0f88*/ 	.word	0x00010e00


	//   ....[157]....
        /*0f8c*/ 	.word	0x00010e40


	//   ....[158]....
        /*0f90*/ 	.word	0x00010e90


	//   ....[159]....
        /*0f94*/ 	.word	0x00010ee0


	//   ....[160]....
        /*0f98*/ 	.word	0x00010f30


	//   ....[161]....
        /*0f9c*/ 	.word	0x00010fa0


	//   ....[162]....
        /*0fa0*/ 	.word	0x00010fe0


	//   ....[163]....
        /*0fa4*/ 	.word	0x00011030


	//   ....[164]....
        /*0fa8*/ 	.word	0x00011080


	//   ....[165]....
        /*0fac*/ 	.word	0x000110d0


	//   ....[166]....
        /*0fb0*/ 	.word	0x00011120


	//   ....[167]....
        /*0fb4*/ 	.word	0x00011190


	//   ....[168]....
        /*0fb8*/ 	.word	0x000111d0


	//   ....[169]....
        /*0fbc*/ 	.word	0x00011240


	//   ....[170]....
        /*0fc0*/ 	.word	0x000112a0


	//   ....[171]....
        /*0fc4*/ 	.word	0x00011310


	//----- nvinfo : EIATTR_EXIT_INSTR_OFFSETS
	.align		4
.L_258:
        /*0fc8*/ 	.byte	0x04, 0x1c
        /*0fca*/ 	.short	(.L_260 - .L_259)


	//   ....[0]....
.L_259:
        /*0fcc*/ 	.word	0x00000c10


	//   ....[1]....
        /*0fd0*/ 	.word	0x0000f8f0


	//----- nvinfo : EIATTR_MAX_THREADS
	.align		4
.L_260:
        /*0fd4*/ 	.byte	0x04, 0x05
        /*0fd6*/ 	.short	(.L_262 - .L_261)
.L_261:
        /*0fd8*/ 	.word	0x00000100
        /*0fdc*/ 	.word	0x00000001
        /*0fe0*/ 	.word	0x00000001


	//----- nvinfo : EIATTR_CRS_STACK_SIZE
	.align		4
.L_262:
        /*0fe4*/ 	.byte	0x04, 0x1e
        /*0fe6*/ 	.short	(.L_264 - .L_263)
.L_263:
        /*0fe8*/ 	.word	0x00000000
.L_264:


//--------------------- .nv.info._ZN7cutlass13device_kernelIN5flash19enable_sm80_to_sm89INS1_16FlashAttnFwdSm80INS1_25CollectiveMainloopFwdSm80ILi8ELi1ELb0EN4cute5tupleIJNS5_1CILi128EEENS7_ILi32EEENS7_ILi256EEEEEELi256ENS_10bfloat16_tEfNS_4arch4Sm80ELb0ELb0ELb1ELb1ELb1ELb1ELb1ELb1EEENS1_21CollectiveEpilogueFwdINS6_IJS8_SA_S9_EEENS6_IJNS7_ILi1EEESI_SI_EEESC_SE_Li256ELb1ELb1ELb1ELb0EEENS1_36VarlenDynamicPersistentTileSchedulerILi128ELi32ELi256ELi256ELb1ELb1ELb0ELb0ELb1ELb1EEEEEEEEEvNT_6ParamsE --------------------------
	.section	.nv.info._ZN7cutlass13device_kernelIN5flash19enable_sm80_to_sm89INS1_16FlashAttnFwdSm80INS1_25CollectiveMainloopFwdSm80ILi8ELi1ELb0EN4cute5tupleIJNS5_1CILi128EEENS7_ILi32EEENS7_ILi256EEEEEELi256ENS_10bfloat16_tEfNS_4arch4Sm80ELb0ELb0ELb1ELb1ELb1ELb1ELb1ELb1EEENS1_21CollectiveEpilogueFwdINS6_IJS8_SA_S9_EEENS6_IJNS7_ILi1EEESI_SI_EEESC_SE_Li256ELb1ELb1ELb1ELb0EEENS1_36VarlenDynamicPersistentTileSchedulerILi128ELi32ELi256ELi256ELb1ELb1ELb0ELb0ELb1ELb1EEEEEEEEEvNT_6ParamsE,"",@"SHT_CUDA_INFO"
	.sectionflags	@""
	.align	4


	//----- nvinfo : EIATTR_CUDA_API_VERSION
	.align		4
        /*0000*/ 	.byte	0x04, 0x37
        /*0002*/ 	.short	(.L_266 - .L_265)
.L_265:
        /*0004*/ 	.word	0x00000082


	//----- nvinfo : EIATTR_SW2861232_WAR
	.align		4
.L_266:
        /*0008*/ 	.byte	0x01, 0x35
	.zero		2


	//----- nvinfo : EIATTR_PARAM_CBANK
	.align		4
        /*000c*/ 	.byte	0x04, 0x0a
        /*000e*/ 	.short	(.L_268 - .L_267)
	.align		4
.L_267:
        /*0010*/ 	.word	index@(.nv.constant0._ZN7cutlass13device_kernelIN5flash19enable_sm80_to_sm89INS1_16FlashAttnFwdSm80INS1_25CollectiveMainloopFwdSm80ILi8ELi1ELb0EN4cute5tupleIJNS5_1CILi128EEENS7_ILi32EEENS7_ILi256EEEEEELi256ENS_10bfloat16_tEfNS_4arch4Sm80ELb0ELb0ELb1ELb1ELb1ELb1ELb1ELb1EEENS1_21CollectiveEpilogueFwdINS6_IJS8_SA_S9_EEENS6_IJNS7_ILi1EEESI_SI_EEESC_SE_Li256ELb1ELb1ELb1ELb0EEENS1_36VarlenDynamicPersistentTileSchedulerILi128ELi32ELi256ELi256ELb1ELb1ELb0ELb0ELb1ELb1EEEEEEEEEvNT_6ParamsE)
        /*0014*/ 	.short	0x0160
        /*0016*/ 	.short	0x0438


	//----- nvinfo : EIATTR_CBANK_PARAM_SIZE
	.align		4
.L_268:
        /*0018*/ 	.byte	0x03, 0x19
        /*001a*/ 	.short	0x0438


	//----- nvinfo : EIATTR_KPARAM_INFO
	.align		4
        /*001c*/ 	.byte	0x04, 0x17
        /*001e*/ 	.short	(.L_270 - .L_269)
.L_269:
        /*0020*/ 	.word	0x00000000
        /*0024*/ 	.short	0x0000
        /*0026*/ 	.short	0x0000
        /*0028*/ 	.byte	0x00, 0xf0, 0xe1, 0x10


	//----- nvinfo : EIATTR_MAXREG_COUNT
	.align		4
.L_270:
        /*002c*/ 	.byte	0x03, 0x1b
        /*002e*/ 	.short	0x00ff


	//----- nvinfo : EIATTR_NUM_BARRIERS
	.align		4
        /*0030*/ 	.byte	0x02, 0x4c
        /*0032*/ 	.byte	0x06
	.zero		1


	//----- nvinfo : EIATTR_ANNOTATIONS
	.align		4
        /*0034*/ 	.byte	0x04, 0x55
        /*0036*/ 	.short	(.L_272 - .L_271)


	//   ....[0]....
.L_271:
        /* <DEDUP_REMOVED lines=25> */


	//----- nvinfo : EIATTR_MERCURY_ISA_VERSION
	.align		4
.L_272:
        /*01b0*/ 	.byte	0x03, 0x5f
        /*01b2*/ 	.short	0x0000


	//----- nvinfo : EIATTR_INT_WARP_WIDE_INSTR_OFFSETS
	.align		4
        /*01b4*/ 	.byte	0x04, 0x31
        /*01b6*/ 	.short	(.L_274 - .L_273)


	//   ....[0]....
.L_273:
        /*01b8*/ 	.word	0x00012500


	//   ....[1]....
        /*01bc*/ 	.word	0x00012570


	//----- nvinfo : EIATTR_COOP_GROUP_MASK_REGIDS
	.align		4
.L_274:
        /*01c0*/ 	.byte	0x04, 0x29
        /*01c2*/ 	.short	(.L_276 - .L_275)


	//   ....[0]....
.L_275:
        /*01c4*/ 	.word	0xffffffff


	//   ....[1]....
        /*01c8*/ 	.word	0xffffffff


	//   ....[2]....
        /*01cc*/ 	.word	0xffffffff


	//   ....[3]....
        /*01d0*/ 	.word	0xffffffff


	//   ....[4]....
        /*01d4*/ 	.word	0xffffffff


	//   ....[5]....
        /*01d8*/ 	.word	0xffffffff


	//   ....[6]....
        /*01dc*/ 	.word	0xffffffff


	//   ....[7]....
        /*01e0*/ 	.word	0xffffffff


	//   ....[8]....
        /*01e4*/ 	.word	0xffffffff


	//   ....[9]....
        /*01e8*/ 	.word	0xffffffff


	//   ....[10]....
        /*01ec*/ 	.word	0xffffffff


	//   ....[11]....
        /*01f0*/ 	.word	0xffffffff


	//   ....[12]....
        /*01f4*/ 	.word	0xffffffff


	//   ....[13]....
        /*01f8*/ 	.word	0xffffffff


	//   ....[14]....
        /*01fc*/ 	.word	0xffffffff


	//   ....[15]....
        /*0200*/ 	.word	0xffffffff


	//   ....[16]....
        /*0204*/ 	.word	0xffffffff


	//   ....[17]....
        /*0208*/ 	.word	0xffffffff


	//   ....[18]....
        /*020c*/ 	.word	0xffffffff


	//   ....[19]....
        /*0210*/ 	.word	0xffffffff


	//   ....[20]....
        /*0214*/ 	.word	0xffffffff


	//   ....[21]....
        /*0218*/ 	.word	0xffffffff


	//   ....[22]....
        /*021c*/ 	.word	0xffffffff


	//   ....[23]....
        /*0220*/ 	.word	0xffffffff


	//   ....[24]....
        /*0224*/ 	.word	0xffffffff


	//   ....[25]....
        /*0228*/ 	.word	0xffffffff


	//   ....[26]....
        /*022c*/ 	.word	0xffffffff


	//   ....[27]....
        /*0230*/ 	.word	0xffffffff


	//   ....[28]....
        /*0234*/ 	.word	0xffffffff


	//   ....[29]....
        /*0238*/ 	.word	0xffffffff


	//   ....[30]....
        /*023c*/ 	.word	0xffffffff


	//   ....[31]....
        /*0240*/ 	.word	0xffffffff


	//   ....[32]....
        /*0244*/ 	.word	0xffffffff


	//   ....[33]....
        /*0248*/ 	.word	0xffffffff


	//   ....[34]....
        /*024c*/ 	.word	0xffffffff


	//   ....[35]....
        /*0250*/ 	.word	0xffffffff


	//   ....[36]....
        /*0254*/ 	.word	0xffffffff


	//   ....[37]....
        /*0258*/ 	.word	0xffffffff


	//   ....[38]....
        /*025c*/ 	.word	0xffffffff


	//   ....[39]....
        /*0260*/ 	.word	0xffffffff


	//   ....[40]....
        /*0264*/ 	.word	0xffffffff


	//   ....[41]....
        /*0268*/ 	.word	0xffffffff


	//   ....[42]....
        /*026c*/ 	.word	0xffffffff


	//   ....[43]....
        /*0270*/ 	.word	0xffffffff


	//   ....[44]....
        /*0274*/ 	.word	0xffffffff


	//   ....[45]....
        /*0278*/ 	.word	0xffffffff


	//   ....[46]....
        /*027c*/ 	.word	0xffffffff


	//   ....[47]....
        /*0280*/ 	.word	0xffffffff


	//   ....[48]....
        /*0284*/ 	.word	0xffffffff


	//   ....[49]....
        /*0288*/ 	.word	0xffffffff


	//   ....[50]....
        /*028c*/ 	.word	0xffffffff


	//   ....[51]....
        /*0290*/ 	.word	0xffffffff


	//   ....[52]....
        /*0294*/ 	.word	0xffffffff


	//   ....[53]....
        /*0298*/ 	.word	0xffffffff


	//   ....[54]....
        /*029c*/ 	.word	0xffffffff


	//   ....[55]....
        /*02a0*/ 	.word	0xffffffff


	//   ....[56]....
        /*02a4*/ 	.word	0xffffffff


	//   ....[57]....
        /*02a8*/ 	.word	0xffffffff


	//   ....[58]....
        /*02ac*/ 	.word	0xffffffff


	//   ....[59]....
        /*02b0*/ 	.word	0xffffffff


	//   ....[60]....
        /*02b4*/ 	.word	0xffffffff


	//   ....[61]....
        /*02b8*/ 	.word	0xffffffff


	//   ....[62]....
        /*02bc*/ 	.word	0xffffffff


	//   ....[63]....
        /*02c0*/ 	.word	0xffffffff


	//   ....[64]....
        /*02c4*/ 	.word	0xffffffff


	//   ....[65]....
        /*02c8*/ 	.word	0xffffffff


	//   ....[66]....
        /*02cc*/ 	.word	0xffffffff


	//   ....[67]....
        /*02d0*/ 	.word	0xffffffff


	//   ....[68]....
        /*02d4*/ 	.word	0xffffffff


	//   ....[69]....
        /*02d8*/ 	.word	0xffffffff


	//   ....[70]....
        /*02dc*/ 	.word	0xffffffff


	//   ....[71]....
        /*02e0*/ 	.word	0xffffffff


	//   ....[72]....
        /*02e4*/ 	.word	0xffffffff


	//   ....[73]....
        /*02e8*/ 	.word	0xffffffff


	//   ....[74]....
        /*02ec*/ 	.word	0xffffffff


	//   ....[75]....
        /*02f0*/ 	.word	0xffffffff


	//   ....[76]....
        /*02f4*/ 	.word	0xffffffff


	//   ....[77]....
        /*02f8*/ 	.word	0xffffffff


	//   ....[78]....
        /*02fc*/ 	.word	0xffffffff


	//   ....[79]....
        /*0300*/ 	.word	0xffffffff


	//   ....[80]....
        /*0304*/ 	.word	0xffffffff


	//   ....[81]....
        /*0308*/ 	.word	0xffffffff


	//   ....[82]....
        /*030c*/ 	.word	0xffffffff


	//   ....[83]....
        /*0310*/ 	.word	0xffffffff


	//   ....[84]....
        /*0314*/ 	.word	0xffffffff


	//   ....[85]....
        /*0318*/ 	.word	0xffffffff


	//   ....[86]....
        /*031c*/ 	.word	0xffffffff


	//   ....[87]....
        /*0320*/ 	.word	0xffffffff


	//   ....[88]....
        /*0324*/ 	.word	0xffffffff


	//   ....[89]....
        /*0328*/ 	.word	0xffffffff


	//   ....[90]....
        /*032c*/ 	.word	0xffffffff


	//   ....[91]....
        /*0330*/ 	.word	0xffffffff


	//   ....[92]....
        /*0334*/ 	.word	0xffffffff


	//   ....[93]....
        /*0338*/ 	.word	0xffffffff


	//   ....[94]....
        /*033c*/ 	.word	0xffffffff


	//   ....[95]....
        /*0340*/ 	.word	0xffffffff


	//   ....[96]....
        /*0344*/ 	.word	0xffffffff


	//   ....[97]....
        /*0348*/ 	.word	0xffffffff


	//   ....[98]....
        /*034c*/ 	.word	0xffffffff


	//   ....[99]....
        /*0350*/ 	.word	0xffffffff


	//   ....[100]....
        /*0354*/ 	.word	0xffffffff


	//   ....[101]....
        /*0358*/ 	.word	0xffffffff


	//   ....[102]....
        /*035c*/ 	.word	0xffffffff


	//   ....[103]....
        /*0360*/ 	.word	0xffffffff


	//   ....[104]....
        /*0364*/ 	.word	0xffffffff


	//   ....[105]....
        /*0368*/ 	.word	0xffffffff


	//   ....[106]....
        /*036c*/ 	.word	0xffffffff


	//   ....[107]....
        /*0370*/ 	.word	0xffffffff


	//   ....[108]....
        /*0374*/ 	.word	0xffffffff


	//   ....[109]....
        /*0378*/ 	.word	0xffffffff


	//   ....[110]....
        /*037c*/ 	.word	0xffffffff


	//   ....[111]....
        /*0380*/ 	.word	0xffffffff


	//   ....[112]....
        /*0384*/ 	.word	0xffffffff


	//   ....[113]....
        /*0388*/ 	.word	0xffffffff


	//   ....[114]....
        /*038c*/ 	.word	0xffffffff


	//   ....[115]....
        /*0390*/ 	.word	0xffffffff


	//   ....[116]....
        /*0394*/ 	.word	0xffffffff


	//   ....[117]....
        /*0398*/ 	.word	0xffffffff


	//   ....[118]....
        /*039c*/ 	.word	0xffffffff


	//   ....[119]....
        /*03a0*/ 	.word	0xffffffff


	//   ....[120]....
        /*03a4*/ 	.word	0xffffffff


	//   ....[121]....
        /*03a8*/ 	.word	0xffffffff


	//   ....[122]....
        /*03ac*/ 	.word	0xffffffff


	//   ....[123]....
        /*03b0*/ 	.word	0xffffffff


	//   ....[124]....
        /*03b4*/ 	.word	0xffffffff


	//   ....[125]....
        /*03b8*/ 	.word	0xffffffff


	//   ....[126]....
        /*03bc*/ 	.word	0xffffffff


	//   ....[127]....
        /*03c0*/ 	.word	0xffffffff


	//   ....[128]....
        /*03c4*/ 	.word	0xffffffff


	//   ....[129]....
        /*03c8*/ 	.word	0xffffffff


	//   ....[130]....
        /*03cc*/ 	.word	0xffffffff


	//   ....[131]....
        /*03d0*/ 	.word	0xffffffff


	//   ....[132]....
        /*03d4*/ 	.word	0xffffffff


	//   ....[133]....
        /*03d8*/ 	.word	0xffffffff


	//   ....[134]....
        /*03dc*/ 	.word	0xffffffff


	//   ....[135]....
        /*03e0*/ 	.word	0xffffffff


	//   ....[136]....
        /*03e4*/ 	.word	0xffffffff


	//   ....[137]....
        /*03e8*/ 	.word	0xffffffff


	//   ....[138]....
        /*03ec*/ 	.word	0xffffffff


	//   ....[139]....
        /*03f0*/ 	.word	0xffffffff


	//   ....[140]....
        /*03f4*/ 	.word	0xffffffff


	//   ....[141]....
        /*03f8*/ 	.word	0xffffffff


	//   ....[142]....
        /*03fc*/ 	.word	0xffffffff


	//   ....[143]....
        /*0400*/ 	.word	0xffffffff


	//   ....[144]....
        /*0404*/ 	.word	0xffffffff


	//   ....[145]....
        /*0408*/ 	.word	0xffffffff


	//   ....[146]....
        /*040c*/ 	.word	0xffffffff


	//   ....[147]....
        /*0410*/ 	.word	0xffffffff


	//   ....[148]....
        /*0414*/ 	.word	0xffffffff


	//   ....[149]....
        /*0418*/ 	.word	0xffffffff


	//   ....[150]....
        /*041c*/ 	.word	0xffffffff


	//   ....[151]....
        /*0420*/ 	.word	0xffffffff


	//   ....[152]....
        /*0424*/ 	.word	0xffffffff


	//   ....[153]....
        /*0428*/ 	.word	0xffffffff


	//   ....[154]....
        /*042c*/ 	.word	0xffffffff


	//   ....[155]....
        /*0430*/ 	.word	0xffffffff


	//   ....[156]....
        /*0434*/ 	.word	0xffffffff


	//   ....[157]....
        /*0438*/ 	.word	0xffffffff


	//   ....[158]....
        /*043c*/ 	.word	0xffffffff


	//   ....[159]....
        /*0440*/ 	.word	0xffffffff


	//   ....[160]....
        /*0444*/ 	.word	0xffffffff


	//   ....[161]....
        /*0448*/ 	.word	0xffffffff


	//   ....[162]....
        /*044c*/ 	.word	0xffffffff


	//   ....[163]....
        /*0450*/ 	.word	0xffffffff


	//   ....[164]....
        /*0454*/ 	.word	0xffffffff


	//   ....[165]....
        /*0458*/ 	.word	0xffffffff


	//   ....[166]....
        /*045c*/ 	.word	0xffffffff


	//   ....[167]....
        /*0460*/ 	.word	0xffffffff


	//   ....[168]....
        /*0464*/ 	.word	0xffffffff


	//   ....[169]....
        /*0468*/ 	.word	0xffffffff


	//   ....[170]....
        /*046c*/ 	.word	0xffffffff


	//   ....[171]....
        /*0470*/ 	.word	0xffffffff


	//   ....[172]....
        /*0474*/ 	.word	0xffffffff


	//   ....[173]....
        /*0478*/ 	.word	0xffffffff


	//   ....[174]....
        /*047c*/ 	.word	0xffffffff


	//   ....[175]....
        /*0480*/ 	.word	0xffffffff


	//   ....[176]....
        /*0484*/ 	.word	0xffffffff


	//   ....[177]....
        /*0488*/ 	.word	0xffffffff


	//----- nvinfo : EIATTR_COOP_GROUP_INSTR_OFFSETS
	.align		4
.L_276:
        /*048c*/ 	.byte	0x04, 0x28
        /*048e*/ 	.short	(.L_278 - .L_277)


	//   ....[0]....
.L_277:
        /*0490*/ 	.word	0x00000050


	//   ....[1]....
        /*0494*/ 	.word	0x000001e0


	//   ....[2]....
        /*0498*/ 	.word	0x00000210


	//   ....[3]....
        /*049c*/ 	.word	0x00000240


	//   ....[4]....
        /*04a0*/ 	.word	0x00000270


	//   ....[5]....
        /*04a4*/ 	.word	0x000002a0


	//   ....[6]....
        /*04a8*/ 	.word	0x000002d0


	//   ....[7]....
        /*04ac*/ 	.word	0x00000440


	//   ....[8]....
        /*04b0*/ 	.word	0x00000480


	//   ....[9]....
        /*04b4*/ 	.word	0x000004b0


	//   ....[10]....
        /*04b8*/ 	.word	0x000004e0


	//   ....[11]....
        /*04bc*/ 	.word	0x00000510


	//   ....[12]....
        /*04c0*/ 	.word	0x00000540


	//   ....[13]....
        /*04c4*/ 	.word	0x000005d0


	//   ....[14]....
        /*04c8*/ 	.word	0x00000600


	//   ....[15]....
        /*04cc*/ 	.word	0x00000620


	//   ....[16]....
        /*04d0*/ 	.word	0x00000680


	//   ....[17]....
        /*04d4*/ 	.word	0x000033b0


	//   ....[18]....
        /*04d8*/ 	.word	0x000033c0


	//   ....[19]....
        /*04dc*/ 	.word	0x000045e0


	//   ....[20]....
        /*04e0*/ 	.word	0x000045f0


	//   ....[21]....
        /*04e4*/ 	.word	0x00005700


	//   ....[22]....
        /*04e8*/ 	.word	0x00005720


	//   ....[23]....
        /*04ec*/ 	.word	0x00005ae0


	//   ....[24]....
        /*04f0*/ 	.word	0x00005af0


	//   ....[25]....
        /*04f4*/ 	.word	0x000067a0


	//   ....[26]....
        /*04f8*/ 	.word	0x000067c0


	//   ....[27]....
        /*04fc*/ 	.word	0x00006940


	//   ....[28]....
        /*0500*/ 	.word	0x00006950


	//   ....[29]....
        /*0504*/ 	.word	0x00006ab0


	//   ....[30]....
        /*0508*/ 	.word	0x00006ad0


	//   ....[31]....
        /*050c*/ 	.word	0x00006c30


	//   ....[32]....
        /*0510*/ 	.word	0x00006c40


	//   ....[33]....
        /*0514*/ 	.word	0x00007050


	//   ....[34]....
        /*0518*/ 	.word	0x00007060


	//   ....[35]....
        /*051c*/ 	.word	0x000072d0


	//   ....[36]....
        /*0520*/ 	.word	0x00007310


	//   ....[37]....
        /*0524*/ 	.word	0x00007350


	//   ....[38]....
        /*0528*/ 	.word	0x00007380


	//   ....[39]....
        /*052c*/ 	.word	0x0000a430


	//   ....[40]....
        /*0530*/ 	.word	0x0000a470


	//   ....[41]....
        /*0534*/ 	.word	0x0000a4b0


	//   ....[42]....
        /*0538*/ 	.word	0x0000a4e0


	//   ....[43]....
        /*053c*/ 	.word	0x0000db50


	//   ....[44]....
        /*0540*/ 	.word	0x0000db60


	//   ....[45]....
        /*0544*/ 	.word	0x0000e810


	//   ....[46]....
        /*0548*/ 	.word	0x0000e830


	//   ....[47]....
        /*054c*/ 	.word	0x0000ebe0


	//   ....[48]....
        /*0550*/ 	.word	0x0000ebf0


	//   ....[49]....
        /*0554*/ 	.word	0x0000ec20


	//   ....[50]....
        /*0558*/ 	.word	0x0000ec30


	//   ....[51]....
        /*055c*/ 	.word	0x0000f980


	//   ....[52]....
        /*0560*/ 	.word	0x0000f990


	//   ....[53]....
        /*0564*/ 	.word	0x00010570


	//   ....[54]....
        /*0568*/ 	.word	0x00010590


	//   ....[55]....
        /*056c*/ 	.word	0x000107d0


	//   ....[56]....
        /*0570*/ 	.word	0x000107f0


	//   ....[57]....
        /*0574*/ 	.word	0x00010810


	//   ....[58]....
        /*0578*/ 	.word	0x00010830


	//   ....[59]....
        /*057c*/ 	.word	0x00011af0


	//   ....[60]....
        /*0580*/ 	.word	0x00011b20


	//   ....[61]....
        /*0584*/ 	.word	0x00011b40


	//   ....[62]....
        /*0588*/ 	.word	0x00011b60


	//   ....[63]....
        /*058c*/ 	.word	0x000132e0


	//   ....[64]....
        /*0590*/ 	.word	0x00013300


	//   ....[65]....
        /*0594*/ 	.word	0x00013310


	//   ....[66]....
        /*0598*/ 	.word	0x00013330


	//   ....[67]....
        /*059c*/ 	.word	0x000136f0


	//   ....[68]....
        /*05a0*/ 	.word	0x00013710


	//   ....[69]....
        /*05a4*/ 	.word	0x00013870


	//   ....[70]....
        /*05a8*/ 	.word	0x00013880


	//   ....[71]....
        /*05ac*/ 	.word	0x000139f0


	//   ....[72]....
        /*05b0*/ 	.word	0x00013a10


	//   ....[73]....
        /*05b4*/ 	.word	0x00013b80


	//   ....[74]....
        /*05b8*/ 	.word	0x00013b90


	//   ....[75]....
        /*05bc*/ 	.word	0x00013ef0


	//   ....[76]....
        /*05c0*/ 	.word	0x00013f10


	//   ....[77]....
        /*05c4*/ 	.word	0x00014c80


	//   ....[78]....
        /*05c8*/ 	.word	0x00014c90


	//   ....[79]....
        /*05cc*/ 	.word	0x000161d0


	//   ....[80]....
        /*05d0*/ 	.word	0x000161f0


	//   ....[81]....
        /*05d4*/ 	.word	0x00016360


	//   ....[82]....
        /*05d8*/ 	.word	0x00016370


	//   ....[83]....
        /*05dc*/ 	.word	0x000164e0


	//   ....[84]....
        /*05e0*/ 	.word	0x00016500


	//   ....[85]....
        /*05e4*/ 	.word	0x00016670


	//   ....[86]....
        /*05e8*/ 	.word	0x00016680


	//   ....[87]....
        /*05ec*/ 	.word	0x00016890


	//   ....[88]....
        /*05f0*/ 	.word	0x000168b0


	//   ....[89]....
        /*05f4*/ 	.word	0x000169d0


	//   ....[90]....
        /*05f8*/ 	.word	0x00016a10


	//   ....[91]....
        /*05fc*/ 	.word	0x00016a40


	//   ....[92]....
        /*0600*/ 	.word	0x00016a70


	//   ....[93]....
        /*0604*/ 	.word	0x00016aa0


	//   ....[94]....
        /*0608*/ 	.word	0x00016ad0


	//   ....[95]....
        /*060c*/ 	.word	0x00016c30


	//   ....[96]....
        /*0610*/ 	.word	0x00016c70


	//   ....[97]....
        /*0614*/ 	.word	0x00016ca0


	//   ....[98]....
        /*0618*/ 	.word	0x00016cd0


	//   ....[99]....
        /*061c*/ 	.word	0x00016d00


	//   ....[100]....
        /*0620*/ 	.word	0x00016d30


	//   ....[101]....
        /*0624*/ 	.word	0x00016dc0


	//   ....[102]....
        /*0628*/ 	.word	0x00016df0


	//   ....[103]....
        /*062c*/ 	.word	0x00016e00


	//   ....[104]....
        /*0630*/ 	.word	0x00016e60


	//   ....[105]....
        /*0634*/ 	.word	0x000173a0


	//   ....[106]....
        /*0638*/ 	.word	0x00017400


	//   ....[107]....
        /*063c*/ 	.word	0x00017450


	//   ....[108]....
        /*0640*/ 	.word	0x000174a0


	//   ....[109]....
        /*0644*/ 	.word	0x000174f0


	//   ....[110]....
        /*0648*/ 	.word	0x00017560


	//   ....[111]....
        /*064c*/ 	.word	0x000175b0


	//   ....[112]....
        /*0650*/ 	.word	0x00017610


	//   ....[113]....
        /*0654*/ 	.word	0x00017680


	//   ....[114]....
        /*0658*/ 	.word	0x000176e0


	//   ....[115]....
        /*065c*/ 	.word	0x00017750


	//   ....[116]....
        /*0660*/ 	.word	0x000177c0


	//   ....[117]....
        /*0664*/ 	.word	0x00017830


	//   ....[118]....
        /*0668*/ 	.word	0x00017890


	//   ....[119]....
        /*066c*/ 	.word	0x00017900


	//   ....[120]....
        /*0670*/ 	.word	0x00017970


	//   ....[121]....
        /*0674*/ 	.word	0x000179e0


	//   ....[122]....
        /*0678*/ 	.word	0x00017a40


	//   ....[123]....
        /*067c*/ 	.word	0x00017ab0


	//   ....[124]....
        /*0680*/ 	.word	0x00017b20


	//   ....[125]....
        /*0684*/ 	.word	0x00017b70


	//   ....[126]....
        /*0688*/ 	.word	0x00017bb0


	//   ....[127]....
        /*068c*/ 	.word	0x00017c00


	//   ....[128]....
        /*0690*/ 	.word	0x00017c50


	//   ....[129]....
        /*0694*/ 	.word	0x00017cb0


	//   ....[130]....
        /*0698*/ 	.word	0x00017d20


	//   ....[131]....
        /*069c*/ 	.word	0x00017d90


	//   ....[132]....
        /*06a0*/ 	.word	0x00017de0


	//   ....[133]....
        /*06a4*/ 	.word	0x00017e20


	//   ....[134]....
        /*06a8*/ 	.word	0x00017e70


	//   ....[135]....
        /*06ac*/ 	.word	0x00017eb0


	//   ....[136]....
        /*06b0*/ 	.word	0x00017f00


	//   ....[137]....
        /*06b4*/ 	.word	0x00017f50


	//   ....[138]....
        /*06b8*/ 	.word	0x00017fa0


	//   ....[139]....
        /*06bc*/ 	.word	0x00017fe0


	//   ....[140]....
        /*06c0*/ 	.word	0x00018050


	//   ....[141]....
        /*06c4*/ 	.word	0x000180c0


	//   ....[142]....
        /*06c8*/ 	.word	0x00018130


	//   ....[143]....
        /*06cc*/ 	.word	0x00018190


	//   ....[144]....
        /*06d0*/ 	.word	0x00018200


	//   ....[145]....
        /*06d4*/ 	.word	0x00018270


	//   ....[146]....
        /*06d8*/ 	.word	0x000182e0


	//   ....[147]....
        /*06dc*/ 	.word	0x00018340


	//   ....[148]....
        /*06e0*/ 	.word	0x000183b0


	//   ....[149]....
        /*06e4*/ 	.word	0x00018420


	//   ....[150]....
        /*06e8*/ 	.word	0x00018490


	//   ....[151]....
        /*06ec*/ 	.word	0x000184f0


	//   ....[152]....
        /*06f0*/ 	.word	0x00018560


	//   ....[153]....
        /*06f4*/ 	.word	0x000185d0


	//   ....[154]....
        /*06f8*/ 	.word	0x00018640


	//   ....[155]....
        /*06fc*/ 	.word	0x000186a0


	//   ....[156]....
        /*0700*/ 	.word	0x00018710


	//   ....[157]....
        /*0704*/ 	.word	0x00018780


	//   ....[158]....
        /*0708*/ 	.word	0x000187f0


	//   ....[159]....
        /*070c*/ 	.word	0x00018850


	//   ....[160]....
        /*0710*/ 	.word	0x000188c0


	//   ....[161]....
        /*0714*/ 	.word	0x00018930


	//   ....[162]....
        /*0718*/ 	.word	0x00018980


	//   ....[163]....
        /*071c*/ 	.word	0x000189c0


	//   ....[164]....
        /*0720*/ 	.word	0x00018a10


	//   ....[165]....
        /*0724*/ 	.word	0x00018a60


	//   ....[166]....
        /*0728*/ 	.word	0x00018ab0


	//   ....[167]....
        /*072c*/ 	.word	0x00018b20


	//   ....[168]....
        /*0730*/ 	.word	0x00018b70


	//   ....[169]....
        /*0734*/ 	.word	0x00018bc0


	//   ....[170]....
        /*0738*/ 	.word	0x00018c10


	//   ....[171]....
        /*073c*/ 	.word	0x00018c60


	//   ....[172]....
        /*0740*/ 	.word	0x00018cb0


	//   ....[173]....
        /*0744*/ 	.word	0x00018d20


	//   ....[174]....
        /*0748*/ 	.word	0x00018d70


	//   ....[175]....
        /*074c*/ 	.word	0x00018dd0


	//   ....[176]....
        /*0750*/ 	.word	0x00018e30


	//   ....[177]....
        /*0754*/ 	.word	0x00018ea0


	//----- nvinfo : EIATTR_EXIT_INSTR_OFFSETS
	.align		4
.L_278:
        /*0758*/ 	.byte	0x04, 0x1c
        /*075a*/ 	.short	(.L_280 - .L_279)


	//   ....[0]....
.L_279:
        /*075c*/ 	.word	0x00000b40


	//   ....[1]....
        /*0760*/ 	.word	0x00017360


	//----- nvinfo : EIATTR_MAX_THREADS
	.align		4
.L_280:
        /*0764*/ 	.byte	0x04, 0x05
        /*0766*/ 	.short	(.L_282 - .L_281)
.L_281:
        /*0768*/ 	.word	0x00000100
        /*076c*/ 	.word	0x00000001
        /*0770*/ 	.word	0x00000001


	//----- nvinfo : EIATTR_CRS_STACK_SIZE
	.align		4
.L_282:
        /*0774*/ 	.byte	0x04, 0x1e
        /*0776*/ 	.short	(.L_284 - .L_283)
.L_283:
        /*0778*/ 	.word	0x00000000
.L_284:


//--------------------- .nv.info._ZN7cutlass13device_kernelIN5flash19enable_sm80_to_sm89INS1_16FlashAttnFwdSm80INS1_25CollectiveMainloopFwdSm80ILi8ELi1ELb1EN4cute5tupleIJNS5_1CILi128EEENS7_ILi48EEENS7_ILi256EEEEEELi256ENS_10bfloat16_tEfNS_4arch4Sm80ELb0ELb1ELb1ELb0ELb1ELb0ELb1ELb1EEENS1_21CollectiveEpilogueFwdINS6_IJS8_SA_S9_EEENS6_IJNS7_ILi1EEESI_SI_EEESC_SE_Li256ELb0ELb1ELb1ELb0EEENS1_19SingleTileSchedulerILb0ELb1ELb1ELi128EEEEEEEEEvNT_6ParamsE --------------------------
	.section	.nv.info._ZN7cutlass13device_kernelIN5flash19enable_sm80_to_sm89INS1_16FlashAttnFwdSm80INS1_25CollectiveMainloopFwdSm80ILi8ELi1ELb1EN4cute5tupleIJNS5_1CILi128EEENS7_ILi48EEENS7_ILi256EEEEEELi256ENS_10bfloat16_tEfNS_4arch4Sm80ELb0ELb1ELb1ELb0ELb1ELb0ELb1ELb1EEENS1_21CollectiveEpilogueFwdINS6_IJS8_SA_S9_EEENS6_IJNS7_ILi1EEESI_SI_EEESC_SE_Li256ELb0ELb1ELb1ELb0EEENS1_19SingleTileSchedulerILb0ELb1ELb1ELi128EEEEEEEEEvNT_6ParamsE,"",@"SHT_CUDA_INFO"
	.sectionflags	@""
	.align	4


	//----- nvinfo : EIATTR_CUDA_API_VERSION
	.align		4
        /*0000*/ 	.byte	0x04, 0x37
        /*0002*/ 	.short	(.L_286 - .L_285)
.L_285:
        /*0004*/ 	.word	0x00000082


	//----- nvinfo : EIATTR_SW2861232_WAR
	.align		4
.L_286:
        /*0008*/ 	.byte	0x01, 0x35
	.zero		2


	//----- nvinfo : EIATTR_PARAM_CBANK
	.align		4
        /*000c*/ 	.byte	0x04, 0x0a
        /*000e*/ 	.short	(.L_288 - .L_287)
	.align		4
.L_287:
        /*0010*/ 	.word	index@(.nv.constant0._ZN7cutlass13device_kernelIN5flash19enable_sm80_to_sm89INS1_16FlashAttnFwdSm80INS1_25CollectiveMainloopFwdSm80ILi8ELi1ELb1EN4cute5tupleIJNS5_1CILi128EEENS7_ILi48EEENS7_ILi256EEEEEELi256ENS_10bfloat16_tEfNS_4arch4Sm80ELb0ELb1ELb1ELb0ELb1ELb0ELb1ELb1EEENS1_21CollectiveEpilogueFwdINS6_IJS8_SA_S9_EEENS6_IJNS7_ILi1EEESI_SI_EEESC_SE_Li256ELb0ELb1ELb1ELb0EEENS1_19SingleTileSchedulerILb0ELb1ELb1ELi128EEEEEEEEEvNT_6ParamsE)
        /*0014*/ 	.short	0x0160
        /*0016*/ 	.short	0x0418


	//----- nvinfo : EIATTR_CBANK_PARAM_SIZE
	.align		4
.L_288:
        /*0018*/ 	.byte	0x03, 0x19
        /*001a*/ 	.short	0x0418


	//----- nvinfo : EIATTR_KPARAM_INFO
	.align		4
        /*001c*/ 	.byte	0x04, 0x17
        /*001e*/ 	.short	(.L_290 - .L_289)
.L_289:
        /*0020*/ 	.word	0x00000000
        /*0024*/ 	.short	0x0000
        /*0026*/ 	.short	0x0000
        /*0028*/ 	.byte	0x00, 0xf0, 0x61, 0x10


	//----- nvinfo : EIATTR_MAXREG_COUNT
	.align		4
.L_290:
        /*002c*/ 	.byte	0x03, 0x1b
        /*002e*/ 	.short	0x00ff


	//----- nvinfo : EIATTR_NUM_BARRIERS
	.align		4
        /*0030*/ 	.byte	0x02, 0x4c
        /*0032*/ 	.byte	0x02
	.zero		1


	//----- nvinfo : EIATTR_ANNOTATIONS
	.align		4
        /*0034*/ 	.byte	0x04, 0x55
        /*0036*/ 	.short	(.L_292 - .L_291)


	//   ....[0]....
.L_291:
        /* <DEDUP_REMOVED lines=81> */


	//----- nvinfo : EIATTR_MERCURY_ISA_VERSION
	.align		4
.L_292:
        /*0538*/ 	.byte	0x03, 0x5f
        /*053a*/ 	.short	0x0000


	//----- nvinfo : EIATTR_COOP_GROUP_MASK_REGIDS
	.align		4
        /*053c*/ 	.byte	0x04, 0x29
        /*053e*/ 	.short	(.L_294 - .L_293)


	//   ....[0]....
.L_293:
        /*0540*/ 	.word	0xffffffff


	//   ....[1]....
        /*0544*/ 	.word	0xffffffff


	//   ....[2]....
        /*0548*/ 	.word	0xffffffff


	//   ....[3]....
        /*054c*/ 	.word	0xffffffff


	//   ....[4]....
        /*0550*/ 	.word	0xffffffff


	//   ....[5]....
        /*0554*/ 	.word	0xffffffff


	//   ....[6]....
        /*0558*/ 	.word	0xffffffff


	//   ....[7]....
        /*055c*/ 	.word	0xffffffff


	//   ....[8]....
        /*0560*/ 	.word	0xffffffff


	//   ....[9]....
        /*0564*/ 	.word	0xffffffff


	//   ....[10]....
        /*0568*/ 	.word	0xffffffff


	//   ....[11]....
        /*056c*/ 	.word	0xffffffff


	//   ....[12]....
        /*0570*/ 	.word	0xffffffff


	//   ....[13]....
        /*0574*/ 	.word	0xffffffff


	//   ....[14]....
        /*0578*/ 	.word	0xffffffff


	//   ....[15]....
        /*057c*/ 	.word	0xffffffff


	//   ....[16]....
        /*0580*/ 	.word	0xffffffff


	//   ....[17]....
        /*0584*/ 	.word	0xffffffff


	//   ....[18]....
        /*0588*/ 	.word	0xffffffff


	//   ....[19]....
        /*058c*/ 	.word	0xffffffff


	//   ....[20]....
        /*0590*/ 	.word	0xffffffff


	//   ....[21]....
        /*0594*/ 	.word	0xffffffff


	//   ....[22]....
        /*0598*/ 	.word	0xffffffff


	//   ....[23]....
        /*059c*/ 	.word	0xffffffff


	//   ....[24]....
        /*05a0*/ 	.word	0xffffffff


	//   ....[25]....
        /*05a4*/ 	.word	0xffffffff


	//   ....[26]....
        /*05a8*/ 	.word	0xffffffff


	//   ....[27]....
        /*05ac*/ 	.word	0xffffffff


	//   ....[28]....
        /*05b0*/ 	.word	0xffffffff


	//   ....[29]....
        /*05b4*/ 	.word	0xffffffff


	//   ....[30]....
        /*05b8*/ 	.word	0xffffffff


	//   ....[31]....
        /*05bc*/ 	.word	0xffffffff


	//   ....[32]....
        /*05c0*/ 	.word	0xffffffff


	//   ....[33]....
        /*05c4*/ 	.word	0xffffffff


	//   ....[34]....
        /*05c8*/ 	.word	0xffffffff


	//   ....[35]....
        /*05cc*/ 	.word	0xffffffff


	//   ....[36]....
        /*05d0*/ 	.word	0xffffffff


	//   ....[37]....
        /*05d4*/ 	.word	0xffffffff


	//   ....[38]....
        /*05d8*/ 	.word	0xffffffff


	//   ....[39]....
        /*05dc*/ 	.word	0xffffffff


	//   ....[40]....
        /*05e0*/ 	.word	0xffffffff


	//   ....[41]....
        /*05e4*/ 	.word	0xffffffff


	//   ....[42]....
        /*05e8*/ 	.word	0xffffffff


	//   ....[43]....
        /*05ec*/ 	.word	0xffffffff


	//   ....[44]....
        /*05f0*/ 	.word	0xffffffff


	//   ....[45]....
        /*05f4*/ 	.word	0xffffffff


	//   ....[46]....
        /*05f8*/ 	.word	0xffffffff


	//   ....[47]....
        /*05fc*/ 	.word	0xffffffff


	//   ....[48]....
        /*0600*/ 	.word	0xffffffff


	//   ....[49]....
        /*0604*/ 	.word	0xffffffff


	//   ....[50]....
        /*0608*/ 	.word	0xffffffff


	//   ....[51]....
        /*060c*/ 	.word	0xffffffff


	//   ....[52]....
        /*0610*/ 	.word	0xffffffff


	//   ....[53]....
        /*0614*/ 	.word	0xffffffff


	//   ....[54]....
        /*0618*/ 	.word	0xffffffff


	//   ....[55]....
        /*061c*/ 	.word	0xffffffff


	//   ....[56]....
        /*0620*/ 	.word	0xffffffff


	//   ....[57]....
        /*0624*/ 	.word	0xffffffff


	//   ....[58]....
        /*0628*/ 	.word	0xffffffff


	//   ....[59]....
        /*062c*/ 	.word	0xffffffff


	//   ....[60]....
        /*0630*/ 	.word	0xffffffff


	//   ....[61]....
        /*0634*/ 	.word	0xffffffff


	//   ....[62]....
        /*0638*/ 	.word	0xffffffff


	//   ....[63]....
        /*063c*/ 	.word	0xffffffff


	//   ....[64]....
        /*0640*/ 	.word	0xffffffff


	//   ....[65]....
        /*0644*/ 	.word	0xffffffff


	//   ....[66]....
        /*0648*/ 	.word	0xffffffff


	//   ....[67]....
        /*064c*/ 	.word	0xffffffff


	//   ....[68]....
        /*0650*/ 	.word	0xffffffff


	//   ....[69]....
        /*0654*/ 	.word	0xffffffff


	//   ....[70]....
        /*0658*/ 	.word	0xffffffff


	//   ....[71]....
        /*065c*/ 	.word	0xffffffff


	//   ....[72]....
        /*0660*/ 	.word	0xffffffff


	//   ....[73]....
        /*0664*/ 	.word	0xffffffff


	//   ....[74]....
        /*0668*/ 	.word	0xffffffff


	//   ....[75]....
        /*066c*/ 	.word	0xffffffff


	//   ....[76]....
        /*0670*/ 	.word	0xffffffff


	//   ....[77]....
        /*0674*/ 	.word	0xffffffff


	//   ....[78]....
        /*0678*/ 	.word	0xffffffff


	//   ....[79]....
        /*067c*/ 	.word	0xffffffff


	//   ....[80]....
        /*0680*/ 	.word	0xffffffff


	//   ....[81]....
        /*0684*/ 	.word	0xffffffff


	//   ....[82]....
        /*0688*/ 	.word	0xffffffff


	//   ....[83]....
        /*068c*/ 	.word	0xffffffff


	//   ....[84]....
        /*0690*/ 	.word	0xffffffff


	//   ....[85]....
        /*0694*/ 	.word	0xffffffff


	//   ....[86]....
        /*0698*/ 	.word	0xffffffff


	//----- nvinfo : EIATTR_COOP_GROUP_INSTR_OFFSETS
	.align		4
.L_294:
        /*069c*/ 	.byte	0x04, 0x28
        /*069e*/ 	.short	(.L_296 - .L_295)


	//   ....[0]....
.L_295:
        /*06a0*/ 	.word	0x00000060


	//   ....[1]....
        /*06a4*/ 	.word	0x00001710


	//   ....[2]....
        /*06a8*/ 	.word	0x00001740


	//   ....[3]....
        /*06ac*/ 	.word	0x00001770


	//   ....[4]....
        /*06b0*/ 	.word	0x000017b0


	//   ....[5]....
        /*06b4*/ 	.word	0x000017e0


	//   ....[6]....
        /*06b8*/ 	.word	0x000019d0


	//   ....[7]....
        /*06bc*/ 	.word	0x000019f0


	//   ....[8]....
        /*06c0*/ 	.word	0x00001a00


	//   ....[9]....
        /*06c4*/ 	.word	0x00001b70


	//   ....[10]....
        /*06c8*/ 	.word	0x00001bb0


	//   ....[11]....
        /*06cc*/ 	.word	0x00001bd0


	//   ....[12]....
        /*06d0*/ 	.word	0x00001c60


	//   ....[13]....
        /*06d4*/ 	.word	0x00002100


	//   ....[14]....
        /*06d8*/ 	.word	0x00002130


	//   ....[15]....
        /*06dc*/ 	.word	0x000025a0


	//   ....[16]....
        /*06e0*/ 	.word	0x000025b0


	//   ....[17]....
        /*06e4*/ 	.word	0x00003680


	//   ....[18]....
        /*06e8*/ 	.word	0x00003690


	//   ....[19]....
        /*06ec*/ 	.word	0x000037a0


	//   ....[20]....
        /*06f0*/ 	.word	0x000037c0


	//   ....[21]....
        /*06f4*/ 	.word	0x00003c40


	//   ....[22]....
        /*06f8*/ 	.word	0x00004340


	//   ....[23]....
        /*06fc*/ 	.word	0x00004bf0


	//   ....[24]....
        /*0700*/ 	.word	0x00004c90


	//   ....[25]....
        /*0704*/ 	.word	0x00004cb0


	//   ....[26]....
        /*0708*/ 	.word	0x00004db0


	//   ....[27]....
        /*070c*/ 	.word	0x00006060


	//   ....[28]....
        /*0710*/ 	.word	0x00006080


	//   ....[29]....
        /*0714*/ 	.word	0x000061d0


	//   ....[30]....
        /*0718*/ 	.word	0x000061e0


	//   ....[31]....
        /*071c*/ 	.word	0x00007280


	//   ....[32]....
        /*0720*/ 	.word	0x000072c0


	//   ....[33]....
        /*0724*/ 	.word	0x000072d0


	//   ....[34]....
        /*0728*/ 	.word	0x000072e0


	//   ....[35]....
        /*072c*/ 	.word	0x00007590


	//   ....[36]....
        /*0730*/ 	.word	0x000078c0


	//   ....[37]....
        /*0734*/ 	.word	0x00007f70


	//   ....[38]....
        /*0738*/ 	.word	0x00007f90


	//   ....[39]....
        /*073c*/ 	.word	0x000087b0


	//   ....[40]....
        /*0740*/ 	.word	0x000088b0


	//   ....[41]....
        /*0744*/ 	.word	0x0000a210


	//   ....[42]....
        /*0748*/ 	.word	0x0000a220


	//   ....[43]....
        /*074c*/ 	.word	0x0000a390


	//   ....[44]....
        /*0750*/ 	.word	0x0000a3a0


	//   ....[45]....
        /*0754*/ 	.word	0x0000b3b0


	//   ....[46]....
        /*0758*/ 	.word	0x0000b3f0


	//   ....[47]....
        /*075c*/ 	.word	0x0000b400


	//   ....[48]....
        /*0760*/ 	.word	0x0000b410


	//   ....[49]....
        /*0764*/ 	.word	0x0000b700


	//   ....[50]....
        /*0768*/ 	.word	0x0000b720


	//   ....[51]....
        /*076c*/ 	.word	0x0000bd30


	//   ....[52]....
        /*0770*/ 	.word	0x0000bd50


	//   ....[53]....
        /*0774*/ 	.word	0x0000d3a0


	//   ....[54]....
        /*0778*/ 	.word	0x0000d3c0


	//   ....[55]....
        /*077c*/ 	.word	0x0000d570


	//   ....[56]....
        /*0780*/ 	.word	0x0000d580


	//   ....[57]....
        /*0784*/ 	.word	0x0000e580


	//   ....[58]....
        /*0788*/ 	.word	0x0000e5a0


	//   ....[59]....
        /*078c*/ 	.word	0x0000e5b0


	//   ....[60]....
        /*0790*/ 	.word	0x0000e5c0


	//   ....[61]....
        /*0794*/ 	.word	0x0000e8d0


	//   ....[62]....
        /*0798*/ 	.word	0x0000eda0


	//   ....[63]....
        /*079c*/ 	.word	0x0000f280


	//   ....[64]....
        /*07a0*/ 	.word	0x0000f2a0


	//   ....[65]....
        /*07a4*/ 	.word	0x0000faa0


	//   ....[66]....
        /*07a8*/ 	.word	0x0000fbc0


	//   ....[67]....
        /*07ac*/ 	.word	0x00010f80


	//   ....[68]....
        /*07b0*/ 	.word	0x00010f90


	//   ....[69]....
        /*07b4*/ 	.word	0x00010fc0


	//   ....[70]....
        /*07b8*/ 	.word	0x00010fd0


	//   ....[71]....
        /*07bc*/ 	.word	0x00011ef0


	//   ....[72]....
        /*07c0*/ 	.word	0x00011f20


	//   ....[73]....
        /*07c4*/ 	.word	0x00011f50


	//   ....[74]....
        /*07c8*/ 	.word	0x00011f80


	//   ....[75]....
        /*07cc*/ 	.word	0x00012020


	//   ....[76]....
        /*07d0*/ 	.word	0x00012070


	//   ....[77]....
        /*07d4*/ 	.word	0x00012c80


	//   ....[78]....
        /*07d8*/ 	.word	0x00012c90


	//   ....[79]....
        /*07dc*/ 	.word	0x00013c00


	//   ....[80]....
        /*07e0*/ 	.word	0x00013c60


	//   ....[81]....
        /*07e4*/ 	.word	0x00013cc0


	//   ....[82]....
        /*07e8*/ 	.word	0x00013d20


	//   ....[83]....
        /*07ec*/ 	.word	0x00013d70


	//   ....[84]....
        /*07f0*/ 	.word	0x00013dd0


	//   ....[85]....
        /*07f4*/ 	.word	0x00013e20


	//   ....[86]....
        /*07f8*/ 	.word	0x00013e80


	//----- nvinfo : EIATTR_EXIT_INSTR_OFFSETS
	.align		4
.L_296:
        /*07fc*/ 	.byte	0x04, 0x1c
        /*07fe*/ 	.short	(.L_298 - .L_297)


	//   ....[0]....
.L_297:
        /*0800*/ 	.word	0x000001c0


	//   ....[1]....
        /*0804*/ 	.word	0x00012ca0


	//   ....[2]....
        /*0808*/ 	.word	0x00013840


	//   ....[3]....
        /*080c*/ 	.word	0x00013890


	//   ....[4]....
        /*0810*/ 	.word	0x000138c0


	//   ....[5]....
        /*0814*/ 	.word	0x00013920


	//   ....[6]....
        /*0818*/ 	.word	0x00013bb0


	//----- nvinfo : EIATTR_CTAIDZ_USED
	.align		4
.L_298:
        /*081c*/ 	.byte	0x01, 0x04
	.zero		2


	//----- nvinfo : EIATTR_MAX_THREADS
	.align		4
        /*0820*/ 	.byte	0x04, 0x05
        /*0822*/ 	.short	(.L_300 - .L_299)
.L_299:
        /*0824*/ 	.word	0x00000100
        /*0828*/ 	.word	0x00000001
        /*082c*/ 	.word	0x00000001


	//----- nvinfo : EIATTR_CRS_STACK_SIZE
	.align		4
.L_300:
        /*0830*/ 	.byte	0x04, 0x1e
        /*0832*/ 	.short	(.L_302 - .L_301)
.L_301:
        /*0834*/ 	.word	0x00000000
.L_302:


//--------------------- .nv.info._ZN7cutlass13device_kernelIN5flash19enable_sm80_to_sm89INS1_16FlashAttnFwdSm80INS1_25CollectiveMainloopFwdSm80ILi8ELi1ELb1EN4cute5tupleIJNS5_1CILi128EEENS7_ILi48EEENS7_ILi256EEEEEELi256ENS_10bfloat16_tEfNS_4arch4Sm80ELb0ELb1ELb1ELb1ELb1ELb0ELb1ELb1EEENS1_21CollectiveEpilogueFwdINS6_IJS8_SA_S9_EEENS6_IJNS7_ILi1EEESI_SI_EEESC_SE_Li256ELb1ELb1ELb1ELb0EEENS1_36VarlenDynamicPersistentTileSchedulerILi128ELi48ELi256ELi256ELb1ELb1ELb0ELb1ELb0ELb1EEEEEEEEEvNT_6ParamsE --------------------------
	.section	.nv.info._ZN7cutlass13device_kernelIN5flash19enable_sm80_to_sm89INS1_16FlashAttnFwdSm80INS1_25CollectiveMainloopFwdSm80ILi8ELi1ELb1EN4cute5tupleIJNS5_1CILi128EEENS7_ILi48EEENS7_ILi256EEEEEELi256ENS_10bfloat16_tEfNS_4arch4Sm80ELb0ELb1ELb1ELb1ELb1ELb0ELb1ELb1EEENS1_21CollectiveEpilogueFwdINS6_IJS8_SA_S9_EEENS6_IJNS7_ILi1EEESI_SI_EEESC_SE_Li256ELb1ELb1ELb1ELb0EEENS1_36VarlenDynamicPersistentTileSchedulerILi128ELi48ELi256ELi256ELb1ELb1ELb0ELb1ELb0ELb1EEEEEEEEEvNT_6ParamsE,"",@"SHT_CUDA_INFO"
	.sectionflags	@""
	.align	4


	//----- nvinfo : EIATTR_CUDA_API_VERSION
	.align		4
        /*0000*/ 	.byte	0x04, 0x37
        /*0002*/ 	.short	(.L_304 - .L_303)
.L_303:
        /*0004*/ 	.word	0x00000082


	//----- nvinfo : EIATTR_SW2861232_WAR
	.align		4
.L_304:
        /*0008*/ 	.byte	0x01, 0x35
	.zero		2


	//----- nvinfo : EIATTR_PARAM_CBANK
	.align		4
        /*000c*/ 	.byte	0x04, 0x0a
        /*000e*/ 	.short	(.L_306 - .L_305)
	.align		4
.L_305:
        /*0010*/ 	.word	index@(.nv.constant0._ZN7cutlass13device_kernelIN5flash19enable_sm80_to_sm89INS1_16FlashAttnFwdSm80INS1_25CollectiveMainloopFwdSm80ILi8ELi1ELb1EN4cute5tupleIJNS5_1CILi128EEENS7_ILi48EEENS7_ILi256EEEEEELi256ENS_10bfloat16_tEfNS_4arch4Sm80ELb0ELb1ELb1ELb1ELb1ELb0ELb1ELb1EEENS1_21CollectiveEpilogueFwdINS6_IJS8_SA_S9_EEENS6_IJNS7_ILi1EEESI_SI_EEESC_SE_Li256ELb1ELb1ELb1ELb0EEENS1_36VarlenDynamicPersistentTileSchedulerILi128ELi48ELi256ELi256ELb1ELb1ELb0ELb1ELb0ELb1EEEEEEEEEvNT_6ParamsE)
        /*0014*/ 	.short	0x0160
        /*0016*/ 	.short	0x0438


	//----- nvinfo : EIATTR_CBANK_PARAM_SIZE
	.align		4
.L_306:
        /*0018*/ 	.byte	0x03, 0x19
        /*001a*/ 	.short	0x0438


	//----- nvinfo : EIATTR_KPARAM_INFO
	.align		4
        /*001c*/ 	.byte	0x04, 0x17
        /*001e*/ 	.short	(.L_308 - .L_307)
.L_307:
        /*0020*/ 	.word	0x00000000
        /*0024*/ 	.short	0x0000
        /*0026*/ 	.short	0x0000
        /*0028*/ 	.byte	0x00, 0xf0, 0xe1, 0x10


	//----- nvinfo : EIATTR_MAXREG_COUNT
	.align		4
.L_308:
        /*002c*/ 	.byte	0x03, 0x1b
        /*002e*/ 	.short	0x00ff


	//----- nvinfo : EIATTR_NUM_BARRIERS
	.align		4
        /*0030*/ 	.byte	0x02, 0x4c
        /*0032*/ 	.byte	0x06
	.zero		1


	//----- nvinfo : EIATTR_ANNOTATIONS
	.align		4
        /*0034*/ 	.byte	0x04, 0x55
        /*0036*/ 	.short	(.L_310 - .L_309)


	//   ....[0]....
.L_309:
        /* <DEDUP_REMOVED lines=476> */


	//----- nvinfo : EIATTR_MERCURY_ISA_VERSION
	.align		4
.L_310:
        /*1de8*/ 	.byte	0x03, 0x5f
        /*1dea*/ 	.short	0x0000


	//----- nvinfo : EIATTR_INT_WARP_WIDE_INSTR_OFFSETS
	.align		4
        /*1dec*/ 	.byte	0x04, 0x31
        /*1dee*/ 	.short	(.L_312 - .L_311)


	//   ....[0]....
.L_311:
        /*1df0*/ 	.word	0x000144f0


	//   ....[1]....
        /*1df4*/ 	.word	0x00014570


	//----- nvinfo : EIATTR_COOP_GROUP_MASK_REGIDS
	.align		4
.L_312:
        /*1df8*/ 	.byte	0x04, 0x29
        /*1dfa*/ 	.short	(.L_314 - .L_313)


	//   ....[0]....
.L_313:
        /*1dfc*/ 	.word	0xffffffff


	//   ....[1]....
        /*1e00*/ 	.word	0xffffffff


	//   ....[2]....
        /*1e04*/ 	.word	0xffffffff


	//   ....[3]....
        /*1e08*/ 	.word	0xffffffff


	//   ....[4]....
        /*1e0c*/ 	.word	0xffffffff


	//   ....[5]....
        /*1e10*/ 	.word	0xffffffff


	//   ....[6]....
        /*1e14*/ 	.word	0xffffffff


	//   ....[7]....
        /*1e18*/ 	.word	0xffffffff


	//   ....[8]....
        /*1e1c*/ 	.word	0xffffffff


	//   ....[9]....
        /*1e20*/ 	.word	0xffffffff


	//   ....[10]....
        /*1e24*/ 	.word	0xffffffff


	//   ....[11]....
        /*1e28*/ 	.word	0xffffffff


	//   ....[12]....
        /*1e2c*/ 	.word	0xffffffff


	//   ....[13]....
        /*1e30*/ 	.word	0xffffffff


	//   ....[14]....
        /*1e34*/ 	.word	0xffffffff


	//   ....[15]....
        /*1e38*/ 	.word	0xffffffff


	//   ....[16]....
        /*1e3c*/ 	.word	0xffffffff


	//   ....[17]....
        /*1e40*/ 	.word	0xffffffff


	//   ....[18]....
        /*1e44*/ 	.word	0xffffffff


	//   ....[19]....
        /*1e48*/ 	.word	0xffffffff


	//   ....[20]....
        /*1e4c*/ 	.word	0xffffffff


	//   ....[21]....
        /*1e50*/ 	.word	0xffffffff


	//   ....[22]....
        /*1e54*/ 	.word	0xffffffff


	//   ....[23]....
        /*1e58*/ 	.word	0xffffffff


	//   ....[24]....
        /*1e5c*/ 	.word	0xffffffff


	//   ....[25]....
        /*1e60*/ 	.word	0xffffffff


	//   ....[26]....
        /*1e64*/ 	.word	0xffffffff


	//   ....[27]....
        /*1e68*/ 	.word	0xffffffff


	//   ....[28]....
        /*1e6c*/ 	.word	0xffffffff


	//   ....[29]....
        /*1e70*/ 	.word	0xffffffff


	//   ....[30]....
        /*1e74*/ 	.word	0xffffffff


	//   ....[31]....
        /*1e78*/ 	.word	0xffffffff


	//   ....[32]....
        /*1e7c*/ 	.word	0xffffffff


	//   ....[33]....
        /*1e80*/ 	.word	0xffffffff


	//   ....[34]....
        /*1e84*/ 	.word	0xffffffff


	//   ....[35]....
        /*1e88*/ 	.word	0xffffffff


	//   ....[36]....
        /*1e8c*/ 	.word	0xffffffff


	//   ....[37]....
        /*1e90*/ 	.word	0xffffffff


	//   ....[38]....
        /*1e94*/ 	.word	0xffffffff


	//   ....[39]....
        /*1e98*/ 	.word	0xffffffff


	//   ....[40]....
        /*1e9c*/ 	.word	0xffffffff


	//   ....[41]....
        /*1ea0*/ 	.word	0xffffffff


	//   ....[42]....
        /*1ea4*/ 	.word	0xffffffff


	//   ....[43]....
        /*1ea8*/ 	.word	0xffffffff


	//   ....[44]....
        /*1eac*/ 	.word	0xffffffff


	//   ....[45]....
        /*1eb0*/ 	.word	0xffffffff


	//   ....[46]....
        /*1eb4*/ 	.word	0xffffffff


	//   ....[47]....
        /*1eb8*/ 	.word	0xffffffff


	//   ....[48]....
        /*1ebc*/ 	.word	0xffffffff


	//   ....[49]....
        /*1ec0*/ 	.word	0xffffffff


	//   ....[50]....
        /*1ec4*/ 	.word	0xffffffff


	//   ....[51]....
        /*1ec8*/ 	.word	0xffffffff


	//   ....[52]....
        /*1ecc*/ 	.word	0xffffffff


	//   ....[53]....
        /*1ed0*/ 	.word	0xffffffff


	//   ....[54]....
        /*1ed4*/ 	.word	0xffffffff


	//   ....[55]....
        /*1ed8*/ 	.word	0xffffffff


	//   ....[56]....
        /*1edc*/ 	.word	0xffffffff


	//   ....[57]....
        /*1ee0*/ 	.word	0xffffffff


	//   ....[58]....
        /*1ee4*/ 	.word	0xffffffff


	//   ....[59]....
        /*1ee8*/ 	.word	0xffffffff


	//   ....[60]....
        /*1eec*/ 	.word	0xffffffff


	//   ....[61]....
        /*1ef0*/ 	.word	0xffffffff


	//   ....[62]....
        /*1ef4*/ 	.word	0xffffffff


	//   ....[63]....
        /*1ef8*/ 	.word	0xffffffff


	//   ....[64]....
        /*1efc*/ 	.word	0xffffffff


	//   ....[65]....
        /*1f00*/ 	.word	0xffffffff


	//   ....[66]....
        /*1f04*/ 	.word	0xffffffff


	//   ....[67]....
        /*1f08*/ 	.word	0xffffffff


	//   ....[68]....
        /*1f0c*/ 	.word	0xffffffff


	//   ....[69]....
        /*1f10*/ 	.word	0xffffffff


	//   ....[70]....
        /*1f14*/ 	.word	0xffffffff


	//   ....[71]....
        /*1f18*/ 	.word	0xffffffff


	//   ....[72]....
        /*1f1c*/ 	.word	0xffffffff


	//   ....[73]....
        /*1f20*/ 	.word	0xffffffff


	//   ....[74]....
        /*1f24*/ 	.word	0xffffffff


	//   ....[75]....
        /*1f28*/ 	.word	0xffffffff


	//   ....[76]....
        /*1f2c*/ 	.word	0xffffffff


	//   ....[77]....
        /*1f30*/ 	.word	0xffffffff


	//   ....[78]....
        /*1f34*/ 	.word	0xffffffff


	//   ....[79]....
        /*1f38*/ 	.word	0xffffffff


	//   ....[80]....
        /*1f3c*/ 	.word	0xffffffff


	//   ....[81]....
        /*1f40*/ 	.word	0xffffffff


	//   ....[82]....
        /*1f44*/ 	.word	0xffffffff


	//   ....[83]....
        /*1f48*/ 	.word	0xffffffff


	//   ....[84]....
        /*1f4c*/ 	.word	0xffffffff


	//   ....[85]....
        /*1f50*/ 	.word	0xffffffff


	//   ....[86]....
        /*1f54*/ 	.word	0xffffffff


	//   ....[87]....
        /*1f58*/ 	.word	0xffffffff


	//   ....[88]....
        /*1f5c*/ 	.word	0xffffffff


	//   ....[89]....
        /*1f60*/ 	.word	0xffffffff


	//   ....[90]....
        /*1f64*/ 	.word	0xffffffff


	//   ....[91]....
        /*1f68*/ 	.word	0xffffffff


	//   ....[92]....
        /*1f6c*/ 	.word	0xffffffff


	//   ....[93]....
        /*1f70*/ 	.word	0xffffffff


	//   ....[94]....
        /*1f74*/ 	.word	0xffffffff


	//   ....[95]....
        /*1f78*/ 	.word	0xffffffff


	//   ....[96]....
        /*1f7c*/ 	.word	0xffffffff


	//   ....[97]....
        /*1f80*/ 	.word	0xffffffff


	//   ....[98]....
        /*1f84*/ 	.word	0xffffffff


	//   ....[99]....
        /*1f88*/ 	.word	0xffffffff


	//   ....[100]....
        /*1f8c*/ 	.word	0xffffffff


	//   ....[101]....
        /*1f90*/ 	.word	0xffffffff


	//   ....[102]....
        /*1f94*/ 	.word	0xffffffff


	//   ....[103]....
        /*1f98*/ 	.word	0xffffffff


	//   ....[104]....
        /*1f9c*/ 	.word	0xffffffff


	//   ....[105]....
        /*1fa0*/ 	.word	0xffffffff


	//   ....[106]....
        /*1fa4*/ 	.word	0xffffffff


	//   ....[107]....
        /*1fa8*/ 	.word	0xffffffff


	//   ....[108]....
        /*1fac*/ 	.word	0xffffffff


	//   ....[109]....
        /*1fb0*/ 	.word	0xffffffff


	//   ....[110]....
        /*1fb4*/ 	.word	0xffffffff


	//   ....[111]....
        /*1fb8*/ 	.word	0xffffffff


	//   ....[112]....
        /*1fbc*/ 	.word	0xffffffff


	//   ....[113]....
        /*1fc0*/ 	.word	0xffffffff


	//   ....[114]....
        /*1fc4*/ 	.word	0xffffffff


	//   ....[115]....
        /*1fc8*/ 	.word	0xffffffff


	//   ....[116]....
        /*1fcc*/ 	.word	0xffffffff


	//   ....[117]....
        /*1fd0*/ 	.word	0xffffffff


	//   ....[118]....
        /*1fd4*/ 	.word	0xffffffff


	//   ....[119]....
        /*1fd8*/ 	.word	0xffffffff


	//   ....[120]....
        /*1fdc*/ 	.word	0xffffffff


	//   ....[121]....
        /*1fe0*/ 	.word	0xffffffff


	//   ....[122]....
        /*1fe4*/ 	.word	0xffffffff


	//   ....[123]....
        /*1fe8*/ 	.word	0xffffffff


	//   ....[124]....
        /*1fec*/ 	.word	0xffffffff


	//   ....[125]....
        /*1ff0*/ 	.word	0xffffffff


	//   ....[126]....
        /*1ff4*/ 	.word	0xffffffff


	//   ....[127]....
        /*1ff8*/ 	.word	0xffffffff


	//   ....[128]....
        /*1ffc*/ 	.word	0xffffffff


	//   ....[129]....
        /*2000*/ 	.word	0xffffffff


	//   ....[130]....
        /*2004*/ 	.word	0xffffffff


	//   ....[131]....
        /*2008*/ 	.word	0xffffffff


	//   ....[132]....
        /*200c*/ 	.word	0xffffffff


	//   ....[133]....
        /*2010*/ 	.word	0xffffffff


	//   ....[134]....
        /*2014*/ 	.word	0xffffffff


	//   ....[135]....
        /*2018*/ 	.word	0xffffffff


	//   ....[136]....
        /*201c*/ 	.word	0xffffffff


	//   ....[137]....
        /*2020*/ 	.word	0xffffffff


	//   ....[138]....
        /*2024*/ 	.word	0xffffffff


	//   ....[139]....
        /*2028*/ 	.word	0xffffffff


	//   ....[140]....
        /*202c*/ 	.word	0xffffffff


	//   ....[141]....
        /*2030*/ 	.word	0xffffffff


	//   ....[142]....
        /*2034*/ 	.word	0xffffffff


	//   ....[143]....
        /*2038*/ 	.word	0xffffffff


	//   ....[144]....
        /*203c*/ 	.word	0xffffffff


	//   ....[145]....
        /*2040*/ 	.word	0xffffffff


	//   ....[146]....
        /*2044*/ 	.word	0xffffffff


	//   ....[147]....
        /*2048*/ 	.word	0xffffffff


	//   ....[148]....
        /*204c*/ 	.word	0xffffffff


	//   ....[149]....
        /*2050*/ 	.word	0xffffffff


	//   ....[150]....
        /*2054*/ 	.word	0xffffffff


	//   ....[151]....
        /*2058*/ 	.word	0xffffffff


	//   ....[152]....
        /*205c*/ 	.word	0xffffffff


	//   ....[153]....
        /*2060*/ 	.word	0xffffffff


	//   ....[154]....
        /*2064*/ 	.word	0xffffffff


	//   ....[155]....
        /*2068*/ 	.word	0xffffffff


	//   ....[156]....
        /*206c*/ 	.word	0xffffffff


	//   ....[157]....
        /*2070*/ 	.word	0xffffffff


	//   ....[158]....
        /*2074*/ 	.word	0xffffffff


	//   ....[159]....
        /*2078*/ 	.word	0xffffffff


	//   ....[160]....
        /*207c*/ 	.word	0xffffffff


	//   ....[161]....
        /*2080*/ 	.word	0xffffffff


	//   ....[162]....
        /*2084*/ 	.word	0xffffffff


	//   ....[163]....
        /*2088*/ 	.word	0xffffffff


	//   ....[164]....
        /*208c*/ 	.word	0xffffffff


	//   ....[165]....
        /*2090*/ 	.word	0xffffffff


	//   ....[166]....
        /*2094*/ 	.word	0xffffffff


	//   ....[167]....
        /*2098*/ 	.word	0xffffffff


	//   ....[168]....
        /*209c*/ 	.word	0xffffffff


	//   ....[169]....
        /*20a0*/ 	.word	0xffffffff


	//   ....[170]....
        /*20a4*/ 	.word	0xffffffff


	//   ....[171]....
        /*20a8*/ 	.word	0xffffffff


	//   ....[172]....
        /*20ac*/ 	.word	0xffffffff


	//   ....[173]....
        /*20b0*/ 	.word	0xffffffff


	//   ....[174]....
        /*20b4*/ 	.word	0xffffffff


	//   ....[175]....
        /*20b8*/ 	.word	0xffffffff


	//   ....[176]....
        /*20bc*/ 	.word	0xffffffff


	//   ....[177]....
        /*20c0*/ 	.word	0xffffffff


	//   ....[178]....
        /*20c4*/ 	.word	0xffffffff


	//   ....[179]....
        /*20c8*/ 	.word	0xffffffff


	//   ....[180]....
        /*20cc*/ 	.word	0xffffffff


	//   ....[181]....
        /*20d0*/ 	.word	0xffffffff


	//   ....[182]....
        /*20d4*/ 	.word	0xffffffff


	//   ....[183]....
        /*20d8*/ 	.word	0xffffffff


	//   ....[184]....
        /*20dc*/ 	.word	0xffffffff


	//   ....[185]....
        /*20e0*/ 	.word	0xffffffff


	//   ....[186]....
        /*20e4*/ 	.word	0xffffffff


	//   ....[187]....
        /*20e8*/ 	.word	0xffffffff


	//   ....[188]....
        /*20ec*/ 	.word	0xffffffff


	//   ....[189]....
        /*20f0*/ 	.word	0xffffffff


	//   ....[190]....
        /*20f4*/ 	.word	0xffffffff


	//   ....[191]....
        /*20f8*/ 	.word	0xffffffff


	//   ....[192]....
        /*20fc*/ 	.word	0xffffffff


	//   ....[193]....
        /*2100*/ 	.word	0xffffffff


	//   ....[194]....
        /*2104*/ 	.word	0xffffffff


	//   ....[195]....
        /*2108*/ 	.word	0xffffffff


	//   ....[196]....
        /*210c*/ 	.word	0xffffffff


	//   ....[197]....
        /*2110*/ 	.word	0xffffffff


	//   ....[198]....
        /*2114*/ 	.word	0xffffffff


	//   ....[199]....
        /*2118*/ 	.word	0xffffffff


	//   ....[200]....
        /*211c*/ 	.word	0xffffffff


	//   ....[201]....
        /*2120*/ 	.word	0xffffffff


	//   ....[202]....
        /*2124*/ 	.word	0xffffffff


	//   ....[203]....
        /*2128*/ 	.word	0xffffffff


	//   ....[204]....
        /*212c*/ 	.word	0xffffffff


	//   ....[205]....
        /*2130*/ 	.word	0xffffffff


	//   ....[206]....
        /*2134*/ 	.word	0xffffffff


	//   ....[207]....
        /*2138*/ 	.word	0xffffffff


	//   ....[208]....
        /*213c*/ 	.word	0xffffffff


	//   ....[209]....
        /*2140*/ 	.word	0xffffffff


	//   ....[210]....
        /*2144*/ 	.word	0xffffffff


	//   ....[211]....
        /*2148*/ 	.word	0xffffffff


	//   ....[212]....
        /*214c*/ 	.word	0xffffffff


	//   ....[213]....
        /*2150*/ 	.word	0xffffffff


	//   ....[214]....
        /*2154*/ 	.word	0xffffffff


	//   ....[215]....
        /*2158*/ 	.word	0xffffffff


	//   ....[216]....
        /*215c*/ 	.word	0xffffffff


	//   ....[217]....
        /*2160*/ 	.word	0xffffffff


	//   ....[218]....
        /*2164*/ 	.word	0xffffffff


	//   ....[219]....
        /*2168*/ 	.word	0xffffffff


	//   ....[220]....
        /*216c*/ 	.word	0xffffffff


	//   ....[221]....
        /*2170*/ 	.word	0xffffffff


	//   ....[222]....
        /*2174*/ 	.word	0xffffffff


	//   ....[223]....
        /*2178*/ 	.word	0xffffffff


	//   ....[224]....
        /*217c*/ 	.word	0xffffffff


	//   ....[225]....
        /*2180*/ 	.word	0xffffffff


	//   ....[226]....
        /*2184*/ 	.word	0xffffffff


	//   ....[227]....
        /*2188*/ 	.word	0xffffffff


	//   ....[228]....
        /*218c*/ 	.word	0xffffffff


	//   ....[229]....
        /*2190*/ 	.word	0xffffffff


	//   ....[230]....
        /*2194*/ 	.word	0xffffffff


	//   ....[231]....
        /*2198*/ 	.word	0xffffffff


	//----- nvinfo : EIATTR_COOP_GROUP_INSTR_OFFSETS
	.align		4
.L_314:
        /*219c*/ 	.byte	0x04, 0x28
        /*219e*/ 	.short	(.L_316 - .L_315)


	//   ....[0]....
.L_315:
        /*21a0*/ 	.word	0x00000050


	//   ....[1]....
        /*21a4*/ 	.word	0x00000200


	//   ....[2]....
        /*21a8*/ 	.word	0x00000230


	//   ....[3]....
        /*21ac*/ 	.word	0x00000260


	//   ....[4]....
        /*21b0*/ 	.word	0x00000290


	//   ....[5]....
        /*21b4*/ 	.word	0x000002c0


	//   ....[6]....
        /*21b8*/ 	.word	0x000002f0


	//   ....[7]....
        /*21bc*/ 	.word	0x00000450


	//   ....[8]....
        /*21c0*/ 	.word	0x00000490


	//   ....[9]....
        /*21c4*/ 	.word	0x000004c0


	//   ....[10]....
        /*21c8*/ 	.word	0x000004f0


	//   ....[11]....
        /*21cc*/ 	.word	0x00000520


	//   ....[12]....
        /*21d0*/ 	.word	0x00000550


	//   ....[13]....
        /*21d4*/ 	.word	0x000005e0


	//   ....[14]....
        /*21d8*/ 	.word	0x00000630


	//   ....[15]....
        /*21dc*/ 	.word	0x00000650


	//   ....[16]....
        /*21e0*/ 	.word	0x000006b0


	//   ....[17]....
        /*21e4*/ 	.word	0x00003550


	//   ....[18]....
        /*21e8*/ 	.word	0x00003580


	//   ....[19]....
        /*21ec*/ 	.word	0x000035b0


	//   ....[20]....
        /*21f0*/ 	.word	0x000035d0


	//   ....[21]....
        /*21f4*/ 	.word	0x000037b0


	//   ....[22]....
        /*21f8*/ 	.word	0x000037d0


	//   ....[23]....
        /*21fc*/ 	.word	0x00003810


	//   ....[24]....
        /*2200*/ 	.word	0x00003840


	//   ....[25]....
        /*2204*/ 	.word	0x00003a90


	//   ....[26]....
        /*2208*/ 	.word	0x00003ac0


	//   ....[27]....
        /*220c*/ 	.word	0x00003cc0


	//   ....[28]....
        /*2210*/ 	.word	0x00003d10


	//   ....[29]....
        /*2214*/ 	.word	0x00003ff0


	//   ....[30]....
        /*2218*/ 	.word	0x00004000


	//   ....[31]....
        /*221c*/ 	.word	0x00004500


	//   ....[32]....
        /*2220*/ 	.word	0x00004510


	//   ....[33]....
        /*2224*/ 	.word	0x00005760


	//   ....[34]....
        /*2228*/ 	.word	0x00005780


	//   ....[35]....
        /*222c*/ 	.word	0x000059e0


	//   ....[36]....
        /*2230*/ 	.word	0x000059f0


	//   ....[37]....
        /*2234*/ 	.word	0x00005d60


	//   ....[38]....
        /*2238*/ 	.word	0x00006320


	//   ....[39]....
        /*223c*/ 	.word	0x00006910


	//   ....[40]....
        /*2240*/ 	.word	0x00006940


	//   ....[41]....
        /*2244*/ 	.word	0x00006960


	//   ....[42]....
        /*2248*/ 	.word	0x00006970


	//   ....[43]....
        /*224c*/ 	.word	0x00008190


	//   ....[44]....
        /*2250*/ 	.word	0x000081b0


	//   ....[45]....
        /*2254*/ 	.word	0x00008400


	//   ....[46]....
        /*2258*/ 	.word	0x00008410


	//   ....[47]....
        /*225c*/ 	.word	0x00009500


	//   ....[48]....
        /*2260*/ 	.word	0x00009520


	//   ....[49]....
        /*2264*/ 	.word	0x00009790


	//   ....[50]....
        /*2268*/ 	.word	0x000097a0


	//   ....[51]....
        /*226c*/ 	.word	0x00009b20


	//   ....[52]....
        /*2270*/ 	.word	0x0000a140


	//   ....[53]....
        /*2274*/ 	.word	0x0000a7f0


	//   ....[54]....
        /*2278*/ 	.word	0x0000a820


	//   ....[55]....
        /*227c*/ 	.word	0x0000a840


	//   ....[56]....
        /*2280*/ 	.word	0x0000a860


	//   ....[57]....
        /*2284*/ 	.word	0x0000c690


	//   ....[58]....
        /*2288*/ 	.word	0x0000c6b0


	//   ....[59]....
        /*228c*/ 	.word	0x0000c900


	//   ....[60]....
        /*2290*/ 	.word	0x0000c910


	//   ....[61]....
        /*2294*/ 	.word	0x0000d9d0


	//   ....[62]....
        /*2298*/ 	.word	0x0000d9f0


	//   ....[63]....
        /*229c*/ 	.word	0x0000dc60


	//   ....[64]....
        /*22a0*/ 	.word	0x0000dc70


	//   ....[65]....
        /*22a4*/ 	.word	0x0000e090


	//   ....[66]....
        /*22a8*/ 	.word	0x0000e0c0


	//   ....[67]....
        /*22ac*/ 	.word	0x0000e0e0


	//   ....[68]....
        /*22b0*/ 	.word	0x0000e100


	//   ....[69]....
        /*22b4*/ 	.word	0x0000fc10


	//   ....[70]....
        /*22b8*/ 	.word	0x0000fd00


	//   ....[71]....
        /*22bc*/ 	.word	0x0000fe70


	//   ....[72]....
        /*22c0*/ 	.word	0x0000fe80


	//   ....[73]....
        /*22c4*/ 	.word	0x00010f70


	//   ....[74]....
        /*22c8*/ 	.word	0x00010f90


	//   ....[75]....
        /*22cc*/ 	.word	0x00011140


	//   ....[76]....
        /*22d0*/ 	.word	0x00011150


	//   ....[77]....
        /*22d4*/ 	.word	0x00011410


	//   ....[78]....
        /*22d8*/ 	.word	0x00011a30


	//   ....[79]....
        /*22dc*/ 	.word	0x000120e0


	//   ....[80]....
        /*22e0*/ 	.word	0x00012110


	//   ....[81]....
        /*22e4*/ 	.word	0x00012130


	//   ....[82]....
        /*22e8*/ 	.word	0x00012150


	//   ....[83]....
        /*22ec*/ 	.word	0x00013ab0


	//   ....[84]....
        /*22f0*/ 	.word	0x00013b00


	//   ....[85]....
        /*22f4*/ 	.word	0x00013b20


	//   ....[86]....
        /*22f8*/ 	.word	0x00013b30


	//   ....[87]....
        /*22fc*/ 	.word	0x000153b0


	//   ....[88]....
        /*2300*/ 	.word	0x000153d0


	//   ....[89]....
        /*2304*/ 	.word	0x000153f0


	//   ....[90]....
        /*2308*/ 	.word	0x00015410


	//   ....[91]....
        /*230c*/ 	.word	0x000157d0


	//   ....[92]....
        /*2310*/ 	.word	0x000157f0


	//   ....[93]....
        /*2314*/ 	.word	0x00015a30


	//   ....[94]....
        /*2318*/ 	.word	0x00015a40


	//   ....[95]....
        /*231c*/ 	.word	0x00015c30


	//   ....[96]....
        /*2320*/ 	.word	0x00015c50


	//   ....[97]....
        /*2324*/ 	.word	0x00015e40


	//   ....[98]....
        /*2328*/ 	.word	0x00015e50


	//   ....[99]....
        /*232c*/ 	.word	0x00016230


	//   ....[100]....
        /*2330*/ 	.word	0x00016250


	//   ....[101]....
        /*2334*/ 	.word	0x00016ea0


	//   ....[102]....
        /*2338*/ 	.word	0x00016eb0


	//   ....[103]....
        /*233c*/ 	.word	0x00018330


	//   ....[104]....
        /*2340*/ 	.word	0x00018350


	//   ....[105]....
        /*2344*/ 	.word	0x000185a0


	//   ....[106]....
        /*2348*/ 	.word	0x000185b0


	//   ....[107]....
        /*234c*/ 	.word	0x000187a0


	//   ....[108]....
        /*2350*/ 	.word	0x000187c0


	//   ....[109]....
        /*2354*/ 	.word	0x000189b0


	//   ....[110]....
        /*2358*/ 	.word	0x000189c0


	//   ....[111]....
        /*235c*/ 	.word	0x00018c70


	//   ....[112]....
        /*2360*/ 	.word	0x00018c90


	//   ....[113]....
        /*2364*/ 	.word	0x00018dc0


	//   ....[114]....
        /*2368*/ 	.word	0x00018e00


	//   ....[115]....
        /*236c*/ 	.word	0x00018e30


	//   ....[116]....
        /*2370*/ 	.word	0x00018e60


	//   ....[117]....
        /*2374*/ 	.word	0x00018e90


	//   ....[118]....
        /*2378*/ 	.word	0x00018ec0


	//   ....[119]....
        /*237c*/ 	.word	0x00019020


	//   ....[120]....
        /*2380*/ 	.word	0x00019060


	//   ....[121]....
        /*2384*/ 	.word	0x00019090


	//   ....[122]....
        /*2388*/ 	.word	0x000190c0


	//   ....[123]....
        /*238c*/ 	.word	0x000190f0


	//   ....[124]....
        /*2390*/ 	.word	0x00019120


	//   ....[125]....
        /*2394*/ 	.word	0x000191b0


	//   ....[126]....
        /*2398*/ 	.word	0x00019210


	//   ....[127]....
        /*239c*/ 	.word	0x00019220


	//   ....[128]....
        /*23a0*/ 	.word	0x00019280


	//   ....[129]....
        /*23a4*/ 	.word	0x00019cf0


	//   ....[130]....
        /*23a8*/ 	.word	0x00019d50


	//   ....[131]....
        /*23ac*/ 	.word	0x00019da0


	//   ....[132]....
        /*23b0*/ 	.word	0x00019df0


	//   ....[133]....
        /*23b4*/ 	.word	0x00019e40


	//   ....[134]....
        /*23b8*/ 	.word	0x00019ed0


	//   ....[135]....
        /*23bc*/ 	.word	0x00019f20


	//   ....[136]....
        /*23c0*/ 	.word	0x00019fb0


	//   ....[137]....
        /*23c4*/ 	.word	0x0001a040


	//   ....[138]....
        /*23c8*/ 	.word	0x0001a0d0


	//   ....[139]....
        /*23cc*/ 	.word	0x0001a160


	//   ....[140]....
        /*23d0*/ 	.word	0x0001a1e0


	//   ....[141]....
        /*23d4*/ 	.word	0x0001a270


	//   ....[142]....
        /*23d8*/ 	.word	0x0001a300


	//   ....[143]....
        /*23dc*/ 	.word	0x0001a390


	//   ....[144]....
        /*23e0*/ 	.word	0x0001a410


	//   ....[145]....
        /*23e4*/ 	.word	0x0001a4a0


	//   ....[146]....
        /*23e8*/ 	.word	0x0001a530


	//   ....[147]....
        /*23ec*/ 	.word	0x0001a580


	//   ....[148]....
        /*23f0*/ 	.word	0x0001a5c0


	//   ....[149]....
        /*23f4*/ 	.word	0x0001a610


	//   ....[150]....
        /*23f8*/ 	.word	0x0001a660


	//   ....[151]....
        /*23fc*/ 	.word	0x0001a6f0


	//   ....[152]....
        /*2400*/ 	.word	0x0001a780


	//   ....[153]....
        /*2404*/ 	.word	0x0001a810


	//   ....[154]....
        /*2408*/ 	.word	0x0001a890


	//   ....[155]....
        /*240c*/ 	.word	0x0001a920


	//   ....[156]....
        /*2410*/ 	.word	0x0001a9b0


	//   ....[157]....
        /*2414*/ 	.word	0x0001aa40


	//   ....[158]....
        /*2418*/ 	.word	0x0001aac0


	//   ....[159]....
        /*241c*/ 	.word	0x0001ab50


	//   ....[160]....
        /*2420*/ 	.word	0x0001abe0


	//   ....[161]....
        /*2424*/ 	.word	0x0001ac30


	//   ....[162]....
        /*2428*/ 	.word	0x0001ac70


	//   ....[163]....
        /*242c*/ 	.word	0x0001acc0


	//   ....[164]....
        /*2430*/ 	.word	0x0001ad00


	//   ....[165]....
        /*2434*/ 	.word	0x0001ad80


	//   ....[166]....
        /*2438*/ 	.word	0x0001ae10


	//   ....[167]....
        /*243c*/ 	.word	0x0001aea0


	//   ....[168]....
        /*2440*/ 	.word	0x0001af20


	//   ....[169]....
        /*2444*/ 	.word	0x0001afb0


	//   ....[170]....
        /*2448*/ 	.word	0x0001b040


	//   ....[171]....
        /*244c*/ 	.word	0x0001b0d0


	//   ....[172]....
        /*2450*/ 	.word	0x0001b150


	//   ....[173]....
        /*2454*/ 	.word	0x0001b1a0


	//   ....[174]....
        /*2458*/ 	.word	0x0001b1e0


	//   ....[175]....
        /*245c*/ 	.word	0x0001b230


	//   ....[176]....
        /*2460*/ 	.word	0x0001b270


	//   ....[177]....
        /*2464*/ 	.word	0x0001b2f0


	//   ....[178]....
        /*2468*/ 	.word	0x0001b380


	//   ....[179]....
        /*246c*/ 	.word	0x0001b400


	//   ....[180]....
        /*2470*/ 	.word	0x0001b490


	//   ....[181]....
        /*2474*/ 	.word	0x0001b520


	//   ....[182]....
        /*2478*/ 	.word	0x0001b5b0


	//   ....[183]....
        /*247c*/ 	.word	0x0001b630


	//   ....[184]....
        /*2480*/ 	.word	0x0001b6c0


	//   ....[185]....
        /*2484*/ 	.word	0x0001b750


	//   ....[186]....
        /*2488*/ 	.word	0x0001b7a0


	//   ....[187]....
        /*248c*/ 	.word	0x0001b7e0


	//   ....[188]....
        /*2490*/ 	.word	0x0001b830


	//   ....[189]....
        /*2494*/ 	.word	0x0001b870


	//   ....[190]....
        /*2498*/ 	.word	0x0001b8c0


	//   ....[191]....
        /*249c*/ 	.word	0x0001b910


	//   ....[192]....
        /*24a0*/ 	.word	0x0001b960


	//   ....[193]....
        /*24a4*/ 	.word	0x0001b9b0


	//   ....[194]....
        /*24a8*/ 	.word	0x0001ba40


	//   ....[195]....
        /*24ac*/ 	.word	0x0001bad0


	//   ....[196]....
        /*24b0*/ 	.word	0x0001bb60


	//   ....[197]....
        /*24b4*/ 	.word	0x0001bbe0


	//   ....[198]....
        /*24b8*/ 	.word	0x0001bc70


	//   ....[199]....
        /*24bc*/ 	.word	0x0001bd00


	//   ....[200]....
        /*24c0*/ 	.word	0x0001bd90


	//   ....[201]....
        /*24c4*/ 	.word	0x0001be10


	//   ....[202]....
        /*24c8*/ 	.word	0x0001bea0


	//   ....[203]....
        /*24cc*/ 	.word	0x0001bf30


	//   ....[204]....
        /*24d0*/ 	.word	0x0001bfc0


	//   ....[205]....
        /*24d4*/ 	.word	0x0001c040


	//   ....[206]....
        /*24d8*/ 	.word	0x0001c0d0


	//   ....[207]....
        /*24dc*/ 	.word	0x0001c160


	//   ....[208]....
        /*24e0*/ 	.word	0x0001c1f0


	//   ....[209]....
        /*24e4*/ 	.word	0x0001c270


	//   ....[210]....
        /*24e8*/ 	.word	0x0001c300


	//   ....[211]....
        /*24ec*/ 	.word	0x0001c390


	//   ....[212]....
        /*24f0*/ 	.word	0x0001c420


	//   ....[213]....
        /*24f4*/ 	.word	0x0001c4a0


	//   ....[214]....
        /*24f8*/ 	.word	0x0001c530


	//   ....[215]....
        /*24fc*/ 	.word	0x0001c5c0


	//   ....[216]....
        /*2500*/ 	.word	0x0001c610


	//   ....[217]....
        /*2504*/ 	.word	0x0001c650


	//   ....[218]....
        /*2508*/ 	.word	0x0001c6a0


	//   ....[219]....
        /*250c*/ 	.word	0x0001c6f0


	//   ....[220]....
        /*2510*/ 	.word	0x0001c740


	//   ....[221]....
        /*2514*/ 	.word	0x0001c7d0


	//   ....[222]....
        /*2518*/ 	.word	0x0001c820


	//   ....[223]....
        /*251c*/ 	.word	0x0001c870


	//   ....[224]....
        /*2520*/ 	.word	0x0001c8c0


	//   ....[225]....
        /*2524*/ 	.word	0x0001c910


	//   ....[226]....
        /*2528*/ 	.word	0x0001c960


	//   ....[227]....
        /*252c*/ 	.word	0x0001c9f0


	//   ....[228]....
        /*2530*/ 	.word	0x0001ca40


	//   ....[229]....
        /*2534*/ 	.word	0x0001cad0


	//   ....[230]....
        /*2538*/ 	.word	0x0001cb50


	//   ....[231]....
        /*253c*/ 	.word	0x0001cbe0


	//----- nvinfo : EIATTR_EXIT_INSTR_OFFSETS
	.align		4
.L_316:
        /*2540*/ 	.byte	0x04, 0x1c
        /*2542*/ 	.short	(.L_318 - .L_317)


	//   ....[0]....
.L_317:
        /*2544*/ 	.word	0x000010d0


	//   ....[1]....
        /*2548*/ 	.word	0x00019cb0


	//----- nvinfo : EIATTR_MAX_THREADS
	.align		4
.L_318:
        /*254c*/ 	.byte	0x04, 0x05
        /*254e*/ 	.short	(.L_320 - .L_319)
.L_319:
        /*2550*/ 	.word	0x00000100
        /*2554*/ 	.word	0x00000001
        /*2558*/ 	.word	0x00000001


	//----- nvinfo : EIATTR_CRS_STACK_SIZE
	.align		4
.L_320:
        /*255c*/ 	.byte	0x04, 0x1e
        /*255e*/ 	.short	(.L_322 - .L_321)
.L_321:
        /*2560*/ 	.word	0x00000000
.L_322:


//--------------------- .nv.info._ZN7cutlass13device_kernelIN5flash19enable_sm80_to_sm89INS1_16FlashAttnFwdSm80INS1_25CollectiveMainloopFwdSm80ILi8ELi1ELb0EN4cute5tupleIJNS5_1CILi128EEENS7_ILi32EEENS7_ILi256EEEEEELi256ENS_10bfloat16_tEfNS_4arch4Sm80ELb0ELb1ELb1ELb1ELb1ELb1ELb1ELb1EEENS1_21CollectiveEpilogueFwdINS6_IJS8_SA_S9_EEENS6_IJNS7_ILi1EEESI_SI_EEESC_SE_Li256ELb1ELb1ELb1ELb0EEENS1_36VarlenDynamicPersistentTileSchedulerILi128ELi32ELi256ELi256ELb1ELb1ELb0ELb1ELb0ELb1EEEEEEEEEvNT_6ParamsE --------------------------
	.section	.nv.info._ZN7cutlass13device_kernelIN5flash19enable_sm80_to_sm89INS1_16FlashAttnFwdSm80INS1_25CollectiveMainloopFwdSm80ILi8ELi1ELb0EN4cute5tupleIJNS5_1CILi128EEENS7_ILi32EEENS7_ILi256EEEEEELi256ENS_10bfloat16_tEfNS_4arch4Sm80ELb0ELb1ELb1ELb1ELb1ELb1ELb1ELb1EEENS1_21CollectiveEpilogueFwdINS6_IJS8_SA_S9_EEENS6_IJNS7_ILi1EEESI_SI_EEESC_SE_Li256ELb1ELb1ELb1ELb0EEENS1_36VarlenDynamicPersistentTileSchedulerILi128ELi32ELi256ELi256ELb1ELb1ELb0ELb1ELb0ELb1EEEEEEEEEvNT_6ParamsE,"",@"SHT_CUDA_INFO"
	.sectionflags	@""
	.align	4


	//----- nvinfo : EIATTR_CUDA_API_VERSION
	.align		4
        /*0000*/ 	.byte	0x04, 0x37
        /*0002*/ 	.short	(.L_324 - .L_323)
.L_323:
        /*0004*/ 	.word	0x00000082


	//----- nvinfo : EIATTR_SW2861232_WAR
	.align		4
.L_324:
        /*0008*/ 	.byte	0x01, 0x35
	.zero		2


	//----- nvinfo : EIATTR_PARAM_CBANK
	.align		4
        /*000c*/ 	.byte	0x04, 0x0a
        /*000e*/ 	.short	(.L_326 - .L_325)
	.align		4
.L_325:
        /*0010*/ 	.word	index@(.nv.constant0._ZN7cutlass13device_kernelIN5flash19enable_sm80_to_sm89INS1_16FlashAttnFwdSm80INS1_25CollectiveMainloopFwdSm80ILi8ELi1ELb0EN4cute5tupleIJNS5_1CILi128EEENS7_ILi32EEENS7_ILi256EEEEEELi256ENS_10bfloat16_tEfNS_4arch4Sm80ELb0ELb1ELb1ELb1ELb1ELb1ELb1ELb1EEENS1_21CollectiveEpilogueFwdINS6_IJS8_SA_S9_EEENS6_IJNS7_ILi1EEESI_SI_EEESC_SE_Li256ELb1ELb1ELb1ELb0EEENS1_36VarlenDynamicPersistentTileSchedulerILi128ELi32ELi256ELi256ELb1ELb1ELb0ELb1ELb0ELb1EEEEEEEEEvNT_6ParamsE)
        /*0014*/ 	.short	0x0160
        /*0016*/ 	.short	0x0438


	//----- nvinfo : EIATTR_CBANK_PARAM_SIZE
	.align		4
.L_326:
        /*0018*/ 	.byte	0x03, 0x19
        /*001a*/ 	.short	0x0438


	//----- nvinfo : EIATTR_KPARAM_INFO
	.align		4
        /*001c*/ 	.byte	0x04, 0x17
        /*001e*/ 	.short	(.L_328 - .L_327)
.L_327:
        /*0020*/ 	.word	0x00000000
        /*0024*/ 	.short	0x0000
        /*0026*/ 	.short	0x0000
        /*0028*/ 	.byte	0x00, 0xf0, 0xe1, 0x10


	//----- nvinfo : EIATTR_MAXREG_COUNT
	.align		4
.L_328:
        /*002c*/ 	.byte	0x03, 0x1b
        /*002e*/ 	.short	0x00ff


	//----- nvinfo : EIATTR_NUM_BARRIERS
	.align		4
        /*0030*/ 	.byte	0x02, 0x4c
        /*0032*/ 	.byte	0x06
	.zero		1


	//----- nvinfo : EIATTR_ANNOTATIONS
	.align		4
        /*0034*/ 	.byte	0x04, 0x55
        /*0036*/ 	.short	(.L_330 - .L_329)


	//   ....[0]....
.L_329:
        /* <DEDUP_REMOVED lines=21> */


	//----- nvinfo : EIATTR_MERCURY_ISA_VERSION
	.align		4
.L_330:
        /*0170*/ 	.byte	0x03, 0x5f
        /*0172*/ 	.short	0x0000


	//----- nvinfo : EIATTR_INT_WARP_WIDE_INSTR_OFFSETS
	.align		4
        /*0174*/ 	.byte	0x04, 0x31
        /*0176*/ 	.short	(.L_332 - .L_331)


	//   ....[0]....
.L_331:
        /*0178*/ 	.word	0x0001bed0


	//   ....[1]....
        /*017c*/ 	.word	0x0001bf40


	//----- nvinfo : EIATTR_COOP_GROUP_MASK_REGIDS
	.align		4
.L_332:
        /*0180*/ 	.byte	0x04, 0x29
        /*0182*/ 	.short	(.L_334 - .L_333)


	//   ....[0]....
.L_333:
        /*0184*/ 	.word	0xffffffff


	//   ....[1]....
        /*0188*/ 	.word	0xffffffff


	//   ....[2]....
        /*018c*/ 	.word	0xffffffff


	//   ....[3]....
        /*0190*/ 	.word	0xffffffff


	//   ....[4]....
        /*0194*/ 	.word	0xffffffff


	//   ....[5]....
        /*0198*/ 	.word	0xffffffff


	//   ....[6]....
        /*019c*/ 	.word	0xffffffff


	//   ....[7]....
        /*01a0*/ 	.word	0xffffffff


	//   ....[8]....
        /*01a4*/ 	.word	0xffffffff


	//   ....[9]....
        /*01a8*/ 	.word	0xffffffff


	//   ....[10]....
        /*01ac*/ 	.word	0xffffffff


	//   ....[11]....
        /*01b0*/ 	.word	0xffffffff


	//   ....[12]....
        /*01b4*/ 	.word	0xffffffff


	//   ....[13]....
        /*01b8*/ 	.word	0xffffffff


	//   ....[14]....
        /*01bc*/ 	.word	0xffffffff


	//   ....[15]....
        /*01c0*/ 	.word	0xffffffff


	//   ....[16]....
        /*01c4*/ 	.word	0xffffffff


	//   ....[17]....
        /*01c8*/ 	.word	0xffffffff


	//   ....[18]....
        /*01cc*/ 	.word	0xffffffff


	//   ....[19]....
        /*01d0*/ 	.word	0xffffffff


	//   ....[20]....
        /*01d4*/ 	.word	0xffffffff


	//   ....[21]....
        /*01d8*/ 	.word	0xffffffff


	//   ....[22]....
        /*01dc*/ 	.word	0xffffffff


	//   ....[23]....
        /*01e0*/ 	.word	0xffffffff


	//   ....[24]....
        /*01e4*/ 	.word	0xffffffff


	//   ....[25]....
        /*01e8*/ 	.word	0xffffffff


	//   ....[26]....
        /*01ec*/ 	.word	0xffffffff


	//   ....[27]....
        /*01f0*/ 	.word	0xffffffff


	//   ....[28]....
        /*01f4*/ 	.word	0xffffffff


	//   ....[29]....
        /*01f8*/ 	.word	0xffffffff


	//   ....[30]....
        /*01fc*/ 	.word	0xffffffff


	//   ....[31]....
        /*0200*/ 	.word	0xffffffff


	//   ....[32]....
        /*0204*/ 	.word	0xffffffff


	//   ....[33]....
        /*0208*/ 	.word	0xffffffff


	//   ....[34]....
        /*020c*/ 	.word	0xffffffff


	//   ....[35]....
        /*0210*/ 	.word	0xffffffff


	//   ....[36]....
        /*0214*/ 	.word	0xffffffff


	//   ....[37]....
        /*0218*/ 	.word	0xffffffff


	//   ....[38]....
        /*021c*/ 	.word	0xffffffff


	//   ....[39]....
        /*0220*/ 	.word	0xffffffff


	//   ....[40]....
        /*0224*/ 	.word	0xffffffff


	//   ....[41]....
        /*0228*/ 	.word	0xffffffff


	//   ....[42]....
        /*022c*/ 	.word	0xffffffff


	//   ....[43]....
        /*0230*/ 	.word	0xffffffff


	//   ....[44]....
        /*0234*/ 	.word	0xffffffff


	//   ....[45]....
        /*0238*/ 	.word	0xffffffff


	//   ....[46]....
        /*023c*/ 	.word	0xffffffff


	//   ....[47]....
        /*0240*/ 	.word	0xffffffff


	//   ....[48]....
        /*0244*/ 	.word	0xffffffff


	//   ....[49]....
        /*0248*/ 	.word	0xffffffff


	//   ....[50]....
        /*024c*/ 	.word	0xffffffff


	//   ....[51]....
        /*0250*/ 	.word	0xffffffff


	//   ....[52]....
        /*0254*/ 	.word	0xffffffff


	//   ....[53]....
        /*0258*/ 	.word	0xffffffff


	//   ....[54]....
        /*025c*/ 	.word	0xffffffff


	//   ....[55]....
        /*0260*/ 	.word	0xffffffff


	//   ....[56]....
        /*0264*/ 	.word	0xffffffff


	//   ....[57]....
        /*0268*/ 	.word	0xffffffff


	//   ....[58]....
        /*026c*/ 	.word	0xffffffff


	//   ....[59]....
        /*0270*/ 	.word	0xffffffff


	//   ....[60]....
        /*0274*/ 	.word	0xffffffff


	//   ....[61]....
        /*0278*/ 	.word	0xffffffff


	//   ....[62]....
        /*027c*/ 	.word	0xffffffff


	//   ....[63]....
        /*0280*/ 	.word	0xffffffff


	//   ....[64]....
        /*0284*/ 	.word	0xffffffff


	//   ....[65]....
        /*0288*/ 	.word	0xffffffff


	//   ....[66]....
        /*028c*/ 	.word	0xffffffff


	//   ....[67]....
        /*0290*/ 	.word	0xffffffff


	//   ....[68]....
        /*0294*/ 	.word	0xffffffff


	//   ....[69]....
        /*0298*/ 	.word	0xffffffff


	//   ....[70]....
        /*029c*/ 	.word	0xffffffff


	//   ....[71]....
        /*02a0*/ 	.word	0xffffffff


	//   ....[72]....
        /*02a4*/ 	.word	0xffffffff


	//   ....[73]....
        /*02a8*/ 	.word	0xffffffff


	//   ....[74]....
        /*02ac*/ 	.word	0xffffffff


	//   ....[75]....
        /*02b0*/ 	.word	0xffffffff


	//   ....[76]....
        /*02b4*/ 	.word	0xffffffff


	//   ....[77]....
        /*02b8*/ 	.word	0xffffffff


	//   ....[78]....
        /*02bc*/ 	.word	0xffffffff


	//   ....[79]....
        /*02c0*/ 	.word	0xffffffff


	//   ....[80]....
        /*02c4*/ 	.word	0xffffffff


	//   ....[81]....
        /*02c8*/ 	.word	0xffffffff


	//   ....[82]....
        /*02cc*/ 	.word	0xffffffff


	//   ....[83]....
        /*02d0*/ 	.word	0xffffffff


	//   ....[84]....
        /*02d4*/ 	.word	0xffffffff


	//   ....[85]....
        /*02d8*/ 	.word	0xffffffff


	//   ....[86]....
        /*02dc*/ 	.word	0xffffffff


	//   ....[87]....
        /*02e0*/ 	.word	0xffffffff


	//   ....[88]....
        /*02e4*/ 	.word	0xffffffff


	//   ....[89]....
        /*02e8*/ 	.word	0xffffffff


	//   ....[90]....
        /*02ec*/ 	.word	0xffffffff


	//   ....[91]....
        /*02f0*/ 	.word	0xffffffff


	//   ....[92]....
        /*02f4*/ 	.word	0xffffffff


	//   ....[93]....
        /*02f8*/ 	.word	0xffffffff


	//   ....[94]....
        /*02fc*/ 	.word	0xffffffff


	//   ....[95]....
        /*0300*/ 	.word	0xffffffff


	//   ....[96]....
        /*0304*/ 	.word	0xffffffff


	//   ....[97]....
        /*0308*/ 	.word	0xffffffff


	//   ....[98]....
        /*030c*/ 	.word	0xffffffff


	//   ....[99]....
        /*0310*/ 	.word	0xffffffff


	//   ....[100]....
        /*0314*/ 	.word	0xffffffff


	//   ....[101]....
        /*0318*/ 	.word	0xffffffff


	//   ....[102]....
        /*031c*/ 	.word	0xffffffff


	//   ....[103]....
        /*0320*/ 	.word	0xffffffff


	//   ....[104]....
        /*0324*/ 	.word	0xffffffff


	//   ....[105]....
        /*0328*/ 	.word	0xffffffff


	//   ....[106]....
        /*032c*/ 	.word	0xffffffff


	//   ....[107]....
        /*0330*/ 	.word	0xffffffff


	//   ....[108]....
        /*0334*/ 	.word	0xffffffff


	//   ....[109]....
        /*0338*/ 	.word	0xffffffff


	//   ....[110]....
        /*033c*/ 	.word	0xffffffff


	//   ....[111]....
        /*0340*/ 	.word	0xffffffff


	//   ....[112]....
        /*0344*/ 	.word	0xffffffff


	//   ....[113]....
        /*0348*/ 	.word	0xffffffff


	//   ....[114]....
        /*034c*/ 	.word	0xffffffff


	//   ....[115]....
        /*0350*/ 	.word	0xffffffff


	//   ....[116]....
        /*0354*/ 	.word	0xffffffff


	//   ....[117]....
        /*0358*/ 	.word	0xffffffff


	//   ....[118]....
        /*035c*/ 	.word	0xffffffff


	//   ....[119]....
        /*0360*/ 	.word	0xffffffff


	//   ....[120]....
        /*0364*/ 	.word	0xffffffff


	//   ....[121]....
        /*0368*/ 	.word	0xffffffff


	//   ....[122]....
        /*036c*/ 	.word	0xffffffff


	//   ....[123]....
        /*0370*/ 	.word	0xffffffff


	//   ....[124]....
        /*0374*/ 	.word	0xffffffff


	//   ....[125]....
        /*0378*/ 	.word	0xffffffff


	//   ....[126]....
        /*037c*/ 	.word	0xffffffff


	//   ....[127]....
        /*0380*/ 	.word	0xffffffff


	//   ....[128]....
        /*0384*/ 	.word	0xffffffff


	//   ....[129]....
        /*0388*/ 	.word	0xffffffff


	//   ....[130]....
        /*038c*/ 	.word	0xffffffff


	//   ....[131]....
        /*0390*/ 	.word	0xffffffff


	//   ....[132]....
        /*0394*/ 	.word	0xffffffff


	//   ....[133]....
        /*0398*/ 	.word	0xffffffff


	//   ....[134]....
        /*039c*/ 	.word	0xffffffff


	//   ....[135]....
        /*03a0*/ 	.word	0xffffffff


	//   ....[136]....
        /*03a4*/ 	.word	0xffffffff


	//   ....[137]....
        /*03a8*/ 	.word	0xffffffff


	//   ....[138]....
        /*03ac*/ 	.word	0xffffffff


	//   ....[139]....
        /*03b0*/ 	.word	0xffffffff


	//   ....[140]....
        /*03b4*/ 	.word	0xffffffff


	//   ....[141]....
        /*03b8*/ 	.word	0xffffffff


	//   ....[142]....
        /*03bc*/ 	.word	0xffffffff


	//   ....[143]....
        /*03c0*/ 	.word	0xffffffff


	//   ....[144]....
        /*03c4*/ 	.word	0xffffffff


	//   ....[145]....
        /*03c8*/ 	.word	0xffffffff


	//   ....[146]....
        /*03cc*/ 	.word	0xffffffff


	//   ....[147]....
        /*03d0*/ 	.word	0xffffffff


	//   ....[148]....
        /*03d4*/ 	.word	0xffffffff


	//   ....[149]....
        /*03d8*/ 	.word	0xffffffff


	//   ....[150]....
        /*03dc*/ 	.word	0xffffffff


	//   ....[151]....
        /*03e0*/ 	.word	0xffffffff


	//   ....[152]....
        /*03e4*/ 	.word	0xffffffff


	//   ....[153]....
        /*03e8*/ 	.word	0xffffffff


	//   ....[154]....
        /*03ec*/ 	.word	0xffffffff


	//   ....[155]....
        /*03f0*/ 	.word	0xffffffff


	//   ....[156]....
        /*03f4*/ 	.word	0xffffffff


	//   ....[157]....
        /*03f8*/ 	.word	0xffffffff


	//   ....[158]....
        /*03fc*/ 	.word	0xffffffff


	//   ....[159]....
        /*0400*/ 	.word	0xffffffff


	//   ....[160]....
        /*0404*/ 	.word	0xffffffff


	//   ....[161]....
        /*0408*/ 	.word	0xffffffff


	//   ....[162]....
        /*040c*/ 	.word	0xffffffff


	//   ....[163]....
        /*0410*/ 	.word	0xffffffff


	//   ....[164]....
        /*0414*/ 	.word	0xffffffff


	//   ....[165]....
        /*0418*/ 	.word	0xffffffff


	//   ....[166]....
        /*041c*/ 	.word	0xffffffff


	//   ....[167]....
        /*0420*/ 	.word	0xffffffff


	//   ....[168]....
        /*0424*/ 	.word	0xffffffff


	//   ....[169]....
        /*0428*/ 	.word	0xffffffff


	//   ....[170]....
        /*042c*/ 	.word	0xffffffff


	//   ....[171]....
        /*0430*/ 	.word	0xffffffff


	//   ....[172]....
        /*0434*/ 	.word	0xffffffff


	//   ....[173]....
        /*0438*/ 	.word	0xffffffff


	//   ....[174]....
        /*043c*/ 	.word	0xffffffff


	//   ....[175]....
        /*0440*/ 	.word	0xffffffff


	//   ....[176]....
        /*0444*/ 	.word	0xffffffff


	//   ....[177]....
        /*0448*/ 	.word	0xffffffff


	//   ....[178]....
        /*044c*/ 	.word	0xffffffff


	//   ....[179]....
        /*0450*/ 	.word	0xffffffff


	//   ....[180]....
        /*0454*/ 	.word	0xffffffff


	//   ....[181]....
        /*0458*/ 	.word	0xffffffff


	//   ....[182]....
        /*045c*/ 	.word	0xffffffff


	//   ....[183]....
        /*0460*/ 	.word	0xffffffff


	//   ....[184]....
        /*0464*/ 	.word	0xffffffff


	//   ....[185]....
        /*0468*/ 	.word	0xffffffff


	//   ....[186]....
        /*046c*/ 	.word	0xffffffff


	//   ....[187]....
        /*0470*/ 	.word	0xffffffff


	//   ....[188]....
        /*0474*/ 	.word	0xffffffff


	//   ....[189]....
        /*0478*/ 	.word	0xffffffff


	//   ....[190]....
        /*047c*/ 	.word	0xffffffff


	//   ....[191]....
        /*0480*/ 	.word	0xffffffff


	//   ....[192]....
        /*0484*/ 	.word	0xffffffff


	//   ....[193]....
        /*0488*/ 	.word	0xffffffff


	//   ....[194]....
        /*048c*/ 	.word	0xffffffff


	//   ....[195]....
        /*0490*/ 	.word	0xffffffff


	//   ....[196]....
        /*0494*/ 	.word	0xffffffff


	//   ....[197]....
        /*0498*/ 	.word	0xffffffff


	//   ....[198]....
        /*049c*/ 	.word	0xffffffff


	//   ....[199]....
        /*04a0*/ 	.word	0xffffffff


	//   ....[200]....
        /*04a4*/ 	.word	0xffffffff


	//   ....[201]....
        /*04a8*/ 	.word	0xffffffff


	//   ....[202]....
        /*04ac*/ 	.word	0xffffffff


	//   ....[203]....
        /*04b0*/ 	.word	0xffffffff


	//   ....[204]....
        /*04b4*/ 	.word	0xffffffff


	//   ....[205]....
        /*04b8*/ 	.word	0xffffffff


	//   ....[206]....
        /*04bc*/ 	.word	0xffffffff


	//   ....[207]....
        /*04c0*/ 	.word	0xffffffff


	//   ....[208]....
        /*04c4*/ 	.word	0xffffffff


	//   ....[209]....
        /*04c8*/ 	.word	0xffffffff


	//   ....[210]....
        /*04cc*/ 	.word	0xffffffff


	//   ....[211]....
        /*04d0*/ 	.word	0xffffffff


	//   ....[212]....
        /*04d4*/ 	.word	0xffffffff


	//   ....[213]....
        /*04d8*/ 	.word	0xffffffff


	//   ....[214]....
        /*04dc*/ 	.word	0xffffffff


	//   ....[215]....
        /*04e0*/ 	.word	0xffffffff


	//   ....[216]....
        /*04e4*/ 	.word	0xffffffff


	//   ....[217]....
        /*04e8*/ 	.word	0xffffffff


	//   ....[218]....
        /*04ec*/ 	.word	0xffffffff


	//   ....[219]....
        /*04f0*/ 	.word	0xffffffff


	//   ....[220]....
        /*04f4*/ 	.word	0xffffffff


	//   ....[221]....
        /*04f8*/ 	.word	0xffffffff


	//   ....[222]....
        /*04fc*/ 	.word	0xffffffff


	//   ....[223]....
        /*0500*/ 	.word	0xffffffff


	//   ....[224]....
        /*0504*/ 	.word	0xffffffff


	//   ....[225]....
        /*0508*/ 	.word	0xffffffff


	//   ....[226]....
        /*050c*/ 	.word	0xffffffff


	//   ....[227]....
        /*0510*/ 	.word	0xffffffff


	//   ....[228]....
        /*0514*/ 	.word	0xffffffff


	//   ....[229]....
        /*0518*/ 	.word	0xffffffff


	//   ....[230]....
        /*051c*/ 	.word	0xffffffff


	//   ....[231]....
        /*0520*/ 	.word	0xffffffff


	//   ....[232]....
        /*0524*/ 	.word	0xffffffff


	//   ....[233]....
        /*0528*/ 	.word	0xffffffff


	//   ....[234]....
        /*052c*/ 	.word	0xffffffff


	//   ....[235]....
        /*0530*/ 	.word	0xffffffff


	//   ....[236]....
        /*0534*/ 	.word	0xffffffff


	//   ....[237]....
        /*0538*/ 	.word	0xffffffff


	//   ....[238]....
        /*053c*/ 	.word	0xffffffff


	//   ....[239]....
        /*0540*/ 	.word	0xffffffff


	//   ....[240]....
        /*0544*/ 	.word	0xffffffff


	//   ....[241]....
        /*0548*/ 	.word	0xffffffff


	//   ....[242]....
        /*054c*/ 	.word	0xffffffff


	//   ....[243]....
        /*0550*/ 	.word	0xffffffff


	//   ....[244]....
        /*0554*/ 	.word	0xffffffff


	//   ....[245]....
        /*0558*/ 	.word	0xffffffff


	//----- nvinfo : EIATTR_COOP_GROUP_INSTR_OFFSETS
	.align		4
.L_334:
        /*055c*/ 	.byte	0x04, 0x28
        /*055e*/ 	.short	(.L_336 - .L_335)


	//   ....[0]....
.L_335:
        /*0560*/ 	.word	0x00000050


	//   ....[1]....
        /*0564*/ 	.word	0x000001e0


	//   ....[2]....
        /*0568*/ 	.word	0x00000210


	//   ....[3]....
        /*056c*/ 	.word	0x00000240


	//   ....[4]....
        /*0570*/ 	.word	0x00000270


	//   ....[5]....
        /*0574*/ 	.word	0x000002a0


	//   ....[6]....
        /*0578*/ 	.word	0x000002d0


	//   ....[7]....
        /*057c*/ 	.word	0x00000430


	//   ....[8]....
        /*0580*/ 	.word	0x00000470


	//   ....[9]....
        /*0584*/ 	.word	0x000004a0


	//   ....[10]....
        /*0588*/ 	.word	0x000004d0


	//   ....[11]....
        /*058c*/ 	.word	0x00000500


	//   ....[12]....
        /*0590*/ 	.word	0x00000530


	//   ....[13]....
        /*0594*/ 	.word	0x000005c0


	//   ....[14]....
        /*0598*/ 	.word	0x00000600


	//   ....[15]....
        /*059c*/ 	.word	0x00000620


	//   ....[16]....
        /*05a0*/ 	.word	0x00000680


	//   ....[17]....
        /*05a4*/ 	.word	0x00003b00


	//   ....[18]....
        /*05a8*/ 	.word	0x00003b10


	//   ....[19]....
        /*05ac*/ 	.word	0x00004d30


	//   ....[20]....
        /*05b0*/ 	.word	0x00004d40


	//   ....[21]....
        /*05b4*/ 	.word	0x00005e50


	//   ....[22]....
        /*05b8*/ 	.word	0x00005e70


	//   ....[23]....
        /*05bc*/ 	.word	0x00006230


	//   ....[24]....
        /*05c0*/ 	.word	0x00006240


	//   ....[25]....
        /*05c4*/ 	.word	0x000072b0


	//   ....[26]....
        /*05c8*/ 	.word	0x000072d0


	//   ....[27]....
        /*05cc*/ 	.word	0x00007450


	//   ....[28]....
        /*05d0*/ 	.word	0x00007460


	//   ....[29]....
        /*05d4*/ 	.word	0x000075e0


	//   ....[30]....
        /*05d8*/ 	.word	0x00007600


	//   ....[31]....
        /*05dc*/ 	.word	0x00007780


	//   ....[32]....
        /*05e0*/ 	.word	0x00007790


	//   ....[33]....
        /*05e4*/ 	.word	0x00007b80


	//   ....[34]....
        /*05e8*/ 	.word	0x00007b90


	//   ....[35]....
        /*05ec*/ 	.word	0x00007f70


	//   ....[36]....
        /*05f0*/ 	.word	0x00007f90


	//   ....[37]....
        /*05f4*/ 	.word	0x00007fb0


	//   ....[38]....
        /*05f8*/ 	.word	0x00007fd0


	//   ....[39]....
        /*05fc*/ 	.word	0x000084b0


	//   ....[40]....
        /*0600*/ 	.word	0x000084f0


	//   ....[41]....
        /*0604*/ 	.word	0x00008530


	//   ....[42]....
        /*0608*/ 	.word	0x00008570


	//   ....[43]....
        /*060c*/ 	.word	0x000088c0


	//   ....[44]....
        /*0610*/ 	.word	0x00008a40


	//   ....[45]....
        /*0614*/ 	.word	0x00008a80


	//   ....[46]....
        /*0618*/ 	.word	0x00008ac0


	//   ....[47]....
        /*061c*/ 	.word	0x00008e30


	//   ....[48]....
        /*0620*/ 	.word	0x00008ea0


	//   ....[49]....
        /*0624*/ 	.word	0x00008ef0


	//   ....[50]....
        /*0628*/ 	.word	0x00008fe0


	//   ....[51]....
        /*062c*/ 	.word	0x0000c940


	//   ....[52]....
        /*0630*/ 	.word	0x0000c990


	//   ....[53]....
        /*0634*/ 	.word	0x0000c9b0


	//   ....[54]....
        /*0638*/ 	.word	0x0000c9c0


	//   ....[55]....
        /*063c*/ 	.word	0x0000cbf0


	//   ....[56]....
        /*0640*/ 	.word	0x0000cc60


	//   ....[57]....
        /*0644*/ 	.word	0x0000ccb0


	//   ....[58]....
        /*0648*/ 	.word	0x0000cd00


	//   ....[59]....
        /*064c*/ 	.word	0x0000cfd0


	//   ....[60]....
        /*0650*/ 	.word	0x0000d0b0


	//   ....[61]....
        /*0654*/ 	.word	0x0000d100


	//   ....[62]....
        /*0658*/ 	.word	0x0000d180


	//   ....[63]....
        /*065c*/ 	.word	0x0000d440


	//   ....[64]....
        /*0660*/ 	.word	0x0000d480


	//   ....[65]....
        /*0664*/ 	.word	0x0000d4d0


	//   ....[66]....
        /*0668*/ 	.word	0x0000d520


	//   ....[67]....
        /*066c*/ 	.word	0x000113b0


	//   ....[68]....
        /*0670*/ 	.word	0x000113d0


	//   ....[69]....
        /*0674*/ 	.word	0x000120d0


	//   ....[70]....
        /*0678*/ 	.word	0x000120f0


	//   ....[71]....
        /*067c*/ 	.word	0x00012330


	//   ....[72]....
        /*0680*/ 	.word	0x00012690


	//   ....[73]....
        /*0684*/ 	.word	0x00012ac0


	//   ....[74]....
        /*0688*/ 	.word	0x00012af0


	//   ....[75]....
        /*068c*/ 	.word	0x00012b00


	//   ....[76]....
        /*0690*/ 	.word	0x00012b30


	//   ....[77]....
        /*0694*/ 	.word	0x00013980


	//   ....[78]....
        /*0698*/ 	.word	0x000139a0


	//   ....[79]....
        /*069c*/ 	.word	0x000145b0


	//   ....[80]....
        /*06a0*/ 	.word	0x000145d0


	//   ....[81]....
        /*06a4*/ 	.word	0x000147f0


	//   ....[82]....
        /*06a8*/ 	.word	0x00014b80


	//   ....[83]....
        /*06ac*/ 	.word	0x00015000


	//   ....[84]....
        /*06b0*/ 	.word	0x00015030


	//   ....[85]....
        /*06b4*/ 	.word	0x00015050


	//   ....[86]....
        /*06b8*/ 	.word	0x00015070


	//   ....[87]....
        /*06bc*/ 	.word	0x00016760


	//   ....[88]....
        /*06c0*/ 	.word	0x00016780


	//   ....[89]....
        /*06c4*/ 	.word	0x000173c0


	//   ....[90]....
        /*06c8*/ 	.word	0x000173e0


	//   ....[91]....
        /*06cc*/ 	.word	0x00017660


	//   ....[92]....
        /*06d0*/ 	.word	0x00017690


	//   ....[93]....
        /*06d4*/ 	.word	0x000176b0


	//   ....[94]....
        /*06d8*/ 	.word	0x000176d0


	//   ....[95]....
        /*06dc*/ 	.word	0x00018b10


	//   ....[96]....
        /*06e0*/ 	.word	0x00018b30


	//   ....[97]....
        /*06e4*/ 	.word	0x00019720


	//   ....[98]....
        /*06e8*/ 	.word	0x00019740


	//   ....[99]....
        /*06ec*/ 	.word	0x00019920


	//   ....[100]....
        /*06f0*/ 	.word	0x00019cb0


	//   ....[101]....
        /*06f4*/ 	.word	0x0001a130


	//   ....[102]....
        /*06f8*/ 	.word	0x0001a160


	//   ....[103]....
        /*06fc*/ 	.word	0x0001a180


	//   ....[104]....
        /*0700*/ 	.word	0x0001a1a0


	//   ....[105]....
        /*0704*/ 	.word	0x0001b4c0


	//   ....[106]....
        /*0708*/ 	.word	0x0001b4f0


	//   ....[107]....
        /*070c*/ 	.word	0x0001b510


	//   ....[108]....
        /*0710*/ 	.word	0x0001b530


	//   ....[109]....
        /*0714*/ 	.word	0x0001ccb0


	//   ....[110]....
        /*0718*/ 	.word	0x0001ccd0


	//   ....[111]....
        /*071c*/ 	.word	0x0001cce0


	//   ....[112]....
        /*0720*/ 	.word	0x0001ccf0


	//   ....[113]....
        /*0724*/ 	.word	0x0001d0b0


	//   ....[114]....
        /*0728*/ 	.word	0x0001d0d0


	//   ....[115]....
        /*072c*/ 	.word	0x0001d230


	//   ....[116]....
        /*0730*/ 	.word	0x0001d240


	//   ....[117]....
        /*0734*/ 	.word	0x0001d3b0


	//   ....[118]....
        /*0738*/ 	.word	0x0001d3d0


	//   ....[119]....
        /*073c*/ 	.word	0x0001d540


	//   ....[120]....
        /*0740*/ 	.word	0x0001d550


	//   ....[121]....
        /*0744*/ 	.word	0x0001d8b0


	//   ....[122]....
        /*0748*/ 	.word	0x0001d8d0


	//   ....[123]....
        /*074c*/ 	.word	0x0001e600


	//   ....[124]....
        /*0750*/ 	.word	0x0001e610


	//   ....[125]....
        /*0754*/ 	.word	0x0001fb10


	//   ....[126]....
        /*0758*/ 	.word	0x0001fb30


	//   ....[127]....
        /*075c*/ 	.word	0x0001fca0


	//   ....[128]....
        /*0760*/ 	.word	0x0001fcb0


	//   ....[129]....
        /*0764*/ 	.word	0x0001fe20


	//   ....[130]....
        /*0768*/ 	.word	0x0001fe40


	//   ....[131]....
        /*076c*/ 	.word	0x0001ffb0


	//   ....[132]....
        /*0770*/ 	.word	0x0001ffc0


	//   ....[133]....
        /*0774*/ 	.word	0x000201d0


	//   ....[134]....
        /*0778*/ 	.word	0x000201f0


	//   ....[135]....
        /*077c*/ 	.word	0x00020310


	//   ....[136]....
        /*0780*/ 	.word	0x00020350


	//   ....[137]....
        /*0784*/ 	.word	0x00020380


	//   ....[138]....
        /*0788*/ 	.word	0x000203b0


	//   ....[139]....
        /*078c*/ 	.word	0x000203e0


	//   ....[140]....
        /*0790*/ 	.word	0x00020410


	//   ....[141]....
        /*0794*/ 	.word	0x00020570


	//   ....[142]....
        /*0798*/ 	.word	0x000205b0


	//   ....[143]....
        /*079c*/ 	.word	0x000205e0


	//   ....[144]....
        /*07a0*/ 	.word	0x00020610


	//   ....[145]....
        /*07a4*/ 	.word	0x00020640


	//   ....[146]....
        /*07a8*/ 	.word	0x00020670


	//   ....[147]....
        /*07ac*/ 	.word	0x00020700


	//   ....[148]....
        /*07b0*/ 	.word	0x00020740


	//   ....[149]....
        /*07b4*/ 	.word	0x00020750


	//   ....[150]....
        /*07b8*/ 	.word	0x000207b0


	//   ....[151]....
        /*07bc*/ 	.word	0x00021180


	//   ....[152]....
        /*07c0*/ 	.word	0x000211e0


	//   ....[153]....
        /*07c4*/ 	.word	0x00021230


	//   ....[154]....
        /*07c8*/ 	.word	0x00021280


	//   ....[155]....
        /*07cc*/ 	.word	0x000212d0


	//   ....[156]....
        /*07d0*/ 	.word	0x00021340


	//   ....[157]....
        /*07d4*/ 	.word	0x00021380


	//   ....[158]....
        /*07d8*/ 	.word	0x000213f0


	//   ....[159]....
        /*07dc*/ 	.word	0x00021460


	//   ....[160]....
        /*07e0*/ 	.word	0x000214c0


	//   ....[161]....
        /*07e4*/ 	.word	0x00021530


	//   ....[162]....
        /*07e8*/ 	.word	0x000215a0


	//   ....[163]....
        /*07ec*/ 	.word	0x00021600


	//   ....[164]....
        /*07f0*/ 	.word	0x00021660


	//   ....[165]....
        /*07f4*/ 	.word	0x000216c0


	//   ....[166]....
        /*07f8*/ 	.word	0x00021730


	//   ....[167]....
        /*07fc*/ 	.word	0x00021790


	//   ....[168]....
        /*0800*/ 	.word	0x000217f0


	//   ....[169]....
        /*0804*/ 	.word	0x00021840


	//   ....[170]....
        /*0808*/ 	.word	0x000218b0


	//   ....[171]....
        /*080c*/ 	.word	0x00021910


	//   ....[172]....
        /*0810*/ 	.word	0x00021980


	//   ....[173]....
        /*0814*/ 	.word	0x000219d0


	//   ....[174]....
        /*0818*/ 	.word	0x00021a10


	//   ....[175]....
        /*081c*/ 	.word	0x00021a60


	//   ....[176]....
        /*0820*/ 	.word	0x00021ab0


	//   ....[177]....
        /*0824*/ 	.word	0x00021b10


	//   ....[178]....
        /*0828*/ 	.word	0x00021b80


	//   ....[179]....
        /*082c*/ 	.word	0x00021bd0


	//   ....[180]....
        /*0830*/ 	.word	0x00021c40


	//   ....[181]....
        /*0834*/ 	.word	0x00021ca0


	//   ....[182]....
        /*0838*/ 	.word	0x00021d10


	//   ....[183]....
        /*083c*/ 	.word	0x00021d60


	//   ....[184]....
        /*0840*/ 	.word	0x00021da0


	//   ....[185]....
        /*0844*/ 	.word	0x00021df0


	//   ....[186]....
        /*0848*/ 	.word	0x00021e30


	//   ....[187]....
        /*084c*/ 	.word	0x00021e80


	//   ....[188]....
        /*0850*/ 	.word	0x00021ef0


	//   ....[189]....
        /*0854*/ 	.word	0x00021f40


	//   ....[190]....
        /*0858*/ 	.word	0x00021fb0


	//   ....[191]....
        /*085c*/ 	.word	0x00021ff0


	//   ....[192]....
        /*0860*/ 	.word	0x00022030


	//   ....[193]....
        /*0864*/ 	.word	0x00022080


	//   ....[194]....
        /*0868*/ 	.word	0x000220c0


	//   ....[195]....
        /*086c*/ 	.word	0x00022110


	//   ....[196]....
        /*0870*/ 	.word	0x00022160


	//   ....[197]....
        /*0874*/ 	.word	0x000221d0


	//   ....[198]....
        /*0878*/ 	.word	0x00022230


	//   ....[199]....
        /*087c*/ 	.word	0x000222a0


	//   ....[200]....
        /*0880*/ 	.word	0x000222f0


	//   ....[201]....
        /*0884*/ 	.word	0x00022330


	//   ....[202]....
        /*0888*/ 	.word	0x00022380


	//   ....[203]....
        /*088c*/ 	.word	0x000223c0


	//   ....[204]....
        /*0890*/ 	.word	0x00022410


	//   ....[205]....
        /*0894*/ 	.word	0x00022460


	//   ....[206]....
        /*0898*/ 	.word	0x000224b0


	//   ....[207]....
        /*089c*/ 	.word	0x000224f0


	//   ....[208]....
        /*08a0*/ 	.word	0x00022560


	//   ....[209]....
        /*08a4*/ 	.word	0x000225d0


	//   ....[210]....
        /*08a8*/ 	.word	0x00022630


	//   ....[211]....
        /*08ac*/ 	.word	0x00022690


	//   ....[212]....
        /*08b0*/ 	.word	0x000226f0


	//   ....[213]....
        /*08b4*/ 	.word	0x00022760


	//   ....[214]....
        /*08b8*/ 	.word	0x000227c0


	//   ....[215]....
        /*08bc*/ 	.word	0x00022820


	//   ....[216]....
        /*08c0*/ 	.word	0x00022880


	//   ....[217]....
        /*08c4*/ 	.word	0x000228f0


	//   ....[218]....
        /*08c8*/ 	.word	0x00022950


	//   ....[219]....
        /*08cc*/ 	.word	0x000229b0


	//   ....[220]....
        /*08d0*/ 	.word	0x00022a10


	//   ....[221]....
        /*08d4*/ 	.word	0x00022a80


	//   ....[222]....
        /*08d8*/ 	.word	0x00022ae0


	//   ....[223]....
        /*08dc*/ 	.word	0x00022b40


	//   ....[224]....
        /*08e0*/ 	.word	0x00022ba0


	//   ....[225]....
        /*08e4*/ 	.word	0x00022c10


	//   ....[226]....
        /*08e8*/ 	.word	0x00022c70


	//   ....[227]....
        /*08ec*/ 	.word	0x00022cd0


	//   ....[228]....
        /*08f0*/ 	.word	0x00022d30


	//   ....[229]....
        /*08f4*/ 	.word	0x00022da0


	//   ....[230]....
        /*08f8*/ 	.word	0x00022df0


	//   ....[231]....
        /*08fc*/ 	.word	0x00022e30


	//   ....[232]....
        /*0900*/ 	.word	0x00022e80


	//   ....[233]....
        /*0904*/ 	.word	0x00022ed0


	//   ....[234]....
        /*0908*/ 	.word	0x00022f20


	//   ....[235]....
        /*090c*/ 	.word	0x00022f90


	//   ....[236]....
        /*0910*/ 	.word	0x00022fd0


	//   ....[237]....
        /*0914*/ 	.word	0x00023020


	//   ....[238]....
        /*0918*/ 	.word	0x00023070


	//   ....[239]....
        /*091c*/ 	.word	0x000230c0


	//   ....[240]....
        /*0920*/ 	.word	0x00023110


	//   ....[241]....
        /*0924*/ 	.word	0x00023180


	//   ....[242]....
        /*0928*/ 	.word	0x000231c0


	//   ....[243]....
        /*092c*/ 	.word	0x00023230


	//   ....[244]....
        /*0930*/ 	.word	0x00023290


	//   ....[245]....
        /*0934*/ 	.word	0x00023300


	//----- nvinfo : EIATTR_EXIT_INSTR_OFFSETS
	.align		4
.L_336:
        /*0938*/ 	.byte	0x04, 0x1c
        /*093a*/ 	.short	(.L_338 - .L_337)


	//   ....[0]....
.L_337:
        /*093c*/ 	.word	0x00000fe0


	//   ....[1]....
        /*0940*/ 	.word	0x00021140


	//----- nvinfo : EIATTR_MAX_THREADS
	.align		4
.L_338:
        /*0944*/ 	.byte	0x04, 0x05
        /*0946*/ 	.short	(.L_340 - .L_339)
.L_339:
        /*0948*/ 	.word	0x00000100
        /*094c*/ 	.word	0x00000001
        /*0950*/ 	.word	0x00000001


	//----- nvinfo : EIATTR_CRS_STACK_SIZE
	.align		4
.L_340:
        /*0954*/ 	.byte	0x04, 0x1e
        /*0956*/ 	.short	(.L_342 - .L_341)
.L_341:
        /*0958*/ 	.word	0x00000000
.L_342:


//--------------------- .nv.info._ZN7cutlass13device_kernelIN5flash19enable_sm80_to_sm89INS1_16FlashAttnFwdSm80INS1_25CollectiveMainloopFwdSm80ILi8ELi1ELb1EN4cute5tupleIJNS5_1CILi128EEENS7_ILi64EEENS7_ILi256EEEEEELi256ENS_10bfloat16_tEfNS_4arch4Sm80ELb1ELb0ELb1ELb0ELb1ELb0ELb1ELb1EEENS1_21CollectiveEpilogueFwdINS6_IJS8_SA_S9_EEENS6_IJNS7_ILi1EEESI_SI_EEESC_SE_Li256ELb0ELb1ELb1ELb0EEENS1_30DynamicPersistentTileSchedulerILi256ELi256ELb1ELb1ELb0EEEEEEEEEvNT_6ParamsE --------------------------
	.section	.nv.info._ZN7cutlass13device_kernelIN5flash19enable_sm80_to_sm89INS1_16FlashAttnFwdSm80INS1_25CollectiveMainloopFwdSm80ILi8ELi1ELb1EN4cute5tupleIJNS5_1CILi128EEENS7_ILi64EEENS7_ILi256EEEEEELi256ENS_10bfloat16_tEfNS_4arch4Sm80ELb1ELb0ELb1ELb0ELb1ELb0ELb1ELb1EEENS1_21CollectiveEpilogueFwdINS6_IJS8_SA_S9_EEENS6_IJNS7_ILi1EEESI_SI_EEESC_SE_Li256ELb0ELb1ELb1ELb0EEENS1_30DynamicPersistentTileSchedulerILi256ELi256ELb1ELb1ELb0EEEEEEEEEvNT_6ParamsE,"",@"SHT_CUDA_INFO"
	.sectionflags	@""
	.align	4


	//----- nvinfo : EIATTR_CUDA_API_VERSION
	.align		4
        /*0000*/ 	.byte	0x04, 0x37
        /*0002*/ 	.short	(.L_344 - .L_343)
.L_343:
        /*0004*/ 	.word	0x00000082


	//----- nvinfo : EIATTR_SW2861232_WAR
	.align		4
.L_344:
        /*0008*/ 	.byte	0x01, 0x35
	.zero		2


	//----- nvinfo : EIATTR_PARAM_CBANK
	.align		4
        /*000c*/ 	.byte	0x04, 0x0a
        /*000e*/ 	.short	(.L_346 - .L_345)
	.align		4
.L_345:
        /*0010*/ 	.word	index@(.nv.constant0._ZN7cutlass13device_kernelIN5flash19enable_sm80_to_sm89INS1_16FlashAttnFwdSm80INS1_25CollectiveMainloopFwdSm80ILi8ELi1ELb1EN4cute5tupleIJNS5_1CILi128EEENS7_ILi64EEENS7_ILi256EEEEEELi256ENS_10bfloat16_tEfNS_4arch4Sm80ELb1ELb0ELb1ELb0ELb1ELb0ELb1ELb1EEENS1_21CollectiveEpilogueFwdINS6_IJS8_SA_S9_EEENS6_IJNS7_ILi1EEESI_SI_EEESC_SE_Li256ELb0ELb1ELb1ELb0EEENS1_30DynamicPersistentTileSchedulerILi256ELi256ELb1ELb1ELb0EEEEEEEEEvNT_6ParamsE)
        /*0014*/ 	.short	0x0160
        /*0016*/ 	.short	0x0428


	//----- nvinfo : EIATTR_CBANK_PARAM_SIZE
	.align		4
.L_346:
        /*0018*/ 	.byte	0x03, 0x19
        /*001a*/ 	.short	0x0428


	//----- nvinfo : EIATTR_KPARAM_INFO
	.align		4
        /*001c*/ 	.byte	0x04, 0x17
        /*001e*/ 	.short	(.L_348 - .L_347)
.L_347:
        /*0020*/ 	.word	0x00000000
        /*0024*/ 	.short	0x0000
        /*0026*/ 	.short	0x0000
        /*0028*/ 	.byte	0x00, 0xf0, 0xa1, 0x10


	//----- nvinfo : EIATTR_MAXREG_COUNT
	.align		4
.L_348:
        /*002c*/ 	.byte	0x03, 0x1b
        /*002e*/ 	.short	0x00ff


	//----- nvinfo : EIATTR_NUM_BARRIERS
	.align		4
        /*0030*/ 	.byte	0x02, 0x4c
        /*0032*/ 	.byte	0x06
	.zero		1


	//----- nvinfo : EIATTR_ANNOTATIONS
	.align		4
        /*0034*/ 	.byte	0x04, 0x55
        /*0036*/ 	.short	(.L_350 - .L_349)


	//   ....[0]....
.L_349:
        /* <DEDUP_REMOVED lines=223> */


	//----- nvinfo : EIATTR_MERCURY_ISA_VERSION
	.align		4
.L_350:
        /*0e10*/ 	.byte	0x03, 0x5f
        /*0e12*/ 	.short	0x0000


	//----- nvinfo : EIATTR_INT_WARP_WIDE_INSTR_OFFSETS
	.align		4
        /*0e14*/ 	.byte	0x04, 0x31
        /*0e16*/ 	.short	(.L_352 - .L_351)


	//   ....[0]....
.L_351:
        /*0e18*/ 	.word	0x0000faa0


	//   ....[1]....
        /*0e1c*/ 	.word	0x0000fb20


	//----- nvinfo : EIATTR_COOP_GROUP_MASK_REGIDS
	.align		4
.L_352:
        /*0e20*/ 	.byte	0x04, 0x29
        /*0e22*/ 	.short	(.L_354 - .L_353)


	//   ....[0]....
.L_353:
        /*0e24*/ 	.word	0xffffffff


	//   ....[1]....
        /*0e28*/ 	.word	0xffffffff


	//   ....[2]....
        /*0e2c*/ 	.word	0xffffffff


	//   ....[3]....
        /*0e30*/ 	.word	0xffffffff


	//   ....[4]....
        /*0e34*/ 	.word	0xffffffff


	//   ....[5]....
        /*0e38*/ 	.word	0xffffffff


	//   ....[6]....
        /*0e3c*/ 	.word	0xffffffff


	//   ....[7]....
        /*0e40*/ 	.word	0xffffffff


	//   ....[8]....
        /*0e44*/ 	.word	0xffffffff


	//   ....[9]....
        /*0e48*/ 	.word	0xffffffff


	//   ....[10]....
        /*0e4c*/ 	.word	0xffffffff


	//   ....[11]....
        /*0e50*/ 	.word	0xffffffff


	//   ....[12]....
        /*0e54*/ 	.word	0xffffffff


	//   ....[13]....
        /*0e58*/ 	.word	0xffffffff


	//   ....[14]....
        /*0e5c*/ 	.word	0xffffffff


	//   ....[15]....
        /*0e60*/ 	.word	0xffffffff


	//   ....[16]....
        /*0e64*/ 	.word	0xffffffff


	//   ....[17]....
        /*0e68*/ 	.word	0xffffffff


	//   ....[18]....
        /*0e6c*/ 	.word	0xffffffff


	//   ....[19]....
        /*0e70*/ 	.word	0xffffffff


	//   ....[20]....
        /*0e74*/ 	.word	0xffffffff


	//   ....[21]....
        /*0e78*/ 	.word	0xffffffff


	//   ....[22]....
        /*0e7c*/ 	.word	0xffffffff


	//   ....[23]....
        /*0e80*/ 	.word	0xffffffff


	//   ....[24]....
        /*0e84*/ 	.word	0xffffffff


	//   ....[25]....
        /*0e88*/ 	.word	0xffffffff


	//   ....[26]....
        /*0e8c*/ 	.word	0xffffffff


	//   ....[27]....
        /*0e90*/ 	.word	0xffffffff


	//   ....[28]....
        /*0e94*/ 	.word	0xffffffff


	//   ....[29]....
        /*0e98*/ 	.word	0xffffffff


	//   ....[30]....
        /*0e9c*/ 	.word	0xffffffff


	//   ....[31]....
        /*0ea0*/ 	.word	0xffffffff


	//   ....[32]....
        /*0ea4*/ 	.word	0xffffffff


	//   ....[33]....
        /*0ea8*/ 	.word	0xffffffff


	//   ....[34]....
        /*0eac*/ 	.word	0xffffffff


	//   ....[35]....
        /*0eb0*/ 	.word	0xffffffff


	//   ....[36]....
        /*0eb4*/ 	.word	0xffffffff


	//   ....[37]....
        /*0eb8*/ 	.word	0xffffffff


	//   ....[38]....
        /*0ebc*/ 	.word	0xffffffff


	//   ....[39]....
        /*0ec0*/ 	.word	0xffffffff


	//   ....[40]....
        /*0ec4*/ 	.word	0xffffffff


	//   ....[41]....
        /*0ec8*/ 	.word	0xffffffff


	//   ....[42]....
        /*0ecc*/ 	.word	0xffffffff


	//   ....[43]....
        /*0ed0*/ 	.word	0xffffffff


	//   ....[44]....
        /*0ed4*/ 	.word	0xffffffff


	//   ....[45]....
        /*0ed8*/ 	.word	0xffffffff


	//   ....[46]....
        /*0edc*/ 	.word	0xffffffff


	//   ....[47]....
        /*0ee0*/ 	.word	0xffffffff


	//   ....[48]....
        /*0ee4*/ 	.word	0xffffffff


	//   ....[49]....
        /*0ee8*/ 	.word	0xffffffff


	//   ....[50]....
        /*0eec*/ 	.word	0xffffffff


	//   ....[51]....
        /*0ef0*/ 	.word	0xffffffff


	//   ....[52]....
        /*0ef4*/ 	.word	0xffffffff


	//   ....[53]....
        /*0ef8*/ 	.word	0xffffffff


	//   ....[54]....
        /*0efc*/ 	.word	0xffffffff


	//   ....[55]....
        /*0f00*/ 	.word	0xffffffff


	//   ....[56]....
        /*0f04*/ 	.word	0xffffffff


	//   ....[57]....
        /*0f08*/ 	.word	0xffffffff


	//   ....[58]....
        /*0f0c*/ 	.word	0xffffffff


	//   ....[59]....
        /*0f10*/ 	.word	0xffffffff


	//   ....[60]....
        /*0f14*/ 	.word	0xffffffff


	//   ....[61]....
        /*0f18*/ 	.word	0xffffffff


	//   ....[62]....
        /*0f1c*/ 	.word	0xffffffff


	//   ....[63]....
        /*0f20*/ 	.word	0xffffffff


	//   ....[64]....
        /*0f24*/ 	.word	0xffffffff


	//   ....[65]....
        /*0f28*/ 	.word	0xffffffff


	//   ....[66]....
        /*0f2c*/ 	.word	0xffffffff


	//   ....[67]....
        /*0f30*/ 	.word	0xffffffff


	//   ....[68]....
        /*0f34*/ 	.word	0xffffffff


	//   ....[69]....
        /*0f38*/ 	.word	0xffffffff


	//   ....[70]....
        /*0f3c*/ 	.word	0xffffffff


	//   ....[71]....
        /*0f40*/ 	.word	0xffffffff


	//   ....[72]....
        /*0f44*/ 	.word	0xffffffff


	//   ....[73]....
        /*0f48*/ 	.word	0xffffffff


	//   ....[74]....
        /*0f4c*/ 	.word	0xffffffff


	//   ....[75]....
        /*0f50*/ 	.word	0xffffffff


	//   ....[76]....
        /*0f54*/ 	.word	0xffffffff


	//   ....[77]....
        /*0f58*/ 	.word	0xffffffff


	//   ....[78]....
        /*0f5c*/ 	.word	0xffffffff


	//   ....[79]....
        /*0f60*/ 	.word	0xffffffff


	//   ....[80]....
        /*0f64*/ 	.word	0xffffffff


	//   ....[81]....
        /*0f68*/ 	.word	0xffffffff


	//   ....[82]....
        /*0f6c*/ 	.word	0xffffffff


	//   ....[83]....
        /*0f70*/ 	.word	0xffffffff


	//   ....[84]....
        /*0f74*/ 	.word	0xffffffff


	//   ....[85]....
        /*0f78*/ 	.word	0xffffffff


	//   ....[86]....
        /*0f7c*/ 	.word	0xffffffff


	//   ....[87]....
        /*0f80*/ 	.word	0xffffffff


	//   ....[88]....
        /*0f84*/ 	.word	0xffffffff


	//   ....[89]....
        /*0f88*/ 	.word	0xffffffff


	//   ....[90]....
        /*0f8c*/ 	.word	0xffffffff


	//   ....[91]....
        /*0f90*/ 	.word	0xffffffff


	//   ....[92]....
        /*0f94*/ 	.word	0xffffffff


	//   ....[93]....
        /*0f98*/ 	.word	0xffffffff


	//   ....[94]....
        /*0f9c*/ 	.word	0xffffffff


	//   ....[95]....
        /*0fa0*/ 	.word	0xffffffff


	//   ....[96]....
        /*0fa4*/ 	.word	0xffffffff


	//   ....[97]....
        /*0fa8*/ 	.word	0xffffffff


	//   ....[98]....
        /*0fac*/ 	.word	0xffffffff


	//   ....[99]....
        /*0fb0*/ 	.word	0xffffffff


	//   ....[100]....
        /*0fb4*/ 	.word	0xffffffff


	//   ....[101]....
        /*0fb8*/ 	.word	0xffffffff


	//   ....[102]....
        /*0fbc*/ 	.word	0xffffffff


	//   ....[103]....
        /*0fc0*/ 	.word	0xffffffff


	//   ....[104]....
        /*0fc4*/ 	.word	0xffffffff


	//----- nvinfo : EIATTR_COOP_GROUP_INSTR_OFFSETS
	.align		4
.L_354:
        /*0fc8*/ 	.byte	0x04, 0x28
        /*0fca*/ 	.short	(.L_356 - .L_355)


	//   ....[0]....
.L_355:
        /*0fcc*/ 	.word	0x00000050


	//   ....[1]....
        /*0fd0*/ 	.word	0x00002010


	//   ....[2]....
        /*0fd4*/ 	.word	0x00002030


	//   ....[3]....
        /*0fd8*/ 	.word	0x00002060


	//   ....[4]....
        /*0fdc*/ 	.word	0x00002080


	//   ....[5]....
        /*0fe0*/ 	.word	0x00002250


	//   ....[6]....
        /*0fe4*/ 	.word	0x00002270


	//   ....[7]....
        /*0fe8*/ 	.word	0x000022b0


	//   ....[8]....
        /*0fec*/ 	.word	0x000022f0


	//   ....[9]....
        /*0ff0*/ 	.word	0x000025f0


	//   ....[10]....
        /*0ff4*/ 	.word	0x00002610


	//   ....[11]....
        /*0ff8*/ 	.word	0x00002650


	//   ....[12]....
        /*0ffc*/ 	.word	0x00002670


	//   ....[13]....
        /*1000*/ 	.word	0x00002a50


	//   ....[14]....
        /*1004*/ 	.word	0x00002b50


	//   ....[15]....
        /*1008*/ 	.word	0x00002ba0


	//   ....[16]....
        /*100c*/ 	.word	0x00002bc0


	//   ....[17]....
        /*1010*/ 	.word	0x00004320


	//   ....[18]....
        /*1014*/ 	.word	0x00004390


	//   ....[19]....
        /*1018*/ 	.word	0x00004430


	//   ....[20]....
        /*101c*/ 	.word	0x00004470


	//   ....[21]....
        /*1020*/ 	.word	0x000047e0


	//   ....[22]....
        /*1024*/ 	.word	0x00004a20


	//   ....[23]....
        /*1028*/ 	.word	0x00004e20


	//   ....[24]....
        /*102c*/ 	.word	0x00004e40


	//   ....[25]....
        /*1030*/ 	.word	0x00004e60


	//   ....[26]....
        /*1034*/ 	.word	0x00004e80


	//   ....[27]....
        /*1038*/ 	.word	0x00006b60


	//   ....[28]....
        /*103c*/ 	.word	0x00006be0


	//   ....[29]....
        /*1040*/ 	.word	0x00006ce0


	//   ....[30]....
        /*1044*/ 	.word	0x00006d10


	//   ....[31]....
        /*1048*/ 	.word	0x000084c0


	//   ....[32]....
        /*104c*/ 	.word	0x00008530


	//   ....[33]....
        /*1050*/ 	.word	0x00008640


	//   ....[34]....
        /*1054*/ 	.word	0x00008670


	//   ....[35]....
        /*1058*/ 	.word	0x00008990


	//   ....[36]....
        /*105c*/ 	.word	0x00008c40


	//   ....[37]....
        /*1060*/ 	.word	0x00008f80


	//   ....[38]....
        /*1064*/ 	.word	0x00008fa0


	//   ....[39]....
        /*1068*/ 	.word	0x000090d0


	//   ....[40]....
        /*106c*/ 	.word	0x000090f0


	//   ....[41]....
        /*1070*/ 	.word	0x0000b350


	//   ....[42]....
        /*1074*/ 	.word	0x0000b3d0


	//   ....[43]....
        /*1078*/ 	.word	0x0000b4c0


	//   ....[44]....
        /*107c*/ 	.word	0x0000b4d0


	//   ....[45]....
        /*1080*/ 	.word	0x0000cbe0


	//   ....[46]....
        /*1084*/ 	.word	0x0000cc20


	//   ....[47]....
        /*1088*/ 	.word	0x0000cd10


	//   ....[48]....
        /*108c*/ 	.word	0x0000cd40


	//   ....[49]....
        /*1090*/ 	.word	0x0000d100


	//   ....[50]....
        /*1094*/ 	.word	0x0000d120


	//   ....[51]....
        /*1098*/ 	.word	0x0000d140


	//   ....[52]....
        /*109c*/ 	.word	0x0000d160


	//   ....[53]....
        /*10a0*/ 	.word	0x0000f010


	//   ....[54]....
        /*10a4*/ 	.word	0x0000f060


	//   ....[55]....
        /*10a8*/ 	.word	0x0000f080


	//   ....[56]....
        /*10ac*/ 	.word	0x0000f0a0


	//   ....[57]....
        /*10b0*/ 	.word	0x0000fc70


	//   ....[58]....
        /*10b4*/ 	.word	0x000104a0


	//   ....[59]....
        /*10b8*/ 	.word	0x000104b0


	//   ....[60]....
        /*10bc*/ 	.word	0x000104c0


	//   ....[61]....
        /*10c0*/ 	.word	0x000104d0


	//   ....[62]....
        /*10c4*/ 	.word	0x00010600


	//   ....[63]....
        /*10c8*/ 	.word	0x00010620


	//   ....[64]....
        /*10cc*/ 	.word	0x00010e50


	//   ....[65]....
        /*10d0*/ 	.word	0x00010e60


	//   ....[66]....
        /*10d4*/ 	.word	0x000119f0


	//   ....[67]....
        /*10d8*/ 	.word	0x00011b00


	//   ....[68]....
        /*10dc*/ 	.word	0x00011b70


	//   ....[69]....
        /*10e0*/ 	.word	0x00011d80


	//   ....[70]....
        /*10e4*/ 	.word	0x00011de0


	//   ....[71]....
        /*10e8*/ 	.word	0x00011e40


	//   ....[72]....
        /*10ec*/ 	.word	0x00011ea0


	//   ....[73]....
        /*10f0*/ 	.word	0x000122e0


	//   ....[74]....
        /*10f4*/ 	.word	0x00012330


	//   ....[75]....
        /*10f8*/ 	.word	0x00012380


	//   ....[76]....
        /*10fc*/ 	.word	0x000123d0


	//   ....[77]....
        /*1100*/ 	.word	0x00012440


	//   ....[78]....
        /*1104*/ 	.word	0x000124b0


	//   ....[79]....
        /*1108*/ 	.word	0x000126d0


	//   ....[80]....
        /*110c*/ 	.word	0x00012730


	//   ....[81]....
        /*1110*/ 	.word	0x00012790


	//   ....[82]....
        /*1114*/ 	.word	0x00012800


	//   ....[83]....
        /*1118*/ 	.word	0x00012a10


	//   ....[84]....
        /*111c*/ 	.word	0x00012a70


	//   ....[85]....
        /*1120*/ 	.word	0x00012ad0


	//   ....[86]....
        /*1124*/ 	.word	0x00012b30


	//   ....[87]....
        /*1128*/ 	.word	0x00013000


	//   ....[88]....
        /*112c*/ 	.word	0x00013040


	//   ....[89]....
        /*1130*/ 	.word	0x00013090


	//   ....[90]....
        /*1134*/ 	.word	0x000130d0


	//   ....[91]....
        /*1138*/ 	.word	0x00013130


	//   ....[92]....
        /*113c*/ 	.word	0x00013190


	//   ....[93]....
        /*1140*/ 	.word	0x00013200


	//   ....[94]....
        /*1144*/ 	.word	0x00013390


	//   ....[95]....
        /*1148*/ 	.word	0x000133f0


	//   ....[96]....
        /*114c*/ 	.word	0x00013430


	//   ....[97]....
        /*1150*/ 	.word	0x00013470


	//   ....[98]....
        /*1154*/ 	.word	0x000134c0


	//   ....[99]....
        /*1158*/ 	.word	0x00013500


	//   ....[100]....
        /*115c*/ 	.word	0x00013550


	//   ....[101]....
        /*1160*/ 	.word	0x000135b0


	//   ....[102]....
        /*1164*/ 	.word	0x00013600


	//   ....[103]....
        /*1168*/ 	.word	0x00013650


	//   ....[104]....
        /*116c*/ 	.word	0x000136c0


	//----- nvinfo : EIATTR_EXIT_INSTR_OFFSETS
	.align		4
.L_356:
        /*1170*/ 	.byte	0x04, 0x1c
        /*1172*/ 	.short	(.L_358 - .L_357)


	//   ....[0]....
.L_357:
        /*1174*/ 	.word	0x000000a0


	//   ....[1]....
        /*1178*/ 	.word	0x00011ab0


	//----- nvinfo : EIATTR_MAX_THREADS
	.align		4
.L_358:
        /*117c*/ 	.byte	0x04, 0x05
        /*117e*/ 	.short	(.L_360 - .L_359)
.L_359:
        /*1180*/ 	.word	0x00000100
        /*1184*/ 	.word	0x00000001
        /*1188*/ 	.word	0x00000001


	//----- nvinfo : EIATTR_CRS_STACK_SIZE
	.align		4
.L_360:
        /*118c*/ 	.byte	0x04, 0x1e
        /*118e*/ 	.short	(.L_362 - .L_361)
.L_361:
        /*1190*/ 	.word	0x00000000
.L_362:


//--------------------- .nv.info._ZN7cutlass13device_kernelIN5flash19enable_sm80_to_sm89INS1_16FlashAttnFwdSm80INS1_25CollectiveMainloopFwdSm80ILi8ELi1ELb1EN4cute5tupleIJNS5_1CILi128EEENS7_ILi48EEENS7_ILi256EEEEEELi256ENS_10bfloat16_tEfNS_4arch4Sm80ELb1ELb0ELb1ELb1ELb1ELb0ELb1ELb1EEENS1_21CollectiveEpilogueFwdINS6_IJS8_SA_S9_EEENS6_IJNS7_ILi1EEESI_SI_EEESC_SE_Li256ELb1ELb1ELb1ELb0EEENS1_36VarlenDynamicPersistentTileSchedulerILi128ELi48ELi256ELi256ELb1ELb1ELb0ELb1ELb1ELb1EEEEEEEEEvNT_6ParamsE --------------------------
	.section	.nv.info._ZN7cutlass13device_kernelIN5flash19enable_sm80_to_sm89INS1_16FlashAttnFwdSm80INS1_25CollectiveMainloopFwdSm80ILi8ELi1ELb1EN4cute5tupleIJNS5_1CILi128EEENS7_ILi48EEENS7_ILi256EEEEEELi256ENS_10bfloat16_tEfNS_4arch4Sm80ELb1ELb0ELb1ELb1ELb1ELb0ELb1ELb1EEENS1_21CollectiveEpilogueFwdINS6_IJS8_SA_S9_EEENS6_IJNS7_ILi1EEESI_SI_EEESC_SE_Li256ELb1ELb1ELb1ELb0EEENS1_36VarlenDynamicPersistentTileSchedulerILi128ELi48ELi256ELi256ELb1ELb1ELb0ELb1ELb1ELb1EEEEEEEEEvNT_6ParamsE,"",@"SHT_CUDA_INFO"
	.sectionflags	@""
	.align	4


	//----- nvinfo : EIATTR_CUDA_API_VERSION
	.align		4
        /*0000*/ 	.byte	0x04, 0x37
        /*0002*/ 	.short	(.L_364 - .L_363)
.L_363:
        /*0004*/ 	.word	0x00000082


	//----- nvinfo : EIATTR_SW2861232_WAR
	.align		4
.L_364:
        /*0008*/ 	.byte	0x01, 0x35
	.zero		2


	//----- nvinfo : EIATTR_PARAM_CBANK
	.align		4
        /*000c*/ 	.byte	0x04, 0x0a
        /*000e*/ 	.short	(.L_366 - .L_365)
	.align		4
.L_365:
        /*0010*/ 	.word	index@(.nv.constant0._ZN7cutlass13device_kernelIN5flash19enable_sm80_to_sm89INS1_16FlashAttnFwdSm80INS1_25CollectiveMainloopFwdSm80ILi8ELi1ELb1EN4cute5tupleIJNS5_1CILi128EEENS7_ILi48EEENS7_ILi256EEEEEELi256ENS_10bfloat16_tEfNS_4arch4Sm80ELb1ELb0ELb1ELb1ELb1ELb0ELb1ELb1EEENS1_21CollectiveEpilogueFwdINS6_IJS8_SA_S9_EEENS6_IJNS7_ILi1EEESI_SI_EEESC_SE_Li256ELb1ELb1ELb1ELb0EEENS1_36VarlenDynamicPersistentTileSchedulerILi128ELi48ELi256ELi256ELb1ELb1ELb0ELb1ELb1ELb1EEEEEEEEEvNT_6ParamsE)
        /*0014*/ 	.short	0x0160
        /*0016*/ 	.short	0x0438


	//----- nvinfo : EIATTR_CBANK_PARAM_SIZE
	.align		4
.L_366:
        /*0018*/ 	.byte	0x03, 0x19
        /*001a*/ 	.short	0x0438


	//----- nvinfo : EIATTR_KPARAM_INFO
	.align		4
        /*001c*/ 	.byte	0x04, 0x17
        /*001e*/ 	.short	(.L_368 - .L_367)
.L_367:
        /*0020*/ 	.word	0x00000000
        /*0024*/ 	.short	0x0000
        /*0026*/ 	.short	0x0000
        /*0028*/ 	.byte	0x00, 0xf0, 0xe1, 0x10


	//----- nvinfo : EIATTR_MAXREG_COUNT
	.align		4
.L_368:
        /*002c*/ 	.byte	0x03, 0x1b
        /*002e*/ 	.short	0x00ff


	//----- nvinfo : EIATTR_NUM_BARRIERS
	.align		4
        /*0030*/ 	.byte	0x02, 0x4c
        /*0032*/ 	.byte	0x06
	.zero		1


	//----- nvinfo : EIATTR_ANNOTATIONS
	.align		4
        /*0034*/ 	.byte	0x04, 0x55
        /*0036*/ 	.short	(.L_370 - .L_369)


	//   ....[0]....
.L_369:
        /* <DEDUP_REMOVED lines=350> */


	//----- nvinfo : EIATTR_MERCURY_ISA_VERSION
	.align		4
.L_370:
        /*1608*/ 	.byte	0x03, 0x5f
        /*160a*/ 	.short	0x0000


	//----- nvinfo : EIATTR_INT_WARP_WIDE_INSTR_OFFSETS
	.align		4
        /*160c*/ 	.byte	0x04, 0x31
        /*160e*/ 	.short	(.L_372 - .L_371)


	//   ....[0]....
.L_371:
        /*1610*/ 	.word	0x0000ec10


	//   ....[1]....
        /*1614*/ 	.word	0x0000ec90


	//----- nvinfo : EIATTR_COOP_GROUP_MASK_REGIDS
	.align		4
.L_372:
        /*1618*/ 	.byte	0x04, 0x29
        /*161a*/ 	.short	(.L_374 - .L_373)


	//   ....[0]....
.L_373:
        /*161c*/ 	.word	0xffffffff


	//   ....[1]....
        /*1620*/ 	.word	0xffffffff


	//   ....[2]....
        /*1624*/ 	.word	0xffffffff


	//   ....[3]....
        /*1628*/ 	.word	0xffffffff


	//   ....[4]....
        /*162c*/ 	.word	0xffffffff


	//   ....[5]....
        /*1630*/ 	.word	0xffffffff


	//   ....[6]....
        /*1634*/ 	.word	0xffffffff


	//   ....[7]....
        /*1638*/ 	.word	0xffffffff


	//   ....[8]....
        /*163c*/ 	.word	0xffffffff


	//   ....[9]....
        /*1640*/ 	.word	0xffffffff


	//   ....[10]....
        /*1644*/ 	.word	0xffffffff


	//   ....[11]....
        /*1648*/ 	.word	0xffffffff


	//   ....[12]....
        /*164c*/ 	.word	0xffffffff


	//   ....[13]....
        /*1650*/ 	.word	0xffffffff


	//   ....[14]....
        /*1654*/ 	.word	0xffffffff


	//   ....[15]....
        /*1658*/ 	.word	0xffffffff


	//   ....[16]....
        /*165c*/ 	.word	0xffffffff


	//   ....[17]....
        /*1660*/ 	.word	0xffffffff


	//   ....[18]....
        /*1664*/ 	.word	0xffffffff


	//   ....[19]....
        /*1668*/ 	.word	0xffffffff


	//   ....[20]....
        /*166c*/ 	.word	0xffffffff


	//   ....[21]....
        /*1670*/ 	.word	0xffffffff


	//   ....[22]....
        /*1674*/ 	.word	0xffffffff


	//   ....[23]....
        /*1678*/ 	.word	0xffffffff


	//   ....[24]....
        /*167c*/ 	.word	0xffffffff


	//   ....[25]....
        /*1680*/ 	.word	0xffffffff


	//   ....[26]....
        /*1684*/ 	.word	0xffffffff


	//   ....[27]....
        /*1688*/ 	.word	0xffffffff


	//   ....[28]....
        /*168c*/ 	.word	0xffffffff


	//   ....[29]....
        /*1690*/ 	.word	0xffffffff


	//   ....[30]....
        /*1694*/ 	.word	0xffffffff


	//   ....[31]....
        /*1698*/ 	.word	0xffffffff


	//   ....[32]....
        /*169c*/ 	.word	0xffffffff


	//   ....[33]....
        /*16a0*/ 	.word	0xffffffff


	//   ....[34]....
        /*16a4*/ 	.word	0xffffffff


	//   ....[35]....
        /*16a8*/ 	.word	0xffffffff


	//   ....[36]....
        /*16ac*/ 	.word	0xffffffff


	//   ....[37]....
        /*16b0*/ 	.word	0xffffffff


	//   ....[38]....
        /*16b4*/ 	.word	0xffffffff


	//   ....[39]....
        /*16b8*/ 	.word	0xffffffff


	//   ....[40]....
        /*16bc*/ 	.word	0xffffffff


	//   ....[41]....
        /*16c0*/ 	.word	0xffffffff


	//   ....[42]....
        /*16c4*/ 	.word	0xffffffff


	//   ....[43]....
        /*16c8*/ 	.word	0xffffffff


	//   ....[44]....
        /*16cc*/ 	.word	0xffffffff


	//   ....[45]....
        /*16d0*/ 	.word	0xffffffff


	//   ....[46]....
        /*16d4*/ 	.word	0xffffffff


	//   ....[47]....
        /*16d8*/ 	.word	0xffffffff


	//   ....[48]....
        /*16dc*/ 	.word	0xffffffff


	//   ....[49]....
        /*16e0*/ 	.word	0xffffffff


	//   ....[50]....
        /*16e4*/ 	.word	0xffffffff


	//   ....[51]....
        /*16e8*/ 	.word	0xffffffff


	//   ....[52]....
        /*16ec*/ 	.word	0xffffffff


	//   ....[53]....
        /*16f0*/ 	.word	0xffffffff


	//   ....[54]....
        /*16f4*/ 	.word	0xffffffff


	//   ....[55]....
        /*16f8*/ 	.word	0xffffffff


	//   ....[56]....
        /*16fc*/ 	.word	0xffffffff


	//   ....[57]....
        /*1700*/ 	.word	0xffffffff


	//   ....[58]....
        /*1704*/ 	.word	0xffffffff


	//   ....[59]....
        /*1708*/ 	.word	0xffffffff


	//   ....[60]....
        /*170c*/ 	.word	0xffffffff


	//   ....[61]....
        /*1710*/ 	.word	0xffffffff


	//   ....[62]....
        /*1714*/ 	.word	0xffffffff


	//   ....[63]....
        /*1718*/ 	.word	0xffffffff


	//   ....[64]....
        /*171c*/ 	.word	0xffffffff


	//   ....[65]....
        /*1720*/ 	.word	0xffffffff


	//   ....[66]....
        /*1724*/ 	.word	0xffffffff


	//   ....[67]....
        /*1728*/ 	.word	0xffffffff


	//   ....[68]....
        /*172c*/ 	.word	0xffffffff


	//   ....[69]....
        /*1730*/ 	.word	0xffffffff


	//   ....[70]....
        /*1734*/ 	.word	0xffffffff


	//   ....[71]....
        /*1738*/ 	.word	0xffffffff


	//   ....[72]....
        /*173c*/ 	.word	0xffffffff


	//   ....[73]....
        /*1740*/ 	.word	0xffffffff


	//   ....[74]....
        /*1744*/ 	.word	0xffffffff


	//   ....[75]....
        /*1748*/ 	.word	0xffffffff


	//   ....[76]....
        /*174c*/ 	.word	0xffffffff


	//   ....[77]....
        /*1750*/ 	.word	0xffffffff


	//   ....[78]....
        /*1754*/ 	.word	0xffffffff


	//   ....[79]....
        /*1758*/ 	.word	0xffffffff


	//   ....[80]....
        /*175c*/ 	.word	0xffffffff


	//   ....[81]....
        /*1760*/ 	.word	0xffffffff


	//   ....[82]....
        /*1764*/ 	.word	0xffffffff


	//   ....[83]....
        /*1768*/ 	.word	0xffffffff


	//   ....[84]....
        /*176c*/ 	.word	0xffffffff


	//   ....[85]....
        /*1770*/ 	.word	0xffffffff


	//   ....[86]....
        /*1774*/ 	.word	0xffffffff


	//   ....[87]....
        /*1778*/ 	.word	0xffffffff


	//   ....[88]....
        /*177c*/ 	.word	0xffffffff


	//   ....[89]....
        /*1780*/ 	.word	0xffffffff


	//   ....[90]....
        /*1784*/ 	.word	0xffffffff


	//   ....[91]....
        /*1788*/ 	.word	0xffffffff


	//   ....[92]....
        /*178c*/ 	.word	0xffffffff


	//   ....[93]....
        /*1790*/ 	.word	0xffffffff


	//   ....[94]....
        /*1794*/ 	.word	0xffffffff


	//   ....[95]....
        /*1798*/ 	.word	0xffffffff


	//   ....[96]....
        /*179c*/ 	.word	0xffffffff


	//   ....[97]....
        /*17a0*/ 	.word	0xffffffff


	//   ....[98]....
        /*17a4*/ 	.word	0xffffffff


	//   ....[99]....
        /*17a8*/ 	.word	0xffffffff


	//   ....[100]....
        /*17ac*/ 	.word	0xffffffff


	//   ....[101]....
        /*17b0*/ 	.word	0xffffffff


	//   ....[102]....
        /*17b4*/ 	.word	0xffffffff


	//   ....[103]....
        /*17b8*/ 	.word	0xffffffff


	//   ....[104]....
        /*17bc*/ 	.word	0xffffffff


	//   ....[105]....
        /*17c0*/ 	.word	0xffffffff


	//   ....[106]....
        /*17c4*/ 	.word	0xffffffff


	//   ....[107]....
        /*17c8*/ 	.word	0xffffffff


	//   ....[108]....
        /*17cc*/ 	.word	0xffffffff


	//   ....[109]....
        /*17d0*/ 	.word	0xffffffff


	//   ....[110]....
        /*17d4*/ 	.word	0xffffffff


	//   ....[111]....
        /*17d8*/ 	.word	0xffffffff


	//   ....[112]....
        /*17dc*/ 	.word	0xffffffff


	//   ....[113]....
        /*17e0*/ 	.word	0xffffffff


	//   ....[114]....
        /*17e4*/ 	.word	0xffffffff


	//   ....[115]....
        /*17e8*/ 	.word	0xffffffff


	//   ....[116]....
        /*17ec*/ 	.word	0xffffffff


	//   ....[117]....
        /*17f0*/ 	.word	0xffffffff


	//   ....[118]....
        /*17f4*/ 	.word	0xffffffff


	//   ....[119]....
        /*17f8*/ 	.word	0xffffffff


	//   ....[120]....
        /*17fc*/ 	.word	0xffffffff


	//   ....[121]....
        /*1800*/ 	.word	0xffffffff


	//   ....[122]....
        /*1804*/ 	.word	0xffffffff


	//   ....[123]....
        /*1808*/ 	.word	0xffffffff


	//   ....[124]....
        /*180c*/ 	.word	0xffffffff


	//   ....[125]....
        /*1810*/ 	.word	0xffffffff


	//   ....[126]....
        /*1814*/ 	.word	0xffffffff


	//   ....[127]....
        /*1818*/ 	.word	0xffffffff


	//   ....[128]....
        /*181c*/ 	.word	0xffffffff


	//   ....[129]....
        /*1820*/ 	.word	0xffffffff


	//   ....[130]....
        /*1824*/ 	.word	0xffffffff


	//   ....[131]....
        /*1828*/ 	.word	0xffffffff


	//   ....[132]....
        /*182c*/ 	.word	0xffffffff


	//   ....[133]....
        /*1830*/ 	.word	0xffffffff


	//   ....[134]....
        /*1834*/ 	.word	0xffffffff


	//   ....[135]....
        /*1838*/ 	.word	0xffffffff


	//   ....[136]....
        /*183c*/ 	.word	0xffffffff


	//   ....[137]....
        /*1840*/ 	.word	0xffffffff


	//   ....[138]....
        /*1844*/ 	.word	0xffffffff


	//   ....[139]....
        /*1848*/ 	.word	0xffffffff


	//   ....[140]....
        /*184c*/ 	.word	0xffffffff


	//   ....[141]....
        /*1850*/ 	.word	0xffffffff


	//   ....[142]....
        /*1854*/ 	.word	0xffffffff


	//   ....[143]....
        /*1858*/ 	.word	0xffffffff


	//   ....[144]....
        /*185c*/ 	.word	0xffffffff


	//   ....[145]....
        /*1860*/ 	.word	0xffffffff


	//   ....[146]....
        /*1864*/ 	.word	0xffffffff


	//   ....[147]....
        /*1868*/ 	.word	0xffffffff


	//   ....[148]....
        /*186c*/ 	.word	0xffffffff


	//   ....[149]....
        /*1870*/ 	.word	0xffffffff


	//   ....[150]....
        /*1874*/ 	.word	0xffffffff


	//   ....[151]....
        /*1878*/ 	.word	0xffffffff


	//   ....[152]....
        /*187c*/ 	.word	0xffffffff


	//   ....[153]....
        /*1880*/ 	.word	0xffffffff


	//   ....[154]....
        /*1884*/ 	.word	0xffffffff


	//   ....[155]....
        /*1888*/ 	.word	0xffffffff


	//   ....[156]....
        /*188c*/ 	.word	0xffffffff


	//   ....[157]....
        /*1890*/ 	.word	0xffffffff


	//   ....[158]....
        /*1894*/ 	.word	0xffffffff


	//   ....[159]....
        /*1898*/ 	.word	0xffffffff


	//   ....[160]....
        /*189c*/ 	.word	0xffffffff


	//   ....[161]....
        /*18a0*/ 	.word	0xffffffff


	//   ....[162]....
        /*18a4*/ 	.word	0xffffffff


	//   ....[163]....
        /*18a8*/ 	.word	0xffffffff


	//   ....[164]....
        /*18ac*/ 	.word	0xffffffff


	//   ....[165]....
        /*18b0*/ 	.word	0xffffffff


	//   ....[166]....
        /*18b4*/ 	.word	0xffffffff


	//   ....[167]....
        /*18b8*/ 	.word	0xffffffff


	//   ....[168]....
        /*18bc*/ 	.word	0xffffffff


	//   ....[169]....
        /*18c0*/ 	.word	0xffffffff


	//   ....[170]....
        /*18c4*/ 	.word	0xffffffff


	//   ....[171]....
        /*18c8*/ 	.word	0xffffffff


	//   ....[172]....
        /*18cc*/ 	.word	0xffffffff


	//   ....[173]....
        /*18d0*/ 	.word	0xffffffff


	//   ....[174]....
        /*18d4*/ 	.word	0xffffffff


	//   ....[175]....
        /*18d8*/ 	.word	0xffffffff


	//   ....[176]....
        /*18dc*/ 	.word	0xffffffff


	//   ....[177]....
        /*18e0*/ 	.word	0xffffffff


	//   ....[178]....
        /*18e4*/ 	.word	0xffffffff


	//   ....[179]....
        /*18e8*/ 	.word	0xffffffff


	//   ....[180]....
        /*18ec*/ 	.word	0xffffffff


	//   ....[181]....
        /*18f0*/ 	.word	0xffffffff


	//   ....[182]....
        /*18f4*/ 	.word	0xffffffff


	//   ....[183]....
        /*18f8*/ 	.word	0xffffffff


	//   ....[184]....
        /*18fc*/ 	.word	0xffffffff


	//   ....[185]....
        /*1900*/ 	.word	0xffffffff


	//   ....[186]....
        /*1904*/ 	.word	0xffffffff


	//   ....[187]....
        /*1908*/ 	.word	0xffffffff


	//   ....[188]....
        /*190c*/ 	.word	0xffffffff


	//   ....[189]....
        /*1910*/ 	.word	0xffffffff


	//   ....[190]....
        /*1914*/ 	.word	0xffffffff


	//   ....[191]....
        /*1918*/ 	.word	0xffffffff


	//   ....[192]....
        /*191c*/ 	.word	0xffffffff


	//   ....[193]....
        /*1920*/ 	.word	0xffffffff


	//   ....[194]....
        /*1924*/ 	.word	0xffffffff


	//   ....[195]....
        /*1928*/ 	.word	0xffffffff


	//   ....[196]....
        /*192c*/ 	.word	0xffffffff


	//   ....[197]....
        /*1930*/ 	.word	0xffffffff


	//   ....[198]....
        /*1934*/ 	.word	0xffffffff


	//   ....[199]....
        /*1938*/ 	.word	0xffffffff


	//   ....[200]....
        /*193c*/ 	.word	0xffffffff


	//   ....[201]....
        /*1940*/ 	.word	0xffffffff


	//   ....[202]....
        /*1944*/ 	.word	0xffffffff


	//   ....[203]....
        /*1948*/ 	.word	0xffffffff


	//----- nvinfo : EIATTR_COOP_GROUP_INSTR_OFFSETS
	.align		4
.L_374:
        /*194c*/ 	.byte	0x04, 0x28
        /*194e*/ 	.short	(.L_376 - .L_375)


	//   ....[0]....
.L_375:
        /*1950*/ 	.word	0x00000050


	//   ....[1]....
        /*1954*/ 	.word	0x00000200


	//   ....[2]....
        /*1958*/ 	.word	0x00000230


	//   ....[3]....
        /*195c*/ 	.word	0x00000260


	//   ....[4]....
        /*1960*/ 	.word	0x00000290


	//   ....[5]....
        /*1964*/ 	.word	0x000002c0


	//   ....[6]....
        /*1968*/ 	.word	0x000002f0


	//   ....[7]....
        /*196c*/ 	.word	0x00000450


	//   ....[8]....
        /*1970*/ 	.word	0x00000490


	//   ....[9]....
        /*1974*/ 	.word	0x000004c0


	//   ....[10]....
        /*1978*/ 	.word	0x000004f0


	//   ....[11]....
        /*197c*/ 	.word	0x00000520


	//   ....[12]....
        /*1980*/ 	.word	0x00000550


	//   ....[13]....
        /*1984*/ 	.word	0x000005e0


	//   ....[14]....
        /*1988*/ 	.word	0x00000630


	//   ....[15]....
        /*198c*/ 	.word	0x00000650


	//   ....[16]....
        /*1990*/ 	.word	0x000006b0


	//   ....[17]....
        /*1994*/ 	.word	0x000032f0


	//   ....[18]....
        /*1998*/ 	.word	0x00003320


	//   ....[19]....
        /*199c*/ 	.word	0x00003350


	//   ....[20]....
        /*19a0*/ 	.word	0x00003370


	//   ....[21]....
        /*19a4*/ 	.word	0x00003560


	//   ....[22]....
        /*19a8*/ 	.word	0x00003580


	//   ....[23]....
        /*19ac*/ 	.word	0x00003660


	//   ....[24]....
        /*19b0*/ 	.word	0x000036b0


	//   ....[25]....
        /*19b4*/ 	.word	0x00003820


	//   ....[26]....
        /*19b8*/ 	.word	0x00003840


	//   ....[27]....
        /*19bc*/ 	.word	0x00003960


	//   ....[28]....
        /*19c0*/ 	.word	0x00003af0


	//   ....[29]....
        /*19c4*/ 	.word	0x00003d80


	//   ....[30]....
        /*19c8*/ 	.word	0x00003d90


	//   ....[31]....
        /*19cc*/ 	.word	0x00004260


	//   ....[32]....
        /*19d0*/ 	.word	0x00004270


	//   ....[33]....
        /*19d4*/ 	.word	0x00005490


	//   ....[34]....
        /*19d8*/ 	.word	0x000054b0


	//   ....[35]....
        /*19dc*/ 	.word	0x00005710


	//   ....[36]....
        /*19e0*/ 	.word	0x00005720


	//   ....[37]....
        /*19e4*/ 	.word	0x00005a40


	//   ....[38]....
        /*19e8*/ 	.word	0x00005c00


	//   ....[39]....
        /*19ec*/ 	.word	0x00005f00


	//   ....[40]....
        /*19f0*/ 	.word	0x00005f20


	//   ....[41]....
        /*19f4*/ 	.word	0x00005f50


	//   ....[42]....
        /*19f8*/ 	.word	0x00005f60


	//   ....[43]....
        /*19fc*/ 	.word	0x00007630


	//   ....[44]....
        /*1a00*/ 	.word	0x00007650


	//   ....[45]....
        /*1a04*/ 	.word	0x000078b0


	//   ....[46]....
        /*1a08*/ 	.word	0x000078c0


	//   ....[47]....
        /*1a0c*/ 	.word	0x00008990


	//   ....[48]....
        /*1a10*/ 	.word	0x000089b0


	//   ....[49]....
        /*1a14*/ 	.word	0x00008be0


	//   ....[50]....
        /*1a18*/ 	.word	0x00008bf0


	//   ....[51]....
        /*1a1c*/ 	.word	0x00008f10


	//   ....[52]....
        /*1a20*/ 	.word	0x00009100


	//   ....[53]....
        /*1a24*/ 	.word	0x00009360


	//   ....[54]....
        /*1a28*/ 	.word	0x00009380


	//   ....[55]....
        /*1a2c*/ 	.word	0x00009460


	//   ....[56]....
        /*1a30*/ 	.word	0x00009480


	//   ....[57]....
        /*1a34*/ 	.word	0x0000aff0


	//   ....[58]....
        /*1a38*/ 	.word	0x0000b0d0


	//   ....[59]....
        /*1a3c*/ 	.word	0x0000b250


	//   ....[60]....
        /*1a40*/ 	.word	0x0000b260


	//   ....[61]....
        /*1a44*/ 	.word	0x0000c310


	//   ....[62]....
        /*1a48*/ 	.word	0x0000c330


	//   ....[63]....
        /*1a4c*/ 	.word	0x0000c4e0


	//   ....[64]....
        /*1a50*/ 	.word	0x0000c4f0


	//   ....[65]....
        /*1a54*/ 	.word	0x0000c850


	//   ....[66]....
        /*1a58*/ 	.word	0x0000c880


	//   ....[67]....
        /*1a5c*/ 	.word	0x0000c8a0


	//   ....[68]....
        /*1a60*/ 	.word	0x0000c8c0


	//   ....[69]....
        /*1a64*/ 	.word	0x0000e1d0


	//   ....[70]....
        /*1a68*/ 	.word	0x0000e220


	//   ....[71]....
        /*1a6c*/ 	.word	0x0000e240


	//   ....[72]....
        /*1a70*/ 	.word	0x0000e250


	//   ....[73]....
        /*1a74*/ 	.word	0x0000fb00


	//   ....[74]....
        /*1a78*/ 	.word	0x0000fb20


	//   ....[75]....
        /*1a7c*/ 	.word	0x0000fb40


	//   ....[76]....
        /*1a80*/ 	.word	0x0000fb60


	//   ....[77]....
        /*1a84*/ 	.word	0x0000ff10


	//   ....[78]....
        /*1a88*/ 	.word	0x0000ff30


	//   ....[79]....
        /*1a8c*/ 	.word	0x00010170


	//   ....[80]....
        /*1a90*/ 	.word	0x00010180


	//   ....[81]....
        /*1a94*/ 	.word	0x00010370


	//   ....[82]....
        /*1a98*/ 	.word	0x00010390


	//   ....[83]....
        /*1a9c*/ 	.word	0x00010580


	//   ....[84]....
        /*1aa0*/ 	.word	0x00010590


	//   ....[85]....
        /*1aa4*/ 	.word	0x00010970


	//   ....[86]....
        /*1aa8*/ 	.word	0x00010990


	//   ....[87]....
        /*1aac*/ 	.word	0x000115e0


	//   ....[88]....
        /*1ab0*/ 	.word	0x000115f0


	//   ....[89]....
        /*1ab4*/ 	.word	0x00012aa0


	//   ....[90]....
        /*1ab8*/ 	.word	0x00012ac0


	//   ....[91]....
        /*1abc*/ 	.word	0x00012d10


	//   ....[92]....
        /*1ac0*/ 	.word	0x00012d20


	//   ....[93]....
        /*1ac4*/ 	.word	0x00012f10


	//   ....[94]....
        /*1ac8*/ 	.word	0x00012f30


	//   ....[95]....
        /*1acc*/ 	.word	0x00013120


	//   ....[96]....
        /*1ad0*/ 	.word	0x00013130


	//   ....[97]....
        /*1ad4*/ 	.word	0x000133e0


	//   ....[98]....
        /*1ad8*/ 	.word	0x00013400


	//   ....[99]....
        /*1adc*/ 	.word	0x00013530


	//   ....[100]....
        /*1ae0*/ 	.word	0x00013570


	//   ....[101]....
        /*1ae4*/ 	.word	0x000135a0


	//   ....[102]....
        /*1ae8*/ 	.word	0x000135d0


	//   ....[103]....
        /*1aec*/ 	.word	0x00013600


	//   ....[104]....
        /*1af0*/ 	.word	0x00013630


	//   ....[105]....
        /*1af4*/ 	.word	0x00013790


	//   ....[106]....
        /*1af8*/ 	.word	0x000137d0


	//   ....[107]....
        /*1afc*/ 	.word	0x00013800


	//   ....[108]....
        /*1b00*/ 	.word	0x00013830


	//   ....[109]....
        /*1b04*/ 	.word	0x00013860


	//   ....[110]....
        /*1b08*/ 	.word	0x00013890


	//   ....[111]....
        /*1b0c*/ 	.word	0x00013920


	//   ....[112]....
        /*1b10*/ 	.word	0x00013980


	//   ....[113]....
        /*1b14*/ 	.word	0x00013990


	//   ....[114]....
        /*1b18*/ 	.word	0x000139f0


	//   ....[115]....
        /*1b1c*/ 	.word	0x00014460


	//   ....[116]....
        /*1b20*/ 	.word	0x000144c0


	//   ....[117]....
        /*1b24*/ 	.word	0x00014510


	//   ....[118]....
        /*1b28*/ 	.word	0x00014560


	//   ....[119]....
        /*1b2c*/ 	.word	0x000145b0


	//   ....[120]....
        /*1b30*/ 	.word	0x00014620


	//   ....[121]....
        /*1b34*/ 	.word	0x00014660


	//   ....[122]....
        /*1b38*/ 	.word	0x000146d0


	//   ....[123]....
        /*1b3c*/ 	.word	0x00014740


	//   ....[124]....
        /*1b40*/ 	.word	0x000147a0


	//   ....[125]....
        /*1b44*/ 	.word	0x00014810


	//   ....[126]....
        /*1b48*/ 	.word	0x00014870


	//   ....[127]....
        /*1b4c*/ 	.word	0x000148d0


	//   ....[128]....
        /*1b50*/ 	.word	0x00014940


	//   ....[129]....
        /*1b54*/ 	.word	0x000149a0


	//   ....[130]....
        /*1b58*/ 	.word	0x00014a00


	//   ....[131]....
        /*1b5c*/ 	.word	0x00014a60


	//   ....[132]....
        /*1b60*/ 	.word	0x00014ac0


	//   ....[133]....
        /*1b64*/ 	.word	0x00014e00


	//   ....[134]....
        /*1b68*/ 	.word	0x00014e50


	//   ....[135]....
        /*1b6c*/ 	.word	0x00014ea0


	//   ....[136]....
        /*1b70*/ 	.word	0x00014ee0


	//   ....[137]....
        /*1b74*/ 	.word	0x00014f50


	//   ....[138]....
        /*1b78*/ 	.word	0x00014fc0


	//   ....[139]....
        /*1b7c*/ 	.word	0x00015020


	//   ....[140]....
        /*1b80*/ 	.word	0x00015080


	//   ....[141]....
        /*1b84*/ 	.word	0x000150e0


	//   ....[142]....
        /*1b88*/ 	.word	0x00015150


	//   ....[143]....
        /*1b8c*/ 	.word	0x000151b0


	//   ....[144]....
        /*1b90*/ 	.word	0x00015210


	//   ....[145]....
        /*1b94*/ 	.word	0x00015270


	//   ....[146]....
        /*1b98*/ 	.word	0x000152d0


	//   ....[147]....
        /*1b9c*/ 	.word	0x00015650


	//   ....[148]....
        /*1ba0*/ 	.word	0x00015690


	//   ....[149]....
        /*1ba4*/ 	.word	0x000156e0


	//   ....[150]....
        /*1ba8*/ 	.word	0x00015720


	//   ....[151]....
        /*1bac*/ 	.word	0x00015780


	//   ....[152]....
        /*1bb0*/ 	.word	0x000157e0


	//   ....[153]....
        /*1bb4*/ 	.word	0x00015840


	//   ....[154]....
        /*1bb8*/ 	.word	0x000158a0


	//   ....[155]....
        /*1bbc*/ 	.word	0x00015910


	//   ....[156]....
        /*1bc0*/ 	.word	0x00015970


	//   ....[157]....
        /*1bc4*/ 	.word	0x000159d0


	//   ....[158]....
        /*1bc8*/ 	.word	0x00015a10


	//   ....[159]....
        /*1bcc*/ 	.word	0x00015a50


	//   ....[160]....
        /*1bd0*/ 	.word	0x00015aa0


	//   ....[161]....
        /*1bd4*/ 	.word	0x00015ae0


	//   ....[162]....
        /*1bd8*/ 	.word	0x00015b30


	//   ....[163]....
        /*1bdc*/ 	.word	0x00015b80


	//   ....[164]....
        /*1be0*/ 	.word	0x00015bd0


	//   ....[165]....
        /*1be4*/ 	.word	0x00015c20


	//   ....[166]....
        /*1be8*/ 	.word	0x00015c90


	//   ....[167]....
        /*1bec*/ 	.word	0x00015d00


	//   ....[168]....
        /*1bf0*/ 	.word	0x00015d60


	//   ....[169]....
        /*1bf4*/ 	.word	0x00015dc0


	//   ....[170]....
        /*1bf8*/ 	.word	0x00015e20


	//   ....[171]....
        /*1bfc*/ 	.word	0x00015e90


	//   ....[172]....
        /*1c00*/ 	.word	0x00015ef0


	//   ....[173]....
        /*1c04*/ 	.word	0x00015f50


	//   ....[174]....
        /*1c08*/ 	.word	0x00015fb0


	//   ....[175]....
        /*1c0c*/ 	.word	0x00016020


	//   ....[176]....
        /*1c10*/ 	.word	0x00016080


	//   ....[177]....
        /*1c14*/ 	.word	0x000160e0


	//   ....[178]....
        /*1c18*/ 	.word	0x00016140


	//   ....[179]....
        /*1c1c*/ 	.word	0x000161b0


	//   ....[180]....
        /*1c20*/ 	.word	0x00016210


	//   ....[181]....
        /*1c24*/ 	.word	0x00016270


	//   ....[182]....
        /*1c28*/ 	.word	0x000162d0


	//   ....[183]....
        /*1c2c*/ 	.word	0x00016340


	//   ....[184]....
        /*1c30*/ 	.word	0x000163a0


	//   ....[185]....
        /*1c34*/ 	.word	0x00016400


	//   ....[186]....
        /*1c38*/ 	.word	0x00016460


	//   ....[187]....
        /*1c3c*/ 	.word	0x000164d0


	//   ....[188]....
        /*1c40*/ 	.word	0x00016520


	//   ....[189]....
        /*1c44*/ 	.word	0x00016560


	//   ....[190]....
        /*1c48*/ 	.word	0x000165b0


	//   ....[191]....
        /*1c4c*/ 	.word	0x00016600


	//   ....[192]....
        /*1c50*/ 	.word	0x00016650


	//   ....[193]....
        /*1c54*/ 	.word	0x000166c0


	//   ....[194]....
        /*1c58*/ 	.word	0x00016700


	//   ....[195]....
        /*1c5c*/ 	.word	0x00016750


	//   ....[196]....
        /*1c60*/ 	.word	0x000167a0


	//   ....[197]....
        /*1c64*/ 	.word	0x000167f0


	//   ....[198]....
        /*1c68*/ 	.word	0x00016840


	//   ....[199]....
        /*1c6c*/ 	.word	0x000168b0


	//   ....[200]....
        /*1c70*/ 	.word	0x000168f0


	//   ....[201]....
        /*1c74*/ 	.word	0x00016960


	//   ....[202]....
        /*1c78*/ 	.word	0x000169c0


	//   ....[203]....
        /*1c7c*/ 	.word	0x00016a30


	//----- nvinfo : EIATTR_EXIT_INSTR_OFFSETS
	.align		4
.L_376:
        /*1c80*/ 	.byte	0x04, 0x1c
        /*1c82*/ 	.short	(.L_378 - .L_377)


	//   ....[0]....
.L_377:
        /*1c84*/ 	.word	0x000010d0


	//   ....[1]....
        /*1c88*/ 	.word	0x00014420


	//----- nvinfo : EIATTR_MAX_THREADS
	.align		4
.L_378:
        /*1c8c*/ 	.byte	0x04, 0x05
        /*1c8e*/ 	.short	(.L_380 - .L_379)
.L_379:
        /*1c90*/ 	.word	0x00000100
        /*1c94*/ 	.word	0x00000001
        /*1c98*/ 	.word	0x00000001


	//----- nvinfo : EIATTR_CRS_STACK_SIZE
	.align		4
.L_380:
        /*1c9c*/ 	.byte	0x04, 0x1e
        /*1c9e*/ 	.short	(.L_382 - .L_381)
.L_381:
        /*1ca0*/ 	.word	0x00000000
.L_382:


//--------------------- .nv.info._ZN7cutlass13device_kernelIN5flash19enable_sm80_to_sm89INS1_16FlashAttnFwdSm80INS1_25CollectiveMainloopFwdSm80ILi8ELi1ELb0EN4cute5tupleIJNS5_1CILi128EEENS7_ILi32EEENS7_ILi256EEEEEELi256ENS_10bfloat16_tEfNS_4arch4Sm80ELb1ELb0ELb1ELb1ELb1ELb1ELb1ELb1EEENS1_21CollectiveEpilogueFwdINS6_IJS8_SA_S9_EEENS6_IJNS7_ILi1EEESI_SI_EEESC_SE_Li256ELb1ELb1ELb1ELb0EEENS1_36VarlenDynamicPersistentTileSchedulerILi128ELi32ELi256ELi256ELb1ELb1ELb0ELb1ELb1ELb1EEEEEEEEEvNT_6ParamsE --------------------------
	.section	.nv.info._ZN7cutlass13device_kernelIN5flash19enable_sm80_to_sm89INS1_16FlashAttnFwdSm80INS1_25CollectiveMainloopFwdSm80ILi8ELi1ELb0EN4cute5tupleIJNS5_1CILi128EEENS7_ILi32EEENS7_ILi256EEEEEELi256ENS_10bfloat16_tEfNS_4arch4Sm80ELb1ELb0ELb1ELb1ELb1ELb1ELb1ELb1EEENS1_21CollectiveEpilogueFwdINS6_IJS8_SA_S9_EEENS6_IJNS7_ILi1EEESI_SI_EEESC_SE_Li256ELb1ELb1ELb1ELb0EEENS1_36VarlenDynamicPersistentTileSchedulerILi128ELi32ELi256ELi256ELb1ELb1ELb0ELb1ELb1ELb1EEEEEEEEEvNT_6ParamsE,"",@"SHT_CUDA_INFO"
	.sectionflags	@""
	.align	4


	//----- nvinfo : EIATTR_CUDA_API_VERSION
	.align		4
        /*0000*/ 	.byte	0x04, 0x37
        /*0002*/ 	.short	(.L_384 - .L_383)
.L_383:
        /*0004*/ 	.word	0x00000082


	//----- nvinfo : EIATTR_SW2861232_WAR
	.align		4
.L_384:
        /*0008*/ 	.byte	0x01, 0x35
	.zero		2


	//----- nvinfo : EIATTR_PARAM_CBANK
	.align		4
        /*000c*/ 	.byte	0x04, 0x0a
        /*000e*/ 	.short	(.L_386 - .L_385)
	.align		4
.L_385:
        /*0010*/ 	.word	index@(.nv.constant0._ZN7cutlass13device_kernelIN5flash19enable_sm80_to_sm89INS1_16FlashAttnFwdSm80INS1_25CollectiveMainloopFwdSm80ILi8ELi1ELb0EN4cute5tupleIJNS5_1CILi128EEENS7_ILi32EEENS7_ILi256EEEEEELi256ENS_10bfloat16_tEfNS_4arch4Sm80ELb1ELb0ELb1ELb1ELb1ELb1ELb1ELb1EEENS1_21CollectiveEpilogueFwdINS6_IJS8_SA_S9_EEENS6_IJNS7_ILi1EEESI_SI_EEESC_SE_Li256ELb1ELb1ELb1ELb0EEENS1_36VarlenDynamicPersistentTileSchedulerILi128ELi32ELi256ELi256ELb1ELb1ELb0ELb1ELb1ELb1EEEEEEEEEvNT_6ParamsE)
        /*0014*/ 	.short	0x0160
        /*0016*/ 	.short	0x0438


	//----- nvinfo : EIATTR_CBANK_PARAM_SIZE
	.align		4
.L_386:
        /*0018*/ 	.byte	0x03, 0x19
        /*001a*/ 	.short	0x0438


	//----- nvinfo : EIATTR_KPARAM_INFO
	.align		4
        /*001c*/ 	.byte	0x04, 0x17
        /*001e*/ 	.short	(.L_388 - .L_387)
.L_387:
        /*0020*/ 	.word	0x00000000
        /*0024*/ 	.short	0x0000
        /*0026*/ 	.short	0x0000
        /*0028*/ 	.byte	0x00, 0xf0, 0xe1, 0x10


	//----- nvinfo : EIATTR_MAXREG_COUNT
	.align		4
.L_388:
        /*002c*/ 	.byte	0x03, 0x1b
        /*002e*/ 	.short	0x00ff


	//----- nvinfo : EIATTR_NUM_BARRIERS
	.align		4
        /*0030*/ 	.byte	0x02, 0x4c
        /*0032*/ 	.byte	0x06
	.zero		1


	//----- nvinfo : EIATTR_ANNOTATIONS
	.align		4
        /*0034*/ 	.byte	0x04, 0x55
        /*0036*/ 	.short	(.L_390 - .L_389)


	//   ....[0]....
.L_389:
        /* <DEDUP_REMOVED lines=21> */


	//----- nvinfo : EIATTR_MERCURY_ISA_VERSION
	.align		4
.L_390:
        /*0170*/ 	.byte	0x03, 0x5f
        /*0172*/ 	.short	0x0000


	//----- nvinfo : EIATTR_INT_WARP_WIDE_INSTR_OFFSETS
	.align		4
        /*0174*/ 	.byte	0x04, 0x31
        /*0176*/ 	.short	(.L_392 - .L_391)


	//   ....[0]....
.L_391:
        /*0178*/ 	.word	0x00018090


	//   ....[1]....
        /*017c*/ 	.word	0x00018100


	//----- nvinfo : EIATTR_COOP_GROUP_MASK_REGIDS
	.align		4
.L_392:
        /*0180*/ 	.byte	0x04, 0x29
        /*0182*/ 	.short	(.L_394 - .L_393)


	//   ....[0]....
.L_393:
        /*0184*/ 	.word	0xffffffff


	//   ....[1]....
        /*0188*/ 	.word	0xffffffff


	//   ....[2]....
        /*018c*/ 	.word	0xffffffff


	//   ....[3]....
        /*0190*/ 	.word	0xffffffff


	//   ....[4]....
        /*0194*/ 	.word	0xffffffff


	//   ....[5]....
        /*0198*/ 	.word	0xffffffff


	//   ....[6]....
        /*019c*/ 	.word	0xffffffff


	//   ....[7]....
        /*01a0*/ 	.word	0xffffffff


	//   ....[8]....
        /*01a4*/ 	.word	0xffffffff


	//   ....[9]....
        /*01a8*/ 	.word	0xffffffff


	//   ....[10]....
        /*01ac*/ 	.word	0xffffffff


	//   ....[11]....
        /*01b0*/ 	.word	0xffffffff


	//   ....[12]....
        /*01b4*/ 	.word	0xffffffff


	//   ....[13]....
        /*01b8*/ 	.word	0xffffffff


	//   ....[14]....
        /*01bc*/ 	.word	0xffffffff


	//   ....[15]....
        /*01c0*/ 	.word	0xffffffff


	//   ....[16]....
        /*01c4*/ 	.word	0xffffffff


	//   ....[17]....
        /*01c8*/ 	.word	0xffffffff


	//   ....[18]....
        /*01cc*/ 	.word	0xffffffff


	//   ....[19]....
        /*01d0*/ 	.word	0xffffffff


	//   ....[20]....
        /*01d4*/ 	.word	0xffffffff


	//   ....[21]....
        /*01d8*/ 	.word	0xffffffff


	//   ....[22]....
        /*01dc*/ 	.word	0xffffffff


	//   ....[23]....
        /*01e0*/ 	.word	0xffffffff


	//   ....[24]....
        /*01e4*/ 	.word	0xffffffff


	//   ....[25]....
        /*01e8*/ 	.word	0xffffffff


	//   ....[26]....
        /*01ec*/ 	.word	0xffffffff


	//   ....[27]....
        /*01f0*/ 	.word	0xffffffff


	//   ....[28]....
        /*01f4*/ 	.word	0xffffffff


	//   ....[29]....
        /*01f8*/ 	.word	0xffffffff


	//   ....[30]....
        /*01fc*/ 	.word	0xffffffff


	//   ....[31]....
        /*0200*/ 	.word	0xffffffff


	//   ....[32]....
        /*0204*/ 	.word	0xffffffff


	//   ....[33]....
        /*0208*/ 	.word	0xffffffff


	//   ....[34]....
        /*020c*/ 	.word	0xffffffff


	//   ....[35]....
        /*0210*/ 	.word	0xffffffff


	//   ....[36]....
        /*0214*/ 	.word	0xffffffff


	//   ....[37]....
        /*0218*/ 	.word	0xffffffff


	//   ....[38]....
        /*021c*/ 	.word	0xffffffff


	//   ....[39]....
        /*0220*/ 	.word	0xffffffff


	//   ....[40]....
        /*0224*/ 	.word	0xffffffff


	//   ....[41]....
        /*0228*/ 	.word	0xffffffff


	//   ....[42]....
        /*022c*/ 	.word	0xffffffff


	//   ....[43]....
        /*0230*/ 	.word	0xffffffff


	//   ....[44]....
        /*0234*/ 	.word	0xffffffff


	//   ....[45]....
        /*0238*/ 	.word	0xffffffff


	//   ....[46]....
        /*023c*/ 	.word	0xffffffff


	//   ....[47]....
        /*0240*/ 	.word	0xffffffff


	//   ....[48]....
        /*0244*/ 	.word	0xffffffff


	//   ....[49]....
        /*0248*/ 	.word	0xffffffff


	//   ....[50]....
        /*024c*/ 	.word	0xffffffff


	//   ....[51]....
        /*0250*/ 	.word	0xffffffff


	//   ....[52]....
        /*0254*/ 	.word	0xffffffff


	//   ....[53]....
        /*0258*/ 	.word	0xffffffff


	//   ....[54]....
        /*025c*/ 	.word	0xffffffff


	//   ....[55]....
        /*0260*/ 	.word	0xffffffff


	//   ....[56]....
        /*0264*/ 	.word	0xffffffff


	//   ....[57]....
        /*0268*/ 	.word	0xffffffff


	//   ....[58]....
        /*026c*/ 	.word	0xffffffff


	//   ....[59]....
        /*0270*/ 	.word	0xffffffff


	//   ....[60]....
        /*0274*/ 	.word	0xffffffff


	//   ....[61]....
        /*0278*/ 	.word	0xffffffff


	//   ....[62]....
        /*027c*/ 	.word	0xffffffff


	//   ....[63]....
        /*0280*/ 	.word	0xffffffff


	//   ....[64]....
        /*0284*/ 	.word	0xffffffff


	//   ....[65]....
        /*0288*/ 	.word	0xffffffff


	//   ....[66]....
        /*028c*/ 	.word	0xffffffff


	//   ....[67]....
        /*0290*/ 	.word	0xffffffff


	//   ....[68]....
        /*0294*/ 	.word	0xffffffff


	//   ....[69]....
        /*0298*/ 	.word	0xffffffff


	//   ....[70]....
        /*029c*/ 	.word	0xffffffff


	//   ....[71]....
        /*02a0*/ 	.word	0xffffffff


	//   ....[72]....
        /*02a4*/ 	.word	0xffffffff


	//   ....[73]....
        /*02a8*/ 	.word	0xffffffff


	//   ....[74]....
        /*02ac*/ 	.word	0xffffffff


	//   ....[75]....
        /*02b0*/ 	.word	0xffffffff


	//   ....[76]....
        /*02b4*/ 	.word	0xffffffff


	//   ....[77]....
        /*02b8*/ 	.word	0xffffffff


	//   ....[78]....
        /*02bc*/ 	.word	0xffffffff


	//   ....[79]....
        /*02c0*/ 	.word	0xffffffff


	//   ....[80]....
        /*02c4*/ 	.word	0xffffffff


	//   ....[81]....
        /*02c8*/ 	.word	0xffffffff


	//   ....[82]....
        /*02cc*/ 	.word	0xffffffff


	//   ....[83]....
        /*02d0*/ 	.word	0xffffffff


	//   ....[84]....
        /*02d4*/ 	.word	0xffffffff


	//   ....[85]....
        /*02d8*/ 	.word	0xffffffff


	//   ....[86]....
        /*02dc*/ 	.word	0xffffffff


	//   ....[87]....
        /*02e0*/ 	.word	0xffffffff


	//   ....[88]....
        /*02e4*/ 	.word	0xffffffff


	//   ....[89]....
        /*02e8*/ 	.word	0xffffffff


	//   ....[90]....
        /*02ec*/ 	.word	0xffffffff


	//   ....[91]....
        /*02f0*/ 	.word	0xffffffff


	//   ....[92]....
        /*02f4*/ 	.word	0xffffffff


	//   ....[93]....
        /*02f8*/ 	.word	0xffffffff


	//   ....[94]....
        /*02fc*/ 	.word	0xffffffff


	//   ....[95]....
        /*0300*/ 	.word	0xffffffff


	//   ....[96]....
        /*0304*/ 	.word	0xffffffff


	//   ....[97]....
        /*0308*/ 	.word	0xffffffff


	//   ....[98]....
        /*030c*/ 	.word	0xffffffff


	//   ....[99]....
        /*0310*/ 	.word	0xffffffff


	//   ....[100]....
        /*0314*/ 	.word	0xffffffff


	//   ....[101]....
        /*0318*/ 	.word	0xffffffff


	//   ....[102]....
        /*031c*/ 	.word	0xffffffff


	//   ....[103]....
        /*0320*/ 	.word	0xffffffff


	//   ....[104]....
        /*0324*/ 	.word	0xffffffff


	//   ....[105]....
        /*0328*/ 	.word	0xffffffff


	//   ....[106]....
        /*032c*/ 	.word	0xffffffff


	//   ....[107]....
        /*0330*/ 	.word	0xffffffff


	//   ....[108]....
        /*0334*/ 	.word	0xffffffff


	//   ....[109]....
        /*0338*/ 	.word	0xffffffff


	//   ....[110]....
        /*033c*/ 	.word	0xffffffff


	//   ....[111]....
        /*0340*/ 	.word	0xffffffff


	//   ....[112]....
        /*0344*/ 	.word	0xffffffff


	//   ....[113]....
        /*0348*/ 	.word	0xffffffff


	//   ....[114]....
        /*034c*/ 	.word	0xffffffff


	//   ....[115]....
        /*0350*/ 	.word	0xffffffff


	//   ....[116]....
        /*0354*/ 	.word	0xffffffff


	//   ....[117]....
        /*0358*/ 	.word	0xffffffff


	//   ....[118]....
        /*035c*/ 	.word	0xffffffff


	//   ....[119]....
        /*0360*/ 	.word	0xffffffff


	//   ....[120]....
        /*0364*/ 	.word	0xffffffff


	//   ....[121]....
        /*0368*/ 	.word	0xffffffff


	//   ....[122]....
        /*036c*/ 	.word	0xffffffff


	//   ....[123]....
        /*0370*/ 	.word	0xffffffff


	//   ....[124]....
        /*0374*/ 	.word	0xffffffff


	//   ....[125]....
        /*0378*/ 	.word	0xffffffff


	//   ....[126]....
        /*037c*/ 	.word	0xffffffff


	//   ....[127]....
        /*0380*/ 	.word	0xffffffff


	//   ....[128]....
        /*0384*/ 	.word	0xffffffff


	//   ....[129]....
        /*0388*/ 	.word	0xffffffff


	//   ....[130]....
        /*038c*/ 	.word	0xffffffff


	//   ....[131]....
        /*0390*/ 	.word	0xffffffff


	//   ....[132]....
        /*0394*/ 	.word	0xffffffff


	//   ....[133]....
        /*0398*/ 	.word	0xffffffff


	//   ....[134]....
        /*039c*/ 	.word	0xffffffff


	//   ....[135]....
        /*03a0*/ 	.word	0xffffffff


	//   ....[136]....
        /*03a4*/ 	.word	0xffffffff


	//   ....[137]....
        /*03a8*/ 	.word	0xffffffff


	//   ....[138]....
        /*03ac*/ 	.word	0xffffffff


	//   ....[139]....
        /*03b0*/ 	.word	0xffffffff


	//   ....[140]....
        /*03b4*/ 	.word	0xffffffff


	//   ....[141]....
        /*03b8*/ 	.word	0xffffffff


	//   ....[142]....
        /*03bc*/ 	.word	0xffffffff


	//   ....[143]....
        /*03c0*/ 	.word	0xffffffff


	//   ....[144]....
        /*03c4*/ 	.word	0xffffffff


	//   ....[145]....
        /*03c8*/ 	.word	0xffffffff


	//   ....[146]....
        /*03cc*/ 	.word	0xffffffff


	//   ....[147]....
        /*03d0*/ 	.word	0xffffffff


	//   ....[148]....
        /*03d4*/ 	.word	0xffffffff


	//   ....[149]....
        /*03d8*/ 	.word	0xffffffff


	//   ....[150]....
        /*03dc*/ 	.word	0xffffffff


	//   ....[151]....
        /*03e0*/ 	.word	0xffffffff


	//   ....[152]....
        /*03e4*/ 	.word	0xffffffff


	//   ....[153]....
        /*03e8*/ 	.word	0xffffffff


	//   ....[154]....
        /*03ec*/ 	.word	0xffffffff


	//   ....[155]....
        /*03f0*/ 	.word	0xffffffff


	//   ....[156]....
        /*03f4*/ 	.word	0xffffffff


	//   ....[157]....
        /*03f8*/ 	.word	0xffffffff


	//   ....[158]....
        /*03fc*/ 	.word	0xffffffff


	//   ....[159]....
        /*0400*/ 	.word	0xffffffff


	//   ....[160]....
        /*0404*/ 	.word	0xffffffff


	//   ....[161]....
        /*0408*/ 	.word	0xffffffff


	//   ....[162]....
        /*040c*/ 	.word	0xffffffff


	//   ....[163]....
        /*0410*/ 	.word	0xffffffff


	//   ....[164]....
        /*0414*/ 	.word	0xffffffff


	//   ....[165]....
        /*0418*/ 	.word	0xffffffff


	//   ....[166]....
        /*041c*/ 	.word	0xffffffff


	//   ....[167]....
        /*0420*/ 	.word	0xffffffff


	//   ....[168]....
        /*0424*/ 	.word	0xffffffff


	//   ....[169]....
        /*0428*/ 	.word	0xffffffff


	//   ....[170]....
        /*042c*/ 	.word	0xffffffff


	//   ....[171]....
        /*0430*/ 	.word	0xffffffff


	//   ....[172]....
        /*0434*/ 	.word	0xffffffff


	//   ....[173]....
        /*0438*/ 	.word	0xffffffff


	//   ....[174]....
        /*043c*/ 	.word	0xffffffff


	//   ....[175]....
        /*0440*/ 	.word	0xffffffff


	//   ....[176]....
        /*0444*/ 	.word	0xffffffff


	//   ....[177]....
        /*0448*/ 	.word	0xffffffff


	//   ....[178]....
        /*044c*/ 	.word	0xffffffff


	//   ....[179]....
        /*0450*/ 	.word	0xffffffff


	//   ....[180]....
        /*0454*/ 	.word	0xffffffff


	//   ....[181]....
        /*0458*/ 	.word	0xffffffff


	//   ....[182]....
        /*045c*/ 	.word	0xffffffff


	//   ....[183]....
        /*0460*/ 	.word	0xffffffff


	//   ....[184]....
        /*0464*/ 	.word	0xffffffff


	//   ....[185]....
        /*0468*/ 	.word	0xffffffff


	//   ....[186]....
        /*046c*/ 	.word	0xffffffff


	//   ....[187]....
        /*0470*/ 	.word	0xffffffff


	//   ....[188]....
        /*0474*/ 	.word	0xffffffff


	//   ....[189]....
        /*0478*/ 	.word	0xffffffff


	//   ....[190]....
        /*047c*/ 	.word	0xffffffff


	//   ....[191]....
        /*0480*/ 	.word	0xffffffff


	//   ....[192]....
        /*0484*/ 	.word	0xffffffff


	//   ....[193]....
        /*0488*/ 	.word	0xffffffff


	//   ....[194]....
        /*048c*/ 	.word	0xffffffff


	//   ....[195]....
        /*0490*/ 	.word	0xffffffff


	//   ....[196]....
        /*0494*/ 	.word	0xffffffff


	//   ....[197]....
        /*0498*/ 	.word	0xffffffff


	//   ....[198]....
        /*049c*/ 	.word	0xffffffff


	//   ....[199]....
        /*04a0*/ 	.word	0xffffffff


	//   ....[200]....
        /*04a4*/ 	.word	0xffffffff


	//   ....[201]....
        /*04a8*/ 	.word	0xffffffff


	//   ....[202]....
        /*04ac*/ 	.word	0xffffffff


	//   ....[203]....
        /*04b0*/ 	.word	0xffffffff


	//   ....[204]....
        /*04b4*/ 	.word	0xffffffff


	//   ....[205]....
        /*04b8*/ 	.word	0xffffffff


	//   ....[206]....
        /*04bc*/ 	.word	0xffffffff


	//   ....[207]....
        /*04c0*/ 	.word	0xffffffff


	//   ....[208]....
        /*04c4*/ 	.word	0xffffffff


	//   ....[209]....
        /*04c8*/ 	.word	0xffffffff


	//   ....[210]....
        /*04cc*/ 	.word	0xffffffff


	//   ....[211]....
        /*04d0*/ 	.word	0xffffffff


	//   ....[212]....
        /*04d4*/ 	.word	0xffffffff


	//   ....[213]....
        /*04d8*/ 	.word	0xffffffff


	//   ....[214]....
        /*04dc*/ 	.word	0xffffffff


	//   ....[215]....
        /*04e0*/ 	.word	0xffffffff


	//   ....[216]....
        /*04e4*/ 	.word	0xffffffff


	//   ....[217]....
        /*04e8*/ 	.word	0xffffffff


	//   ....[218]....
        /*04ec*/ 	.word	0xffffffff


	//   ....[219]....
        /*04f0*/ 	.word	0xffffffff


	//   ....[220]....
        /*04f4*/ 	.word	0xffffffff


	//   ....[221]....
        /*04f8*/ 	.word	0xffffffff


	//   ....[222]....
        /*04fc*/ 	.word	0xffffffff


	//   ....[223]....
        /*0500*/ 	.word	0xffffffff


	//   ....[224]....
        /*0504*/ 	.word	0xffffffff


	//   ....[225]....
        /*0508*/ 	.word	0xffffffff


	//----- nvinfo : EIATTR_COOP_GROUP_INSTR_OFFSETS
	.align		4
.L_394:
        /*050c*/ 	.byte	0x04, 0x28
        /*050e*/ 	.short	(.L_396 - .L_395)


	//   ....[0]....
.L_395:
        /*0510*/ 	.word	0x00000050


	//   ....[1]....
        /*0514*/ 	.word	0x000001e0


	//   ....[2]....
        /*0518*/ 	.word	0x00000210


	//   ....[3]....
        /*051c*/ 	.word	0x00000240


	//   ....[4]....
        /*0520*/ 	.word	0x00000270


	//   ....[5]....
        /*0524*/ 	.word	0x000002a0


	//   ....[6]....
        /*0528*/ 	.word	0x000002d0


	//   ....[7]....
        /*052c*/ 	.word	0x00000430


	//   ....[8]....
        /*0530*/ 	.word	0x00000470


	//   ....[9]....
        /*0534*/ 	.word	0x000004a0


	//   ....[10]....
        /*0538*/ 	.word	0x000004d0


	//   ....[11]....
        /*053c*/ 	.word	0x00000500


	//   ....[12]....
        /*0540*/ 	.word	0x00000530


	//   ....[13]....
        /*0544*/ 	.word	0x000005c0


	//   ....[14]....
        /*0548*/ 	.word	0x00000600


	//   ....[15]....
        /*054c*/ 	.word	0x00000620


	//   ....[16]....
        /*0550*/ 	.word	0x00000680


	//   ....[17]....
        /*0554*/ 	.word	0x00003890


	//   ....[18]....
        /*0558*/ 	.word	0x000038a0


	//   ....[19]....
        /*055c*/ 	.word	0x00004ac0


	//   ....[20]....
        /*0560*/ 	.word	0x00004ad0


	//   ....[21]....
        /*0564*/ 	.word	0x00005be0


	//   ....[22]....
        /*0568*/ 	.word	0x00005c00


	//   ....[23]....
        /*056c*/ 	.word	0x00005fc0


	//   ....[24]....
        /*0570*/ 	.word	0x00005fd0


	//   ....[25]....
        /*0574*/ 	.word	0x00006d00


	//   ....[26]....
        /*0578*/ 	.word	0x00006d20


	//   ....[27]....
        /*057c*/ 	.word	0x00006ea0


	//   ....[28]....
        /*0580*/ 	.word	0x00006eb0


	//   ....[29]....
        /*0584*/ 	.word	0x00007030


	//   ....[30]....
        /*0588*/ 	.word	0x00007050


	//   ....[31]....
        /*058c*/ 	.word	0x000071d0


	//   ....[32]....
        /*0590*/ 	.word	0x000071e0


	//   ....[33]....
        /*0594*/ 	.word	0x000075e0


	//   ....[34]....
        /*0598*/ 	.word	0x000075f0


	//   ....[35]....
        /*059c*/ 	.word	0x000079d0


	//   ....[36]....
        /*05a0*/ 	.word	0x000079f0


	//   ....[37]....
        /*05a4*/ 	.word	0x00007a10


	//   ....[38]....
        /*05a8*/ 	.word	0x00007a30


	//   ....[39]....
        /*05ac*/ 	.word	0x00007dc0


	//   ....[40]....
        /*05b0*/ 	.word	0x00007ef0


	//   ....[41]....
        /*05b4*/ 	.word	0x00007f50


	//   ....[42]....
        /*05b8*/ 	.word	0x00007f90


	//   ....[43]....
        /*05bc*/ 	.word	0x00008490


	//   ....[44]....
        /*05c0*/ 	.word	0x000084d0


	//   ....[45]....
        /*05c4*/ 	.word	0x00008510


	//   ....[46]....
        /*05c8*/ 	.word	0x00008550


	//   ....[47]....
        /*05cc*/ 	.word	0x000088a0


	//   ....[48]....
        /*05d0*/ 	.word	0x00008900


	//   ....[49]....
        /*05d4*/ 	.word	0x00008950


	//   ....[50]....
        /*05d8*/ 	.word	0x00008a50


	//   ....[51]....
        /*05dc*/ 	.word	0x0000c3b0


	//   ....[52]....
        /*05e0*/ 	.word	0x0000c400


	//   ....[53]....
        /*05e4*/ 	.word	0x0000c420


	//   ....[54]....
        /*05e8*/ 	.word	0x0000c430


	//   ....[55]....
        /*05ec*/ 	.word	0x0000c650


	//   ....[56]....
        /*05f0*/ 	.word	0x0000c6d0


	//   ....[57]....
        /*05f4*/ 	.word	0x0000c720


	//   ....[58]....
        /*05f8*/ 	.word	0x0000c790


	//   ....[59]....
        /*05fc*/ 	.word	0x0000ca40


	//   ....[60]....
        /*0600*/ 	.word	0x0000cbe0


	//   ....[61]....
        /*0604*/ 	.word	0x0000cc20


	//   ....[62]....
        /*0608*/ 	.word	0x0000cc60


	//   ....[63]....
        /*060c*/ 	.word	0x0000cef0


	//   ....[64]....
        /*0610*/ 	.word	0x0000cf60


	//   ....[65]....
        /*0614*/ 	.word	0x0000cfb0


	//   ....[66]....
        /*0618*/ 	.word	0x0000cff0


	//   ....[67]....
        /*061c*/ 	.word	0x00010e60


	//   ....[68]....
        /*0620*/ 	.word	0x00010e80


	//   ....[69]....
        /*0624*/ 	.word	0x00011b70


	//   ....[70]....
        /*0628*/ 	.word	0x00011b90


	//   ....[71]....
        /*062c*/ 	.word	0x00011db0


	//   ....[72]....
        /*0630*/ 	.word	0x00011ef0


	//   ....[73]....
        /*0634*/ 	.word	0x000120f0


	//   ....[74]....
        /*0638*/ 	.word	0x00012110


	//   ....[75]....
        /*063c*/ 	.word	0x00012130


	//   ....[76]....
        /*0640*/ 	.word	0x00012150


	//   ....[77]....
        /*0644*/ 	.word	0x00012e10


	//   ....[78]....
        /*0648*/ 	.word	0x00012e30


	//   ....[79]....
        /*064c*/ 	.word	0x00013a70


	//   ....[80]....
        /*0650*/ 	.word	0x00013a90


	//   ....[81]....
        /*0654*/ 	.word	0x00013cb0


	//   ....[82]....
        /*0658*/ 	.word	0x00013de0


	//   ....[83]....
        /*065c*/ 	.word	0x00013f80


	//   ....[84]....
        /*0660*/ 	.word	0x00013fa0


	//   ....[85]....
        /*0664*/ 	.word	0x00014040


	//   ....[86]....
        /*0668*/ 	.word	0x00014060


	//   ....[87]....
        /*066c*/ 	.word	0x00015500


	//   ....[88]....
        /*0670*/ 	.word	0x00015520


	//   ....[89]....
        /*0674*/ 	.word	0x00016110


	//   ....[90]....
        /*0678*/ 	.word	0x00016130


	//   ....[91]....
        /*067c*/ 	.word	0x00016360


	//   ....[92]....
        /*0680*/ 	.word	0x00016380


	//   ....[93]....
        /*0684*/ 	.word	0x000163a0


	//   ....[94]....
        /*0688*/ 	.word	0x000163c0


	//   ....[95]....
        /*068c*/ 	.word	0x00017680


	//   ....[96]....
        /*0690*/ 	.word	0x000176b0


	//   ....[97]....
        /*0694*/ 	.word	0x000176d0


	//   ....[98]....
        /*0698*/ 	.word	0x000176f0


	//   ....[99]....
        /*069c*/ 	.word	0x00018e70


	//   ....[100]....
        /*06a0*/ 	.word	0x00018e90


	//   ....[101]....
        /*06a4*/ 	.word	0x00018ea0


	//   ....[102]....
        /*06a8*/ 	.word	0x00018eb0


	//   ....[103]....
        /*06ac*/ 	.word	0x00019270


	//   ....[104]....
        /*06b0*/ 	.word	0x00019290


	//   ....[105]....
        /*06b4*/ 	.word	0x000193f0


	//   ....[106]....
        /*06b8*/ 	.word	0x00019400


	//   ....[107]....
        /*06bc*/ 	.word	0x00019570


	//   ....[108]....
        /*06c0*/ 	.word	0x00019590


	//   ....[109]....
        /*06c4*/ 	.word	0x00019700


	//   ....[110]....
        /*06c8*/ 	.word	0x00019710


	//   ....[111]....
        /*06cc*/ 	.word	0x00019a70


	//   ....[112]....
        /*06d0*/ 	.word	0x00019a90


	//   ....[113]....
        /*06d4*/ 	.word	0x0001a820


	//   ....[114]....
        /*06d8*/ 	.word	0x0001a830


	//   ....[115]....
        /*06dc*/ 	.word	0x0001bd90


	//   ....[116]....
        /*06e0*/ 	.word	0x0001bdb0


	//   ....[117]....
        /*06e4*/ 	.word	0x0001bf20


	//   ....[118]....
        /*06e8*/ 	.word	0x0001bf30


	//   ....[119]....
        /*06ec*/ 	.word	0x0001c0a0


	//   ....[120]....
        /*06f0*/ 	.word	0x0001c0c0


	//   ....[121]....
        /*06f4*/ 	.word	0x0001c230


	//   ....[122]....
        /*06f8*/ 	.word	0x0001c240


	//   ....[123]....
        /*06fc*/ 	.word	0x0001c450


	//   ....[124]....
        /*0700*/ 	.word	0x0001c470


	//   ....[125]....
        /*0704*/ 	.word	0x0001c590


	//   ....[126]....
        /*0708*/ 	.word	0x0001c5d0


	//   ....[127]....
        /*070c*/ 	.word	0x0001c600


	//   ....[128]....
        /*0710*/ 	.word	0x0001c630


	//   ....[129]....
        /*0714*/ 	.word	0x0001c660


	//   ....[130]....
        /*0718*/ 	.word	0x0001c690


	//   ....[131]....
        /*071c*/ 	.word	0x0001c7f0


	//   ....[132]....
        /*0720*/ 	.word	0x0001c830


	//   ....[133]....
        /*0724*/ 	.word	0x0001c860


	//   ....[134]....
        /*0728*/ 	.word	0x0001c890


	//   ....[135]....
        /*072c*/ 	.word	0x0001c8c0


	//   ....[136]....
        /*0730*/ 	.word	0x0001c8f0


	//   ....[137]....
        /*0734*/ 	.word	0x0001c980


	//   ....[138]....
        /*0738*/ 	.word	0x0001c9c0


	//   ....[139]....
        /*073c*/ 	.word	0x0001c9d0


	//   ....[140]....
        /*0740*/ 	.word	0x0001ca30


	//   ....[141]....
        /*0744*/ 	.word	0x0001d400


	//   ....[142]....
        /*0748*/ 	.word	0x0001d460


	//   ....[143]....
        /*074c*/ 	.word	0x0001d4b0


	//   ....[144]....
        /*0750*/ 	.word	0x0001d500


	//   ....[145]....
        /*0754*/ 	.word	0x0001d550


	//   ....[146]....
        /*0758*/ 	.word	0x0001d5c0


	//   ....[147]....
        /*075c*/ 	.word	0x0001d600


	//   ....[148]....
        /*0760*/ 	.word	0x0001d670


	//   ....[149]....
        /*0764*/ 	.word	0x0001d6e0


	//   ....[150]....
        /*0768*/ 	.word	0x0001d740


	//   ....[151]....
        /*076c*/ 	.word	0x0001d7b0


	//   ....[152]....
        /*0770*/ 	.word	0x0001d820


	//   ....[153]....
        /*0774*/ 	.word	0x0001d880


	//   ....[154]....
        /*0778*/ 	.word	0x0001d8e0


	//   ....[155]....
        /*077c*/ 	.word	0x0001d940


	//   ....[156]....
        /*0780*/ 	.word	0x0001d9b0


	//   ....[157]....
        /*0784*/ 	.word	0x0001da10


	//   ....[158]....
        /*0788*/ 	.word	0x0001da70


	//   ....[159]....
        /*078c*/ 	.word	0x0001dac0


	//   ....[160]....
        /*0790*/ 	.word	0x0001db30


	//   ....[161]....
        /*0794*/ 	.word	0x0001db90


	//   ....[162]....
        /*0798*/ 	.word	0x0001dbf0


	//   ....[163]....
        /*079c*/ 	.word	0x0001de30


	//   ....[164]....
        /*07a0*/ 	.word	0x0001de80


	//   ....[165]....
        /*07a4*/ 	.word	0x0001ded0


	//   ....[166]....
        /*07a8*/ 	.word	0x0001df20


	//   ....[167]....
        /*07ac*/ 	.word	0x0001df80


	//   ....[168]....
        /*07b0*/ 	.word	0x0001dff0


	//   ....[169]....
        /*07b4*/ 	.word	0x0001e040


	//   ....[170]....
        /*07b8*/ 	.word	0x0001e0b0


	//   ....[171]....
        /*07bc*/ 	.word	0x0001e110


	//   ....[172]....
        /*07c0*/ 	.word	0x0001e170


	//   ....[173]....
        /*07c4*/ 	.word	0x0001e3b0


	//   ....[174]....
        /*07c8*/ 	.word	0x0001e3f0


	//   ....[175]....
        /*07cc*/ 	.word	0x0001e440


	//   ....[176]....
        /*07d0*/ 	.word	0x0001e480


	//   ....[177]....
        /*07d4*/ 	.word	0x0001e4d0


	//   ....[178]....
        /*07d8*/ 	.word	0x0001e520


	//   ....[179]....
        /*07dc*/ 	.word	0x0001e590


	//   ....[180]....
        /*07e0*/ 	.word	0x0001e5d0


	//   ....[181]....
        /*07e4*/ 	.word	0x0001e610


	//   ....[182]....
        /*07e8*/ 	.word	0x0001e660


	//   ....[183]....
        /*07ec*/ 	.word	0x0001e6a0


	//   ....[184]....
        /*07f0*/ 	.word	0x0001e6f0


	//   ....[185]....
        /*07f4*/ 	.word	0x0001e740


	//   ....[186]....
        /*07f8*/ 	.word	0x0001e790


	//   ....[187]....
        /*07fc*/ 	.word	0x0001e7d0


	//   ....[188]....
        /*0800*/ 	.word	0x0001e840


	//   ....[189]....
        /*0804*/ 	.word	0x0001e8b0


	//   ....[190]....
        /*0808*/ 	.word	0x0001e910


	//   ....[191]....
        /*080c*/ 	.word	0x0001e970


	//   ....[192]....
        /*0810*/ 	.word	0x0001e9d0


	//   ....[193]....
        /*0814*/ 	.word	0x0001ea40


	//   ....[194]....
        /*0818*/ 	.word	0x0001eaa0


	//   ....[195]....
        /*081c*/ 	.word	0x0001eb00


	//   ....[196]....
        /*0820*/ 	.word	0x0001eb60


	//   ....[197]....
        /*0824*/ 	.word	0x0001ebd0


	//   ....[198]....
        /*0828*/ 	.word	0x0001ec30


	//   ....[199]....
        /*082c*/ 	.word	0x0001ec90


	//   ....[200]....
        /*0830*/ 	.word	0x0001ecf0


	//   ....[201]....
        /*0834*/ 	.word	0x0001ed60


	//   ....[202]....
        /*0838*/ 	.word	0x0001edc0


	//   ....[203]....
        /*083c*/ 	.word	0x0001ee20


	//   ....[204]....
        /*0840*/ 	.word	0x0001ee80


	//   ....[205]....
        /*0844*/ 	.word	0x0001eef0


	//   ....[206]....
        /*0848*/ 	.word	0x0001ef50


	//   ....[207]....
        /*084c*/ 	.word	0x0001efb0


	//   ....[208]....
        /*0850*/ 	.word	0x0001f010


	//   ....[209]....
        /*0854*/ 	.word	0x0001f080


	//   ....[210]....
        /*0858*/ 	.word	0x0001f0d0


	//   ....[211]....
        /*085c*/ 	.word	0x0001f110


	//   ....[212]....
        /*0860*/ 	.word	0x0001f160


	//   ....[213]....
        /*0864*/ 	.word	0x0001f1b0


	//   ....[214]....
        /*0868*/ 	.word	0x0001f200


	//   ....[215]....
        /*086c*/ 	.word	0x0001f270


	//   ....[216]....
        /*0870*/ 	.word	0x0001f2b0


	//   ....[217]....
        /*0874*/ 	.word	0x0001f300


	//   ....[218]....
        /*0878*/ 	.word	0x0001f350


	//   ....[219]....
        /*087c*/ 	.word	0x0001f3a0


	//   ....[220]....
        /*0880*/ 	.word	0x0001f3f0


	//   ....[221]....
        /*0884*/ 	.word	0x0001f460


	//   ....[222]....
        /*0888*/ 	.word	0x0001f4a0


	//   ....[223]....
        /*088c*/ 	.word	0x0001f510


	//   ....[224]....
        /*0890*/ 	.word	0x0001f570


	//   ....[225]....
        /*0894*/ 	.word	0x0001f5e0


	//----- nvinfo : EIATTR_EXIT_INSTR_OFFSETS
	.align		4
.L_396:
        /*0898*/ 	.byte	0x04, 0x1c
        /*089a*/ 	.short	(.L_398 - .L_397)


	//   ....[0]....
.L_397:
        /*089c*/ 	.word	0x00000fe0


	//   ....[1]....
        /*08a0*/ 	.word	0x0001d3c0


	//----- nvinfo : EIATTR_MAX_THREADS
	.align		4
.L_398:
        /*08a4*/ 	.byte	0x04, 0x05
        /*08a6*/ 	.short	(.L_400 - .L_399)
.L_399:
        /*08a8*/ 	.word	0x00000100
        /*08ac*/ 	.word	0x00000001
        /*08b0*/ 	.word	0x00000001


	//----- nvinfo : EIATTR_CRS_STACK_SIZE
	.align		4
.L_400:
        /*08b4*/ 	.byte	0x04, 0x1e
        /*08b6*/ 	.short	(.L_402 - .L_401)
.L_401:
        /*08b8*/ 	.word	0x00000000
.L_402:


//--------------------- .nv.info._ZN7cutlass13device_kernelIN5flash19enable_sm80_to_sm89INS1_16FlashAttnFwdSm80INS1_25CollectiveMainloopFwdSm80ILi8ELi1ELb0EN4cute5tupleIJNS5_1CILi128EEENS7_ILi96EEENS7_ILi256EEEEEELi256ENS_10bfloat16_tEfNS_4arch4Sm80ELb0ELb0ELb1ELb0ELb1ELb0ELb1ELb1EEENS1_21CollectiveEpilogueFwdINS6_IJS8_SA_S9_EEENS6_IJNS7_ILi1EEESI_SI_EEESC_SE_Li256ELb0ELb1ELb1ELb0EEENS1_19SingleTileSchedulerILb0ELb1ELb1ELi128EEEEEEEEEvNT_6ParamsE --------------------------
	.section	.nv.info._ZN7cutlass13device_kernelIN5flash19enable_sm80_to_sm89INS1_16FlashAttnFwdSm80INS1_25CollectiveMainloopFwdSm80ILi8ELi1ELb0EN4cute5tupleIJNS5_1CILi128EEENS7_ILi96EEENS7_ILi256EEEEEELi256ENS_10bfloat16_tEfNS_4arch4Sm80ELb0ELb0ELb1ELb0ELb1ELb0ELb1ELb1EEENS1_21CollectiveEpilogueFwdINS6_IJS8_SA_S9_EEENS6_IJNS7_ILi1EEESI_SI_EEESC_SE_Li256ELb0ELb1ELb1ELb0EEENS1_19SingleTileSchedulerILb0ELb1ELb1ELi128EEEEEEEEEvNT_6ParamsE,"",@"SHT_CUDA_INFO"
	.sectionflags	@""
	.align	4


	//----- nvinfo : EIATTR_CUDA_API_VERSION
	.align		4
        /*0000*/ 	.byte	0x04, 0x37
        /*0002*/ 	.short	(.L_404 - .L_403)
.L_403:
        /*0004*/ 	.word	0x00000082


	//----- nvinfo : EIATTR_SW2861232_WAR
	.align		4
.L_404:
        /*0008*/ 	.byte	0x01, 0x35
	.zero		2


	//----- nvinfo : EIATTR_PARAM_CBANK
	.align		4
        /*000c*/ 	.byte	0x04, 0x0a
        /*000e*/ 	.short	(.L_406 - .L_405)
	.align		4
.L_405:
        /*0010*/ 	.word	index@(.nv.constant0._ZN7cutlass13device_kernelIN5flash19enable_sm80_to_sm89INS1_16FlashAttnFwdSm80INS1_25CollectiveMainloopFwdSm80ILi8ELi1ELb0EN4cute5tupleIJNS5_1CILi128EEENS7_ILi96EEENS7_ILi256EEEEEELi256ENS_10bfloat16_tEfNS_4arch4Sm80ELb0ELb0ELb1ELb0ELb1ELb0ELb1ELb1EEENS1_21CollectiveEpilogueFwdINS6_IJS8_SA_S9_EEENS6_IJNS7_ILi1EEESI_SI_EEESC_SE_Li256ELb0ELb1ELb1ELb0EEENS1_19SingleTileSchedulerILb0ELb1ELb1ELi128EEEEEEEEEvNT_6ParamsE)
        /*0014*/ 	.short	0x0160
        /*0016*/ 	.short	0x0418


	//----- nvinfo : EIATTR_CBANK_PARAM_SIZE
	.align		4
.L_406:
        /*0018*/ 	.byte	0x03, 0x19
        /*001a*/ 	.short	0x0418


	//----- nvinfo : EIATTR_KPARAM_INFO
	.align		4
        /*001c*/ 	.byte	0x04, 0x17
        /*001e*/ 	.short	(.L_408 - .L_407)
.L_407:
        /*0020*/ 	.word	0x00000000
        /*0024*/ 	.short	0x0000
        /*0026*/ 	.short	0x0000
        /*0028*/ 	.byte	0x00, 0xf0, 0x61, 0x10


	//----- nvinfo : EIATTR_MAXREG_COUNT
	.align		4
.L_408:
        /*002c*/ 	.byte	0x03, 0x1b
        /*002e*/ 	.short	0x00ff


	//----- nvinfo : EIATTR_NUM_BARRIERS
	.align		4
        /*0030*/ 	.byte	0x02, 0x4c
        /*0032*/ 	.byte	0x02
	.zero		1


	//----- nvinfo : EIATTR_ANNOTATIONS
	.align		4
        /*0034*/ 	.byte	0x04, 0x55
        /*0036*/ 	.short	(.L_410 - .L_409)


	//   ....[0]....
.L_409:
        /* <DEDUP_REMOVED lines=31> */


	//----- nvinfo : EIATTR_MERCURY_ISA_VERSION
	.align		4
.L_410:
        /*0218*/ 	.byte	0x03, 0x5f
        /*021a*/ 	.short	0x0000


	//----- nvinfo : EIATTR_COOP_GROUP_MASK_REGIDS
	.align		4
        /*021c*/ 	.byte	0x04, 0x29
        /*021e*/ 	.short	(.L_412 - .L_411)


	//   ....[0]....
.L_411:
        /*0220*/ 	.word	0xffffffff


	//   ....[1]....
        /*0224*/ 	.word	0xffffffff


	//   ....[2]....
        /*0228*/ 	.word	0xffffffff


	//   ....[3]....
        /*022c*/ 	.word	0xffffffff


	//   ....[4]....
        /*0230*/ 	.word	0xffffffff


	//   ....[5]....
        /*0234*/ 	.word	0xffffffff


	//   ....[6]....
        /*0238*/ 	.word	0xffffffff


	//   ....[7]....
        /*023c*/ 	.word	0xffffffff


	//   ....[8]....
        /*0240*/ 	.word	0xffffffff


	//   ....[9]....
        /*0244*/ 	.word	0xffffffff


	//   ....[10]....
        /*0248*/ 	.word	0xffffffff


	//   ....[11]....
        /*024c*/ 	.word	0xffffffff


	//   ....[12]....
        /*0250*/ 	.word	0xffffffff


	//   ....[13]....
        /*0254*/ 	.word	0xffffffff


	//   ....[14]....
        /*0258*/ 	.word	0xffffffff


	//   ....[15]....
        /*025c*/ 	.word	0xffffffff


	//   ....[16]....
        /*0260*/ 	.word	0xffffffff


	//   ....[17]....
        /*0264*/ 	.word	0xffffffff


	//   ....[18]....
        /*0268*/ 	.word	0xffffffff


	//   ....[19]....
        /*026c*/ 	.word	0xffffffff


	//   ....[20]....
        /*0270*/ 	.word	0xffffffff


	//   ....[21]....
        /*0274*/ 	.word	0xffffffff


	//   ....[22]....
        /*0278*/ 	.word	0xffffffff


	//   ....[23]....
        /*027c*/ 	.word	0xffffffff


	//   ....[24]....
        /*0280*/ 	.word	0xffffffff


	//   ....[25]....
        /*0284*/ 	.word	0xffffffff


	//   ....[26]....
        /*0288*/ 	.word	0xffffffff


	//   ....[27]....
        /*028c*/ 	.word	0xffffffff


	//   ....[28]....
        /*0290*/ 	.word	0xffffffff


	//   ....[29]....
        /*0294*/ 	.word	0xffffffff


	//   ....[30]....
        /*0298*/ 	.word	0xffffffff


	//   ....[31]....
        /*029c*/ 	.word	0xffffffff


	//   ....[32]....
        /*02a0*/ 	.word	0xffffffff


	//   ....[33]....
        /*02a4*/ 	.word	0xffffffff


	//   ....[34]....
        /*02a8*/ 	.word	0xffffffff


	//   ....[35]....
        /*02ac*/ 	.word	0xffffffff


	//   ....[36]....
        /*02b0*/ 	.word	0xffffffff


	//   ....[37]....
        /*02b4*/ 	.word	0xffffffff


	//   ....[38]....
        /*02b8*/ 	.word	0xffffffff


	//   ....[39]....
        /*02bc*/ 	.word	0xffffffff


	//   ....[40]....
        /*02c0*/ 	.word	0xffffffff


	//   ....[41]....
        /*02c4*/ 	.word	0xffffffff


	//   ....[42]....
        /*02c8*/ 	.word	0xffffffff


	//   ....[43]....
        /*02cc*/ 	.word	0xffffffff


	//   ....[44]....
        /*02d0*/ 	.word	0xffffffff


	//   ....[45]....
        /*02d4*/ 	.word	0xffffffff


	//   ....[46]....
        /*02d8*/ 	.word	0xffffffff


	//   ....[47]....
        /*02dc*/ 	.word	0xffffffff


	//   ....[48]....
        /*02e0*/ 	.word	0xffffffff


	//   ....[49]....
        /*02e4*/ 	.word	0xffffffff


	//   ....[50]....
        /*02e8*/ 	.word	0xffffffff


	//   ....[51]....
        /*02ec*/ 	.word	0xffffffff


	//   ....[52]....
        /*02f0*/ 	.word	0xffffffff


	//   ....[53]....
        /*02f4*/ 	.word	0xffffffff


	//   ....[54]....
        /*02f8*/ 	.word	0xffffffff


	//   ....[55]....
        /*02fc*/ 	.word	0xffffffff


	//   ....[56]....
        /*0300*/ 	.word	0xffffffff


	//   ....[57]....
        /*0304*/ 	.word	0xffffffff


	//   ....[58]....
        /*0308*/ 	.word	0xffffffff


	//----- nvinfo : EIATTR_COOP_GROUP_INSTR_OFFSETS
	.align		4
.L_412:
        /*030c*/ 	.byte	0x04, 0x28
        /*030e*/ 	.short	(.L_414 - .L_413)


	//   ....[0]....
.L_413:
        /*0310*/ 	.word	0x00000060


	//   ....[1]....
        /*0314*/ 	.word	0x00000ea0


	//   ....[2]....
        /*0318*/ 	.word	0x00000ed0


	//   ....[3]....
        /*031c*/ 	.word	0x00001150


	//   ....[4]....
        /*0320*/ 	.word	0x00001180


	//   ....[5]....
        /*0324*/ 	.word	0x000012f0


	//   ....[6]....
        /*0328*/ 	.word	0x00001320


	//   ....[7]....
        /*032c*/ 	.word	0x00001480


	//   ....[8]....
        /*0330*/ 	.word	0x000014c0


	//   ....[9]....
        /*0334*/ 	.word	0x00001c50


	//   ....[10]....
        /*0338*/ 	.word	0x00001c80


	//   ....[11]....
        /*033c*/ 	.word	0x00001cb0


	//   ....[12]....
        /*0340*/ 	.word	0x00001cf0


	//   ....[13]....
        /*0344*/ 	.word	0x00001d30


	//   ....[14]....
        /*0348*/ 	.word	0x00001d70


	//   ....[15]....
        /*034c*/ 	.word	0x00001da0


	//   ....[16]....
        /*0350*/ 	.word	0x00001dd0


	//   ....[17]....
        /*0354*/ 	.word	0x00001e00


	//   ....[18]....
        /*0358*/ 	.word	0x00001e30


	//   ....[19]....
        /*035c*/ 	.word	0x00001f40


	//   ....[20]....
        /*0360*/ 	.word	0x00001f80


	//   ....[21]....
        /*0364*/ 	.word	0x000041b0


	//   ....[22]....
        /*0368*/ 	.word	0x000041e0


	//   ....[23]....
        /*036c*/ 	.word	0x00004210


	//   ....[24]....
        /*0370*/ 	.word	0x00004230


	//   ....[25]....
        /*0374*/ 	.word	0x000042d0


	//   ....[26]....
        /*0378*/ 	.word	0x000042e0


	//   ....[27]....
        /*037c*/ 	.word	0x00004dc0


	//   ....[28]....
        /*0380*/ 	.word	0x00004e50


	//   ....[29]....
        /*0384*/ 	.word	0x00004e80


	//   ....[30]....
        /*0388*/ 	.word	0x00004f00


	//   ....[31]....
        /*038c*/ 	.word	0x00006e50


	//   ....[32]....
        /*0390*/ 	.word	0x00006e60


	//   ....[33]....
        /*0394*/ 	.word	0x00006e70


	//   ....[34]....
        /*0398*/ 	.word	0x00006e80


	//   ....[35]....
        /*039c*/ 	.word	0x00006e90


	//   ....[36]....
        /*03a0*/ 	.word	0x00006ea0


	//   ....[37]....
        /*03a4*/ 	.word	0x000073e0


	//   ....[38]....
        /*03a8*/ 	.word	0x00007400


	//   ....[39]....
        /*03ac*/ 	.word	0x00007420


	//   ....[40]....
        /*03b0*/ 	.word	0x00007430


	//   ....[41]....
        /*03b4*/ 	.word	0x00007450


	//   ....[42]....
        /*03b8*/ 	.word	0x00007480


	//   ....[43]....
        /*03bc*/ 	.word	0x00009450


	//   ....[44]....
        /*03c0*/ 	.word	0x00009460


	//   ....[45]....
        /*03c4*/ 	.word	0x00009480


	//   ....[46]....
        /*03c8*/ 	.word	0x000094a0


	//   ....[47]....
        /*03cc*/ 	.word	0x0000bcc0


	//   ....[48]....
        /*03d0*/ 	.word	0x0000bce0


	//   ....[49]....
        /*03d4*/ 	.word	0x0000bd50


	//   ....[50]....
        /*03d8*/ 	.word	0x0000bd80


	//   ....[51]....
        /*03dc*/ 	.word	0x0000cc00


	//   ....[52]....
        /*03e0*/ 	.word	0x0000cc40


	//   ....[53]....
        /*03e4*/ 	.word	0x0000cc70


	//   ....[54]....
        /*03e8*/ 	.word	0x0000ccb0


	//   ....[55]....
        /*03ec*/ 	.word	0x0000cd50


	//   ....[56]....
        /*03f0*/ 	.word	0x0000cd70


	//   ....[57]....
        /*03f4*/ 	.word	0x0000d9c0


	//   ....[58]....
        /*03f8*/ 	.word	0x0000d9d0


	//----- nvinfo : EIATTR_EXIT_INSTR_OFFSETS
	.align		4
.L_414:
        /*03fc*/ 	.byte	0x04, 0x1c
        /*03fe*/ 	.short	(.L_416 - .L_415)


	//   ....[0]....
.L_415:
        /*0400*/ 	.word	0x000001c0


	//   ....[1]....
        /*0404*/ 	.word	0x0000d9e0


	//   ....[2]....
        /*0408*/ 	.word	0x0000e580


	//   ....[3]....
        /*040c*/ 	.word	0x0000e5d0


	//   ....[4]....
        /*0410*/ 	.word	0x0000e600


	//   ....[5]....
        /*0414*/ 	.word	0x0000e660


	//   ....[6]....
        /*0418*/ 	.word	0x0000e8f0


	//----- nvinfo : EIATTR_CTAIDZ_USED
	.align		4
.L_416:
        /*041c*/ 	.byte	0x01, 0x04
	.zero		2


	//----- nvinfo : EIATTR_MAX_THREADS
	.align		4
        /*0420*/ 	.byte	0x04, 0x05
        /*0422*/ 	.short	(.L_418 - .L_417)
.L_417:
        /*0424*/ 	.word	0x00000100
        /*0428*/ 	.word	0x00000001
        /*042c*/ 	.word	0x00000001


	//----- nvinfo : EIATTR_CRS_STACK_SIZE
	.align		4
.L_418:
        /*0430*/ 	.byte	0x04, 0x1e
        /*0432*/ 	.short	(.L_420 - .L_419)
.L_419:
        /*0434*/ 	.word	0x00000000
.L_420:


//--------------------- .nv.info._ZN7cutlass13device_kernelIN5flash19enable_sm80_to_sm89INS1_16FlashAttnFwdSm80INS1_25CollectiveMainloopFwdSm80ILi8ELi1ELb0EN4cute5tupleIJNS5_1CILi128EEENS7_ILi64EEENS7_ILi256EEEEEELi256ENS_10bfloat16_tEfNS_4arch4Sm80ELb0ELb0ELb1ELb1ELb1ELb0ELb1ELb1EEENS1_21CollectiveEpilogueFwdINS6_IJS8_SA_S9_EEENS6_IJNS7_ILi1EEESI_SI_EEESC_SE_Li256ELb1ELb1ELb1ELb0EEENS1_36VarlenDynamicPersistentTileSchedulerILi128ELi64ELi256ELi256ELb1ELb1ELb0ELb0ELb1ELb1EEEEEEEEEvNT_6ParamsE --------------------------
	.section	.nv.info._ZN7cutlass13device_kernelIN5flash19enable_sm80_to_sm89INS1_16FlashAttnFwdSm80INS1_25CollectiveMainloopFwdSm80ILi8ELi1ELb0EN4cute5tupleIJNS5_1CILi128EEENS7_ILi64EEENS7_ILi256EEEEEELi256ENS_10bfloat16_tEfNS_4arch4Sm80ELb0ELb0ELb1ELb1ELb1ELb0ELb1ELb1EEENS1_21CollectiveEpilogueFwdINS6_IJS8_SA_S9_EEENS6_IJNS7_ILi1EEESI_SI_EEESC_SE_Li256ELb1ELb1ELb1ELb0EEENS1_36VarlenDynamicPersistentTileSchedulerILi128ELi64ELi256ELi256ELb1ELb1ELb0ELb0ELb1ELb1EEEEEEEEEvNT_6ParamsE,"",@"SHT_CUDA_INFO"
	.sectionflags	@""
	.align	4


	//----- nvinfo : EIATTR_CUDA_API_VERSION
	.align		4
        /*0000*/ 	.byte	0x04, 0x37
        /*0002*/ 	.short	(.L_422 - .L_421)
.L_421:
        /*0004*/ 	.word	0x00000082


	//----- nvinfo : EIATTR_SW2861232_WAR
	.align		4
.L_422:
        /*0008*/ 	.byte	0x01, 0x35
	.zero		2


	//----- nvinfo : EIATTR_PARAM_CBANK
	.align		4
        /*000c*/ 	.byte	0x04, 0x0a
        /*000e*/ 	.short	(.L_424 - .L_423)
	.align		4
.L_423:
        /*0010*/ 	.word	index@(.nv.constant0._ZN7cutlass13device_kernelIN5flash19enable_sm80_to_sm89INS1_16FlashAttnFwdSm80INS1_25CollectiveMainloopFwdSm80ILi8ELi1ELb0EN4cute5tupleIJNS5_1CILi128EEENS7_ILi64EEENS7_ILi256EEEEEELi256ENS_10bfloat16_tEfNS_4arch4Sm80ELb0ELb0ELb1ELb1ELb1ELb0ELb1ELb1EEENS1_21CollectiveEpilogueFwdINS6_IJS8_SA_S9_EEENS6_IJNS7_ILi1EEESI_SI_EEESC_SE_Li256ELb1ELb1ELb1ELb0EEENS1_36VarlenDynamicPersistentTileSchedulerILi128ELi64ELi256ELi256ELb1ELb1ELb0ELb0ELb1ELb1EEEEEEEEEvNT_6ParamsE)
        /*0014*/ 	.short	0x0160
        /*0016*/ 	.short	0x0438


	//----- nvinfo : EIATTR_CBANK_PARAM_SIZE
	.align		4
.L_424:
        /*0018*/ 	.byte	0x03, 0x19
        /*001a*/ 	.short	0x0438


	//----- nvinfo : EIATTR_KPARAM_INFO
	.align		4
        /*001c*/ 	.byte	0x04, 0x17
        /*001e*/ 	.short	(.L_426 - .L_425)
.L_425:
        /*0020*/ 	.word	0x00000000
        /*0024*/ 	.short	0x0000
        /*0026*/ 	.short	0x0000
        /*0028*/ 	.byte	0x00, 0xf0, 0xe1, 0x10


	//----- nvinfo : EIATTR_MAXREG_COUNT
	.align		4
.L_426:
        /*002c*/ 	.byte	0x03, 0x1b
        /*002e*/ 	.short	0x00ff


	//----- nvinfo : EIATTR_NUM_BARRIERS
	.align		4
        /*0030*/ 	.byte	0x02, 0x4c
        /*0032*/ 	.byte	0x06
	.zero		1


	//----- nvinfo : EIATTR_ANNOTATIONS
	.align		4
        /*0034*/ 	.byte	0x04, 0x55
        /*0036*/ 	.short	(.L_428 - .L_427)


	//   ....[0]....
.L_427:
        /* <DEDUP_REMOVED lines=141> */


	//----- nvinfo : EIATTR_MERCURY_ISA_VERSION
	.align		4
.L_428:
        /*08f0*/ 	.byte	0x03, 0x5f
        /*08f2*/ 	.short	0x0000


	//----- nvinfo : EIATTR_INT_WARP_WIDE_INSTR_OFFSETS
	.align		4
        /*08f4*/ 	.byte	0x04, 0x31
        /*08f6*/ 	.short	(.L_430 - .L_429)


	//   ....[0]....
.L_429:
        /*08f8*/ 	.word	0x0000b150


	//   ....[1]....
        /*08fc*/ 	.word	0x0000b1d0


	//----- nvinfo : EIATTR_COOP_GROUP_MASK_REGIDS
	.align		4
.L_430:
        /*0900*/ 	.byte	0x04, 0x29
        /*0902*/ 	.short	(.L_432 - .L_431)


	//   ....[0]....
.L_431:
        /*0904*/ 	.word	0xffffffff


	//   ....[1]....
        /*0908*/ 	.word	0xffffffff


	//   ....[2]....
        /*090c*/ 	.word	0xffffffff


	//   ....[3]....
        /*0910*/ 	.word	0xffffffff


	//   ....[4]....
        /*0914*/ 	.word	0xffffffff


	//   ....[5]....
        /*0918*/ 	.word	0xffffffff


	//   ....[6]....
        /*091c*/ 	.word	0xffffffff


	//   ....[7]....
        /*0920*/ 	.word	0xffffffff


	//   ....[8]....
        /*0924*/ 	.word	0xffffffff


	//   ....[9]....
        /*0928*/ 	.word	0xffffffff


	//   ....[10]....
        /*092c*/ 	.word	0xffffffff


	//   ....[11]....
        /*0930*/ 	.word	0xffffffff


	//   ....[12]....
        /*0934*/ 	.word	0xffffffff


	//   ....[13]....
        /*0938*/ 	.word	0xffffffff


	//   ....[14]....
        /*093c*/ 	.word	0xffffffff


	//   ....[15]....
        /*0940*/ 	.word	0xffffffff


	//   ....[16]....
        /*0944*/ 	.word	0xffffffff


	//   ....[17]....
        /*0948*/ 	.word	0xffffffff


	//   ....[18]....
        /*094c*/ 	.word	0xffffffff


	//   ....[19]....
        /*0950*/ 	.word	0xffffffff


	//   ....[20]....
        /*0954*/ 	.word	0xffffffff


	//   ....[21]....
        /*0958*/ 	.word	0xffffffff


	//   ....[22]....
        /*095c*/ 	.word	0xffffffff


	//   ....[23]....
        /*0960*/ 	.word	0xffffffff


	//   ....[24]....
        /*0964*/ 	.word	0xffffffff


	//   ....[25]....
        /*0968*/ 	.word	0xffffffff


	//   ....[26]....
        /*096c*/ 	.word	0xffffffff


	//   ....[27]....
        /*0970*/ 	.word	0xffffffff


	//   ....[28]....
        /*0974*/ 	.word	0xffffffff


	//   ....[29]....
        /*0978*/ 	.word	0xffffffff


	//   ....[30]....
        /*097c*/ 	.word	0xffffffff


	//   ....[31]....
        /*0980*/ 	.word	0xffffffff


	//   ....[32]....
        /*0984*/ 	.word	0xffffffff


	//   ....[33]....
        /*0988*/ 	.word	0xffffffff


	//   ....[34]....
        /*098c*/ 	.word	0xffffffff


	//   ....[35]....
        /*0990*/ 	.word	0xffffffff


	//   ....[36]....
        /*0994*/ 	.word	0xffffffff


	//   ....[37]....
        /*0998*/ 	.word	0xffffffff


	//   ....[38]....
        /*099c*/ 	.word	0xffffffff


	//   ....[39]....
        /*09a0*/ 	.word	0xffffffff


	//   ....[40]....
        /*09a4*/ 	.word	0xffffffff


	//   ....[41]....
        /*09a8*/ 	.word	0xffffffff


	//   ....[42]....
        /*09ac*/ 	.word	0xffffffff


	//   ....[43]....
        /*09b0*/ 	.word	0xffffffff


	//   ....[44]....
        /*09b4*/ 	.word	0xffffffff


	//   ....[45]....
        /*09b8*/ 	.word	0xffffffff


	//   ....[46]....
        /*09bc*/ 	.word	0xffffffff


	//   ....[47]....
        /*09c0*/ 	.word	0xffffffff


	//   ....[48]....
        /*09c4*/ 	.word	0xffffffff


	//   ....[49]....
        /*09c8*/ 	.word	0xffffffff


	//   ....[50]....
        /*09cc*/ 	.word	0xffffffff


	//   ....[51]....
        /*09d0*/ 	.word	0xffffffff


	//   ....[52]....
        /*09d4*/ 	.word	0xffffffff


	//   ....[53]....
        /*09d8*/ 	.word	0xffffffff


	//   ....[54]....
        /*09dc*/ 	.word	0xffffffff


	//   ....[55]....
        /*09e0*/ 	.word	0xffffffff


	//   ....[56]....
        /*09e4*/ 	.word	0xffffffff


	//   ....[57]....
        /*09e8*/ 	.word	0xffffffff


	//   ....[58]....
        /*09ec*/ 	.word	0xffffffff


	//   ....[59]....
        /*09f0*/ 	.word	0xffffffff


	//   ....[60]....
        /*09f4*/ 	.word	0xffffffff


	//   ....[61]....
        /*09f8*/ 	.word	0xffffffff


	//   ....[62]....
        /*09fc*/ 	.word	0xffffffff


	//   ....[63]....
        /*0a00*/ 	.word	0xffffffff


	//   ....[64]....
        /*0a04*/ 	.word	0xffffffff


	//   ....[65]....
        /*0a08*/ 	.word	0xffffffff


	//   ....[66]....
        /*0a0c*/ 	.word	0xffffffff


	//   ....[67]....
        /*0a10*/ 	.word	0xffffffff


	//   ....[68]....
        /*0a14*/ 	.word	0xffffffff


	//   ....[69]....
        /*0a18*/ 	.word	0xffffffff


	//   ....[70]....
        /*0a1c*/ 	.word	0xffffffff


	//   ....[71]....
        /*0a20*/ 	.word	0xffffffff


	//   ....[72]....
        /*0a24*/ 	.word	0xffffffff


	//   ....[73]....
        /*0a28*/ 	.word	0xffffffff


	//   ....[74]....
        /*0a2c*/ 	.word	0xffffffff


	//   ....[75]....
        /*0a30*/ 	.word	0xffffffff


	//   ....[76]....
        /*0a34*/ 	.word	0xffffffff


	//   ....[77]....
        /*0a38*/ 	.word	0xffffffff


	//   ....[78]....
        /*0a3c*/ 	.word	0xffffffff


	//   ....[79]....
        /*0a40*/ 	.word	0xffffffff


	//   ....[80]....
        /*0a44*/ 	.word	0xffffffff


	//   ....[81]....
        /*0a48*/ 	.word	0xffffffff


	//   ....[82]....
        /*0a4c*/ 	.word	0xffffffff


	//   ....[83]....
        /*0a50*/ 	.word	0xffffffff


	//   ....[84]....
        /*0a54*/ 	.word	0xffffffff


	//   ....[85]....
        /*0a58*/ 	.word	0xffffffff


	//   ....[86]....
        /*0a5c*/ 	.word	0xffffffff


	//   ....[87]....
        /*0a60*/ 	.word	0xffffffff


	//   ....[88]....
        /*0a64*/ 	.word	0xffffffff


	//   ....[89]....
        /*0a68*/ 	.word	0xffffffff


	//   ....[90]....
        /*0a6c*/ 	.word	0xffffffff


	//   ....[91]....
        /*0a70*/ 	.word	0xffffffff


	//   ....[92]....
        /*0a74*/ 	.word	0xffffffff


	//   ....[93]....
        /*0a78*/ 	.word	0xffffffff


	//   ....[94]....
        /*0a7c*/ 	.word	0xffffffff


	//   ....[95]....
        /*0a80*/ 	.word	0xffffffff


	//   ....[96]....
        /*0a84*/ 	.word	0xffffffff


	//   ....[97]....
        /*0a88*/ 	.word	0xffffffff


	//   ....[98]....
        /*0a8c*/ 	.word	0xffffffff


	//   ....[99]....
        /*0a90*/ 	.word	0xffffffff


	//   ....[100]....
        /*0a94*/ 	.word	0xffffffff


	//   ....[101]....
        /*0a98*/ 	.word	0xffffffff


	//   ....[102]....
        /*0a9c*/ 	.word	0xffffffff


	//   ....[103]....
        /*0aa0*/ 	.word	0xffffffff


	//   ....[104]....
        /*0aa4*/ 	.word	0xffffffff


	//   ....[105]....
        /*0aa8*/ 	.word	0xffffffff


	//   ....[106]....
        /*0aac*/ 	.word	0xffffffff


	//   ....[107]....
        /*0ab0*/ 	.word	0xffffffff


	//   ....[108]....
        /*0ab4*/ 	.word	0xffffffff


	//   ....[109]....
        /*0ab8*/ 	.word	0xffffffff


	//   ....[110]....
        /*0abc*/ 	.word	0xffffffff


	//   ....[111]....
        /*0ac0*/ 	.word	0xffffffff


	//   ....[112]....
        /*0ac4*/ 	.word	0xffffffff


	//   ....[113]....
        /*0ac8*/ 	.word	0xffffffff


	//   ....[114]....
        /*0acc*/ 	.word	0xffffffff


	//   ....[115]....
        /*0ad0*/ 	.word	0xffffffff


	//   ....[116]....
        /*0ad4*/ 	.word	0xffffffff


	//   ....[117]....
        /*0ad8*/ 	.word	0xffffffff


	//   ....[118]....
        /*0adc*/ 	.word	0xffffffff


	//   ....[119]....
        /*0ae0*/ 	.word	0xffffffff


	//   ....[120]....
        /*0ae4*/ 	.word	0xffffffff


	//   ....[121]....
        /*0ae8*/ 	.word	0xffffffff


	//   ....[122]....
        /*0aec*/ 	.word	0xffffffff


	//   ....[123]....
        /*0af0*/ 	.word	0xffffffff


	//   ....[124]....
        /*0af4*/ 	.word	0xffffffff


	//   ....[125]....
        /*0af8*/ 	.word	0xffffffff


	//   ....[126]....
        /*0afc*/ 	.word	0xffffffff


	//   ....[127]....
        /*0b00*/ 	.word	0xffffffff


	//   ....[128]....
        /*0b04*/ 	.word	0xffffffff


	//   ....[129]....
        /*0b08*/ 	.word	0xffffffff


	//   ....[130]....
        /*0b0c*/ 	.word	0xffffffff


	//   ....[131]....
        /*0b10*/ 	.word	0xffffffff


	//   ....[132]....
        /*0b14*/ 	.word	0xffffffff


	//   ....[133]....
        /*0b18*/ 	.word	0xffffffff


	//   ....[134]....
        /*0b1c*/ 	.word	0xffffffff


	//   ....[135]....
        /*0b20*/ 	.word	0xffffffff


	//   ....[136]....
        /*0b24*/ 	.word	0xffffffff


	//   ....[137]....
        /*0b28*/ 	.word	0xffffffff


	//   ....[138]....
        /*0b2c*/ 	.word	0xffffffff


	//   ....[139]....
        /*0b30*/ 	.word	0xffffffff


	//   ....[140]....
        /*0b34*/ 	.word	0xffffffff


	//   ....[141]....
        /*0b38*/ 	.word	0xffffffff


	//   ....[142]....
        /*0b3c*/ 	.word	0xffffffff


	//   ....[143]....
        /*0b40*/ 	.word	0xffffffff


	//   ....[144]....
        /*0b44*/ 	.word	0xffffffff


	//   ....[145]....
        /*0b48*/ 	.word	0xffffffff


	//   ....[146]....
        /*0b4c*/ 	.word	0xffffffff


	//   ....[147]....
        /*0b50*/ 	.word	0xffffffff


	//   ....[148]....
        /*0b54*/ 	.word	0xffffffff


	//   ....[149]....
        /*0b58*/ 	.word	0xffffffff


	//   ....[150]....
        /*0b5c*/ 	.word	0xffffffff


	//   ....[151]....
        /*0b60*/ 	.word	0xffffffff


	//   ....[152]....
        /*0b64*/ 	.word	0xffffffff


	//   ....[153]....
        /*0b68*/ 	.word	0xffffffff


	//   ....[154]....
        /*0b6c*/ 	.word	0xffffffff


	//   ....[155]....
        /*0b70*/ 	.word	0xffffffff


	//   ....[156]....
        /*0b74*/ 	.word	0xffffffff


	//   ....[157]....
        /*0b78*/ 	.word	0xffffffff


	//   ....[158]....
        /*0b7c*/ 	.word	0xffffffff


	//   ....[159]....
        /*0b80*/ 	.word	0xffffffff


	//   ....[160]....
        /*0b84*/ 	.word	0xffffffff


	//   ....[161]....
        /*0b88*/ 	.word	0xffffffff


	//   ....[162]....
        /*0b8c*/ 	.word	0xffffffff


	//   ....[163]....
        /*0b90*/ 	.word	0xffffffff


	//   ....[164]....
        /*0b94*/ 	.word	0xffffffff


	//   ....[165]....
        /*0b98*/ 	.word	0xffffffff


	//   ....[166]....
        /*0b9c*/ 	.word	0xffffffff


	//   ....[167]....
        /*0ba0*/ 	.word	0xffffffff


	//   ....[168]....
        /*0ba4*/ 	.word	0xffffffff


	//   ....[169]....
        /*0ba8*/ 	.word	0xffffffff


	//   ....[170]....
        /*0bac*/ 	.word	0xffffffff


	//   ....[171]....
        /*0bb0*/ 	.word	0xffffffff


	//   ....[172]....
        /*0bb4*/ 	.word	0xffffffff


	//   ....[173]....
        /*0bb8*/ 	.word	0xffffffff


	//   ....[174]....
        /*0bbc*/ 	.word	0xffffffff


	//   ....[175]....
        /*0bc0*/ 	.word	0xffffffff


	//----- nvinfo : EIATTR_COOP_GROUP_INSTR_OFFSETS
	.align		4
.L_432:
        /*0bc4*/ 	.byte	0x04, 0x28
        /*0bc6*/ 	.short	(.L_434 - .L_433)


	//   ....[0]....
.L_433:
        /*0bc8*/ 	.word	0x00000050


	//   ....[1]....
        /*0bcc*/ 	.word	0x00000200


	//   ....[2]....
        /*0bd0*/ 	.word	0x00000230


	//   ....[3]....
        /*0bd4*/ 	.word	0x00000260


	//   ....[4]....
        /*0bd8*/ 	.word	0x00000290


	//   ....[5]....
        /*0bdc*/ 	.word	0x000002c0


	//   ....[6]....
        /*0be0*/ 	.word	0x000002f0


	//   ....[7]....
        /*0be4*/ 	.word	0x00000460


	//   ....[8]....
        /*0be8*/ 	.word	0x000004a0


	//   ....[9]....
        /*0bec*/ 	.word	0x000004d0


	//   ....[10]....
        /*0bf0*/ 	.word	0x00000500


	//   ....[11]....
        /*0bf4*/ 	.word	0x00000530


	//   ....[12]....
        /*0bf8*/ 	.word	0x00000560


	//   ....[13]....
        /*0bfc*/ 	.word	0x000005f0


	//   ....[14]....
        /*0c00*/ 	.word	0x00000620


	//   ....[15]....
        /*0c04*/ 	.word	0x00000640


	//   ....[16]....
        /*0c08*/ 	.word	0x000006a0


	//   ....[17]....
        /*0c0c*/ 	.word	0x00002960


	//   ....[18]....
        /*0c10*/ 	.word	0x00002980


	//   ....[19]....
        /*0c14*/ 	.word	0x00002b50


	//   ....[20]....
        /*0c18*/ 	.word	0x00002b60


	//   ....[21]....
        /*0c1c*/ 	.word	0x00002d10


	//   ....[22]....
        /*0c20*/ 	.word	0x00002d30


	//   ....[23]....
        /*0c24*/ 	.word	0x00002ee0


	//   ....[24]....
        /*0c28*/ 	.word	0x00002ef0


	//   ....[25]....
        /*0c2c*/ 	.word	0x000034a0


	//   ....[26]....
        /*0c30*/ 	.word	0x000034d0


	//   ....[27]....
        /*0c34*/ 	.word	0x000034f0


	//   ....[28]....
        /*0c38*/ 	.word	0x00003500


	//   ....[29]....
        /*0c3c*/ 	.word	0x00003700


	//   ....[30]....
        /*0c40*/ 	.word	0x00003720


	//   ....[31]....
        /*0c44*/ 	.word	0x00003870


	//   ....[32]....
        /*0c48*/ 	.word	0x000039f0


	//   ....[33]....
        /*0c4c*/ 	.word	0x00004e10


	//   ....[34]....
        /*0c50*/ 	.word	0x00004e30


	//   ....[35]....
        /*0c54*/ 	.word	0x00004f00


	//   ....[36]....
        /*0c58*/ 	.word	0x00004f60


	//   ....[37]....
        /*0c5c*/ 	.word	0x00005670


	//   ....[38]....
        /*0c60*/ 	.word	0x00005680


	//   ....[39]....
        /*0c64*/ 	.word	0x000056b0


	//   ....[40]....
        /*0c68*/ 	.word	0x000056c0


	//   ....[41]....
        /*0c6c*/ 	.word	0x00006fa0


	//   ....[42]....
        /*0c70*/ 	.word	0x00006fb0


	//   ....[43]....
        /*0c74*/ 	.word	0x00006ff0


	//   ....[44]....
        /*0c78*/ 	.word	0x00007000


	//   ....[45]....
        /*0c7c*/ 	.word	0x000085d0


	//   ....[46]....
        /*0c80*/ 	.word	0x000085f0


	//   ....[47]....
        /*0c84*/ 	.word	0x00008700


	//   ....[48]....
        /*0c88*/ 	.word	0x00008720


	//   ....[49]....
        /*0c8c*/ 	.word	0x00008a90


	//   ....[50]....
        /*0c90*/ 	.word	0x00008ab0


	//   ....[51]....
        /*0c94*/ 	.word	0x00008ad0


	//   ....[52]....
        /*0c98*/ 	.word	0x00008af0


	//   ....[53]....
        /*0c9c*/ 	.word	0x0000a730


	//   ....[54]....
        /*0ca0*/ 	.word	0x0000a760


	//   ....[55]....
        /*0ca4*/ 	.word	0x0000a780


	//   ....[56]....
        /*0ca8*/ 	.word	0x0000a790


	//   ....[57]....
        /*0cac*/ 	.word	0x0000c030


	//   ....[58]....
        /*0cb0*/ 	.word	0x0000c040


	//   ....[59]....
        /*0cb4*/ 	.word	0x0000c060


	//   ....[60]....
        /*0cb8*/ 	.word	0x0000c080


	//   ....[61]....
        /*0cbc*/ 	.word	0x0000c430


	//   ....[62]....
        /*0cc0*/ 	.word	0x0000c450


	//   ....[63]....
        /*0cc4*/ 	.word	0x0000c610


	//   ....[64]....
        /*0cc8*/ 	.word	0x0000c620


	//   ....[65]....
        /*0ccc*/ 	.word	0x0000c7d0


	//   ....[66]....
        /*0cd0*/ 	.word	0x0000c7f0


	//   ....[67]....
        /*0cd4*/ 	.word	0x0000c9a0


	//   ....[68]....
        /*0cd8*/ 	.word	0x0000c9b0


	//   ....[69]....
        /*0cdc*/ 	.word	0x0000cd50


	//   ....[70]....
        /*0ce0*/ 	.word	0x0000cd70


	//   ....[71]....
        /*0ce4*/ 	.word	0x0000d9c0


	//   ....[72]....
        /*0ce8*/ 	.word	0x0000d9d0


	//   ....[73]....
        /*0cec*/ 	.word	0x0000ee70


	//   ....[74]....
        /*0cf0*/ 	.word	0x0000ee90


	//   ....[75]....
        /*0cf4*/ 	.word	0x0000f060


	//   ....[76]....
        /*0cf8*/ 	.word	0x0000f070


	//   ....[77]....
        /*0cfc*/ 	.word	0x0000f220


	//   ....[78]....
        /*0d00*/ 	.word	0x0000f240


	//   ....[79]....
        /*0d04*/ 	.word	0x0000f3f0


	//   ....[80]....
        /*0d08*/ 	.word	0x0000f400


	//   ....[81]....
        /*0d0c*/ 	.word	0x0000f670


	//   ....[82]....
        /*0d10*/ 	.word	0x0000f690


	//   ....[83]....
        /*0d14*/ 	.word	0x0000f7c0


	//   ....[84]....
        /*0d18*/ 	.word	0x0000f800


	//   ....[85]....
        /*0d1c*/ 	.word	0x0000f830


	//   ....[86]....
        /*0d20*/ 	.word	0x0000f860


	//   ....[87]....
        /*0d24*/ 	.word	0x0000f890


	//   ....[88]....
        /*0d28*/ 	.word	0x0000f8c0


	//   ....[89]....
        /*0d2c*/ 	.word	0x0000fa20


	//   ....[90]....
        /*0d30*/ 	.word	0x0000fa60


	//   ....[91]....
        /*0d34*/ 	.word	0x0000fa90


	//   ....[92]....
        /*0d38*/ 	.word	0x0000fac0


	//   ....[93]....
        /*0d3c*/ 	.word	0x0000faf0


	//   ....[94]....
        /*0d40*/ 	.word	0x0000fb20


	//   ....[95]....
        /*0d44*/ 	.word	0x0000fbb0


	//   ....[96]....
        /*0d48*/ 	.word	0x0000fbe0


	//   ....[97]....
        /*0d4c*/ 	.word	0x0000fbf0


	//   ....[98]....
        /*0d50*/ 	.word	0x0000fc50


	//   ....[99]....
        /*0d54*/ 	.word	0x00010230


	//   ....[100]....
        /*0d58*/ 	.word	0x00010290


	//   ....[101]....
        /*0d5c*/ 	.word	0x000102e0


	//   ....[102]....
        /*0d60*/ 	.word	0x00010330


	//   ....[103]....
        /*0d64*/ 	.word	0x00010380


	//   ....[104]....
        /*0d68*/ 	.word	0x000103f0


	//   ....[105]....
        /*0d6c*/ 	.word	0x00010440


	//   ....[106]....
        /*0d70*/ 	.word	0x000104a0


	//   ....[107]....
        /*0d74*/ 	.word	0x00010510


	//   ....[108]....
        /*0d78*/ 	.word	0x00010570


	//   ....[109]....
        /*0d7c*/ 	.word	0x000105e0


	//   ....[110]....
        /*0d80*/ 	.word	0x00010650


	//   ....[111]....
        /*0d84*/ 	.word	0x000106c0


	//   ....[112]....
        /*0d88*/ 	.word	0x00010720


	//   ....[113]....
        /*0d8c*/ 	.word	0x00010790


	//   ....[114]....
        /*0d90*/ 	.word	0x00010800


	//   ....[115]....
        /*0d94*/ 	.word	0x00010870


	//   ....[116]....
        /*0d98*/ 	.word	0x000108d0


	//   ....[117]....
        /*0d9c*/ 	.word	0x00010940


	//   ....[118]....
        /*0da0*/ 	.word	0x000109b0


	//   ....[119]....
        /*0da4*/ 	.word	0x00010b50


	//   ....[120]....
        /*0da8*/ 	.word	0x00010bb0


	//   ....[121]....
        /*0dac*/ 	.word	0x00010c00


	//   ....[122]....
        /*0db0*/ 	.word	0x00010c40


	//   ....[123]....
        /*0db4*/ 	.word	0x00010c90


	//   ....[124]....
        /*0db8*/ 	.word	0x00010ce0


	//   ....[125]....
        /*0dbc*/ 	.word	0x00010d50


	//   ....[126]....
        /*0dc0*/ 	.word	0x00010dc0


	//   ....[127]....
        /*0dc4*/ 	.word	0x00010e30


	//   ....[128]....
        /*0dc8*/ 	.word	0x00010fb0


	//   ....[129]....
        /*0dcc*/ 	.word	0x00011010


	//   ....[130]....
        /*0dd0*/ 	.word	0x00011060


	//   ....[131]....
        /*0dd4*/ 	.word	0x000110a0


	//   ....[132]....
        /*0dd8*/ 	.word	0x000110f0


	//   ....[133]....
        /*0ddc*/ 	.word	0x00011130


	//   ....[134]....
        /*0de0*/ 	.word	0x00011180


	//   ....[135]....
        /*0de4*/ 	.word	0x000111d0


	//   ....[136]....
        /*0de8*/ 	.word	0x00011220


	//   ....[137]....
        /*0dec*/ 	.word	0x00011260


	//   ....[138]....
        /*0df0*/ 	.word	0x000112d0


	//   ....[139]....
        /*0df4*/ 	.word	0x00011340


	//   ....[140]....
        /*0df8*/ 	.word	0x000113b0


	//   ....[141]....
        /*0dfc*/ 	.word	0x00011410


	//   ....[142]....
        /*0e00*/ 	.word	0x00011480


	//   ....[143]....
        /*0e04*/ 	.word	0x000114f0


	//   ....[144]....
        /*0e08*/ 	.word	0x00011560


	//   ....[145]....
        /*0e0c*/ 	.word	0x000115c0


	//   ....[146]....
        /*0e10*/ 	.word	0x00011630


	//   ....[147]....
        /*0e14*/ 	.word	0x000116a0


	//   ....[148]....
        /*0e18*/ 	.word	0x00011710


	//   ....[149]....
        /*0e1c*/ 	.word	0x00011770


	//   ....[150]....
        /*0e20*/ 	.word	0x000117e0


	//   ....[151]....
        /*0e24*/ 	.word	0x00011850


	//   ....[152]....
        /*0e28*/ 	.word	0x000118c0


	//   ....[153]....
        /*0e2c*/ 	.word	0x00011920


	//   ....[154]....
        /*0e30*/ 	.word	0x00011990


	//   ....[155]....
        /*0e34*/ 	.word	0x00011a00


	//   ....[156]....
        /*0e38*/ 	.word	0x00011a70


	//   ....[157]....
        /*0e3c*/ 	.word	0x00011ad0


	//   ....[158]....
        /*0e40*/ 	.word	0x00011b40


	//   ....[159]....
        /*0e44*/ 	.word	0x00011bb0


	//   ....[160]....
        /*0e48*/ 	.word	0x00011c00


	//   ....[161]....
        /*0e4c*/ 	.word	0x00011c40


	//   ....[162]....
        /*0e50*/ 	.word	0x00011c90


	//   ....[163]....
        /*0e54*/ 	.word	0x00011ce0


	//   ....[164]....
        /*0e58*/ 	.word	0x00011d30


	//   ....[165]....
        /*0e5c*/ 	.word	0x00011da0


	//   ....[166]....
        /*0e60*/ 	.word	0x00011df0


	//   ....[167]....
        /*0e64*/ 	.word	0x00011e40


	//   ....[168]....
        /*0e68*/ 	.word	0x00011e90


	//   ....[169]....
        /*0e6c*/ 	.word	0x00011ee0


	//   ....[170]....
        /*0e70*/ 	.word	0x00011f30


	//   ....[171]....
        /*0e74*/ 	.word	0x00011fa0


	//   ....[172]....
        /*0e78*/ 	.word	0x00011ff0


	//   ....[173]....
        /*0e7c*/ 	.word	0x00012050


	//   ....[174]....
        /*0e80*/ 	.word	0x000120b0


	//   ....[175]....
        /*0e84*/ 	.word	0x00012120


	//----- nvinfo : EIATTR_EXIT_INSTR_OFFSETS
	.align		4
.L_434:
        /*0e88*/ 	.byte	0x04, 0x1c
        /*0e8a*/ 	.short	(.L_436 - .L_435)


	//   ....[0]....
.L_435:
        /*0e8c*/ 	.word	0x00000c10


	//   ....[1]....
        /*0e90*/ 	.word	0x000101f0


	//----- nvinfo : EIATTR_MAX_THREADS
	.align		4
.L_436:
        /*0e94*/ 	.byte	0x04, 0x05
        /*0e96*/ 	.short	(.L_438 - .L_437)
.L_437:
        /*0e98*/ 	.word	0x00000100
        /*0e9c*/ 	.word	0x00000001
        /*0ea0*/ 	.word	0x00000001


	//----- nvinfo : EIATTR_CRS_STACK_SIZE
	.align		4
.L_438:
        /*0ea4*/ 	.byte	0x04, 0x1e
        /*0ea6*/ 	.short	(.L_440 - .L_439)
.L_439:
        /*0ea8*/ 	.word	0x00000000
.L_440:


//--------------------- .nv.info._ZN7cutlass13device_kernelIN5flash19enable_sm80_to_sm89INS1_16FlashAttnFwdSm80INS1_25CollectiveMainloopFwdSm80ILi8ELi1ELb0EN4cute5tupleIJNS5_1CILi128EEENS7_ILi48EEENS7_ILi256EEEEEELi256ENS_10bfloat16_tEfNS_4arch4Sm80ELb0ELb0ELb1ELb1ELb1ELb1ELb1ELb1EEENS1_21CollectiveEpilogueFwdINS6_IJS8_SA_S9_EEENS6_IJNS7_ILi1EEESI_SI_EEESC_SE_Li256ELb1ELb1ELb1ELb0EEENS1_36VarlenDynamicPersistentTileSchedulerILi128ELi48ELi256ELi256ELb1ELb1ELb0ELb0ELb1ELb1EEEEEEEEEvNT_6ParamsE --------------------------
	.section	.nv.info._ZN7cutlass13device_kernelIN5flash19enable_sm80_to_sm89INS1_16FlashAttnFwdSm80INS1_25CollectiveMainloopFwdSm80ILi8ELi1ELb0EN4cute5tupleIJNS5_1CILi128EEENS7_ILi48EEENS7_ILi256EEEEEELi256ENS_10bfloat16_tEfNS_4arch4Sm80ELb0ELb0ELb1ELb1ELb1ELb1ELb1ELb1EEENS1_21CollectiveEpilogueFwdINS6_IJS8_SA_S9_EEENS6_IJNS7_ILi1EEESI_SI_EEESC_SE_Li256ELb1ELb1ELb1ELb0EEENS1_36VarlenDynamicPersistentTileSchedulerILi128ELi48ELi256ELi256ELb1ELb1ELb0ELb0ELb1ELb1EEEEEEEEEvNT_6ParamsE,"",@"SHT_CUDA_INFO"
	.sectionflags	@""
	.align	4


	//----- nvinfo : EIATTR_CUDA_API_VERSION
	.align		4
        /*0000*/ 	.byte	0x04, 0x37
        /*0002*/ 	.short	(.L_442 - .L_441)
.L_441:
        /*0004*/ 	.word	0x00000082


	//----- nvinfo : EIATTR_SW2861232_WAR
	.align		4
.L_442:
        /*0008*/ 	.byte	0x01, 0x35
	.zero		2


	//----- nvinfo : EIATTR_PARAM_CBANK
	.align		4
        /*000c*/ 	.byte	0x04, 0x0a
        /*000e*/ 	.short	(.L_444 - .L_443)
	.align		4
.L_443:
        /*0010*/ 	.word	index@(.nv.constant0._ZN7cutlass13device_kernelIN5flash19enable_sm80_to_sm89INS1_16FlashAttnFwdSm80INS1_25CollectiveMainloopFwdSm80ILi8ELi1ELb0EN4cute5tupleIJNS5_1CILi128EEENS7_ILi48EEENS7_ILi256EEEEEELi256ENS_10bfloat16_tEfNS_4arch4Sm80ELb0ELb0ELb1ELb1ELb1ELb1ELb1ELb1EEENS1_21CollectiveEpilogueFwdINS6_IJS8_SA_S9_EEENS6_IJNS7_ILi1EEESI_SI_EEESC_SE_Li256ELb1ELb1ELb1ELb0EEENS1_36VarlenDynamicPersistentTileSchedulerILi128ELi48ELi256ELi256ELb1ELb1ELb0ELb0ELb1ELb1EEEEEEEEEvNT_6ParamsE)
        /*0014*/ 	.short	0x0160
        /*0016*/ 	.short	0x0438


	//----- nvinfo : EIATTR_CBANK_PARAM_SIZE
	.align		4
.L_444:
        /*0018*/ 	.byte	0x03, 0x19
        /*001a*/ 	.short	0x0438


	//----- nvinfo : EIATTR_KPARAM_INFO
	.align		4
        /*001c*/ 	.byte	0x04, 0x17
        /*001e*/ 	.short	(.L_446 - .L_445)
.L_445:
        /*0020*/ 	.word	0x00000000
        /*0024*/ 	.short	0x0000
        /*0026*/ 	.short	0x0000
        /*0028*/ 	.byte	0x00, 0xf0, 0xe1, 0x10


	//----- nvinfo : EIATTR_MAXREG_COUNT
	.align		4
.L_446:
        /*002c*/ 	.byte	0x03, 0x1b
        /*002e*/ 	.short	0x00ff


	//----- nvinfo : EIATTR_NUM_BARRIERS
	.align		4
        /*0030*/ 	.byte	0x02, 0x4c
        /*0032*/ 	.byte	0x06
	.zero		1


	//----- nvinfo : EIATTR_ANNOTATIONS
	.align		4
        /*0034*/ 	.byte	0x04, 0x55
        /*0036*/ 	.short	(.L_448 - .L_447)


	//   ....[0]....
.L_447:
        /* <DEDUP_REMOVED lines=165> */


	//----- nvinfo : EIATTR_MERCURY_ISA_VERSION
	.align		4
.L_448:
        /*0a70*/ 	.byte	0x03, 0x5f
        /*0a72*/ 	.short	0x0000


	//----- nvinfo : EIATTR_INT_WARP_WIDE_INSTR_OFFSETS
	.align		4
        /*0a74*/ 	.byte	0x04, 0x31
        /*0a76*/ 	.short	(.L_450 - .L_449)


	//   ....[0]....
.L_449:
        /*0a78*/ 	.word	0x000175d0


	//   ....[1]....
        /*0a7c*/ 	.word	0x00017640


	//----- nvinfo : EIATTR_COOP_GROUP_MASK_REGIDS
	.align		4
.L_450:
        /*0a80*/ 	.byte	0x04, 0x29
        /*0a82*/ 	.short	(.L_452 - .L_451)


	//   ....[0]....
.L_451:
        /*0a84*/ 	.word	0xffffffff


	//   ....[1]....
        /*0a88*/ 	.word	0xffffffff


	//   ....[2]....
        /*0a8c*/ 	.word	0xffffffff


	//   ....[3]....
        /*0a90*/ 	.word	0xffffffff


	//   ....[4]....
        /*0a94*/ 	.word	0xffffffff


	//   ....[5]....
        /*0a98*/ 	.word	0xffffffff


	//   ....[6]....
        /*0a9c*/ 	.word	0xffffffff


	//   ....[7]....
        /*0aa0*/ 	.word	0xffffffff


	//   ....[8]....
        /*0aa4*/ 	.word	0xffffffff


	//   ....[9]....
        /*0aa8*/ 	.word	0xffffffff


	//   ....[10]....
        /*0aac*/ 	.word	0xffffffff


	//   ....[11]....
        /*0ab0*/ 	.word	0xffffffff


	//   ....[12]....
        /*0ab4*/ 	.word	0xffffffff


	//   ....[13]....
        /*0ab8*/ 	.word	0xffffffff


	//   ....[14]....
        /*0abc*/ 	.word	0xffffffff


	//   ....[15]....
        /*0ac0*/ 	.word	0xffffffff


	//   ....[16]....
        /*0ac4*/ 	.word	0xffffffff


	//   ....[17]....
        /*0ac8*/ 	.word	0xffffffff


	//   ....[18]....
        /*0acc*/ 	.word	0xffffffff


	//   ....[19]....
        /*0ad0*/ 	.word	0xffffffff


	//   ....[20]....
        /*0ad4*/ 	.word	0xffffffff


	//   ....[21]....
        /*0ad8*/ 	.word	0xffffffff


	//   ....[22]....
        /*0adc*/ 	.word	0xffffffff


	//   ....[23]....
        /*0ae0*/ 	.word	0xffffffff


	//   ....[24]....
        /*0ae4*/ 	.word	0xffffffff


	//   ....[25]....
        /*0ae8*/ 	.word	0xffffffff


	//   ....[26]....
        /*0aec*/ 	.word	0xffffffff


	//   ....[27]....
        /*0af0*/ 	.word	0xffffffff


	//   ....[28]....
        /*0af4*/ 	.word	0xffffffff


	//   ....[29]....
        /*0af8*/ 	.word	0xffffffff


	//   ....[30]....
        /*0afc*/ 	.word	0xffffffff


	//   ....[31]....
        /*0b00*/ 	.word	0xffffffff


	//   ....[32]....
        /*0b04*/ 	.word	0xffffffff


	//   ....[33]....
        /*0b08*/ 	.word	0xffffffff


	//   ....[34]....
        /*0b0c*/ 	.word	0xffffffff


	//   ....[35]....
        /*0b10*/ 	.word	0xffffffff


	//   ....[36]....
        /*0b14*/ 	.word	0xffffffff


	//   ....[37]....
        /*0b18*/ 	.word	0xffffffff


	//   ....[38]....
        /*0b1c*/ 	.word	0xffffffff


	//   ....[39]....
        /*0b20*/ 	.word	0xffffffff


	//   ....[40]....
        /*0b24*/ 	.word	0xffffffff


	//   ....[41]....
        /*0b28*/ 	.word	0xffffffff


	//   ....[42]....
        /*0b2c*/ 	.word	0xffffffff


	//   ....[43]....
        /*0b30*/ 	.word	0xffffffff


	//   ....[44]....
        /*0b34*/ 	.word	0xffffffff


	//   ....[45]....
        /*0b38*/ 	.word	0xffffffff


	//   ....[46]....
        /*0b3c*/ 	.word	0xffffffff


	//   ....[47]....
        /*0b40*/ 	.word	0xffffffff


	//   ....[48]....
        /*0b44*/ 	.word	0xffffffff


	//   ....[49]....
        /*0b48*/ 	.word	0xffffffff


	//   ....[50]....
        /*0b4c*/ 	.word	0xffffffff


	//   ....[51]....
        /*0b50*/ 	.word	0xffffffff


	//   ....[52]....
        /*0b54*/ 	.word	0xffffffff


	//   ....[53]....
        /*0b58*/ 	.word	0xffffffff


	//   ....[54]....
        /*0b5c*/ 	.word	0xffffffff


	//   ....[55]....
        /*0b60*/ 	.word	0xffffffff


	//   ....[56]....
        /*0b64*/ 	.word	0xffffffff


	//   ....[57]....
        /*0b68*/ 	.word	0xffffffff


	//   ....[58]....
        /*0b6c*/ 	.word	0xffffffff


	//   ....[59]....
        /*0b70*/ 	.word	0xffffffff


	//   ....[60]....
        /*0b74*/ 	.word	0xffffffff


	//   ....[61]....
        /*0b78*/ 	.word	0xffffffff


	//   ....[62]....
        /*0b7c*/ 	.word	0xffffffff


	//   ....[63]....
        /*0b80*/ 	.word	0xffffffff


	//   ....[64]....
        /*0b84*/ 	.word	0xffffffff


	//   ....[65]....
        /*0b88*/ 	.word	0xffffffff


	//   ....[66]....
        /*0b8c*/ 	.word	0xffffffff


	//   ....[67]....
        /*0b90*/ 	.word	0xffffffff


	//   ....[68]....
        /*0b94*/ 	.word	0xffffffff


	//   ....[69]....
        /*0b98*/ 	.word	0xffffffff


	//   ....[70]....
        /*0b9c*/ 	.word	0xffffffff


	//   ....[71]....
        /*0ba0*/ 	.word	0xffffffff


	//   ....[72]....
        /*0ba4*/ 	.word	0xffffffff


	//   ....[73]....
        /*0ba8*/ 	.word	0xffffffff


	//   ....[74]....
        /*0bac*/ 	.word	0xffffffff


	//   ....[75]....
        /*0bb0*/ 	.word	0xffffffff


	//   ....[76]....
        /*0bb4*/ 	.word	0xffffffff


	//   ....[77]....
        /*0bb8*/ 	.word	0xffffffff


	//   ....[78]....
        /*0bbc*/ 	.word	0xffffffff


	//   ....[79]....
        /*0bc0*/ 	.word	0xffffffff


	//   ....[80]....
        /*0bc4*/ 	.word	0xffffffff


	//   ....[81]....
        /*0bc8*/ 	.word	0xffffffff


	//   ....[82]....
        /*0bcc*/ 	.word	0xffffffff


	//   ....[83]....
        /*0bd0*/ 	.word	0xffffffff


	//   ....[84]....
        /*0bd4*/ 	.word	0xffffffff


	//   ....[85]....
        /*0bd8*/ 	.word	0xffffffff


	//   ....[86]....
        /*0bdc*/ 	.word	0xffffffff


	//   ....[87]....
        /*0be0*/ 	.word	0xffffffff


	//   ....[88]....
        /*0be4*/ 	.word	0xffffffff


	//   ....[89]....
        /*0be8*/ 	.word	0xffffffff


	//   ....[90]....
        /*0bec*/ 	.word	0xffffffff


	//   ....[91]....
        /*0bf0*/ 	.word	0xffffffff


	//   ....[92]....
        /*0bf4*/ 	.word	0xffffffff


	//   ....[93]....
        /*0bf8*/ 	.word	0xffffffff


	//   ....[94]....
        /*0bfc*/ 	.word	0xffffffff


	//   ....[95]....
        /*0c00*/ 	.word	0xffffffff


	//   ....[96]....
        /*0c04*/ 	.word	0xffffffff


	//   ....[97]....
        /*0c08*/ 	.word	0xffffffff


	//   ....[98]....
        /*0c0c*/ 	.word	0xffffffff


	//   ....[99]....
        /*0c10*/ 	.word	0xffffffff


	//   ....[100]....
        /*0c14*/ 	.word	0xffffffff


	//   ....[101]....
        /*0c18*/ 	.word	0xffffffff


	//   ....[102]....
        /*0c1c*/ 	.word	0xffffffff


	//   ....[103]....
        /*0c20*/ 	.word	0xffffffff


	//   ....[104]....
        /*0c24*/ 	.word	0xffffffff


	//   ....[105]....
        /*0c28*/ 	.word	0xffffffff


	//   ....[106]....
        /*0c2c*/ 	.word	0xffffffff


	//   ....[107]....
        /*0c30*/ 	.word	0xffffffff


	//   ....[108]....
        /*0c34*/ 	.word	0xffffffff


	//   ....[109]....
        /*0c38*/ 	.word	0xffffffff


	//   ....[110]....
        /*0c3c*/ 	.word	0xffffffff


	//   ....[111]....
        /*0c40*/ 	.word	0xffffffff


	//   ....[112]....
        /*0c44*/ 	.word	0xffffffff


	//   ....[113]....
        /*0c48*/ 	.word	0xffffffff


	//   ....[114]....
        /*0c4c*/ 	.word	0xffffffff


	//   ....[115]....
        /*0c50*/ 	.word	0xffffffff


	//   ....[116]....
        /*0c54*/ 	.word	0xffffffff


	//   ....[117]....
        /*0c58*/ 	.word	0xffffffff


	//   ....[118]....
        /*0c5c*/ 	.word	0xffffffff


	//   ....[119]....
        /*0c60*/ 	.word	0xffffffff


	//   ....[120]....
        /*0c64*/ 	.word	0xffffffff


	//   ....[121]....
        /*0c68*/ 	.word	0xffffffff


	//   ....[122]....
        /*0c6c*/ 	.word	0xffffffff


	//   ....[123]....
        /*0c70*/ 	.word	0xffffffff


	//   ....[124]....
        /*0c74*/ 	.word	0xffffffff


	//   ....[125]....
        /*0c78*/ 	.word	0xffffffff


	//   ....[126]....
        /*0c7c*/ 	.word	0xffffffff


	//   ....[127]....
        /*0c80*/ 	.word	0xffffffff


	//   ....[128]....
        /*0c84*/ 	.word	0xffffffff


	//   ....[129]....
        /*0c88*/ 	.word	0xffffffff


	//   ....[130]....
        /*0c8c*/ 	.word	0xffffffff


	//   ....[131]....
        /*0c90*/ 	.word	0xffffffff


	//   ....[132]....
        /*0c94*/ 	.word	0xffffffff


	//   ....[133]....
        /*0c98*/ 	.word	0xffffffff


	//   ....[134]....
        /*0c9c*/ 	.word	0xffffffff


	//   ....[135]....
        /*0ca0*/ 	.word	0xffffffff


	//   ....[136]....
        /*0ca4*/ 	.word	0xffffffff


	//   ....[137]....
        /*0ca8*/ 	.word	0xffffffff


	//   ....[138]....
        /*0cac*/ 	.word	0xffffffff


	//   ....[139]....
        /*0cb0*/ 	.word	0xffffffff


	//   ....[140]....
        /*0cb4*/ 	.word	0xffffffff


	//   ....[141]....
        /*0cb8*/ 	.word	0xffffffff


	//   ....[142]....
        /*0cbc*/ 	.word	0xffffffff


	//   ....[143]....
        /*0cc0*/ 	.word	0xffffffff


	//   ....[144]....
        /*0cc4*/ 	.word	0xffffffff


	//   ....[145]....
        /*0cc8*/ 	.word	0xffffffff


	//   ....[146]....
        /*0ccc*/ 	.word	0xffffffff


	//   ....[147]....
        /*0cd0*/ 	.word	0xffffffff


	//   ....[148]....
        /*0cd4*/ 	.word	0xffffffff


	//   ....[149]....
        /*0cd8*/ 	.word	0xffffffff


	//   ....[150]....
        /*0cdc*/ 	.word	0xffffffff


	//   ....[151]....
        /*0ce0*/ 	.word	0xffffffff


	//   ....[152]....
        /*0ce4*/ 	.word	0xffffffff


	//   ....[153]....
        /*0ce8*/ 	.word	0xffffffff


	//   ....[154]....
        /*0cec*/ 	.word	0xffffffff


	//   ....[155]....
        /*0cf0*/ 	.word	0xffffffff


	//   ....[156]....
        /*0cf4*/ 	.word	0xffffffff


	//   ....[157]....
        /*0cf8*/ 	.word	0xffffffff


	//   ....[158]....
        /*0cfc*/ 	.word	0xffffffff


	//   ....[159]....
        /*0d00*/ 	.word	0xffffffff


	//   ....[160]....
        /*0d04*/ 	.word	0xffffffff


	//   ....[161]....
        /*0d08*/ 	.word	0xffffffff


	//   ....[162]....
        /*0d0c*/ 	.word	0xffffffff


	//   ....[163]....
        /*0d10*/ 	.word	0xffffffff


	//   ....[164]....
        /*0d14*/ 	.word	0xffffffff


	//   ....[165]....
        /*0d18*/ 	.word	0xffffffff


	//   ....[166]....
        /*0d1c*/ 	.word	0xffffffff


	//   ....[167]....
        /*0d20*/ 	.word	0xffffffff


	//   ....[168]....
        /*0d24*/ 	.word	0xffffffff


	//   ....[169]....
        /*0d28*/ 	.word	0xffffffff


	//   ....[170]....
        /*0d2c*/ 	.word	0xffffffff


	//   ....[171]....
        /*0d30*/ 	.word	0xffffffff


	//   ....[172]....
        /*0d34*/ 	.word	0xffffffff


	//   ....[173]....
        /*0d38*/ 	.word	0xffffffff


	//   ....[174]....
        /*0d3c*/ 	.word	0xffffffff


	//   ....[175]....
        /*0d40*/ 	.word	0xffffffff


	//   ....[176]....
        /*0d44*/ 	.word	0xffffffff


	//   ....[177]....
        /*0d48*/ 	.word	0xffffffff


	//   ....[178]....
        /*0d4c*/ 	.word	0xffffffff


	//   ....[179]....
        /*0d50*/ 	.word	0xffffffff


	//   ....[180]....
        /*0d54*/ 	.word	0xffffffff


	//   ....[181]....
        /*0d58*/ 	.word	0xffffffff


	//   ....[182]....
        /*0d5c*/ 	.word	0xffffffff


	//   ....[183]....
        /*0d60*/ 	.word	0xffffffff


	//   ....[184]....
        /*0d64*/ 	.word	0xffffffff


	//   ....[185]....
        /*0d68*/ 	.word	0xffffffff


	//   ....[186]....
        /*0d6c*/ 	.word	0xffffffff


	//   ....[187]....
        /*0d70*/ 	.word	0xffffffff


	//   ....[188]....
        /*0d74*/ 	.word	0xffffffff


	//   ....[189]....
        /*0d78*/ 	.word	0xffffffff


	//   ....[190]....
        /*0d7c*/ 	.word	0xffffffff


	//   ....[191]....
        /*0d80*/ 	.word	0xffffffff


	//   ....[192]....
        /*0d84*/ 	.word	0xffffffff


	//   ....[193]....
        /*0d88*/ 	.word	0xffffffff


	//   ....[194]....
        /*0d8c*/ 	.word	0xffffffff


	//   ....[195]....
        /*0d90*/ 	.word	0xffffffff


	//   ....[196]....
        /*0d94*/ 	.word	0xffffffff


	//   ....[197]....
        /*0d98*/ 	.word	0xffffffff


	//   ....[198]....
        /*0d9c*/ 	.word	0xffffffff


	//   ....[199]....
        /*0da0*/ 	.word	0xffffffff


	//   ....[200]....
        /*0da4*/ 	.word	0xffffffff


	//   ....[201]....
        /*0da8*/ 	.word	0xffffffff


	//   ....[202]....
        /*0dac*/ 	.word	0xffffffff


	//   ....[203]....
        /*0db0*/ 	.word	0xffffffff


	//----- nvinfo : EIATTR_COOP_GROUP_INSTR_OFFSETS
	.align		4
.L_452:
        /*0db4*/ 	.byte	0x04, 0x28
        /*0db6*/ 	.short	(.L_454 - .L_453)


	//   ....[0]....
.L_453:
        /*0db8*/ 	.word	0x00000050


	//   ....[1]....
        /*0dbc*/ 	.word	0x00000200


	//   ....[2]....
        /*0dc0*/ 	.word	0x00000230


	//   ....[3]....
        /*0dc4*/ 	.word	0x00000260


	//   ....[4]....
        /*0dc8*/ 	.word	0x00000290


	//   ....[5]....
        /*0dcc*/ 	.word	0x000002c0


	//   ....[6]....
        /*0dd0*/ 	.word	0x000002f0


	//   ....[7]....
        /*0dd4*/ 	.word	0x00000460


	//   ....[8]....
        /*0dd8*/ 	.word	0x000004a0


	//   ....[9]....
        /*0ddc*/ 	.word	0x000004d0


	//   ....[10]....
        /*0de0*/ 	.word	0x00000500


	//   ....[11]....
        /*0de4*/ 	.word	0x00000530


	//   ....[12]....
        /*0de8*/ 	.word	0x00000560


	//   ....[13]....
        /*0dec*/ 	.word	0x000005f0


	//   ....[14]....
        /*0df0*/ 	.word	0x00000620


	//   ....[15]....
        /*0df4*/ 	.word	0x00000640


	//   ....[16]....
        /*0df8*/ 	.word	0x000006a0


	//   ....[17]....
        /*0dfc*/ 	.word	0x00003fb0


	//   ....[18]....
        /*0e00*/ 	.word	0x00004030


	//   ....[19]....
        /*0e04*/ 	.word	0x00005020


	//   ....[20]....
        /*0e08*/ 	.word	0x00005030


	//   ....[21]....
        /*0e0c*/ 	.word	0x00006550


	//   ....[22]....
        /*0e10*/ 	.word	0x000065c0


	//   ....[23]....
        /*0e14*/ 	.word	0x00007660


	//   ....[24]....
        /*0e18*/ 	.word	0x00007670


	//   ....[25]....
        /*0e1c*/ 	.word	0x00008610


	//   ....[26]....
        /*0e20*/ 	.word	0x00008640


	//   ....[27]....
        /*0e24*/ 	.word	0x00008800


	//   ....[28]....
        /*0e28*/ 	.word	0x00008820


	//   ....[29]....
        /*0e2c*/ 	.word	0x00008c50


	//   ....[30]....
        /*0e30*/ 	.word	0x00008d10


	//   ....[31]....
        /*0e34*/ 	.word	0x00008eb0


	//   ....[32]....
        /*0e38*/ 	.word	0x00008ed0


	//   ....[33]....
        /*0e3c*/ 	.word	0x00009d90


	//   ....[34]....
        /*0e40*/ 	.word	0x00009db0


	//   ....[35]....
        /*0e44*/ 	.word	0x00009f40


	//   ....[36]....
        /*0e48*/ 	.word	0x00009f50


	//   ....[37]....
        /*0e4c*/ 	.word	0x0000a0c0


	//   ....[38]....
        /*0e50*/ 	.word	0x0000a0e0


	//   ....[39]....
        /*0e54*/ 	.word	0x0000a250


	//   ....[40]....
        /*0e58*/ 	.word	0x0000a260


	//   ....[41]....
        /*0e5c*/ 	.word	0x0000a6f0


	//   ....[42]....
        /*0e60*/ 	.word	0x0000a710


	//   ....[43]....
        /*0e64*/ 	.word	0x0000a800


	//   ....[44]....
        /*0e68*/ 	.word	0x0000a810


	//   ....[45]....
        /*0e6c*/ 	.word	0x0000aa70


	//   ....[46]....
        /*0e70*/ 	.word	0x0000aab0


	//   ....[47]....
        /*0e74*/ 	.word	0x0000aaf0


	//   ....[48]....
        /*0e78*/ 	.word	0x0000ab30


	//   ....[49]....
        /*0e7c*/ 	.word	0x0000dbe0


	//   ....[50]....
        /*0e80*/ 	.word	0x0000dc20


	//   ....[51]....
        /*0e84*/ 	.word	0x0000dc60


	//   ....[52]....
        /*0e88*/ 	.word	0x0000dca0


	//   ....[53]....
        /*0e8c*/ 	.word	0x00011300


	//   ....[54]....
        /*0e90*/ 	.word	0x00011330


	//   ....[55]....
        /*0e94*/ 	.word	0x00011520


	//   ....[56]....
        /*0e98*/ 	.word	0x00011530


	//   ....[57]....
        /*0e9c*/ 	.word	0x00012600


	//   ....[58]....
        /*0ea0*/ 	.word	0x00012620


	//   ....[59]....
        /*0ea4*/ 	.word	0x00012780


	//   ....[60]....
        /*0ea8*/ 	.word	0x00012790


	//   ....[61]....
        /*0eac*/ 	.word	0x00012ca0


	//   ....[62]....
        /*0eb0*/ 	.word	0x00012cd0


	//   ....[63]....
        /*0eb4*/ 	.word	0x00012ce0


	//   ....[64]....
        /*0eb8*/ 	.word	0x00012d10


	//   ....[65]....
        /*0ebc*/ 	.word	0x00013e30


	//   ....[66]....
        /*0ec0*/ 	.word	0x00013e40


	//   ....[67]....
        /*0ec4*/ 	.word	0x00013f80


	//   ....[68]....
        /*0ec8*/ 	.word	0x00013f90


	//   ....[69]....
        /*0ecc*/ 	.word	0x00014ff0


	//   ....[70]....
        /*0ed0*/ 	.word	0x00015010


	//   ....[71]....
        /*0ed4*/ 	.word	0x00015130


	//   ....[72]....
        /*0ed8*/ 	.word	0x00015140


	//   ....[73]....
        /*0edc*/ 	.word	0x000153f0


	//   ....[74]....
        /*0ee0*/ 	.word	0x00015420


	//   ....[75]....
        /*0ee4*/ 	.word	0x00015440


	//   ....[76]....
        /*0ee8*/ 	.word	0x00015460


	//   ....[77]....
        /*0eec*/ 	.word	0x00016bc0


	//   ....[78]....
        /*0ef0*/ 	.word	0x00016be0


	//   ....[79]....
        /*0ef4*/ 	.word	0x00016c00


	//   ....[80]....
        /*0ef8*/ 	.word	0x00016c20


	//   ....[81]....
        /*0efc*/ 	.word	0x000184c0


	//   ....[82]....
        /*0f00*/ 	.word	0x000184e0


	//   ....[83]....
        /*0f04*/ 	.word	0x000184f0


	//   ....[84]....
        /*0f08*/ 	.word	0x00018500


	//   ....[85]....
        /*0f0c*/ 	.word	0x000188c0


	//   ....[86]....
        /*0f10*/ 	.word	0x000188e0


	//   ....[87]....
        /*0f14*/ 	.word	0x00018a40


	//   ....[88]....
        /*0f18*/ 	.word	0x00018a50


	//   ....[89]....
        /*0f1c*/ 	.word	0x00018bc0


	//   ....[90]....
        /*0f20*/ 	.word	0x00018be0


	//   ....[91]....
        /*0f24*/ 	.word	0x00018d50


	//   ....[92]....
        /*0f28*/ 	.word	0x00018d60


	//   ....[93]....
        /*0f2c*/ 	.word	0x00019100


	//   ....[94]....
        /*0f30*/ 	.word	0x00019120


	//   ....[95]....
        /*0f34*/ 	.word	0x00019d60


	//   ....[96]....
        /*0f38*/ 	.word	0x00019d70


	//   ....[97]....
        /*0f3c*/ 	.word	0x0001b210


	//   ....[98]....
        /*0f40*/ 	.word	0x0001b230


	//   ....[99]....
        /*0f44*/ 	.word	0x0001b3a0


	//   ....[100]....
        /*0f48*/ 	.word	0x0001b3b0


	//   ....[101]....
        /*0f4c*/ 	.word	0x0001b520


	//   ....[102]....
        /*0f50*/ 	.word	0x0001b540


	//   ....[103]....
        /*0f54*/ 	.word	0x0001b6b0


	//   ....[104]....
        /*0f58*/ 	.word	0x0001b6c0


	//   ....[105]....
        /*0f5c*/ 	.word	0x0001b8f0


	//   ....[106]....
        /*0f60*/ 	.word	0x0001b910


	//   ....[107]....
        /*0f64*/ 	.word	0x0001ba40


	//   ....[108]....
        /*0f68*/ 	.word	0x0001ba80


	//   ....[109]....
        /*0f6c*/ 	.word	0x0001bab0


	//   ....[110]....
        /*0f70*/ 	.word	0x0001bae0


	//   ....[111]....
        /*0f74*/ 	.word	0x0001bb10


	//   ....[112]....
        /*0f78*/ 	.word	0x0001bb40


	//   ....[113]....
        /*0f7c*/ 	.word	0x0001bcb0


	//   ....[114]....
        /*0f80*/ 	.word	0x0001bcf0


	//   ....[115]....
        /*0f84*/ 	.word	0x0001bd20


	//   ....[116]....
        /*0f88*/ 	.word	0x0001bd50


	//   ....[117]....
        /*0f8c*/ 	.word	0x0001bd80


	//   ....[118]....
        /*0f90*/ 	.word	0x0001bdb0


	//   ....[119]....
        /*0f94*/ 	.word	0x0001be40


	//   ....[120]....
        /*0f98*/ 	.word	0x0001be70


	//   ....[121]....
        /*0f9c*/ 	.word	0x0001be80


	//   ....[122]....
        /*0fa0*/ 	.word	0x0001bee0


	//   ....[123]....
        /*0fa4*/ 	.word	0x0001c4d0


	//   ....[124]....
        /*0fa8*/ 	.word	0x0001c530


	//   ....[125]....
        /*0fac*/ 	.word	0x0001c590


	//   ....[126]....
        /*0fb0*/ 	.word	0x0001c5f0


	//   ....[127]....
        /*0fb4*/ 	.word	0x0001c650


	//   ....[128]....
        /*0fb8*/ 	.word	0x0001c6c0


	//   ....[129]....
        /*0fbc*/ 	.word	0x0001c710


	//   ....[130]....
        /*0fc0*/ 	.word	0x0001c770


	//   ....[131]....
        /*0fc4*/ 	.word	0x0001c7e0


	//   ....[132]....
        /*0fc8*/ 	.word	0x0001c840


	//   ....[133]....
        /*0fcc*/ 	.word	0x0001c8b0


	//   ....[134]....
        /*0fd0*/ 	.word	0x0001c920


	//   ....[135]....
        /*0fd4*/ 	.word	0x0001c990


	//   ....[136]....
        /*0fd8*/ 	.word	0x0001c9f0


	//   ....[137]....
        /*0fdc*/ 	.word	0x0001ca60


	//   ....[138]....
        /*0fe0*/ 	.word	0x0001cad0


	//   ....[139]....
        /*0fe4*/ 	.word	0x0001cb40


	//   ....[140]....
        /*0fe8*/ 	.word	0x0001cba0


	//   ....[141]....
        /*0fec*/ 	.word	0x0001cc10


	//   ....[142]....
        /*0ff0*/ 	.word	0x0001cc70


	//   ....[143]....
        /*0ff4*/ 	.word	0x0001cce0


	//   ....[144]....
        /*0ff8*/ 	.word	0x0001cd50


	//   ....[145]....
        /*0ffc*/ 	.word	0x0001cdc0


	//   ....[146]....
        /*1000*/ 	.word	0x0001ce20


	//   ....[147]....
        /*1004*/ 	.word	0x0001ce80


	//   ....[148]....
        /*1008*/ 	.word	0x0001cee0


	//   ....[149]....
        /*100c*/ 	.word	0x0001cf30


	//   ....[150]....
        /*1010*/ 	.word	0x0001cf80


	//   ....[151]....
        /*1014*/ 	.word	0x0001cff0


	//   ....[152]....
        /*1018*/ 	.word	0x0001d060


	//   ....[153]....
        /*101c*/ 	.word	0x0001d0c0


	//   ....[154]....
        /*1020*/ 	.word	0x0001d130


	//   ....[155]....
        /*1024*/ 	.word	0x0001d1a0


	//   ....[156]....
        /*1028*/ 	.word	0x0001d210


	//   ....[157]....
        /*102c*/ 	.word	0x0001d270


	//   ....[158]....
        /*1030*/ 	.word	0x0001d2c0


	//   ....[159]....
        /*1034*/ 	.word	0x0001d310


	//   ....[160]....
        /*1038*/ 	.word	0x0001d360


	//   ....[161]....
        /*103c*/ 	.word	0x0001d3a0


	//   ....[162]....
        /*1040*/ 	.word	0x0001d400


	//   ....[163]....
        /*1044*/ 	.word	0x0001d440


	//   ....[164]....
        /*1048*/ 	.word	0x0001d490


	//   ....[165]....
        /*104c*/ 	.word	0x0001d4d0


	//   ....[166]....
        /*1050*/ 	.word	0x0001d540


	//   ....[167]....
        /*1054*/ 	.word	0x0001d5b0


	//   ....[168]....
        /*1058*/ 	.word	0x0001d620


	//   ....[169]....
        /*105c*/ 	.word	0x0001d680


	//   ....[170]....
        /*1060*/ 	.word	0x0001d6f0


	//   ....[171]....
        /*1064*/ 	.word	0x0001d760


	//   ....[172]....
        /*1068*/ 	.word	0x0001d7d0


	//   ....[173]....
        /*106c*/ 	.word	0x0001d830


	//   ....[174]....
        /*1070*/ 	.word	0x0001d8a0


	//   ....[175]....
        /*1074*/ 	.word	0x0001d910


	//   ....[176]....
        /*1078*/ 	.word	0x0001d980


	//   ....[177]....
        /*107c*/ 	.word	0x0001d9e0


	//   ....[178]....
        /*1080*/ 	.word	0x0001da50


	//   ....[179]....
        /*1084*/ 	.word	0x0001dac0


	//   ....[180]....
        /*1088*/ 	.word	0x0001db30


	//   ....[181]....
        /*108c*/ 	.word	0x0001db90


	//   ....[182]....
        /*1090*/ 	.word	0x0001dc00


	//   ....[183]....
        /*1094*/ 	.word	0x0001dc70


	//   ....[184]....
        /*1098*/ 	.word	0x0001dce0


	//   ....[185]....
        /*109c*/ 	.word	0x0001dd40


	//   ....[186]....
        /*10a0*/ 	.word	0x0001ddb0


	//   ....[187]....
        /*10a4*/ 	.word	0x0001de20


	//   ....[188]....
        /*10a8*/ 	.word	0x0001de80


	//   ....[189]....
        /*10ac*/ 	.word	0x0001ded0


	//   ....[190]....
        /*10b0*/ 	.word	0x0001df30


	//   ....[191]....
        /*10b4*/ 	.word	0x0001df90


	//   ....[192]....
        /*10b8*/ 	.word	0x0001dff0


	//   ....[193]....
        /*10bc*/ 	.word	0x0001e060


	//   ....[194]....
        /*10c0*/ 	.word	0x0001e0c0


	//   ....[195]....
        /*10c4*/ 	.word	0x0001e120


	//   ....[196]....
        /*10c8*/ 	.word	0x0001e180


	//   ....[197]....
        /*10cc*/ 	.word	0x0001e1e0


	//   ....[198]....
        /*10d0*/ 	.word	0x0001e240


	//   ....[199]....
        /*10d4*/ 	.word	0x0001e2b0


	//   ....[200]....
        /*10d8*/ 	.word	0x0001e300


	//   ....[201]....
        /*10dc*/ 	.word	0x0001e360


	//   ....[202]....
        /*10e0*/ 	.word	0x0001e3c0


	//   ....[203]....
        /*10e4*/ 	.word	0x0001e430


	//----- nvinfo : EIATTR_EXIT_INSTR_OFFSETS
	.align		4
.L_454:
        /*10e8*/ 	.byte	0x04, 0x1c
        /*10ea*/ 	.short	(.L_456 - .L_455)


	//   ....[0]....
.L_455:
        /*10ec*/ 	.word	0x00000c10


	//   ....[1]....
        /*10f0*/ 	.word	0x0001c490


	//----- nvinfo : EIATTR_MAX_THREADS
	.align		4
.L_456:
        /*10f4*/ 	.byte	0x04, 0x05
        /*10f6*/ 	.short	(.L_458 - .L_457)
.L_457:
        /*10f8*/ 	.word	0x00000100
        /*10fc*/ 	.word	0x00000001
        /*1100*/ 	.word	0x00000001


	//----- nvinfo : EIATTR_CRS_STACK_SIZE
	.align		4
.L_458:
        /*1104*/ 	.byte	0x04, 0x1e
        /*1106*/ 	.short	(.L_460 - .L_459)
.L_459:
        /*1108*/ 	.word	0x00000000
.L_460:


//--------------------- .nv.info._ZN7cutlass13device_kernelIN5flash19enable_sm80_to_sm89INS1_16FlashAttnFwdSm80INS1_25CollectiveMainloopFwdSm80ILi8ELi1ELb0EN4cute5tupleIJNS5_1CILi128EEENS7_ILi64EEENS7_ILi256EEEEEELi256ENS_10bfloat16_tEfNS_4arch4Sm80ELb0ELb1ELb1ELb0ELb1ELb0ELb1ELb1EEENS1_21CollectiveEpilogueFwdINS6_IJS8_SA_S9_EEENS6_IJNS7_ILi1EEESI_SI_EEESC_SE_Li256ELb0ELb1ELb1ELb0EEENS1_19SingleTileSchedulerILb0ELb1ELb1ELi128EEEEEEEEEvNT_6ParamsE --------------------------
	.section	.nv.info._ZN7cutlass13device_kernelIN5flash19enable_sm80_to_sm89INS1_16FlashAttnFwdSm80INS1_25CollectiveMainloopFwdSm80ILi8ELi1ELb0EN4cute5tupleIJNS5_1CILi128EEENS7_ILi64EEENS7_ILi256EEEEEELi256ENS_10bfloat16_tEfNS_4arch4Sm80ELb0ELb1ELb1ELb0ELb1ELb0ELb1ELb1EEENS1_21CollectiveEpilogueFwdINS6_IJS8_SA_S9_EEENS6_IJNS7_ILi1EEESI_SI_EEESC_SE_Li256ELb0ELb1ELb1ELb0EEENS1_19SingleTileSchedulerILb0ELb1ELb1ELi128EEEEEEEEEvNT_6ParamsE,"",@"SHT_CUDA_INFO"
	.sectionflags	@""
	.align	4


	//----- nvinfo : EIATTR_CUDA_API_VERSION
	.align		4
        /*0000*/ 	.byte	0x04, 0x37
        /*0002*/ 	.short	(.L_462 - .L_461)
.L_461:
        /*0004*/ 	.word	0x00000082


	//----- nvinfo : EIATTR_SW2861232_WAR
	.align		4
.L_462:
        /*0008*/ 	.byte	0x01, 0x35
	.zero		2


	//----- nvinfo : EIATTR_PARAM_CBANK
	.align		4
        /*000c*/ 	.byte	0x04, 0x0a
        /*000e*/ 	.short	(.L_464 - .L_463)
	.align		4
.L_463:
        /*0010*/ 	.word	index@(.nv.constant0._ZN7cutlass13device_kernelIN5flash19enable_sm80_to_sm89INS1_16FlashAttnFwdSm80INS1_25CollectiveMainloopFwdSm80ILi8ELi1ELb0EN4cute5tupleIJNS5_1CILi128EEENS7_ILi64EEENS7_ILi256EEEEEELi256ENS_10bfloat16_tEfNS_4arch4Sm80ELb0ELb1ELb1ELb0ELb1ELb0ELb1ELb1EEENS1_21CollectiveEpilogueFwdINS6_IJS8_SA_S9_EEENS6_IJNS7_ILi1EEESI_SI_EEESC_SE_Li256ELb0ELb1ELb1ELb0EEENS1_19SingleTileSchedulerILb0ELb1ELb1ELi128EEEEEEEEEvNT_6ParamsE)
        /*0014*/ 	.short	0x0160
        /*0016*/ 	.short	0x0418


	//----- nvinfo : EIATTR_CBANK_PARAM_SIZE
	.align		4
.L_464:
        /*0018*/ 	.byte	0x03, 0x19
        /*001a*/ 	.short	0x0418


	//----- nvinfo : EIATTR_KPARAM_INFO
	.align		4
        /*001c*/ 	.byte	0x04, 0x17
        /*001e*/ 	.short	(.L_466 - .L_465)
.L_465:
        /*0020*/ 	.word	0x00000000
        /*0024*/ 	.short	0x0000
        /*0026*/ 	.short	0x0000
        /*0028*/ 	.byte	0x00, 0xf0, 0x61, 0x10


	//----- nvinfo : EIATTR_MAXREG_COUNT
	.align		4
.L_466:
        /*002c*/ 	.byte	0x03, 0x1b
        /*002e*/ 	.short	0x00ff


	//----- nvinfo : EIATTR_NUM_BARRIERS
	.align		4
        /*0030*/ 	.byte	0x02, 0x4c
        /*0032*/ 	.byte	0x02
	.zero		1


	//----- nvinfo : EIATTR_ANNOTATIONS
	.align		4
        /*0034*/ 	.byte	0x04, 0x55
        /*0036*/ 	.short	(.L_468 - .L_467)


	//   ....[0]....
.L_467:
        /*0038*/ 	.word	0x00000001
        /*003c*/ 	.byte	0xd0, 0xc1, 0x00, 0x00, 0x01, 0x00, 0x00, 0x00, 0xb0, 0xc8, 0x00, 0x00


	//----- nvinfo : EIATTR_MERCURY_ISA_VERSION
	.align		4
.L_468:
        /*0048*/ 	.byte	0x03, 0x5f
        /*004a*/ 	.short	0x0000


	//----- nvinfo : EIATTR_COOP_GROUP_MASK_REGIDS
	.align		4
        /*004c*/ 	.byte	0x04, 0x29
        /*004e*/ 	.short	(.L_470 - .L_469)


	//   ....[0]....
.L_469:
        /*0050*/ 	.word	0xffffffff


	//   ....[1]....
        /*0054*/ 	.word	0xffffffff


	//   ....[2]....
        /*0058*/ 	.word	0xffffffff


	//   ....[3]....
        /*005c*/ 	.word	0xffffffff


	//   ....[4]....
        /*0060*/ 	.word	0xffffffff


	//   ....[5]....
        /*0064*/ 	.word	0xffffffff


	//   ....[6]....
        /*0068*/ 	.word	0xffffffff


	//   ....[7]....
        /*006c*/ 	.word	0xffffffff


	//   ....[8]....
        /*0070*/ 	.word	0xffffffff


	//   ....[9]....
        /*0074*/ 	.word	0xffffffff


	//   ....[10]....
        /*0078*/ 	.word	0xffffffff


	//   ....[11]....
        /*007c*/ 	.word	0xffffffff


	//   ....[12]....
        /*0080*/ 	.word	0xffffffff


	//   ....[13]....
        /*0084*/ 	.word	0xffffffff


	//   ....[14]....
        /*0088*/ 	.word	0xffffffff


	//   ....[15]....
        /*008c*/ 	.word	0xffffffff


	//   ....[16]....
        /*0090*/ 	.word	0xffffffff


	//   ....[17]....
        /*0094*/ 	.word	0xffffffff


	//   ....[18]....
        /*0098*/ 	.word	0xffffffff


	//   ....[19]....
        /*009c*/ 	.word	0xffffffff


	//   ....[20]....
        /*00a0*/ 	.word	0xffffffff


	//   ....[21]....
        /*00a4*/ 	.word	0xffffffff


	//   ....[22]....
        /*00a8*/ 	.word	0xffffffff


	//   ....[23]....
        /*00ac*/ 	.word	0xffffffff


	//   ....[24]....
        /*00b0*/ 	.word	0xffffffff


	//   ....[25]....
        /*00b4*/ 	.word	0xffffffff


	//   ....[26]....
        /*00b8*/ 	.word	0xffffffff


	//   ....[27]....
        /*00bc*/ 	.word	0xffffffff


	//   ....[28]....
        /*00c0*/ 	.word	0xffffffff


	//   ....[29]....
        /*00c4*/ 	.word	0xffffffff


	//   ....[30]....
        /*00c8*/ 	.word	0xffffffff


	//   ....[31]....
        /*00cc*/ 	.word	0xffffffff


	//   ....[32]....
        /*00d0*/ 	.word	0xffffffff


	//   ....[33]....
        /*00d4*/ 	.word	0xffffffff


	//   ....[34]....
        /*00d8*/ 	.word	0xffffffff


	//   ....[35]....
        /*00dc*/ 	.word	0xffffffff


	//   ....[36]....
        /*00e0*/ 	.word	0xffffffff


	//   ....[37]....
        /*00e4*/ 	.word	0xffffffff


	//   ....[38]....
        /*00e8*/ 	.word	0xffffffff


	//   ....[39]....
        /*00ec*/ 	.word	0xffffffff


	//   ....[40]....
        /*00f0*/ 	.word	0xffffffff


	//   ....[41]....
        /*00f4*/ 	.word	0xffffffff


	//   ....[42]....
        /*00f8*/ 	.word	0xffffffff


	//   ....[43]....
        /*00fc*/ 	.word	0xffffffff


	//   ....[44]....
        /*0100*/ 	.word	0xffffffff


	//   ....[45]....
        /*0104*/ 	.word	0xffffffff


	//   ....[46]....
        /*0108*/ 	.word	0xffffffff


	//   ....[47]....
        /*010c*/ 	.word	0xffffffff


	//   ....[48]....
        /*0110*/ 	.word	0xffffffff


	//   ....[49]....
        /*0114*/ 	.word	0xffffffff


	//   ....[50]....
        /*0118*/ 	.word	0xffffffff


	//   ....[51]....
        /*011c*/ 	.word	0xffffffff


	//   ....[52]....
        /*0120*/ 	.word	0xffffffff


	//   ....[53]....
        /*0124*/ 	.word	0xffffffff


	//   ....[54]....
        /*0128*/ 	.word	0xffffffff


	//   ....[55]....
        /*012c*/ 	.word	0xffffffff


	//   ....[56]....
        /*0130*/ 	.word	0xffffffff


	//   ....[57]....
        /*0134*/ 	.word	0xffffffff


	//   ....[58]....
        /*0138*/ 	.word	0xffffffff


	//   ....[59]....
        /*013c*/ 	.word	0xffffffff


	//   ....[60]....
        /*0140*/ 	.word	0xffffffff


	//   ....[61]....
        /*0144*/ 	.word	0xffffffff


	//   ....[62]....
        /*0148*/ 	.word	0xffffffff


	//   ....[63]....
        /*014c*/ 	.word	0xffffffff


	//   ....[64]....
        /*0150*/ 	.word	0xffffffff


	//   ....[65]....
        /*0154*/ 	.word	0xffffffff


	//   ....[66]....
        /*0158*/ 	.word	0xffffffff


	//   ....[67]....
        /*015c*/ 	.word	0xffffffff


	//   ....[68]....
        /*0160*/ 	.word	0xffffffff


	//   ....[69]....
        /*0164*/ 	.word	0xffffffff


	//   ....[70]....
        /*0168*/ 	.word	0xffffffff


	//   ....[71]....
        /*016c*/ 	.word	0xffffffff


	//   ....[72]....
        /*0170*/ 	.word	0xffffffff


	//   ....[73]....
        /*0174*/ 	.word	0xffffffff


	//   ....[74]....
        /*0178*/ 	.word	0xffffffff


	//   ....[75]....
        /*017c*/ 	.word	0xffffffff


	//   ....[76]....
        /*0180*/ 	.word	0xffffffff


	//   ....[77]....
        /*0184*/ 	.word	0xffffffff


	//   ....[78]....
        /*0188*/ 	.word	0xffffffff


	//----- nvinfo : EIATTR_COOP_GROUP_INSTR_OFFSETS
	.align		4
.L_470:
        /*018c*/ 	.byte	0x04, 0x28
        /*018e*/ 	.short	(.L_472 - .L_471)


	//   ....[0]....
.L_471:
        /*0190*/ 	.word	0x00000060


	//   ....[1]....
        /*0194*/ 	.word	0x000013e0


	//   ....[2]....
        /*0198*/ 	.word	0x00001410


	//   ....[3]....
        /*019c*/ 	.word	0x000016a0


	//   ....[4]....
        /*01a0*/ 	.word	0x000016d0


	//   ....[5]....
        /*01a4*/ 	.word	0x00001840


	//   ....[6]....
        /*01a8*/ 	.word	0x00001870


	//   ....[7]....
        /*01ac*/ 	.word	0x000019d0


	//   ....[8]....
        /*01b0*/ 	.word	0x00001a10


	//   ....[9]....
        /*01b4*/ 	.word	0x00002140


	//   ....[10]....
        /*01b8*/ 	.word	0x00002170


	//   ....[11]....
        /*01bc*/ 	.word	0x000021a0


	//   ....[12]....
        /*01c0*/ 	.word	0x000021d0


	//   ....[13]....
        /*01c4*/ 	.word	0x00002200


	//   ....[14]....
        /*01c8*/ 	.word	0x00002230


	//   ....[15]....
        /*01cc*/ 	.word	0x00002250


	//   ....[16]....
        /*01d0*/ 	.word	0x00002270


	//   ....[17]....
        /*01d4*/ 	.word	0x00003870


	//   ....[18]....
        /*01d8*/ 	.word	0x000038a0


	//   ....[19]....
        /*01dc*/ 	.word	0x000038b0


	//   ....[20]....
        /*01e0*/ 	.word	0x000038c0


	//   ....[21]....
        /*01e4*/ 	.word	0x00003e00


	//   ....[22]....
        /*01e8*/ 	.word	0x00004080


	//   ....[23]....
        /*01ec*/ 	.word	0x00004d20


	//   ....[24]....
        /*01f0*/ 	.word	0x00004db0


	//   ....[25]....
        /*01f4*/ 	.word	0x00004e10


	//   ....[26]....
        /*01f8*/ 	.word	0x00004ee0


	//   ....[27]....
        /*01fc*/ 	.word	0x000065b0


	//   ....[28]....
        /*0200*/ 	.word	0x000065d0


	//   ....[29]....
        /*0204*/ 	.word	0x000065e0


	//   ....[30]....
        /*0208*/ 	.word	0x000065f0


	//   ....[31]....
        /*020c*/ 	.word	0x00007b00


	//   ....[32]....
        /*0210*/ 	.word	0x00007b30


	//   ....[33]....
        /*0214*/ 	.word	0x00007b40


	//   ....[34]....
        /*0218*/ 	.word	0x00007b50


	//   ....[35]....
        /*021c*/ 	.word	0x00007de0


	//   ....[36]....
        /*0220*/ 	.word	0x00008020


	//   ....[37]....
        /*0224*/ 	.word	0x00008980


	//   ....[38]....
        /*0228*/ 	.word	0x00008bd0


	//   ....[39]....
        /*022c*/ 	.word	0x00008ca0


	//   ....[40]....
        /*0230*/ 	.word	0x00008db0


	//   ....[41]....
        /*0234*/ 	.word	0x0000b110


	//   ....[42]....
        /*0238*/ 	.word	0x0000b140


	//   ....[43]....
        /*023c*/ 	.word	0x0000b150


	//   ....[44]....
        /*0240*/ 	.word	0x0000b160


	//   ....[45]....
        /*0244*/ 	.word	0x0000c680


	//   ....[46]....
        /*0248*/ 	.word	0x0000c6b0


	//   ....[47]....
        /*024c*/ 	.word	0x0000c6c0


	//   ....[48]....
        /*0250*/ 	.word	0x0000c6d0


	//   ....[49]....
        /*0254*/ 	.word	0x0000ca60


	//   ....[50]....
        /*0258*/ 	.word	0x0000caf0


	//   ....[51]....
        /*025c*/ 	.word	0x0000cb80


	//   ....[52]....
        /*0260*/ 	.word	0x0000cba0


	//   ....[53]....
        /*0264*/ 	.word	0x0000eb90


	//   ....[54]....
        /*0268*/ 	.word	0x0000eba0


	//   ....[55]....
        /*026c*/ 	.word	0x0000ecc0


	//   ....[56]....
        /*0270*/ 	.word	0x0000ed10


	//   ....[57]....
        /*0274*/ 	.word	0x00010060


	//   ....[58]....
        /*0278*/ 	.word	0x00010070


	//   ....[59]....
        /*027c*/ 	.word	0x00010080


	//   ....[60]....
        /*0280*/ 	.word	0x00010090


	//   ....[61]....
        /*0284*/ 	.word	0x000102d0


	//   ....[62]....
        /*0288*/ 	.word	0x00010500


	//   ....[63]....
        /*028c*/ 	.word	0x00010fd0


	//   ....[64]....
        /*0290*/ 	.word	0x00011140


	//   ....[65]....
        /*0294*/ 	.word	0x00011170


	//   ....[66]....
        /*0298*/ 	.word	0x00011200


	//   ....[67]....
        /*029c*/ 	.word	0x00012de0


	//   ....[68]....
        /*02a0*/ 	.word	0x00012e10


	//   ....[69]....
        /*02a4*/ 	.word	0x00012e60


	//   ....[70]....
        /*02a8*/ 	.word	0x00012e70


	//   ....[71]....
        /*02ac*/ 	.word	0x00013d40


	//   ....[72]....
        /*02b0*/ 	.word	0x00013d70


	//   ....[73]....
        /*02b4*/ 	.word	0x00013db0


	//   ....[74]....
        /*02b8*/ 	.word	0x00013de0


	//   ....[75]....
        /*02bc*/ 	.word	0x00013ed0


	//   ....[76]....
        /*02c0*/ 	.word	0x00013ee0


	//   ....[77]....
        /*02c4*/ 	.word	0x00014b10


	//   ....[78]....
        /*02c8*/ 	.word	0x00014b20


	//----- nvinfo : EIATTR_EXIT_INSTR_OFFSETS
	.align		4
.L_472:
        /*02cc*/ 	.byte	0x04, 0x1c
        /*02ce*/ 	.short	(.L_474 - .L_473)


	//   ....[0]....
.L_473:
        /*02d0*/ 	.word	0x000001c0


	//   ....[1]....
        /*02d4*/ 	.word	0x00014b30


	//   ....[2]....
        /*02d8*/ 	.word	0x000156d0


	//   ....[3]....
        /*02dc*/ 	.word	0x00015720


	//   ....[4]....
        /*02e0*/ 	.word	0x00015750


	//   ....[5]....
        /*02e4*/ 	.word	0x000157b0


	//   ....[6]....
        /*02e8*/ 	.word	0x00015a40


	//----- nvinfo : EIATTR_CTAIDZ_USED
	.align		4
.L_474:
        /*02ec*/ 	.byte	0x01, 0x04
	.zero		2


	//----- nvinfo : EIATTR_MAX_THREADS
	.align		4
        /*02f0*/ 	.byte	0x04, 0x05
        /*02f2*/ 	.short	(.L_476 - .L_475)
.L_475:
        /*02f4*/ 	.word	0x00000100
        /*02f8*/ 	.word	0x00000001
        /*02fc*/ 	.word	0x00000001


	//----- nvinfo : EIATTR_CRS_STACK_SIZE
	.align		4
.L_476:
        /*0300*/ 	.byte	0x04, 0x1e
        /*0302*/ 	.short	(.L_478 - .L_477)
.L_477:
        /*0304*/ 	.word	0x00000000
.L_478:


//--------------------- .nv.info._ZN7cutlass13device_kernelIN5flash19enable_sm80_to_sm89INS1_16FlashAttnFwdSm80INS1_25CollectiveMainloopFwdSm80ILi8ELi1ELb0EN4cute5tupleIJNS5_1CILi128EEENS7_ILi64EEENS7_ILi256EEEEEELi256ENS_10bfloat16_tEfNS_4arch4Sm80ELb0ELb1ELb1ELb1ELb1ELb0ELb1ELb1EEENS1_21CollectiveEpilogueFwdINS6_IJS8_SA_S9_EEENS6_IJNS7_ILi1EEESI_SI_EEESC_SE_Li256ELb1ELb1ELb1ELb0EEENS1_36VarlenDynamicPersistentTileSchedulerILi128ELi64ELi256ELi256ELb1ELb1ELb0ELb1ELb0ELb1EEEEEEEEEvNT_6ParamsE --------------------------
	.section	.nv.info._ZN7cutlass13device_kernelIN5flash19enable_sm80_to_sm89INS1_16FlashAttnFwdSm80INS1_25CollectiveMainloopFwdSm80ILi8ELi1ELb0EN4cute5tupleIJNS5_1CILi128EEENS7_ILi64EEENS7_ILi256EEEEEELi256ENS_10bfloat16_tEfNS_4arch4Sm80ELb0ELb1ELb1ELb1ELb1ELb0ELb1ELb1EEENS1_21CollectiveEpilogueFwdINS6_IJS8_SA_S9_EEENS6_IJNS7_ILi1EEESI_SI_EEESC_SE_Li256ELb1ELb1ELb1ELb0EEENS1_36VarlenDynamicPersistentTileSchedulerILi128ELi64ELi256ELi256ELb1ELb1ELb0ELb1ELb0ELb1EEEEEEEEEvNT_6ParamsE,"",@"SHT_CUDA_INFO"
	.sectionflags	@""
	.align	4


	//----- nvinfo : EIATTR_CUDA_API_VERSION
	.align		4
        /*0000*/ 	.byte	0x04, 0x37
        /*0002*/ 	.short	(.L_480 - .L_479)
.L_479:
        /*0004*/ 	.word	0x00000082


	//----- nvinfo : EIATTR_SW2861232_WAR
	.align		4
.L_480:
        /*0008*/ 	.byte	0x01, 0x35
	.zero		2


	//----- nvinfo : EIATTR_PARAM_CBANK
	.align		4
        /*000c*/ 	.byte	0x04, 0x0a
        /*000e*/ 	.short	(.L_482 - .L_481)
	.align		4
.L_481:
        /*0010*/ 	.word	index@(.nv.constant0._ZN7cutlass13device_kernelIN5flash19enable_sm80_to_sm89INS1_16FlashAttnFwdSm80INS1_25CollectiveMainloopFwdSm80ILi8ELi1ELb0EN4cute5tupleIJNS5_1CILi128EEENS7_ILi64EEENS7_ILi256EEEEEELi256ENS_10bfloat16_tEfNS_4arch4Sm80ELb0ELb1ELb1ELb1ELb1ELb0ELb1ELb1EEENS1_21CollectiveEpilogueFwdINS6_IJS8_SA_S9_EEENS6_IJNS7_ILi1EEESI_SI_EEESC_SE_Li256ELb1ELb1ELb1ELb0EEENS1_36VarlenDynamicPersistentTileSchedulerILi128ELi64ELi256ELi256ELb1ELb1ELb0ELb1ELb0ELb1EEEEEEEEEvNT_6ParamsE)
        /*0014*/ 	.short	0x0160
        /*0016*/ 	.short	0x0438


	//----- nvinfo : EIATTR_CBANK_PARAM_SIZE
	.align		4
.L_482:
        /*0018*/ 	.byte	0x03, 0x19
        /*001a*/ 	.short	0x0438


	//----- nvinfo : EIATTR_KPARAM_INFO
	.align		4
        /*001c*/ 	.byte	0x04, 0x17
        /*001e*/ 	.short	(.L_484 - .L_483)
.L_483:
        /*0020*/ 	.word	0x00000000
        /*0024*/ 	.short	0x0000
        /*0026*/ 	.short	0x0000
        /*0028*/ 	.byte	0x00, 0xf0, 0xe1, 0x10


	//----- nvinfo : EIATTR_MAXREG_COUNT
	.align		4
.L_484:
        /*002c*/ 	.byte	0x03, 0x1b
        /*002e*/ 	.short	0x00ff


	//----- nvinfo : EIATTR_NUM_BARRIERS
	.align		4
        /*0030*/ 	.byte	0x02, 0x4c
        /*0032*/ 	.byte	0x06
	.zero		1


	//----- nvinfo : EIATTR_ANNOTATIONS
	.align		4
        /*0034*/ 	.byte	0x04, 0x55
        /*0036*/ 	.short	(.L_486 - .L_485)


	//   ....[0]....
.L_485:
        /* <DEDUP_REMOVED lines=15> */


	//----- nvinfo : EIATTR_MERCURY_ISA_VERSION
	.align		4
.L_486:
        /*0118*/ 	.byte	0x03, 0x5f
        /*011a*/ 	.short	0x0000


	//----- nvinfo : EIATTR_INT_WARP_WIDE_INSTR_OFFSETS
	.align		4
        /*011c*/ 	.byte	0x04, 0x31
        /*011e*/ 	.short	(.L_488 - .L_487)


	//   ....[0]....
.L_487:
        /*0120*/ 	.word	0x00014c30


	//   ....[1]....
        /*0124*/ 	.word	0x00014cb0


	//----- nvinfo : EIATTR_COOP_GROUP_MASK_REGIDS
	.align		4
.L_488:
        /*0128*/ 	.byte	0x04, 0x29
        /*012a*/ 	.short	(.L_490 - .L_489)


	//   ....[0]....
.L_489:
        /*012c*/ 	.word	0xffffffff


	//   ....[1]....
        /*0130*/ 	.word	0xffffffff


	//   ....[2]....
        /*0134*/ 	.word	0xffffffff


	//   ....[3]....
        /*0138*/ 	.word	0xffffffff


	//   ....[4]....
        /*013c*/ 	.word	0xffffffff


	//   ....[5]....
        /*0140*/ 	.word	0xffffffff


	//   ....[6]....
        /*0144*/ 	.word	0xffffffff


	//   ....[7]....
        /*0148*/ 	.word	0xffffffff


	//   ....[8]....
        /*014c*/ 	.word	0xffffffff


	//   ....[9]....
        /*0150*/ 	.word	0xffffffff


	//   ....[10]....
        /*0154*/ 	.word	0xffffffff


	//   ....[11]....
        /*0158*/ 	.word	0xffffffff


	//   ....[12]....
        /*015c*/ 	.word	0xffffffff


	//   ....[13]....
        /*0160*/ 	.word	0xffffffff


	//   ....[14]....
        /*0164*/ 	.word	0xffffffff


	//   ....[15]....
        /*0168*/ 	.word	0xffffffff


	//   ....[16]....
        /*016c*/ 	.word	0xffffffff


	//   ....[17]....
        /*0170*/ 	.word	0xffffffff


	//   ....[18]....
        /*0174*/ 	.word	0xffffffff


	//   ....[19]....
        /*0178*/ 	.word	0xffffffff


	//   ....[20]....
        /*017c*/ 	.word	0xffffffff


	//   ....[21]....
        /*0180*/ 	.word	0xffffffff


	//   ....[22]....
        /*0184*/ 	.word	0xffffffff


	//   ....[23]....
        /*0188*/ 	.word	0xffffffff


	//   ....[24]....
        /*018c*/ 	.word	0xffffffff


	//   ....[25]....
        /*0190*/ 	.word	0xffffffff


	//   ....[26]....
        /*0194*/ 	.word	0xffffffff


	//   ....[27]....
        /*0198*/ 	.word	0xffffffff


	//   ....[28]....
        /*019c*/ 	.word	0xffffffff


	//   ....[29]....
        /*01a0*/ 	.word	0xffffffff


	//   ....[30]....
        /*01a4*/ 	.word	0xffffffff


	//   ....[31]....
        /*01a8*/ 	.word	0xffffffff


	//   ....[32]....
        /*01ac*/ 	.word	0xffffffff


	//   ....[33]....
        /*01b0*/ 	.word	0xffffffff


	//   ....[34]....
        /*01b4*/ 	.word	0xffffffff


	//   ....[35]....
        /*01b8*/ 	.word	0xffffffff


	//   ....[36]....
        /*01bc*/ 	.word	0xffffffff


	//   ....[37]....
        /*01c0*/ 	.word	0xffffffff


	//   ....[38]....
        /*01c4*/ 	.word	0xffffffff


	//   ....[39]....
        /*01c8*/ 	.word	0xffffffff


	//   ....[40]....
        /*01cc*/ 	.word	0xffffffff


	//   ....[41]....
        /*01d0*/ 	.word	0xffffffff


	//   ....[42]....
        /*01d4*/ 	.word	0xffffffff


	//   ....[43]....
        /*01d8*/ 	.word	0xffffffff


	//   ....[44]....
        /*01dc*/ 	.word	0xffffffff


	//   ....[45]....
        /*01e0*/ 	.word	0xffffffff


	//   ....[46]....
        /*01e4*/ 	.word	0xffffffff


	//   ....[47]....
        /*01e8*/ 	.word	0xffffffff


	//   ....[48]....
        /*01ec*/ 	.word	0xffffffff


	//   ....[49]....
        /*01f0*/ 	.word	0xffffffff


	//   ....[50]....
        /*01f4*/ 	.word	0xffffffff


	//   ....[51]....
        /*01f8*/ 	.word	0xffffffff


	//   ....[52]....
        /*01fc*/ 	.word	0xffffffff


	//   ....[53]....
        /*0200*/ 	.word	0xffffffff


	//   ....[54]....
        /*0204*/ 	.word	0xffffffff


	//   ....[55]....
        /*0208*/ 	.word	0xffffffff


	//   ....[56]....
        /*020c*/ 	.word	0xffffffff


	//   ....[57]....
        /*0210*/ 	.word	0xffffffff


	//   ....[58]....
        /*0214*/ 	.word	0xffffffff


	//   ....[59]....
        /*0218*/ 	.word	0xffffffff


	//   ....[60]....
        /*021c*/ 	.word	0xffffffff


	//   ....[61]....
        /*0220*/ 	.word	0xffffffff


	//   ....[62]....
        /*0224*/ 	.word	0xffffffff


	//   ....[63]....
        /*0228*/ 	.word	0xffffffff


	//   ....[64]....
        /*022c*/ 	.word	0xffffffff


	//   ....[65]....
        /*0230*/ 	.word	0xffffffff


	//   ....[66]....
        /*0234*/ 	.word	0xffffffff


	//   ....[67]....
        /*0238*/ 	.word	0xffffffff


	//   ....[68]....
        /*023c*/ 	.word	0xffffffff


	//   ....[69]....
        /*0240*/ 	.word	0xffffffff


	//   ....[70]....
        /*0244*/ 	.word	0xffffffff


	//   ....[71]....
        /*0248*/ 	.word	0xffffffff


	//   ....[72]....
        /*024c*/ 	.word	0xffffffff


	//   ....[73]....
        /*0250*/ 	.word	0xffffffff


	//   ....[74]....
        /*0254*/ 	.word	0xffffffff


	//   ....[75]....
        /*0258*/ 	.word	0xffffffff


	//   ....[76]....
        /*025c*/ 	.word	0xffffffff


	//   ....[77]....
        /*0260*/ 	.word	0xffffffff


	//   ....[78]....
        /*0264*/ 	.word	0xffffffff


	//   ....[79]....
        /*0268*/ 	.word	0xffffffff


	//   ....[80]....
        /*026c*/ 	.word	0xffffffff


	//   ....[81]....
        /*0270*/ 	.word	0xffffffff


	//   ....[82]....
        /*0274*/ 	.word	0xffffffff


	//   ....[83]....
        /*0278*/ 	.word	0xffffffff


	//   ....[84]....
        /*027c*/ 	.word	0xffffffff


	//   ....[85]....
        /*0280*/ 	.word	0xffffffff


	//   ....[86]....
        /*0284*/ 	.word	0xffffffff


	//   ....[87]....
        /*0288*/ 	.word	0xffffffff


	//   ....[88]....
        /*028c*/ 	.word	0xffffffff


	//   ....[89]....
        /*0290*/ 	.word	0xffffffff


	//   ....[90]....
        /*0294*/ 	.word	0xffffffff


	//   ....[91]....
        /*0298*/ 	.word	0xffffffff


	//   ....[92]....
        /*029c*/ 	.word	0xffffffff


	//   ....[93]....
        /*02a0*/ 	.word	0xffffffff


	//   ....[94]....
        /*02a4*/ 	.word	0xffffffff


	//   ....[95]....
        /*02a8*/ 	.word	0xffffffff


	//   ....[96]....
        /*02ac*/ 	.word	0xffffffff


	//   ....[97]....
        /*02b0*/ 	.word	0xffffffff


	//   ....[98]....
        /*02b4*/ 	.word	0xffffffff


	//   ....[99]....
        /*02b8*/ 	.word	0xffffffff


	//   ....[100]....
        /*02bc*/ 	.word	0xffffffff


	//   ....[101]....
        /*02c0*/ 	.word	0xffffffff


	//   ....[102]....
        /*02c4*/ 	.word	0xffffffff


	//   ....[103]....
        /*02c8*/ 	.word	0xffffffff


	//   ....[104]....
        /*02cc*/ 	.word	0xffffffff


	//   ....[105]....
        /*02d0*/ 	.word	0xffffffff


	//   ....[106]....
        /*02d4*/ 	.word	0xffffffff


	//   ....[107]....
        /*02d8*/ 	.word	0xffffffff


	//   ....[108]....
        /*02dc*/ 	.word	0xffffffff


	//   ....[109]....
        /*02e0*/ 	.word	0xffffffff


	//   ....[110]....
        /*02e4*/ 	.word	0xffffffff


	//   ....[111]....
        /*02e8*/ 	.word	0xffffffff


	//   ....[112]....
        /*02ec*/ 	.word	0xffffffff


	//   ....[113]....
        /*02f0*/ 	.word	0xffffffff


	//   ....[114]....
        /*02f4*/ 	.word	0xffffffff


	//   ....[115]....
        /*02f8*/ 	.word	0xffffffff


	//   ....[116]....
        /*02fc*/ 	.word	0xffffffff


	//   ....[117]....
        /*0300*/ 	.word	0xffffffff


	//   ....[118]....
        /*0304*/ 	.word	0xffffffff


	//   ....[119]....
        /*0308*/ 	.word	0xffffffff


	//   ....[120]....
        /*030c*/ 	.word	0xffffffff


	//   ....[121]....
        /*0310*/ 	.word	0xffffffff


	//   ....[122]....
        /*0314*/ 	.word	0xffffffff


	//   ....[123]....
        /*0318*/ 	.word	0xffffffff


	//   ....[124]....
        /*031c*/ 	.word	0xffffffff


	//   ....[125]....
        /*0320*/ 	.word	0xffffffff


	//   ....[126]....
        /*0324*/ 	.word	0xffffffff


	//   ....[127]....
        /*0328*/ 	.word	0xffffffff


	//   ....[128]....
        /*032c*/ 	.word	0xffffffff


	//   ....[129]....
        /*0330*/ 	.word	0xffffffff


	//   ....[130]....
        /*0334*/ 	.word	0xffffffff


	//   ....[131]....
        /*0338*/ 	.word	0xffffffff


	//   ....[132]....
        /*033c*/ 	.word	0xffffffff


	//   ....[133]....
        /*0340*/ 	.word	0xffffffff


	//   ....[134]....
        /*0344*/ 	.word	0xffffffff


	//   ....[135]....
        /*0348*/ 	.word	0xffffffff


	//   ....[136]....
        /*034c*/ 	.word	0xffffffff


	//   ....[137]....
        /*0350*/ 	.word	0xffffffff


	//   ....[138]....
        /*0354*/ 	.word	0xffffffff


	//   ....[139]....
        /*0358*/ 	.word	0xffffffff


	//   ....[140]....
        /*035c*/ 	.word	0xffffffff


	//   ....[141]....
        /*0360*/ 	.word	0xffffffff


	//   ....[142]....
        /*0364*/ 	.word	0xffffffff


	//   ....[143]....
        /*0368*/ 	.word	0xffffffff


	//   ....[144]....
        /*036c*/ 	.word	0xffffffff


	//   ....[145]....
        /*0370*/ 	.word	0xffffffff


	//   ....[146]....
        /*0374*/ 	.word	0xffffffff


	//   ....[147]....
        /*0378*/ 	.word	0xffffffff


	//   ....[148]....
        /*037c*/ 	.word	0xffffffff


	//   ....[149]....
        /*0380*/ 	.word	0xffffffff


	//   ....[150]....
        /*0384*/ 	.word	0xffffffff


	//   ....[151]....
        /*0388*/ 	.word	0xffffffff


	//   ....[152]....
        /*038c*/ 	.word	0xffffffff


	//   ....[153]....
        /*0390*/ 	.word	0xffffffff


	//   ....[154]....
        /*0394*/ 	.word	0xffffffff


	//   ....[155]....
        /*0398*/ 	.word	0xffffffff


	//   ....[156]....
        /*039c*/ 	.word	0xffffffff


	//   ....[157]....
        /*03a0*/ 	.word	0xffffffff


	//   ....[158]....
        /*03a4*/ 	.word	0xffffffff


	//   ....[159]....
        /*03a8*/ 	.word	0xffffffff


	//   ....[160]....
        /*03ac*/ 	.word	0xffffffff


	//   ....[161]....
        /*03b0*/ 	.word	0xffffffff


	//   ....[162]....
        /*03b4*/ 	.word	0xffffffff


	//   ....[163]....
        /*03b8*/ 	.word	0xffffffff


	//   ....[164]....
        /*03bc*/ 	.word	0xffffffff


	//   ....[165]....
        /*03c0*/ 	.word	0xffffffff


	//   ....[166]....
        /*03c4*/ 	.word	0xffffffff


	//   ....[167]....
        /*03c8*/ 	.word	0xffffffff


	//   ....[168]....
        /*03cc*/ 	.word	0xffffffff


	//   ....[169]....
        /*03d0*/ 	.word	0xffffffff


	//   ....[170]....
        /*03d4*/ 	.word	0xffffffff


	//   ....[171]....
        /*03d8*/ 	.word	0xffffffff


	//   ....[172]....
        /*03dc*/ 	.word	0xffffffff


	//   ....[173]....
        /*03e0*/ 	.word	0xffffffff


	//   ....[174]....
        /*03e4*/ 	.word	0xffffffff


	//   ....[175]....
        /*03e8*/ 	.word	0xffffffff


	//   ....[176]....
        /*03ec*/ 	.word	0xffffffff


	//   ....[177]....
        /*03f0*/ 	.word	0xffffffff


	//   ....[178]....
        /*03f4*/ 	.word	0xffffffff


	//   ....[179]....
        /*03f8*/ 	.word	0xffffffff


	//   ....[180]....
        /*03fc*/ 	.word	0xffffffff


	//   ....[181]....
        /*0400*/ 	.word	0xffffffff


	//   ....[182]....
        /*0404*/ 	.word	0xffffffff


	//   ....[183]....
        /*0408*/ 	.word	0xffffffff


	//   ....[184]....
        /*040c*/ 	.word	0xffffffff


	//   ....[185]....
        /*0410*/ 	.word	0xffffffff


	//   ....[186]....
        /*0414*/ 	.word	0xffffffff


	//   ....[187]....
        /*0418*/ 	.word	0xffffffff


	//   ....[188]....
        /*041c*/ 	.word	0xffffffff


	//   ....[189]....
        /*0420*/ 	.word	0xffffffff


	//   ....[190]....
        /*0424*/ 	.word	0xffffffff


	//   ....[191]....
        /*0428*/ 	.word	0xffffffff


	//   ....[192]....
        /*042c*/ 	.word	0xffffffff


	//   ....[193]....
        /*0430*/ 	.word	0xffffffff


	//   ....[194]....
        /*0434*/ 	.word	0xffffffff


	//   ....[195]....
        /*0438*/ 	.word	0xffffffff


	//   ....[196]....
        /*043c*/ 	.word	0xffffffff


	//   ....[197]....
        /*0440*/ 	.word	0xffffffff


	//   ....[198]....
        /*0444*/ 	.word	0xffffffff


	//   ....[199]....
        /*0448*/ 	.word	0xffffffff


	//   ....[200]....
        /*044c*/ 	.word	0xffffffff


	//   ....[201]....
        /*0450*/ 	.word	0xffffffff


	//   ....[202]....
        /*0454*/ 	.word	0xffffffff


	//   ....[203]....
        /*0458*/ 	.word	0xffffffff


	//   ....[204]....
        /*045c*/ 	.word	0xffffffff


	//   ....[205]....
        /*0460*/ 	.word	0xffffffff


	//   ....[206]....
        /*0464*/ 	.word	0xffffffff


	//   ....[207]....
        /*0468*/ 	.word	0xffffffff


	//   ....[208]....
        /*046c*/ 	.word	0xffffffff


	//   ....[209]....
        /*0470*/ 	.word	0xffffffff


	//   ....[210]....
        /*0474*/ 	.word	0xffffffff


	//   ....[211]....
        /*0478*/ 	.word	0xffffffff


	//   ....[212]....
        /*047c*/ 	.word	0xffffffff


	//   ....[213]....
        /*0480*/ 	.word	0xffffffff


	//   ....[214]....
        /*0484*/ 	.word	0xffffffff


	//   ....[215]....
        /*0488*/ 	.word	0xffffffff


	//   ....[216]....
        /*048c*/ 	.word	0xffffffff


	//   ....[217]....
        /*0490*/ 	.word	0xffffffff


	//   ....[218]....
        /*0494*/ 	.word	0xffffffff


	//   ....[219]....
        /*0498*/ 	.word	0xffffffff


	//   ....[220]....
        /*049c*/ 	.word	0xffffffff


	//   ....[221]....
        /*04a0*/ 	.word	0xffffffff


	//   ....[222]....
        /*04a4*/ 	.word	0xffffffff


	//   ....[223]....
        /*04a8*/ 	.word	0xffffffff


	//   ....[224]....
        /*04ac*/ 	.word	0xffffffff


	//   ....[225]....
        /*04b0*/ 	.word	0xffffffff


	//   ....[226]....
        /*04b4*/ 	.word	0xffffffff


	//   ....[227]....
        /*04b8*/ 	.word	0xffffffff


	//   ....[228]....
        /*04bc*/ 	.word	0xffffffff


	//   ....[229]....
        /*04c0*/ 	.word	0xffffffff


	//   ....[230]....
        /*04c4*/ 	.word	0xffffffff


	//   ....[231]....
        /*04c8*/ 	.word	0xffffffff


	//   ....[232]....
        /*04cc*/ 	.word	0xffffffff


	//   ....[233]....
        /*04d0*/ 	.word	0xffffffff


	//   ....[234]....
        /*04d4*/ 	.word	0xffffffff


	//   ....[235]....
        /*04d8*/ 	.word	0xffffffff


	//----- nvinfo : EIATTR_COOP_GROUP_INSTR_OFFSETS
	.align		4
.L_490:
        /*04dc*/ 	.byte	0x04, 0x28
        /*04de*/ 	.short	(.L_492 - .L_491)


	//   ....[0]....
.L_491:
        /*04e0*/ 	.word	0x00000050


	//   ....[1]....
        /*04e4*/ 	.word	0x000001e0


	//   ....[2]....
        /*04e8*/ 	.word	0x00000210


	//   ....[3]....
        /*04ec*/ 	.word	0x00000240


	//   ....[4]....
        /*04f0*/ 	.word	0x00000270


	//   ....[5]....
        /*04f4*/ 	.word	0x000002a0


	//   ....[6]....
        /*04f8*/ 	.word	0x000002d0


	//   ....[7]....
        /*04fc*/ 	.word	0x00000430


	//   ....[8]....
        /*0500*/ 	.word	0x00000470


	//   ....[9]....
        /*0504*/ 	.word	0x000004a0


	//   ....[10]....
        /*0508*/ 	.word	0x000004d0


	//   ....[11]....
        /*050c*/ 	.word	0x00000500


	//   ....[12]....
        /*0510*/ 	.word	0x00000530


	//   ....[13]....
        /*0514*/ 	.word	0x000005c0


	//   ....[14]....
        /*0518*/ 	.word	0x00000600


	//   ....[15]....
        /*051c*/ 	.word	0x00000620


	//   ....[16]....
        /*0520*/ 	.word	0x00000680


	//   ....[17]....
        /*0524*/ 	.word	0x00002c40


	//   ....[18]....
        /*0528*/ 	.word	0x00002c60


	//   ....[19]....
        /*052c*/ 	.word	0x00002e10


	//   ....[20]....
        /*0530*/ 	.word	0x00002e20


	//   ....[21]....
        /*0534*/ 	.word	0x00002fc0


	//   ....[22]....
        /*0538*/ 	.word	0x00002fe0


	//   ....[23]....
        /*053c*/ 	.word	0x00003180


	//   ....[24]....
        /*0540*/ 	.word	0x00003190


	//   ....[25]....
        /*0544*/ 	.word	0x000036a0


	//   ....[26]....
        /*0548*/ 	.word	0x000036c0


	//   ....[27]....
        /*054c*/ 	.word	0x000036d0


	//   ....[28]....
        /*0550*/ 	.word	0x00003720


	//   ....[29]....
        /*0554*/ 	.word	0x00003950


	//   ....[30]....
        /*0558*/ 	.word	0x00003970


	//   ....[31]....
        /*055c*/ 	.word	0x00003980


	//   ....[32]....
        /*0560*/ 	.word	0x00003990


	//   ....[33]....
        /*0564*/ 	.word	0x00005070


	//   ....[34]....
        /*0568*/ 	.word	0x00005090


	//   ....[35]....
        /*056c*/ 	.word	0x000051d0


	//   ....[36]....
        /*0570*/ 	.word	0x000051f0


	//   ....[37]....
        /*0574*/ 	.word	0x000054d0


	//   ....[38]....
        /*0578*/ 	.word	0x000059b0


	//   ....[39]....
        /*057c*/ 	.word	0x00006060


	//   ....[40]....
        /*0580*/ 	.word	0x00006090


	//   ....[41]....
        /*0584*/ 	.word	0x000060a0


	//   ....[42]....
        /*0588*/ 	.word	0x000060d0


	//   ....[43]....
        /*058c*/ 	.word	0x00007990


	//   ....[44]....
        /*0590*/ 	.word	0x000079b0


	//   ....[45]....
        /*0594*/ 	.word	0x00007aa0


	//   ....[46]....
        /*0598*/ 	.word	0x00007ad0


	//   ....[47]....
        /*059c*/ 	.word	0x00009060


	//   ....[48]....
        /*05a0*/ 	.word	0x00009080


	//   ....[49]....
        /*05a4*/ 	.word	0x000091a0


	//   ....[50]....
        /*05a8*/ 	.word	0x000091d0


	//   ....[51]....
        /*05ac*/ 	.word	0x000094c0


	//   ....[52]....
        /*05b0*/ 	.word	0x000099d0


	//   ....[53]....
        /*05b4*/ 	.word	0x0000a0d0


	//   ....[54]....
        /*05b8*/ 	.word	0x0000a100


	//   ....[55]....
        /*05bc*/ 	.word	0x0000a120


	//   ....[56]....
        /*05c0*/ 	.word	0x0000a140


	//   ....[57]....
        /*05c4*/ 	.word	0x0000c2a0


	//   ....[58]....
        /*05c8*/ 	.word	0x0000c2c0


	//   ....[59]....
        /*05cc*/ 	.word	0x0000c3b0


	//   ....[60]....
        /*05d0*/ 	.word	0x0000c3e0


	//   ....[61]....
        /*05d4*/ 	.word	0x0000d970


	//   ....[62]....
        /*05d8*/ 	.word	0x0000d990


	//   ....[63]....
        /*05dc*/ 	.word	0x0000dab0


	//   ....[64]....
        /*05e0*/ 	.word	0x0000dae0


	//   ....[65]....
        /*05e4*/ 	.word	0x0000df00


	//   ....[66]....
        /*05e8*/ 	.word	0x0000df30


	//   ....[67]....
        /*05ec*/ 	.word	0x0000df50


	//   ....[68]....
        /*05f0*/ 	.word	0x0000df70


	//   ....[69]....
        /*05f4*/ 	.word	0x0000fef0


	//   ....[70]....
        /*05f8*/ 	.word	0x0000ff00


	//   ....[71]....
        /*05fc*/ 	.word	0x0000ff50


	//   ....[72]....
        /*0600*/ 	.word	0x0000ff80


	//   ....[73]....
        /*0604*/ 	.word	0x00011590


	//   ....[74]....
        /*0608*/ 	.word	0x000115b0


	//   ....[75]....
        /*060c*/ 	.word	0x000116c0


	//   ....[76]....
        /*0610*/ 	.word	0x000116e0


	//   ....[77]....
        /*0614*/ 	.word	0x00011900


	//   ....[78]....
        /*0618*/ 	.word	0x00011e10


	//   ....[79]....
        /*061c*/ 	.word	0x00012510


	//   ....[80]....
        /*0620*/ 	.word	0x00012540


	//   ....[81]....
        /*0624*/ 	.word	0x00012560


	//   ....[82]....
        /*0628*/ 	.word	0x00012580


	//   ....[83]....
        /*062c*/ 	.word	0x00014220


	//   ....[84]....
        /*0630*/ 	.word	0x00014250


	//   ....[85]....
        /*0634*/ 	.word	0x00014270


	//   ....[86]....
        /*0638*/ 	.word	0x00014280


	//   ....[87]....
        /*063c*/ 	.word	0x00015aa0


	//   ....[88]....
        /*0640*/ 	.word	0x00015ab0


	//   ....[89]....
        /*0644*/ 	.word	0x00015ad0


	//   ....[90]....
        /*0648*/ 	.word	0x00015af0


	//   ....[91]....
        /*064c*/ 	.word	0x00015e80


	//   ....[92]....
        /*0650*/ 	.word	0x00015ea0


	//   ....[93]....
        /*0654*/ 	.word	0x00016050


	//   ....[94]....
        /*0658*/ 	.word	0x00016060


	//   ....[95]....
        /*065c*/ 	.word	0x00016210


	//   ....[96]....
        /*0660*/ 	.word	0x00016230


	//   ....[97]....
        /*0664*/ 	.word	0x000163e0


	//   ....[98]....
        /*0668*/ 	.word	0x000163f0


	//   ....[99]....
        /*066c*/ 	.word	0x00016790


	//   ....[100]....
        /*0670*/ 	.word	0x000167b0


	//   ....[101]....
        /*0674*/ 	.word	0x000175e0


	//   ....[102]....
        /*0678*/ 	.word	0x000175f0


	//   ....[103]....
        /*067c*/ 	.word	0x00018bf0


	//   ....[104]....
        /*0680*/ 	.word	0x00018c10


	//   ....[105]....
        /*0684*/ 	.word	0x00018dd0


	//   ....[106]....
        /*0688*/ 	.word	0x00018de0


	//   ....[107]....
        /*068c*/ 	.word	0x00018f90


	//   ....[108]....
        /*0690*/ 	.word	0x00018fb0


	//   ....[109]....
        /*0694*/ 	.word	0x00019160


	//   ....[110]....
        /*0698*/ 	.word	0x00019170


	//   ....[111]....
        /*069c*/ 	.word	0x000193c0


	//   ....[112]....
        /*06a0*/ 	.word	0x000193e0


	//   ....[113]....
        /*06a4*/ 	.word	0x00019500


	//   ....[114]....
        /*06a8*/ 	.word	0x00019540


	//   ....[115]....
        /*06ac*/ 	.word	0x00019570


	//   ....[116]....
        /*06b0*/ 	.word	0x000195a0


	//   ....[117]....
        /*06b4*/ 	.word	0x000195d0


	//   ....[118]....
        /*06b8*/ 	.word	0x00019600


	//   ....[119]....
        /*06bc*/ 	.word	0x00019750


	//   ....[120]....
        /*06c0*/ 	.word	0x00019790


	//   ....[121]....
        /*06c4*/ 	.word	0x000197c0


	//   ....[122]....
        /*06c8*/ 	.word	0x000197f0


	//   ....[123]....
        /*06cc*/ 	.word	0x00019820


	//   ....[124]....
        /*06d0*/ 	.word	0x00019850


	//   ....[125]....
        /*06d4*/ 	.word	0x000198e0


	//   ....[126]....
        /*06d8*/ 	.word	0x00019920


	//   ....[127]....
        /*06dc*/ 	.word	0x00019930


	//   ....[128]....
        /*06e0*/ 	.word	0x00019990


	//   ....[129]....
        /*06e4*/ 	.word	0x0001a340


	//   ....[130]....
        /*06e8*/ 	.word	0x0001a3a0


	//   ....[131]....
        /*06ec*/ 	.word	0x0001a3f0


	//   ....[132]....
        /*06f0*/ 	.word	0x0001a440


	//   ....[133]....
        /*06f4*/ 	.word	0x0001a490


	//   ....[134]....
        /*06f8*/ 	.word	0x0001a500


	//   ....[135]....
        /*06fc*/ 	.word	0x0001a550


	//   ....[136]....
        /*0700*/ 	.word	0x0001a5c0


	//   ....[137]....
        /*0704*/ 	.word	0x0001a630


	//   ....[138]....
        /*0708*/ 	.word	0x0001a6a0


	//   ....[139]....
        /*070c*/ 	.word	0x0001a710


	//   ....[140]....
        /*0710*/ 	.word	0x0001a780


	//   ....[141]....
        /*0714*/ 	.word	0x0001a7f0


	//   ....[142]....
        /*0718*/ 	.word	0x0001a850


	//   ....[143]....
        /*071c*/ 	.word	0x0001a8c0


	//   ....[144]....
        /*0720*/ 	.word	0x0001a930


	//   ....[145]....
        /*0724*/ 	.word	0x0001a9a0


	//   ....[146]....
        /*0728*/ 	.word	0x0001aa00


	//   ....[147]....
        /*072c*/ 	.word	0x0001aa70


	//   ....[148]....
        /*0730*/ 	.word	0x0001aae0


	//   ....[149]....
        /*0734*/ 	.word	0x0001aca0


	//   ....[150]....
        /*0738*/ 	.word	0x0001ad00


	//   ....[151]....
        /*073c*/ 	.word	0x0001ad70


	//   ....[152]....
        /*0740*/ 	.word	0x0001ade0


	//   ....[153]....
        /*0744*/ 	.word	0x0001ae30


	//   ....[154]....
        /*0748*/ 	.word	0x0001ae70


	//   ....[155]....
        /*074c*/ 	.word	0x0001aec0


	//   ....[156]....
        /*0750*/ 	.word	0x0001af10


	//   ....[157]....
        /*0754*/ 	.word	0x0001af80


	//   ....[158]....
        /*0758*/ 	.word	0x0001aff0


	//   ....[159]....
        /*075c*/ 	.word	0x0001b1b0


	//   ....[160]....
        /*0760*/ 	.word	0x0001b210


	//   ....[161]....
        /*0764*/ 	.word	0x0001b280


	//   ....[162]....
        /*0768*/ 	.word	0x0001b2f0


	//   ....[163]....
        /*076c*/ 	.word	0x0001b4b0


	//   ....[164]....
        /*0770*/ 	.word	0x0001b510


	//   ....[165]....
        /*0774*/ 	.word	0x0001b580


	//   ....[166]....
        /*0778*/ 	.word	0x0001b5f0


	//   ....[167]....
        /*077c*/ 	.word	0x0001b640


	//   ....[168]....
        /*0780*/ 	.word	0x0001b680


	//   ....[169]....
        /*0784*/ 	.word	0x0001b6d0


	//   ....[170]....
        /*0788*/ 	.word	0x0001b710


	//   ....[171]....
        /*078c*/ 	.word	0x0001b770


	//   ....[172]....
        /*0790*/ 	.word	0x0001b7e0


	//   ....[173]....
        /*0794*/ 	.word	0x0001b9a0


	//   ....[174]....
        /*0798*/ 	.word	0x0001ba00


	//   ....[175]....
        /*079c*/ 	.word	0x0001ba70


	//   ....[176]....
        /*07a0*/ 	.word	0x0001bae0


	//   ....[177]....
        /*07a4*/ 	.word	0x0001bca0


	//   ....[178]....
        /*07a8*/ 	.word	0x0001bd00


	//   ....[179]....
        /*07ac*/ 	.word	0x0001bd50


	//   ....[180]....
        /*07b0*/ 	.word	0x0001bd90


	//   ....[181]....
        /*07b4*/ 	.word	0x0001bde0


	//   ....[182]....
        /*07b8*/ 	.word	0x0001be20


	//   ....[183]....
        /*07bc*/ 	.word	0x0001be80


	//   ....[184]....
        /*07c0*/ 	.word	0x0001bef0


	//   ....[185]....
        /*07c4*/ 	.word	0x0001bf60


	//   ....[186]....
        /*07c8*/ 	.word	0x0001c0e0


	//   ....[187]....
        /*07cc*/ 	.word	0x0001c140


	//   ....[188]....
        /*07d0*/ 	.word	0x0001c1b0


	//   ....[189]....
        /*07d4*/ 	.word	0x0001c220


	//   ....[190]....
        /*07d8*/ 	.word	0x0001c270


	//   ....[191]....
        /*07dc*/ 	.word	0x0001c2b0


	//   ....[192]....
        /*07e0*/ 	.word	0x0001c300


	//   ....[193]....
        /*07e4*/ 	.word	0x0001c340


	//   ....[194]....
        /*07e8*/ 	.word	0x0001c390


	//   ....[195]....
        /*07ec*/ 	.word	0x0001c3e0


	//   ....[196]....
        /*07f0*/ 	.word	0x0001c430


	//   ....[197]....
        /*07f4*/ 	.word	0x0001c470


	//   ....[198]....
        /*07f8*/ 	.word	0x0001c4e0


	//   ....[199]....
        /*07fc*/ 	.word	0x0001c550


	//   ....[200]....
        /*0800*/ 	.word	0x0001c5c0


	//   ....[201]....
        /*0804*/ 	.word	0x0001c620


	//   ....[202]....
        /*0808*/ 	.word	0x0001c690


	//   ....[203]....
        /*080c*/ 	.word	0x0001c700


	//   ....[204]....
        /*0810*/ 	.word	0x0001c770


	//   ....[205]....
        /*0814*/ 	.word	0x0001c7d0


	//   ....[206]....
        /*0818*/ 	.word	0x0001c840


	//   ....[207]....
        /*081c*/ 	.word	0x0001c8b0


	//   ....[208]....
        /*0820*/ 	.word	0x0001c920


	//   ....[209]....
        /*0824*/ 	.word	0x0001c980


	//   ....[210]....
        /*0828*/ 	.word	0x0001c9f0


	//   ....[211]....
        /*082c*/ 	.word	0x0001ca60


	//   ....[212]....
        /*0830*/ 	.word	0x0001cad0


	//   ....[213]....
        /*0834*/ 	.word	0x0001cb30


	//   ....[214]....
        /*0838*/ 	.word	0x0001cba0


	//   ....[215]....
        /*083c*/ 	.word	0x0001cc10


	//   ....[216]....
        /*0840*/ 	.word	0x0001cc80


	//   ....[217]....
        /*0844*/ 	.word	0x0001cce0


	//   ....[218]....
        /*0848*/ 	.word	0x0001cd50


	//   ....[219]....
        /*084c*/ 	.word	0x0001cdc0


	//   ....[220]....
        /*0850*/ 	.word	0x0001ce10


	//   ....[221]....
        /*0854*/ 	.word	0x0001ce50


	//   ....[222]....
        /*0858*/ 	.word	0x0001cea0


	//   ....[223]....
        /*085c*/ 	.word	0x0001cef0


	//   ....[224]....
        /*0860*/ 	.word	0x0001cf40


	//   ....[225]....
        /*0864*/ 	.word	0x0001cfb0


	//   ....[226]....
        /*0868*/ 	.word	0x0001d000


	//   ....[227]....
        /*086c*/ 	.word	0x0001d050


	//   ....[228]....
        /*0870*/ 	.word	0x0001d0a0


	//   ....[229]....
        /*0874*/ 	.word	0x0001d0f0


	//   ....[230]....
        /*0878*/ 	.word	0x0001d140


	//   ....[231]....
        /*087c*/ 	.word	0x0001d1b0


	//   ....[232]....
        /*0880*/ 	.word	0x0001d200


	//   ....[233]....
        /*0884*/ 	.word	0x0001d270


	//   ....[234]....
        /*0888*/ 	.word	0x0001d2d0


	//   ....[235]....
        /*088c*/ 	.word	0x0001d340


	//----- nvinfo : EIATTR_EXIT_INSTR_OFFSETS
	.align		4
.L_492:
        /*0890*/ 	.byte	0x04, 0x1c
        /*0892*/ 	.short	(.L_494 - .L_493)


	//   ....[0]....
.L_493:
        /*0894*/ 	.word	0x00000fe0


	//   ....[1]....
        /*0898*/ 	.word	0x0001a300


	//----- nvinfo : EIATTR_MAX_THREADS
	.align		4
.L_494:
        /*089c*/ 	.byte	0x04, 0x05
        /*089e*/ 	.short	(.L_496 - .L_495)
.L_495:
        /*08a0*/ 	.word	0x00000100
        /*08a4*/ 	.word	0x00000001
        /*08a8*/ 	.word	0x00000001


	//----- nvinfo : EIATTR_CRS_STACK_SIZE
	.align		4
.L_496:
        /*08ac*/ 	.byte	0x04, 0x1e
        /*08ae*/ 	.short	(.L_498 - .L_497)
.L_497:
        /*08b0*/ 	.word	0x00000000
.L_498:


//--------------------- .nv.info._ZN7cutlass13device_kernelIN5flash19enable_sm80_to_sm89INS1_16FlashAttnFwdSm80INS1_25CollectiveMainloopFwdSm80ILi8ELi1ELb0EN4cute5tupleIJNS5_1CILi128EEENS7_ILi48EEENS7_ILi256EEEEEELi256ENS_10bfloat16_tEfNS_4arch4Sm80ELb0ELb1ELb1ELb1ELb1ELb1ELb1ELb1EEENS1_21CollectiveEpilogueFwdINS6_IJS8_SA_S9_EEENS6_IJNS7_ILi1EEESI_SI_EEESC_SE_Li256ELb1ELb1ELb1ELb0EEENS1_36VarlenDynamicPersistentTileSchedulerILi128ELi48ELi256ELi256ELb1ELb1ELb0ELb1ELb0ELb1EEEEEEEEEvNT_6ParamsE --------------------------
	.section	.nv.info._ZN7cutlass13device_kernelIN5flash19enable_sm80_to_sm89INS1_16FlashAttnFwdSm80INS1_25CollectiveMainloopFwdSm80ILi8ELi1ELb0EN4cute5tupleIJNS5_1CILi128EEENS7_ILi48EEENS7_ILi256EEEEEELi256ENS_10bfloat16_tEfNS_4arch4Sm80ELb0ELb1ELb1ELb1ELb1ELb1ELb1ELb1EEENS1_21CollectiveEpilogueFwdINS6_IJS8_SA_S9_EEENS6_IJNS7_ILi1EEESI_SI_EEESC_SE_Li256ELb1ELb1ELb1ELb0EEENS1_36VarlenDynamicPersistentTileSchedulerILi128ELi48ELi256ELi256ELb1ELb1ELb0ELb1ELb0ELb1EEEEEEEEEvNT_6ParamsE,"",@"SHT_CUDA_INFO"
	.sectionflags	@""
	.align	4


	//----- nvinfo : EIATTR_CUDA_API_VERSION
	.align		4
        /*0000*/ 	.byte	0x04, 0x37
        /*0002*/ 	.short	(.L_500 - .L_499)
.L_499:
        /*0004*/ 	.word	0x00000082


	//----- nvinfo : EIATTR_SW2861232_WAR
	.align		4
.L_500:
        /*0008*/ 	.byte	0x01, 0x35
	.zero		2


	//----- nvinfo : EIATTR_PARAM_CBANK
	.align		4
        /*000c*/ 	.byte	0x04, 0x0a
        /*000e*/ 	.short	(.L_502 - .L_501)
	.align		4
.L_501:
        /*0010*/ 	.word	index@(.nv.constant0._ZN7cutlass13device_kernelIN5flash19enable_sm80_to_sm89INS1_16FlashAttnFwdSm80INS1_25CollectiveMainloopFwdSm80ILi8ELi1ELb0EN4cute5tupleIJNS5_1CILi128EEENS7_ILi48EEENS7_ILi256EEEEEELi256ENS_10bfloat16_tEfNS_4arch4Sm80ELb0ELb1ELb1ELb1ELb1ELb1ELb1ELb1EEENS1_21CollectiveEpilogueFwdINS6_IJS8_SA_S9_EEENS6_IJNS7_ILi1EEESI_SI_EEESC_SE_Li256ELb1ELb1ELb1ELb0EEENS1_36VarlenDynamicPersistentTileSchedulerILi128ELi48ELi256ELi256ELb1ELb1ELb0ELb1ELb0ELb1EEEEEEEEEvNT_6ParamsE)
        /*0014*/ 	.short	0x0160
        /*0016*/ 	.short	0x0438


	//----- nvinfo : EIATTR_CBANK_PARAM_SIZE
	.align		4
.L_502:
        /*0018*/ 	.byte	0x03, 0x19
        /*001a*/ 	.short	0x0438


	//----- nvinfo : EIATTR_KPARAM_INFO
	.align		4
        /*001c*/ 	.byte	0x04, 0x17
        /*001e*/ 	.short	(.L_504 - .L_503)
.L_503:
        /*0020*/ 	.word	0x00000000
        /*0024*/ 	.short	0x0000
        /*0026*/ 	.short	0x0000
        /*0028*/ 	.byte	0x00, 0xf0, 0xe1, 0x10


	//----- nvinfo : EIATTR_MAXREG_COUNT
	.align		4
.L_504:
        /*002c*/ 	.byte	0x03, 0x1b
        /*002e*/ 	.short	0x00ff


	//----- nvinfo : EIATTR_NUM_BARRIERS
	.align		4
        /*0030*/ 	.byte	0x02, 0x4c
        /*0032*/ 	.byte	0x06
	.zero		1


	//----- nvinfo : EIATTR_ANNOTATIONS
	.align		4
        /*0034*/ 	.byte	0x04, 0x55
        /*0036*/ 	.short	(.L_506 - .L_505)


	//   ....[0]....
.L_505:
        /* <DEDUP_REMOVED lines=160> */


	//----- nvinfo : EIATTR_MERCURY_ISA_VERSION
	.align		4
.L_506:
        /*0a20*/ 	.byte	0x03, 0x5f
        /*0a22*/ 	.short	0x0000


	//----- nvinfo : EIATTR_INT_WARP_WIDE_INSTR_OFFSETS
	.align		4
        /*0a24*/ 	.byte	0x04, 0x31
        /*0a26*/ 	.short	(.L_508 - .L_507)


	//   ....[0]....
.L_507:
        /*0a28*/ 	.word	0x0001ac40


	//   ....[1]....
        /*0a2c*/ 	.word	0x0001acc0


	//----- nvinfo : EIATTR_COOP_GROUP_MASK_REGIDS
	.align		4
.L_508:
        /*0a30*/ 	.byte	0x04, 0x29
        /*0a32*/ 	.short	(.L_510 - .L_509)


	//   ....[0]....
.L_509:
        /*0a34*/ 	.word	0xffffffff


	//   ....[1]....
        /*0a38*/ 	.word	0xffffffff


	//   ....[2]....
        /*0a3c*/ 	.word	0xffffffff


	//   ....[3]....
        /*0a40*/ 	.word	0xffffffff


	//   ....[4]....
        /*0a44*/ 	.word	0xffffffff


	//   ....[5]....
        /*0a48*/ 	.word	0xffffffff


	//   ....[6]....
        /*0a4c*/ 	.word	0xffffffff


	//   ....[7]....
        /*0a50*/ 	.word	0xffffffff


	//   ....[8]....
        /*0a54*/ 	.word	0xffffffff


	//   ....[9]....
        /*0a58*/ 	.word	0xffffffff


	//   ....[10]....
        /*0a5c*/ 	.word	0xffffffff


	//   ....[11]....
        /*0a60*/ 	.word	0xffffffff


	//   ....[12]....
        /*0a64*/ 	.word	0xffffffff


	//   ....[13]....
        /*0a68*/ 	.word	0xffffffff


	//   ....[14]....
        /*0a6c*/ 	.word	0xffffffff


	//   ....[15]....
        /*0a70*/ 	.word	0xffffffff


	//   ....[16]....
        /*0a74*/ 	.word	0xffffffff


	//   ....[17]....
        /*0a78*/ 	.word	0xffffffff


	//   ....[18]....
        /*0a7c*/ 	.word	0xffffffff


	//   ....[19]....
        /*0a80*/ 	.word	0xffffffff


	//   ....[20]....
        /*0a84*/ 	.word	0xffffffff


	//   ....[21]....
        /*0a88*/ 	.word	0xffffffff


	//   ....[22]....
        /*0a8c*/ 	.word	0xffffffff


	//   ....[23]....
        /*0a90*/ 	.word	0xffffffff


	//   ....[24]....
        /*0a94*/ 	.word	0xffffffff


	//   ....[25]....
        /*0a98*/ 	.word	0xffffffff


	//   ....[26]....
        /*0a9c*/ 	.word	0xffffffff


	//   ....[27]....
        /*0aa0*/ 	.word	0xffffffff


	//   ....[28]....
        /*0aa4*/ 	.word	0xffffffff


	//   ....[29]....
        /*0aa8*/ 	.word	0xffffffff


	//   ....[30]....
        /*0aac*/ 	.word	0xffffffff


	//   ....[31]....
        /*0ab0*/ 	.word	0xffffffff


	//   ....[32]....
        /*0ab4*/ 	.word	0xffffffff


	//   ....[33]....
        /*0ab8*/ 	.word	0xffffffff


	//   ....[34]....
        /*0abc*/ 	.word	0xffffffff


	//   ....[35]....
        /*0ac0*/ 	.word	0xffffffff


	//   ....[36]....
        /*0ac4*/ 	.word	0xffffffff


	//   ....[37]....
        /*0ac8*/ 	.word	0xffffffff


	//   ....[38]....
        /*0acc*/ 	.word	0xffffffff


	//   ....[39]....
        /*0ad0*/ 	.word	0xffffffff


	//   ....[40]....
        /*0ad4*/ 	.word	0xffffffff


	//   ....[41]....
        /*0ad8*/ 	.word	0xffffffff


	//   ....[42]....
        /*0adc*/ 	.word	0xffffffff


	//   ....[43]....
        /*0ae0*/ 	.word	0xffffffff


	//   ....[44]....
        /*0ae4*/ 	.word	0xffffffff


	//   ....[45]....
        /*0ae8*/ 	.word	0xffffffff


	//   ....[46]....
        /*0aec*/ 	.word	0xffffffff


	//   ....[47]....
        /*0af0*/ 	.word	0xffffffff


	//   ....[48]....
        /*0af4*/ 	.word	0xffffffff


	//   ....[49]....
        /*0af8*/ 	.word	0xffffffff


	//   ....[50]....
        /*0afc*/ 	.word	0xffffffff


	//   ....[51]....
        /*0b00*/ 	.word	0xffffffff


	//   ....[52]....
        /*0b04*/ 	.word	0xffffffff


	//   ....[53]....
        /*0b08*/ 	.word	0xffffffff


	//   ....[54]....
        /*0b0c*/ 	.word	0xffffffff


	//   ....[55]....
        /*0b10*/ 	.word	0xffffffff


	//   ....[56]....
        /*0b14*/ 	.word	0xffffffff


	//   ....[57]....
        /*0b18*/ 	.word	0xffffffff


	//   ....[58]....
        /*0b1c*/ 	.word	0xffffffff


	//   ....[59]....
        /*0b20*/ 	.word	0xffffffff


	//   ....[60]....
        /*0b24*/ 	.word	0xffffffff


	//   ....[61]....
        /*0b28*/ 	.word	0xffffffff


	//   ....[62]....
        /*0b2c*/ 	.word	0xffffffff


	//   ....[63]....
        /*0b30*/ 	.word	0xffffffff


	//   ....[64]....
        /*0b34*/ 	.word	0xffffffff


	//   ....[65]....
        /*0b38*/ 	.word	0xffffffff


	//   ....[66]....
        /*0b3c*/ 	.word	0xffffffff


	//   ....[67]....
        /*0b40*/ 	.word	0xffffffff


	//   ....[68]....
        /*0b44*/ 	.word	0xffffffff


	//   ....[69]....
        /*0b48*/ 	.word	0xffffffff


	//   ....[70]....
        /*0b4c*/ 	.word	0xffffffff


	//   ....[71]....
        /*0b50*/ 	.word	0xffffffff


	//   ....[72]....
        /*0b54*/ 	.word	0xffffffff


	//   ....[73]....
        /*0b58*/ 	.word	0xffffffff


	//   ....[74]....
        /*0b5c*/ 	.word	0xffffffff


	//   ....[75]....
        /*0b60*/ 	.word	0xffffffff


	//   ....[76]....
        /*0b64*/ 	.word	0xffffffff


	//   ....[77]....
        /*0b68*/ 	.word	0xffffffff


	//   ....[78]....
        /*0b6c*/ 	.word	0xffffffff


	//   ....[79]....
        /*0b70*/ 	.word	0xffffffff


	//   ....[80]....
        /*0b74*/ 	.word	0xffffffff


	//   ....[81]....
        /*0b78*/ 	.word	0xffffffff


	//   ....[82]....
        /*0b7c*/ 	.word	0xffffffff


	//   ....[83]....
        /*0b80*/ 	.word	0xffffffff


	//   ....[84]....
        /*0b84*/ 	.word	0xffffffff


	//   ....[85]....
        /*0b88*/ 	.word	0xffffffff


	//   ....[86]....
        /*0b8c*/ 	.word	0xffffffff


	//   ....[87]....
        /*0b90*/ 	.word	0xffffffff


	//   ....[88]....
        /*0b94*/ 	.word	0xffffffff


	//   ....[89]....
        /*0b98*/ 	.word	0xffffffff


	//   ....[90]....
        /*0b9c*/ 	.word	0xffffffff


	//   ....[91]....
        /*0ba0*/ 	.word	0xffffffff


	//   ....[92]....
        /*0ba4*/ 	.word	0xffffffff


	//   ....[93]....
        /*0ba8*/ 	.word	0xffffffff


	//   ....[94]....
        /*0bac*/ 	.word	0xffffffff


	//   ....[95]....
        /*0bb0*/ 	.word	0xffffffff


	//   ....[96]....
        /*0bb4*/ 	.word	0xffffffff


	//   ....[97]....
        /*0bb8*/ 	.word	0xffffffff


	//   ....[98]....
        /*0bbc*/ 	.word	0xffffffff


	//   ....[99]....
        /*0bc0*/ 	.word	0xffffffff


	//   ....[100]....
        /*0bc4*/ 	.word	0xffffffff


	//   ....[101]....
        /*0bc8*/ 	.word	0xffffffff


	//   ....[102]....
        /*0bcc*/ 	.word	0xffffffff


	//   ....[103]....
        /*0bd0*/ 	.word	0xffffffff


	//   ....[104]....
        /*0bd4*/ 	.word	0xffffffff


	//   ....[105]....
        /*0bd8*/ 	.word	0xffffffff


	//   ....[106]....
        /*0bdc*/ 	.word	0xffffffff


	//   ....[107]....
        /*0be0*/ 	.word	0xffffffff


	//   ....[108]....
        /*0be4*/ 	.word	0xffffffff


	//   ....[109]....
        /*0be8*/ 	.word	0xffffffff


	//   ....[110]....
        /*0bec*/ 	.word	0xffffffff


	//   ....[111]....
        /*0bf0*/ 	.word	0xffffffff


	//   ....[112]....
        /*0bf4*/ 	.word	0xffffffff


	//   ....[113]....
        /*0bf8*/ 	.word	0xffffffff


	//   ....[114]....
        /*0bfc*/ 	.word	0xffffffff


	//   ....[115]....
        /*0c00*/ 	.word	0xffffffff


	//   ....[116]....
        /*0c04*/ 	.word	0xffffffff


	//   ....[117]....
        /*0c08*/ 	.word	0xffffffff


	//   ....[118]....
        /*0c0c*/ 	.word	0xffffffff


	//   ....[119]....
        /*0c10*/ 	.word	0xffffffff


	//   ....[120]....
        /*0c14*/ 	.word	0xffffffff


	//   ....[121]....
        /*0c18*/ 	.word	0xffffffff


	//   ....[122]....
        /*0c1c*/ 	.word	0xffffffff


	//   ....[123]....
        /*0c20*/ 	.word	0xffffffff


	//   ....[124]....
        /*0c24*/ 	.word	0xffffffff


	//   ....[125]....
        /*0c28*/ 	.word	0xffffffff


	//   ....[126]....
        /*0c2c*/ 	.word	0xffffffff


	//   ....[127]....
        /*0c30*/ 	.word	0xffffffff


	//   ....[128]....
        /*0c34*/ 	.word	0xffffffff


	//   ....[129]....
        /*0c38*/ 	.word	0xffffffff


	//   ....[130]....
        /*0c3c*/ 	.word	0xffffffff


	//   ....[131]....
        /*0c40*/ 	.word	0xffffffff


	//   ....[132]....
        /*0c44*/ 	.word	0xffffffff


	//   ....[133]....
        /*0c48*/ 	.word	0xffffffff


	//   ....[134]....
        /*0c4c*/ 	.word	0xffffffff


	//   ....[135]....
        /*0c50*/ 	.word	0xffffffff


	//   ....[136]....
        /*0c54*/ 	.word	0xffffffff


	//   ....[137]....
        /*0c58*/ 	.word	0xffffffff


	//   ....[138]....
        /*0c5c*/ 	.word	0xffffffff


	//   ....[139]....
        /*0c60*/ 	.word	0xffffffff


	//   ....[140]....
        /*0c64*/ 	.word	0xffffffff


	//   ....[141]....
        /*0c68*/ 	.word	0xffffffff


	//   ....[142]....
        /*0c6c*/ 	.word	0xffffffff


	//   ....[143]....
        /*0c70*/ 	.word	0xffffffff


	//   ....[144]....
        /*0c74*/ 	.word	0xffffffff


	//   ....[145]....
        /*0c78*/ 	.word	0xffffffff


	//   ....[146]....
        /*0c7c*/ 	.word	0xffffffff


	//   ....[147]....
        /*0c80*/ 	.word	0xffffffff


	//   ....[148]....
        /*0c84*/ 	.word	0xffffffff


	//   ....[149]....
        /*0c88*/ 	.word	0xffffffff


	//   ....[150]....
        /*0c8c*/ 	.word	0xffffffff


	//   ....[151]....
        /*0c90*/ 	.word	0xffffffff


	//   ....[152]....
        /*0c94*/ 	.word	0xffffffff


	//   ....[153]....
        /*0c98*/ 	.word	0xffffffff


	//   ....[154]....
        /*0c9c*/ 	.word	0xffffffff


	//   ....[155]....
        /*0ca0*/ 	.word	0xffffffff


	//   ....[156]....
        /*0ca4*/ 	.word	0xffffffff


	//   ....[157]....
        /*0ca8*/ 	.word	0xffffffff


	//   ....[158]....
        /*0cac*/ 	.word	0xffffffff


	//   ....[159]....
        /*0cb0*/ 	.word	0xffffffff


	//   ....[160]....
        /*0cb4*/ 	.word	0xffffffff


	//   ....[161]....
        /*0cb8*/ 	.word	0xffffffff


	//   ....[162]....
        /*0cbc*/ 	.word	0xffffffff


	//   ....[163]....
        /*0cc0*/ 	.word	0xffffffff


	//   ....[164]....
        /*0cc4*/ 	.word	0xffffffff


	//   ....[165]....
        /*0cc8*/ 	.word	0xffffffff


	//   ....[166]....
        /*0ccc*/ 	.word	0xffffffff


	//   ....[167]....
        /*0cd0*/ 	.word	0xffffffff


	//   ....[168]....
        /*0cd4*/ 	.word	0xffffffff


	//   ....[169]....
        /*0cd8*/ 	.word	0xffffffff


	//   ....[170]....
        /*0cdc*/ 	.word	0xffffffff


	//   ....[171]....
        /*0ce0*/ 	.word	0xffffffff


	//   ....[172]....
        /*0ce4*/ 	.word	0xffffffff


	//   ....[173]....
        /*0ce8*/ 	.word	0xffffffff


	//   ....[174]....
        /*0cec*/ 	.word	0xffffffff


	//   ....[175]....
        /*0cf0*/ 	.word	0xffffffff


	//   ....[176]....
        /*0cf4*/ 	.word	0xffffffff


	//   ....[177]....
        /*0cf8*/ 	.word	0xffffffff


	//   ....[178]....
        /*0cfc*/ 	.word	0xffffffff


	//   ....[179]....
        /*0d00*/ 	.word	0xffffffff


	//   ....[180]....
        /*0d04*/ 	.word	0xffffffff


	//   ....[181]....
        /*0d08*/ 	.word	0xffffffff


	//   ....[182]....
        /*0d0c*/ 	.word	0xffffffff


	//   ....[183]....
        /*0d10*/ 	.word	0xffffffff


	//   ....[184]....
        /*0d14*/ 	.word	0xffffffff


	//   ....[185]....
        /*0d18*/ 	.word	0xffffffff


	//   ....[186]....
        /*0d1c*/ 	.word	0xffffffff


	//   ....[187]....
        /*0d20*/ 	.word	0xffffffff


	//   ....[188]....
        /*0d24*/ 	.word	0xffffffff


	//   ....[189]....
        /*0d28*/ 	.word	0xffffffff


	//   ....[190]....
        /*0d2c*/ 	.word	0xffffffff


	//   ....[191]....
        /*0d30*/ 	.word	0xffffffff


	//   ....[192]....
        /*0d34*/ 	.word	0xffffffff


	//   ....[193]....
        /*0d38*/ 	.word	0xffffffff


	//   ....[194]....
        /*0d3c*/ 	.word	0xffffffff


	//   ....[195]....
        /*0d40*/ 	.word	0xffffffff


	//   ....[196]....
        /*0d44*/ 	.word	0xffffffff


	//   ....[197]....
        /*0d48*/ 	.word	0xffffffff


	//   ....[198]....
        /*0d4c*/ 	.word	0xffffffff


	//   ....[199]....
        /*0d50*/ 	.word	0xffffffff


	//   ....[200]....
        /*0d54*/ 	.word	0xffffffff


	//   ....[201]....
        /*0d58*/ 	.word	0xffffffff


	//   ....[202]....
        /*0d5c*/ 	.word	0xffffffff


	//   ....[203]....
        /*0d60*/ 	.word	0xffffffff


	//   ....[204]....
        /*0d64*/ 	.word	0xffffffff


	//   ....[205]....
        /*0d68*/ 	.word	0xffffffff


	//   ....[206]....
        /*0d6c*/ 	.word	0xffffffff


	//   ....[207]....
        /*0d70*/ 	.word	0xffffffff


	//   ....[208]....
        /*0d74*/ 	.word	0xffffffff


	//   ....[209]....
        /*0d78*/ 	.word	0xffffffff


	//   ....[210]....
        /*0d7c*/ 	.word	0xffffffff


	//   ....[211]....
        /*0d80*/ 	.word	0xffffffff


	//   ....[212]....
        /*0d84*/ 	.word	0xffffffff


	//   ....[213]....
        /*0d88*/ 	.word	0xffffffff


	//   ....[214]....
        /*0d8c*/ 	.word	0xffffffff


	//   ....[215]....
        /*0d90*/ 	.word	0xffffffff


	//   ....[216]....
        /*0d94*/ 	.word	0xffffffff


	//   ....[217]....
        /*0d98*/ 	.word	0xffffffff


	//   ....[218]....
        /*0d9c*/ 	.word	0xffffffff


	//   ....[219]....
        /*0da0*/ 	.word	0xffffffff


	//   ....[220]....
        /*0da4*/ 	.word	0xffffffff


	//   ....[221]....
        /*0da8*/ 	.word	0xffffffff


	//   ....[222]....
        /*0dac*/ 	.word	0xffffffff


	//   ....[223]....
        /*0db0*/ 	.word	0xffffffff


	//   ....[224]....
        /*0db4*/ 	.word	0xffffffff


	//   ....[225]....
        /*0db8*/ 	.word	0xffffffff


	//   ....[226]....
        /*0dbc*/ 	.word	0xffffffff


	//   ....[227]....
        /*0dc0*/ 	.word	0xffffffff


	//   ....[228]....
        /*0dc4*/ 	.word	0xffffffff


	//   ....[229]....
        /*0dc8*/ 	.word	0xffffffff


	//   ....[230]....
        /*0dcc*/ 	.word	0xffffffff


	//   ....[231]....
        /*0dd0*/ 	.word	0xffffffff


	//   ....[232]....
        /*0dd4*/ 	.word	0xffffffff


	//   ....[233]....
        /*0dd8*/ 	.word	0xffffffff


	//   ....[234]....
        /*0ddc*/ 	.word	0xffffffff


	//   ....[235]....
        /*0de0*/ 	.word	0xffffffff


	//   ....[236]....
        /*0de4*/ 	.word	0xffffffff


	//   ....[237]....
        /*0de8*/ 	.word	0xffffffff


	//   ....[238]....
        /*0dec*/ 	.word	0xffffffff


	//   ....[239]....
        /*0df0*/ 	.word	0xffffffff


	//   ....[240]....
        /*0df4*/ 	.word	0xffffffff


	//   ....[241]....
        /*0df8*/ 	.word	0xffffffff


	//   ....[242]....
        /*0dfc*/ 	.word	0xffffffff


	//   ....[243]....
        /*0e00*/ 	.word	0xffffffff


	//   ....[244]....
        /*0e04*/ 	.word	0xffffffff


	//   ....[245]....
        /*0e08*/ 	.word	0xffffffff


	//   ....[246]....
        /*0e0c*/ 	.word	0xffffffff


	//   ....[247]....
        /*0e10*/ 	.word	0xffffffff


	//   ....[248]....
        /*0e14*/ 	.word	0xffffffff


	//   ....[249]....
        /*0e18*/ 	.word	0xffffffff


	//   ....[250]....
        /*0e1c*/ 	.word	0xffffffff


	//   ....[251]....
        /*0e20*/ 	.word	0xffffffff


	//   ....[252]....
        /*0e24*/ 	.word	0xffffffff


	//   ....[253]....
        /*0e28*/ 	.word	0xffffffff


	//   ....[254]....
        /*0e2c*/ 	.word	0xffffffff


	//   ....[255]....
        /*0e30*/ 	.word	0xffffffff


	//   ....[0]....
        /*0e34*/ 	.word	0xffffffff


	//   ....[1]....
        /*0e38*/ 	.word	0xffffffff


	//   ....[2]....
        /*0e3c*/ 	.word	0xffffffff


	//   ....[3]....
        /*0e40*/ 	.word	0xffffffff


	//   ....[4]....
        /*0e44*/ 	.word	0xffffffff


	//   ....[5]....
        /*0e48*/ 	.word	0xffffffff


	//   ....[6]....
        /*0e4c*/ 	.word	0xffffffff


	//   ....[7]....
        /*0e50*/ 	.word	0xffffffff


	//   ....[8]....
        /*0e54*/ 	.word	0xffffffff


	//   ....[9]....
        /*0e58*/ 	.word	0xffffffff


	//   ....[10]....
        /*0e5c*/ 	.word	0xffffffff


	//   ....[11]....
        /*0e60*/ 	.word	0xffffffff


	//   ....[12]....
        /*0e64*/ 	.word	0xffffffff


	//   ....[13]....
        /*0e68*/ 	.word	0xffffffff


	//   ....[14]....
        /*0e6c*/ 	.word	0xffffffff


	//   ....[15]....
        /*0e70*/ 	.word	0xffffffff


	//   ....[16]....
        /*0e74*/ 	.word	0xffffffff


	//   ....[17]....
        /*0e78*/ 	.word	0xffffffff


	//   ....[18]....
        /*0e7c*/ 	.word	0xffffffff


	//   ....[19]....
        /*0e80*/ 	.word	0xffffffff


	//   ....[20]....
        /*0e84*/ 	.word	0xffffffff


	//   ....[21]....
        /*0e88*/ 	.word	0xffffffff


	//   ....[22]....
        /*0e8c*/ 	.word	0xffffffff


	//   ....[23]....
        /*0e90*/ 	.word	0xffffffff


	//   ....[24]....
        /*0e94*/ 	.word	0xffffffff


	//   ....[25]....
        /*0e98*/ 	.word	0xffffffff


	//   ....[26]....
        /*0e9c*/ 	.word	0xffffffff


	//   ....[27]....
        /*0ea0*/ 	.word	0xffffffff


	//   ....[28]....
        /*0ea4*/ 	.word	0xffffffff


	//   ....[29]....
        /*0ea8*/ 	.word	0xffffffff


	//   ....[30]....
        /*0eac*/ 	.word	0xffffffff


	//   ....[31]....
        /*0eb0*/ 	.word	0xffffffff


	//   ....[32]....
        /*0eb4*/ 	.word	0xffffffff


	//   ....[33]....
        /*0eb8*/ 	.word	0xffffffff


	//   ....[34]....
        /*0ebc*/ 	.word	0xffffffff


	//   ....[35]....
        /*0ec0*/ 	.word	0xffffffff


	//   ....[36]....
        /*0ec4*/ 	.word	0xffffffff


	//   ....[37]....
        /*0ec8*/ 	.word	0xffffffff


	//   ....[38]....
        /*0ecc*/ 	.word	0xffffffff


	//   ....[39]....
        /*0ed0*/ 	.word	0xffffffff


	//   ....[40]....
        /*0ed4*/ 	.word	0xffffffff


	//   ....[41]....
        /*0ed8*/ 	.word	0xffffffff


	//   ....[42]....
        /*0edc*/ 	.word	0xffffffff


	//   ....[43]....
        /*0ee0*/ 	.word	0xffffffff


	//   ....[44]....
        /*0ee4*/ 	.word	0xffffffff


	//   ....[45]....
        /*0ee8*/ 	.word	0xffffffff


	//   ....[46]....
        /*0eec*/ 	.word	0xffffffff


	//   ....[47]....
        /*0ef0*/ 	.word	0xffffffff


	//   ....[48]....
        /*0ef4*/ 	.word	0xffffffff


	//   ....[49]....
        /*0ef8*/ 	.word	0xffffffff


	//   ....[50]....
        /*0efc*/ 	.word	0xffffffff


	//   ....[51]....
        /*0f00*/ 	.word	0xffffffff


	//   ....[52]....
        /*0f04*/ 	.word	0xffffffff


	//   ....[53]....
        /*0f08*/ 	.word	0xffffffff


	//   ....[54]....
        /*0f0c*/ 	.word	0xffffffff


	//   ....[55]....
        /*0f10*/ 	.word	0xffffffff


	//   ....[56]....
        /*0f14*/ 	.word	0xffffffff


	//   ....[57]....
        /*0f18*/ 	.word	0xffffffff


	//   ....[58]....
        /*0f1c*/ 	.word	0xffffffff


	//   ....[59]....
        /*0f20*/ 	.word	0xffffffff


	//   ....[60]....
        /*0f24*/ 	.word	0xffffffff


	//   ....[61]....
        /*0f28*/ 	.word	0xffffffff


	//   ....[62]....
        /*0f2c*/ 	.word	0xffffffff


	//   ....[63]....
        /*0f30*/ 	.word	0xffffffff


	//   ....[64]....
        /*0f34*/ 	.word	0xffffffff


	//----- nvinfo : EIATTR_COOP_GROUP_INSTR_OFFSETS
	.align		4
.L_510:
        /*0f38*/ 	.byte	0x04, 0x28
        /*0f3a*/ 	.short	(.L_512 - .L_511)


	//   ....[0]....
.L_511:
        /*0f3c*/ 	.word	0x00000060


	//   ....[1]....
        /*0f40*/ 	.word	0x00000260


	//   ....[2]....
        /*0f44*/ 	.word	0x00000290


	//   ....[3]....
        /*0f48*/ 	.word	0x000002c0


	//   ....[4]....
        /*0f4c*/ 	.word	0x000002f0


	//   ....[5]....
        /*0f50*/ 	.word	0x00000320


	//   ....[6]....
        /*0f54*/ 	.word	0x00000350


	//   ....[7]....
        /*0f58*/ 	.word	0x000004d0


	//   ....[8]....
        /*0f5c*/ 	.word	0x00000510


	//   ....[9]....
        /*0f60*/ 	.word	0x00000540


	//   ....[10]....
        /*0f64*/ 	.word	0x00000570


	//   ....[11]....
        /*0f68*/ 	.word	0x000005a0


	//   ....[12]....
        /*0f6c*/ 	.word	0x000005d0


	//   ....[13]....
        /*0f70*/ 	.word	0x00000660


	//   ....[14]....
        /*0f74*/ 	.word	0x000006b0


	//   ....[15]....
        /*0f78*/ 	.word	0x000006d0


	//   ....[16]....
        /*0f7c*/ 	.word	0x00000730


	//   ....[17]....
        /*0f80*/ 	.word	0x000044a0


	//   ....[18]....
        /*0f84*/ 	.word	0x00004510


	//   ....[19]....
        /*0f88*/ 	.word	0x00005530


	//   ....[20]....
        /*0f8c*/ 	.word	0x00005540


	//   ....[21]....
        /*0f90*/ 	.word	0x00006a90


	//   ....[22]....
        /*0f94*/ 	.word	0x00006b10


	//   ....[23]....
        /*0f98*/ 	.word	0x00007bf0


	//   ....[24]....
        /*0f9c*/ 	.word	0x00007c00


	//   ....[25]....
        /*0fa0*/ 	.word	0x00008bc0


	//   ....[26]....
        /*0fa4*/ 	.word	0x00008bf0


	//   ....[27]....
        /*0fa8*/ 	.word	0x00008db0


	//   ....[28]....
        /*0fac*/ 	.word	0x00008dd0


	//   ....[29]....
        /*0fb0*/ 	.word	0x000092b0


	//   ....[30]....
        /*0fb4*/ 	.word	0x000092d0


	//   ....[31]....
        /*0fb8*/ 	.word	0x00009460


	//   ....[32]....
        /*0fbc*/ 	.word	0x00009480


	//   ....[33]....
        /*0fc0*/ 	.word	0x0000a870


	//   ....[34]....
        /*0fc4*/ 	.word	0x0000a890


	//   ....[35]....
        /*0fc8*/ 	.word	0x0000aa00


	//   ....[36]....
        /*0fcc*/ 	.word	0x0000aa10


	//   ....[37]....
        /*0fd0*/ 	.word	0x0000ab80


	//   ....[38]....
        /*0fd4*/ 	.word	0x0000aba0


	//   ....[39]....
        /*0fd8*/ 	.word	0x0000ad10


	//   ....[40]....
        /*0fdc*/ 	.word	0x0000ad20


	//   ....[41]....
        /*0fe0*/ 	.word	0x0000b400


	//   ....[42]....
        /*0fe4*/ 	.word	0x0000b440


	//   ....[43]....
        /*0fe8*/ 	.word	0x0000b470


	//   ....[44]....
        /*0fec*/ 	.word	0x0000b4a0


	//   ....[45]....
        /*0ff0*/ 	.word	0x0000b970


	//   ....[46]....
        /*0ff4*/ 	.word	0x0000b980


	//   ....[47]....
        /*0ff8*/ 	.word	0x0000bb60


	//   ....[48]....
        /*0ffc*/ 	.word	0x0000bb70


	//   ....[49]....
        /*1000*/ 	.word	0x0000cd00


	//   ....[50]....
        /*1004*/ 	.word	0x0000cd20


	//   ....[51]....
        /*1008*/ 	.word	0x0000cee0


	//   ....[52]....
        /*100c*/ 	.word	0x0000cef0


	//   ....[53]....
        /*1010*/ 	.word	0x0000d350


	//   ....[54]....
        /*1014*/ 	.word	0x0000d8d0


	//   ....[55]....
        /*1018*/ 	.word	0x0000de80


	//   ....[56]....
        /*101c*/ 	.word	0x0000deb0


	//   ....[57]....
        /*1020*/ 	.word	0x0000dec0


	//   ....[58]....
        /*1024*/ 	.word	0x0000def0


	//   ....[59]....
        /*1028*/ 	.word	0x0000f460


	//   ....[60]....
        /*102c*/ 	.word	0x0000f480


	//   ....[61]....
        /*1030*/ 	.word	0x0000f6b0


	//   ....[62]....
        /*1034*/ 	.word	0x0000f6c0


	//   ....[63]....
        /*1038*/ 	.word	0x000107b0


	//   ....[64]....
        /*103c*/ 	.word	0x000107d0


	//   ....[65]....
        /*1040*/ 	.word	0x00010970


	//   ....[66]....
        /*1044*/ 	.word	0x00010980


	//   ....[67]....
        /*1048*/ 	.word	0x00010c40


	//   ....[68]....
        /*104c*/ 	.word	0x000111e0


	//   ....[69]....
        /*1050*/ 	.word	0x000117d0


	//   ....[70]....
        /*1054*/ 	.word	0x00011800


	//   ....[71]....
        /*1058*/ 	.word	0x00011820


	//   ....[72]....
        /*105c*/ 	.word	0x00011840


	//   ....[73]....
        /*1060*/ 	.word	0x00013460


	//   ....[74]....
        /*1064*/ 	.word	0x00013480


	//   ....[75]....
        /*1068*/ 	.word	0x000136b0


	//   ....[76]....
        /*106c*/ 	.word	0x000136c0


	//   ....[77]....
        /*1070*/ 	.word	0x000147b0


	//   ....[78]....
        /*1074*/ 	.word	0x000147d0


	//   ....[79]....
        /*1078*/ 	.word	0x00014970


	//   ....[80]....
        /*107c*/ 	.word	0x00014980


	//   ....[81]....
        /*1080*/ 	.word	0x00014cb0


	//   ....[82]....
        /*1084*/ 	.word	0x00014ce0


	//   ....[83]....
        /*1088*/ 	.word	0x00014d00


	//   ....[84]....
        /*108c*/ 	.word	0x00014d20


	//   ....[85]....
        /*1090*/ 	.word	0x00016650


	//   ....[86]....
        /*1094*/ 	.word	0x00016670


	//   ....[87]....
        /*1098*/ 	.word	0x000168a0


	//   ....[88]....
        /*109c*/ 	.word	0x000168b0


	//   ....[89]....
        /*10a0*/ 	.word	0x00017980


	//   ....[90]....
        /*10a4*/ 	.word	0x000179a0


	//   ....[91]....
        /*10a8*/ 	.word	0x00017b30


	//   ....[92]....
        /*10ac*/ 	.word	0x00017b40


	//   ....[93]....
        /*10b0*/ 	.word	0x00017e00


	//   ....[94]....
        /*10b4*/ 	.word	0x000183c0


	//   ....[95]....
        /*10b8*/ 	.word	0x000189d0


	//   ....[96]....
        /*10bc*/ 	.word	0x00018a00


	//   ....[97]....
        /*10c0*/ 	.word	0x00018a20


	//   ....[98]....
        /*10c4*/ 	.word	0x00018a40


	//   ....[99]....
        /*10c8*/ 	.word	0x0001a220


	//   ....[100]....
        /*10cc*/ 	.word	0x0001a250


	//   ....[101]....
        /*10d0*/ 	.word	0x0001a270


	//   ....[102]....
        /*10d4*/ 	.word	0x0001a280


	//   ....[103]....
        /*10d8*/ 	.word	0x0001bb10


	//   ....[104]....
        /*10dc*/ 	.word	0x0001bb20


	//   ....[105]....
        /*10e0*/ 	.word	0x0001bb40


	//   ....[106]....
        /*10e4*/ 	.word	0x0001bb50


	//   ....[107]....
        /*10e8*/ 	.word	0x0001bf00


	//   ....[108]....
        /*10ec*/ 	.word	0x0001bf20


	//   ....[109]....
        /*10f0*/ 	.word	0x0001c090


	//   ....[110]....
        /*10f4*/ 	.word	0x0001c0a0


	//   ....[111]....
        /*10f8*/ 	.word	0x0001c210


	//   ....[112]....
        /*10fc*/ 	.word	0x0001c230


	//   ....[113]....
        /*1100*/ 	.word	0x0001c3a0


	//   ....[114]....
        /*1104*/ 	.word	0x0001c3b0


	//   ....[115]....
        /*1108*/ 	.word	0x0001c730


	//   ....[116]....
        /*110c*/ 	.word	0x0001c750


	//   ....[117]....
        /*1110*/ 	.word	0x0001d440


	//   ....[118]....
        /*1114*/ 	.word	0x0001d450


	//   ....[119]....
        /*1118*/ 	.word	0x0001e8e0


	//   ....[120]....
        /*111c*/ 	.word	0x0001e900


	//   ....[121]....
        /*1120*/ 	.word	0x0001ea70


	//   ....[122]....
        /*1124*/ 	.word	0x0001ea80


	//   ....[123]....
        /*1128*/ 	.word	0x0001ebf0


	//   ....[124]....
        /*112c*/ 	.word	0x0001ec10


	//   ....[125]....
        /*1130*/ 	.word	0x0001ed80


	//   ....[126]....
        /*1134*/ 	.word	0x0001ed90


	//   ....[127]....
        /*1138*/ 	.word	0x0001eff0


	//   ....[128]....
        /*113c*/ 	.word	0x0001f010


	//   ....[129]....
        /*1140*/ 	.word	0x0001f140


	//   ....[130]....
        /*1144*/ 	.word	0x0001f180


	//   ....[131]....
        /*1148*/ 	.word	0x0001f1b0


	//   ....[132]....
        /*114c*/ 	.word	0x0001f1e0


	//   ....[133]....
        /*1150*/ 	.word	0x0001f210


	//   ....[134]....
        /*1154*/ 	.word	0x0001f240


	//   ....[135]....
        /*1158*/ 	.word	0x0001f3b0


	//   ....[136]....
        /*115c*/ 	.word	0x0001f3f0


	//   ....[137]....
        /*1160*/ 	.word	0x0001f420


	//   ....[138]....
        /*1164*/ 	.word	0x0001f450


	//   ....[139]....
        /*1168*/ 	.word	0x0001f480


	//   ....[140]....
        /*116c*/ 	.word	0x0001f4b0


	//   ....[141]....
        /*1170*/ 	.word	0x0001f540


	//   ....[142]....
        /*1174*/ 	.word	0x0001f5a0


	//   ....[143]....
        /*1178*/ 	.word	0x0001f5b0


	//   ....[144]....
        /*117c*/ 	.word	0x0001f610


	//   ....[145]....
        /*1180*/ 	.word	0x00020080


	//   ....[146]....
        /*1184*/ 	.word	0x000200e0


	//   ....[147]....
        /*1188*/ 	.word	0x00020130


	//   ....[148]....
        /*118c*/ 	.word	0x00020180


	//   ....[149]....
        /*1190*/ 	.word	0x000201d0


	//   ....[150]....
        /*1194*/ 	.word	0x00020240


	//   ....[151]....
        /*1198*/ 	.word	0x00020290


	//   ....[152]....
        /*119c*/ 	.word	0x00020300


	//   ....[153]....
        /*11a0*/ 	.word	0x00020370


	//   ....[154]....
        /*11a4*/ 	.word	0x000203e0


	//   ....[155]....
        /*11a8*/ 	.word	0x00020450


	//   ....[156]....
        /*11ac*/ 	.word	0x000204c0


	//   ....[157]....
        /*11b0*/ 	.word	0x00020530


	//   ....[158]....
        /*11b4*/ 	.word	0x00020590


	//   ....[159]....
        /*11b8*/ 	.word	0x00020600


	//   ....[160]....
        /*11bc*/ 	.word	0x00020670


	//   ....[161]....
        /*11c0*/ 	.word	0x000206e0


	//   ....[162]....
        /*11c4*/ 	.word	0x00020740


	//   ....[163]....
        /*11c8*/ 	.word	0x000207b0


	//   ....[164]....
        /*11cc*/ 	.word	0x00020820


	//   ....[165]....
        /*11d0*/ 	.word	0x00020880


	//   ....[166]....
        /*11d4*/ 	.word	0x000208f0


	//   ....[167]....
        /*11d8*/ 	.word	0x00020960


	//   ....[168]....
        /*11dc*/ 	.word	0x000209d0


	//   ....[169]....
        /*11e0*/ 	.word	0x00020a30


	//   ....[170]....
        /*11e4*/ 	.word	0x00020aa0


	//   ....[171]....
        /*11e8*/ 	.word	0x00020b10


	//   ....[172]....
        /*11ec*/ 	.word	0x00020b70


	//   ....[173]....
        /*11f0*/ 	.word	0x00020bc0


	//   ....[174]....
        /*11f4*/ 	.word	0x00020c10


	//   ....[175]....
        /*11f8*/ 	.word	0x00020c60


	//   ....[176]....
        /*11fc*/ 	.word	0x00020cc0


	//   ....[177]....
        /*1200*/ 	.word	0x00020d30


	//   ....[178]....
        /*1204*/ 	.word	0x00020da0


	//   ....[179]....
        /*1208*/ 	.word	0x00020e00


	//   ....[180]....
        /*120c*/ 	.word	0x00020e70


	//   ....[181]....
        /*1210*/ 	.word	0x00020ee0


	//   ....[182]....
        /*1214*/ 	.word	0x00020f50


	//   ....[183]....
        /*1218*/ 	.word	0x00020fb0


	//   ....[184]....
        /*121c*/ 	.word	0x00021020


	//   ....[185]....
        /*1220*/ 	.word	0x00021090


	//   ....[186]....
        /*1224*/ 	.word	0x000210e0


	//   ....[187]....
        /*1228*/ 	.word	0x00021130


	//   ....[188]....
        /*122c*/ 	.word	0x00021180


	//   ....[189]....
        /*1230*/ 	.word	0x000211c0


	//   ....[190]....
        /*1234*/ 	.word	0x00021230


	//   ....[191]....
        /*1238*/ 	.word	0x000212a0


	//   ....[192]....
        /*123c*/ 	.word	0x00021310


	//   ....[193]....
        /*1240*/ 	.word	0x00021370


	//   ....[194]....
        /*1244*/ 	.word	0x000213e0


	//   ....[195]....
        /*1248*/ 	.word	0x00021450


	//   ....[196]....
        /*124c*/ 	.word	0x000214c0


	//   ....[197]....
        /*1250*/ 	.word	0x00021520


	//   ....[198]....
        /*1254*/ 	.word	0x00021570


	//   ....[199]....
        /*1258*/ 	.word	0x000215c0


	//   ....[200]....
        /*125c*/ 	.word	0x00021610


	//   ....[201]....
        /*1260*/ 	.word	0x00021650


	//   ....[202]....
        /*1264*/ 	.word	0x000216c0


	//   ....[203]....
        /*1268*/ 	.word	0x00021730


	//   ....[204]....
        /*126c*/ 	.word	0x00021790


	//   ....[205]....
        /*1270*/ 	.word	0x00021800


	//   ....[206]....
        /*1274*/ 	.word	0x00021870


	//   ....[207]....
        /*1278*/ 	.word	0x000218e0


	//   ....[208]....
        /*127c*/ 	.word	0x00021940


	//   ....[209]....
        /*1280*/ 	.word	0x000219b0


	//   ....[210]....
        /*1284*/ 	.word	0x00021a20


	//   ....[211]....
        /*1288*/ 	.word	0x00021a70


	//   ....[212]....
        /*128c*/ 	.word	0x00021ac0


	//   ....[213]....
        /*1290*/ 	.word	0x00021b10


	//   ....[214]....
        /*1294*/ 	.word	0x00021b50


	//   ....[215]....
        /*1298*/ 	.word	0x00021bb0


	//   ....[216]....
        /*129c*/ 	.word	0x00021c10


	//   ....[217]....
        /*12a0*/ 	.word	0x00021c60


	//   ....[218]....
        /*12a4*/ 	.word	0x00021cb0


	//   ....[219]....
        /*12a8*/ 	.word	0x00021d20


	//   ....[220]....
        /*12ac*/ 	.word	0x00021d90


	//   ....[221]....
        /*12b0*/ 	.word	0x00021e00


	//   ....[222]....
        /*12b4*/ 	.word	0x00021e60


	//   ....[223]....
        /*12b8*/ 	.word	0x00021ed0


	//   ....[224]....
        /*12bc*/ 	.word	0x00021f40


	//   ....[225]....
        /*12c0*/ 	.word	0x00021fb0


	//   ....[226]....
        /*12c4*/ 	.word	0x00022010


	//   ....[227]....
        /*12c8*/ 	.word	0x00022080


	//   ....[228]....
        /*12cc*/ 	.word	0x000220f0


	//   ....[229]....
        /*12d0*/ 	.word	0x00022160


	//   ....[230]....
        /*12d4*/ 	.word	0x000221c0


	//   ....[231]....
        /*12d8*/ 	.word	0x00022230


	//   ....[232]....
        /*12dc*/ 	.word	0x000222a0


	//   ....[233]....
        /*12e0*/ 	.word	0x00022310


	//   ....[234]....
        /*12e4*/ 	.word	0x00022370


	//   ....[235]....
        /*12e8*/ 	.word	0x000223e0


	//   ....[236]....
        /*12ec*/ 	.word	0x00022450


	//   ....[237]....
        /*12f0*/ 	.word	0x000224c0


	//   ....[238]....
        /*12f4*/ 	.word	0x00022520


	//   ....[239]....
        /*12f8*/ 	.word	0x00022590


	//   ....[240]....
        /*12fc*/ 	.word	0x00022600


	//   ....[241]....
        /*1300*/ 	.word	0x00022650


	//   ....[242]....
        /*1304*/ 	.word	0x00022690


	//   ....[243]....
        /*1308*/ 	.word	0x000226e0


	//   ....[244]....
        /*130c*/ 	.word	0x00022730


	//   ....[245]....
        /*1310*/ 	.word	0x00022780


	//   ....[246]....
        /*1314*/ 	.word	0x000227f0


	//   ....[247]....
        /*1318*/ 	.word	0x00022840


	//   ....[248]....
        /*131c*/ 	.word	0x00022890


	//   ....[249]....
        /*1320*/ 	.word	0x000228e0


	//   ....[250]....
        /*1324*/ 	.word	0x00022930


	//   ....[251]....
        /*1328*/ 	.word	0x00022980


	//   ....[252]....
        /*132c*/ 	.word	0x000229f0


	//   ....[253]....
        /*1330*/ 	.word	0x00022a40


	//   ....[254]....
        /*1334*/ 	.word	0x00022ab0


	//   ....[255]....
        /*1338*/ 	.word	0x00022b10


	//   ....[0]....
        /*133c*/ 	.word	0x00022b80


	//   ....[1]....
        /*1340*/ 	.word	0x00022fb0


	//   ....[2]....
        /*1344*/ 	.word	0x00022fd0


	//   ....[3]....
        /*1348*/ 	.word	0x00022ff0


	//   ....[4]....
        /*134c*/ 	.word	0x00023000


	//   ....[5]....
        /*1350*/ 	.word	0x00023550


	//   ....[6]....
        /*1354*/ 	.word	0x00023560


	//   ....[7]....
        /*1358*/ 	.word	0x00023570


	//   ....[8]....
        /*135c*/ 	.word	0x00023580


	//   ....[9]....
        /*1360*/ 	.word	0x00023a90


	//   ....[10]....
        /*1364*/ 	.word	0x00023ab0


	//   ....[11]....
        /*1368*/ 	.word	0x00023ad0


	//   ....[12]....
        /*136c*/ 	.word	0x00023ae0


	//   ....[13]....
        /*1370*/ 	.word	0x00024030


	//   ....[14]....
        /*1374*/ 	.word	0x00024050


	//   ....[15]....
        /*1378*/ 	.word	0x00024060


	//   ....[16]....
        /*137c*/ 	.word	0x00024070


	//   ....[17]....
        /*1380*/ 	.word	0x00027c70


	//   ....[18]....
        /*1384*/ 	.word	0x00027c90


	//   ....[19]....
        /*1388*/ 	.word	0x00027cb0


	//   ....[20]....
        /*138c*/ 	.word	0x00027cc0


	//   ....[21]....
        /*1390*/ 	.word	0x000280b0


	//   ....[22]....
        /*1394*/ 	.word	0x000280c0


	//   ....[23]....
        /*1398*/ 	.word	0x000280d0


	//   ....[24]....
        /*139c*/ 	.word	0x000280e0


	//   ....[25]....
        /*13a0*/ 	.word	0x000284f0


	//   ....[26]....
        /*13a4*/ 	.word	0x00028510


	//   ....[27]....
        /*13a8*/ 	.word	0x00028530


	//   ....[28]....
        /*13ac*/ 	.word	0x00028540


	//   ....[29]....
        /*13b0*/ 	.word	0x00028970


	//   ....[30]....
        /*13b4*/ 	.word	0x00028990


	//   ....[31]....
        /*13b8*/ 	.word	0x000289b0


	//   ....[32]....
        /*13bc*/ 	.word	0x000289c0


	//   ....[33]....
        /*13c0*/ 	.word	0x0002cb90


	//   ....[34]....
        /*13c4*/ 	.word	0x0002cc00


	//   ....[35]....
        /*13c8*/ 	.word	0x0002cc70


	//   ....[36]....
        /*13cc*/ 	.word	0x0002ccd0


	//   ....[37]....
        /*13d0*/ 	.word	0x0002cd40


	//   ....[38]....
        /*13d4*/ 	.word	0x0002cda0


	//   ....[39]....
        /*13d8*/ 	.word	0x0002ce10


	//   ....[40]....
        /*13dc*/ 	.word	0x0002ce70


	//   ....[41]....
        /*13e0*/ 	.word	0x0002cee0


	//   ....[42]....
        /*13e4*/ 	.word	0x0002cf50


	//   ....[43]....
        /*13e8*/ 	.word	0x0002cfc0


	//   ....[44]....
        /*13ec*/ 	.word	0x0002d020


	//   ....[45]....
        /*13f0*/ 	.word	0x0002d090


	//   ....[46]....
        /*13f4*/ 	.word	0x0002d100


	//   ....[47]....
        /*13f8*/ 	.word	0x0002d160


	//   ....[48]....
        /*13fc*/ 	.word	0x0002d1c0


	//   ....[49]....
        /*1400*/ 	.word	0x0002d230


	//   ....[50]....
        /*1404*/ 	.word	0x0002d2a0


	//   ....[51]....
        /*1408*/ 	.word	0x0002d310


	//   ....[52]....
        /*140c*/ 	.word	0x0002d370


	//   ....[53]....
        /*1410*/ 	.word	0x0002d3e0


	//   ....[54]....
        /*1414*/ 	.word	0x0002d440


	//   ....[55]....
        /*1418*/ 	.word	0x0002d4a0


	//   ....[56]....
        /*141c*/ 	.word	0x0002d500


	//   ....[57]....
        /*1420*/ 	.word	0x0002d570


	//   ....[58]....
        /*1424*/ 	.word	0x0002d5e0


	//   ....[59]....
        /*1428*/ 	.word	0x0002d650


	//   ....[60]....
        /*142c*/ 	.word	0x0002d6b0


	//   ....[61]....
        /*1430*/ 	.word	0x0002d720


	//   ....[62]....
        /*1434*/ 	.word	0x0002d790


	//   ....[63]....
        /*1438*/ 	.word	0x0002d800


	//   ....[64]....
        /*143c*/ 	.word	0x0002d860


	//----- nvinfo : EIATTR_EXIT_INSTR_OFFSETS
	.align		4
.L_512:
        /*1440*/ 	.byte	0x04, 0x1c
        /*1442*/ 	.short	(.L_514 - .L_513)


	//   ....[0]....
.L_513:
        /*1444*/ 	.word	0x00001170


	//   ....[1]....
        /*1448*/ 	.word	0x00020040


	//----- nvinfo : EIATTR_MAX_THREADS
	.align		4
.L_514:
        /*144c*/ 	.byte	0x04, 0x05
        /*144e*/ 	.short	(.L_516 - .L_515)
.L_515:
        /*1450*/ 	.word	0x00000100
        /*1454*/ 	.word	0x00000001
        /*1458*/ 	.word	0x00000001


	//----- nvinfo : EIATTR_CRS_STACK_SIZE
	.align		4
.L_516:
        /*145c*/ 	.byte	0x04, 0x1e
        /*145e*/ 	.short	(.L_518 - .L_517)
.L_517:
        /*1460*/ 	.word	0x00000000
.L_518:


//--------------------- .nv.info._ZN7cutlass13device_kernelIN5flash19enable_sm80_to_sm89INS1_16FlashAttnFwdSm80INS1_25CollectiveMainloopFwdSm80ILi8ELi1ELb0EN4cute5tupleIJNS5_1CILi128EEENS7_ILi96EEENS7_ILi256EEEEEELi256ENS_10bfloat16_tEfNS_4arch4Sm80ELb1ELb0ELb1ELb0ELb1ELb0ELb1ELb1EEENS1_21CollectiveEpilogueFwdINS6_IJS8_SA_S9_EEENS6_IJNS7_ILi1EEESI_SI_EEESC_SE_Li256ELb0ELb1ELb1ELb0EEENS1_30DynamicPersistentTileSchedulerILi256ELi256ELb1ELb1ELb0EEEEEEEEEvNT_6ParamsE --------------------------
	.section	.nv.info._ZN7cutlass13device_kernelIN5flash19enable_sm80_to_sm89INS1_16FlashAttnFwdSm80INS1_25CollectiveMainloopFwdSm80ILi8ELi1ELb0EN4cute5tupleIJNS5_1CILi128EEENS7_ILi96EEENS7_ILi256EEEEEELi256ENS_10bfloat16_tEfNS_4arch4Sm80ELb1ELb0ELb1ELb0ELb1ELb0ELb1ELb1EEENS1_21CollectiveEpilogueFwdINS6_IJS8_SA_S9_EEENS6_IJNS7_ILi1EEESI_SI_EEESC_SE_Li256ELb0ELb1ELb1ELb0EEENS1_30DynamicPersistentTileSchedulerILi256ELi256ELb1ELb1ELb0EEEEEEEEEvNT_6ParamsE,"",@"SHT_CUDA_INFO"
	.sectionflags	@""
	.align	4


	//----- nvinfo : EIATTR_CUDA_API_VERSION
	.align		4
        /*0000*/ 	.byte	0x04, 0x37
        /*0002*/ 	.short	(.L_520 - .L_519)
.L_519:
        /*0004*/ 	.word	0x00000082


	//----- nvinfo : EIATTR_SW2861232_WAR
	.align		4
.L_520:
        /*0008*/ 	.byte	0x01, 0x35
	.zero		2


	//----- nvinfo : EIATTR_PARAM_CBANK
	.align		4
        /*000c*/ 	.byte	0x04, 0x0a
        /*000e*/ 	.short	(.L_522 - .L_521)
	.align		4
.L_521:
        /*0010*/ 	.word	index@(.nv.constant0._ZN7cutlass13device_kernelIN5flash19enable_sm80_to_sm89INS1_16FlashAttnFwdSm80INS1_25CollectiveMainloopFwdSm80ILi8ELi1ELb0EN4cute5tupleIJNS5_1CILi128EEENS7_ILi96EEENS7_ILi256EEEEEELi256ENS_10bfloat16_tEfNS_4arch4Sm80ELb1ELb0ELb1ELb0ELb1ELb0ELb1ELb1EEENS1_21CollectiveEpilogueFwdINS6_IJS8_SA_S9_EEENS6_IJNS7_ILi1EEESI_SI_EEESC_SE_Li256ELb0ELb1ELb1ELb0EEENS1_30DynamicPersistentTileSchedulerILi256ELi256ELb1ELb1ELb0EEEEEEEEEvNT_6ParamsE)
        /*0014*/ 	.short	0x0160
        /*0016*/ 	.short	0x0428


	//----- nvinfo : EIATTR_CBANK_PARAM_SIZE
	.align		4
.L_522:
        /*0018*/ 	.byte	0x03, 0x19
        /*001a*/ 	.short	0x0428


	//----- nvinfo : EIATTR_KPARAM_INFO
	.align		4
        /*001c*/ 	.byte	0x04, 0x17
        /*001e*/ 	.short	(.L_524 - .L_523)
.L_523:
        /*0020*/ 	.word	0x00000000
        /*0024*/ 	.short	0x0000
        /*0026*/ 	.short	0x0000
        /*0028*/ 	.byte	0x00, 0xf0, 0xa1, 0x10


	//----- nvinfo : EIATTR_MAXREG_COUNT
	.align		4
.L_524:
        /*002c*/ 	.byte	0x03, 0x1b
        /*002e*/ 	.short	0x00ff


	//----- nvinfo : EIATTR_NUM_BARRIERS
	.align		4
        /*0030*/ 	.byte	0x02, 0x4c
        /*0032*/ 	.byte	0x06
	.zero		1


	//----- nvinfo : EIATTR_ANNOTATIONS
	.align		4
        /*0034*/ 	.byte	0x04, 0x55
        /*0036*/ 	.short	(.L_526 - .L_525)


	//   ....[0]....
.L_525:
        /* <DEDUP_REMOVED lines=175> */


	//----- nvinfo : EIATTR_MERCURY_ISA_VERSION
	.align		4
.L_526:
        /*0b10*/ 	.byte	0x03, 0x5f
        /*0b12*/ 	.short	0x0000


	//----- nvinfo : EIATTR_INT_WARP_WIDE_INSTR_OFFSETS
	.align		4
        /*0b14*/ 	.byte	0x04, 0x31
        /*0b16*/ 	.short	(.L_528 - .L_527)


	//   ....[0]....
.L_527:
        /*0b18*/ 	.word	0x00013a30


	//   ....[1]....
        /*0b1c*/ 	.word	0x00013ab0


	//----- nvinfo : EIATTR_COOP_GROUP_MASK_REGIDS
	.align		4
.L_528:
        /*0b20*/ 	.byte	0x04, 0x29
        /*0b22*/ 	.short	(.L_530 - .L_529)


	//   ....[0]....
.L_529:
        /*0b24*/ 	.word	0xffffffff


	//   ....[1]....
        /*0b28*/ 	.word	0xffffffff


	//   ....[2]....
        /*0b2c*/ 	.word	0xffffffff


	//   ....[3]....
        /*0b30*/ 	.word	0xffffffff


	//   ....[4]....
        /*0b34*/ 	.word	0xffffffff


	//   ....[5]....
        /*0b38*/ 	.word	0xffffffff


	//   ....[6]....
        /*0b3c*/ 	.word	0xffffffff


	//   ....[7]....
        /*0b40*/ 	.word	0xffffffff


	//   ....[8]....
        /*0b44*/ 	.word	0xffffffff


	//   ....[9]....
        /*0b48*/ 	.word	0xffffffff


	//   ....[10]....
        /*0b4c*/ 	.word	0xffffffff


	//   ....[11]....
        /*0b50*/ 	.word	0xffffffff


	//   ....[12]....
        /*0b54*/ 	.word	0xffffffff


	//   ....[13]....
        /*0b58*/ 	.word	0xffffffff


	//   ....[14]....
        /*0b5c*/ 	.word	0xffffffff


	//   ....[15]....
        /*0b60*/ 	.word	0xffffffff


	//   ....[16]....
        /*0b64*/ 	.word	0xffffffff


	//   ....[17]....
        /*0b68*/ 	.word	0xffffffff


	//   ....[18]....
        /*0b6c*/ 	.word	0xffffffff


	//   ....[19]....
        /*0b70*/ 	.word	0xffffffff


	//   ....[20]....
        /*0b74*/ 	.word	0xffffffff


	//   ....[21]....
        /*0b78*/ 	.word	0xffffffff


	//   ....[22]....
        /*0b7c*/ 	.word	0xffffffff


	//   ....[23]....
        /*0b80*/ 	.word	0xffffffff


	//   ....[24]....
        /*0b84*/ 	.word	0xffffffff


	//   ....[25]....
        /*0b88*/ 	.word	0xffffffff


	//   ....[26]....
        /*0b8c*/ 	.word	0xffffffff


	//   ....[27]....
        /*0b90*/ 	.word	0xffffffff


	//   ....[28]....
        /*0b94*/ 	.word	0xffffffff


	//   ....[29]....
        /*0b98*/ 	.word	0xffffffff


	//   ....[30]....
        /*0b9c*/ 	.word	0xffffffff


	//   ....[31]....
        /*0ba0*/ 	.word	0xffffffff


	//   ....[32]....
        /*0ba4*/ 	.word	0xffffffff


	//   ....[33]....
        /*0ba8*/ 	.word	0xffffffff


	//   ....[34]....
        /*0bac*/ 	.word	0xffffffff


	//   ....[35]....
        /*0bb0*/ 	.word	0xffffffff


	//   ....[36]....
        /*0bb4*/ 	.word	0xffffffff


	//   ....[37]....
        /*0bb8*/ 	.word	0xffffffff


	//   ....[38]....
        /*0bbc*/ 	.word	0xffffffff


	//   ....[39]....
        /*0bc0*/ 	.word	0xffffffff


	//   ....[40]....
        /*0bc4*/ 	.word	0xffffffff


	//   ....[41]....
        /*0bc8*/ 	.word	0xffffffff


	//   ....[42]....
        /*0bcc*/ 	.word	0xffffffff


	//   ....[43]....
        /*0bd0*/ 	.word	0xffffffff


	//   ....[44]....
        /*0bd4*/ 	.word	0xffffffff


	//   ....[45]....
        /*0bd8*/ 	.word	0xffffffff


	//   ....[46]....
        /*0bdc*/ 	.word	0xffffffff


	//   ....[47]....
        /*0be0*/ 	.word	0xffffffff


	//   ....[48]....
        /*0be4*/ 	.word	0xffffffff


	//   ....[49]....
        /*0be8*/ 	.word	0xffffffff


	//   ....[50]....
        /*0bec*/ 	.word	0xffffffff


	//   ....[51]....
        /*0bf0*/ 	.word	0xffffffff


	//   ....[52]....
        /*0bf4*/ 	.word	0xffffffff


	//   ....[53]....
        /*0bf8*/ 	.word	0xffffffff


	//   ....[54]....
        /*0bfc*/ 	.word	0xffffffff


	//   ....[55]....
        /*0c00*/ 	.word	0xffffffff


	//   ....[56]....
        /*0c04*/ 	.word	0xffffffff


	//   ....[57]....
        /*0c08*/ 	.word	0xffffffff


	//   ....[58]....
        /*0c0c*/ 	.word	0xffffffff


	//   ....[59]....
        /*0c10*/ 	.word	0xffffffff


	//   ....[60]....
        /*0c14*/ 	.word	0xffffffff


	//   ....[61]....
        /*0c18*/ 	.word	0xffffffff


	//   ....[62]....
        /*0c1c*/ 	.word	0xffffffff


	//   ....[63]....
        /*0c20*/ 	.word	0xffffffff


	//   ....[64]....
        /*0c24*/ 	.word	0xffffffff


	//   ....[65]....
        /*0c28*/ 	.word	0xffffffff


	//   ....[66]....
        /*0c2c*/ 	.word	0xffffffff


	//   ....[67]....
        /*0c30*/ 	.word	0xffffffff


	//   ....[68]....
        /*0c34*/ 	.word	0xffffffff


	//   ....[69]....
        /*0c38*/ 	.word	0xffffffff


	//   ....[70]....
        /*0c3c*/ 	.word	0xffffffff


	//   ....[71]....
        /*0c40*/ 	.word	0xffffffff


	//   ....[72]....
        /*0c44*/ 	.word	0xffffffff


	//   ....[73]....
        /*0c48*/ 	.word	0xffffffff


	//   ....[74]....
        /*0c4c*/ 	.word	0xffffffff


	//   ....[75]....
        /*0c50*/ 	.word	0xffffffff


	//   ....[76]....
        /*0c54*/ 	.word	0xffffffff


	//   ....[77]....
        /*0c58*/ 	.word	0xffffffff


	//   ....[78]....
        /*0c5c*/ 	.word	0xffffffff


	//   ....[79]....
        /*0c60*/ 	.word	0xffffffff


	//   ....[80]....
        /*0c64*/ 	.word	0xffffffff


	//   ....[81]....
        /*0c68*/ 	.word	0xffffffff


	//   ....[82]....
        /*0c6c*/ 	.word	0xffffffff


	//   ....[83]....
        /*0c70*/ 	.word	0xffffffff


	//   ....[84]....
        /*0c74*/ 	.word	0xffffffff


	//   ....[85]....
        /*0c78*/ 	.word	0xffffffff


	//   ....[86]....
        /*0c7c*/ 	.word	0xffffffff


	//   ....[87]....
        /*0c80*/ 	.word	0xffffffff


	//   ....[88]....
        /*0c84*/ 	.word	0xffffffff


	//   ....[89]....
        /*0c88*/ 	.word	0xffffffff


	//   ....[90]....
        /*0c8c*/ 	.word	0xffffffff


	//   ....[91]....
        /*0c90*/ 	.word	0xffffffff


	//   ....[92]....
        /*0c94*/ 	.word	0xffffffff


	//   ....[93]....
        /*0c98*/ 	.word	0xffffffff


	//   ....[94]....
        /*0c9c*/ 	.word	0xffffffff


	//   ....[95]....
        /*0ca0*/ 	.word	0xffffffff


	//   ....[96]....
        /*0ca4*/ 	.word	0xffffffff


	//   ....[97]....
        /*0ca8*/ 	.word	0xffffffff


	//   ....[98]....
        /*0cac*/ 	.word	0xffffffff


	//   ....[99]....
        /*0cb0*/ 	.word	0xffffffff


	//   ....[100]....
        /*0cb4*/ 	.word	0xffffffff


	//   ....[101]....
        /*0cb8*/ 	.word	0xffffffff


	//   ....[102]....
        /*0cbc*/ 	.word	0xffffffff


	//   ....[103]....
        /*0cc0*/ 	.word	0xffffffff


	//   ....[104]....
        /*0cc4*/ 	.word	0xffffffff


	//   ....[105]....
        /*0cc8*/ 	.word	0xffffffff


	//   ....[106]....
        /*0ccc*/ 	.word	0xffffffff


	//   ....[107]....
        /*0cd0*/ 	.word	0xffffffff


	//   ....[108]....
        /*0cd4*/ 	.word	0xffffffff


	//   ....[109]....
        /*0cd8*/ 	.word	0xffffffff


	//   ....[110]....
        /*0cdc*/ 	.word	0xffffffff


	//   ....[111]....
        /*0ce0*/ 	.word	0xffffffff


	//   ....[112]....
        /*0ce4*/ 	.word	0xffffffff


	//   ....[113]....
        /*0ce8*/ 	.word	0xffffffff


	//   ....[114]....
        /*0cec*/ 	.word	0xffffffff


	//   ....[115]....
        /*0cf0*/ 	.word	0xffffffff


	//   ....[116]....
        /*0cf4*/ 	.word	0xffffffff


	//   ....[117]....
        /*0cf8*/ 	.word	0xffffffff


	//   ....[118]....
        /*0cfc*/ 	.word	0xffffffff


	//   ....[119]....
        /*0d00*/ 	.word	0xffffffff


	//   ....[120]....
        /*0d04*/ 	.word	0xffffffff


	//   ....[121]....
        /*0d08*/ 	.word	0xffffffff


	//   ....[122]....
        /*0d0c*/ 	.word	0xffffffff


	//   ....[123]....
        /*0d10*/ 	.word	0xffffffff


	//   ....[124]....
        /*0d14*/ 	.word	0xffffffff


	//   ....[125]....
        /*0d18*/ 	.word	0xffffffff


	//   ....[126]....
        /*0d1c*/ 	.word	0xffffffff


	//   ....[127]....
        /*0d20*/ 	.word	0xffffffff


	//   ....[128]....
        /*0d24*/ 	.word	0xffffffff


	//   ....[129]....
        /*0d28*/ 	.word	0xffffffff


	//   ....[130]....
        /*0d2c*/ 	.word	0xffffffff


	//   ....[131]....
        /*0d30*/ 	.word	0xffffffff


	//   ....[132]....
        /*0d34*/ 	.word	0xffffffff


	//   ....[133]....
        /*0d38*/ 	.word	0xffffffff


	//   ....[134]....
        /*0d3c*/ 	.word	0xffffffff


	//----- nvinfo : EIATTR_COOP_GROUP_INSTR_OFFSETS
	.align		4
.L_530:
        /*0d40*/ 	.byte	0x04, 0x28
        /*0d42*/ 	.short	(.L_532 - .L_531)


	//   ....[0]....
.L_531:
        /*0d44*/ 	.word	0x00000050


	//   ....[1]....
        /*0d48*/ 	.word	0x00001dc0


	//   ....[2]....
        /*0d4c*/ 	.word	0x00001de0


	//   ....[3]....
        /*0d50*/ 	.word	0x00002030


	//   ....[4]....
        /*0d54*/ 	.word	0x00002040


	//   ....[5]....
        /*0d58*/ 	.word	0x00002220


	//   ....[6]....
        /*0d5c*/ 	.word	0x00002240


	//   ....[7]....
        /*0d60*/ 	.word	0x00002420


	//   ....[8]....
        /*0d64*/ 	.word	0x00002430


	//   ....[9]....
        /*0d68*/ 	.word	0x00002a90


	//   ....[10]....
        /*0d6c*/ 	.word	0x00002ab0


	//   ....[11]....
        /*0d70*/ 	.word	0x00002ac0


	//   ....[12]....
        /*0d74*/ 	.word	0x00002af0


	//   ....[13]....
        /*0d78*/ 	.word	0x00002c30


	//   ....[14]....
        /*0d7c*/ 	.word	0x00002c70


	//   ....[15]....
        /*0d80*/ 	.word	0x00002ec0


	//   ....[16]....
        /*0d84*/ 	.word	0x00002f80


	//   ....[17]....
        /*0d88*/ 	.word	0x00002f90


	//   ....[18]....
        /*0d8c*/ 	.word	0x00002fa0


	//   ....[19]....
        /*0d90*/ 	.word	0x00003290


	//   ....[20]....
        /*0d94*/ 	.word	0x000032d0


	//   ....[21]....
        /*0d98*/ 	.word	0x00005090


	//   ....[22]....
        /*0d9c*/ 	.word	0x000050f0


	//   ....[23]....
        /*0da0*/ 	.word	0x00005100


	//   ....[24]....
        /*0da4*/ 	.word	0x00005110


	//   ....[25]....
        /*0da8*/ 	.word	0x000051f0


	//   ....[26]....
        /*0dac*/ 	.word	0x00005240


	//   ....[27]....
        /*0db0*/ 	.word	0x000055f0


	//   ....[28]....
        /*0db4*/ 	.word	0x00005930


	//   ....[29]....
        /*0db8*/ 	.word	0x00005f30


	//   ....[30]....
        /*0dbc*/ 	.word	0x00005f50


	//   ....[31]....
        /*0dc0*/ 	.word	0x00005f70


	//   ....[32]....
        /*0dc4*/ 	.word	0x00005f90


	//   ....[33]....
        /*0dc8*/ 	.word	0x000085b0


	//   ....[34]....
        /*0dcc*/ 	.word	0x00008610


	//   ....[35]....
        /*0dd0*/ 	.word	0x00008620


	//   ....[36]....
        /*0dd4*/ 	.word	0x00008690


	//   ....[37]....
        /*0dd8*/ 	.word	0x00008750


	//   ....[38]....
        /*0ddc*/ 	.word	0x00008810


	//   ....[39]....
        /*0de0*/ 	.word	0x0000a6f0


	//   ....[40]....
        /*0de4*/ 	.word	0x0000a750


	//   ....[41]....
        /*0de8*/ 	.word	0x0000a760


	//   ....[42]....
        /*0dec*/ 	.word	0x0000a7d0


	//   ....[43]....
        /*0df0*/ 	.word	0x0000a890


	//   ....[44]....
        /*0df4*/ 	.word	0x0000a950


	//   ....[45]....
        /*0df8*/ 	.word	0x0000ac50


	//   ....[46]....
        /*0dfc*/ 	.word	0x0000afb0


	//   ....[47]....
        /*0e00*/ 	.word	0x0000b450


	//   ....[48]....
        /*0e04*/ 	.word	0x0000b470


	//   ....[49]....
        /*0e08*/ 	.word	0x0000b610


	//   ....[50]....
        /*0e0c*/ 	.word	0x0000b630


	//   ....[51]....
        /*0e10*/ 	.word	0x0000e110


	//   ....[52]....
        /*0e14*/ 	.word	0x0000e170


	//   ....[53]....
        /*0e18*/ 	.word	0x0000e180


	//   ....[54]....
        /*0e1c*/ 	.word	0x0000e190


	//   ....[55]....
        /*0e20*/ 	.word	0x0000e290


	//   ....[56]....
        /*0e24*/ 	.word	0x0000e350


	//   ....[57]....
        /*0e28*/ 	.word	0x000101a0


	//   ....[58]....
        /*0e2c*/ 	.word	0x000101c0


	//   ....[59]....
        /*0e30*/ 	.word	0x000102c0


	//   ....[60]....
        /*0e34*/ 	.word	0x000102e0


	//   ....[61]....
        /*0e38*/ 	.word	0x00010310


	//   ....[62]....
        /*0e3c*/ 	.word	0x000103a0


	//   ....[63]....
        /*0e40*/ 	.word	0x00010830


	//   ....[64]....
        /*0e44*/ 	.word	0x00010850


	//   ....[65]....
        /*0e48*/ 	.word	0x00010870


	//   ....[66]....
        /*0e4c*/ 	.word	0x00010890


	//   ....[67]....
        /*0e50*/ 	.word	0x00012fa0


	//   ....[68]....
        /*0e54*/ 	.word	0x00012ff0


	//   ....[69]....
        /*0e58*/ 	.word	0x00013010


	//   ....[70]....
        /*0e5c*/ 	.word	0x00013030


	//   ....[71]....
        /*0e60*/ 	.word	0x00013c00


	//   ....[72]....
        /*0e64*/ 	.word	0x00014420


	//   ....[73]....
        /*0e68*/ 	.word	0x00014430


	//   ....[74]....
        /*0e6c*/ 	.word	0x00014460


	//   ....[75]....
        /*0e70*/ 	.word	0x00014480


	//   ....[76]....
        /*0e74*/ 	.word	0x00014590


	//   ....[77]....
        /*0e78*/ 	.word	0x000145b0


	//   ....[78]....
        /*0e7c*/ 	.word	0x00014de0


	//   ....[79]....
        /*0e80*/ 	.word	0x00014df0


	//   ....[80]....
        /*0e84*/ 	.word	0x00015980


	//   ....[81]....
        /*0e88*/ 	.word	0x00015a90


	//   ....[82]....
        /*0e8c*/ 	.word	0x00015b00


	//   ....[83]....
        /*0e90*/ 	.word	0x00015b60


	//   ....[84]....
        /*0e94*/ 	.word	0x00015bc0


	//   ....[85]....
        /*0e98*/ 	.word	0x00015c20


	//   ....[86]....
        /*0e9c*/ 	.word	0x00015c90


	//   ....[87]....
        /*0ea0*/ 	.word	0x00015cf0


	//   ....[88]....
        /*0ea4*/ 	.word	0x00015d50


	//   ....[89]....
        /*0ea8*/ 	.word	0x00015db0


	//   ....[90]....
        /*0eac*/ 	.word	0x00015e20


	//   ....[91]....
        /*0eb0*/ 	.word	0x00016020


	//   ....[92]....
        /*0eb4*/ 	.word	0x00016080


	//   ....[93]....
        /*0eb8*/ 	.word	0x00016280


	//   ....[94]....
        /*0ebc*/ 	.word	0x000162e0


	//   ....[95]....
        /*0ec0*/ 	.word	0x00016340


	//   ....[96]....
        /*0ec4*/ 	.word	0x000163a0


	//   ....[97]....
        /*0ec8*/ 	.word	0x000169e0


	//   ....[98]....
        /*0ecc*/ 	.word	0x00016a30


	//   ....[99]....
        /*0ed0*/ 	.word	0x00016a80


	//   ....[100]....
        /*0ed4*/ 	.word	0x00016ad0


	//   ....[101]....
        /*0ed8*/ 	.word	0x00016b40


	//   ....[102]....
        /*0edc*/ 	.word	0x00016bb0


	//   ....[103]....
        /*0ee0*/ 	.word	0x00016db0


	//   ....[104]....
        /*0ee4*/ 	.word	0x00016e10


	//   ....[105]....
        /*0ee8*/ 	.word	0x00017010


	//   ....[106]....
        /*0eec*/ 	.word	0x00017070


	//   ....[107]....
        /*0ef0*/ 	.word	0x000170d0


	//   ....[108]....
        /*0ef4*/ 	.word	0x00017140


	//   ....[109]....
        /*0ef8*/ 	.word	0x00017340


	//   ....[110]....
        /*0efc*/ 	.word	0x000173a0


	//   ....[111]....
        /*0f00*/ 	.word	0x000175a0


	//   ....[112]....
        /*0f04*/ 	.word	0x00017600


	//   ....[113]....
        /*0f08*/ 	.word	0x00017660


	//   ....[114]....
        /*0f0c*/ 	.word	0x000176c0


	//   ....[115]....
        /*0f10*/ 	.word	0x00017d30


	//   ....[116]....
        /*0f14*/ 	.word	0x00017d70


	//   ....[117]....
        /*0f18*/ 	.word	0x00017dc0


	//   ....[118]....
        /*0f1c*/ 	.word	0x00017e00


	//   ....[119]....
        /*0f20*/ 	.word	0x00017e60


	//   ....[120]....
        /*0f24*/ 	.word	0x00017ec0


	//   ....[121]....
        /*0f28*/ 	.word	0x00017f30


	//   ....[122]....
        /*0f2c*/ 	.word	0x000180b0


	//   ....[123]....
        /*0f30*/ 	.word	0x00018110


	//   ....[124]....
        /*0f34*/ 	.word	0x00018290


	//   ....[125]....
        /*0f38*/ 	.word	0x000182f0


	//   ....[126]....
        /*0f3c*/ 	.word	0x00018330


	//   ....[127]....
        /*0f40*/ 	.word	0x00018370


	//   ....[128]....
        /*0f44*/ 	.word	0x000183c0


	//   ....[129]....
        /*0f48*/ 	.word	0x00018400


	//   ....[130]....
        /*0f4c*/ 	.word	0x00018450


	//   ....[131]....
        /*0f50*/ 	.word	0x000184b0


	//   ....[132]....
        /*0f54*/ 	.word	0x00018500


	//   ....[133]....
        /*0f58*/ 	.word	0x00018550


	//   ....[134]....
        /*0f5c*/ 	.word	0x000185c0


	//----- nvinfo : EIATTR_EXIT_INSTR_OFFSETS
	.align		4
.L_532:
        /*0f60*/ 	.byte	0x04, 0x1c
        /*0f62*/ 	.short	(.L_534 - .L_533)


	//   ....[0]....
.L_533:
        /*0f64*/ 	.word	0x000000a0


	//   ....[1]....
        /*0f68*/ 	.word	0x00015a40


	//----- nvinfo : EIATTR_MAX_THREADS
	.align		4
.L_534:
        /*0f6c*/ 	.byte	0x04, 0x05
        /*0f6e*/ 	.short	(.L_536 - .L_535)
.L_535:
        /*0f70*/ 	.word	0x00000100
        /*0f74*/ 	.word	0x00000001
        /*0f78*/ 	.word	0x00000001


	//----- nvinfo : EIATTR_CRS_STACK_SIZE
	.align		4
.L_536:
        /*0f7c*/ 	.byte	0x04, 0x1e
        /*0f7e*/ 	.short	(.L_538 - .L_537)
.L_537:
        /*0f80*/ 	.word	0x00000000
.L_538:


//--------------------- .nv.info._ZN7cutlass13device_kernelIN5flash19enable_sm80_to_sm89INS1_16FlashAttnFwdSm80INS1_25CollectiveMainloopFwdSm80ILi8ELi1ELb0EN4cute5tupleIJNS5_1CILi128EEENS7_ILi64EEENS7_ILi256EEEEEELi256ENS_10bfloat16_tEfNS_4arch4Sm80ELb1ELb0ELb1ELb1ELb1ELb0ELb1ELb1EEENS1_21CollectiveEpilogueFwdINS6_IJS8_SA_S9_EEENS6_IJNS7_ILi1EEESI_SI_EEESC_SE_Li256ELb1ELb1ELb1ELb0EEENS1_36VarlenDynamicPersistentTileSchedulerILi128ELi64ELi256ELi256ELb1ELb1ELb0ELb1ELb1ELb1EEEEEEEEEvNT_6ParamsE --------------------------
	.section	.nv.info._ZN7cutlass13device_kernelIN5flash19enable_sm80_to_sm89INS1_16FlashAttnFwdSm80INS1_25CollectiveMainloopFwdSm80ILi8ELi1ELb0EN4cute5tupleIJNS5_1CILi128EEENS7_ILi64EEENS7_ILi256EEEEEELi256ENS_10bfloat16_tEfNS_4arch4Sm80ELb1ELb0ELb1ELb1ELb1ELb0ELb1ELb1EEENS1_21CollectiveEpilogueFwdINS6_IJS8_SA_S9_EEENS6_IJNS7_ILi1EEESI_SI_EEESC_SE_Li256ELb1ELb1ELb1ELb0EEENS1_36VarlenDynamicPersistentTileSchedulerILi128ELi64ELi256ELi256ELb1ELb1ELb0ELb1ELb1ELb1EEEEEEEEEvNT_6ParamsE,"",@"SHT_CUDA_INFO"
	.sectionflags	@""
	.align	4


	//----- nvinfo : EIATTR_CUDA_API_VERSION
	.align		4
        /*0000*/ 	.byte	0x04, 0x37
        /*0002*/ 	.short	(.L_540 - .L_539)
.L_539:
        /*0004*/ 	.word	0x00000082


	//----- nvinfo : EIATTR_SW2861232_WAR
	.align		4
.L_540:
        /*0008*/ 	.byte	0x01, 0x35
	.zero		2


	//----- nvinfo : EIATTR_PARAM_CBANK
	.align		4
        /*000c*/ 	.byte	0x04, 0x0a
        /*000e*/ 	.short	(.L_542 - .L_541)
	.align		4
.L_541:
        /*0010*/ 	.word	index@(.nv.constant0._ZN7cutlass13device_kernelIN5flash19enable_sm80_to_sm89INS1_16FlashAttnFwdSm80INS1_25CollectiveMainloopFwdSm80ILi8ELi1ELb0EN4cute5tupleIJNS5_1CILi128EEENS7_ILi64EEENS7_ILi256EEEEEELi256ENS_10bfloat16_tEfNS_4arch4Sm80ELb1ELb0ELb1ELb1ELb1ELb0ELb1ELb1EEENS1_21CollectiveEpilogueFwdINS6_IJS8_SA_S9_EEENS6_IJNS7_ILi1EEESI_SI_EEESC_SE_Li256ELb1ELb1ELb1ELb0EEENS1_36VarlenDynamicPersistentTileSchedulerILi128ELi64ELi256ELi256ELb1ELb1ELb0ELb1ELb1ELb1EEEEEEEEEvNT_6ParamsE)
        /*0014*/ 	.short	0x0160
        /*0016*/ 	.short	0x0438


	//----- nvinfo : EIATTR_CBANK_PARAM_SIZE
	.align		4
.L_542:
        /*0018*/ 	.byte	0x03, 0x19
        /*001a*/ 	.short	0x0438


	//----- nvinfo : EIATTR_KPARAM_INFO
	.align		4
        /*001c*/ 	.byte	0x04, 0x17
        /*001e*/ 	.short	(.L_544 - .L_543)
.L_543:
        /*0020*/ 	.word	0x00000000
        /*0024*/ 	.short	0x0000
        /*0026*/ 	.short	0x0000
        /*0028*/ 	.byte	0x00, 0xf0, 0xe1, 0x10


	//----- nvinfo : EIATTR_MAXREG_COUNT
	.align		4
.L_544:
        /*002c*/ 	.byte	0x03, 0x1b
        /*002e*/ 	.short	0x00ff


	//----- nvinfo : EIATTR_NUM_BARRIERS
	.align		4
        /*0030*/ 	.byte	0x02, 0x4c
        /*0032*/ 	.byte	0x06
	.zero		1


	//----- nvinfo : EIATTR_ANNOTATIONS
	.align		4
        /*0034*/ 	.byte	0x04, 0x55
        /*0036*/ 	.short	(.L_546 - .L_545)


	//   ....[0]....
.L_545:
        /* <DEDUP_REMOVED lines=18> */


	//----- nvinfo : EIATTR_MERCURY_ISA_VERSION
	.align		4
.L_546:
        /*0140*/ 	.byte	0x03, 0x5f
        /*0142*/ 	.short	0x0000


	//----- nvinfo : EIATTR_INT_WARP_WIDE_INSTR_OFFSETS
	.align		4
        /*0144*/ 	.byte	0x04, 0x31
        /*0146*/ 	.short	(.L_548 - .L_547)


	//   ....[0]....
.L_547:
        /*0148*/ 	.word	0x0000f250


	//   ....[1]....
        /*014c*/ 	.word	0x0000f2d0


	//----- nvinfo : EIATTR_COOP_GROUP_MASK_REGIDS
	.align		4
.L_548:
        /*0150*/ 	.byte	0x04, 0x29
        /*0152*/ 	.short	(.L_550 - .L_549)


	//   ....[0]....
.L_549:
        /*0154*/ 	.word	0xffffffff


	//   ....[1]....
        /*0158*/ 	.word	0xffffffff


	//   ....[2]....
        /*015c*/ 	.word	0xffffffff


	//   ....[3]....
        /*0160*/ 	.word	0xffffffff


	//   ....[4]....
        /*0164*/ 	.word	0xffffffff


	//   ....[5]....
        /*0168*/ 	.word	0xffffffff


	//   ....[6]....
        /*016c*/ 	.word	0xffffffff


	//   ....[7]....
        /*0170*/ 	.word	0xffffffff


	//   ....[8]....
        /*0174*/ 	.word	0xffffffff


	//   ....[9]....
        /*0178*/ 	.word	0xffffffff


	//   ....[10]....
        /*017c*/ 	.word	0xffffffff


	//   ....[11]....
        /*0180*/ 	.word	0xffffffff


	//   ....[12]....
        /*0184*/ 	.word	0xffffffff


	//   ....[13]....
        /*0188*/ 	.word	0xffffffff


	//   ....[14]....
        /*018c*/ 	.word	0xffffffff


	//   ....[15]....
        /*0190*/ 	.word	0xffffffff


	//   ....[16]....
        /*0194*/ 	.word	0xffffffff


	//   ....[17]....
        /*0198*/ 	.word	0xffffffff


	//   ....[18]....
        /*019c*/ 	.word	0xffffffff


	//   ....[19]....
        /*01a0*/ 	.word	0xffffffff


	//   ....[20]....
        /*01a4*/ 	.word	0xffffffff


	//   ....[21]....
        /*01a8*/ 	.word	0xffffffff


	//   ....[22]....
        /*01ac*/ 	.word	0xffffffff


	//   ....[23]....
        /*01b0*/ 	.word	0xffffffff


	//   ....[24]....
        /*01b4*/ 	.word	0xffffffff


	//   ....[25]....
        /*01b8*/ 	.word	0xffffffff


	//   ....[26]....
        /*01bc*/ 	.word	0xffffffff


	//   ....[27]....
        /*01c0*/ 	.word	0xffffffff


	//   ....[28]....
        /*01c4*/ 	.word	0xffffffff


	//   ....[29]....
        /*01c8*/ 	.word	0xffffffff


	//   ....[30]....
        /*01cc*/ 	.word	0xffffffff


	//   ....[31]....
        /*01d0*/ 	.word	0xffffffff


	//   ....[32]....
        /*01d4*/ 	.word	0xffffffff


	//   ....[33]....
        /*01d8*/ 	.word	0xffffffff


	//   ....[34]....
        /*01dc*/ 	.word	0xffffffff


	//   ....[35]....
        /*01e0*/ 	.word	0xffffffff


	//   ....[36]....
        /*01e4*/ 	.word	0xffffffff


	//   ....[37]....
        /*01e8*/ 	.word	0xffffffff


	//   ....[38]....
        /*01ec*/ 	.word	0xffffffff


	//   ....[39]....
        /*01f0*/ 	.word	0xffffffff


	//   ....[40]....
        /*01f4*/ 	.word	0xffffffff


	//   ....[41]....
        /*01f8*/ 	.word	0xffffffff


	//   ....[42]....
        /*01fc*/ 	.word	0xffffffff


	//   ....[43]....
        /*0200*/ 	.word	0xffffffff


	//   ....[44]....
        /*0204*/ 	.word	0xffffffff


	//   ....[45]....
        /*0208*/ 	.word	0xffffffff


	//   ....[46]....
        /*020c*/ 	.word	0xffffffff


	//   ....[47]....
        /*0210*/ 	.word	0xffffffff


	//   ....[48]....
        /*0214*/ 	.word	0xffffffff


	//   ....[49]....
        /*0218*/ 	.word	0xffffffff


	//   ....[50]....
        /*021c*/ 	.word	0xffffffff


	//   ....[51]....
        /*0220*/ 	.word	0xffffffff


	//   ....[52]....
        /*0224*/ 	.word	0xffffffff


	//   ....[53]....
        /*0228*/ 	.word	0xffffffff


	//   ....[54]....
        /*022c*/ 	.word	0xffffffff


	//   ....[55]....
        /*0230*/ 	.word	0xffffffff


	//   ....[56]....
        /*0234*/ 	.word	0xffffffff


	//   ....[57]....
        /*0238*/ 	.word	0xffffffff


	//   ....[58]....
        /*023c*/ 	.word	0xffffffff


	//   ....[59]....
        /*0240*/ 	.word	0xffffffff


	//   ....[60]....
        /*0244*/ 	.word	0xffffffff


	//   ....[61]....
        /*0248*/ 	.word	0xffffffff


	//   ....[62]....
        /*024c*/ 	.word	0xffffffff


	//   ....[63]....
        /*0250*/ 	.word	0xffffffff


	//   ....[64]....
        /*0254*/ 	.word	0xffffffff


	//   ....[65]....
        /*0258*/ 	.word	0xffffffff


	//   ....[66]....
        /*025c*/ 	.word	0xffffffff


	//   ....[67]....
        /*0260*/ 	.word	0xffffffff


	//   ....[68]....
        /*0264*/ 	.word	0xffffffff


	//   ....[69]....
        /*0268*/ 	.word	0xffffffff


	//   ....[70]....
        /*026c*/ 	.word	0xffffffff


	//   ....[71]....
        /*0270*/ 	.word	0xffffffff


	//   ....[72]....
        /*0274*/ 	.word	0xffffffff


	//   ....[73]....
        /*0278*/ 	.word	0xffffffff


	//   ....[74]....
        /*027c*/ 	.word	0xffffffff


	//   ....[75]....
        /*0280*/ 	.word	0xffffffff


	//   ....[76]....
        /*0284*/ 	.word	0xffffffff


	//   ....[77]....
        /*0288*/ 	.word	0xffffffff


	//   ....[78]....
        /*028c*/ 	.word	0xffffffff


	//   ....[79]....
        /*0290*/ 	.word	0xffffffff


	//   ....[80]....
        /*0294*/ 	.word	0xffffffff


	//   ....[81]....
        /*0298*/ 	.word	0xffffffff


	//   ....[82]....
        /*029c*/ 	.word	0xffffffff


	//   ....[83]....
        /*02a0*/ 	.word	0xffffffff


	//   ....[84]....
        /*02a4*/ 	.word	0xffffffff


	//   ....[85]....
        /*02a8*/ 	.word	0xffffffff


	//   ....[86]....
        /*02ac*/ 	.word	0xffffffff


	//   ....[87]....
        /*02b0*/ 	.word	0xffffffff


	//   ....[88]....
        /*02b4*/ 	.word	0xffffffff


	//   ....[89]....
        /*02b8*/ 	.word	0xffffffff


	//   ....[90]....
        /*02bc*/ 	.word	0xffffffff


	//   ....[91]....
        /*02c0*/ 	.word	0xffffffff


	//   ....[92]....
        /*02c4*/ 	.word	0xffffffff


	//   ....[93]....
        /*02c8*/ 	.word	0xffffffff


	//   ....[94]....
        /*02cc*/ 	.word	0xffffffff


	//   ....[95]....
        /*02d0*/ 	.word	0xffffffff


	//   ....[96]....
        /*02d4*/ 	.word	0xffffffff


	//   ....[97]....
        /*02d8*/ 	.word	0xffffffff


	//   ....[98]....
        /*02dc*/ 	.word	0xffffffff


	//   ....[99]....
        /*02e0*/ 	.word	0xffffffff


	//   ....[100]....
        /*02e4*/ 	.word	0xffffffff


	//   ....[101]....
        /*02e8*/ 	.word	0xffffffff


	//   ....[102]....
        /*02ec*/ 	.word	0xffffffff


	//   ....[103]....
        /*02f0*/ 	.word	0xffffffff


	//   ....[104]....
        /*02f4*/ 	.word	0xffffffff


	//   ....[105]....
        /*02f8*/ 	.word	0xffffffff


	//   ....[106]....
        /*02fc*/ 	.word	0xffffffff


	//   ....[107]....
        /*0300*/ 	.word	0xffffffff


	//   ....[108]....
        /*0304*/ 	.word	0xffffffff


	//   ....[109]....
        /*0308*/ 	.word	0xffffffff


	//   ....[110]....
        /*030c*/ 	.word	0xffffffff


	//   ....[111]....
        /*0310*/ 	.word	0xffffffff


	//   ....[112]....
        /*0314*/ 	.word	0xffffffff


	//   ....[113]....
        /*0318*/ 	.word	0xffffffff


	//   ....[114]....
        /*031c*/ 	.word	0xffffffff


	//   ....[115]....
        /*0320*/ 	.word	0xffffffff


	//   ....[116]....
        /*0324*/ 	.word	0xffffffff


	//   ....[117]....
        /*0328*/ 	.word	0xffffffff


	//   ....[118]....
        /*032c*/ 	.word	0xffffffff


	//   ....[119]....
        /*0330*/ 	.word	0xffffffff


	//   ....[120]....
        /*0334*/ 	.word	0xffffffff


	//   ....[121]....
        /*0338*/ 	.word	0xffffffff


	//   ....[122]....
        /*033c*/ 	.word	0xffffffff


	//   ....[123]....
        /*0340*/ 	.word	0xffffffff


	//   ....[124]....
        /*0344*/ 	.word	0xffffffff


	//   ....[125]....
        /*0348*/ 	.word	0xffffffff


	//   ....[126]....
        /*034c*/ 	.word	0xffffffff


	//   ....[127]....
        /*0350*/ 	.word	0xffffffff


	//   ....[128]....
        /*0354*/ 	.word	0xffffffff


	//   ....[129]....
        /*0358*/ 	.word	0xffffffff


	//   ....[130]....
        /*035c*/ 	.word	0xffffffff


	//   ....[131]....
        /*0360*/ 	.word	0xffffffff


	//   ....[132]....
        /*0364*/ 	.word	0xffffffff


	//   ....[133]....
        /*0368*/ 	.word	0xffffffff


	//   ....[134]....
        /*036c*/ 	.word	0xffffffff


	//   ....[135]....
        /*0370*/ 	.word	0xffffffff


	//   ....[136]....
        /*0374*/ 	.word	0xffffffff


	//   ....[137]....
        /*0378*/ 	.word	0xffffffff


	//   ....[138]....
        /*037c*/ 	.word	0xffffffff


	//   ....[139]....
        /*0380*/ 	.word	0xffffffff


	//   ....[140]....
        /*0384*/ 	.word	0xffffffff


	//   ....[141]....
        /*0388*/ 	.word	0xffffffff


	//   ....[142]....
        /*038c*/ 	.word	0xffffffff


	//   ....[143]....
        /*0390*/ 	.word	0xffffffff


	//   ....[144]....
        /*0394*/ 	.word	0xffffffff


	//   ....[145]....
        /*0398*/ 	.word	0xffffffff


	//   ....[146]....
        /*039c*/ 	.word	0xffffffff


	//   ....[147]....
        /*03a0*/ 	.word	0xffffffff


	//   ....[148]....
        /*03a4*/ 	.word	0xffffffff


	//   ....[149]....
        /*03a8*/ 	.word	0xffffffff


	//   ....[150]....
        /*03ac*/ 	.word	0xffffffff


	//   ....[151]....
        /*03b0*/ 	.word	0xffffffff


	//   ....[152]....
        /*03b4*/ 	.word	0xffffffff


	//   ....[153]....
        /*03b8*/ 	.word	0xffffffff


	//   ....[154]....
        /*03bc*/ 	.word	0xffffffff


	//   ....[155]....
        /*03c0*/ 	.word	0xffffffff


	//   ....[156]....
        /*03c4*/ 	.word	0xffffffff


	//   ....[157]....
        /*03c8*/ 	.word	0xffffffff


	//   ....[158]....
        /*03cc*/ 	.word	0xffffffff


	//   ....[159]....
        /*03d0*/ 	.word	0xffffffff


	//   ....[160]....
        /*03d4*/ 	.word	0xffffffff


	//   ....[161]....
        /*03d8*/ 	.word	0xffffffff


	//   ....[162]....
        /*03dc*/ 	.word	0xffffffff


	//   ....[163]....
        /*03e0*/ 	.word	0xffffffff


	//   ....[164]....
        /*03e4*/ 	.word	0xffffffff


	//   ....[165]....
        /*03e8*/ 	.word	0xffffffff


	//   ....[166]....
        /*03ec*/ 	.word	0xffffffff


	//   ....[167]....
        /*03f0*/ 	.word	0xffffffff


	//   ....[168]....
        /*03f4*/ 	.word	0xffffffff


	//   ....[169]....
        /*03f8*/ 	.word	0xffffffff


	//   ....[170]....
        /*03fc*/ 	.word	0xffffffff


	//   ....[171]....
        /*0400*/ 	.word	0xffffffff


	//   ....[172]....
        /*0404*/ 	.word	0xffffffff


	//   ....[173]....
        /*0408*/ 	.word	0xffffffff


	//   ....[174]....
        /*040c*/ 	.word	0xffffffff


	//   ....[175]....
        /*0410*/ 	.word	0xffffffff


	//   ....[176]....
        /*0414*/ 	.word	0xffffffff


	//   ....[177]....
        /*0418*/ 	.word	0xffffffff


	//   ....[178]....
        /*041c*/ 	.word	0xffffffff


	//   ....[179]....
        /*0420*/ 	.word	0xffffffff


	//   ....[180]....
        /*0424*/ 	.word	0xffffffff


	//   ....[181]....
        /*0428*/ 	.word	0xffffffff


	//   ....[182]....
        /*042c*/ 	.word	0xffffffff


	//   ....[183]....
        /*0430*/ 	.word	0xffffffff


	//   ....[184]....
        /*0434*/ 	.word	0xffffffff


	//   ....[185]....
        /*0438*/ 	.word	0xffffffff


	//   ....[186]....
        /*043c*/ 	.word	0xffffffff


	//   ....[187]....
        /*0440*/ 	.word	0xffffffff


	//   ....[188]....
        /*0444*/ 	.word	0xffffffff


	//   ....[189]....
        /*0448*/ 	.word	0xffffffff


	//   ....[190]....
        /*044c*/ 	.word	0xffffffff


	//   ....[191]....
        /*0450*/ 	.word	0xffffffff


	//   ....[192]....
        /*0454*/ 	.word	0xffffffff


	//   ....[193]....
        /*0458*/ 	.word	0xffffffff


	//   ....[194]....
        /*045c*/ 	.word	0xffffffff


	//   ....[195]....
        /*0460*/ 	.word	0xffffffff


	//   ....[196]....
        /*0464*/ 	.word	0xffffffff


	//   ....[197]....
        /*0468*/ 	.word	0xffffffff


	//   ....[198]....
        /*046c*/ 	.word	0xffffffff


	//   ....[199]....
        /*0470*/ 	.word	0xffffffff


	//   ....[200]....
        /*0474*/ 	.word	0xffffffff


	//   ....[201]....
        /*0478*/ 	.word	0xffffffff


	//   ....[202]....
        /*047c*/ 	.word	0xffffffff


	//   ....[203]....
        /*0480*/ 	.word	0xffffffff


	//   ....[204]....
        /*0484*/ 	.word	0xffffffff


	//   ....[205]....
        /*0488*/ 	.word	0xffffffff


	//   ....[206]....
        /*048c*/ 	.word	0xffffffff


	//   ....[207]....
        /*0490*/ 	.word	0xffffffff


	//----- nvinfo : EIATTR_COOP_GROUP_INSTR_OFFSETS
	.align		4
.L_550:
        /*0494*/ 	.byte	0x04, 0x28
        /*0496*/ 	.short	(.L_552 - .L_551)


	//   ....[0]....
.L_551:
        /*0498*/ 	.word	0x00000050


	//   ....[1]....
        /*049c*/ 	.word	0x000001e0


	//   ....[2]....
        /*04a0*/ 	.word	0x00000210


	//   ....[3]....
        /*04a4*/ 	.word	0x00000240


	//   ....[4]....
        /*04a8*/ 	.word	0x00000270


	//   ....[5]....
        /*04ac*/ 	.word	0x000002a0


	//   ....[6]....
        /*04b0*/ 	.word	0x000002d0


	//   ....[7]....
        /*04b4*/ 	.word	0x00000430


	//   ....[8]....
        /*04b8*/ 	.word	0x00000470


	//   ....[9]....
        /*04bc*/ 	.word	0x000004a0


	//   ....[10]....
        /*04c0*/ 	.word	0x000004d0


	//   ....[11]....
        /*04c4*/ 	.word	0x00000500


	//   ....[12]....
        /*04c8*/ 	.word	0x00000530


	//   ....[13]....
        /*04cc*/ 	.word	0x000005c0


	//   ....[14]....
        /*04d0*/ 	.word	0x00000600


	//   ....[15]....
        /*04d4*/ 	.word	0x00000620


	//   ....[16]....
        /*04d8*/ 	.word	0x00000680


	//   ....[17]....
        /*04dc*/ 	.word	0x00002990


	//   ....[18]....
        /*04e0*/ 	.word	0x000029b0


	//   ....[19]....
        /*04e4*/ 	.word	0x00002b60


	//   ....[20]....
        /*04e8*/ 	.word	0x00002b70


	//   ....[21]....
        /*04ec*/ 	.word	0x00002d10


	//   ....[22]....
        /*04f0*/ 	.word	0x00002d30


	//   ....[23]....
        /*04f4*/ 	.word	0x00002ed0


	//   ....[24]....
        /*04f8*/ 	.word	0x00002ee0


	//   ....[25]....
        /*04fc*/ 	.word	0x000033f0


	//   ....[26]....
        /*0500*/ 	.word	0x00003410


	//   ....[27]....
        /*0504*/ 	.word	0x00003420


	//   ....[28]....
        /*0508*/ 	.word	0x00003430


	//   ....[29]....
        /*050c*/ 	.word	0x00003610


	//   ....[30]....
        /*0510*/ 	.word	0x00003640


	//   ....[31]....
        /*0514*/ 	.word	0x00003670


	//   ....[32]....
        /*0518*/ 	.word	0x00003690


	//   ....[33]....
        /*051c*/ 	.word	0x00004d30


	//   ....[34]....
        /*0520*/ 	.word	0x00004d50


	//   ....[35]....
        /*0524*/ 	.word	0x00004e70


	//   ....[36]....
        /*0528*/ 	.word	0x00004ec0


	//   ....[37]....
        /*052c*/ 	.word	0x00005150


	//   ....[38]....
        /*0530*/ 	.word	0x00005390


	//   ....[39]....
        /*0534*/ 	.word	0x00005790


	//   ....[40]....
        /*0538*/ 	.word	0x000057b0


	//   ....[41]....
        /*053c*/ 	.word	0x000057d0


	//   ....[42]....
        /*0540*/ 	.word	0x000057f0


	//   ....[43]....
        /*0544*/ 	.word	0x00006f30


	//   ....[44]....
        /*0548*/ 	.word	0x00006f50


	//   ....[45]....
        /*054c*/ 	.word	0x00007060


	//   ....[46]....
        /*0550*/ 	.word	0x00007090


	//   ....[47]....
        /*0554*/ 	.word	0x000085e0


	//   ....[48]....
        /*0558*/ 	.word	0x00008600


	//   ....[49]....
        /*055c*/ 	.word	0x00008700


	//   ....[50]....
        /*0560*/ 	.word	0x00008730


	//   ....[51]....
        /*0564*/ 	.word	0x000089f0


	//   ....[52]....
        /*0568*/ 	.word	0x00008c20


	//   ....[53]....
        /*056c*/ 	.word	0x00008f40


	//   ....[54]....
        /*0570*/ 	.word	0x00008f60


	//   ....[55]....
        /*0574*/ 	.word	0x00009080


	//   ....[56]....
        /*0578*/ 	.word	0x000090a0


	//   ....[57]....
        /*057c*/ 	.word	0x0000b080


	//   ....[58]....
        /*0580*/ 	.word	0x0000b090


	//   ....[59]....
        /*0584*/ 	.word	0x0000b0e0


	//   ....[60]....
        /*0588*/ 	.word	0x0000b100


	//   ....[61]....
        /*058c*/ 	.word	0x0000c6c0


	//   ....[62]....
        /*0590*/ 	.word	0x0000c6e0


	//   ....[63]....
        /*0594*/ 	.word	0x0000c7f0


	//   ....[64]....
        /*0598*/ 	.word	0x0000c810


	//   ....[65]....
        /*059c*/ 	.word	0x0000cba0


	//   ....[66]....
        /*05a0*/ 	.word	0x0000cbc0


	//   ....[67]....
        /*05a4*/ 	.word	0x0000cbe0


	//   ....[68]....
        /*05a8*/ 	.word	0x0000cc00


	//   ....[69]....
        /*05ac*/ 	.word	0x0000e840


	//   ....[70]....
        /*05b0*/ 	.word	0x0000e870


	//   ....[71]....
        /*05b4*/ 	.word	0x0000e890


	//   ....[72]....
        /*05b8*/ 	.word	0x0000e8a0


	//   ....[73]....
        /*05bc*/ 	.word	0x00010100


	//   ....[74]....
        /*05c0*/ 	.word	0x00010110


	//   ....[75]....
        /*05c4*/ 	.word	0x00010120


	//   ....[76]....
        /*05c8*/ 	.word	0x00010130


	//   ....[77]....
        /*05cc*/ 	.word	0x000104c0


	//   ....[78]....
        /*05d0*/ 	.word	0x000104e0


	//   ....[79]....
        /*05d4*/ 	.word	0x00010690


	//   ....[80]....
        /*05d8*/ 	.word	0x000106a0


	//   ....[81]....
        /*05dc*/ 	.word	0x00010850


	//   ....[82]....
        /*05e0*/ 	.word	0x00010870


	//   ....[83]....
        /*05e4*/ 	.word	0x00010a20


	//   ....[84]....
        /*05e8*/ 	.word	0x00010a30


	//   ....[85]....
        /*05ec*/ 	.word	0x00010dd0


	//   ....[86]....
        /*05f0*/ 	.word	0x00010df0


	//   ....[87]....
        /*05f4*/ 	.word	0x00011c20


	//   ....[88]....
        /*05f8*/ 	.word	0x00011c30


	//   ....[89]....
        /*05fc*/ 	.word	0x00013150


	//   ....[90]....
        /*0600*/ 	.word	0x00013170


	//   ....[91]....
        /*0604*/ 	.word	0x00013330


	//   ....[92]....
        /*0608*/ 	.word	0x00013340


	//   ....[93]....
        /*060c*/ 	.word	0x000134f0


	//   ....[94]....
        /*0610*/ 	.word	0x00013510


	//   ....[95]....
        /*0614*/ 	.word	0x000136c0


	//   ....[96]....
        /*0618*/ 	.word	0x000136d0


	//   ....[97]....
        /*061c*/ 	.word	0x00013920


	//   ....[98]....
        /*0620*/ 	.word	0x00013940


	//   ....[99]....
        /*0624*/ 	.word	0x00013a60


	//   ....[100]....
        /*0628*/ 	.word	0x00013aa0


	//   ....[101]....
        /*062c*/ 	.word	0x00013ad0


	//   ....[102]....
        /*0630*/ 	.word	0x00013b00


	//   ....[103]....
        /*0634*/ 	.word	0x00013b30


	//   ....[104]....
        /*0638*/ 	.word	0x00013b60


	//   ....[105]....
        /*063c*/ 	.word	0x00013cb0


	//   ....[106]....
        /*0640*/ 	.word	0x00013cf0


	//   ....[107]....
        /*0644*/ 	.word	0x00013d20


	//   ....[108]....
        /*0648*/ 	.word	0x00013d50


	//   ....[109]....
        /*064c*/ 	.word	0x00013d80


	//   ....[110]....
        /*0650*/ 	.word	0x00013db0


	//   ....[111]....
        /*0654*/ 	.word	0x00013e40


	//   ....[112]....
        /*0658*/ 	.word	0x00013e80


	//   ....[113]....
        /*065c*/ 	.word	0x00013e90


	//   ....[114]....
        /*0660*/ 	.word	0x00013ef0


	//   ....[115]....
        /*0664*/ 	.word	0x000148a0


	//   ....[116]....
        /*0668*/ 	.word	0x00014900


	//   ....[117]....
        /*066c*/ 	.word	0x00014950


	//   ....[118]....
        /*0670*/ 	.word	0x000149a0


	//   ....[119]....
        /*0674*/ 	.word	0x000149f0


	//   ....[120]....
        /*0678*/ 	.word	0x00014a60


	//   ....[121]....
        /*067c*/ 	.word	0x00014ab0


	//   ....[122]....
        /*0680*/ 	.word	0x00014b20


	//   ....[123]....
        /*0684*/ 	.word	0x00014b90


	//   ....[124]....
        /*0688*/ 	.word	0x00014c00


	//   ....[125]....
        /*068c*/ 	.word	0x00014c70


	//   ....[126]....
        /*0690*/ 	.word	0x00014ce0


	//   ....[127]....
        /*0694*/ 	.word	0x00014d50


	//   ....[128]....
        /*0698*/ 	.word	0x00014db0


	//   ....[129]....
        /*069c*/ 	.word	0x00014e20


	//   ....[130]....
        /*06a0*/ 	.word	0x00014e90


	//   ....[131]....
        /*06a4*/ 	.word	0x00014f00


	//   ....[132]....
        /*06a8*/ 	.word	0x00014f60


	//   ....[133]....
        /*06ac*/ 	.word	0x00014fd0


	//   ....[134]....
        /*06b0*/ 	.word	0x00015040


	//   ....[135]....
        /*06b4*/ 	.word	0x00015200


	//   ....[136]....
        /*06b8*/ 	.word	0x00015260


	//   ....[137]....
        /*06bc*/ 	.word	0x000152d0


	//   ....[138]....
        /*06c0*/ 	.word	0x00015340


	//   ....[139]....
        /*06c4*/ 	.word	0x00015780


	//   ....[140]....
        /*06c8*/ 	.word	0x000157d0


	//   ....[141]....
        /*06cc*/ 	.word	0x00015820


	//   ....[142]....
        /*06d0*/ 	.word	0x00015860


	//   ....[143]....
        /*06d4*/ 	.word	0x000158d0


	//   ....[144]....
        /*06d8*/ 	.word	0x00015940


	//   ....[145]....
        /*06dc*/ 	.word	0x00015b00


	//   ....[146]....
        /*06e0*/ 	.word	0x00015b60


	//   ....[147]....
        /*06e4*/ 	.word	0x00015bd0


	//   ....[148]....
        /*06e8*/ 	.word	0x00015c40


	//   ....[149]....
        /*06ec*/ 	.word	0x00015e00


	//   ....[150]....
        /*06f0*/ 	.word	0x00015e60


	//   ....[151]....
        /*06f4*/ 	.word	0x00015ed0


	//   ....[152]....
        /*06f8*/ 	.word	0x00015f40


	//   ....[153]....
        /*06fc*/ 	.word	0x00016380


	//   ....[154]....
        /*0700*/ 	.word	0x000163c0


	//   ....[155]....
        /*0704*/ 	.word	0x00016410


	//   ....[156]....
        /*0708*/ 	.word	0x00016450


	//   ....[157]....
        /*070c*/ 	.word	0x000164b0


	//   ....[158]....
        /*0710*/ 	.word	0x00016520


	//   ....[159]....
        /*0714*/ 	.word	0x00016590


	//   ....[160]....
        /*0718*/ 	.word	0x00016710


	//   ....[161]....
        /*071c*/ 	.word	0x00016770


	//   ....[162]....
        /*0720*/ 	.word	0x000167c0


	//   ....[163]....
        /*0724*/ 	.word	0x00016800


	//   ....[164]....
        /*0728*/ 	.word	0x00016850


	//   ....[165]....
        /*072c*/ 	.word	0x00016890


	//   ....[166]....
        /*0730*/ 	.word	0x000168e0


	//   ....[167]....
        /*0734*/ 	.word	0x00016930


	//   ....[168]....
        /*0738*/ 	.word	0x00016980


	//   ....[169]....
        /*073c*/ 	.word	0x000169c0


	//   ....[170]....
        /*0740*/ 	.word	0x00016a30


	//   ....[171]....
        /*0744*/ 	.word	0x00016aa0


	//   ....[172]....
        /*0748*/ 	.word	0x00016b10


	//   ....[173]....
        /*074c*/ 	.word	0x00016b70


	//   ....[174]....
        /*0750*/ 	.word	0x00016be0


	//   ....[175]....
        /*0754*/ 	.word	0x00016c50


	//   ....[176]....
        /*0758*/ 	.word	0x00016cc0


	//   ....[177]....
        /*075c*/ 	.word	0x00016d20


	//   ....[178]....
        /*0760*/ 	.word	0x00016d90


	//   ....[179]....
        /*0764*/ 	.word	0x00016e00


	//   ....[180]....
        /*0768*/ 	.word	0x00016e70


	//   ....[181]....
        /*076c*/ 	.word	0x00016ed0


	//   ....[182]....
        /*0770*/ 	.word	0x00016f40


	//   ....[183]....
        /*0774*/ 	.word	0x00016fb0


	//   ....[184]....
        /*0778*/ 	.word	0x00017020


	//   ....[185]....
        /*077c*/ 	.word	0x00017080


	//   ....[186]....
        /*0780*/ 	.word	0x000170f0


	//   ....[187]....
        /*0784*/ 	.word	0x00017160


	//   ....[188]....
        /*0788*/ 	.word	0x000171d0


	//   ....[189]....
        /*078c*/ 	.word	0x00017230


	//   ....[190]....
        /*0790*/ 	.word	0x000172a0


	//   ....[191]....
        /*0794*/ 	.word	0x00017310


	//   ....[192]....
        /*0798*/ 	.word	0x00017360


	//   ....[193]....
        /*079c*/ 	.word	0x000173a0


	//   ....[194]....
        /*07a0*/ 	.word	0x000173f0


	//   ....[195]....
        /*07a4*/ 	.word	0x00017440


	//   ....[196]....
        /*07a8*/ 	.word	0x00017490


	//   ....[197]....
        /*07ac*/ 	.word	0x00017500


	//   ....[198]....
        /*07b0*/ 	.word	0x00017550


	//   ....[199]....
        /*07b4*/ 	.word	0x000175a0


	//   ....[200]....
        /*07b8*/ 	.word	0x000175f0


	//   ....[201]....
        /*07bc*/ 	.word	0x00017640


	//   ....[202]....
        /*07c0*/ 	.word	0x00017690


	//   ....[203]....
        /*07c4*/ 	.word	0x00017700


	//   ....[204]....
        /*07c8*/ 	.word	0x00017750


	//   ....[205]....
        /*07cc*/ 	.word	0x000177c0


	//   ....[206]....
        /*07d0*/ 	.word	0x00017820


	//   ....[207]....
        /*07d4*/ 	.word	0x00017890


	//----- nvinfo : EIATTR_EXIT_INSTR_OFFSETS
	.align		4
.L_552:
        /*07d8*/ 	.byte	0x04, 0x1c
        /*07da*/ 	.short	(.L_554 - .L_553)


	//   ....[0]....
.L_553:
        /*07dc*/ 	.word	0x00000fe0


	//   ....[1]....
        /*07e0*/ 	.word	0x00014860


	//----- nvinfo : EIATTR_MAX_THREADS
	.align		4
.L_554:
        /*07e4*/ 	.byte	0x04, 0x05
        /*07e6*/ 	.short	(.L_556 - .L_555)
.L_555:
        /*07e8*/ 	.word	0x00000100
        /*07ec*/ 	.word	0x00000001
        /*07f0*/ 	.word	0x00000001


	//----- nvinfo : EIATTR_CRS_STACK_SIZE
	.align		4
.L_556:
        /*07f4*/ 	.byte	0x04, 0x1e
        /*07f6*/ 	.short	(.L_558 - .L_557)
.L_557:
        /*07f8*/ 	.word	0x00000000
.L_558:


//--------------------- .nv.info._ZN7cutlass13device_kernelIN5flash19enable_sm80_to_sm89INS1_16FlashAttnFwdSm80INS1_25CollectiveMainloopFwdSm80ILi8ELi1ELb0EN4cute5tupleIJNS5_1CILi128EEENS7_ILi48EEENS7_ILi256EEEEEELi256ENS_10bfloat16_tEfNS_4arch4Sm80ELb1ELb0ELb1ELb1ELb1ELb1ELb1ELb1EEENS1_21CollectiveEpilogueFwdINS6_IJS8_SA_S9_EEENS6_IJNS7_ILi1EEESI_SI_EEESC_SE_Li256ELb1ELb1ELb1ELb0EEENS1_36VarlenDynamicPersistentTileSchedulerILi128ELi48ELi256ELi256ELb1ELb1ELb0ELb1ELb1ELb1EEEEEEEEEvNT_6ParamsE --------------------------
	.section	.nv.info._ZN7cutlass13device_kernelIN5flash19enable_sm80_to_sm89INS1_16FlashAttnFwdSm80INS1_25CollectiveMainloopFwdSm80ILi8ELi1ELb0EN4cute5tupleIJNS5_1CILi128EEENS7_ILi48EEENS7_ILi256EEEEEELi256ENS_10bfloat16_tEfNS_4arch4Sm80ELb1ELb0ELb1ELb1ELb1ELb1ELb1ELb1EEENS1_21CollectiveEpilogueFwdINS6_IJS8_SA_S9_EEENS6_IJNS7_ILi1EEESI_SI_EEESC_SE_Li256ELb1ELb1ELb1ELb0EEENS1_36VarlenDynamicPersistentTileSchedulerILi128ELi48ELi256ELi256ELb1ELb1ELb0ELb1ELb1ELb1EEEEEEEEEvNT_6ParamsE,"",@"SHT_CUDA_INFO"
	.sectionflags	@""
	.align	4


	//----- nvinfo : EIATTR_CUDA_API_VERSION
	.align		4
        /*0000*/ 	.byte	0x04, 0x37
        /*0002*/ 	.short	(.L_560 - .L_559)
.L_559:
        /*0004*/ 	.word	0x00000082


	//----- nvinfo : EIATTR_SW2861232_WAR
	.align		4
.L_560:
        /*0008*/ 	.byte	0x01, 0x35
	.zero		2


	//----- nvinfo : EIATTR_PARAM_CBANK
	.align		4
        /*000c*/ 	.byte	0x04, 0x0a
        /*000e*/ 	.short	(.L_562 - .L_561)
	.align		4
.L_561:
        /*0010*/ 	.word	index@(.nv.constant0._ZN7cutlass13device_kernelIN5flash19enable_sm80_to_sm89INS1_16FlashAttnFwdSm80INS1_25CollectiveMainloopFwdSm80ILi8ELi1ELb0EN4cute5tupleIJNS5_1CILi128EEENS7_ILi48EEENS7_ILi256EEEEEELi256ENS_10bfloat16_tEfNS_4arch4Sm80ELb1ELb0ELb1ELb1ELb1ELb1ELb1ELb1EEENS1_21CollectiveEpilogueFwdINS6_IJS8_SA_S9_EEENS6_IJNS7_ILi1EEESI_SI_EEESC_SE_Li256ELb1ELb1ELb1ELb0EEENS1_36VarlenDynamicPersistentTileSchedulerILi128ELi48ELi256ELi256ELb1ELb1ELb0ELb1ELb1ELb1EEEEEEEEEvNT_6ParamsE)
        /*0014*/ 	.short	0x0160
        /*0016*/ 	.short	0x0438


	//----- nvinfo : EIATTR_CBANK_PARAM_SIZE
	.align		4
.L_562:
        /*0018*/ 	.byte	0x03, 0x19
        /*001a*/ 	.short	0x0438


	//----- nvinfo : EIATTR_KPARAM_INFO
	.align		4
        /*001c*/ 	.byte	0x04, 0x17
        /*001e*/ 	.short	(.L_564 - .L_563)
.L_563:
        /*0020*/ 	.word	0x00000000
        /*0024*/ 	.short	0x0000
        /*0026*/ 	.short	0x0000
        /*0028*/ 	.byte	0x00, 0xf0, 0xe1, 0x10


	//----- nvinfo : EIATTR_MAXREG_COUNT
	.align		4
.L_564:
        /*002c*/ 	.byte	0x03, 0x1b
        /*002e*/ 	.short	0x00ff


	//----- nvinfo : EIATTR_NUM_BARRIERS
	.align		4
        /*0030*/ 	.byte	0x02, 0x4c
        /*0032*/ 	.byte	0x06
	.zero		1


	//----- nvinfo : EIATTR_ANNOTATIONS
	.align		4
        /*0034*/ 	.byte	0x04, 0x55
        /*0036*/ 	.short	(.L_566 - .L_565)


	//   ....[0]....
.L_565:
        /* <DEDUP_REMOVED lines=171> */


	//----- nvinfo : EIATTR_MERCURY_ISA_VERSION
	.align		4
.L_566:
        /*0ad8*/ 	.byte	0x03, 0x5f
        /*0ada*/ 	.short	0x0000


	//----- nvinfo : EIATTR_INT_WARP_WIDE_INSTR_OFFSETS
	.align		4
        /*0adc*/ 	.byte	0x04, 0x31
        /*0ade*/ 	.short	(.L_568 - .L_567)


	//   ....[0]....
.L_567:
        /*0ae0*/ 	.word	0x0001e420


	//   ....[1]....
        /*0ae4*/ 	.word	0x0001e490


	//----- nvinfo : EIATTR_COOP_GROUP_MASK_REGIDS
	.align		4
.L_568:
        /*0ae8*/ 	.byte	0x04, 0x29
        /*0aea*/ 	.short	(.L_570 - .L_569)


	//   ....[0]....
.L_569:
        /*0aec*/ 	.word	0xffffffff


	//   ....[1]....
        /*0af0*/ 	.word	0xffffffff


	//   ....[2]....
        /*0af4*/ 	.word	0xffffffff


	//   ....[3]....
        /*0af8*/ 	.word	0xffffffff


	//   ....[4]....
        /*0afc*/ 	.word	0xffffffff


	//   ....[5]....
        /*0b00*/ 	.word	0xffffffff


	//   ....[6]....
        /*0b04*/ 	.word	0xffffffff


	//   ....[7]....
        /*0b08*/ 	.word	0xffffffff


	//   ....[8]....
        /*0b0c*/ 	.word	0xffffffff


	//   ....[9]....
        /*0b10*/ 	.word	0xffffffff


	//   ....[10]....
        /*0b14*/ 	.word	0xffffffff


	//   ....[11]....
        /*0b18*/ 	.word	0xffffffff


	//   ....[12]....
        /*0b1c*/ 	.word	0xffffffff


	//   ....[13]....
        /*0b20*/ 	.word	0xffffffff


	//   ....[14]....
        /*0b24*/ 	.word	0xffffffff


	//   ....[15]....
        /*0b28*/ 	.word	0xffffffff


	//   ....[16]....
        /*0b2c*/ 	.word	0xffffffff


	//   ....[17]....
        /*0b30*/ 	.word	0xffffffff


	//   ....[18]....
        /*0b34*/ 	.word	0xffffffff


	//   ....[19]....
        /*0b38*/ 	.word	0xffffffff


	//   ....[20]....
        /*0b3c*/ 	.word	0xffffffff


	//   ....[21]....
        /*0b40*/ 	.word	0xffffffff


	//   ....[22]....
        /*0b44*/ 	.word	0xffffffff


	//   ....[23]....
        /*0b48*/ 	.word	0xffffffff


	//   ....[24]....
        /*0b4c*/ 	.word	0xffffffff


	//   ....[25]....
        /*0b50*/ 	.word	0xffffffff


	//   ....[26]....
        /*0b54*/ 	.word	0xffffffff


	//   ....[27]....
        /*0b58*/ 	.word	0xffffffff


	//   ....[28]....
        /*0b5c*/ 	.word	0xffffffff


	//   ....[29]....
        /*0b60*/ 	.word	0xffffffff


	//   ....[30]....
        /*0b64*/ 	.word	0xffffffff


	//   ....[31]....
        /*0b68*/ 	.word	0xffffffff


	//   ....[32]....
        /*0b6c*/ 	.word	0xffffffff


	//   ....[33]....
        /*0b70*/ 	.word	0xffffffff


	//   ....[34]....
        /*0b74*/ 	.word	0xffffffff


	//   ....[35]....
        /*0b78*/ 	.word	0xffffffff


	//   ....[36]....
        /*0b7c*/ 	.word	0xffffffff


	//   ....[37]....
        /*0b80*/ 	.word	0xffffffff


	//   ....[38]....
        /*0b84*/ 	.word	0xffffffff


	//   ....[39]....
        /*0b88*/ 	.word	0xffffffff


	//   ....[40]....
        /*0b8c*/ 	.word	0xffffffff


	//   ....[41]....
        /*0b90*/ 	.word	0xffffffff


	//   ....[42]....
        /*0b94*/ 	.word	0xffffffff


	//   ....[43]....
        /*0b98*/ 	.word	0xffffffff


	//   ....[44]....
        /*0b9c*/ 	.word	0xffffffff


	//   ....[45]....
        /*0ba0*/ 	.word	0xffffffff


	//   ....[46]....
        /*0ba4*/ 	.word	0xffffffff


	//   ....[47]....
        /*0ba8*/ 	.word	0xffffffff


	//   ....[48]....
        /*0bac*/ 	.word	0xffffffff


	//   ....[49]....
        /*0bb0*/ 	.word	0xffffffff


	//   ....[50]....
        /*0bb4*/ 	.word	0xffffffff


	//   ....[51]....
        /*0bb8*/ 	.word	0xffffffff


	//   ....[52]....
        /*0bbc*/ 	.word	0xffffffff


	//   ....[53]....
        /*0bc0*/ 	.word	0xffffffff


	//   ....[54]....
        /*0bc4*/ 	.word	0xffffffff


	//   ....[55]....
        /*0bc8*/ 	.word	0xffffffff


	//   ....[56]....
        /*0bcc*/ 	.word	0xffffffff


	//   ....[57]....
        /*0bd0*/ 	.word	0xffffffff


	//   ....[58]....
        /*0bd4*/ 	.word	0xffffffff


	//   ....[59]....
        /*0bd8*/ 	.word	0xffffffff


	//   ....[60]....
        /*0bdc*/ 	.word	0xffffffff


	//   ....[61]....
        /*0be0*/ 	.word	0xffffffff


	//   ....[62]....
        /*0be4*/ 	.word	0xffffffff


	//   ....[63]....
        /*0be8*/ 	.word	0xffffffff


	//   ....[64]....
        /*0bec*/ 	.word	0xffffffff


	//   ....[65]....
        /*0bf0*/ 	.word	0xffffffff


	//   ....[66]....
        /*0bf4*/ 	.word	0xffffffff


	//   ....[67]....
        /*0bf8*/ 	.word	0xffffffff


	//   ....[68]....
        /*0bfc*/ 	.word	0xffffffff


	//   ....[69]....
        /*0c00*/ 	.word	0xffffffff


	//   ....[70]....
        /*0c04*/ 	.word	0xffffffff


	//   ....[71]....
        /*0c08*/ 	.word	0xffffffff


	//   ....[72]....
        /*0c0c*/ 	.word	0xffffffff


	//   ....[73]....
        /*0c10*/ 	.word	0xffffffff


	//   ....[74]....
        /*0c14*/ 	.word	0xffffffff


	//   ....[75]....
        /*0c18*/ 	.word	0xffffffff


	//   ....[76]....
        /*0c1c*/ 	.word	0xffffffff


	//   ....[77]....
        /*0c20*/ 	.word	0xffffffff


	//   ....[78]....
        /*0c24*/ 	.word	0xffffffff


	//   ....[79]....
        /*0c28*/ 	.word	0xffffffff


	//   ....[80]....
        /*0c2c*/ 	.word	0xffffffff


	//   ....[81]....
        /*0c30*/ 	.word	0xffffffff


	//   ....[82]....
        /*0c34*/ 	.word	0xffffffff


	//   ....[83]....
        /*0c38*/ 	.word	0xffffffff


	//   ....[84]....
        /*0c3c*/ 	.word	0xffffffff


	//   ....[85]....
        /*0c40*/ 	.word	0xffffffff


	//   ....[86]....
        /*0c44*/ 	.word	0xffffffff


	//   ....[87]....
        /*0c48*/ 	.word	0xffffffff


	//   ....[88]....
        /*0c4c*/ 	.word	0xffffffff


	//   ....[89]....
        /*0c50*/ 	.word	0xffffffff


	//   ....[90]....
        /*0c54*/ 	.word	0xffffffff


	//   ....[91]....
        /*0c58*/ 	.word	0xffffffff


	//   ....[92]....
        /*0c5c*/ 	.word	0xffffffff


	//   ....[93]....
        /*0c60*/ 	.word	0xffffffff


	//   ....[94]....
        /*0c64*/ 	.word	0xffffffff


	//   ....[95]....
        /*0c68*/ 	.word	0xffffffff


	//   ....[96]....
        /*0c6c*/ 	.word	0xffffffff


	//   ....[97]....
        /*0c70*/ 	.word	0xffffffff


	//   ....[98]....
        /*0c74*/ 	.word	0xffffffff


	//   ....[99]....
        /*0c78*/ 	.word	0xffffffff


	//   ....[100]....
        /*0c7c*/ 	.word	0xffffffff


	//   ....[101]....
        /*0c80*/ 	.word	0xffffffff


	//   ....[102]....
        /*0c84*/ 	.word	0xffffffff


	//   ....[103]....
        /*0c88*/ 	.word	0xffffffff


	//   ....[104]....
        /*0c8c*/ 	.word	0xffffffff


	//   ....[105]....
        /*0c90*/ 	.word	0xffffffff


	//   ....[106]....
        /*0c94*/ 	.word	0xffffffff


	//   ....[107]....
        /*0c98*/ 	.word	0xffffffff


	//   ....[108]....
        /*0c9c*/ 	.word	0xffffffff


	//   ....[109]....
        /*0ca0*/ 	.word	0xffffffff


	//   ....[110]....
        /*0ca4*/ 	.word	0xffffffff


	//   ....[111]....
        /*0ca8*/ 	.word	0xffffffff


	//   ....[112]....
        /*0cac*/ 	.word	0xffffffff


	//   ....[113]....
        /*0cb0*/ 	.word	0xffffffff


	//   ....[114]....
        /*0cb4*/ 	.word	0xffffffff


	//   ....[115]....
        /*0cb8*/ 	.word	0xffffffff


	//   ....[116]....
        /*0cbc*/ 	.word	0xffffffff


	//   ....[117]....
        /*0cc0*/ 	.word	0xffffffff


	//   ....[118]....
        /*0cc4*/ 	.word	0xffffffff


	//   ....[119]....
        /*0cc8*/ 	.word	0xffffffff


	//   ....[120]....
        /*0ccc*/ 	.word	0xffffffff


	//   ....[121]....
        /*0cd0*/ 	.word	0xffffffff


	//   ....[122]....
        /*0cd4*/ 	.word	0xffffffff


	//   ....[123]....
        /*0cd8*/ 	.word	0xffffffff


	//   ....[124]....
        /*0cdc*/ 	.word	0xffffffff


	//   ....[125]....
        /*0ce0*/ 	.word	0xffffffff


	//   ....[126]....
        /*0ce4*/ 	.word	0xffffffff


	//   ....[127]....
        /*0ce8*/ 	.word	0xffffffff


	//   ....[128]....
        /*0cec*/ 	.word	0xffffffff


	//   ....[129]....
        /*0cf0*/ 	.word	0xffffffff


	//   ....[130]....
        /*0cf4*/ 	.word	0xffffffff


	//   ....[131]....
        /*0cf8*/ 	.word	0xffffffff


	//   ....[132]....
        /*0cfc*/ 	.word	0xffffffff


	//   ....[133]....
        /*0d00*/ 	.word	0xffffffff


	//   ....[134]....
        /*0d04*/ 	.word	0xffffffff


	//   ....[135]....
        /*0d08*/ 	.word	0xffffffff


	//   ....[136]....
        /*0d0c*/ 	.word	0xffffffff


	//   ....[137]....
        /*0d10*/ 	.word	0xffffffff


	//   ....[138]....
        /*0d14*/ 	.word	0xffffffff


	//   ....[139]....
        /*0d18*/ 	.word	0xffffffff


	//   ....[140]....
        /*0d1c*/ 	.word	0xffffffff


	//   ....[141]....
        /*0d20*/ 	.word	0xffffffff


	//   ....[142]....
        /*0d24*/ 	.word	0xffffffff


	//   ....[143]....
        /*0d28*/ 	.word	0xffffffff


	//   ....[144]....
        /*0d2c*/ 	.word	0xffffffff


	//   ....[145]....
        /*0d30*/ 	.word	0xffffffff


	//   ....[146]....
        /*0d34*/ 	.word	0xffffffff


	//   ....[147]....
        /*0d38*/ 	.word	0xffffffff


	//   ....[148]....
        /*0d3c*/ 	.word	0xffffffff


	//   ....[149]....
        /*0d40*/ 	.word	0xffffffff


	//   ....[150]....
        /*0d44*/ 	.word	0xffffffff


	//   ....[151]....
        /*0d48*/ 	.word	0xffffffff


	//   ....[152]....
        /*0d4c*/ 	.word	0xffffffff


	//   ....[153]....
        /*0d50*/ 	.word	0xffffffff


	//   ....[154]....
        /*0d54*/ 	.word	0xffffffff


	//   ....[155]....
        /*0d58*/ 	.word	0xffffffff


	//   ....[156]....
        /*0d5c*/ 	.word	0xffffffff


	//   ....[157]....
        /*0d60*/ 	.word	0xffffffff


	//   ....[158]....
        /*0d64*/ 	.word	0xffffffff


	//   ....[159]....
        /*0d68*/ 	.word	0xffffffff


	//   ....[160]....
        /*0d6c*/ 	.word	0xffffffff


	//   ....[161]....
        /*0d70*/ 	.word	0xffffffff


	//   ....[162]....
        /*0d74*/ 	.word	0xffffffff


	//   ....[163]....
        /*0d78*/ 	.word	0xffffffff


	//   ....[164]....
        /*0d7c*/ 	.word	0xffffffff


	//   ....[165]....
        /*0d80*/ 	.word	0xffffffff


	//   ....[166]....
        /*0d84*/ 	.word	0xffffffff


	//   ....[167]....
        /*0d88*/ 	.word	0xffffffff


	//   ....[168]....
        /*0d8c*/ 	.word	0xffffffff


	//   ....[169]....
        /*0d90*/ 	.word	0xffffffff


	//   ....[170]....
        /*0d94*/ 	.word	0xffffffff


	//   ....[171]....
        /*0d98*/ 	.word	0xffffffff


	//   ....[172]....
        /*0d9c*/ 	.word	0xffffffff


	//   ....[173]....
        /*0da0*/ 	.word	0xffffffff


	//   ....[174]....
        /*0da4*/ 	.word	0xffffffff


	//   ....[175]....
        /*0da8*/ 	.word	0xffffffff


	//   ....[176]....
        /*0dac*/ 	.word	0xffffffff


	//   ....[177]....
        /*0db0*/ 	.word	0xffffffff


	//   ....[178]....
        /*0db4*/ 	.word	0xffffffff


	//   ....[179]....
        /*0db8*/ 	.word	0xffffffff


	//   ....[180]....
        /*0dbc*/ 	.word	0xffffffff


	//   ....[181]....
        /*0dc0*/ 	.word	0xffffffff


	//   ....[182]....
        /*0dc4*/ 	.word	0xffffffff


	//   ....[183]....
        /*0dc8*/ 	.word	0xffffffff


	//   ....[184]....
        /*0dcc*/ 	.word	0xffffffff


	//   ....[185]....
        /*0dd0*/ 	.word	0xffffffff


	//   ....[186]....
        /*0dd4*/ 	.word	0xffffffff


	//   ....[187]....
        /*0dd8*/ 	.word	0xffffffff


	//   ....[188]....
        /*0ddc*/ 	.word	0xffffffff


	//   ....[189]....
        /*0de0*/ 	.word	0xffffffff


	//   ....[190]....
        /*0de4*/ 	.word	0xffffffff


	//   ....[191]....
        /*0de8*/ 	.word	0xffffffff


	//   ....[192]....
        /*0dec*/ 	.word	0xffffffff


	//   ....[193]....
        /*0df0*/ 	.word	0xffffffff


	//   ....[194]....
        /*0df4*/ 	.word	0xffffffff


	//   ....[195]....
        /*0df8*/ 	.word	0xffffffff


	//   ....[196]....
        /*0dfc*/ 	.word	0xffffffff


	//   ....[197]....
        /*0e00*/ 	.word	0xffffffff


	//   ....[198]....
        /*0e04*/ 	.word	0xffffffff


	//   ....[199]....
        /*0e08*/ 	.word	0xffffffff


	//   ....[200]....
        /*0e0c*/ 	.word	0xffffffff


	//   ....[201]....
        /*0e10*/ 	.word	0xffffffff


	//   ....[202]....
        /*0e14*/ 	.word	0xffffffff


	//   ....[203]....
        /*0e18*/ 	.word	0xffffffff


	//   ....[204]....
        /*0e1c*/ 	.word	0xffffffff


	//   ....[205]....
        /*0e20*/ 	.word	0xffffffff


	//   ....[206]....
        /*0e24*/ 	.word	0xffffffff


	//   ....[207]....
        /*0e28*/ 	.word	0xffffffff


	//   ....[208]....
        /*0e2c*/ 	.word	0xffffffff


	//   ....[209]....
        /*0e30*/ 	.word	0xffffffff


	//   ....[210]....
        /*0e34*/ 	.word	0xffffffff


	//   ....[211]....
        /*0e38*/ 	.word	0xffffffff


	//   ....[212]....
        /*0e3c*/ 	.word	0xffffffff


	//   ....[213]....
        /*0e40*/ 	.word	0xffffffff


	//   ....[214]....
        /*0e44*/ 	.word	0xffffffff


	//   ....[215]....
        /*0e48*/ 	.word	0xffffffff


	//   ....[216]....
        /*0e4c*/ 	.word	0xffffffff


	//   ....[217]....
        /*0e50*/ 	.word	0xffffffff


	//   ....[218]....
        /*0e54*/ 	.word	0xffffffff


	//   ....[219]....
        /*0e58*/ 	.word	0xffffffff


	//   ....[220]....
        /*0e5c*/ 	.word	0xffffffff


	//   ....[221]....
        /*0e60*/ 	.word	0xffffffff


	//   ....[222]....
        /*0e64*/ 	.word	0xffffffff


	//   ....[223]....
        /*0e68*/ 	.word	0xffffffff


	//   ....[224]....
        /*0e6c*/ 	.word	0xffffffff


	//   ....[225]....
        /*0e70*/ 	.word	0xffffffff


	//   ....[226]....
        /*0e74*/ 	.word	0xffffffff


	//   ....[227]....
        /*0e78*/ 	.word	0xffffffff


	//   ....[228]....
        /*0e7c*/ 	.word	0xffffffff


	//   ....[229]....
        /*0e80*/ 	.word	0xffffffff


	//   ....[230]....
        /*0e84*/ 	.word	0xffffffff


	//   ....[231]....
        /*0e88*/ 	.word	0xffffffff


	//   ....[232]....
        /*0e8c*/ 	.word	0xffffffff


	//   ....[233]....
        /*0e90*/ 	.word	0xffffffff


	//   ....[234]....
        /*0e94*/ 	.word	0xffffffff


	//   ....[235]....
        /*0e98*/ 	.word	0xffffffff


	//   ....[236]....
        /*0e9c*/ 	.word	0xffffffff


	//   ....[237]....
        /*0ea0*/ 	.word	0xffffffff


	//   ....[238]....
        /*0ea4*/ 	.word	0xffffffff


	//   ....[239]....
        /*0ea8*/ 	.word	0xffffffff


	//   ....[240]....
        /*0eac*/ 	.word	0xffffffff


	//   ....[241]....
        /*0eb0*/ 	.word	0xffffffff


	//   ....[242]....
        /*0eb4*/ 	.word	0xffffffff


	//   ....[243]....
        /*0eb8*/ 	.word	0xffffffff


	//   ....[244]....
        /*0ebc*/ 	.word	0xffffffff


	//   ....[245]....
        /*0ec0*/ 	.word	0xffffffff


	//   ....[246]....
        /*0ec4*/ 	.word	0xffffffff


	//   ....[247]....
        /*0ec8*/ 	.word	0xffffffff


	//   ....[248]....
        /*0ecc*/ 	.word	0xffffffff


	//   ....[249]....
        /*0ed0*/ 	.word	0xffffffff


	//   ....[250]....
        /*0ed4*/ 	.word	0xffffffff


	//   ....[251]....
        /*0ed8*/ 	.word	0xffffffff


	//   ....[252]....
        /*0edc*/ 	.word	0xffffffff


	//   ....[253]....
        /*0ee0*/ 	.word	0xffffffff


	//   ....[254]....
        /*0ee4*/ 	.word	0xffffffff


	//   ....[255]....
        /*0ee8*/ 	.word	0xffffffff


	//   ....[0]....
        /*0eec*/ 	.word	0xffffffff


	//   ....[1]....
        /*0ef0*/ 	.word	0xffffffff


	//   ....[2]....
        /*0ef4*/ 	.word	0xffffffff


	//   ....[3]....
        /*0ef8*/ 	.word	0xffffffff


	//----- nvinfo : EIATTR_COOP_GROUP_INSTR_OFFSETS
	.align		4
.L_570:
        /*0efc*/ 	.byte	0x04, 0x28
        /*0efe*/ 	.short	(.L_572 - .L_571)


	//   ....[0]....
.L_571:
        /*0f00*/ 	.word	0x00000050


	//   ....[1]....
        /*0f04*/ 	.word	0x00000200


	//   ....[2]....
        /*0f08*/ 	.word	0x00000230


	//   ....[3]....
        /*0f0c*/ 	.word	0x00000260


	//   ....[4]....
        /*0f10*/ 	.word	0x00000290


	//   ....[5]....
        /*0f14*/ 	.word	0x000002c0


	//   ....[6]....
        /*0f18*/ 	.word	0x000002f0


	//   ....[7]....
        /*0f1c*/ 	.word	0x00000450


	//   ....[8]....
        /*0f20*/ 	.word	0x00000490


	//   ....[9]....
        /*0f24*/ 	.word	0x000004c0


	//   ....[10]....
        /*0f28*/ 	.word	0x000004f0


	//   ....[11]....
        /*0f2c*/ 	.word	0x00000520


	//   ....[12]....
        /*0f30*/ 	.word	0x00000550


	//   ....[13]....
        /*0f34*/ 	.word	0x000005e0


	//   ....[14]....
        /*0f38*/ 	.word	0x00000630


	//   ....[15]....
        /*0f3c*/ 	.word	0x00000650


	//   ....[16]....
        /*0f40*/ 	.word	0x000006b0


	//   ....[17]....
        /*0f44*/ 	.word	0x00004550


	//   ....[18]....
        /*0f48*/ 	.word	0x000045d0


	//   ....[19]....
        /*0f4c*/ 	.word	0x000055c0


	//   ....[20]....
        /*0f50*/ 	.word	0x000055d0


	//   ....[21]....
        /*0f54*/ 	.word	0x00006af0


	//   ....[22]....
        /*0f58*/ 	.word	0x00006b60


	//   ....[23]....
        /*0f5c*/ 	.word	0x00007c00


	//   ....[24]....
        /*0f60*/ 	.word	0x00007c10


	//   ....[25]....
        /*0f64*/ 	.word	0x00008bb0


	//   ....[26]....
        /*0f68*/ 	.word	0x00008be0


	//   ....[27]....
        /*0f6c*/ 	.word	0x00008da0


	//   ....[28]....
        /*0f70*/ 	.word	0x00008dc0


	//   ....[29]....
        /*0f74*/ 	.word	0x000091f0


	//   ....[30]....
        /*0f78*/ 	.word	0x000092b0


	//   ....[31]....
        /*0f7c*/ 	.word	0x00009450


	//   ....[32]....
        /*0f80*/ 	.word	0x00009470


	//   ....[33]....
        /*0f84*/ 	.word	0x0000a390


	//   ....[34]....
        /*0f88*/ 	.word	0x0000a3b0


	//   ....[35]....
        /*0f8c*/ 	.word	0x0000a540


	//   ....[36]....
        /*0f90*/ 	.word	0x0000a550


	//   ....[37]....
        /*0f94*/ 	.word	0x0000a6d0


	//   ....[38]....
        /*0f98*/ 	.word	0x0000a6f0


	//   ....[39]....
        /*0f9c*/ 	.word	0x0000a870


	//   ....[40]....
        /*0fa0*/ 	.word	0x0000a880


	//   ....[41]....
        /*0fa4*/ 	.word	0x0000acc0


	//   ....[42]....
        /*0fa8*/ 	.word	0x0000ace0


	//   ....[43]....
        /*0fac*/ 	.word	0x0000ae20


	//   ....[44]....
        /*0fb0*/ 	.word	0x0000ae30


	//   ....[45]....
        /*0fb4*/ 	.word	0x0000b1e0


	//   ....[46]....
        /*0fb8*/ 	.word	0x0000b200


	//   ....[47]....
        /*0fbc*/ 	.word	0x0000b220


	//   ....[48]....
        /*0fc0*/ 	.word	0x0000b240


	//   ....[49]....
        /*0fc4*/ 	.word	0x0000b720


	//   ....[50]....
        /*0fc8*/ 	.word	0x0000b760


	//   ....[51]....
        /*0fcc*/ 	.word	0x0000b7a0


	//   ....[52]....
        /*0fd0*/ 	.word	0x0000b7e0


	//   ....[53]....
        /*0fd4*/ 	.word	0x0000bca0


	//   ....[54]....
        /*0fd8*/ 	.word	0x0000bce0


	//   ....[55]....
        /*0fdc*/ 	.word	0x0000bd20


	//   ....[56]....
        /*0fe0*/ 	.word	0x0000bd60


	//   ....[57]....
        /*0fe4*/ 	.word	0x0000c0c0


	//   ....[58]....
        /*0fe8*/ 	.word	0x0000c110


	//   ....[59]....
        /*0fec*/ 	.word	0x0000c290


	//   ....[60]....
        /*0ff0*/ 	.word	0x0000c2a0


	//   ....[61]....
        /*0ff4*/ 	.word	0x0000fc10


	//   ....[62]....
        /*0ff8*/ 	.word	0x0000fc30


	//   ....[63]....
        /*0ffc*/ 	.word	0x0000fc40


	//   ....[64]....
        /*1000*/ 	.word	0x0000fc50


	//   ....[65]....
        /*1004*/ 	.word	0x0000fe70


	//   ....[66]....
        /*1008*/ 	.word	0x0000fef0


	//   ....[67]....
        /*100c*/ 	.word	0x0000ff40


	//   ....[68]....
        /*1010*/ 	.word	0x0000ffb0


	//   ....[69]....
        /*1014*/ 	.word	0x00010260


	//   ....[70]....
        /*1018*/ 	.word	0x00010310


	//   ....[71]....
        /*101c*/ 	.word	0x00010410


	//   ....[72]....
        /*1020*/ 	.word	0x00010450


	//   ....[73]....
        /*1024*/ 	.word	0x000106d0


	//   ....[74]....
        /*1028*/ 	.word	0x00010740


	//   ....[75]....
        /*102c*/ 	.word	0x00010790


	//   ....[76]....
        /*1030*/ 	.word	0x000107d0


	//   ....[77]....
        /*1034*/ 	.word	0x000146b0


	//   ....[78]....
        /*1038*/ 	.word	0x000146c0


	//   ....[79]....
        /*103c*/ 	.word	0x000148d0


	//   ....[80]....
        /*1040*/ 	.word	0x000148e0


	//   ....[81]....
        /*1044*/ 	.word	0x000159f0


	//   ....[82]....
        /*1048*/ 	.word	0x00015a10


	//   ....[83]....
        /*104c*/ 	.word	0x00015ba0


	//   ....[84]....
        /*1050*/ 	.word	0x00015bb0


	//   ....[85]....
        /*1054*/ 	.word	0x00015e00


	//   ....[86]....
        /*1058*/ 	.word	0x00015fc0


	//   ....[87]....
        /*105c*/ 	.word	0x000162c0


	//   ....[88]....
        /*1060*/ 	.word	0x000162e0


	//   ....[89]....
        /*1064*/ 	.word	0x00016300


	//   ....[90]....
        /*1068*/ 	.word	0x00016320


	//   ....[91]....
        /*106c*/ 	.word	0x00017840


	//   ....[92]....
        /*1070*/ 	.word	0x00017860


	//   ....[93]....
        /*1074*/ 	.word	0x000179e0


	//   ....[94]....
        /*1078*/ 	.word	0x000179f0


	//   ....[95]....
        /*107c*/ 	.word	0x000189f0


	//   ....[96]....
        /*1080*/ 	.word	0x00018a10


	//   ....[97]....
        /*1084*/ 	.word	0x00018b80


	//   ....[98]....
        /*1088*/ 	.word	0x00018b90


	//   ....[99]....
        /*108c*/ 	.word	0x00018de0


	//   ....[100]....
        /*1090*/ 	.word	0x00018f90


	//   ....[101]....
        /*1094*/ 	.word	0x000191f0


	//   ....[102]....
        /*1098*/ 	.word	0x00019210


	//   ....[103]....
        /*109c*/ 	.word	0x000192f0


	//   ....[104]....
        /*10a0*/ 	.word	0x00019310


	//   ....[105]....
        /*10a4*/ 	.word	0x0001ac90


	//   ....[106]....
        /*10a8*/ 	.word	0x0001aca0


	//   ....[107]....
        /*10ac*/ 	.word	0x0001ae20


	//   ....[108]....
        /*10b0*/ 	.word	0x0001ae30


	//   ....[109]....
        /*10b4*/ 	.word	0x0001be30


	//   ....[110]....
        /*10b8*/ 	.word	0x0001be50


	//   ....[111]....
        /*10bc*/ 	.word	0x0001bf70


	//   ....[112]....
        /*10c0*/ 	.word	0x0001bf80


	//   ....[113]....
        /*10c4*/ 	.word	0x0001c230


	//   ....[114]....
        /*10c8*/ 	.word	0x0001c260


	//   ....[115]....
        /*10cc*/ 	.word	0x0001c280


	//   ....[116]....
        /*10d0*/ 	.word	0x0001c2a0


	//   ....[117]....
        /*10d4*/ 	.word	0x0001da00


	//   ....[118]....
        /*10d8*/ 	.word	0x0001da30


	//   ....[119]....
        /*10dc*/ 	.word	0x0001da50


	//   ....[120]....
        /*10e0*/ 	.word	0x0001da70


	//   ....[121]....
        /*10e4*/ 	.word	0x0001f310


	//   ....[122]....
        /*10e8*/ 	.word	0x0001f330


	//   ....[123]....
        /*10ec*/ 	.word	0x0001f350


	//   ....[124]....
        /*10f0*/ 	.word	0x0001f370


	//   ....[125]....
        /*10f4*/ 	.word	0x0001f720


	//   ....[126]....
        /*10f8*/ 	.word	0x0001f740


	//   ....[127]....
        /*10fc*/ 	.word	0x0001f8a0


	//   ....[128]....
        /*1100*/ 	.word	0x0001f8b0


	//   ....[129]....
        /*1104*/ 	.word	0x0001fa20


	//   ....[130]....
        /*1108*/ 	.word	0x0001fa40


	//   ....[131]....
        /*110c*/ 	.word	0x0001fbb0


	//   ....[132]....
        /*1110*/ 	.word	0x0001fbc0


	//   ....[133]....
        /*1114*/ 	.word	0x0001ff50


	//   ....[134]....
        /*1118*/ 	.word	0x0001ff70


	//   ....[135]....
        /*111c*/ 	.word	0x00020bb0


	//   ....[136]....
        /*1120*/ 	.word	0x00020bc0


	//   ....[137]....
        /*1124*/ 	.word	0x00022060


	//   ....[138]....
        /*1128*/ 	.word	0x00022080


	//   ....[139]....
        /*112c*/ 	.word	0x000221f0


	//   ....[140]....
        /*1130*/ 	.word	0x00022200


	//   ....[141]....
        /*1134*/ 	.word	0x00022370


	//   ....[142]....
        /*1138*/ 	.word	0x00022390


	//   ....[143]....
        /*113c*/ 	.word	0x00022500


	//   ....[144]....
        /*1140*/ 	.word	0x00022510


	//   ....[145]....
        /*1144*/ 	.word	0x00022740


	//   ....[146]....
        /*1148*/ 	.word	0x00022760


	//   ....[147]....
        /*114c*/ 	.word	0x00022890


	//   ....[148]....
        /*1150*/ 	.word	0x000228d0


	//   ....[149]....
        /*1154*/ 	.word	0x00022900


	//   ....[150]....
        /*1158*/ 	.word	0x00022930


	//   ....[151]....
        /*115c*/ 	.word	0x00022960


	//   ....[152]....
        /*1160*/ 	.word	0x00022990


	//   ....[153]....
        /*1164*/ 	.word	0x00022b00


	//   ....[154]....
        /*1168*/ 	.word	0x00022b40


	//   ....[155]....
        /*116c*/ 	.word	0x00022b70


	//   ....[156]....
        /*1170*/ 	.word	0x00022ba0


	//   ....[157]....
        /*1174*/ 	.word	0x00022bd0


	//   ....[158]....
        /*1178*/ 	.word	0x00022c00


	//   ....[159]....
        /*117c*/ 	.word	0x00022c90


	//   ....[160]....
        /*1180*/ 	.word	0x00022cf0


	//   ....[161]....
        /*1184*/ 	.word	0x00022d00


	//   ....[162]....
        /*1188*/ 	.word	0x00022d60


	//   ....[163]....
        /*118c*/ 	.word	0x000237c0


	//   ....[164]....
        /*1190*/ 	.word	0x00023820


	//   ....[165]....
        /*1194*/ 	.word	0x00023880


	//   ....[166]....
        /*1198*/ 	.word	0x000238e0


	//   ....[167]....
        /*119c*/ 	.word	0x00023940


	//   ....[168]....
        /*11a0*/ 	.word	0x000239b0


	//   ....[169]....
        /*11a4*/ 	.word	0x00023a00


	//   ....[170]....
        /*11a8*/ 	.word	0x00023a60


	//   ....[171]....
        /*11ac*/ 	.word	0x00023ad0


	//   ....[172]....
        /*11b0*/ 	.word	0x00023b30


	//   ....[173]....
        /*11b4*/ 	.word	0x00023ba0


	//   ....[174]....
        /*11b8*/ 	.word	0x00023c10


	//   ....[175]....
        /*11bc*/ 	.word	0x00023c80


	//   ....[176]....
        /*11c0*/ 	.word	0x00023ce0


	//   ....[177]....
        /*11c4*/ 	.word	0x00023d50


	//   ....[178]....
        /*11c8*/ 	.word	0x00023dc0


	//   ....[179]....
        /*11cc*/ 	.word	0x00023e30


	//   ....[180]....
        /*11d0*/ 	.word	0x00023e90


	//   ....[181]....
        /*11d4*/ 	.word	0x00023f00


	//   ....[182]....
        /*11d8*/ 	.word	0x00023f60


	//   ....[183]....
        /*11dc*/ 	.word	0x00023fd0


	//   ....[184]....
        /*11e0*/ 	.word	0x00024040


	//   ....[185]....
        /*11e4*/ 	.word	0x000240b0


	//   ....[186]....
        /*11e8*/ 	.word	0x00024110


	//   ....[187]....
        /*11ec*/ 	.word	0x00024180


	//   ....[188]....
        /*11f0*/ 	.word	0x000241f0


	//   ....[189]....
        /*11f4*/ 	.word	0x00024530


	//   ....[190]....
        /*11f8*/ 	.word	0x00024580


	//   ....[191]....
        /*11fc*/ 	.word	0x000245d0


	//   ....[192]....
        /*1200*/ 	.word	0x00024620


	//   ....[193]....
        /*1204*/ 	.word	0x00024690


	//   ....[194]....
        /*1208*/ 	.word	0x00024700


	//   ....[195]....
        /*120c*/ 	.word	0x00024770


	//   ....[196]....
        /*1210*/ 	.word	0x000247d0


	//   ....[197]....
        /*1214*/ 	.word	0x00024840


	//   ....[198]....
        /*1218*/ 	.word	0x000248b0


	//   ....[199]....
        /*121c*/ 	.word	0x00024920


	//   ....[200]....
        /*1220*/ 	.word	0x00024980


	//   ....[201]....
        /*1224*/ 	.word	0x000249f0


	//   ....[202]....
        /*1228*/ 	.word	0x00024a60


	//   ....[203]....
        /*122c*/ 	.word	0x00024da0


	//   ....[204]....
        /*1230*/ 	.word	0x00024de0


	//   ....[205]....
        /*1234*/ 	.word	0x00024e30


	//   ....[206]....
        /*1238*/ 	.word	0x00024e70


	//   ....[207]....
        /*123c*/ 	.word	0x00024ee0


	//   ....[208]....
        /*1240*/ 	.word	0x00024f50


	//   ....[209]....
        /*1244*/ 	.word	0x00024fb0


	//   ....[210]....
        /*1248*/ 	.word	0x00025020


	//   ....[211]....
        /*124c*/ 	.word	0x00025090


	//   ....[212]....
        /*1250*/ 	.word	0x00025100


	//   ....[213]....
        /*1254*/ 	.word	0x00025160


	//   ....[214]....
        /*1258*/ 	.word	0x000251b0


	//   ....[215]....
        /*125c*/ 	.word	0x00025200


	//   ....[216]....
        /*1260*/ 	.word	0x00025250


	//   ....[217]....
        /*1264*/ 	.word	0x00025290


	//   ....[218]....
        /*1268*/ 	.word	0x000252f0


	//   ....[219]....
        /*126c*/ 	.word	0x00025340


	//   ....[220]....
        /*1270*/ 	.word	0x00025390


	//   ....[221]....
        /*1274*/ 	.word	0x000253d0


	//   ....[222]....
        /*1278*/ 	.word	0x00025440


	//   ....[223]....
        /*127c*/ 	.word	0x000254b0


	//   ....[224]....
        /*1280*/ 	.word	0x00025520


	//   ....[225]....
        /*1284*/ 	.word	0x00025580


	//   ....[226]....
        /*1288*/ 	.word	0x000255f0


	//   ....[227]....
        /*128c*/ 	.word	0x00025660


	//   ....[228]....
        /*1290*/ 	.word	0x000256d0


	//   ....[229]....
        /*1294*/ 	.word	0x00025730


	//   ....[230]....
        /*1298*/ 	.word	0x000257a0


	//   ....[231]....
        /*129c*/ 	.word	0x00025810


	//   ....[232]....
        /*12a0*/ 	.word	0x00025880


	//   ....[233]....
        /*12a4*/ 	.word	0x000258e0


	//   ....[234]....
        /*12a8*/ 	.word	0x00025950


	//   ....[235]....
        /*12ac*/ 	.word	0x000259c0


	//   ....[236]....
        /*12b0*/ 	.word	0x00025a30


	//   ....[237]....
        /*12b4*/ 	.word	0x00025a90


	//   ....[238]....
        /*12b8*/ 	.word	0x00025b00


	//   ....[239]....
        /*12bc*/ 	.word	0x00025b70


	//   ....[240]....
        /*12c0*/ 	.word	0x00025be0


	//   ....[241]....
        /*12c4*/ 	.word	0x00025c40


	//   ....[242]....
        /*12c8*/ 	.word	0x00025cb0


	//   ....[243]....
        /*12cc*/ 	.word	0x00025d20


	//   ....[244]....
        /*12d0*/ 	.word	0x00025d80


	//   ....[245]....
        /*12d4*/ 	.word	0x00025dd0


	//   ....[246]....
        /*12d8*/ 	.word	0x00025e30


	//   ....[247]....
        /*12dc*/ 	.word	0x00025e90


	//   ....[248]....
        /*12e0*/ 	.word	0x00025ef0


	//   ....[249]....
        /*12e4*/ 	.word	0x00025f60


	//   ....[250]....
        /*12e8*/ 	.word	0x00025fc0


	//   ....[251]....
        /*12ec*/ 	.word	0x00026020


	//   ....[252]....
        /*12f0*/ 	.word	0x00026080


	//   ....[253]....
        /*12f4*/ 	.word	0x000260e0


	//   ....[254]....
        /*12f8*/ 	.word	0x00026140


	//   ....[255]....
        /*12fc*/ 	.word	0x000261b0


	//   ....[0]....
        /*1300*/ 	.word	0x00026200


	//   ....[1]....
        /*1304*/ 	.word	0x00026260


	//   ....[2]....
        /*1308*/ 	.word	0x000262c0


	//   ....[3]....
        /*130c*/ 	.word	0x00026330


	//----- nvinfo : EIATTR_EXIT_INSTR_OFFSETS
	.align		4
.L_572:
        /*1310*/ 	.byte	0x04, 0x1c
        /*1312*/ 	.short	(.L_574 - .L_573)


	//   ....[0]....
.L_573:
        /*1314*/ 	.word	0x000010d0


	//   ....[1]....
        /*1318*/ 	.word	0x00023780


	//----- nvinfo : EIATTR_MAX_THREADS
	.align		4
.L_574:
        /*131c*/ 	.byte	0x04, 0x05
        /*131e*/ 	.short	(.L_576 - .L_575)
.L_575:
        /*1320*/ 	.word	0x00000100
        /*1324*/ 	.word	0x00000001
        /*1328*/ 	.word	0x00000001


	//----- nvinfo : EIATTR_CRS_STACK_SIZE
	.align		4
.L_576:
        /*132c*/ 	.byte	0x04, 0x1e
        /*132e*/ 	.short	(.L_578 - .L_577)
.L_577:
        /*1330*/ 	.word	0x00000000
.L_578:


//--------------------- .nv.callgraph             --------------------------
	.section	.nv.callgraph,"",@"SHT_CUDA_CALLGRAPH"
	.align	4
	.sectionentsize	8
	.align		4
        /*0000*/ 	.word	0x00000000
	.align		4
        /*0004*/ 	.word	0xffffffff
	.align		4
        /*0008*/ 	.word	0x00000000
	.align		4
        /*000c*/ 	.word	0xfffffffe
	.align		4
        /*0010*/ 	.word	0x00000000
	.align		4
        /*0014*/ 	.word	0xfffffffd
	.align		4
        /*0018*/ 	.word	0x00000000
	.align		4
        /*001c*/ 	.word	0xfffffffc


//--------------------- .nv.rel.action            --------------------------
	.section	.nv.rel.action,"",@"SHT_CUDA_RELOCINFO"
	.align	8
	.sectionentsize	8
        /*0000*/ 	.byte	0x73, 0x00, 0x00, 0x00, 0x00, 0x00, 0x00, 0x00, 0x00, 0x00, 0x00, 0x11, 0x25, 0x00, 0x05, 0x36


//--------------------- .nv.constant4             --------------------------
	.section	.nv.constant4,"a",@progbits
	.align	8
	.align		8
.nv.constant4:
        /*0000*/ 	.dword	_ZN86_INTERNAL_2e19ec6d_50_flash_fwd_hdim256_bf16_paged_split_softcap_sm80_cu_cf07d2ef_36804cuda3std3__45__cpo5beginE
	.align		8
        /*0008*/ 	.dword	_ZN86_INTERNAL_2e19ec6d_50_flash_fwd_hdim256_bf16_paged_split_softcap_sm80_cu_cf07d2ef_36804cuda3std3__45__cpo3endE
	.align		8
        /*0010*/ 	.dword	_ZN86_INTERNAL_2e19ec6d_50_flash_fwd_hdim256_bf16_paged_split_softcap_sm80_cu_cf07d2ef_36804cuda3std3__45__cpo6cbeginE
	.align		8
        /*0018*/ 	.dword	_ZN86_INTERNAL_2e19ec6d_50_flash_fwd_hdim256_bf16_paged_split_softcap_sm80_cu_cf07d2ef_36804cuda3std3__45__cpo4cendE
	.align		8
        /*0020*/ 	.dword	_ZN86_INTERNAL_2e19ec6d_50_flash_fwd_hdim256_bf16_paged_split_softcap_sm80_cu_cf07d2ef_36804cuda3std3__488_GLOBAL__N__2e19ec6d_50_flash_fwd_hdim256_bf16_paged_split_softcap_sm80_cu_cf07d2ef_36806ignoreE
	.align		8
        /*0028*/ 	.dword	_ZN86_INTERNAL_2e19ec6d_50_flash_fwd_hdim256_bf16_paged_split_softcap_sm80_cu_cf07d2ef_36804cuda3std3__419piecewise_constructE
	.align		8
        /*0030*/ 	.dword	_ZN86_INTERNAL_2e19ec6d_50_flash_fwd_hdim256_bf16_paged_split_softcap_sm80_cu_cf07d2ef_36804cuda3std3__48in_placeE
	.align		8
        /*0038*/ 	.dword	_ZN86_INTERNAL_2e19ec6d_50_flash_fwd_hdim256_bf16_paged_split_softcap_sm80_cu_cf07d2ef_36804cuda3std6ranges3__45__cpo4swapE
	.align		8
        /*0040*/ 	.dword	_ZN86_INTERNAL_2e19ec6d_50_flash_fwd_hdim256_bf16_paged_split_softcap_sm80_cu_cf07d2ef_36804cuda3std6ranges3__45__cpo9iter_moveE
	.align		8
        /*0048*/ 	.dword	_ZN86_INTERNAL_2e19ec6d_50_flash_fwd_hdim256_bf16_paged_split_softcap_sm80_cu_cf07d2ef_36804cute7productE
	.align		8
        /*0050*/ 	.dword	_ZN86_INTERNAL_2e19ec6d_50_flash_fwd_hdim256_bf16_paged_split_softcap_sm80_cu_cf07d2ef_36804cute1_E


//--------------------- .nv.constant0._ZN7cutlass13device_kernelIN5flash19enable_sm80_to_sm89INS1_16FlashAttnFwdSm80INS1_25CollectiveMainloopFwdSm80ILi8ELi1ELb1EN4cute5tupleIJNS5_1CILi128EEENS7_ILi64EEENS7_ILi256EEEEEELi256ENS_10bfloat16_tEfNS_4arch4Sm80ELb0ELb0ELb1ELb0ELb1ELb0ELb1ELb1EEENS1_21CollectiveEpilogueFwdINS6_IJS8_SA_S9_EEENS6_IJNS7_ILi1EEESI_SI_EEESC_SE_Li256ELb0ELb1ELb1ELb0EEENS1_19SingleTileSchedulerILb0ELb1ELb1ELi128EEEEEEEEEvNT_6ParamsE --------------------------
	.section	.nv.constant0._ZN7cutlass13device_kernelIN5flash19enable_sm80_to_sm89INS1_16FlashAttnFwdSm80INS1_25CollectiveMainloopFwdSm80ILi8ELi1ELb1EN4cute5tupleIJNS5_1CILi128EEENS7_ILi64EEENS7_ILi256EEEEEELi256ENS_10bfloat16_tEfNS_4arch4Sm80ELb0ELb0ELb1ELb0ELb1ELb0ELb1ELb1EEENS1_21CollectiveEpilogueFwdINS6_IJS8_SA_S9_EEENS6_IJNS7_ILi1EEESI_SI_EEESC_SE_Li256ELb0ELb1ELb1ELb0EEENS1_19SingleTileSchedulerILb0ELb1ELb1ELi128EEEEEEEEEvNT_6ParamsE,"a",@progbits
	.sectionflags	@""
	.align	4
.nv.constant0._ZN7cutlass13device_kernelIN5flash19enable_sm80_to_sm89INS1_16FlashAttnFwdSm80INS1_25CollectiveMainloopFwdSm80ILi8ELi1ELb1EN4cute5tupleIJNS5_1CILi128EEENS7_ILi64EEENS7_ILi256EEEEEELi256ENS_10bfloat16_tEfNS_4arch4Sm80ELb0ELb0ELb1ELb0ELb1ELb0ELb1ELb1EEENS1_21CollectiveEpilogueFwdINS6_IJS8_SA_S9_EEENS6_IJNS7_ILi1EEESI_SI_EEESC_SE_Li256ELb0ELb1ELb1ELb0EEENS1_19SingleTileSchedulerILb0ELb1ELb1ELi128EEEEEEEEEvNT_6ParamsE:
	.zero		1400


//--------------------- .nv.constant0._ZN7cutlass13device_kernelIN5flash19enable_sm80_to_sm89INS1_16FlashAttnFwdSm80INS1_25CollectiveMainloopFwdSm80ILi8ELi1ELb1EN4cute5tupleIJNS5_1CILi128EEENS7_ILi48EEENS7_ILi256EEEEEELi256ENS_10bfloat16_tEfNS_4arch4Sm80ELb0ELb0ELb1ELb1ELb1ELb0ELb1ELb1EEENS1_21CollectiveEpilogueFwdINS6_IJS8_SA_S9_EEENS6_IJNS7_ILi1EEESI_SI_EEESC_SE_Li256ELb1ELb1ELb1ELb0EEENS1_36VarlenDynamicPersistentTileSchedulerILi128ELi48ELi256ELi256ELb1ELb1ELb0ELb0ELb1ELb1EEEEEEEEEvNT_6ParamsE --------------------------
	.section	.nv.constant0._ZN7cutlass13device_kernelIN5flash19enable_sm80_to_sm89INS1_16FlashAttnFwdSm80INS1_25CollectiveMainloopFwdSm80ILi8ELi1ELb1EN4cute5tupleIJNS5_1CILi128EEENS7_ILi48EEENS7_ILi256EEEEEELi256ENS_10bfloat16_tEfNS_4arch4Sm80ELb0ELb0ELb1ELb1ELb1ELb0ELb1ELb1EEENS1_21CollectiveEpilogueFwdINS6_IJS8_SA_S9_EEENS6_IJNS7_ILi1EEESI_SI_EEESC_SE_Li256ELb1ELb1ELb1ELb0EEENS1_36VarlenDynamicPersistentTileSchedulerILi128ELi48ELi256ELi256ELb1ELb1ELb0ELb0ELb1ELb1EEEEEEEEEvNT_6ParamsE,"a",@progbits
	.sectionflags	@""
	.align	4
.nv.constant0._ZN7cutlass13device_kernelIN5flash19enable_sm80_to_sm89INS1_16FlashAttnFwdSm80INS1_25CollectiveMainloopFwdSm80ILi8ELi1ELb1EN4cute5tupleIJNS5_1CILi128EEENS7_ILi48EEENS7_ILi256EEEEEELi256ENS_10bfloat16_tEfNS_4arch4Sm80ELb0ELb0ELb1ELb1ELb1ELb0ELb1ELb1EEENS1_21CollectiveEpilogueFwdINS6_IJS8_SA_S9_EEENS6_IJNS7_ILi1EEESI_SI_EEESC_SE_Li256ELb1ELb1ELb1ELb0EEENS1_36VarlenDynamicPersistentTileSchedulerILi128ELi48ELi256ELi256ELb1ELb1ELb0ELb0ELb1ELb1EEEEEEEEEvNT_6ParamsE:
	.zero		1432


//--------------------- .nv.constant0._ZN7cutlass13device_kernelIN5flash19enable_sm80_to_sm89INS1_16FlashAttnFwdSm80INS1_25CollectiveMainloopFwdSm80ILi8ELi1ELb0EN4cute5tupleIJNS5_1CILi128EEENS7_ILi32EEENS7_ILi256EEEEEELi256ENS_10bfloat16_tEfNS_4arch4Sm80ELb0ELb0ELb1ELb1ELb1ELb1ELb1ELb1EEENS1_21CollectiveEpilogueFwdINS6_IJS8_SA_S9_EEENS6_IJNS7_ILi1EEESI_SI_EEESC_SE_Li256ELb1ELb1ELb1ELb0EEENS1_36VarlenDynamicPersistentTileSchedulerILi128ELi32ELi256ELi256ELb1ELb1ELb0ELb0ELb1ELb1EEEEEEEEEvNT_6ParamsE --------------------------
	.section	.nv.constant0._ZN7cutlass13device_kernelIN5flash19enable_sm80_to_sm89INS1_16FlashAttnFwdSm80INS1_25CollectiveMainloopFwdSm80ILi8ELi1ELb0EN4cute5tupleIJNS5_1CILi128EEENS7_ILi32EEENS7_ILi256EEEEEELi256ENS_10bfloat16_tEfNS_4arch4Sm80ELb0ELb0ELb1ELb1ELb1ELb1ELb1ELb1EEENS1_21CollectiveEpilogueFwdINS6_IJS8_SA_S9_EEENS6_IJNS7_ILi1EEESI_SI_EEESC_SE_Li256ELb1ELb1ELb1ELb0EEENS1_36VarlenDynamicPersistentTileSchedulerILi128ELi32ELi256ELi256ELb1ELb1ELb0ELb0ELb1ELb1EEEEEEEEEvNT_6ParamsE,"a",@progbits
	.sectionflags	@""
	.align	4
.nv.constant0._ZN7cutlass13device_kernelIN5flash19enable_sm80_to_sm89INS1_16FlashAttnFwdSm80INS1_25CollectiveMainloopFwdSm80ILi8ELi1ELb0EN4cute5tupleIJNS5_1CILi128EEENS7_ILi32EEENS7_ILi256EEEEEELi256ENS_10bfloat16_tEfNS_4arch4Sm80ELb0ELb0ELb1ELb1ELb1ELb1ELb1ELb1EEENS1_21CollectiveEpilogueFwdINS6_IJS8_SA_S9_EEENS6_IJNS7_ILi1EEESI_SI_EEESC_SE_Li256ELb1ELb1ELb1ELb0EEENS1_36VarlenDynamicPersistentTileSchedulerILi128ELi32ELi256ELi256ELb1ELb1ELb0ELb0ELb1ELb1EEEEEEEEEvNT_6ParamsE:
	.zero		1432


//--------------------- .nv.constant0._ZN7cutlass13device_kernelIN5flash19enable_sm80_to_sm89INS1_16FlashAttnFwdSm80INS1_25CollectiveMainloopFwdSm80ILi8ELi1ELb1EN4cute5tupleIJNS5_1CILi128EEENS7_ILi48EEENS7_ILi256EEEEEELi256ENS_10bfloat16_tEfNS_4arch4Sm80ELb0ELb1ELb1ELb0ELb1ELb0ELb1ELb1EEENS1_21CollectiveEpilogueFwdINS6_IJS8_SA_S9_EEENS6_IJNS7_ILi1EEESI_SI_EEESC_SE_Li256ELb0ELb1ELb1ELb0EEENS1_19SingleTileSchedulerILb0ELb1ELb1ELi128EEEEEEEEEvNT_6ParamsE --------------------------
	.section	.nv.constant0._ZN7cutlass13device_kernelIN5flash19enable_sm80_to_sm89INS1_16FlashAttnFwdSm80INS1_25CollectiveMainloopFwdSm80ILi8ELi1ELb1EN4cute5tupleIJNS5_1CILi128EEENS7_ILi48EEENS7_ILi256EEEEEELi256ENS_10bfloat16_tEfNS_4arch4Sm80ELb0ELb1ELb1ELb0ELb1ELb0ELb1ELb1EEENS1_21CollectiveEpilogueFwdINS6_IJS8_SA_S9_EEENS6_IJNS7_ILi1EEESI_SI_EEESC_SE_Li256ELb0ELb1ELb1ELb0EEENS1_19SingleTileSchedulerILb0ELb1ELb1ELi128EEEEEEEEEvNT_6ParamsE,"a",@progbits
	.sectionflags	@""
	.align	4
.nv.constant0._ZN7cutlass13device_kernelIN5flash19enable_sm80_to_sm89INS1_16FlashAttnFwdSm80INS1_25CollectiveMainloopFwdSm80ILi8ELi1ELb1EN4cute5tupleIJNS5_1CILi128EEENS7_ILi48EEENS7_ILi256EEEEEELi256ENS_10bfloat16_tEfNS_4arch4Sm80ELb0ELb1ELb1ELb0ELb1ELb0ELb1ELb1EEENS1_21CollectiveEpilogueFwdINS6_IJS8_SA_S9_EEENS6_IJNS7_ILi1EEESI_SI_EEESC_SE_Li256ELb0ELb1ELb1ELb0EEENS1_19SingleTileSchedulerILb0ELb1ELb1ELi128EEEEEEEEEvNT_6ParamsE:
	.zero		1400


//--------------------- .nv.constant0._ZN7cutlass13device_kernelIN5flash19enable_sm80_to_sm89INS1_16FlashAttnFwdSm80INS1_25CollectiveMainloopFwdSm80ILi8ELi1ELb1EN4cute5tupleIJNS5_1CILi128EEENS7_ILi48EEENS7_ILi256EEEEEELi256ENS_10bfloat16_tEfNS_4arch4Sm80ELb0ELb1ELb1ELb1ELb1ELb0ELb1ELb1EEENS1_21CollectiveEpilogueFwdINS6_IJS8_SA_S9_EEENS6_IJNS7_ILi1EEESI_SI_EEESC_SE_Li256ELb1ELb1ELb1ELb0EEENS1_36VarlenDynamicPersistentTileSchedulerILi128ELi48ELi256ELi256ELb1ELb1ELb0ELb1ELb0ELb1EEEEEEEEEvNT_6ParamsE --------------------------
	.section	.nv.constant0._ZN7cutlass13device_kernelIN5flash19enable_sm80_to_sm89INS1_16FlashAttnFwdSm80INS1_25CollectiveMainloopFwdSm80ILi8ELi1ELb1EN4cute5tupleIJNS5_1CILi128EEENS7_ILi48EEENS7_ILi256EEEEEELi256ENS_10bfloat16_tEfNS_4arch4Sm80ELb0ELb1ELb1ELb1ELb1ELb0ELb1ELb1EEENS1_21CollectiveEpilogueFwdINS6_IJS8_SA_S9_EEENS6_IJNS7_ILi1EEESI_SI_EEESC_SE_Li256ELb1ELb1ELb1ELb0EEENS1_36VarlenDynamicPersistentTileSchedulerILi128ELi48ELi256ELi256ELb1ELb1ELb0ELb1ELb0ELb1EEEEEEEEEvNT_6ParamsE,"a",@progbits
	.sectionflags	@""
	.align	4
.nv.constant0._ZN7cutlass13device_kernelIN5flash19enable_sm80_to_sm89INS1_16FlashAttnFwdSm80INS1_25CollectiveMainloopFwdSm80ILi8ELi1ELb1EN4cute5tupleIJNS5_1CILi128EEENS7_ILi48EEENS7_ILi256EEEEEELi256ENS_10bfloat16_tEfNS_4arch4Sm80ELb0ELb1ELb1ELb1ELb1ELb0ELb1ELb1EEENS1_21CollectiveEpilogueFwdINS6_IJS8_SA_S9_EEENS6_IJNS7_ILi1EEESI_SI_EEESC_SE_Li256ELb1ELb1ELb1ELb0EEENS1_36VarlenDynamicPersistentTileSchedulerILi128ELi48ELi256ELi256ELb1ELb1ELb0ELb1ELb0ELb1EEEEEEEEEvNT_6ParamsE:
	.zero		1432


//--------------------- .nv.constant0._ZN7cutlass13device_kernelIN5flash19enable_sm80_to_sm89INS1_16FlashAttnFwdSm80INS1_25CollectiveMainloopFwdSm80ILi8ELi1ELb0EN4cute5tupleIJNS5_1CILi128EEENS7_ILi32EEENS7_ILi256EEEEEELi256ENS_10bfloat16_tEfNS_4arch4Sm80ELb0ELb1ELb1ELb1ELb1ELb1ELb1ELb1EEENS1_21CollectiveEpilogueFwdINS6_IJS8_SA_S9_EEENS6_IJNS7_ILi1EEESI_SI_EEESC_SE_Li256ELb1ELb1ELb1ELb0EEENS1_36VarlenDynamicPersistentTileSchedulerILi128ELi32ELi256ELi256ELb1ELb1ELb0ELb1ELb0ELb1EEEEEEEEEvNT_6ParamsE --------------------------
	.section	.nv.constant0._ZN7cutlass13device_kernelIN5flash19enable_sm80_to_sm89INS1_16FlashAttnFwdSm80INS1_25CollectiveMainloopFwdSm80ILi8ELi1ELb0EN4cute5tupleIJNS5_1CILi128EEENS7_ILi32EEENS7_ILi256EEEEEELi256ENS_10bfloat16_tEfNS_4arch4Sm80ELb0ELb1ELb1ELb1ELb1ELb1ELb1ELb1EEENS1_21CollectiveEpilogueFwdINS6_IJS8_SA_S9_EEENS6_IJNS7_ILi1EEESI_SI_EEESC_SE_Li256ELb1ELb1ELb1ELb0EEENS1_36VarlenDynamicPersistentTileSchedulerILi128ELi32ELi256ELi256ELb1ELb1ELb0ELb1ELb0ELb1EEEEEEEEEvNT_6ParamsE,"a",@progbits
	.sectionflags	@""
	.align	4
.nv.constant0._ZN7cutlass13device_kernelIN5flash19enable_sm80_to_sm89INS1_16FlashAttnFwdSm80INS1_25CollectiveMainloopFwdSm80ILi8ELi1ELb0EN4cute5tupleIJNS5_1CILi128EEENS7_ILi32EEENS7_ILi256EEEEEELi256ENS_10bfloat16_tEfNS_4arch4Sm80ELb0ELb1ELb1ELb1ELb1ELb1ELb1ELb1EEENS1_21CollectiveEpilogueFwdINS6_IJS8_SA_S9_EEENS6_IJNS7_ILi1EEESI_SI_EEESC_SE_Li256ELb1ELb1ELb1ELb0EEENS1_36VarlenDynamicPersistentTileSchedulerILi128ELi32ELi256ELi256ELb1ELb1ELb0ELb1ELb0ELb1EEEEEEEEEvNT_6ParamsE:
	.zero		1432


//--------------------- .nv.constant0._ZN7cutlass13device_kernelIN5flash19enable_sm80_to_sm89INS1_16FlashAttnFwdSm80INS1_25CollectiveMainloopFwdSm80ILi8ELi1ELb1EN4cute5tupleIJNS5_1CILi128EEENS7_ILi64EEENS7_ILi256EEEEEELi256ENS_10bfloat16_tEfNS_4arch4Sm80ELb1ELb0ELb1ELb0ELb1ELb0ELb1ELb1EEENS1_21CollectiveEpilogueFwdINS6_IJS8_SA_S9_EEENS6_IJNS7_ILi1EEESI_SI_EEESC_SE_Li256ELb0ELb1ELb1ELb0EEENS1_30DynamicPersistentTileSchedulerILi256ELi256ELb1ELb1ELb0EEEEEEEEEvNT_6ParamsE --------------------------
	.section	.nv.constant0._ZN7cutlass13device_kernelIN5flash19enable_sm80_to_sm89INS1_16FlashAttnFwdSm80INS1_25CollectiveMainloopFwdSm80ILi8ELi1ELb1EN4cute5tupleIJNS5_1CILi128EEENS7_ILi64EEENS7_ILi256EEEEEELi256ENS_10bfloat16_tEfNS_4arch4Sm80ELb1ELb0ELb1ELb0ELb1ELb0ELb1ELb1EEENS1_21CollectiveEpilogueFwdINS6_IJS8_SA_S9_EEENS6_IJNS7_ILi1EEESI_SI_EEESC_SE_Li256ELb0ELb1ELb1ELb0EEENS1_30DynamicPersistentTileSchedulerILi256ELi256ELb1ELb1ELb0EEEEEEEEEvNT_6ParamsE,"a",@progbits
	.sectionflags	@""
	.align	4
.nv.constant0._ZN7cutlass13device_kernelIN5flash19enable_sm80_to_sm89INS1_16FlashAttnFwdSm80INS1_25CollectiveMainloopFwdSm80ILi8ELi1ELb1EN4cute5tupleIJNS5_1CILi128EEENS7_ILi64EEENS7_ILi256EEEEEELi256ENS_10bfloat16_tEfNS_4arch4Sm80ELb1ELb0ELb1ELb0ELb1ELb0ELb1ELb1EEENS1_21CollectiveEpilogueFwdINS6_IJS8_SA_S9_EEENS6_IJNS7_ILi1EEESI_SI_EEESC_SE_Li256ELb0ELb1ELb1ELb0EEENS1_30DynamicPersistentTileSchedulerILi256ELi256ELb1ELb1ELb0EEEEEEEEEvNT_6ParamsE:
	.zero		1416


//--------------------- .nv.constant0._ZN7cutlass13device_kernelIN5flash19enable_sm80_to_sm89INS1_16FlashAttnFwdSm80INS1_25CollectiveMainloopFwdSm80ILi8ELi1ELb1EN4cute5tupleIJNS5_1CILi128EEENS7_ILi48EEENS7_ILi256EEEEEELi256ENS_10bfloat16_tEfNS_4arch4Sm80ELb1ELb0ELb1ELb1ELb1ELb0ELb1ELb1EEENS1_21CollectiveEpilogueFwdINS6_IJS8_SA_S9_EEENS6_IJNS7_ILi1EEESI_SI_EEESC_SE_Li256ELb1ELb1ELb1ELb0EEENS1_36VarlenDynamicPersistentTileSchedulerILi128ELi48ELi256ELi256ELb1ELb1ELb0ELb1ELb1ELb1EEEEEEEEEvNT_6ParamsE --------------------------
	.section	.nv.constant0._ZN7cutlass13device_kernelIN5flash19enable_sm80_to_sm89INS1_16FlashAttnFwdSm80INS1_25CollectiveMainloopFwdSm80ILi8ELi1ELb1EN4cute5tupleIJNS5_1CILi128EEENS7_ILi48EEENS7_ILi256EEEEEELi256ENS_10bfloat16_tEfNS_4arch4Sm80ELb1ELb0ELb1ELb1ELb1ELb0ELb1ELb1EEENS1_21CollectiveEpilogueFwdINS6_IJS8_SA_S9_EEENS6_IJNS7_ILi1EEESI_SI_EEESC_SE_Li256ELb1ELb1ELb1ELb0EEENS1_36VarlenDynamicPersistentTileSchedulerILi128ELi48ELi256ELi256ELb1ELb1ELb0ELb1ELb1ELb1EEEEEEEEEvNT_6ParamsE,"a",@progbits
	.sectionflags	@""
	.align	4
.nv.constant0._ZN7cutlass13device_kernelIN5flash19enable_sm80_to_sm89INS1_16FlashAttnFwdSm80INS1_25CollectiveMainloopFwdSm80ILi8ELi1ELb1EN4cute5tupleIJNS5_1CILi128EEENS7_ILi48EEENS7_ILi256EEEEEELi256ENS_10bfloat16_tEfNS_4arch4Sm80ELb1ELb0ELb1ELb1ELb1ELb0ELb1ELb1EEENS1_21CollectiveEpilogueFwdINS6_IJS8_SA_S9_EEENS6_IJNS7_ILi1EEESI_SI_EEESC_SE_Li256ELb1ELb1ELb1ELb0EEENS1_36VarlenDynamicPersistentTileSchedulerILi128ELi48ELi256ELi256ELb1ELb1ELb0ELb1ELb1ELb1EEEEEEEEEvNT_6ParamsE:
	.zero		1432


//--------------------- .nv.constant0._ZN7cutlass13device_kernelIN5flash19enable_sm80_to_sm89INS1_16FlashAttnFwdSm80INS1_25CollectiveMainloopFwdSm80ILi8ELi1ELb0EN4cute5tupleIJNS5_1CILi128EEENS7_ILi32EEENS7_ILi256EEEEEELi256ENS_10bfloat16_tEfNS_4arch4Sm80ELb1ELb0ELb1ELb1ELb1ELb1ELb1ELb1EEENS1_21CollectiveEpilogueFwdINS6_IJS8_SA_S9_EEENS6_IJNS7_ILi1EEESI_SI_EEESC_SE_Li256ELb1ELb1ELb1ELb0EEENS1_36VarlenDynamicPersistentTileSchedulerILi128ELi32ELi256ELi256ELb1ELb1ELb0ELb1ELb1ELb1EEEEEEEEEvNT_6ParamsE --------------------------
	.section	.nv.constant0._ZN7cutlass13device_kernelIN5flash19enable_sm80_to_sm89INS1_16FlashAttnFwdSm80INS1_25CollectiveMainloopFwdSm80ILi8ELi1ELb0EN4cute5tupleIJNS5_1CILi128EEENS7_ILi32EEENS7_ILi256EEEEEELi256ENS_10bfloat16_tEfNS_4arch4Sm80ELb1ELb0ELb1ELb1ELb1ELb1ELb1ELb1EEENS1_21CollectiveEpilogueFwdINS6_IJS8_SA_S9_EEENS6_IJNS7_ILi1EEESI_SI_EEESC_SE_Li256ELb1ELb1ELb1ELb0EEENS1_36VarlenDynamicPersistentTileSchedulerILi128ELi32ELi256ELi256ELb1ELb1ELb0ELb1ELb1ELb1EEEEEEEEEvNT_6ParamsE,"a",@progbits
	.sectionflags	@""
	.align	4
.nv.constant0._ZN7cutlass13device_kernelIN5flash19enable_sm80_to_sm89INS1_16FlashAttnFwdSm80INS1_25CollectiveMainloopFwdSm80ILi8ELi1ELb0EN4cute5tupleIJNS5_1CILi128EEENS7_ILi32EEENS7_ILi256EEEEEELi256ENS_10bfloat16_tEfNS_4arch4Sm80ELb1ELb0ELb1ELb1ELb1ELb1ELb1ELb1EEENS1_21CollectiveEpilogueFwdINS6_IJS8_SA_S9_EEENS6_IJNS7_ILi1EEESI_SI_EEESC_SE_Li256ELb1ELb1ELb1ELb0EEENS1_36VarlenDynamicPersistentTileSchedulerILi128ELi32ELi256ELi256ELb1ELb1ELb0ELb1ELb1ELb1EEEEEEEEEvNT_6ParamsE:
	.zero		1432


//--------------------- .nv.constant0._ZN7cutlass13device_kernelIN5flash19enable_sm80_to_sm89INS1_16FlashAttnFwdSm80INS1_25CollectiveMainloopFwdSm80ILi8ELi1ELb0EN4cute5tupleIJNS5_1CILi128EEENS7_ILi96EEENS7_ILi256EEEEEELi256ENS_10bfloat16_tEfNS_4arch4Sm80ELb0ELb0ELb1ELb0ELb1ELb0ELb1ELb1EEENS1_21CollectiveEpilogueFwdINS6_IJS8_SA_S9_EEENS6_IJNS7_ILi1EEESI_SI_EEESC_SE_Li256ELb0ELb1ELb1ELb0EEENS1_19SingleTileSchedulerILb0ELb1ELb1ELi128EEEEEEEEEvNT_6ParamsE --------------------------
	.section	.nv.constant0._ZN7cutlass13device_kernelIN5flash19enable_sm80_to_sm89INS1_16FlashAttnFwdSm80INS1_25CollectiveMainloopFwdSm80ILi8ELi1ELb0EN4cute5tupleIJNS5_1CILi128EEENS7_ILi96EEENS7_ILi256EEEEEELi256ENS_10bfloat16_tEfNS_4arch4Sm80ELb0ELb0ELb1ELb0ELb1ELb0ELb1ELb1EEENS1_21CollectiveEpilogueFwdINS6_IJS8_SA_S9_EEENS6_IJNS7_ILi1EEESI_SI_EEESC_SE_Li256ELb0ELb1ELb1ELb0EEENS1_19SingleTileSchedulerILb0ELb1ELb1ELi128EEEEEEEEEvNT_6ParamsE,"a",@progbits
	.sectionflags	@""
	.align	4
.nv.constant0._ZN7cutlass13device_kernelIN5flash19enable_sm80_to_sm89INS1_16FlashAttnFwdSm80INS1_25CollectiveMainloopFwdSm80ILi8ELi1ELb0EN4cute5tupleIJNS5_1CILi128EEENS7_ILi96EEENS7_ILi256EEEEEELi256ENS_10bfloat16_tEfNS_4arch4Sm80ELb0ELb0ELb1ELb0ELb1ELb0ELb1ELb1EEENS1_21CollectiveEpilogueFwdINS6_IJS8_SA_S9_EEENS6_IJNS7_ILi1EEESI_SI_EEESC_SE_Li256ELb0ELb1ELb1ELb0EEENS1_19SingleTileSchedulerILb0ELb1ELb1ELi128EEEEEEEEEvNT_6ParamsE:
	.zero		1400


//--------------------- .nv.constant0._ZN7cutlass13device_kernelIN5flash19enable_sm80_to_sm89INS1_16FlashAttnFwdSm80INS1_25CollectiveMainloopFwdSm80ILi8ELi1ELb0EN4cute5tupleIJNS5_1CILi128EEENS7_ILi64EEENS7_ILi256EEEEEELi256ENS_10bfloat16_tEfNS_4arch4Sm80ELb0ELb0ELb1ELb1ELb1ELb0ELb1ELb1EEENS1_21CollectiveEpilogueFwdINS6_IJS8_SA_S9_EEENS6_IJNS7_ILi1EEESI_SI_EEESC_SE_Li256ELb1ELb1ELb1ELb0EEENS1_36VarlenDynamicPersistentTileSchedulerILi128ELi64ELi256ELi256ELb1ELb1ELb0ELb0ELb1ELb1EEEEEEEEEvNT_6ParamsE --------------------------
	.section	.nv.constant0._ZN7cutlass13device_kernelIN5flash19enable_sm80_to_sm89INS1_16FlashAttnFwdSm80INS1_25CollectiveMainloopFwdSm80ILi8ELi1ELb0EN4cute5tupleIJNS5_1CILi128EEENS7_ILi64EEENS7_ILi256EEEEEELi256ENS_10bfloat16_tEfNS_4arch4Sm80ELb0ELb0ELb1ELb1ELb1ELb0ELb1ELb1EEENS1_21CollectiveEpilogueFwdINS6_IJS8_SA_S9_EEENS6_IJNS7_ILi1EEESI_SI_EEESC_SE_Li256ELb1ELb1ELb1ELb0EEENS1_36VarlenDynamicPersistentTileSchedulerILi128ELi64ELi256ELi256ELb1ELb1ELb0ELb0ELb1ELb1EEEEEEEEEvNT_6ParamsE,"a",@progbits
	.sectionflags	@""
	.align	4
.nv.constant0._ZN7cutlass13device_kernelIN5flash19enable_sm80_to_sm89INS1_16FlashAttnFwdSm80INS1_25CollectiveMainloopFwdSm80ILi8ELi1ELb0EN4cute5tupleIJNS5_1CILi128EEENS7_ILi64EEENS7_ILi256EEEEEELi256ENS_10bfloat16_tEfNS_4arch4Sm80ELb0ELb0ELb1ELb1ELb1ELb0ELb1ELb1EEENS1_21CollectiveEpilogueFwdINS6_IJS8_SA_S9_EEENS6_IJNS7_ILi1EEESI_SI_EEESC_SE_Li256ELb1ELb1ELb1ELb0EEENS1_36VarlenDynamicPersistentTileSchedulerILi128ELi64ELi256ELi256ELb1ELb1ELb0ELb0ELb1ELb1EEEEEEEEEvNT_6ParamsE:
	.zero		1432


//--------------------- .nv.constant0._ZN7cutlass13device_kernelIN5flash19enable_sm80_to_sm89INS1_16FlashAttnFwdSm80INS1_25CollectiveMainloopFwdSm80ILi8ELi1ELb0EN4cute5tupleIJNS5_1CILi128EEENS7_ILi48EEENS7_ILi256EEEEEELi256ENS_10bfloat16_tEfNS_4arch4Sm80ELb0ELb0ELb1ELb1ELb1ELb1ELb1ELb1EEENS1_21CollectiveEpilogueFwdINS6_IJS8_SA_S9_EEENS6_IJNS7_ILi1EEESI_SI_EEESC_SE_Li256ELb1ELb1ELb1ELb0EEENS1_36VarlenDynamicPersistentTileSchedulerILi128ELi48ELi256ELi256ELb1ELb1ELb0ELb0ELb1ELb1EEEEEEEEEvNT_6ParamsE --------------------------
	.section	.nv.constant0._ZN7cutlass13device_kernelIN5flash19enable_sm80_to_sm89INS1_16FlashAttnFwdSm80INS1_25CollectiveMainloopFwdSm80ILi8ELi1ELb0EN4cute5tupleIJNS5_1CILi128EEENS7_ILi48EEENS7_ILi256EEEEEELi256ENS_10bfloat16_tEfNS_4arch4Sm80ELb0ELb0ELb1ELb1ELb1ELb1ELb1ELb1EEENS1_21CollectiveEpilogueFwdINS6_IJS8_SA_S9_EEENS6_IJNS7_ILi1EEESI_SI_EEESC_SE_Li256ELb1ELb1ELb1ELb0EEENS1_36VarlenDynamicPersistentTileSchedulerILi128ELi48ELi256ELi256ELb1ELb1ELb0ELb0ELb1ELb1EEEEEEEEEvNT_6ParamsE,"a",@progbits
	.sectionflags	@""
	.align	4
.nv.constant0._ZN7cutlass13device_kernelIN5flash19enable_sm80_to_sm89INS1_16FlashAttnFwdSm80INS1_25CollectiveMainloopFwdSm80ILi8ELi1ELb0EN4cute5tupleIJNS5_1CILi128EEENS7_ILi48EEENS7_ILi256EEEEEELi256ENS_10bfloat16_tEfNS_4arch4Sm80ELb0ELb0ELb1ELb1ELb1ELb1ELb1ELb1EEENS1_21CollectiveEpilogueFwdINS6_IJS8_SA_S9_EEENS6_IJNS7_ILi1EEESI_SI_EEESC_SE_Li256ELb1ELb1ELb1ELb0EEENS1_36VarlenDynamicPersistentTileSchedulerILi128ELi48ELi256ELi256ELb1ELb1ELb0ELb0ELb1ELb1EEEEEEEEEvNT_6ParamsE:
	.zero		1432


//--------------------- .nv.constant0._ZN7cutlass13device_kernelIN5flash19enable_sm80_to_sm89INS1_16FlashAttnFwdSm80INS1_25CollectiveMainloopFwdSm80ILi8ELi1ELb0EN4cute5tupleIJNS5_1CILi128EEENS7_ILi64EEENS7_ILi256EEEEEELi256ENS_10bfloat16_tEfNS_4arch4Sm80ELb0ELb1ELb1ELb0ELb1ELb0ELb1ELb1EEENS1_21CollectiveEpilogueFwdINS6_IJS8_SA_S9_EEENS6_IJNS7_ILi1EEESI_SI_EEESC_SE_Li256ELb0ELb1ELb1ELb0EEENS1_19SingleTileSchedulerILb0ELb1ELb1ELi128EEEEEEEEEvNT_6ParamsE --------------------------
	.section	.nv.constant0._ZN7cutlass13device_kernelIN5flash19enable_sm80_to_sm89INS1_16FlashAttnFwdSm80INS1_25CollectiveMainloopFwdSm80ILi8ELi1ELb0EN4cute5tupleIJNS5_1CILi128EEENS7_ILi64EEENS7_ILi256EEEEEELi256ENS_10bfloat16_tEfNS_4arch4Sm80ELb0ELb1ELb1ELb0ELb1ELb0ELb1ELb1EEENS1_21CollectiveEpilogueFwdINS6_IJS8_SA_S9_EEENS6_IJNS7_ILi1EEESI_SI_EEESC_SE_Li256ELb0ELb1ELb1ELb0EEENS1_19SingleTileSchedulerILb0ELb1ELb1ELi128EEEEEEEEEvNT_6ParamsE,"a",@progbits
	.sectionflags	@""
	.align	4
.nv.constant0._ZN7cutlass13device_kernelIN5flash19enable_sm80_to_sm89INS1_16FlashAttnFwdSm80INS1_25CollectiveMainloopFwdSm80ILi8ELi1ELb0EN4cute5tupleIJNS5_1CILi128EEENS7_ILi64EEENS7_ILi256EEEEEELi256ENS_10bfloat16_tEfNS_4arch4Sm80ELb0ELb1ELb1ELb0ELb1ELb0ELb1ELb1EEENS1_21CollectiveEpilogueFwdINS6_IJS8_SA_S9_EEENS6_IJNS7_ILi1EEESI_SI_EEESC_SE_Li256ELb0ELb1ELb1ELb0EEENS1_19SingleTileSchedulerILb0ELb1ELb1ELi128EEEEEEEEEvNT_6ParamsE:
	.zero		1400


//--------------------- .nv.constant0._ZN7cutlass13device_kernelIN5flash19enable_sm80_to_sm89INS1_16FlashAttnFwdSm80INS1_25CollectiveMainloopFwdSm80ILi8ELi1ELb0EN4cute5tupleIJNS5_1CILi128EEENS7_ILi64EEENS7_ILi256EEEEEELi256ENS_10bfloat16_tEfNS_4arch4Sm80ELb0ELb1ELb1ELb1ELb1ELb0ELb1ELb1EEENS1_21CollectiveEpilogueFwdINS6_IJS8_SA_S9_EEENS6_IJNS7_ILi1EEESI_SI_EEESC_SE_Li256ELb1ELb1ELb1ELb0EEENS1_36VarlenDynamicPersistentTileSchedulerILi128ELi64ELi256ELi256ELb1ELb1ELb0ELb1ELb0ELb1EEEEEEEEEvNT_6ParamsE --------------------------
	.section	.nv.constant0._ZN7cutlass13device_kernelIN5flash19enable_sm80_to_sm89INS1_16FlashAttnFwdSm80INS1_25CollectiveMainloopFwdSm80ILi8ELi1ELb0EN4cute5tupleIJNS5_1CILi128EEENS7_ILi64EEENS7_ILi256EEEEEELi256ENS_10bfloat16_tEfNS_4arch4Sm80ELb0ELb1ELb1ELb1ELb1ELb0ELb1ELb1EEENS1_21CollectiveEpilogueFwdINS6_IJS8_SA_S9_EEENS6_IJNS7_ILi1EEESI_SI_EEESC_SE_Li256ELb1ELb1ELb1ELb0EEENS1_36VarlenDynamicPersistentTileSchedulerILi128ELi64ELi256ELi256ELb1ELb1ELb0ELb1ELb0ELb1EEEEEEEEEvNT_6ParamsE,"a",@progbits
	.sectionflags	@""
	.align	4
.nv.constant0._ZN7cutlass13device_kernelIN5flash19enable_sm80_to_sm89INS1_16FlashAttnFwdSm80INS1_25CollectiveMainloopFwdSm80ILi8ELi1ELb0EN4cute5tupleIJNS5_1CILi128EEENS7_ILi64EEENS7_ILi256EEEEEELi256ENS_10bfloat16_tEfNS_4arch4Sm80ELb0ELb1ELb1ELb1ELb1ELb0ELb1ELb1EEENS1_21CollectiveEpilogueFwdINS6_IJS8_SA_S9_EEENS6_IJNS7_ILi1EEESI_SI_EEESC_SE_Li256ELb1ELb1ELb1ELb0EEENS1_36VarlenDynamicPersistentTileSchedulerILi128ELi64ELi256ELi256ELb1ELb1ELb0ELb1ELb0ELb1EEEEEEEEEvNT_6ParamsE:
	.zero		1432


//--------------------- .nv.constant0._ZN7cutlass13device_kernelIN5flash19enable_sm80_to_sm89INS1_16FlashAttnFwdSm80INS1_25CollectiveMainloopFwdSm80ILi8ELi1ELb0EN4cute5tupleIJNS5_1CILi128EEENS7_ILi48EEENS7_ILi256EEEEEELi256ENS_10bfloat16_tEfNS_4arch4Sm80ELb0ELb1ELb1ELb1ELb1ELb1ELb1ELb1EEENS1_21CollectiveEpilogueFwdINS6_IJS8_SA_S9_EEENS6_IJNS7_ILi1EEESI_SI_EEESC_SE_Li256ELb1ELb1ELb1ELb0EEENS1_36VarlenDynamicPersistentTileSchedulerILi128ELi48ELi256ELi256ELb1ELb1ELb0ELb1ELb0ELb1EEEEEEEEEvNT_6ParamsE --------------------------
	.section	.nv.constant0._ZN7cutlass13device_kernelIN5flash19enable_sm80_to_sm89INS1_16FlashAttnFwdSm80INS1_25CollectiveMainloopFwdSm80ILi8ELi1ELb0EN4cute5tupleIJNS5_1CILi128EEENS7_ILi48EEENS7_ILi256EEEEEELi256ENS_10bfloat16_tEfNS_4arch4Sm80ELb0ELb1ELb1ELb1ELb1ELb1ELb1ELb1EEENS1_21CollectiveEpilogueFwdINS6_IJS8_SA_S9_EEENS6_IJNS7_ILi1EEESI_SI_EEESC_SE_Li256ELb1ELb1ELb1ELb0EEENS1_36VarlenDynamicPersistentTileSchedulerILi128ELi48ELi256ELi256ELb1ELb1ELb0ELb1ELb0ELb1EEEEEEEEEvNT_6ParamsE,"a",@progbits
	.sectionflags	@""
	.align	4
.nv.constant0._ZN7cutlass13device_kernelIN5flash19enable_sm80_to_sm89INS1_16FlashAttnFwdSm80INS1_25CollectiveMainloopFwdSm80ILi8ELi1ELb0EN4cute5tupleIJNS5_1CILi128EEENS7_ILi48EEENS7_ILi256EEEEEELi256ENS_10bfloat16_tEfNS_4arch4Sm80ELb0ELb1ELb1ELb1ELb1ELb1ELb1ELb1EEENS1_21CollectiveEpilogueFwdINS6_IJS8_SA_S9_EEENS6_IJNS7_ILi1EEESI_SI_EEESC_SE_Li256ELb1ELb1ELb1ELb0EEENS1_36VarlenDynamicPersistentTileSchedulerILi128ELi48ELi256ELi256ELb1ELb1ELb0ELb1ELb0ELb1EEEEEEEEEvNT_6ParamsE:
	.zero		1432


//--------------------- .nv.constant0._ZN7cutlass13device_kernelIN5flash19enable_sm80_to_sm89INS1_16FlashAttnFwdSm80INS1_25CollectiveMainloopFwdSm80ILi8ELi1ELb0EN4cute5tupleIJNS5_1CILi128EEENS7_ILi96EEENS7_ILi256EEEEEELi256ENS_10bfloat16_tEfNS_4arch4Sm80ELb1ELb0ELb1ELb0ELb1ELb0ELb1ELb1EEENS1_21CollectiveEpilogueFwdINS6_IJS8_SA_S9_EEENS6_IJNS7_ILi1EEESI_SI_EEESC_SE_Li256ELb0ELb1ELb1ELb0EEENS1_30DynamicPersistentTileSchedulerILi256ELi256ELb1ELb1ELb0EEEEEEEEEvNT_6ParamsE --------------------------
	.section	.nv.constant0._ZN7cutlass13device_kernelIN5flash19enable_sm80_to_sm89INS1_16FlashAttnFwdSm80INS1_25CollectiveMainloopFwdSm80ILi8ELi1ELb0EN4cute5tupleIJNS5_1CILi128EEENS7_ILi96EEENS7_ILi256EEEEEELi256ENS_10bfloat16_tEfNS_4arch4Sm80ELb1ELb0ELb1ELb0ELb1ELb0ELb1ELb1EEENS1_21CollectiveEpilogueFwdINS6_IJS8_SA_S9_EEENS6_IJNS7_ILi1EEESI_SI_EEESC_SE_Li256ELb0ELb1ELb1ELb0EEENS1_30DynamicPersistentTileSchedulerILi256ELi256ELb1ELb1ELb0EEEEEEEEEvNT_6ParamsE,"a",@progbits
	.sectionflags	@""
	.align	4
.nv.constant0._ZN7cutlass13device_kernelIN5flash19enable_sm80_to_sm89INS1_16FlashAttnFwdSm80INS1_25CollectiveMainloopFwdSm80ILi8ELi1ELb0EN4cute5tupleIJNS5_1CILi128EEENS7_ILi96EEENS7_ILi256EEEEEELi256ENS_10bfloat16_tEfNS_4arch4Sm80ELb1ELb0ELb1ELb0ELb1ELb0ELb1ELb1EEENS1_21CollectiveEpilogueFwdINS6_IJS8_SA_S9_EEENS6_IJNS7_ILi1EEESI_SI_EEESC_SE_Li256ELb0ELb1ELb1ELb0EEENS1_30DynamicPersistentTileSchedulerILi256ELi256ELb1ELb1ELb0EEEEEEEEEvNT_6ParamsE:
	.zero		1416


//--------------------- .nv.constant0._ZN7cutlass13device_kernelIN5flash19enable_sm80_to_sm89INS1_16FlashAttnFwdSm80INS1_25CollectiveMainloopFwdSm80ILi8ELi1ELb0EN4cute5tupleIJNS5_1CILi128EEENS7_ILi64EEENS7_ILi256EEEEEELi256ENS_10bfloat16_tEfNS_4arch4Sm80ELb1ELb0ELb1ELb1ELb1ELb0ELb1ELb1EEENS1_21CollectiveEpilogueFwdINS6_IJS8_SA_S9_EEENS6_IJNS7_ILi1EEESI_SI_EEESC_SE_Li256ELb1ELb1ELb1ELb0EEENS1_36VarlenDynamicPersistentTileSchedulerILi128ELi64ELi256ELi256ELb1ELb1ELb0ELb1ELb1ELb1EEEEEEEEEvNT_6ParamsE --------------------------
	.section	.nv.constant0._ZN7cutlass13device_kernelIN5flash19enable_sm80_to_sm89INS1_16FlashAttnFwdSm80INS1_25CollectiveMainloopFwdSm80ILi8ELi1ELb0EN4cute5tupleIJNS5_1CILi128EEENS7_ILi64EEENS7_ILi256EEEEEELi256ENS_10bfloat16_tEfNS_4arch4Sm80ELb1ELb0ELb1ELb1ELb1ELb0ELb1ELb1EEENS1_21CollectiveEpilogueFwdINS6_IJS8_SA_S9_EEENS6_IJNS7_ILi1EEESI_SI_EEESC_SE_Li256ELb1ELb1ELb1ELb0EEENS1_36VarlenDynamicPersistentTileSchedulerILi128ELi64ELi256ELi256ELb1ELb1ELb0ELb1ELb1ELb1EEEEEEEEEvNT_6ParamsE,"a",@progbits
	.sectionflags	@""
	.align	4
.nv.constant0._ZN7cutlass13device_kernelIN5flash19enable_sm80_to_sm89INS1_16FlashAttnFwdSm80INS1_25CollectiveMainloopFwdSm80ILi8ELi1ELb0EN4cute5tupleIJNS5_1CILi128EEENS7_ILi64EEENS7_ILi256EEEEEELi256ENS_10bfloat16_tEfNS_4arch4Sm80ELb1ELb0ELb1ELb1ELb1ELb0ELb1ELb1EEENS1_21CollectiveEpilogueFwdINS6_IJS8_SA_S9_EEENS6_IJNS7_ILi1EEESI_SI_EEESC_SE_Li256ELb1ELb1ELb1ELb0EEENS1_36VarlenDynamicPersistentTileSchedulerILi128ELi64ELi256ELi256ELb1ELb1ELb0ELb1ELb1ELb1EEEEEEEEEvNT_6ParamsE:
	.zero		1432


//--------------------- .nv.constant0._ZN7cutlass13device_kernelIN5flash19enable_sm80_to_sm89INS1_16FlashAttnFwdSm80INS1_25CollectiveMainloopFwdSm80ILi8ELi1ELb0EN4cute5tupleIJNS5_1CILi128EEENS7_ILi48EEENS7_ILi256EEEEEELi256ENS_10bfloat16_tEfNS_4arch4Sm80ELb1ELb0ELb1ELb1ELb1ELb1ELb1ELb1EEENS1_21CollectiveEpilogueFwdINS6_IJS8_SA_S9_EEENS6_IJNS7_ILi1EEESI_SI_EEESC_SE_Li256ELb1ELb1ELb1ELb0EEENS1_36VarlenDynamicPersistentTileSchedulerILi128ELi48ELi256ELi256ELb1ELb1ELb0ELb1ELb1ELb1EEEEEEEEEvNT_6ParamsE --------------------------
	.section	.nv.constant0._ZN7cutlass13device_kernelIN5flash19enable_sm80_to_sm89INS1_16FlashAttnFwdSm80INS1_25CollectiveMainloopFwdSm80ILi8ELi1ELb0EN4cute5tupleIJNS5_1CILi128EEENS7_ILi48EEENS7_ILi256EEEEEELi256ENS_10bfloat16_tEfNS_4arch4Sm80ELb1ELb0ELb1ELb1ELb1ELb1ELb1ELb1EEENS1_21CollectiveEpilogueFwdINS6_IJS8_SA_S9_EEENS6_IJNS7_ILi1EEESI_SI_EEESC_SE_Li256ELb1ELb1ELb1ELb0EEENS1_36VarlenDynamicPersistentTileSchedulerILi128ELi48ELi256ELi256ELb1ELb1ELb0ELb1ELb1ELb1EEEEEEEEEvNT_6ParamsE,"a",@progbits
	.sectionflags	@""
	.align	4
.nv.constant0._ZN7cutlass13device_kernelIN5flash19enable_sm80_to_sm89INS1_16FlashAttnFwdSm80INS1_25CollectiveMainloopFwdSm80ILi8ELi1ELb0EN4cute5tupleIJNS5_1CILi128EEENS7_ILi48EEENS7_ILi256EEEEEELi256ENS_10bfloat16_tEfNS_4arch4Sm80ELb1ELb0ELb1ELb1ELb1ELb1ELb1ELb1EEENS1_21CollectiveEpilogueFwdINS6_IJS8_SA_S9_EEENS6_IJNS7_ILi1EEESI_SI_EEESC_SE_Li256ELb1ELb1ELb1ELb0EEENS1_36VarlenDynamicPersistentTileSchedulerILi128ELi48ELi256ELi256ELb1ELb1ELb0ELb1ELb1ELb1EEEEEEEEEvNT_6ParamsE:
	.zero		1432


//--------------------- .text._ZN7cutlass13device_kernelIN5flash19enable_sm80_to_sm89INS1_16FlashAttnFwdSm80INS1_25CollectiveMainloopFwdSm80ILi8ELi1ELb1EN4cute5tupleIJNS5_1CILi128EEENS7_ILi64EEENS7_ILi256EEEEEELi256ENS_10bfloat16_tEfNS_4arch4Sm80ELb0ELb0ELb1ELb0ELb1ELb0ELb1ELb1EEENS1_21CollectiveEpilogueFwdINS6_IJS8_SA_S9_EEENS6_IJNS7_ILi1EEESI_SI_EEESC_SE_Li256ELb0ELb1ELb1ELb0EEENS1_19SingleTileSchedulerILb0ELb1ELb1ELi128EEEEEEEEEvNT_6ParamsE --------------------------
	.section	.text._ZN7cutlass13device_kernelIN5flash19enable_sm80_to_sm89INS1_16FlashAttnFwdSm80INS1_25CollectiveMainloopFwdSm80ILi8ELi1ELb1EN4cute5tupleIJNS5_1CILi128EEENS7_ILi64EEENS7_ILi256EEEEEELi256ENS_10bfloat16_tEfNS_4arch4Sm80ELb0ELb0ELb1ELb0ELb1ELb0ELb1ELb1EEENS1_21CollectiveEpilogueFwdINS6_IJS8_SA_S9_EEENS6_IJNS7_ILi1EEESI_SI_EEESC_SE_Li256ELb0ELb1ELb1ELb0EEENS1_19SingleTileSchedulerILb0ELb1ELb1ELi128EEEEEEEEEvNT_6ParamsE,"ax",@progbits
	.sectioninfo	@"SHI_REGISTERS=255"
	.align	128
.text._ZN7cutlass13device_kernelIN5flash19enable_sm80_to_sm89INS1_16FlashAttnFwdSm80INS1_25CollectiveMainloopFwdSm80ILi8ELi1ELb1EN4cute5tupleIJNS5_1CILi128EEENS7_ILi64EEENS7_ILi256EEEEEELi256ENS_10bfloat16_tEfNS_4arch4Sm80ELb0ELb0ELb1ELb0ELb1ELb0ELb1ELb1EEENS1_21CollectiveEpilogueFwdINS6_IJS8_SA_S9_EEENS6_IJNS7_ILi1EEESI_SI_EEESC_SE_Li256ELb0ELb1ELb1ELb0EEENS1_19SingleTileSchedulerILb0ELb1ELb1ELi128EEEEEEEEEvNT_6ParamsE:
        .type           _ZN7cutlass13device_kernelIN5flash19enable_sm80_to_sm89INS1_16FlashAttnFwdSm80INS1_25CollectiveMainloopFwdSm80ILi8ELi1ELb1EN4cute5tupleIJNS5_1CILi128EEENS7_ILi64EEENS7_ILi256EEEEEELi256ENS_10bfloat16_tEfNS_4arch4Sm80ELb0ELb0ELb1ELb0ELb1ELb0ELb1ELb1EEENS1_21CollectiveEpilogueFwdINS6_IJS8_SA_S9_EEENS6_IJNS7_ILi1EEESI_SI_EEESC_SE_Li256ELb0ELb1ELb1ELb0EEENS1_19SingleTileSchedulerILb0ELb1ELb1ELi128EEEEEEEEEvNT_6ParamsE,@function
        .size           _ZN7cutlass13device_kernelIN5flash19enable_sm80_to_sm89INS1_16FlashAttnFwdSm80INS1_25CollectiveMainloopFwdSm80ILi8ELi1ELb1EN4cute5tupleIJNS5_1CILi128EEENS7_ILi64EEENS7_ILi256EEEEEELi256ENS_10bfloat16_tEfNS_4arch4Sm80ELb0ELb0ELb1ELb0ELb1ELb0ELb1ELb1EEENS1_21CollectiveEpilogueFwdINS6_IJS8_SA_S9_EEENS6_IJNS7_ILi1EEESI_SI_EEESC_SE_Li256ELb0ELb1ELb1ELb0EEENS1_19SingleTileSchedulerILb0ELb1ELb1ELi128EEEEEEEEEvNT_6ParamsE,(.L_x_3228 - _ZN7cutlass13device_kernelIN5flash19enable_sm80_to_sm89INS1_16FlashAttnFwdSm80INS1_25CollectiveMainloopFwdSm80ILi8ELi1ELb1EN4cute5tupleIJNS5_1CILi128EEENS7_ILi64EEENS7_ILi256EEEEEELi256ENS_10bfloat16_tEfNS_4arch4Sm80ELb0ELb0ELb1ELb0ELb1ELb0ELb1ELb1EEENS1_21CollectiveEpilogueFwdINS6_IJS8_SA_S9_EEENS6_IJNS7_ILi1EEESI_SI_EEESC_SE_Li256ELb0ELb1ELb1ELb0EEENS1_19SingleTileSchedulerILb0ELb1ELb1ELi128EEEEEEEEEvNT_6ParamsE)
        .other          _ZN7cutlass13device_kernelIN5flash19enable_sm80_to_sm89INS1_16FlashAttnFwdSm80INS1_25CollectiveMainloopFwdSm80ILi8ELi1ELb1EN4cute5tupleIJNS5_1CILi128EEENS7_ILi64EEENS7_ILi256EEEEEELi256ENS_10bfloat16_tEfNS_4arch4Sm80ELb0ELb0ELb1ELb0ELb1ELb0ELb1ELb1EEENS1_21CollectiveEpilogueFwdINS6_IJS8_SA_S9_EEENS6_IJNS7_ILi1EEESI_SI_EEESC_SE_Li256ELb0ELb1ELb1ELb0EEENS1_19SingleTileSchedulerILb0ELb1ELb1ELi128EEEEEEEEEvNT_6ParamsE,@"STO_CUDA_ENTRY STV_DEFAULT"
_ZN7cutlass13device_kernelIN5flash19enable_sm80_to_sm89INS1_16FlashAttnFwdSm80INS1_25CollectiveMainloopFwdSm80ILi8ELi1ELb1EN4cute5tupleIJNS5_1CILi128EEENS7_ILi64EEENS7_ILi256EEEEEELi256ENS_10bfloat16_tEfNS_4arch4Sm80ELb0ELb0ELb1ELb0ELb1ELb0ELb1ELb1EEENS1_21CollectiveEpilogueFwdINS6_IJS8_SA_S9_EEENS6_IJNS7_ILi1EEESI_SI_EEESC_SE_Li256ELb0ELb1ELb1ELb0EEENS1_19SingleTileSchedulerILb0ELb1ELb1ELi128EEEEEEEEEvNT_6ParamsE:
[----:B------:R-:W-:Y:S02]  /*0000*/  MOV R1, c[0x0][0x28] ;  /* 0x00000a0000017a02 */ /* 0x000fe40000000f00 */
[----:B------:R-:W1:Y:S01]  /*0010*/  S2R R132, SR_TID.X ;  /* 0x0000000000847919 */ /* 0x000e620000002100 */
[----:B------:R-:W2:Y:S01]  /*0020*/  S2UR UR6, SR_CTAID.Y ;  /* 0x00000000000679c3 */ /* 0x000ea20000002600 */
[----:B------:R-:W-:-:S07]  /*0030*/  IADD3 R1, R1, -0x68, RZ ;  /* 0xffffff9801017810 */ /* 0x000fce0007ffe0ff */
[----:B------:R-:W3:Y:S01]  /*0040*/  S2UR UR18, SR_CTAID.Z ;  /* 0x00000000001279c3 */ /* 0x000ee20000002700 */
[----:B-1----:R-:W-:-:S06]  /*0050*/  SHF.R.U32.HI R0, RZ, 0x5, R132 ;  /* 0x00000005ff007819 */ /* 0x002fcc0000011684 */
[----:B------:R-:W1:Y:S02]  /*0060*/  SHFL.IDX PT, R0, R0, RZ, 0x1f ;  /* 0x00001fff00007589 */ /* 0x000e6400000e0000 */
[----:B-1----:R-:W-:-:S13]  /*0070*/  ISETP.NE.AND P0, PT, R0, RZ, PT ;  /* 0x000000ff0000720c */ /* 0x002fda0003f05270 */
[----:B--23--:R-:W-:Y:S05]  /*0080*/  @!P0 BRA `(.L_x_0) ;  /* 0x0000009000008947 */ /* 0x00cfea0003800000 */
[----:B------:R-:W-:Y:S01]  /*0090*/  MOV R0, c[0x0][0x550] ;  /* 0x0001540000007a02 */ /* 0x000fe20000000f00 */
[----:B------:R-:W-:-:S03]  /*00a0*/  UMOV UR11, UR6 ;  /* 0x00000006000b7c82 */ /* 0x000fc60008000000 */
[----:B------:R-:W-:-:S13]  /*00b0*/  ISETP.NE.AND P0, PT, R0, 0x1, PT ;  /* 0x000000010000780c */ /* 0x000fda0003f05270 */
[----:B------:R-:W-:Y:S05]  /*00c0*/  @!P0 BRA `(.L_x_1) ;  /* 0x000000b000008947 */ /* 0x000fea0003800000 */
[----:B------:R-:W-:Y:S02]  /*00d0*/  ULDC UR4, c[0x0][0x554] ;  /* 0x0001550000047ab9 */ /* 0x000fe40000000800 */
[----:B------:R-:W-:Y:S02]  /*00e0*/  UIMAD.WIDE.U32 UR4, UR6, UR4, URZ ;  /* 0x00000004060472a5 */ /* 0x000fe4000f8e003f */
[----:B------:R-:W-:Y:S02]  /*00f0*/  ULDC UR11, c[0x0][0x558] ;  /* 0x00015600000b7ab9 */ /* 0x000fe40000000800 */
[----:B------:R-:W-:Y:S01]  /*0100*/  USHF.R.U32.HI UR11, URZ, UR11, UR5 ;  /* 0x0000000b3f0b7299 */ /* 0x000fe20008011605 */
[----:B------:R-:W-:Y:S05]  /*0110*/  BRA `(.L_x_1) ;  /* 0x0000006000007947 */ /* 0x000fea0003800000 */
.L_x_0:
[----:B------:R-:W-:Y:S02]  /*0120*/  ULDC.64 UR4, c[0x0][0x550] ;  /* 0x0001540000047ab9 */ /* 0x000fe40000000a00 */
[----:B------:R-:W-:Y:S02]  /*0130*/  UISETP.NE.AND UP0, UPT, UR4, 0x1, UPT ;  /* 0x000000010400788c */ /* 0x000fe4000bf05270 */
[----:B------:R-:W-:-:S02]  /*0140*/  UIMAD.WIDE.U32 UR8, UR6, UR5, URZ ;  /* 0x00000005060872a5 */ /* 0x000fc4000f8e003f */
[----:B------:R-:W-:Y:S02]  /*0150*/  ULDC UR4, c[0x0][0x558] ;  /* 0x0001560000047ab9 */ /* 0x000fe40000000800 */
[----:B------:R-:W-:-:S05]  /*0160*/  UMOV UR11, UR6 ;  /* 0x00000006000b7c82 */ /* 0x000fca0008000000 */
[----:B------:R-:W-:-:S03]  /*0170*/  @UP0 USHF.R.U32.HI UR11, URZ, UR4, UR9 ;  /* 0x000000043f0b0299 */ /* 0x000fc60008011609 */
.L_x_1:
[----:B------:R-:W-:Y:S01]  /*0180*/  ISETP.LE.AND P0, PT, RZ, UR18, PT ;  /* 0x00000012ff007c0c */ /* 0x000fe2000bf03270 */
[----:B------:R-:W-:Y:S02]  /*0190*/  UIADD3 UR5, -UR11, URZ, URZ ;  /* 0x0000003f0b057290 */ /* 0x000fe4000fffe13f */
[----:B------:R-:W-:Y:S02]  /*01a0*/  ULDC UR4, c[0x0][0x550] ;  /* 0x0001540000047ab9 */ /* 0x000fe40000000800 */
[----:B------:R-:W-:-:S08]  /*01b0*/  UIMAD UR6, UR5, UR4, UR6 ;  /* 0x00000004050672a4 */ /* 0x000fd0000f8e0206 */
[----:B------:R-:W-:Y:S05]  /*01c0*/  @!P0 EXIT ;  /* 0x000000000000894d */ /* 0x000fea0003800000 */
[----:B------:R-:W-:Y:S02]  /*01d0*/  ULDC.64 UR4, c[0x0][0x370] ;  /* 0x0000dc0000047ab9 */ /* 0x000fe40000000a00 */
[----:B------:R-:W-:Y:S02]  /*01e0*/  UISETP.NE.U32.AND UP0, UPT, URZ, UR4, UPT ;  /* 0x000000043f00728c */ /* 0x000fe4000bf05070 */
[----:B------:R-:W-:Y:S02]  /*01f0*/  ULDC.64 UR8, c[0x0][0x370] ;  /* 0x0000dc0000087ab9 */ /* 0x000fe40000000a00 */
[----:B------:R-:W-:Y:S02]  /*0200*/  UISETP.NE.AND.EX UP0, UPT, URZ, UR5, UPT, UP0 ;  /* 0x000000053f00728c */ /* 0x000fe4000bf05300 */
[----:B------:R-:W-:-:S04]  /*0210*/  ULDC.64 UR12, c[0x0][0x118] ;  /* 0x00004600000c7ab9 */ /* 0x000fc80000000a00 */
[----:B------:R-:W-:-:S05]  /*0220*/  PLOP3.LUT P0, PT, PT, PT, UP0, 0x80, 0x0 ;  /* 0x000000000000781c */ /* 0x000fca0003f0f008 */
[----:B------:R-:W-:Y:S02]  /*0230*/  @UP0 UMOV UR4, 0x4 ;  /* 0x0000000400040882 */ /* 0x000fe40000000000 */
[----:B------:R-:W-:-:S06]  /*0240*/  @UP0 UIMAD.WIDE UR4, UR18, UR4, UR8 ;  /* 0x00000004120402a5 */ /* 0x000fcc000f8e0208 */
[----:B------:R-:W-:Y:S02]  /*0250*/  IMAD.U32 R2, RZ, RZ, UR4 ;  /* 0x00000004ff027e24 */ /* 0x000fe4000f8e00ff */
[----:B------:R-:W-:-:S05]  /*0260*/  IMAD.U32 R3, RZ, RZ, UR5 ;  /* 0x00000005ff037e24 */ /* 0x000fca000f8e00ff */
[----:B------:R-:W2:Y:S01]  /*0270*/  @P0 LDG.E R2, [R2.64] ;  /* 0x0000000c02020981 */ /* 0x000ea2000c1e1900 */
[----:B------:R-:W-:Y:S02]  /*0280*/  ULDC UR4, c[0x0][0x2ac] ;  /* 0x0000ab0000047ab9 */ /* 0x000fe40000000800 */
[----:B------:R-:W-:Y:S02]  /*0290*/  ULDC UR10, c[0x0][0x1d0] ;  /* 0x00007400000a7ab9 */ /* 0x000fe40000000800 */
[----:B------:R-:W-:Y:S02]  /*02a0*/  UIMAD UR10, UR4, UR10, URZ ;  /* 0x0000000a040a72a4 */ /* 0x000fe4000f8e023f */
[----:B------:R-:W-:Y:S02]  /*02b0*/  UMOV UR9, URZ ;  /* 0x0000003f00097c82 */ /* 0x000fe40008000000 */
[----:B------:R-:W-:Y:S02]  /*02c0*/  UISETP.GE.AND UP0, UPT, UR10, 0x1, UPT ;  /* 0x000000010a00788c */ /* 0x000fe4000bf06270 */
[----:B------:R-:W-:-:S02]  /*02d0*/  UIADD3 UR5, UR10, 0x3f, URZ ;  /* 0x0000003f0a057890 */ /* 0x000fc4000fffe03f */
[----:B------:R-:W-:Y:S02]  /*02e0*/  UMOV UR17, URZ ;  /* 0x0000003f00117c82 */ /* 0x000fe40008000000 */
[----:B------:R-:W-:-:S04]  /*02f0*/  USHF.R.S32.HI UR4, URZ, 0x1f, UR5 ;  /* 0x0000001f3f047899 */ /* 0x000fc80008011405 */
[----:B------:R-:W-:-:S04]  /*0300*/  ULEA.HI UR4, UR4, UR5, URZ, 0x6 ;  /* 0x0000000504047291 */ /* 0x000fc8000f8f303f */
[----:B------:R-:W-:Y:S01]  /*0310*/  USHF.R.S32.HI UR7, URZ, 0x6, UR4 ;  /* 0x000000063f077899 */ /* 0x000fe20008011404 */
[----:B--2---:R1:W2:Y:S01]  /*0320*/  @P0 R2UR UR9, R2 ;  /* 0x00000000020903c2 */ /* 0x0042a200000e0000 */
[----:B------:R-:W-:-:S13]  /*0330*/  PLOP3.LUT P0, PT, PT, PT, UP0, 0x80, 0x0 ;  /* 0x000000000000781c */ /* 0x000fda0003f0f008 */
[----:B-12---:R-:W-:Y:S05]  /*0340*/  @!P0 BRA `(.L_x_2) ;  /* 0x0000025000008947 */ /* 0x006fea0003800000 */
[----:B------:R-:W-:Y:S02]  /*0350*/  USHF.R.U32.HI UR4, URZ, 0x10, UR6 ;  /* 0x000000103f047899 */ /* 0x000fe40008011606 */
[----:B------:R-:W-:Y:S02]  /*0360*/  ULDC UR5, c[0x0][0x338] ;  /* 0x0000ce0000057ab9 */ /* 0x000fe40000000800 */
[----:B------:R-:W-:Y:S02]  /*0370*/  UISETP.NE.AND UP0, UPT, UR4, URZ, UPT ;  /* 0x0000003f0400728c */ /* 0x000fe4000bf05270 */
[----:B------:R-:W-:Y:S02]  /*0380*/  UMOV UR20, URZ ;  /* 0x0000003f00147c82 */ /* 0x000fe40008000000 */
[----:B------:R-:W-:-:S04]  /*0390*/  USEL UR5, UR4, UR5, UP0 ;  /* 0x0000000504057287 */ /* 0x000fc80008000000 */
[----:B------:R-:W-:Y:S02]  /*03a0*/  UIADD3 UR16, UR7, -0x1, UR5 ;  /* 0xffffffff07107890 */ /* 0x000fe4000fffe005 */
[----:B------:R-:W-:-:S05]  /*03b0*/  IMAD.U32 R3, RZ, RZ, UR5 ;  /* 0x00000005ff037e24 */ /* 0x000fca000f8e00ff */
[----:B------:R-:W-:-:S04]  /*03c0*/  IABS R0, R3 ;  /* 0x0000000300007213 */ /* 0x000fc80000000000 */
[----:B------:R-:W1:Y:S02]  /*03d0*/  R2UR UR15, R0 ;  /* 0x00000000000f73c2 */ /* 0x000e6400000e0000 */
[----:B-1----:R-:W1:Y:S08]  /*03e0*/  I2F.RP R0, UR15 ;  /* 0x0000000f00007d06 */ /* 0x002e700008209400 */
[----:B-1----:R-:W1:Y:S02]  /*03f0*/  MUFU.RCP R0, R0 ;  /* 0x0000000000007308 */ /* 0x002e640000001000 */
[----:B-1----:R-:W-:-:S06]  /*0400*/  IADD3 R0, R0, 0xffffffe, RZ ;  /* 0x0ffffffe00007810 */ /* 0x002fcc0007ffe0ff */
[----:B------:R-:W1:Y:S02]  /*0410*/  F2I.FTZ.U32.TRUNC.NTZ R0, R0 ;  /* 0x0000000000007305 */ /* 0x000e64000021f000 */
[----:B-1----:R1:W2:Y:S02]  /*0420*/  R2UR UR21, R0 ;  /* 0x00000000001573c2 */ /* 0x0022a400000e0000 */
[----:B-1----:R-:W-:Y:S01]  /*0430*/  IMAD.U32 R0, RZ, RZ, UR16 ;  /* 0x00000010ff007e24 */ /* 0x002fe2000f8e00ff */
[----:B--2---:R-:W-:Y:S02]  /*0440*/  UIADD3 UR4, URZ, -UR21, URZ ;  /* 0x800000153f047290 */ /* 0x004fe4000fffe03f */
[----:B------:R-:W-:Y:S02]  /*0450*/  ULOP3.LUT UR16, UR16, UR5, URZ, 0x3c, !UPT ;  /* 0x0000000510107292 */ /* 0x000fe4000f8e3c3f */
[----:B------:R-:W-:Y:S01]  /*0460*/  IABS R2, R0 ;  /* 0x0000000000027213 */ /* 0x000fe20000000000 */
[----:B------:R-:W-:Y:S01]  /*0470*/  UIMAD UR4, UR4, UR15, URZ ;  /* 0x0000000f040472a4 */ /* 0x000fe2000f8e023f */
[----:B------:R-:W-:-:S02]  /*0480*/  IABS R0, R3 ;  /* 0x0000000300007213 */ /* 0x000fc40000000000 */
[----:B------:R-:W1:Y:S01]  /*0490*/  R2UR UR14, R2 ;  /* 0x00000000020e73c2 */ /* 0x000e6200000e0000 */
[----:B------:R-:W-:Y:S02]  /*04a0*/  UIMAD.WIDE.U32 UR20, UR21, UR4, UR20 ;  /* 0x00000004151472a5 */ /* 0x000fe4000f8e0014 */
[----:B------:R-:W-:-:S05]  /*04b0*/  IMAD.MOV R0, RZ, RZ, -R0 ;  /* 0x000000ffff007224 */ /* 0x000fca00078e0a00 */
[----:B------:R-:W2:Y:S01]  /*04c0*/  R2UR UR8, R0 ;  /* 0x00000000000873c2 */ /* 0x000ea200000e0000 */
[----:B------:R-:W-:Y:S02]  /*04d0*/  UMOV UR17, UR21 ;  /* 0x0000001500117c82 */ /* 0x000fe40008000000 */
[----:B-1----:R-:W-:-:S07]  /*04e0*/  UIMAD.WIDE.U32 UR20, UR17, UR14, URZ ;  /* 0x0000000e111472a5 */ /* 0x002fce000f8e003f */
[----:B------:R-:W-:Y:S02]  /*04f0*/  UMOV UR17, UR21 ;  /* 0x0000001500117c82 */ /* 0x000fe40008000000 */
[----:B--2---:R-:W-:-:S04]  /*0500*/  UIMAD UR8, UR17, UR8, UR14 ;  /* 0x00000008110872a4 */ /* 0x004fc8000f8e020e */
[----:B------:R-:W-:-:S11]  /*0510*/  UISETP.GT.U32.AND UP0, UPT, UR15, UR8, UPT ;  /* 0x000000080f00728c */ /* 0x000fd6000bf04070 */
[----:B------:R-:W-:Y:S02]  /*0520*/  @!UP0 UIADD3 UR8, UR8, -UR15, URZ ;  /* 0x8000000f08088290 */ /* 0x000fe4000fffe03f */
[----:B------:R-:W-:Y:S02]  /*0530*/  @!UP0 UIADD3 UR17, UR17, 0x1, URZ ;  /* 0x0000000111118890 */ /* 0x000fe4000fffe03f */
[----:B------:R-:W-:Y:S02]  /*0540*/  UISETP.GE.U32.AND UP1, UPT, UR8, UR15, UPT ;  /* 0x0000000f0800728c */ /* 0x000fe4000bf26070 */
[----:B------:R-:W-:-:S09]  /*0550*/  UISETP.GE.AND UP0, UPT, UR16, URZ, UPT ;  /* 0x0000003f1000728c */ /* 0x000fd2000bf06270 */
[----:B------:R-:W-:Y:S02]  /*0560*/  @UP1 UIADD3 UR17, UR17, 0x1, URZ ;  /* 0x0000000111111890 */ /* 0x000fe4000fffe03f */
[----:B------:R-:W-:Y:S02]  /*0570*/  UISETP.NE.AND UP1, UPT, UR5, URZ, UPT ;  /* 0x0000003f0500728c */ /* 0x000fe4000bf25270 */
[----:B------:R-:W-:-:S09]  /*0580*/  @!UP0 UIADD3 UR17, -UR17, URZ, URZ ;  /* 0x0000003f11118290 */ /* 0x000fd2000fffe13f */
[----:B------:R-:W-:Y:S02]  /*0590*/  @!UP1 ULOP3.LUT UR17, URZ, UR5, URZ, 0x33, !UPT ;  /* 0x000000053f119292 */ /* 0x000fe4000f8e333f */
.L_x_2:
[----:B------:R-:W-:Y:S01]  /*05a0*/  ULOP3.LUT UR8, UR6, 0xffff, URZ, 0xc0, !UPT ;  /* 0x0000ffff06087892 */ /* 0x000fe2000f8ec03f */
[----:B------:R-:W-:Y:S01]  /*05b0*/  PLOP3.LUT P2, PT, PT, PT, PT, 0x80, 0x0 ;  /* 0x000000000000781c */ /* 0x000fe20003f4f070 */
[----:B------:R-:W-:Y:S01]  /*05c0*/  CS2R R16, SRZ ;  /* 0x0000000000107805 */ /* 0x000fe2000001ff00 */
[----:B------:R-:W-:Y:S01]  /*05d0*/  CS2R R130, SRZ ;  /* 0x0000000000827805 */ /* 0x000fe2000001ff00 */
[----:B------:R-:W-:Y:S01]  /*05e0*/  UIMAD UR8, UR8, UR17, URZ ;  /* 0x00000011080872a4 */ /* 0x000fe2000f8e023f */
[----:B------:R-:W-:Y:S01]  /*05f0*/  CS2R R128, SRZ ;  /* 0x0000000000807805 */ /* 0x000fe2000001ff00 */
[----:B------:R-:W-:Y:S01]  /*0600*/  CS2R R126, SRZ ;  /* 0x00000000007e7805 */ /* 0x000fe2000001ff00 */
[----:B------:R-:W-:Y:S01]  /*0610*/  CS2R R124, SRZ ;  /* 0x00000000007c7805 */ /* 0x000fe2000001ff00 */
[----:B------:R-:W-:Y:S01]  /*0620*/  UIADD3 UR17, UR8, UR17, URZ ;  /* 0x0000001108117290 */ /* 0x000fe2000fffe03f */
[----:B------:R-:W-:Y:S01]  /*0630*/  CS2R R122, SRZ ;  /* 0x00000000007a7805 */ /* 0x000fe2000001ff00 */
[----:B------:R-:W-:Y:S01]  /*0640*/  CS2R R120, SRZ ;  /* 0x0000000000787805 */ /* 0x000fe2000001ff00 */
[----:B------:R-:W-:Y:S01]  /*0650*/  CS2R R118, SRZ ;  /* 0x0000000000767805 */ /* 0x000fe2000001ff00 */
[----:B------:R-:W-:Y:S01]  /*0660*/  UISETP.LT.AND UP0, UPT, UR7, UR17, UPT ;  /* 0x000000110700728c */ /* 0x000fe2000bf01270 */
[----:B------:R-:W-:Y:S01]  /*0670*/  CS2R R116, SRZ ;  /* 0x0000000000747805 */ /* 0x000fe2000001ff00 */
[----:B------:R-:W-:Y:S01]  /*0680*/  CS2R R114, SRZ ;  /* 0x0000000000727805 */ /* 0x000fe2000001ff00 */
[----:B------:R-:W-:Y:S01]  /*0690*/  CS2R R112, SRZ ;  /* 0x0000000000707805 */ /* 0x000fe2000001ff00 */
[----:B------:R-:W-:Y:S01]  /*06a0*/  USEL UR7, UR7, UR17, UP0 ;  /* 0x0000001107077287 */ /* 0x000fe20008000000 */
[----:B------:R-:W-:Y:S01]  /*06b0*/  CS2R R110, SRZ ;  /* 0x00000000006e7805 */ /* 0x000fe2000001ff00 */
[----:B------:R-:W-:Y:S01]  /*06c0*/  CS2R R108, SRZ ;  /* 0x00000000006c7805 */ /* 0x000fe2000001ff00 */
[----:B------:R-:W-:Y:S01]  /*06d0*/  CS2R R106, SRZ ;  /* 0x00000000006a7805 */ /* 0x000fe2000001ff00 */
[----:B------:R-:W-:Y:S01]  /*06e0*/  UISETP.GT.AND UP0, UPT, UR7, UR8, UPT ;  /* 0x000000080700728c */ /* 0x000fe2000bf04270 */
[----:B------:R-:W-:Y:S01]  /*06f0*/  CS2R R104, SRZ ;  /* 0x0000000000687805 */ /* 0x000fe2000001ff00 */
[----:B------:R-:W-:Y:S01]  /*0700*/  CS2R R102, SRZ ;  /* 0x0000000000667805 */ /* 0x000fe2000001ff00 */
[----:B------:R-:W-:Y:S01]  /*0710*/  CS2R R100, SRZ ;  /* 0x0000000000647805 */ /* 0x000fe2000001ff00 */
[----:B------:R-:W-:Y:S01]  /*0720*/  CS2R R98, SRZ ;  /* 0x0000000000627805 */ /* 0x000fe2000001ff00 */
[----:B------:R-:W-:Y:S01]  /*0730*/  CS2R R96, SRZ ;  /* 0x0000000000607805 */ /* 0x000fe2000001ff00 */
[----:B------:R-:W-:Y:S01]  /*0740*/  PLOP3.LUT P0, PT, PT, PT, UP0, 0x80, 0x0 ;  /* 0x000000000000781c */ /* 0x000fe20003f0f008 */
[----:B------:R-:W-:Y:S01]  /*0750*/  CS2R R94, SRZ ;  /* 0x00000000005e7805 */ /* 0x000fe2000001ff00 */
        /* <DEDUP_REMOVED lines=45> */
[----:B------:R-:W-:Y:S05]  /*0a30*/  @!P0 BRA `(.L_x_3) ;  /* 0x0000966000008947 */ /* 0x000fea0003800000 */
[----:B------:R-:W-:Y:S02]  /*0a40*/  ULDC.64 UR4, c[0x0][0x340] ;  /* 0x0000d00000047ab9 */ /* 0x000fe40000000a00 */
[----:B------:R-:W-:-:S02]  /*0a50*/  UISETP.NE.U32.AND UP0, UPT, URZ, UR4, UPT ;  /* 0x000000043f00728c */ /* 0x000fc4000bf05070 */
[----:B------:R-:W-:Y:S02]  /*0a60*/  ULDC.64 UR14, c[0x0][0x340] ;  /* 0x0000d000000e7ab9 */ /* 0x000fe40000000a00 */
[----:B------:R-:W-:-:S06]  /*0a70*/  UISETP.NE.AND.EX UP0, UPT, URZ, UR5, UPT, UP0 ;  /* 0x000000053f00728c */ /* 0x000fcc000bf05300 */
[----:B------:R-:W-:-:S05]  /*0a80*/  PLOP3.LUT P0, PT, PT, PT, UP0, 0x80, 0x0 ;  /* 0x000000000000781c */ /* 0x000fca0003f0f008 */
[----:B------:R-:W-:Y:S02]  /*0a90*/  @UP0 UMOV UR4, 0x4 ;  /* 0x0000000400040882 */ /* 0x000fe40000000000 */
[----:B------:R-:W-:-:S06]  /*0aa0*/  @UP0 UIMAD.WIDE UR4, UR18, UR4, UR14 ;  /* 0x00000004120402a5 */ /* 0x000fcc000f8e020e */
[----:B------:R-:W-:Y:S02]  /*0ab0*/  IMAD.U32 R2, RZ, RZ, UR4 ;  /* 0x00000004ff027e24 */ /* 0x000fe4000f8e00ff */
[----:B------:R-:W-:Y:S01]  /*0ac0*/  IMAD.U32 R3, RZ, RZ, UR5 ;  /* 0x00000005ff037e24 */ /* 0x000fe2000f8e00ff */
[----:B------:R-:W-:Y:S01]  /*0ad0*/  SHF.R.S32.HI R36, RZ, 0x1f, R132 ;  /* 0x0000001fff247819 */ /* 0x000fe20000011484 */
[----:B------:R-:W-:Y:S01]  /*0ae0*/  UIADD3 UR6, UR7, -0x1, URZ ;  /* 0xffffffff07067890 */ /* 0x000fe2000fffe03f */
[----:B------:R-:W-:Y:S01]  /*0af0*/  IMAD.MOV.U32 R87, RZ, RZ, c[0x0][0x2b8] ;  /* 0x0000ae00ff577624 */ /* 0x000fe200078e00ff */
[----:B------:R-:W-:Y:S01]  /*0b00*/  ULDC.64 UR4, c[0x0][0x2b0] ;  /* 0x0000ac0000047ab9 */ /* 0x000fe20000000a00 */
[----:B------:R-:W2:Y:S01]  /*0b10*/  @P0 LDG.E R2, [R2.64] ;  /* 0x0000000c02020981 */ /* 0x000ea2000c1e1900 */
[----:B------:R-:W-:-:S03]  /*0b20*/  IMAD.MOV.U32 R21, RZ, RZ, RZ ;  /* 0x000000ffff157224 */ /* 0x000fc600078e00ff */
[----:B------:R-:W-:Y:S01]  /*0b30*/  BAR.SYNC.DEFER_BLOCKING 0x0 ;  /* 0x0000000000007b1d */ /* 0x000fe20000010000 */
[----:B------:R-:W-:-:S05]  /*0b40*/  ISETP.NE.AND P1, PT, R87, 0x1, PT ;  /* 0x000000015700780c */ /* 0x000fca0003f25270 */
[----:B------:R-:W1:Y:S01]  /*0b50*/  S2R R15, SR_CTAID.X ;  /* 0x00000000000f7919 */ /* 0x000e620000002500 */
[----:B------:R-:W-:Y:S01]  /*0b60*/  IMAD.MOV.U32 R20, RZ, RZ, c[0x0][0x2c4] ;  /* 0x0000b100ff147624 */ /* 0x000fe200078e00ff */
[----:B------:R-:W-:Y:S01]  /*0b70*/  USHF.R.S32.HI UR20, URZ, 0x1f, UR18 ;  /* 0x0000001f3f147899 */ /* 0x000fe20008011412 */
[----:B--2---:R2:W3:Y:S02]  /*0b80*/  @P0 R2UR UR15, R2 ;  /* 0x00000000020f03c2 */ /* 0x0044e400000e0000 */
[----:B---3--:R-:W-:Y:S02]  /*0b90*/  @!UP0 UMOV UR15, UR18 ;  /* 0x00000012000f8c82 */ /* 0x008fe40008000000 */
[----:B------:R-:W-:Y:S02]  /*0ba0*/  USHF.R.S32.HI UR14, URZ, 0x1f, UR15 ;  /* 0x0000001f3f0e7899 */ /* 0x000fe4000801140f */
[----:B------:R-:W-:Y:S02]  /*0bb0*/  UIMAD.WIDE.U32 UR16, UR15, UR4, URZ ;  /* 0x000000040f1072a5 */ /* 0x000fe4000f8e003f */
[----:B------:R-:W-:-:S04]  /*0bc0*/  UIMAD UR14, UR14, UR4, URZ ;  /* 0x000000040e0e72a4 */ /* 0x000fc8000f8e023f */
[----:B------:R-:W-:Y:S01]  /*0bd0*/  UIMAD UR14, UR15, UR5, UR14 ;  /* 0x000000050f0e72a4 */ /* 0x000fe2000f8e020e */
[----:B--2---:R-:W-:-:S03]  /*0be0*/  LEA.HI R2, R36, R132, RZ, 0x3 ;  /* 0x0000008424027211 */ /* 0x004fc600078f18ff */
[----:B------:R-:W-:Y:S02]  /*0bf0*/  UIADD3 UR14, UR17, UR14, URZ ;  /* 0x0000000e110e7290 */ /* 0x000fe4000fffe03f */
[----:B------:R-:W-:Y:S01]  /*0c00*/  USHF.R.S32.HI UR15, URZ, 0x1f, UR11 ;  /* 0x0000001f3f0f7899 */ /* 0x000fe2000801140b */
[----:B------:R-:W-:Y:S01]  /*0c10*/  LOP3.LUT R0, R2, 0xfffffff8, RZ, 0xc0, !PT ;  /* 0xfffffff802007812 */ /* 0x000fe200078ec0ff */
[----:B------:R-:W-:Y:S01]  /*0c20*/  ULDC.64 UR4, c[0x0][0x1b8] ;  /* 0x00006e0000047ab9 */ /* 0x000fe20000000a00 */
[----:B------:R-:W-:-:S03]  /*0c30*/  SHF.R.S32.HI R18, RZ, 0x3, R2 ;  /* 0x00000003ff127819 */ /* 0x000fc60000011402 */
[----:B------:R-:W-:Y:S02]  /*0c40*/  IMAD.IADD R19, R132, 0x1, -R0 ;  /* 0x0000000184137824 */ /* 0x000fe400078e0a00 */
[----:B------:R-:W-:Y:S02]  /*0c50*/  IMAD.U32 R0, RZ, RZ, UR6 ;  /* 0x00000006ff007e24 */ /* 0x000fe4000f8e00ff */
[----:B------:R-:W-:-:S05]  /*0c60*/  IMAD R86, R19, 0x20, R18 ;  /* 0x0000002013567824 */ /* 0x000fca00078e0212 */
[----:B------:R-:W-:Y:S01]  /*0c70*/  LEA R0, R0, R86, 0x6 ;  /* 0x0000005600007211 */ /* 0x000fe200078e30ff */
[----:B------:R-:W-:Y:S01]  /*0c80*/  UIMAD UR19, UR15, UR4, URZ ;  /* 0x000000040f1372a4 */ /* 0x000fe2000f8e023f */
[----:B-1----:R-:W-:Y:S01]  /*0c90*/  IMAD R5, R15, 0x80, R86 ;  /* 0x000000800f057824 */ /* 0x002fe200078e0256 */
[----:B------:R-:W-:Y:S01]  /*0ca0*/  UIMAD.WIDE.U32 UR22, UR11, UR4, URZ ;  /* 0x000000040b1672a5 */ /* 0x000fe2000f8e003f */
[C---:B------:R-:W-:Y:S01]  /*0cb0*/  ISETP.GE.AND P0, PT, R0.reuse, UR10, PT ;  /* 0x0000000a00007c0c */ /* 0x040fe2000bf06270 */
[----:B------:R-:W-:Y:S01]  /*0cc0*/  STL [R1+0x44], R86 ;  /* 0x0000445601007387 */ /* 0x000fe20000100800 */
[----:B------:R-:W-:Y:S02]  /*0cd0*/  IADD3 R9, R0, UR9, RZ ;  /* 0x0000000900097c10 */ /* 0x000fe4000fffe0ff */
[----:B------:R-:W-:-:S03]  /*0ce0*/  ISETP.GT.OR P0, PT, R86, 0x3f, P0 ;  /* 0x0000003f5600780c */ /* 0x000fc60000704670 */
[----:B------:R-:W-:-:S04]  /*0cf0*/  @P1 IMAD.HI.U32 R0, R9, c[0x0][0x2bc], RZ ;  /* 0x0000af0009001a27 */ /* 0x000fc800078e00ff */
[----:B------:R-:W-:Y:S01]  /*0d00*/  IMAD.MOV.U32 R7, RZ, RZ, R9 ;  /* 0x000000ffff077224 */ /* 0x000fe200078e0009 */
[----:B------:R-:W-:-:S05]  /*0d10*/  @P1 SHF.R.U32.HI R7, RZ, c[0x0][0x2c0], R0 ;  /* 0x0000b000ff071a19 */ /* 0x000fca0000011600 */
[----:B------:R-:W-:-:S04]  /*0d20*/  @!P0 IADD3 R0, P2, R7, UR16, RZ ;  /* 0x0000001007008c10 */ /* 0x000fc8000ff5e0ff */
[----:B------:R-:W-:Y:S02]  /*0d30*/  @!P0 LEA R2, P1, R0, c[0x0][0x2a0], 0x2 ;  /* 0x0000a80000028a11 */ /* 0x000fe400078210ff */
[----:B------:R-:W-:-:S04]  /*0d40*/  @!P0 LEA.HI.X.SX32 R3, R7, UR14, 0x1, P2 ;  /* 0x0000000e07038c11 */ /* 0x000fc800090f0eff */
[----:B------:R-:W-:-:S05]  /*0d50*/  @!P0 LEA.HI.X R3, R0, c[0x0][0x2a4], R3, 0x2, P1 ;  /* 0x0000a90000038a11 */ /* 0x000fca00008f1403 */
[----:B------:R1:W2:Y:S01]  /*0d60*/  @!P0 LDG.E R21, [R2.64] ;  /* 0x0000000c02158981 */ /* 0x0002a2000c1e1900 */
[C---:B------:R-:W-:Y:S01]  /*0d70*/  ISETP.NE.AND P0, PT, R20.reuse, 0x1, PT ;  /* 0x000000011400780c */ /* 0x040fe20003f05270 */
[----:B------:R-:W-:Y:S01]  /*0d80*/  UIMAD UR19, UR11, UR5, UR19 ;  /* 0x000000050b1372a4 */ /* 0x000fe2000f8e0213 */
[----:B------:R-:W-:Y:S01]  /*0d90*/  IMAD.MOV.U32 R4, RZ, RZ, R5 ;  /* 0x000000ffff047224 */ /* 0x000fe200078e0005 */
[----:B------:R-:W-:Y:S01]  /*0da0*/  SHF.L.U32 R133, R19, 0x3, RZ ;  /* 0x0000000313857819 */ /* 0x000fe200000006ff */
[----:B------:R-:W-:Y:S01]  /*0db0*/  ULDC.64 UR4, c[0x0][0x1c0] ;  /* 0x0000700000047ab9 */ /* 0x000fe20000000a00 */
[----:B------:R-:W-:Y:S01]  /*0dc0*/  IMAD R20, R20, c[0x0][0x168], RZ ;  /* 0x00005a0014147a24 */ /* 0x000fe200078e02ff */
[----:B------:R-:W-:Y:S01]  /*0dd0*/  UIMAD UR20, UR20, UR4, URZ ;  /* 0x00000004141472a4 */ /* 0x000fe2000f8e023f */
[----:B------:R-:W-:Y:S01]  /*0de0*/  IMAD R15, R15, 0x80, R18 ;  /* 0x000000800f0f7824 */ /* 0x000fe200078e0212 */
[----:B------:R-:W-:Y:S01]  /*0df0*/  UIADD3 UR23, UR23, UR19, URZ ;  /* 0x0000001317177290 */ /* 0x000fe2000fffe03f */
[C---:B------:R-:W-:Y:S01]  /*0e00*/  IADD3 R58, R133.reuse, 0x80, RZ ;  /* 0x00000080853a7810 */ /* 0x040fe20007ffe0ff */
[----:B------:R-:W-:Y:S01]  /*0e10*/  UIMAD UR5, UR18, UR5, UR20 ;  /* 0x00000005120572a4 */ /* 0x000fe2000f8e0214 */
[----:B------:R-:W-:Y:S01]  /*0e20*/  IADD3 R57, R133, 0x40, RZ ;  /* 0x0000004085397810 */ /* 0x000fe20007ffe0ff */
[----:B------:R-:W-:Y:S01]  /*0e30*/  UIMAD.WIDE.U32 UR18, UR18, UR4, UR22 ;  /* 0x00000004121272a5 */ /* 0x000fe2000f8e0016 */
[----:B------:R-:W-:Y:S01]  /*0e40*/  @P0 IMAD.HI.U32 R0, R5, c[0x0][0x2c8], RZ ;  /* 0x0000b20005000a27 */ /* 0x000fe200078e00ff */
[C---:B------:R-:W-:Y:S01]  /*0e50*/  IADD3 R56, R133.reuse, 0xc0, RZ ;  /* 0x000000c085387810 */ /* 0x040fe20007ffe0ff */
[----:B------:R-:W-:Y:S01]  /*0e60*/  UIMAD UR10, UR6, -0x40, UR10 ;  /* 0xffffffc0060a78a4 */ /* 0x000fe2000f8e020a */
[----:B------:R-:W-:Y:S01]  /*0e70*/  ISETP.GE.AND P4, PT, R133, c[0x0][0x198], PT ;  /* 0x0000660085007a0c */ /* 0x000fe20003f86270 */
[----:B------:R-:W-:Y:S01]  /*0e80*/  UIADD3 UR5, UR19, UR5, URZ ;  /* 0x0000000513057290 */ /* 0x000fe2000fffe03f */
[----:B------:R-:W-:Y:S01]  /*0e90*/  @P0 SHF.R.U32.HI R4, RZ, c[0x0][0x2cc], R0 ;  /* 0x0000b300ff040a19 */ /* 0x000fe20000011600 */
[----:B------:R-:W-:Y:S01]  /*0ea0*/  UISETP.GT.AND UP0, UPT, UR6, UR8, UPT ;  /* 0x000000080600728c */ /* 0x000fe2000bf04270 */
[----:B------:R-:W-:-:S02]  /*0eb0*/  SHF.R.S32.HI R8, RZ, 0x1f, R56 ;  /* 0x0000001fff087819 */ /* 0x000fc40000011438 */
[--C-:B------:R-:W-:Y:S01]  /*0ec0*/  SHF.R.S32.HI R6, RZ, 0x1f, R4.reuse ;  /* 0x0000001fff067819 */ /* 0x100fe20000011404 */
[----:B------:R-:W-:Y:S01]  /*0ed0*/  IMAD.MOV R0, RZ, RZ, -R4 ;  /* 0x000000ffff007224 */ /* 0x000fe200078e0a04 */
[----:B-1----:R-:W-:Y:S01]  /*0ee0*/  MOV R2, UR18 ;  /* 0x0000001200027c02 */ /* 0x002fe20008000f00 */
[----:B------:R-:W-:Y:S01]  /*0ef0*/  IMAD.U32 R3, RZ, RZ, UR19 ;  /* 0x00000013ff037e24 */ /* 0x000fe2000f8e00ff */
[----:B------:R-:W-:Y:S01]  /*0f00*/  ISETP.GE.AND P3, PT, R57, c[0x0][0x198], PT ;  /* 0x0000660039007a0c */ /* 0x000fe20003f66270 */
[----:B------:R-:W-:Y:S01]  /*0f10*/  IMAD R5, R0, c[0x0][0x2c4], R5 ;  /* 0x0000b10000057a24 */ /* 0x000fe200078e0205 */
[----:B------:R-:W-:Y:S01]  /*0f20*/  ISETP.GE.AND P2, PT, R58, c[0x0][0x198], PT ;  /* 0x000066003a007a0c */ /* 0x000fe20003f46270 */
[----:B------:R-:W-:Y:S01]  /*0f30*/  IMAD.U32 R3, RZ, RZ, UR5 ;  /* 0x00000005ff037e24 */ /* 0x000fe2000f8e00ff */
[----:B------:R-:W-:Y:S01]  /*0f40*/  LEA.HI R8, R8, R56, RZ, 0x3 ;  /* 0x0000003808087211 */ /* 0x000fe200078f18ff */
[----:B------:R-:W-:Y:S01]  /*0f50*/  IMAD R6, R6, c[0x0][0x1b0], RZ ;  /* 0x00006c0006067a24 */ /* 0x000fe200078e02ff */
[----:B------:R-:W-:Y:S01]  /*0f60*/  SHF.R.S32.HI R0, RZ, 0x1f, R5 ;  /* 0x0000001fff007819 */ /* 0x000fe20000011405 */
[----:B------:R-:W-:Y:S01]  /*0f70*/  IMAD.WIDE.U32 R2, R4, c[0x0][0x1b0], R2 ;  /* 0x00006c0004027a25 */ /* 0x000fe200078e0002 */
[----:B------:R-:W-:Y:S01]  /*0f80*/  ISETP.GE.AND P5, PT, R56, c[0x0][0x198], PT ;  /* 0x0000660038007a0c */ /* 0x000fe20003fa6270 */
[----:B------:R-:W-:Y:S01]  /*0f90*/  ULDC.64 UR4, c[0x0][0x1e8] ;  /* 0x00007a0000047ab9 */ /* 0x000fe20000000a00 */
[----:B------:R-:W-:Y:S01]  /*0fa0*/  LOP3.LUT R176, R8, 0xfffffff8, RZ, 0xc0, !PT ;  /* 0xfffffff808b07812 */ /* 0x000fe200078ec0ff */
[----:B------:R-:W-:Y:S01]  /*0fb0*/  IMAD R4, R4, c[0x0][0x1b4], R6 ;  /* 0x00006d0004047a24 */ /* 0x000fe200078e0206 */
[----:B------:R-:W-:Y:S01]  /*0fc0*/  UIMAD UR18, UR15, UR4, URZ ;  /* 0x000000040f1272a4 */ /* 0x000fe2000f8e023f */
[----:B------:R-:W-:Y:S01]  /*0fd0*/  IMAD R0, R0, c[0x0][0x1a8], RZ ;  /* 0x00006a0000007a24 */ /* 0x000fe200078e02ff */
[----:B------:R-:W-:Y:S01]  /*0fe0*/  UIMAD.WIDE.U32 UR20, UR11, UR4, URZ ;  /* 0x000000040b1472a5 */ /* 0x000fe2000f8e003f */
[----:B------:R-:W-:Y:S01]  /*0ff0*/  IMAD.IADD R3, R3, 0x1, R4 ;  /* 0x0000000103037824 */ /* 0x000fe200078e0204 */
[----:B------:R-:W-:Y:S01]  /*1000*/  UIMAD UR18, UR11, UR5, UR18 ;  /* 0x000000050b1272a4 */ /* 0x000fe2000f8e0212 */
[----:B------:R-:W-:Y:S01]  /*1010*/  IMAD R6, R5, c[0x0][0x1ac], R0 ;  /* 0x00006b0005067a24 */ /* 0x000fe200078e0200 */
[----:B------:R-:W-:Y:S01]  /*1020*/  ISETP.GE.AND P6, PT, R133, c[0x0][0x1d4], PT ;  /* 0x0000750085007a0c */ /* 0x000fe20003fc6270 */
[----:B------:R-:W-:Y:S01]  /*1030*/  IMAD.WIDE.U32 R2, R5, c[0x0][0x1a8], R2 ;  /* 0x00006a0005027a25 */ /* 0x000fe200078e0002 */
[----:B------:R-:W-:Y:S01]  /*1040*/  UIADD3 UR18, UR21, UR18, URZ ;  /* 0x0000001215127290 */ /* 0x000fe2000fffe03f */
[----:B------:R-:W-:Y:S01]  /*1050*/  LEA.HI R84, R36, R132, RZ, 0x5 ;  /* 0x0000008424547211 */ /* 0x000fe200078f28ff */
[----:B------:R-:W-:Y:S01]  /*1060*/  ULDC.64 UR4, c[0x0][0x210] ;  /* 0x0000840000047ab9 */ /* 0x000fe20000000a00 */
[----:B------:R-:W-:Y:S01]  /*1070*/  IMAD.SHL.U32 R4, R18, 0x40, RZ ;  /* 0x0000004012047824 */ /* 0x000fe200078e00ff */
[----:B------:R-:W-:Y:S01]  /*1080*/  LEA R13, P0, R2, c[0x0][0x160], 0x1 ;  /* 0x00005800020d7a11 */ /* 0x000fe200078008ff */
[----:B------:R-:W-:Y:S01]  /*1090*/  IMAD.IADD R3, R3, 0x1, R6 ;  /* 0x0000000103037824 */ /* 0x000fe200078e0206 */
[----:B------:R-:W-:-:S02]  /*10a0*/  UIMAD UR15, UR15, UR4, URZ ;  /* 0x000000040f0f72a4 */ /* 0x000fc4000f8e023f */
[----:B------:R-:W-:Y:S01]  /*10b0*/  LOP3.LUT R0, R4, 0x1c0, RZ, 0xc0, !PT ;  /* 0x000001c004007812 */ /* 0x000fe200078ec0ff */
[----:B------:R-:W-:Y:S01]  /*10c0*/  UIMAD.WIDE.U32 UR22, UR11, UR4, URZ ;  /* 0x000000040b1672a5 */ /* 0x000fe2000f8e003f */
[----:B------:R-:W-:Y:S01]  /*10d0*/  LEA.HI.X R14, R2, c[0x0][0x164], R3, 0x1, P0 ;  /* 0x00005900020e7a11 */ /* 0x000fe200000f0c03 */
[----:B------:R-:W-:Y:S01]  /*10e0*/  UIMAD UR4, UR11, UR5, UR15 ;  /* 0x000000050b0472a4 */ /* 0x000fe2000f8e020f */
[----:B------:R-:W-:Y:S01]  /*10f0*/  SHF.R.U32.HI R4, RZ, 0x3, R0 ;  /* 0x00000003ff047819 */ /* 0x000fe20000011600 */
[----:B------:R-:W-:Y:S01]  /*1100*/  SHFL.IDX PT, R2, R13, RZ, 0x181f ;  /* 0x00181fff0d027589 */ /* 0x000fe200000e0000 */
[----:B------:R-:W-:Y:S01]  /*1110*/  LOP3.LUT R0, R0, 0x38, R133, 0xf8, !PT ;  /* 0x0000003800007812 */ /* 0x000fe200078ef885 */
[----:B------:R-:W-:Y:S01]  /*1120*/  UIADD3 UR4, UR23, UR4, URZ ;  /* 0x0000000417047290 */ /* 0x000fe2000fffe03f */
[----:B------:R-:W-:Y:S01]  /*1130*/  ISETP.GE.AND P0, PT, R15, R20, PT ;  /* 0x000000140f00720c */ /* 0x000fe20003f06270 */
[----:B------:R-:W1:Y:S01]  /*1140*/  SHFL.IDX PT, R3, R14, RZ, 0x181f ;  /* 0x00181fff0e037589 */ /* 0x000e6200000e0000 */
[----:B------:R-:W-:-:S02]  /*1150*/  LOP3.LUT R0, R0, R4, RZ, 0x3c, !PT ;  /* 0x0000000400007212 */ /* 0x000fc400078e3cff */
[----:B------:R-:W-:-:S05]  /*1160*/  LEA.HI R4, R36, R132, RZ, 0x6 ;  /* 0x0000008424047211 */ /* 0x000fca00078f30ff */
[----:B------:R-:W-:-:S05]  /*1170*/  IMAD.SHL.U32 R4, R4, 0x8, RZ ;  /* 0x0000000804047824 */ /* 0x000fca00078e00ff */
[----:B------:R-:W-:Y:S02]  /*1180*/  LOP3.LUT R5, R0, 0xfffffe00, R4, 0xf8, !PT ;  /* 0xfffffe0000057812 */ /* 0x000fe400078ef804 */
[----:B------:R-:W-:Y:S02]  /*1190*/  SHF.R.S32.HI R0, RZ, 0x1f, R58 ;  /* 0x0000001fff007819 */ /* 0x000fe4000001143a */
[----:B------:R-:W-:Y:S01]  /*11a0*/  SHF.R.S32.HI R4, RZ, 0x1f, R57 ;  /* 0x0000001fff047819 */ /* 0x000fe20000011439 */
[----:B------:R-:W-:Y:S01]  /*11b0*/  IMAD.SHL.U32 R85, R5, 0x2, RZ ;  /* 0x0000000205557824 */ /* 0x000fe200078e00ff */
[----:B------:R-:W-:Y:S01]  /*11c0*/  LEA.HI R0, R0, R58, RZ, 0x3 ;  /* 0x0000003a00007211 */ /* 0x000fe200078f18ff */
[----:B------:R-:W-:Y:S01]  /*11d0*/  SHFL.IDX PT, R5, R14, 0x1, 0x181f ;  /* 0x00381f000e057f89 */ /* 0x000fe200000e0000 */
[----:B------:R-:W-:Y:S02]  /*11e0*/  LEA.HI R4, R4, R57, RZ, 0x3 ;  /* 0x0000003904047211 */ /* 0x000fe400078f18ff */
[----:B------:R-:W-:Y:S01]  /*11f0*/  LOP3.LUT R177, R0, 0xfffffff8, RZ, 0xc0, !PT ;  /* 0xfffffff800b17812 */ /* 0x000fe200078ec0ff */
[----:B------:R-:W-:Y:S01]  /*1200*/  IMAD.MOV R0, RZ, RZ, -R7 ;  /* 0x000000ffff007224 */ /* 0x000fe200078e0a07 */
[----:B------:R-:W-:Y:S01]  /*1210*/  LOP3.LUT R134, R4, 0xfffffff8, RZ, 0xc0, !PT ;  /* 0xfffffff804867812 */ /* 0x000fe200078ec0ff */
[----:B-1----:R-:W-:Y:S01]  /*1220*/  @!P0 IMAD.WIDE R6, R133, 0x2, R2 ;  /* 0x0000000285068825 */ /* 0x002fe200078e0202 */
[----:B------:R-:W1:Y:S03]  /*1230*/  SHFL.IDX PT, R4, R13, 0x1, 0x181f ;  /* 0x00381f000d047f89 */ /* 0x000e6600000e0000 */
[----:B------:R-:W-:Y:S01]  /*1240*/  IMAD R16, R0, c[0x0][0x2b8], R9 ;  /* 0x0000ae0000107a24 */ /* 0x000fe200078e0209 */
[----:B------:R3:W-:Y:S01]  /*1250*/  @!P0 LDGSTS.E.BYPASS.LTC128B.128 [R85+0x100], [R6.64], !P4 ;  /* 0x0010000006558fae */ /* 0x0007e2000e101d4c */
[----:B------:R-:W-:Y:S01]  /*1260*/  @!P0 IMAD.WIDE R8, R134, 0x2, R2 ;  /* 0x0000000286088825 */ /* 0x000fe200078e0202 */
[----:B------:R-:W-:-:S02]  /*1270*/  IADD3 R0, R15, 0x20, RZ ;  /* 0x000000200f007810 */ /* 0x000fc40007ffe0ff */
[----:B------:R-:W-:Y:S02]  /*1280*/  SHF.R.S32.HI R12, RZ, 0x1f, R16 ;  /* 0x0000001fff0c7819 */ /* 0x000fe40000011410 */
[----:B------:R4:W-:Y:S01]  /*1290*/  @!P0 LDGSTS.E.BYPASS.LTC128B.128 [R85+0x4100], [R8.64], !P3 ;  /* 0x0410000008558fae */ /* 0x0009e2000d901d4c */
[----:B---3--:R-:W-:-:S04]  /*12a0*/  @!P0 IMAD.WIDE R6, R177, 0x2, R2 ;  /* 0x00000002b1068825 */ /* 0x008fc800078e0202 */
[----:B------:R-:W-:Y:S01]  /*12b0*/  @!P0 IMAD.WIDE R2, R176, 0x2, R2 ;  /* 0x00000002b0028825 */ /* 0x000fe200078e0202 */
[----:B------:R3:W-:Y:S04]  /*12c0*/  @!P0 LDGSTS.E.BYPASS.LTC128B.128 [R85+0x8100], [R6.64], !P2 ;  /* 0x0810000006558fae */ /* 0x0007e8000d101d4c */
[----:B------:R5:W-:Y:S01]  /*12d0*/  @!P0 LDGSTS.E.BYPASS.LTC128B.128 [R85+0xc100], [R2.64], !P5 ;  /* 0x0c10000002558fae */ /* 0x000be2000e901d4c */
[----:B------:R-:W-:Y:S01]  /*12e0*/  ISETP.GE.AND P0, PT, R0, R20, PT ;  /* 0x000000140000720c */ /* 0x000fe20003f06270 */
[----:B------:R-:W-:-:S04]  /*12f0*/  IMAD R0, R12, c[0x0][0x1e0], RZ ;  /* 0x000078000c007a24 */ /* 0x000fc800078e02ff */
[----:B------:R-:W-:-:S08]  /*1300*/  IMAD R0, R16, c[0x0][0x1e4], R0 ;  /* 0x0000790010007a24 */ /* 0x000fd000078e0200 */
[----:B-1----:R-:W-:-:S04]  /*1310*/  @!P0 IMAD.WIDE R10, R133, 0x2, R4 ;  /* 0x00000002850a8825 */ /* 0x002fc800078e0204 */
[----:B----4-:R-:W-:Y:S01]  /*1320*/  @!P0 IMAD.WIDE R8, R134, 0x2, R4 ;  /* 0x0000000286088825 */ /* 0x010fe200078e0204 */
[----:B------:R2:W-:Y:S01]  /*1330*/  @!P0 LDGSTS.E.BYPASS.LTC128B.128 [R85+0x1100], [R10.64], !P4 ;  /* 0x011000000a558fae */ /* 0x0005e2000e101d4c */
[----:B---3--:R-:W-:-:S03]  /*1340*/  IADD3 R6, R15, 0x40, RZ ;  /* 0x000000400f067810 */ /* 0x008fc60007ffe0ff */
[----:B------:R1:W-:Y:S01]  /*1350*/  @!P0 LDGSTS.E.BYPASS.LTC128B.128 [R85+0x5100], [R8.64], !P3 ;  /* 0x0510000008558fae */ /* 0x0003e2000d901d4c */
[----:B-----5:R-:W-:Y:S01]  /*1360*/  IMAD.WIDE.U32 R2, R16, c[0x0][0x1e0], RZ ;  /* 0x0000780010027a25 */ /* 0x020fe200078e00ff */
[----:B------:R-:W-:-:S03]  /*1370*/  ISETP.GE.AND P1, PT, R6, R20, PT ;  /* 0x000000140600720c */ /* 0x000fc60003f26270 */
[----:B------:R-:W-:Y:S01]  /*1380*/  @!P0 IMAD.WIDE R6, R177, 0x2, R4 ;  /* 0x00000002b1068825 */ /* 0x000fe200078e0204 */
[----:B------:R-:W-:-:S03]  /*1390*/  IADD3 R3, R3, R0, RZ ;  /* 0x0000000003037210 */ /* 0x000fc60007ffe0ff */
[----:B------:R-:W-:Y:S01]  /*13a0*/  @!P0 IMAD.WIDE R4, R176, 0x2, R4 ;  /* 0x00000002b0048825 */ /* 0x000fe200078e0204 */
[----:B------:R3:W-:Y:S03]  /*13b0*/  @!P0 LDGSTS.E.BYPASS.LTC128B.128 [R85+0x9100], [R6.64], !P2 ;  /* 0x0910000006558fae */ /* 0x0007e6000d101d4c */
[----:B------:R-:W-:Y:S01]  /*13c0*/  IMAD R0, R12, c[0x0][0x208], RZ ;  /* 0x000082000c007a24 */ /* 0x000fe200078e02ff */
[----:B------:R4:W-:Y:S03]  /*13d0*/  @!P0 LDGSTS.E.BYPASS.LTC128B.128 [R85+0xd100], [R4.64], !P5 ;  /* 0x0d10000004558fae */ /* 0x0009e6000e901d4c */
[C---:B------:R-:W-:Y:S02]  /*13e0*/  IMAD R0, R16.reuse, c[0x0][0x20c], R0 ;  /* 0x0000830010007a24 */ /* 0x040fe400078e0200 */
[----:B---3--:R-:W-:-:S04]  /*13f0*/  IMAD.WIDE.U32 R6, R16, c[0x0][0x208], RZ ;  /* 0x0000820010067a25 */ /* 0x008fc800078e00ff */
[----:B------:R-:W-:Y:S01]  /*1400*/  IMAD.IADD R7, R7, 0x1, R0 ;  /* 0x0000000107077824 */ /* 0x000fe200078e0200 */
[----:B--2---:R-:W-:Y:S01]  /*1410*/  SHF.R.S32.HI R10, RZ, 0x1f, R21 ;  /* 0x0000001fff0a7819 */ /* 0x004fe20000011415 */
[C---:B----4-:R-:W-:Y:S01]  /*1420*/  IMAD.WIDE.U32 R4, R21.reuse, c[0x0][0x1f0], R2 ;  /* 0x00007c0015047a25 */ /* 0x050fe200078e0002 */
[----:B------:R-:W-:Y:S03]  /*1430*/  STL [R1+0x10], R21 ;  /* 0x0000101501007387 */ /* 0x000fe60000100800 */
[----:B-1----:R-:W-:Y:S01]  /*1440*/  IMAD R8, R10, c[0x0][0x1f0], RZ ;  /* 0x00007c000a087a24 */ /* 0x002fe200078e02ff */
[----:B------:R-:W-:Y:S01]  /*1450*/  SHFL.IDX PT, R2, R13, 0x2, 0x181f ;  /* 0x00581f000d027f89 */ /* 0x000fe200000e0000 */
[----:B------:R-:W-:-:S03]  /*1460*/  IMAD.WIDE.U32 R6, R21, c[0x0][0x218], R6 ;  /* 0x0000860015067a25 */ /* 0x000fc600078e0006 */
[----:B------:R-:W1:Y:S01]  /*1470*/  SHFL.IDX PT, R3, R14, 0x2, 0x181f ;  /* 0x00581f000e037f89 */ /* 0x000e6200000e0000 */
[----:B------:R-:W-:Y:S01]  /*1480*/  IMAD R0, R21, c[0x0][0x1f4], R8 ;  /* 0x00007d0015007a24 */ /* 0x000fe200078e0208 */
[----:B------:R-:W-:Y:S02]  /*1490*/  IADD3 R8, P0, R4, UR20, RZ ;  /* 0x0000001404087c10 */ /* 0x000fe4000ff1e0ff */
[----:B------:R-:W-:Y:S02]  /*14a0*/  STL [R1+0xc], R85 ;  /* 0x00000c5501007387 */ /* 0x000fe40000100800 */
[----:B------:R-:W-:Y:S01]  /*14b0*/  IADD3.X R9, R5, UR18, R0, P0, !PT ;  /* 0x0000001205097c10 */ /* 0x000fe200087fe400 */
[----:B------:R-:W-:Y:S01]  /*14c0*/  IMAD R0, R10, c[0x0][0x218], RZ ;  /* 0x000086000a007a24 */ /* 0x000fe200078e02ff */
[C---:B------:R-:W-:Y:S01]  /*14d0*/  LEA R17, P0, R8.reuse, c[0x0][0x1c8], 0x1 ;  /* 0x0000720008117a11 */ /* 0x040fe200078008ff */
[----:B------:R2:W-:Y:S04]  /*14e0*/  STL [R1+0x14], R16 ;  /* 0x0000141001007387 */ /* 0x0005e80000100800 */
[----:B------:R-:W-:Y:S04]  /*14f0*/  SHFL.IDX PT, R4, R13, 0x3, 0x181f ;  /* 0x00781f000d047f89 */ /* 0x000fe800000e0000 */
[----:B------:R-:W3:Y:S01]  /*1500*/  SHFL.IDX PT, R5, R14, 0x3, 0x181f ;  /* 0x00781f000e057f89 */ /* 0x000ee200000e0000 */
[----:B--2---:R-:W-:Y:S01]  /*1510*/  LEA.HI.X R16, R8, c[0x0][0x1cc], R9, 0x1, P0 ;  /* 0x0000730008107a11 */ /* 0x004fe200000f0c09 */
[----:B------:R-:W-:Y:S01]  /*1520*/  IMAD R8, R21, c[0x0][0x21c], R0 ;  /* 0x0000870015087a24 */ /* 0x000fe200078e0200 */
[----:B------:R-:W-:-:S02]  /*1530*/  IADD3 R0, P0, R6, UR22, RZ ;  /* 0x0000001606007c10 */ /* 0x000fc4000ff1e0ff */
[----:B------:R-:W-:Y:S02]  /*1540*/  IADD3 R21, -R18, UR10, RZ ;  /* 0x0000000a12157c10 */ /* 0x000fe4000fffe1ff */
[----:B------:R-:W-:Y:S01]  /*1550*/  IADD3.X R6, R7, UR4, R8, P0, !PT ;  /* 0x0000000407067c10 */ /* 0x000fe200087fe408 */
[----:B-1----:R-:W-:Y:S01]  /*1560*/  @!P1 IMAD.WIDE R8, R133, 0x2, R2 ;  /* 0x0000000285089825 */ /* 0x002fe200078e0202 */
[C---:B------:R-:W-:Y:S02]  /*1570*/  LEA R10, P0, R0.reuse, c[0x0][0x1f8], 0x1 ;  /* 0x00007e00000a7a11 */ /* 0x040fe400078008ff */
[----:B------:R-:W-:Y:S02]  /*1580*/  IADD3 R7, R15, 0x60, RZ ;  /* 0x000000600f077810 */ /* 0x000fe40007ffe0ff */
[----:B------:R-:W-:Y:S01]  /*1590*/  LEA.HI.X R0, R0, c[0x0][0x1fc], R6, 0x1, P0 ;  /* 0x00007f0000007a11 */ /* 0x000fe200000f0c06 */
[----:B------:R-:W1:Y:S01]  /*15a0*/  SHFL.IDX PT, R13, R10, RZ, 0x181f ;  /* 0x00181fff0a0d7589 */ /* 0x000e6200000e0000 */
[----:B------:R-:W-:Y:S01]  /*15b0*/  ISETP.GE.AND P0, PT, R7, R20, PT ;  /* 0x000000140700720c */ /* 0x000fe20003f06270 */
[--C-:B------:R-:W-:Y:S01]  /*15c0*/  @!P1 IMAD.WIDE R6, R134, 0x2, R2.reuse ;  /* 0x0000000286069825 */ /* 0x100fe200078e0202 */
[----:B------:R-:W-:Y:S01]  /*15d0*/  LEA.HI R20, R36, R132, RZ, 0x4 ;  /* 0x0000008424147211 */ /* 0x000fe200078f20ff */
[----:B------:R2:W4:Y:S04]  /*15e0*/  SHFL.IDX PT, R14, R10, 0x1, 0x181f ;  /* 0x00381f000a0e7f89 */ /* 0x00052800000e0000 */
[----:B------:R5:W-:Y:S04]  /*15f0*/  @!P1 LDGSTS.E.BYPASS.LTC128B.128 [R85+0x2100], [R8.64], !P4 ;  /* 0x0210000008559fae */ /* 0x000be8000e101d4c */
[----:B------:R1:W-:Y:S04]  /*1600*/  @!P1 LDGSTS.E.BYPASS.LTC128B.128 [R85+0x6100], [R6.64], !P3 ;  /* 0x0610000006559fae */ /* 0x0003e8000d901d4c */
[----:B------:R-:W3:Y:S04]  /*1610*/  SHFL.IDX PT, R12, R0, RZ, 0x181f ;  /* 0x00181fff000c7589 */ /* 0x000ee800000e0000 */
[----:B------:R4:W4:Y:S01]  /*1620*/  SHFL.IDX PT, R15, R0, 0x1, 0x181f ;  /* 0x00381f00000f7f89 */ /* 0x00092200000e0000 */
[----:B--2---:R-:W-:-:S05]  /*1630*/  @!P1 IMAD.WIDE R10, R177, 0x2, R2 ;  /* 0x00000002b10a9825 */ /* 0x004fca00078e0202 */
[----:B------:R2:W-:Y:S01]  /*1640*/  @!P1 LDGSTS.E.BYPASS.LTC128B.128 [R85+0xa100], [R10.64], !P2 ;  /* 0x0a1000000a559fae */ /* 0x0005e2000d101d4c */
[----:B-----5:R-:W-:-:S03]  /*1650*/  @!P1 IMAD.WIDE R8, R176, 0x2, R2 ;  /* 0x00000002b0089825 */ /* 0x020fc600078e0202 */
[----:B-1----:R-:W-:Y:S01]  /*1660*/  SHFL.IDX PT, R6, R17, RZ, 0x181f ;  /* 0x00181fff11067589 */ /* 0x002fe200000e0000 */
[----:B---3--:R-:W-:-:S03]  /*1670*/  @!P0 IMAD.WIDE R2, R133, 0x2, R4 ;  /* 0x0000000285028825 */ /* 0x008fc600078e0204 */
[----:B------:R-:W1:Y:S01]  /*1680*/  SHFL.IDX PT, R7, R16, RZ, 0x181f ;  /* 0x00181fff10077589 */ /* 0x000e6200000e0000 */
[----:B----4-:R-:W-:-:S03]  /*1690*/  LOP3.LUT R0, R20, 0xfffffff0, RZ, 0xc0, !PT ;  /* 0xfffffff014007812 */ /* 0x010fc600078ec0ff */
[----:B------:R3:W-:Y:S01]  /*16a0*/  @!P1 LDGSTS.E.BYPASS.LTC128B.128 [R85+0xe100], [R8.64], !P5 ;  /* 0x0e10000008559fae */ /* 0x0007e2000e901d4c */
[----:B------:R-:W-:Y:S02]  /*16b0*/  ISETP.GE.AND P1, PT, R21, 0x1, PT ;  /* 0x000000011500780c */ /* 0x000fe40003f26270 */
[----:B------:R-:W-:Y:S01]  /*16c0*/  IADD3 R0, -R0, R132, RZ ;  /* 0x0000008400007210 */ /* 0x000fe20007ffe1ff */
[----:B------:R4:W-:Y:S01]  /*16d0*/  @!P0 LDGSTS.E.BYPASS.LTC128B.128 [R85+0x3100], [R2.64], !P4 ;  /* 0x0310000002558fae */ /* 0x0009e2000e101d4c */
[----:B------:R-:W-:Y:S01]  /*16e0*/  ISETP.GE.AND P4, PT, R58, c[0x0][0x1d4], PT ;  /* 0x000075003a007a0c */ /* 0x000fe20003f86270 */
[----:B--2---:R-:W-:-:S04]  /*16f0*/  IMAD.WIDE R10, R133, 0x2, RZ ;  /* 0x00000002850a7825 */ /* 0x004fc800078e02ff */
[----:B---3--:R-:W-:-:S04]  /*1700*/  @!P0 IMAD.WIDE R8, R134, 0x2, R4 ;  /* 0x0000000286088825 */ /* 0x008fc800078e0204 */
[--C-:B----4-:R-:W-:Y:S01]  /*1710*/  @!P0 IMAD.WIDE R2, R177, 0x2, R4.reuse ;  /* 0x00000002b1028825 */ /* 0x110fe200078e0204 */
[----:B------:R2:W-:Y:S01]  /*1720*/  @!P0 LDGSTS.E.BYPASS.LTC128B.128 [R85+0x7100], [R8.64], !P3 ;  /* 0x0710000008558fae */ /* 0x0005e2000d901d4c */
[----:B------:R-:W-:Y:S02]  /*1730*/  ISETP.GE.AND P3, PT, R56, c[0x0][0x1d4], PT ;  /* 0x0000750038007a0c */ /* 0x000fe40003f66270 */
[----:B------:R-:W-:Y:S01]  /*1740*/  @!P0 IMAD.WIDE R4, R176, 0x2, R4 ;  /* 0x00000002b0048825 */ /* 0x000fe200078e0204 */
[----:B------:R3:W-:Y:S01]  /*1750*/  @!P0 LDGSTS.E.BYPASS.LTC128B.128 [R85+0xb100], [R2.64], !P2 ;  /* 0x0b10000002558fae */ /* 0x0007e2000d101d4c */
[----:B------:R-:W-:-:S03]  /*1760*/  IADD3 R30, P2, R13, R10, RZ ;  /* 0x0000000a0d1e7210 */ /* 0x000fc60007f5e0ff */
[----:B------:R4:W-:Y:S01]  /*1770*/  @!P0 LDGSTS.E.BYPASS.LTC128B.128 [R85+0xf100], [R4.64], !P5 ;  /* 0x0f10000004558fae */ /* 0x0009e2000e901d4c */
[----:B------:R-:W-:Y:S01]  /*1780*/  IADD3 R26, P0, R10, R14, RZ ;  /* 0x0000000e0a1a7210 */ /* 0x000fe20007f1e0ff */
[----:B------:R-:W-:Y:S01]  /*1790*/  IMAD.X R31, R12, 0x1, R11, P2 ;  /* 0x000000010c1f7824 */ /* 0x000fe200010e060b */
[----:B------:R-:W-:Y:S01]  /*17a0*/  ISETP.GE.AND P5, PT, R57, c[0x0][0x1d4], PT ;  /* 0x0000750039007a0c */ /* 0x000fe20003fa6270 */
[----:B------:R-:W0:Y:S02]  /*17b0*/  LDGDEPBAR ;  /* 0x00000000000079af */ /* 0x000e240000000000 */
[----:B------:R-:W-:Y:S02]  /*17c0*/  IMAD.X R27, R11, 0x1, R15, P0 ;  /* 0x000000010b1b7824 */ /* 0x000fe400000e060f */
[----:B-1----:R-:W-:-:S04]  /*17d0*/  @P1 IMAD.WIDE R10, R134, 0x2, R6 ;  /* 0x00000002860a1825 */ /* 0x002fc800078e0206 */
[----:B--2---:R-:W-:-:S04]  /*17e0*/  @P1 IMAD.WIDE R8, R177, 0x2, R6 ;  /* 0x00000002b1081825 */ /* 0x004fc800078e0206 */
[----:B---3--:R-:W-:-:S04]  /*17f0*/  IMAD.WIDE R2, R134, 0x2, RZ ;  /* 0x0000000286027825 */ /* 0x008fc800078e02ff */
[----:B----4-:R-:W-:Y:S01]  /*1800*/  @P1 IMAD.WIDE R4, R133, 0x2, R6 ;  /* 0x0000000285041825 */ /* 0x010fe200078e0206 */
[----:B------:R-:W-:Y:S02]  /*1810*/  IADD3 R28, P2, R13, R2, RZ ;  /* 0x000000020d1c7210 */ /* 0x000fe40007f5e0ff */
[----:B------:R-:W-:Y:S02]  /*1820*/  IADD3 R24, P0, R2, R14, RZ ;  /* 0x0000000e02187210 */ /* 0x000fe40007f1e0ff */
[----:B------:R1:W-:Y:S01]  /*1830*/  @P1 LDGSTS.E.BYPASS.LTC128B.128 [R85+0x10100], [R4.64], !P6 ;  /* 0x1010000004551fae */ /* 0x0003e2000f101d4c */
[----:B------:R-:W-:Y:S02]  /*1840*/  IMAD.X R29, R12, 0x1, R3, P2 ;  /* 0x000000010c1d7824 */ /* 0x000fe400010e0603 */
[----:B------:R-:W-:Y:S01]  /*1850*/  IMAD.X R25, R3, 0x1, R15, P0 ;  /* 0x0000000103197824 */ /* 0x000fe200000e060f */
[----:B------:R-:W-:Y:S01]  /*1860*/  SHFL.IDX PT, R2, R17, 0x1, 0x181f ;  /* 0x00381f0011027f89 */ /* 0x000fe200000e0000 */
[----:B------:R-:W-:-:S03]  /*1870*/  ISETP.GT.AND P0, PT, R21, 0x20, PT ;  /* 0x000000201500780c */ /* 0x000fc60003f04270 */
[----:B------:R-:W2:Y:S04]  /*1880*/  SHFL.IDX PT, R3, R16, 0x1, 0x181f ;  /* 0x00381f0010037f89 */ /* 0x000ea800000e0000 */
[----:B------:R3:W-:Y:S04]  /*1890*/  @P1 LDGSTS.E.BYPASS.LTC128B.128 [R85+0x12100], [R10.64], !P5 ;  /* 0x121000000a551fae */ /* 0x0007e8000e901d4c */
[----:B------:R4:W-:Y:S01]  /*18a0*/  @P1 LDGSTS.E.BYPASS.LTC128B.128 [R85+0x14100], [R8.64], !P4 ;  /* 0x1410000008551fae */ /* 0x0009e2000e101d4c */
[----:B-1----:R-:W-:-:S04]  /*18b0*/  @P1 IMAD.WIDE R4, R176, 0x2, R6 ;  /* 0x00000002b0041825 */ /* 0x002fc800078e0206 */
[----:B------:R-:W-:Y:S01]  /*18c0*/  IMAD.WIDE R6, R177, 0x2, RZ ;  /* 0x00000002b1067825 */ /* 0x000fe200078e02ff */
[----:B------:R1:W-:Y:S04]  /*18d0*/  @P1 LDGSTS.E.BYPASS.LTC128B.128 [R85+0x16100], [R4.64], !P3 ;  /* 0x1610000004551fae */ /* 0x0003e8000d901d4c */
[----:B------:R-:W-:Y:S02]  /*18e0*/  IADD3 R22, P1, R13, R6, RZ ;  /* 0x000000060d167210 */ /* 0x000fe40007f3e0ff */
[----:B---3--:R-:W-:-:S03]  /*18f0*/  SHF.R.S32.HI R11, RZ, 0x1f, R0 ;  /* 0x0000001fff0b7819 */ /* 0x008fc60000011400 */
[----:B------:R-:W-:Y:S01]  /*1900*/  IMAD.X R23, R12, 0x1, R7, P1 ;  /* 0x000000010c177824 */ /* 0x000fe200008e0607 */
[----:B------:R-:W-:Y:S02]  /*1910*/  IADD3 R34, P1, R6, R14, RZ ;  /* 0x0000000e06227210 */ /* 0x000fe40007f3e0ff */
[----:B----4-:R-:W-:Y:S02]  /*1920*/  SHF.R.S32.HI R8, RZ, 0x4, R20 ;  /* 0x00000004ff087819 */ /* 0x010fe40000011414 */
[----:B------:R-:W-:Y:S01]  /*1930*/  LEA.HI R11, R11, R0, RZ, 0x3 ;  /* 0x000000000b0b7211 */ /* 0x000fe200078f18ff */
[----:B------:R-:W-:Y:S01]  /*1940*/  IMAD.X R35, R7, 0x1, R15, P1 ;  /* 0x0000000107237824 */ /* 0x000fe200008e060f */
[----:B------:R-:W-:Y:S02]  /*1950*/  LEA.HI R6, R20, R8, RZ, 0x1 ;  /* 0x0000000814067211 */ /* 0x000fe400078f08ff */
[----:B------:R-:W-:Y:S02]  /*1960*/  LOP3.LUT R10, R11, 0xfffffff8, RZ, 0xc0, !PT ;  /* 0xfffffff80b0a7812 */ /* 0x000fe400078ec0ff */
[----:B------:R-:W-:Y:S01]  /*1970*/  LOP3.LUT R9, R6, 0xfffffffe, RZ, 0xc0, !PT ;  /* 0xfffffffe06097812 */ /* 0x000fe200078ec0ff */
[----:B--2---:R-:W-:-:S04]  /*1980*/  @P0 IMAD.WIDE R6, R133, 0x2, R2 ;  /* 0x0000000285060825 */ /* 0x004fc800078e0202 */
[----:B------:R-:W-:Y:S01]  /*1990*/  IMAD.IADD R10, R0, 0x1, -R10 ;  /* 0x00000001000a7824 */ /* 0x000fe200078e0a0a */
[----:B------:R2:W-:Y:S01]  /*19a0*/  @P0 LDGSTS.E.BYPASS.LTC128B.128 [R85+0x11100], [R6.64], !P6 ;  /* 0x1110000006550fae */ /* 0x0005e2000f101d4c */
[----:B-1----:R-:W-:-:S04]  /*19b0*/  IMAD.WIDE R4, R176, 0x2, RZ ;  /* 0x00000002b0047825 */ /* 0x002fc800078e02ff */
[----:B------:R-:W-:Y:S01]  /*19c0*/  IMAD.IADD R9, R8, 0x1, -R9 ;  /* 0x0000000108097824 */ /* 0x000fe200078e0a09 */
[----:B------:R-:W-:Y:S01]  /*19d0*/  IADD3 R16, P1, R13, R4, RZ ;  /* 0x000000040d107210 */ /* 0x000fe20007f3e0ff */
[----:B------:R-:W-:-:S04]  /*19e0*/  IMAD.SHL.U32 R0, R10, 0x40, RZ ;  /* 0x000000400a007824 */ /* 0x000fc800078e00ff */
[----:B------:R-:W-:Y:S01]  /*19f0*/  IMAD.X R17, R12, 0x1, R5, P1 ;  /* 0x000000010c117824 */ /* 0x000fe200008e0605 */
[----:B------:R-:W-:Y:S02]  /*1a00*/  IADD3 R32, P1, R4, R14, RZ ;  /* 0x0000000e04207210 */ /* 0x000fe40007f3e0ff */
[----:B------:R-:W-:Y:S02]  /*1a10*/  LOP3.LUT R0, R0, 0x1c0, RZ, 0xc0, !PT ;  /* 0x000001c000007812 */ /* 0x000fe400078ec0ff */
[----:B------:R-:W-:Y:S01]  /*1a20*/  IADD3.X R33, R5, R15, RZ, P1, !PT ;  /* 0x0000000f05217210 */ /* 0x000fe20000ffe4ff */
[----:B------:R-:W-:Y:S01]  /*1a30*/  @P0 IMAD.WIDE R4, R134, 0x2, R2 ;  /* 0x0000000286040825 */ /* 0x000fe200078e0202 */
[----:B------:R-:W-:-:S04]  /*1a40*/  R2P PR, R10, 0x6 ;  /* 0x000000060a007804 */ /* 0x000fc80000000000 */
[----:B------:R1:W-:Y:S01]  /*1a50*/  @P0 LDGSTS.E.BYPASS.LTC128B.128 [R85+0x13100], [R4.64], !P5 ;  /* 0x1310000004550fae */ /* 0x0003e2000e901d4c */
[----:B--2---:R-:W-:-:S04]  /*1a60*/  @P0 IMAD.WIDE R6, R177, 0x2, R2 ;  /* 0x00000002b1060825 */ /* 0x004fc800078e0202 */
[----:B------:R-:W-:Y:S01]  /*1a70*/  @P0 IMAD.WIDE R2, R176, 0x2, R2 ;  /* 0x00000002b0020825 */ /* 0x000fe200078e0202 */
[----:B------:R2:W-:Y:S04]  /*1a80*/  @P0 LDGSTS.E.BYPASS.LTC128B.128 [R85+0x15100], [R6.64], !P4 ;  /* 0x1510000006550fae */ /* 0x0005e8000e101d4c */
[----:B------:R3:W-:Y:S01]  /*1a90*/  @P0 LDGSTS.E.BYPASS.LTC128B.128 [R85+0x17100], [R2.64], !P3 ;  /* 0x1710000002550fae */ /* 0x0007e2000d901d4c */
[----:B------:R-:W-:-:S03]  /*1aa0*/  LOP3.LUT P0, RZ, R19, 0x2, RZ, 0xc0, !PT ;  /* 0x0000000213ff7812 */ /* 0x000fc6000780c0ff */
[----:B------:R-:W0:Y:S01]  /*1ab0*/  LDGDEPBAR ;  /* 0x00000000000079af */ /* 0x000e220000000000 */
[----:B-1----:R-:W-:Y:S02]  /*1ac0*/  IMAD.SHL.U32 R4, R9, 0x8, RZ ;  /* 0x0000000809047824 */ /* 0x002fe400078e00ff */
[----:B------:R-:W-:-:S03]  /*1ad0*/  IMAD.SHL.U32 R5, R19, 0x40, RZ ;  /* 0x0000004013057824 */ /* 0x000fc600078e00ff */
[----:B------:R-:W-:Y:S01]  /*1ae0*/  LOP3.LUT R4, R0, 0x8, R4, 0xf8, !PT ;  /* 0x0000000800047812 */ /* 0x000fe200078ef804 */
[----:B--2---:R-:W-:Y:S02]  /*1af0*/  IMAD.MOV.U32 R6, RZ, RZ, 0x10 ;  /* 0x00000010ff067424 */ /* 0x004fe400078e00ff */
[----:B------:R-:W-:Y:S01]  /*1b00*/  IMAD.MOV.U32 R7, RZ, RZ, 0x20 ;  /* 0x00000020ff077424 */ /* 0x000fe200078e00ff */
[----:B---3--:R-:W-:Y:S01]  /*1b10*/  SHF.R.U32.HI R3, RZ, 0x3, R0 ;  /* 0x00000003ff037819 */ /* 0x008fe20000011600 */
[----:B------:R-:W-:Y:S01]  /*1b20*/  IMAD.SHL.U32 R2, R18, 0x8, RZ ;  /* 0x0000000812027824 */ /* 0x000fe200078e00ff */
[----:B------:R-:W-:Y:S01]  /*1b30*/  LOP3.LUT R0, R5, 0x1c0, RZ, 0xc0, !PT ;  /* 0x000001c005007812 */ /* 0x000fe200078ec0ff */
[----:B------:R-:W-:-:S04]  /*1b40*/  DEPBAR.LE SB0, 0x1 ;  /* 0x000080400000791a */ /* 0x000fc80000000000 */
[----:B------:R-:W-:Y:S02]  /*1b50*/  LOP3.LUT R5, R4, R3, RZ, 0x3c, !PT ;  /* 0x0000000304057212 */ /* 0x000fe400078e3cff */
[----:B------:R-:W-:Y:S01]  /*1b60*/  LOP3.LUT R3, R0, 0x8, R2, 0xf8, !PT ;  /* 0x0000000800037812 */ /* 0x000fe200078ef802 */
[----:B------:R-:W-:Y:S01]  /*1b70*/  IMAD.SHL.U32 R2, R84, 0x20, RZ ;  /* 0x0000002054027824 */ /* 0x000fe200078e00ff */
[----:B------:R-:W-:Y:S02]  /*1b80*/  SHF.L.U32 R4, R11, 0x6, RZ ;  /* 0x000000060b047819 */ /* 0x000fe400000006ff */
[----:B------:R-:W-:Y:S02]  /*1b90*/  SHF.R.U32.HI R0, RZ, 0x3, R0 ;  /* 0x00000003ff007819 */ /* 0x000fe40000011600 */
[----:B------:R-:W-:Y:S02]  /*1ba0*/  LOP3.LUT R4, R5, 0xfffffe00, R4, 0xf8, !PT ;  /* 0xfffffe0005047812 */ /* 0x000fe400078ef804 */
[----:B------:R-:W-:-:S02]  /*1bb0*/  LOP3.LUT R2, R2, 0x7ffffc00, RZ, 0xc0, !PT ;  /* 0x7ffffc0002027812 */ /* 0x000fc400078ec0ff */
[----:B------:R-:W-:Y:S02]  /*1bc0*/  LOP3.LUT R0, R3, R0, RZ, 0x3c, !PT ;  /* 0x0000000003007212 */ /* 0x000fe400078e3cff */
[----:B------:R-:W-:Y:S01]  /*1bd0*/  SEL R5, R6, 0xfffffff0, !P1 ;  /* 0xfffffff006057807 */ /* 0x000fe20004800000 */
[----:B------:R-:W-:Y:S01]  /*1be0*/  IMAD.IADD R2, R4, 0x1, R2 ;  /* 0x0000000104027824 */ /* 0x000fe200078e0202 */
[----:B------:R-:W-:Y:S01]  /*1bf0*/  BAR.SYNC.DEFER_BLOCKING 0x0 ;  /* 0x0000000000007b1d */ /* 0x000fe20000010000 */
[----:B------:R-:W-:Y:S01]  /*1c00*/  IMAD R0, R9, 0x200, R0 ;  /* 0x0000020009007824 */ /* 0x000fe200078e0200 */
[----:B------:R-:W-:Y:S01]  /*1c10*/  ISETP.GE.AND P1, PT, R133, c[0x0][0x1d4], PT ;  /* 0x0000750085007a0c */ /* 0x000fe20003f26270 */
[C---:B------:R-:W-:Y:S01]  /*1c20*/  IMAD.SHL.U32 R232, R2.reuse, 0x2, RZ ;  /* 0x0000000202e87824 */ /* 0x040fe200078e00ff */
[----:B------:R-:W-:Y:S02]  /*1c30*/  LEA R240, R2, 0x100, 0x1 ;  /* 0x0000010002f07811 */ /* 0x000fe400078e08ff */
[----:B------:R-:W-:-:S02]  /*1c40*/  SHF.L.U32 R135, R0, 0x1, RZ ;  /* 0x0000000100877819 */ /* 0x000fc400000006ff */
[----:B------:R-:W-:Y:S01]  /*1c50*/  SEL R0, R7, 0xffffffe0, !P2 ;  /* 0xffffffe007007807 */ /* 0x000fe20005000000 */
[--C-:B------:R-:W-:Y:S01]  /*1c60*/  IMAD R236, R5, 0x2, R240.reuse ;  /* 0x0000000205ec7824 */ /* 0x100fe200078e02f0 */
[----:B------:R-:W-:Y:S02]  /*1c70*/  SEL R3, R6, 0xfffffff0, !P0 ;  /* 0xfffffff006037807 */ /* 0x000fe40004000000 */
[----:B------:R-:W-:Y:S01]  /*1c80*/  ISETP.LT.OR P0, PT, R21, 0x1, P1 ;  /* 0x000000011500780c */ /* 0x000fe20000f01670 */
[C---:B------:R-:W-:Y:S01]  /*1c90*/  IMAD R240, R0.reuse, 0x2, R240 ;  /* 0x0000000200f07824 */ /* 0x040fe200078e02f0 */
[----:B------:R-:W-:Y:S01]  /*1ca0*/  LEA R244, R0, R236, 0x1 ;  /* 0x000000ec00f47211 */ /* 0x000fe200078e08ff */
[----:B------:R-:W-:Y:S01]  /*1cb0*/  IMAD R6, R3, 0x2, R135 ;  /* 0x0000000203067824 */ /* 0x000fe200078e0287 */
[----:B------:R-:W-:Y:S02]  /*1cc0*/  ISETP.GE.AND P1, PT, R57, c[0x0][0x1d4], PT ;  /* 0x0000750039007a0c */ /* 0x000fe40003f26270 */
[----:B------:R-:W-:Y:S01]  /*1cd0*/  ISETP.GE.AND P2, PT, R58, c[0x0][0x1d4], PT ;  /* 0x000075003a007a0c */ /* 0x000fe20003f46270 */
[----:B------:R-:W-:Y:S04]  /*1ce0*/  LDSM.16.M88.4 R168, [R232+0x100] ;  /* 0x00010000e8a8783b */ /* 0x000fe80000000200 */
[----:B------:R-:W-:Y:S04]  /*1cf0*/  LDSM.16.M88.4 R200, [R232+0x4100] ;  /* 0x00410000e8c8783b */ /* 0x000fe80000000200 */
[----:B------:R-:W-:Y:S04]  /*1d00*/  LDSM.16.M88.4 R216, [R232+0x8100] ;  /* 0x00810000e8d8783b */ /* 0x000fe80000000200 */
[----:B------:R-:W-:Y:S04]  /*1d10*/  LDSM.16.M88.4 R172, [R236] ;  /* 0x00000000ecac783b */ /* 0x000fe80000000200 */
        /* <DEDUP_REMOVED lines=8> */
[----:B------:R-:W-:Y:S04]  /*1da0*/  LDSM.16.M88.4 R232, [R232+0xc100] ;  /* 0x00c10000e8e8783b */ /* 0x000fe80000000200 */
[----:B------:R-:W-:Y:S04]  /*1db0*/  LDSM.16.M88.4 R236, [R236+0xc000] ;  /* 0x00c00000ecec783b */ /* 0x000fe80000000200 */
[----:B------:R-:W-:Y:S04]  /*1dc0*/  LDSM.16.M88.4 R240, [R240+0xc000] ;  /* 0x00c00000f0f0783b */ /* 0x000fe80000000200 */
[----:B------:R-:W-:Y:S04]  /*1dd0*/  LDSM.16.M88.4 R244, [R244+0xc000] ;  /* 0x00c00000f4f4783b */ /* 0x000fe80000000200 */
[----:B------:R-:W-:Y:S06]  /*1de0*/  BAR.SYNC.DEFER_BLOCKING 0x0 ;  /* 0x0000000000007b1d */ /* 0x000fec0000010000 */
[----:B------:R-:W-:-:S04]  /*1df0*/  DEPBAR.LE SB0, 0x0 ;  /* 0x000080000000791a */ /* 0x000fc80000000000 */
[----:B------:R-:W-:Y:S06]  /*1e00*/  BAR.SYNC.DEFER_BLOCKING 0x0 ;  /* 0x0000000000007b1d */ /* 0x000fec0000010000 */
[----:B------:R-:W-:Y:S04]  /*1e10*/  LDSM.16.M88.4 R44, [R6+0x10100] ;  /* 0x01010000062c783b */ /* 0x000fe80000000200 */
[----:B------:R-:W-:Y:S04]  /*1e20*/  LDSM.16.M88.4 R40, [R6+0x10900] ;  /* 0x010900000628783b */ /* 0x000fe80000000200 */
[----:B------:R-:W-:Y:S04]  /*1e30*/  LDSM.16.M88.4 R68, [R6+0x11100] ;  /* 0x011100000644783b */ /* 0x000fe80000000200 */
[----:B------:R1:W-:Y:S04]  /*1e40*/  LDSM.16.M88.4 R76, [R6+0x11900] ;  /* 0x01190000064c783b */ /* 0x0003e80000000200 */
[----:B------:R-:W-:Y:S04]  /*1e50*/  LDSM.16.M88.4 R8, [R135+0x10100] ;  /* 0x010100008708783b */ /* 0x000fe80000000200 */
[----:B------:R-:W2:Y:S04]  /*1e60*/  LDSM.16.M88.4 R36, [R135+0x10900] ;  /* 0x010900008724783b */ /* 0x000ea80000000200 */
[----:B------:R-:W3:Y:S04]  /*1e70*/  LDSM.16.M88.4 R48, [R135+0x11100] ;  /* 0x011100008730783b */ /* 0x000ee80000000200 */
[----:B------:R-:W4:Y:S04]  /*1e80*/  LDSM.16.M88.4 R52, [R135+0x11900] ;  /* 0x011900008734783b */ /* 0x000f280000000200 */
[----:B------:R-:W-:Y:S01]  /*1e90*/  @!PT LDS RZ, [RZ] ;  /* 0x00000000fffff984 */ /* 0x000fe20000000800 */
[----:B------:R-:W-:Y:S01]  /*1ea0*/  @!PT LDS RZ, [RZ] ;  /* 0x00000000fffff984 */ /* 0x000fe20000000800 */
[----:B------:R-:W-:Y:S01]  /*1eb0*/  @!PT LDS RZ, [RZ] ;  /* 0x00000000fffff984 */ /* 0x000fe20000000800 */
[----:B------:R5:W-:Y:S01]  /*1ec0*/  LDGSTS.E.BYPASS.LTC128B.128 [R85+0x100], [R30.64], !P0 ;  /* 0x001000001e557fae */ /* 0x000be2000c101d4c */
[----:B------:R-:W-:-:S02]  /*1ed0*/  ISETP.LT.OR P0, PT, R21, 0x1, P1 ;  /* 0x000000011500780c */ /* 0x000fc40000f01670 */
[----:B-1----:R-:W-:-:S05]  /*1ee0*/  IADD3 R6, R135, 0x10100, RZ ;  /* 0x0001010087067810 */ /* 0x002fca0007ffe0ff */
[----:B------:R-:W-:-:S05]  /*1ef0*/  IMAD R89, R3, 0x2, R6 ;  /* 0x0000000203597824 */ /* 0x000fca00078e0206 */
[----:B------:R-:W-:Y:S04]  /*1f00*/  STL [R1+0x4], R89 ;  /* 0x0000045901007387 */ /* 0x000fe80000100800 */
[----:B------:R5:W-:Y:S01]  /*1f10*/  LDGSTS.E.BYPASS.LTC128B.128 [R85+0x2100], [R28.64], !P0 ;  /* 0x021000001c557fae */ /* 0x000be2000c101d4c */
[C---:B------:R-:W-:Y:S02]  /*1f20*/  ISETP.LT.OR P0, PT, R21.reuse, 0x1, P2 ;  /* 0x000000011500780c */ /* 0x040fe40001701670 */
[----:B------:R-:W-:Y:S01]  /*1f30*/  ISETP.GE.AND P2, PT, R56, c[0x0][0x1d4], PT ;  /* 0x0000750038007a0c */ /* 0x000fe20003f46270 */
[----:B--2---:R-:W-:Y:S10]  /*1f40*/  HMMA.16816.F32.BF16 R12, R168, R36, RZ ;  /* 0x00000024a80c723c */ /* 0x004ff400000418ff */
[----:B------:R4:W-:Y:S01]  /*1f50*/  LDGSTS.E.BYPASS.LTC128B.128 [R85+0x4100], [R22.64], !P0 ;  /* 0x0410000016557fae */ /* 0x0009e2000c101d4c */
[----:B------:R-:W-:Y:S11]  /*1f60*/  ISETP.LT.OR P0, PT, R21, 0x1, P2 ;  /* 0x000000011500780c */ /* 0x000ff60001701670 */
[----:B------:R-:W-:Y:S02]  /*1f70*/  @!UPT UIADD3 URZ, URZ, URZ, URZ ;  /* 0x0000003f3f3ff290 */ /* 0x000fe4000fffe03f */
[----:B------:R1:W-:Y:S01]  /*1f80*/  LDGSTS.E.BYPASS.LTC128B.128 [R85+0x6100], [R16.64], !P0 ;  /* 0x0610000010557fae */ /* 0x0003e2000c101d4c */
[----:B------:R-:W-:-:S04]  /*1f90*/  ISETP.GE.AND P0, PT, R133, c[0x0][0x1d4], PT ;  /* 0x0000750085007a0c */ /* 0x000fc80003f06270 */
[C---:B------:R-:W-:Y:S11]  /*1fa0*/  ISETP.LT.OR P0, PT, R21.reuse, 0x21, P0 ;  /* 0x000000211500780c */ /* 0x040ff60000701670 */
[----:B------:R-:W-:Y:S02]  /*1fb0*/  @!UPT UIADD3 URZ, URZ, URZ, URZ ;  /* 0x0000003f3f3ff290 */ /* 0x000fe4000fffe03f */
[----:B------:R2:W-:Y:S01]  /*1fc0*/  LDGSTS.E.BYPASS.LTC128B.128 [R85+0x1100], [R26.64], !P0 ;  /* 0x011000001a557fae */ /* 0x0005e2000c101d4c */
[C---:B------:R-:W-:Y:S02]  /*1fd0*/  ISETP.LT.OR P0, PT, R21.reuse, 0x21, P1 ;  /* 0x000000211500780c */ /* 0x040fe40000f01670 */
[----:B------:R-:W-:Y:S02]  /*1fe0*/  ISETP.GE.AND P1, PT, R58, c[0x0][0x1d4], PT ;  /* 0x000075003a007a0c */ /* 0x000fe40003f26270 */
[----:B------:R-:W-:Y:S02]  /*1ff0*/  HMMA.16816.F32.BF16 R56, R172, R40, R12 ;  /* 0x00000028ac38723c */ /* 0x000fe4000004180c */
[----:B------:R-:W-:-:S06]  /*2000*/  ISETP.LT.OR P1, PT, R21, 0x21, P1 ;  /* 0x000000211500780c */ /* 0x000fcc0000f21670 */
[----:B---3--:R-:W-:Y:S01]  /*2010*/  HMMA.16816.F32.BF16 R12, R168, R50, RZ ;  /* 0x00000032a80c723c */ /* 0x008fe200000418ff */
[----:B------:R2:W-:Y:S01]  /*2020*/  LDGSTS.E.BYPASS.LTC128B.128 [R85+0x3100], [R24.64], !P0 ;  /* 0x0310000018557fae */ /* 0x0005e2000c101d4c */
[----:B------:R-:W-:-:S04]  /*2030*/  LOP3.LUT P0, RZ, R19, 0x4, RZ, 0xc0, !PT ;  /* 0x0000000413ff7812 */ /* 0x000fc8000780c0ff */
[----:B------:R-:W-:Y:S01]  /*2040*/  SEL R2, R7, 0xffffffe0, !P0 ;  /* 0xffffffe007027807 */ /* 0x000fe20004000000 */
[----:B------:R3:W-:Y:S01]  /*2050*/  LDGSTS.E.BYPASS.LTC128B.128 [R85+0x5100], [R34.64], !P1 ;  /* 0x0510000022557fae */ /* 0x0007e2000c901d4c */
[----:B-1----:R-:W-:Y:S01]  /*2060*/  HMMA.16816.F32.BF16 R16, R168, R10, RZ ;  /* 0x0000000aa810723c */ /* 0x002fe200000418ff */
[----:B------:R-:W-:Y:S02]  /*2070*/  ISETP.LT.OR P0, PT, R21, 0x21, P2 ;  /* 0x000000211500780c */ /* 0x000fe40001701670 */
[----:B------:R-:W-:Y:S01]  /*2080*/  IMAD R252, R2, 0x2, R135 ;  /* 0x0000000202fc7824 */ /* 0x000fe200078e0287 */
[----:B------:R-:W-:Y:S01]  /*2090*/  ISETP.GT.AND P1, PT, R86, 0x3f, PT ;  /* 0x0000003f5600780c */ /* 0x000fe20003f24270 */
[----:B------:R-:W-:-:S03]  /*20a0*/  IMAD R88, R2, 0x2, R89 ;  /* 0x0000000202587824 */ /* 0x000fc600078e0259 */
[----:B----4-:R-:W-:Y:S02]  /*20b0*/  HMMA.16816.F32.BF16 R20, R168, R52, RZ ;  /* 0x00000034a814723c */ /* 0x010fe400000418ff */
[----:B------:R-:W-:Y:S04]  /*20c0*/  STL [R1], R88 ;  /* 0x0000005801007387 */ /* 0x000fe80000100800 */
[----:B------:R3:W-:Y:S01]  /*20d0*/  LDGSTS.E.BYPASS.LTC128B.128 [R85+0x7100], [R32.64], !P0 ;  /* 0x0710000020557fae */ /* 0x0007e2000c101d4c */
[----:B------:R-:W-:-:S03]  /*20e0*/  PLOP3.LUT P0, PT, PT, PT, UP0, 0x80, 0x0 ;  /* 0x000000000000781c */ /* 0x000fc60003f0f008 */
[----:B------:R-:W-:Y:S01]  /*20f0*/  LDSM.16.M88.4 R64, [R252+0x11900] ;  /* 0x01190000fc40783b */ /* 0x000fe20000000200 */
[C---:B--2---:R-:W-:Y:S03]  /*2100*/  HMMA.16816.F32.BF16 R24, R168.reuse, R8, RZ ;  /* 0x00000008a818723c */ /* 0x044fe600000418ff */
[----:B------:R-:W-:Y:S04]  /*2110*/  LDSM.16.M88.4 R72, [R88+0x1000] ;  /* 0x001000005848783b */ /* 0x000fe80000000200 */
[----:B------:R-:W-:Y:S01]  /*2120*/  LDSM.16.M88.4 R80, [R88+0x1800] ;  /* 0x001800005850783b */ /* 0x000fe20000000200 */
[----:B------:R-:W-:Y:S03]  /*2130*/  HMMA.16816.F32.BF16 R8, R168, R38, RZ ;  /* 0x00000026a808723c */ /* 0x000fe600000418ff */
[----:B------:R-:W-:Y:S04]  /*2140*/  LDSM.16.M88.4 R36, [R252+0x10900] ;  /* 0x01090000fc24783b */ /* 0x000fe80000000200 */
[----:B------:R-:W0:Y:S01]  /*2150*/  LDGDEPBAR ;  /* 0x00000000000079af */ /* 0x000e220000000000 */
[C---:B------:R-:W-:Y:S03]  /*2160*/  HMMA.16816.F32.BF16 R60, R172.reuse, R46, R16 ;  /* 0x0000002eac3c723c */ /* 0x040fe60000041810 */
[----:B---3--:R-:W1:Y:S05]  /*2170*/  LDSM.16.M88.4 R32, [R252+0x10100] ;  /* 0x01010000fc20783b */ /* 0x008e6a0000000200 */
[C---:B-----5:R-:W-:Y:S08]  /*2180*/  HMMA.16816.F32.BF16 R28, R172.reuse, R44, R24 ;  /* 0x0000002cac1c723c */ /* 0x060ff00000041818 */
[----:B------:R-:W-:Y:S08]  /*2190*/  HMMA.16816.F32.BF16 R44, R172, R42, R8 ;  /* 0x0000002aac2c723c */ /* 0x000ff00000041808 */
[C---:B------:R-:W-:Y:S01]  /*21a0*/  HMMA.16816.F32.BF16 R8, R168.reuse, R48, RZ ;  /* 0x00000030a808723c */ /* 0x040fe200000418ff */
[----:B------:R-:W2:Y:S07]  /*21b0*/  LDSM.16.M88.4 R48, [R252+0x11100] ;  /* 0x01110000fc30783b */ /* 0x000eae0000000200 */
[----:B------:R-:W-:Y:S01]  /*21c0*/  HMMA.16816.F32.BF16 R24, R168, R54, RZ ;  /* 0x00000036a818723c */ /* 0x000fe200000418ff */
[----:B------:R-:W3:Y:S07]  /*21d0*/  LDSM.16.M88.4 R52, [R88] ;  /* 0x000000005834783b */ /* 0x000eee0000000200 */
[C---:B------:R-:W-:Y:S08]  /*21e0*/  HMMA.16816.F32.BF16 R20, R172.reuse, R76, R20 ;  /* 0x0000004cac14723c */ /* 0x040ff00000041814 */
[C---:B------:R-:W-:Y:S08]  /*21f0*/  HMMA.16816.F32.BF16 R16, R172.reuse, R68, R8 ;  /* 0x00000044ac10723c */ /* 0x040ff00000041808 */
[C---:B------:R-:W-:Y:S01]  /*2200*/  HMMA.16816.F32.BF16 R8, R172.reuse, R70, R12 ;  /* 0x00000046ac08723c */ /* 0x040fe2000004180c */
[----:B------:R-:W4:Y:S07]  /*2210*/  LDSM.16.M88.4 R68, [R88+0x800] ;  /* 0x000800005844783b */ /* 0x000f2e0000000200 */
[----:B------:R-:W-:Y:S01]  /*2220*/  HMMA.16816.F32.BF16 R24, R172, R78, R24 ;  /* 0x0000004eac18723c */ /* 0x000fe20000041818 */
[----:B------:R-:W-:Y:S07]  /*2230*/  LDSM.16.M88.4 R76, [R135+0x13900] ;  /* 0x01390000874c783b */ /* 0x000fee0000000200 */
[C---:B-1----:R-:W-:Y:S08]  /*2240*/  HMMA.16816.F32.BF16 R28, R192.reuse, R32, R28 ;  /* 0x00000020c01c723c */ /* 0x042ff0000004181c */
[C---:B------:R-:W-:Y:S01]  /*2250*/  HMMA.16816.F32.BF16 R32, R192.reuse, R34, R60 ;  /* 0x00000022c020723c */ /* 0x040fe2000004183c */
[----:B------:R-:W-:Y:S07]  /*2260*/  LDSM.16.M88.4 R60, [R135+0x13100] ;  /* 0x01310000873c783b */ /* 0x000fee0000000200 */
[C---:B--2---:R-:W-:Y:S01]  /*2270*/  HMMA.16816.F32.BF16 R12, R192.reuse, R48, R16 ;  /* 0x00000030c00c723c */ /* 0x044fe20000041810 */
[----:B------:R-:W-:Y:S07]  /*2280*/  LDSM.16.M88.4 R16, [R89+0x2000] ;  /* 0x002000005910783b */ /* 0x000fee0000000200 */
[C---:B------:R-:W-:Y:S01]  /*2290*/  HMMA.16816.F32.BF16 R40, R192.reuse, R36, R56 ;  /* 0x00000024c028723c */ /* 0x040fe20000041838 */
[----:B------:R-:W-:Y:S07]  /*22a0*/  LDSM.16.M88.4 R56, [R135+0x12900] ;  /* 0x012900008738783b */ /* 0x000fee0000000200 */
[C---:B------:R-:W-:Y:S08]  /*22b0*/  HMMA.16816.F32.BF16 R44, R192.reuse, R38, R44 ;  /* 0x00000026c02c723c */ /* 0x040ff0000004182c */
[C---:B------:R-:W-:Y:S01]  /*22c0*/  HMMA.16816.F32.BF16 R8, R192.reuse, R50, R8 ;  /* 0x00000032c008723c */ /* 0x040fe20000041808 */
[----:B------:R-:W1:Y:S07]  /*22d0*/  LDSM.16.M88.4 R48, [R135+0x12100] ;  /* 0x012100008730783b */ /* 0x000e6e0000000200 */
[C---:B------:R-:W-:Y:S08]  /*22e0*/  HMMA.16816.F32.BF16 R20, R192.reuse, R64, R20 ;  /* 0x00000040c014723c */ /* 0x040ff00000041814 */
[----:B------:R-:W-:Y:S01]  /*22f0*/  HMMA.16816.F32.BF16 R24, R192, R66, R24 ;  /* 0x00000042c018723c */ /* 0x000fe20000041818 */
[----:B------:R-:W2:Y:S07]  /*2300*/  LDSM.16.M88.4 R64, [R89+0x3000] ;  /* 0x003000005940783b */ /* 0x000eae0000000200 */
[C---:B---3--:R-:W-:Y:S08]  /*2310*/  HMMA.16816.F32.BF16 R28, R196.reuse, R52, R28 ;  /* 0x00000034c41c723c */ /* 0x048ff0000004181c */
[C---:B------:R-:W-:Y:S01]  /*2320*/  HMMA.16816.F32.BF16 R32, R196.reuse, R54, R32 ;  /* 0x00000036c420723c */ /* 0x040fe20000041820 */
[----:B------:R-:W-:Y:S07]  /*2330*/  LDSM.16.M88.4 R52, [R252+0x12900] ;  /* 0x01290000fc34783b */ /* 0x000fee0000000200 */
[C---:B------:R-:W-:Y:S08]  /*2340*/  HMMA.16816.F32.BF16 R12, R196.reuse, R72, R12 ;  /* 0x00000048c40c723c */ /* 0x040ff0000004180c */
[C---:B----4-:R-:W-:Y:S01]  /*2350*/  HMMA.16816.F32.BF16 R36, R196.reuse, R68, R40 ;  /* 0x00000044c424723c */ /* 0x050fe20000041828 */
[----:B------:R-:W3:Y:S07]  /*2360*/  LDSM.16.M88.4 R40, [R89+0x2800] ;  /* 0x002800005928783b */ /* 0x000eee0000000200 */
[C---:B------:R-:W-:Y:S01]  /*2370*/  HMMA.16816.F32.BF16 R44, R196.reuse, R70, R44 ;  /* 0x00000046c42c723c */ /* 0x040fe2000004182c */
[----:B------:R-:W4:Y:S07]  /*2380*/  LDSM.16.M88.4 R68, [R89+0x3800] ;  /* 0x003800005944783b */ /* 0x000f2e0000000200 */
[C---:B------:R-:W-:Y:S01]  /*2390*/  HMMA.16816.F32.BF16 R8, R196.reuse, R74, R8 ;  /* 0x0000004ac408723c */ /* 0x040fe20000041808 */
[----:B------:R-:W-:Y:S07]  /*23a0*/  LDSM.16.M88.4 R72, [R252+0x13900] ;  /* 0x01390000fc48783b */ /* 0x000fee0000000200 */
[C---:B------:R-:W-:Y:S08]  /*23b0*/  HMMA.16816.F32.BF16 R20, R196.reuse, R80, R20 ;  /* 0x00000050c414723c */ /* 0x040ff00000041814 */
[----:B------:R-:W-:Y:S01]  /*23c0*/  HMMA.16816.F32.BF16 R24, R196, R82, R24 ;  /* 0x00000052c418723c */ /* 0x000fe20000041818 */
[----:B------:R-:W-:Y:S07]  /*23d0*/  LDSM.16.M88.4 R80, [R88+0x3800] ;  /* 0x003800005850783b */ /* 0x000fee0000000200 */
[C---:B-1----:R-:W-:Y:S08]  /*23e0*/  HMMA.16816.F32.BF16 R28, R200.reuse, R48, R28 ;  /* 0x00000030c81c723c */ /* 0x042ff0000004181c */
[C---:B------:R-:W-:Y:S01]  /*23f0*/  HMMA.16816.F32.BF16 R32, R200.reuse, R50, R32 ;  /* 0x00000032c820723c */ /* 0x040fe20000041820 */
[----:B------:R-:W1:Y:S07]  /*2400*/  LDSM.16.M88.4 R48, [R252+0x12100] ;  /* 0x01210000fc30783b */ /* 0x000e6e0000000200 */
[C---:B------:R-:W-:Y:S08]  /*2410*/  HMMA.16816.F32.BF16 R12, R200.reuse, R60, R12 ;  /* 0x0000003cc80c723c */ /* 0x040ff0000004180c */
[C---:B------:R-:W-:Y:S08]  /*2420*/  HMMA.16816.F32.BF16 R36, R200.reuse, R56, R36 ;  /* 0x00000038c824723c */ /* 0x040ff00000041824 */
[C---:B------:R-:W-:Y:S01]  /*2430*/  HMMA.16816.F32.BF16 R44, R200.reuse, R58, R44 ;  /* 0x0000003ac82c723c */ /* 0x040fe2000004182c */
[----:B------:R-:W5:Y:S07]  /*2440*/  LDSM.16.M88.4 R56, [R252+0x13100] ;  /* 0x01310000fc38783b */ /* 0x000f6e0000000200 */
[C---:B------:R-:W-:Y:S01]  /*2450*/  HMMA.16816.F32.BF16 R8, R200.reuse, R62, R8 ;  /* 0x0000003ec808723c */ /* 0x040fe20000041808 */
[----:B------:R-:W-:Y:S07]  /*2460*/  LDSM.16.M88.4 R60, [R88+0x2800] ;  /* 0x00280000583c783b */ /* 0x000fee0000000200 */
[C---:B------:R-:W-:Y:S08]  /*2470*/  HMMA.16816.F32.BF16 R20, R200.reuse, R76, R20 ;  /* 0x0000004cc814723c */ /* 0x040ff00000041814 */
[----:B------:R-:W-:Y:S01]  /*2480*/  HMMA.16816.F32.BF16 R24, R200, R78, R24 ;  /* 0x0000004ec818723c */ /* 0x000fe20000041818 */
[----:B------:R-:W-:Y:S07]  /*2490*/  LDSM.16.M88.4 R76, [R135+0x15900] ;  /* 0x01590000874c783b */ /* 0x000fee0000000200 */
[C---:B------:R-:W-:Y:S08]  /*24a0*/  HMMA.16816.F32.BF16 R28, R204.reuse, R16, R28 ;  /* 0x00000010cc1c723c */ /* 0x040ff0000004181c */
[C---:B------:R-:W-:Y:S08]  /*24b0*/  HMMA.16816.F32.BF16 R32, R204.reuse, R18, R32 ;  /* 0x00000012cc20723c */ /* 0x040ff00000041820 */
[C---:B--2---:R-:W-:Y:S08]  /*24c0*/  HMMA.16816.F32.BF16 R16, R204.reuse, R64, R12 ;  /* 0x00000040cc10723c */ /* 0x044ff0000004180c */
[C---:B---3--:R-:W-:Y:S08]  /*24d0*/  HMMA.16816.F32.BF16 R36, R204.reuse, R40, R36 ;  /* 0x00000028cc24723c */ /* 0x048ff00000041824 */
[C---:B------:R-:W-:Y:S01]  /*24e0*/  HMMA.16816.F32.BF16 R44, R204.reuse, R42, R44 ;  /* 0x0000002acc2c723c */ /* 0x040fe2000004182c */
[----:B------:R-:W2:Y:S07]  /*24f0*/  LDSM.16.M88.4 R40, [R88+0x2000] ;  /* 0x002000005828783b */ /* 0x000eae0000000200 */
[C---:B------:R-:W-:Y:S01]  /*2500*/  HMMA.16816.F32.BF16 R12, R204.reuse, R66, R8 ;  /* 0x00000042cc0c723c */ /* 0x040fe20000041808 */
[----:B------:R-:W3:Y:S07]  /*2510*/  LDSM.16.M88.4 R64, [R88+0x3000] ;  /* 0x003000005840783b */ /* 0x000eee0000000200 */
[C---:B----4-:R-:W-:Y:S08]  /*2520*/  HMMA.16816.F32.BF16 R8, R204.reuse, R68, R20 ;  /* 0x00000044cc08723c */ /* 0x050ff00000041814 */
[----:B------:R-:W-:Y:S01]  /*2530*/  HMMA.16816.F32.BF16 R24, R204, R70, R24 ;  /* 0x00000046cc18723c */ /* 0x000fe20000041818 */
[----:B------:R-:W-:Y:S07]  /*2540*/  LDSM.16.M88.4 R68, [R135+0x15100] ;  /* 0x015100008744783b */ /* 0x000fee0000000200 */
[C---:B-1----:R-:W-:Y:S08]  /*2550*/  HMMA.16816.F32.BF16 R28, R208.reuse, R48, R28 ;  /* 0x00000030d01c723c */ /* 0x042ff0000004181c */
[C---:B------:R-:W-:Y:S01]  /*2560*/  HMMA.16816.F32.BF16 R32, R208.reuse, R50, R32 ;  /* 0x00000032d020723c */ /* 0x040fe20000041820 */
[----:B------:R-:W1:Y:S07]  /*2570*/  LDSM.16.M88.4 R48, [R135+0x14100] ;  /* 0x014100008730783b */ /* 0x000e6e0000000200 */
[C---:B-----5:R-:W-:Y:S08]  /*2580*/  HMMA.16816.F32.BF16 R20, R208.reuse, R56, R16 ;  /* 0x00000038d014723c */ /* 0x060ff00000041810 */
[C---:B------:R-:W-:Y:S01]  /*2590*/  HMMA.16816.F32.BF16 R16, R208.reuse, R58, R12 ;  /* 0x0000003ad010723c */ /* 0x040fe2000004180c */
[----:B------:R-:W4:Y:S07]  /*25a0*/  LDSM.16.M88.4 R56, [R135+0x14900] ;  /* 0x014900008738783b */ /* 0x000f2e0000000200 */
[C---:B------:R-:W-:Y:S08]  /*25b0*/  HMMA.16816.F32.BF16 R12, R208.reuse, R72, R8 ;  /* 0x00000048d00c723c */ /* 0x040ff00000041808 */
[C---:B------:R-:W-:Y:S08]  /*25c0*/  HMMA.16816.F32.BF16 R36, R208.reuse, R52, R36 ;  /* 0x00000034d024723c */ /* 0x040ff00000041824 */
[----:B------:R-:W-:Y:S01]  /*25d0*/  HMMA.16816.F32.BF16 R8, R208, R74, R24 ;  /* 0x0000004ad008723c */ /* 0x000fe20000041818 */
[----:B------:R-:W-:Y:S07]  /*25e0*/  LDSM.16.M88.4 R72, [R89+0x5800] ;  /* 0x005800005948783b */ /* 0x000fee0000000200 */
[----:B--2---:R-:W-:Y:S08]  /*25f0*/  HMMA.16816.F32.BF16 R28, R212, R40, R28 ;  /* 0x00000028d41c723c */ /* 0x004ff0000004181c */
[----:B------:R-:W-:Y:S01]  /*2600*/  HMMA.16816.F32.BF16 R44, R208, R54, R44 ;  /* 0x00000036d02c723c */ /* 0x000fe2000004182c */
[----:B------:R-:W-:Y:S07]  /*2610*/  LDSM.16.M88.4 R52, [R89+0x4800] ;  /* 0x004800005934783b */ /* 0x000fee0000000200 */
[C---:B------:R-:W-:Y:S01]  /*2620*/  HMMA.16816.F32.BF16 R32, R212.reuse, R42, R32 ;  /* 0x0000002ad420723c */ /* 0x040fe20000041820 */
[----:B------:R-:W2:Y:S07]  /*2630*/  LDSM.16.M88.4 R40, [R89+0x4000] ;  /* 0x004000005928783b */ /* 0x000eae0000000200 */
[C---:B---3--:R-:W-:Y:S08]  /*2640*/  HMMA.16816.F32.BF16 R24, R212.reuse, R64, R20 ;  /* 0x00000040d418723c */ /* 0x048ff00000041814 */
[C---:B------:R-:W-:Y:S01]  /*2650*/  HMMA.16816.F32.BF16 R20, R212.reuse, R66, R16 ;  /* 0x00000042d414723c */ /* 0x040fe20000041810 */
[----:B------:R-:W3:Y:S07]  /*2660*/  LDSM.16.M88.4 R64, [R89+0x5000] ;  /* 0x005000005940783b */ /* 0x000eee0000000200 */
[C---:B------:R-:W-:Y:S08]  /*2670*/  HMMA.16816.F32.BF16 R16, R212.reuse, R80, R12 ;  /* 0x00000050d410723c */ /* 0x040ff0000004180c */
[C---:B------:R-:W-:Y:S08]  /*2680*/  HMMA.16816.F32.BF16 R36, R212.reuse, R60, R36 ;  /* 0x0000003cd424723c */ /* 0x040ff00000041824 */
[----:B------:R-:W-:Y:S08]  /*2690*/  HMMA.16816.F32.BF16 R12, R212, R82, R8 ;  /* 0x00000052d40c723c */ /* 0x000ff00000041808 */
[----:B-1----:R-:W-:Y:S08]  /*26a0*/  HMMA.16816.F32.BF16 R8, R216, R48, R28 ;  /* 0x00000030d808723c */ /* 0x002ff0000004181c */
[----:B------:R-:W-:Y:S01]  /*26b0*/  HMMA.16816.F32.BF16 R44, R212, R62, R44 ;  /* 0x0000003ed42c723c */ /* 0x000fe2000004182c */
[----:B------:R-:W-:Y:S07]  /*26c0*/  LDSM.16.M88.4 R60, [R252+0x14900] ;  /* 0x01490000fc3c783b */ /* 0x000fee0000000200 */
[C---:B------:R-:W-:Y:S01]  /*26d0*/  HMMA.16816.F32.BF16 R32, R216.reuse, R50, R32 ;  /* 0x00000032d820723c */ /* 0x040fe20000041820 */
[----:B------:R-:W1:Y:S07]  /*26e0*/  LDSM.16.M88.4 R48, [R252+0x14100] ;  /* 0x01410000fc30783b */ /* 0x000e6e0000000200 */
[C---:B------:R-:W-:Y:S08]  /*26f0*/  HMMA.16816.F32.BF16 R28, R216.reuse, R68, R24 ;  /* 0x00000044d81c723c */ /* 0x040ff00000041818 */
[C---:B------:R-:W-:Y:S01]  /*2700*/  HMMA.16816.F32.BF16 R24, R216.reuse, R70, R20 ;  /* 0x00000046d818723c */ /* 0x040fe20000041814 */
[----:B------:R-:W-:Y:S07]  /*2710*/  LDSM.16.M88.4 R68, [R88+0x5800] ;  /* 0x005800005844783b */ /* 0x000fee0000000200 */
[C---:B------:R-:W-:Y:S08]  /*2720*/  HMMA.16816.F32.BF16 R20, R216.reuse, R76, R16 ;  /* 0x0000004cd814723c */ /* 0x040ff00000041810 */
[C---:B----4-:R-:W-:Y:S08]  /*2730*/  HMMA.16816.F32.BF16 R36, R216.reuse, R56, R36 ;  /* 0x00000038d824723c */ /* 0x050ff00000041824 */
[----:B------:R-:W-:Y:S08]  /*2740*/  HMMA.16816.F32.BF16 R16, R216, R78, R12 ;  /* 0x0000004ed810723c */ /* 0x000ff0000004180c */
[----:B--2---:R-:W-:Y:S08]  /*2750*/  HMMA.16816.F32.BF16 R12, R220, R40, R8 ;  /* 0x00000028dc0c723c */ /* 0x004ff00000041808 */
[----:B------:R-:W-:Y:S08]  /*2760*/  HMMA.16816.F32.BF16 R44, R216, R58, R44 ;  /* 0x0000003ad82c723c */ /* 0x000ff0000004182c */
[C---:B------:R-:W-:Y:S08]  /*2770*/  HMMA.16816.F32.BF16 R8, R220.reuse, R42, R32 ;  /* 0x0000002adc08723c */ /* 0x040ff00000041820 */
[C---:B---3--:R-:W-:Y:S08]  /*2780*/  HMMA.16816.F32.BF16 R32, R220.reuse, R64, R28 ;  /* 0x00000040dc20723c */ /* 0x048ff0000004181c */
[C---:B------:R-:W-:Y:S01]  /*2790*/  HMMA.16816.F32.BF16 R28, R220.reuse, R66, R24 ;  /* 0x00000042dc1c723c */ /* 0x040fe20000041818 */
[----:B------:R-:W2:Y:S04]  /*27a0*/  LDSM.16.M88.4 R24, [R252+0x15100] ;  /* 0x01510000fc18783b */ /* 0x000ea80000000200 */
[----:B------:R-:W-:Y:S03]  /*27b0*/  LDSM.16.M88.4 R64, [R135+0x17900] ;  /* 0x017900008740783b */ /* 0x000fe60000000200 */
[C---:B------:R-:W-:Y:S08]  /*27c0*/  HMMA.16816.F32.BF16 R36, R220.reuse, R52, R36 ;  /* 0x00000034dc24723c */ /* 0x040ff00000041824 */
[----:B------:R-:W-:Y:S08]  /*27d0*/  HMMA.16816.F32.BF16 R56, R220, R74, R16 ;  /* 0x0000004adc38723c */ /* 0x000ff00000041810 */
[----:B-1----:R-:W-:Y:S01]  /*27e0*/  HMMA.16816.F32.BF16 R16, R224, R48, R12 ;  /* 0x00000030e010723c */ /* 0x002fe2000004180c */
[----:B------:R-:W1:Y:S07]  /*27f0*/  LDSM.16.M88.4 R12, [R88+0x4000] ;  /* 0x00400000580c783b */ /* 0x000e6e0000000200 */
[----:B------:R-:W-:Y:S01]  /*2800*/  HMMA.16816.F32.BF16 R44, R220, R54, R44 ;  /* 0x00000036dc2c723c */ /* 0x000fe2000004182c */
[----:B------:R-:W3:Y:S07]  /*2810*/  LDSM.16.M88.4 R52, [R252+0x15900] ;  /* 0x01590000fc34783b */ /* 0x000eee0000000200 */
[----:B------:R-:W-:Y:S01]  /*2820*/  HMMA.16816.F32.BF16 R8, R224, R50, R8 ;  /* 0x00000032e008723c */ /* 0x000fe20000041808 */
[----:B------:R-:W4:Y:S07]  /*2830*/  LDSM.16.M88.4 R48, [R88+0x4800] ;  /* 0x004800005830783b */ /* 0x000f2e0000000200 */
[----:B------:R-:W-:Y:S08]  /*2840*/  HMMA.16816.F32.BF16 R40, R220, R72, R20 ;  /* 0x00000048dc28723c */ /* 0x000ff00000041814 */
[C---:B------:R-:W-:Y:S08]  /*2850*/  HMMA.16816.F32.BF16 R20, R224.reuse, R60, R36 ;  /* 0x0000003ce014723c */ /* 0x040ff00000041824 */
[C---:B--2---:R-:W-:Y:S01]  /*2860*/  HMMA.16816.F32.BF16 R36, R224.reuse, R24, R32 ;  /* 0x00000018e024723c */ /* 0x044fe20000041820 */
[----:B------:R-:W2:Y:S07]  /*2870*/  LDSM.16.M88.4 R32, [R135+0x16100] ;  /* 0x016100008720783b */ /* 0x000eae0000000200 */
[----:B------:R-:W-:Y:S01]  /*2880*/  HMMA.16816.F32.BF16 R44, R224, R62, R44 ;  /* 0x0000003ee02c723c */ /* 0x000fe2000004182c */
[----:B------:R-:W5:Y:S07]  /*2890*/  LDSM.16.M88.4 R60, [R88+0x5000] ;  /* 0x00500000583c783b */ /* 0x000f6e0000000200 */
[----:B-1----:R-:W-:Y:S08]  /*28a0*/  HMMA.16816.F32.BF16 R16, R228, R12, R16 ;  /* 0x0000000ce410723c */ /* 0x002ff00000041810 */
[C---:B------:R-:W-:Y:S08]  /*28b0*/  HMMA.16816.F32.BF16 R28, R224.reuse, R26, R28 ;  /* 0x0000001ae01c723c */ /* 0x040ff0000004181c */
[----:B---3--:R-:W-:Y:S08]  /*28c0*/  HMMA.16816.F32.BF16 R40, R224, R52, R40 ;  /* 0x00000034e028723c */ /* 0x008ff00000041828 */
[C---:B----4-:R-:W-:Y:S01]  /*28d0*/  HMMA.16816.F32.BF16 R24, R228.reuse, R48, R20 ;  /* 0x00000030e418723c */ /* 0x050fe20000041814 */
[----:B------:R-:W1:Y:S07]  /*28e0*/  LDSM.16.M88.4 R20, [R89+0x6000] ;  /* 0x006000005914783b */ /* 0x000e6e0000000200 */
[----:B------:R-:W-:Y:S08]  /*28f0*/  HMMA.16816.F32.BF16 R8, R228, R14, R8 ;  /* 0x0000000ee408723c */ /* 0x000ff00000041808 */
[----:B------:R-:W-:Y:S01]  /*2900*/  HMMA.16816.F32.BF16 R76, R224, R54, R56 ;  /* 0x00000036e04c723c */ /* 0x000fe20000041838 */
[----:B------:R-:W-:Y:S07]  /*2910*/  LDSM.16.M88.4 R52, [R89+0x6800] ;  /* 0x006800005934783b */ /* 0x000fee0000000200 */
[----:B--2---:R-:W-:Y:S08]  /*2920*/  HMMA.16816.F32.BF16 R12, R232, R32, R16 ;  /* 0x00000020e80c723c */ /* 0x004ff00000041810 */
[C---:B-----5:R-:W-:Y:S01]  /*2930*/  HMMA.16816.F32.BF16 R56, R228.reuse, R60, R36 ;  /* 0x0000003ce438723c */ /* 0x060fe20000041824 */
[----:B------:R-:W2:Y:S07]  /*2940*/  LDSM.16.M88.4 R36, [R135+0x16900] ;  /* 0x016900008724783b */ /* 0x000eae0000000200 */
[----:B------:R-:W-:Y:S01]  /*2950*/  HMMA.16816.F32.BF16 R72, R228, R68, R40 ;  /* 0x00000044e448723c */ /* 0x000fe20000041828 */
[----:B------:R-:W3:Y:S07]  /*2960*/  LDSM.16.M88.4 R40, [R252+0x16100] ;  /* 0x01610000fc28783b */ /* 0x000eee0000000200 */
[----:B------:R-:W-:Y:S08]  /*2970*/  HMMA.16816.F32.BF16 R8, R232, R34, R8 ;  /* 0x00000022e808723c */ /* 0x000ff00000041808 */
[----:B-1----:R-:W-:Y:S08]  /*2980*/  HMMA.16816.F32.BF16 R12, R236, R20, R12 ;  /* 0x00000014ec0c723c */ /* 0x002ff0000004180c */
[C---:B------:R-:W-:Y:S01]  /*2990*/  HMMA.16816.F32.BF16 R48, R228.reuse, R50, R44 ;  /* 0x00000032e430723c */ /* 0x040fe2000004182c */
[----:B------:R-:W1:Y:S07]  /*29a0*/  LDSM.16.M88.4 R44, [R88+0x6000] ;  /* 0x00600000582c783b */ /* 0x000e6e0000000200 */
[----:B------:R-:W-:Y:S01]  /*29b0*/  HMMA.16816.F32.BF16 R60, R228, R62, R28 ;  /* 0x0000003ee43c723c */ /* 0x000fe2000004181c */
[----:B------:R-:W4:Y:S07]  /*29c0*/  LDSM.16.M88.4 R28, [R135+0x17100] ;  /* 0x01710000871c783b */ /* 0x000f2e0000000200 */
[----:B--2---:R-:W-:Y:S08]  /*29d0*/  HMMA.16816.F32.BF16 R16, R232, R36, R24 ;  /* 0x00000024e810723c */ /* 0x004ff00000041818 */
[----:B------:R-:W-:Y:S08]  /*29e0*/  HMMA.16816.F32.BF16 R8, R236, R22, R8 ;  /* 0x00000016ec08723c */ /* 0x000ff00000041808 */
[----:B---3--:R-:W-:Y:S08]  /*29f0*/  HMMA.16816.F32.BF16 R12, R240, R40, R12 ;  /* 0x00000028f00c723c */ /* 0x008ff0000004180c */
[----:B------:R-:W-:Y:S01]  /*2a00*/  HMMA.16816.F32.BF16 R24, R232, R38, R48 ;  /* 0x00000026e818723c */ /* 0x000fe20000041830 */
[----:B------:R-:W2:Y:S04]  /*2a10*/  LDSM.16.M88.4 R36, [R252+0x16900] ;  /* 0x01690000fc24783b */ /* 0x000ea80000000200 */
[----:B------:R-:W3:Y:S03]  /*2a20*/  LDSM.16.M88.4 R48, [R89+0x7000] ;  /* 0x007000005930783b */ /* 0x000ee60000000200 */
[----:B------:R-:W-:Y:S08]  /*2a30*/  HMMA.16816.F32.BF16 R20, R236, R52, R16 ;  /* 0x00000034ec14723c */ /* 0x000ff00000041810 */
[----:B------:R-:W-:Y:S08]  /*2a40*/  HMMA.16816.F32.BF16 R8, R240, R42, R8 ;  /* 0x0000002af008723c */ /* 0x000ff00000041808 */
[----:B-1----:R-:W-:Y:S08]  /*2a50*/  HMMA.16816.F32.BF16 R32, R244, R44, R12 ;  /* 0x0000002cf420723c */ /* 0x002ff0000004180c */
[----:B----4-:R-:W-:Y:S01]  /*2a60*/  HMMA.16816.F32.BF16 R12, R232, R28, R56 ;  /* 0x0000001ce80c723c */ /* 0x010fe20000041838 */
[----:B------:R-:W1:Y:S07]  /*2a70*/  LDSM.16.M88.4 R56, [R88+0x6800] ;  /* 0x006800005838783b */ /* 0x000e6e0000000200 */
[----:B------:R-:W-:Y:S01]  /*2a80*/  HMMA.16816.F32.BF16 R16, R236, R54, R24 ;  /* 0x00000036ec10723c */ /* 0x000fe20000041818 */
[----:B------:R-:W4:Y:S07]  /*2a90*/  LDSM.16.M88.4 R52, [R252+0x17100] ;  /* 0x01710000fc34783b */ /* 0x000f2e0000000200 */
[----:B------:R-:W-:Y:S01]  /*2aa0*/  HMMA.16816.F32.BF16 R40, R232, R30, R60 ;  /* 0x0000001ee828723c */ /* 0x000fe2000004183c */
[----:B------:R-:W-:-:S07]  /*2ab0*/  FMUL.FTZ R2, R32, c[0x0][0x320] ;  /* 0x0000c80020027a20 */ /* 0x000fce0000410000 */
[----:B--2---:R-:W-:Y:S08]  /*2ac0*/  HMMA.16816.F32.BF16 R20, R240, R36, R20 ;  /* 0x00000024f014723c */ /* 0x004ff00000041814 */
[----:B------:R-:W-:Y:S01]  /*2ad0*/  HMMA.16816.F32.BF16 R28, R244, R46, R8 ;  /* 0x0000002ef41c723c */ /* 0x000fe20000041808 */
[----:B------:R-:W2:Y:S07]  /*2ae0*/  LDSM.16.M88.4 R44, [R89+0x7800] ;  /* 0x00780000592c783b */ /* 0x000eae0000000200 */
[----:B------:R-:W-:Y:S01]  /*2af0*/  HMMA.16816.F32.BF16 R68, R228, R70, R76 ;  /* 0x00000046e444723c */ /* 0x000fe2000004184c */
[----:B------:R5:W1:Y:S07]  /*2b00*/  MUFU.TANH R76, R2 ;  /* 0x00000002004c7308 */ /* 0x000a6e0000002400 */
[----:B------:R-:W-:Y:S08]  /*2b10*/  HMMA.16816.F32.BF16 R60, R232, R64, R72 ;  /* 0x00000040e83c723c */ /* 0x000ff00000041848 */
[----:B---3--:R-:W-:Y:S01]  /*2b20*/  HMMA.16816.F32.BF16 R12, R236, R48, R12 ;  /* 0x00000030ec0c723c */ /* 0x008fe2000004180c */
[----:B-----5:R-:W-:-:S04]  /*2b30*/  FMUL.FTZ R2, R33, c[0x0][0x320] ;  /* 0x0000c80021027a20 */ /* 0x020fc80000410000 */
[----:B------:R3:W2:Y:S03]  /*2b40*/  MUFU.TANH R74, R2 ;  /* 0x00000002004a7308 */ /* 0x0006a60000002400 */
[----:B------:R-:W-:Y:S01]  /*2b50*/  HMMA.16816.F32.BF16 R8, R240, R38, R16 ;  /* 0x00000026f008723c */ /* 0x000fe20000041810 */
[----:B------:R-:W5:Y:S07]  /*2b60*/  LDSM.16.M88.4 R36, [R252+0x17900] ;  /* 0x01790000fc24783b */ /* 0x000f6e0000000200 */
[----:B-1----:R-:W-:Y:S01]  /*2b70*/  HMMA.16816.F32.BF16 R24, R244, R56, R20 ;  /* 0x00000038f418723c */ /* 0x002fe20000041814 */
[----:B---3--:R-:W-:-:S07]  /*2b80*/  FMUL.FTZ R2, R34, c[0x0][0x320] ;  /* 0x0000c80022027a20 */ /* 0x008fce0000410000 */
[----:B----4-:R-:W-:Y:S01]  /*2b90*/  HMMA.16816.F32.BF16 R20, R240, R52, R12 ;  /* 0x00000034f014723c */ /* 0x010fe2000004180c */
[----:B------:R1:W3:Y:S07]  /*2ba0*/  MUFU.TANH R73, R2 ;  /* 0x0000000200497308 */ /* 0x0002ee0000002400 */
[----:B------:R-:W-:Y:S07]  /*2bb0*/  HMMA.16816.F32.BF16 R12, R244, R58, R8 ;  /* 0x0000003af40c723c */ /* 0x000fee0000041808 */
[----:B------:R-:W-:Y:S01]  /*2bc0*/  SHF.R.S32.HI R59, RZ, 0x1f, R133 ;  /* 0x0000001fff3b7819 */ /* 0x000fe20000011485 */
[----:B------:R-:W-:Y:S01]  /*2bd0*/  HMMA.16816.F32.BF16 R8, R232, R66, R68 ;  /* 0x00000042e808723c */ /* 0x000fe20000041844 */
[----:B-1----:R-:W-:Y:S01]  /*2be0*/  FMUL.FTZ R2, R35, c[0x0][0x320] ;  /* 0x0000c80023027a20 */ /* 0x002fe20000410000 */
[----:B------:R-:W-:-:S03]  /*2bf0*/  SHF.R.S32.HI R58, RZ, 0x1f, R134 ;  /* 0x0000001fff3a7819 */ /* 0x000fc60000011486 */
[----:B------:R1:W4:Y:S03]  /*2c00*/  MUFU.TANH R72, R2 ;  /* 0x0000000200487308 */ /* 0x0003260000002400 */
[C---:B------:R-:W-:Y:S01]  /*2c10*/  HMMA.16816.F32.BF16 R32, R236.reuse, R50, R40 ;  /* 0x00000032ec20723c */ /* 0x040fe20000041828 */
[----:B------:R-:W-:Y:S07]  /*2c20*/  LDSM.16.M88.4 R40, [R88+0x7000] ;  /* 0x007000005828783b */ /* 0x000fee0000000200 */
[----:B--2---:R-:W-:Y:S01]  /*2c30*/  HMMA.16816.F32.BF16 R16, R236, R44, R60 ;  /* 0x0000002cec10723c */ /* 0x004fe2000004183c */
[----:B-1----:R-:W-:-:S07]  /*2c40*/  FMUL.FTZ R2, R28, c[0x0][0x320] ;  /* 0x0000c8001c027a20 */ /* 0x002fce0000410000 */
[----:B------:R-:W-:Y:S01]  /*2c50*/  HMMA.16816.F32.BF16 R8, R236, R46, R8 ;  /* 0x0000002eec08723c */ /* 0x000fe20000041808 */
[----:B------:R1:W2:Y:S11]  /*2c60*/  MUFU.TANH R65, R2 ;  /* 0x0000000200417308 */ /* 0x0002b60000002400 */
[----:B------:R-:W-:Y:S04]  /*2c70*/  @!UPT UIADD3 URZ, URZ, URZ, URZ ;  /* 0x0000003f3f3ff290 */ /* 0x000fe8000fffe03f */
[----:B-----5:R-:W-:Y:S01]  /*2c80*/  HMMA.16816.F32.BF16 R16, R240, R36, R16 ;  /* 0x00000024f010723c */ /* 0x020fe20000041810 */
[----:B-1----:R-:W-:-:S04]  /*2c90*/  FMUL.FTZ R2, R29, c[0x0][0x320] ;  /* 0x0000c8001d027a20 */ /* 0x002fc80000410000 */
[----:B------:R1:W1:Y:S03]  /*2ca0*/  MUFU.TANH R64, R2 ;  /* 0x0000000200407308 */ /* 0x0002660000002400 */
[----:B------:R-:W-:Y:S01]  /*2cb0*/  HMMA.16816.F32.BF16 R8, R240, R38, R8 ;  /* 0x00000026f008723c */ /* 0x000fe20000041808 */
[----:B-1----:R-:W-:-:S04]  /*2cc0*/  FMUL.FTZ R2, R30, c[0x0][0x320] ;  /* 0x0000c8001e027a20 */ /* 0x002fc80000410000 */
[----:B------:R1:W1:Y:S02]  /*2cd0*/  MUFU.TANH R57, R2 ;  /* 0x0000000200397308 */ /* 0x0002640000002400 */
[----:B-1----:R-:W-:Y:S02]  /*2ce0*/  FMUL.FTZ R2, R31, c[0x0][0x320] ;  /* 0x0000c8001f027a20 */ /* 0x002fe40000410000 */
[----:B------:R-:W-:Y:S01]  /*2cf0*/  HMMA.16816.F32.BF16 R28, R240, R54, R32 ;  /* 0x00000036f01c723c */ /* 0x000fe20000041820 */
[----:B------:R-:W1:Y:S03]  /*2d00*/  LDSM.16.M88.4 R32, [R88+0x7800] ;  /* 0x007800005820783b */ /* 0x000e660000000200 */
[----:B------:R5:W1:Y:S01]  /*2d10*/  MUFU.TANH R56, R2 ;  /* 0x0000000200387308 */ /* 0x000a620000002400 */
[----:B------:R-:W-:-:S04]  /*2d20*/  DEPBAR.LE SB0, 0x0 ;  /* 0x000080000000791a */ /* 0x000fc80000000000 */
[----:B------:R-:W-:Y:S02]  /*2d30*/  SHF.R.S32.HI R55, RZ, 0x1f, R177 ;  /* 0x0000001fff377819 */ /* 0x000fe400000114b1 */
[----:B------:R-:W-:Y:S01]  /*2d40*/  SHF.R.S32.HI R54, RZ, 0x1f, R176 ;  /* 0x0000001fff367819 */ /* 0x000fe200000114b0 */
[----:B-----5:R-:W-:-:S04]  /*2d50*/  FMUL.FTZ R2, R24, c[0x0][0x320] ;  /* 0x0000c80018027a20 */ /* 0x020fc80000410000 */
[----:B------:R5:W1:Y:S02]  /*2d60*/  MUFU.TANH R53, R2 ;  /* 0x0000000200357308 */ /* 0x000a640000002400 */
[----:B-----5:R-:W-:Y:S01]  /*2d70*/  FMUL.FTZ R2, R25, c[0x0][0x320] ;  /* 0x0000c80019027a20 */ /* 0x020fe20000410000 */
[----:B-1----:R-:W-:Y:S05]  /*2d80*/  HMMA.16816.F32.BF16 R8, R244, R34, R8 ;  /* 0x00000022f408723c */ /* 0x002fea0000041808 */
[----:B------:R1:W1:Y:S02]  /*2d90*/  MUFU.TANH R52, R2 ;  /* 0x0000000200347308 */ /* 0x0002640000002400 */
[----:B-1----:R-:W-:-:S06]  /*2da0*/  FMUL.FTZ R2, R26, c[0x0][0x320] ;  /* 0x0000c8001a027a20 */ /* 0x002fcc0000410000 */
[----:B------:R1:W1:Y:S02]  /*2db0*/  MUFU.TANH R51, R2 ;  /* 0x0000000200337308 */ /* 0x0002640000002400 */
[----:B-1----:R-:W-:Y:S02]  /*2dc0*/  FMUL.FTZ R2, R27, c[0x0][0x320] ;  /* 0x0000c8001b027a20 */ /* 0x002fe40000410000 */
[C---:B------:R-:W-:Y:S04]  /*2dd0*/  HMMA.16816.F32.BF16 R24, R244.reuse, R40, R20 ;  /* 0x00000028f418723c */ /* 0x040fe80000041814 */
[----:B------:R1:W1:Y:S04]  /*2de0*/  MUFU.TANH R50, R2 ;  /* 0x0000000200327308 */ /* 0x0002680000002400 */
[----:B------:R-:W-:Y:S01]  /*2df0*/  HMMA.16816.F32.BF16 R20, R244, R42, R28 ;  /* 0x0000002af414723c */ /* 0x000fe2000004181c */
[----:B-1----:R-:W-:-:S04]  /*2e00*/  FMUL.FTZ R2, R12, c[0x0][0x320] ;  /* 0x0000c8000c027a20 */ /* 0x002fc80000410000 */
[----:B------:R1:W1:Y:S02]  /*2e10*/  MUFU.TANH R49, R2 ;  /* 0x0000000200317308 */ /* 0x0002640000002400 */
[----:B-1----:R-:W-:-:S06]  /*2e20*/  FMUL.FTZ R2, R13, c[0x0][0x320] ;  /* 0x0000c8000d027a20 */ /* 0x002fcc0000410000 */
[----:B------:R1:W1:Y:S02]  /*2e30*/  MUFU.TANH R48, R2 ;  /* 0x0000000200307308 */ /* 0x0002640000002400 */
[----:B-1----:R-:W-:-:S06]  /*2e40*/  FMUL.FTZ R2, R14, c[0x0][0x320] ;  /* 0x0000c8000e027a20 */ /* 0x002fcc0000410000 */
[----:B------:R1:W1:Y:S02]  /*2e50*/  MUFU.TANH R46, R2 ;  /* 0x00000002002e7308 */ /* 0x0002640000002400 */
[----:B-1----:R-:W-:Y:S02]  /*2e60*/  FMUL.FTZ R2, R15, c[0x0][0x320] ;  /* 0x0000c8000f027a20 */ /* 0x002fe40000410000 */
[----:B------:R-:W-:Y:S04]  /*2e70*/  HMMA.16816.F32.BF16 R12, R244, R32, R16 ;  /* 0x00000020f40c723c */ /* 0x000fe80000041810 */
[----:B------:R1:W1:Y:S02]  /*2e80*/  MUFU.TANH R45, R2 ;  /* 0x00000002002d7308 */ /* 0x0002640000002400 */
[----:B-1----:R-:W-:-:S06]  /*2e90*/  FMUL.FTZ R2, R24, c[0x0][0x320] ;  /* 0x0000c80018027a20 */ /* 0x002fcc0000410000 */
        /* <DEDUP_REMOVED lines=31> */
[----:B-1----:R-:W-:-:S05]  /*3090*/  IADD3 R2, R85, 0x100, RZ ;  /* 0x0000010055027810 */ /* 0x002fca0007ffe0ff */
[----:B------:R1:W-:Y:S04]  /*30a0*/  STL [R1+0x18], R2 ;  /* 0x0000180201007387 */ /* 0x0003e80000100800 */
[----:B------:R-:W-:Y:S06]  /*30b0*/  BAR.SYNC.DEFER_BLOCKING 0x0 ;  /* 0x0000000000007b1d */ /* 0x000fec0000010000 */
[----:B------:R-:W-:Y:S05]  /*30c0*/  @!P0 BRA `(.L_x_4) ;  /* 0x0000052000008947 */ /* 0x000fea0003800000 */
[----:B--234-:R-:W-:Y:S01]  /*30d0*/  ULEA UR6, UR6, UR9, 0x6 ;  /* 0x0000000906067291 */ /* 0x01cfe2000f8e303f */
[----:B------:R-:W-:Y:S01]  /*30e0*/  ISETP.NE.AND P2, PT, R87, 0x1, PT ;  /* 0x000000015700780c */ /* 0x000fe20003f45270 */
[----:B------:R-:W-:-:S04]  /*30f0*/  IMAD.MOV.U32 R9, RZ, RZ, RZ ;  /* 0x000000ffff097224 */ /* 0x000fc800078e00ff */
[----:B------:R-:W-:-:S05]  /*3100*/  IMAD.U32 R3, RZ, RZ, UR6 ;  /* 0x00000006ff037e24 */ /* 0x000fca000f8e00ff */
[----:B------:R-:W-:-:S05]  /*3110*/  IADD3 R3, R3, -0x40, R86 ;  /* 0xffffffc003037810 */ /* 0x000fca0007ffe056 */
[----:B------:R-:W-:-:S04]  /*3120*/  @P2 IMAD.HI.U32 R6, R3, c[0x0][0x2bc], RZ ;  /* 0x0000af0003062a27 */ /* 0x000fc800078e00ff */
[----:B-1----:R-:W-:Y:S01]  /*3130*/  IMAD.MOV.U32 R2, RZ, RZ, R3 ;  /* 0x000000ffff027224 */ /* 0x002fe200078e0003 */
[----:B------:R-:W-:-:S04]  /*3140*/  @P2 SHF.R.U32.HI R2, RZ, c[0x0][0x2c0], R6 ;  /* 0x0000b000ff022a19 */ /* 0x000fc80000011606 */
[----:B------:R-:W-:-:S04]  /*3150*/  @!P1 IADD3 R7, P0, R2, UR16, RZ ;  /* 0x0000001002079c10 */ /* 0x000fc8000ff1e0ff */
[----:B------:R-:W-:Y:S02]  /*3160*/  @!P1 LEA.HI.X.SX32 R8, R2, UR14, 0x1, P0 ;  /* 0x0000000e02089c11 */ /* 0x000fe400080f0eff */
[----:B------:R-:W-:-:S04]  /*3170*/  @!P1 LEA R6, P0, R7, c[0x0][0x2a0], 0x2 ;  /* 0x0000a80007069a11 */ /* 0x000fc800078010ff */
[----:B------:R-:W-:-:S05]  /*3180*/  @!P1 LEA.HI.X R7, R7, c[0x0][0x2a4], R8, 0x2, P0 ;  /* 0x0000a90007079a11 */ /* 0x000fca00000f1408 */
[----:B------:R1:W2:Y:S01]  /*3190*/  @!P1 LDG.E R9, [R6.64] ;  /* 0x0000000c06099981 */ /* 0x0002a2000c1e1900 */
[----:B------:R-:W-:Y:S01]  /*31a0*/  IMAD.MOV R2, RZ, RZ, -R2 ;  /* 0x000000ffff027224 */ /* 0x000fe200078e0a02 */
[----:B------:R-:W-:Y:S01]  /*31b0*/  SEL R28, RZ, 0x10, P6 ;  /* 0x00000010ff1c7807 */ /* 0x000fe20003000000 */
[----:B------:R-:W-:Y:S01]  /*31c0*/  IMAD.SHL.U32 R8, R134, 0x2, RZ ;  /* 0x0000000286087824 */ /* 0x000fe200078e00ff */
[----:B------:R-:W-:Y:S01]  /*31d0*/  SEL R27, RZ, 0x10, P5 ;  /* 0x00000010ff1b7807 */ /* 0x000fe20002800000 */
[----:B------:R-:W-:Y:S01]  /*31e0*/  IMAD R10, R2, c[0x0][0x2b8], R3 ;  /* 0x0000ae00020a7a24 */ /* 0x000fe200078e0203 */
[----:B------:R-:W-:Y:S01]  /*31f0*/  IADD3 R18, -R28, 0x10, RZ ;  /* 0x000000101c127810 */ /* 0x000fe20007ffe1ff */
[----:B------:R-:W-:Y:S01]  /*3200*/  IMAD.SHL.U32 R20, R177, 0x2, RZ ;  /* 0x00000002b1147824 */ /* 0x000fe200078e00ff */
[----:B------:R-:W-:Y:S01]  /*3210*/  IADD3 R16, -R27, 0x10, RZ ;  /* 0x000000101b107810 */ /* 0x000fe20007ffe1ff */
[----:B------:R-:W-:Y:S01]  /*3220*/  IMAD.SHL.U32 R22, R176, 0x2, RZ ;  /* 0x00000002b0167824 */ /* 0x000fe200078e00ff */
[----:B------:R-:W-:Y:S01]  /*3230*/  SHF.R.S32.HI R2, RZ, 0x1f, R10 ;  /* 0x0000001fff027819 */ /* 0x000fe2000001140a */
[----:B------:R3:W-:Y:S01]  /*3240*/  STL [R1+0x14], R10 ;  /* 0x0000140a01007387 */ /* 0x0007e20000100800 */
[----:B------:R-:W-:-:S02]  /*3250*/  LOP3.LUT R18, R18, 0xf, RZ, 0xc0, !PT ;  /* 0x0000000f12127812 */ /* 0x000fc400078ec0ff */
[----:B------:R-:W-:Y:S02]  /*3260*/  SEL R26, RZ, 0x10, P4 ;  /* 0x00000010ff1a7807 */ /* 0x000fe40002000000 */
[----:B------:R-:W-:Y:S02]  /*3270*/  LOP3.LUT R16, R16, 0xf, RZ, 0xc0, !PT ;  /* 0x0000000f10107812 */ /* 0x000fe400078ec0ff */
[----:B------:R-:W-:Y:S02]  /*3280*/  IADD3 R14, -R26, 0x10, RZ ;  /* 0x000000101a0e7810 */ /* 0x000fe40007ffe1ff */
[----:B------:R-:W-:Y:S02]  /*3290*/  SEL R25, RZ, 0x10, P3 ;  /* 0x00000010ff197807 */ /* 0x000fe40001800000 */
[----:B------:R-:W-:Y:S02]  /*32a0*/  SHF.L.U64.HI R21, R134, 0x1, R58 ;  /* 0x0000000186157819 */ /* 0x000fe4000001023a */
[----:B------:R-:W-:Y:S01]  /*32b0*/  LOP3.LUT R14, R14, 0xf, RZ, 0xc0, !PT ;  /* 0x0000000f0e0e7812 */ /* 0x000fe200078ec0ff */
[----:B-1----:R-:W-:Y:S01]  /*32c0*/  IMAD R6, R2, c[0x0][0x1e0], RZ ;  /* 0x0000780002067a24 */ /* 0x002fe200078e02ff */
[----:B------:R-:W-:Y:S01]  /*32d0*/  IADD3 R12, -R25, 0x10, RZ ;  /* 0x00000010190c7810 */ /* 0x000fe20007ffe1ff */
[----:B------:R-:W-:Y:S01]  /*32e0*/  IMAD.WIDE.U32 R2, R10, c[0x0][0x1e0], RZ ;  /* 0x000078000a027a25 */ /* 0x000fe200078e00ff */
[----:B------:R-:W-:-:S02]  /*32f0*/  SHF.L.U64.HI R23, R177, 0x1, R55 ;  /* 0x00000001b1177819 */ /* 0x000fc40000010237 */
[----:B------:R-:W-:Y:S01]  /*3300*/  LOP3.LUT R12, R12, 0xf, RZ, 0xc0, !PT ;  /* 0x0000000f0c0c7812 */ /* 0x000fe200078ec0ff */
[----:B------:R-:W-:Y:S01]  /*3310*/  IMAD R6, R10, c[0x0][0x1e4], R6 ;  /* 0x000079000a067a24 */ /* 0x000fe200078e0206 */
[----:B------:R-:W-:-:S03]  /*3320*/  SHF.L.U64.HI R24, R176, 0x1, R54 ;  /* 0x00000001b0187819 */ /* 0x000fc60000010236 */
[----:B------:R-:W-:Y:S02]  /*3330*/  IMAD.IADD R3, R3, 0x1, R6 ;  /* 0x0000000103037824 */ /* 0x000fe400078e0206 */
[----:B---3--:R-:W-:Y:S01]  /*3340*/  IMAD.SHL.U32 R10, R133, 0x2, RZ ;  /* 0x00000002850a7824 */ /* 0x008fe200078e00ff */
[----:B--2---:R-:W-:Y:S01]  /*3350*/  SHF.R.S32.HI R6, RZ, 0x1f, R9 ;  /* 0x0000001fff067819 */ /* 0x004fe20000011409 */
[----:B------:R-:W-:Y:S01]  /*3360*/  IMAD.WIDE.U32 R2, R9, c[0x0][0x1f0], R2 ;  /* 0x00007c0009027a25 */ /* 0x000fe200078e0002 */
[----:B------:R1:W-:Y:S03]  /*3370*/  STL [R1+0x10], R9 ;  /* 0x0000100901007387 */ /* 0x0003e60000100800 */
[----:B------:R-:W-:Y:S01]  /*3380*/  IMAD R6, R6, c[0x0][0x1f0], RZ ;  /* 0x00007c0006067a24 */ /* 0x000fe200078e02ff */
[----:B------:R-:W-:-:S03]  /*3390*/  IADD3 R2, P0, R2, UR20, RZ ;  /* 0x0000001402027c10 */ /* 0x000fc6000ff1e0ff */
[----:B------:R-:W-:-:S05]  /*33a0*/  IMAD R6, R9, c[0x0][0x1f4], R6 ;  /* 0x00007d0009067a24 */ /* 0x000fca00078e0206 */
[----:B------:R-:W-:Y:S02]  /*33b0*/  IADD3.X R6, R3, UR18, R6, P0, !PT ;  /* 0x0000001203067c10 */ /* 0x000fe400087fe406 */
[----:B------:R-:W-:-:S04]  /*33c0*/  LEA R7, P0, R2, c[0x0][0x1c8], 0x1 ;  /* 0x0000720002077a11 */ /* 0x000fc800078008ff */
[----:B------:R-:W-:Y:S02]  /*33d0*/  LEA.HI.X R6, R2, c[0x0][0x1cc], R6, 0x1, P0 ;  /* 0x0000730002067a11 */ /* 0x000fe400000f0c06 */
[----:B------:R-:W2:Y:S04]  /*33e0*/  SHFL.IDX PT, R2, R7, 0x1, 0x181f ;  /* 0x00381f0007027f89 */ /* 0x000ea800000e0000 */
[----:B------:R-:W3:Y:S01]  /*33f0*/  SHFL.IDX PT, R3, R6, 0x1, 0x181f ;  /* 0x00381f0006037f89 */ /* 0x000ee200000e0000 */
[----:B-1----:R-:W-:Y:S02]  /*3400*/  SHF.L.U64.HI R9, R133, 0x1, R59 ;  /* 0x0000000185097819 */ /* 0x002fe4000001023b */
[----:B--2---:R-:W-:-:S04]  /*3410*/  IADD3 R18, P2, P0, R18, R2, R10 ;  /* 0x0000000212127210 */ /* 0x004fc8000785e00a */
[----:B---3--:R-:W-:Y:S02]  /*3420*/  IADD3.X R19, RZ, R3, R9, P2, P0 ;  /* 0x00000003ff137210 */ /* 0x008fe400017e0409 */
[----:B------:R-:W-:-:S04]  /*3430*/  IADD3 R16, P2, P0, R16, R2, R8 ;  /* 0x0000000210107210 */ /* 0x000fc8000785e008 */
[----:B------:R-:W-:Y:S02]  /*3440*/  IADD3.X R17, RZ, R3, R21, P2, P0 ;  /* 0x00000003ff117210 */ /* 0x000fe400017e0415 */
[----:B------:R-:W-:-:S04]  /*3450*/  IADD3 R14, P2, P0, R14, R2, R20 ;  /* 0x000000020e0e7210 */ /* 0x000fc8000785e014 */
[-C--:B------:R-:W-:Y:S02]  /*3460*/  IADD3.X R15, RZ, R3.reuse, R23, P2, P0 ;  /* 0x00000003ff0f7210 */ /* 0x080fe400017e0417 */
[----:B------:R-:W-:Y:S02]  /*3470*/  IADD3 R12, P2, P0, R12, R2, R22 ;  /* 0x000000020c0c7210 */ /* 0x000fe4000785e016 */
[----:B------:R-:W1:Y:S02]  /*3480*/  SHFL.IDX PT, R2, R7, RZ, 0x181f ;  /* 0x00181fff07027589 */ /* 0x000e6400000e0000 */
[----:B------:R-:W-:Y:S02]  /*3490*/  IADD3.X R13, RZ, R3, R24, P2, P0 ;  /* 0x00000003ff0d7210 */ /* 0x000fe400017e0418 */
[----:B------:R-:W2:Y:S01]  /*34a0*/  SHFL.IDX PT, R3, R6, RZ, 0x181f ;  /* 0x00181fff06037589 */ /* 0x000ea200000e0000 */
[----:B-1----:R-:W-:-:S05]  /*34b0*/  IADD3 R10, P0, R2, R10, RZ ;  /* 0x0000000a020a7210 */ /* 0x002fca0007f1e0ff */
[----:B--2---:R-:W-:Y:S01]  /*34c0*/  IMAD.X R11, R3, 0x1, R9, P0 ;  /* 0x00000001030b7824 */ /* 0x004fe200000e0609 */
[----:B------:R-:W-:-:S04]  /*34d0*/  IADD3 R8, P0, R2, R8, RZ ;  /* 0x0000000802087210 */ /* 0x000fc80007f1e0ff */
[----:B------:R1:W-:Y:S01]  /*34e0*/  LDGSTS.E.BYPASS.LTC128B.128 [R85+0x10100], [R10.64], !P6 ;  /* 0x101000000a557fae */ /* 0x0003e2000f101d4c */
[----:B------:R-:W-:Y:S01]  /*34f0*/  IMAD.X R9, R3, 0x1, R21, P0 ;  /* 0x0000000103097824 */ /* 0x000fe200000e0615 */
[----:B------:R-:W-:-:S04]  /*3500*/  IADD3 R6, P0, R2, R20, RZ ;  /* 0x0000001402067210 */ /* 0x000fc80007f1e0ff */
[----:B------:R1:W-:Y:S01]  /*3510*/  LDGSTS.E.BYPASS.LTC128B.128 [R85+0x12100], [R8.64], !P5 ;  /* 0x1210000008557fae */ /* 0x0003e2000e901d4c */
[----:B------:R-:W-:Y:S01]  /*3520*/  IMAD.X R7, R3, 0x1, R23, P0 ;  /* 0x0000000103077824 */ /* 0x000fe200000e0617 */
[----:B------:R-:W-:-:S04]  /*3530*/  IADD3 R2, P0, R2, R22, RZ ;  /* 0x0000001602027210 */ /* 0x000fc80007f1e0ff */
[----:B------:R1:W-:Y:S01]  /*3540*/  LDGSTS.E.BYPASS.LTC128B.128 [R85+0x14100], [R6.64], !P4 ;  /* 0x1410000006557fae */ /* 0x0003e2000e101d4c */
[----:B------:R-:W-:Y:S01]  /*3550*/  IMAD.X R3, R3, 0x1, R24, P0 ;  /* 0x0000000103037824 */ /* 0x000fe200000e0618 */
[----:B------:R-:W-:-:S04]  /*3560*/  ISETP.NE.U32.AND P0, PT, R28, RZ, PT ;  /* 0x000000ff1c00720c */ /* 0x000fc80003f05070 */
[----:B------:R1:W-:Y:S09]  /*3570*/  LDGSTS.E.BYPASS.LTC128B.128 [R85+0x16100], [R2.64], !P3 ;  /* 0x1610000002557fae */ /* 0x0003f2000d901d4c */
[----:B------:R1:W-:Y:S01]  /*3580*/  LDGSTS.E.BYPASS.LTC128B.128.ZFILL [R85+0x11100], [R18.64], P0 ;  /* 0x1110000012557fae */ /* 0x0003e20008141d4c */
[----:B------:R-:W-:-:S13]  /*3590*/  ISETP.NE.U32.AND P0, PT, R27, RZ, PT ;  /* 0x000000ff1b00720c */ /* 0x000fda0003f05070 */
[----:B------:R1:W-:Y:S01]  /*35a0*/  LDGSTS.E.BYPASS.LTC128B.128.ZFILL [R85+0x13100], [R16.64], P0 ;  /* 0x1310000010557fae */ /* 0x0003e20008141d4c */
[----:B------:R-:W-:-:S13]  /*35b0*/  ISETP.NE.U32.AND P0, PT, R26, RZ, PT ;  /* 0x000000ff1a00720c */ /* 0x000fda0003f05070 */
[----:B------:R1:W-:Y:S01]  /*35c0*/  LDGSTS.E.BYPASS.LTC128B.128.ZFILL [R85+0x15100], [R14.64], P0 ;  /* 0x151000000e557fae */ /* 0x0003e20008141d4c */
[----:B------:R-:W-:-:S13]  /*35d0*/  ISETP.NE.U32.AND P0, PT, R25, RZ, PT ;  /* 0x000000ff1900720c */ /* 0x000fda0003f05070 */
[----:B------:R1:W-:Y:S02]  /*35e0*/  LDGSTS.E.BYPASS.LTC128B.128.ZFILL [R85+0x17100], [R12.64], P0 ;  /* 0x171000000c557fae */ /* 0x0003e40008141d4c */
.L_x_4:
[----:B-1234-:R-:W-:Y:S01]  /*35f0*/  LOP3.LUT R2, R84, 0xffffffe0, RZ, 0xc0, !PT ;  /* 0xffffffe054027812 */ /* 0x01efe200078ec0ff */
[----:B------:R-:W-:Y:S01]  /*3600*/  IMAD.U32 R6, RZ, RZ, UR10 ;  /* 0x0000000aff067e24 */ /* 0x000fe2000f8e00ff */
[----:B------:R-:W0:Y:S01]  /*3610*/  LDGDEPBAR ;  /* 0x00000000000079af */ /* 0x000e220000000000 */
[----:B------:R-:W-:Y:S02]  /*3620*/  IMAD.SHL.U32 R248, R4, 0x2, RZ ;  /* 0x0000000204f87824 */ /* 0x000fe400078e00ff */
[----:B------:R-:W-:Y:S02]  /*3630*/  IMAD.IADD R2, R132, 0x1, -R2 ;  /* 0x0000000184027824 */ /* 0x000fe400078e0a02 */
[----:B------:R-:W-:Y:S01]  /*3640*/  IMAD R249, R5, 0x2, R248 ;  /* 0x0000000205f97824 */ /* 0x000fe200078e02f8 */
[----:B------:R-:W-:Y:S01]  /*3650*/  LDSM.16.MT88.4 R24, [R248+0x100] ;  /* 0x00010000f818783b */ /* 0x000fe20000004200 */
[C---:B------:R-:W-:Y:S02]  /*3660*/  LEA R251, R0.reuse, R248, 0x1 ;  /* 0x000000f800fb7211 */ /* 0x040fe400078e08ff */
[----:B------:R-:W-:Y:S01]  /*3670*/  SHF.R.S32.HI R3, RZ, 0x1f, R2 ;  /* 0x0000001fff037819 */ /* 0x000fe20000011402 */
[----:B------:R-:W-:-:S02]  /*3680*/  IMAD R250, R0, 0x2, R249 ;  /* 0x0000000200fa7824 */ /* 0x000fc400078e02f9 */
[----:B------:R-:W-:Y:S01]  /*3690*/  LDSM.16.MT88.4 R68, [R251+0x2100] ;  /* 0x00210000fb44783b */ /* 0x000fe20000004200 */
[----:B------:R-:W-:-:S03]  /*36a0*/  LEA.HI R3, R3, R2, RZ, 0x2 ;  /* 0x0000000203037211 */ /* 0x000fc600078f10ff */
[----:B------:R-:W-:Y:S01]  /*36b0*/  LDSM.16.MT88.4 R80, [R250+0x2900] ;  /* 0x00290000fa50783b */ /* 0x000fe20000004200 */
[----:B------:R-:W-:-:S04]  /*36c0*/  LOP3.LUT R3, R3, 0x7ffffffc, RZ, 0xc0, !PT ;  /* 0x7ffffffc03037812 */ /* 0x000fc800078ec0ff */
[----:B------:R-:W-:-:S05]  /*36d0*/  IADD3 R2, R2, -R3, RZ ;  /* 0x8000000302027210 */ /* 0x000fca0007ffe0ff */
[----:B------:R-:W-:-:S05]  /*36e0*/  IMAD R2, R2, -0x2, R6 ;  /* 0xfffffffe02027824 */ /* 0x000fca00078e0206 */
[----:B------:R-:W-:-:S04]  /*36f0*/  ISETP.GT.AND P0, PT, R2, RZ, PT ;  /* 0x000000ff0200720c */ /* 0x000fc80003f04270 */
[----:B------:R-:W-:Y:S02]  /*3700*/  FSEL R15, R73, -INF , P0 ;  /* 0xff800000490f7808 */ /* 0x000fe40000000000 */
[----:B------:R-:W-:Y:S02]  /*3710*/  FSEL R10, R76, -INF , P0 ;  /* 0xff8000004c0a7808 */ /* 0x000fe40000000000 */
[----:B------:R-:W-:Y:S01]  /*3720*/  ISETP.GT.AND P0, PT, R2, 0x1, PT ;  /* 0x000000010200780c */ /* 0x000fe20003f04270 */
[----:B------:R-:W-:Y:S03]  /*3730*/  LDSM.16.MT88.4 R76, [R250+0x2100] ;  /* 0x00210000fa4c783b */ /* 0x000fe60000004200 */
[----:B------:R-:W-:Y:S02]  /*3740*/  FSEL R16, R72, -INF , P0 ;  /* 0xff80000048107808 */ /* 0x000fe40000000000 */
[----:B------:R-:W-:-:S02]  /*3750*/  FSEL R9, R74, -INF , P0 ;  /* 0xff8000004a097808 */ /* 0x000fc40000000000 */
[----:B------:R-:W-:Y:S01]  /*3760*/  ISETP.GT.AND P0, PT, R2, 0x8, PT ;  /* 0x000000080200780c */ /* 0x000fe20003f04270 */
[----:B------:R-:W-:Y:S01]  /*3770*/  LDSM.16.MT88.4 R72, [R250+0x900] ;  /* 0x00090000fa48783b */ /* 0x000fe20000004200 */
[----:B------:R-:W-:Y:S02]  /*3780*/  FMNMX.FTZ R3, R10, R9, !PT ;  /* 0x000000090a037209 */ /* 0x000fe40007810000 */
[----:B------:R-:W-:Y:S02]  /*3790*/  FSEL R17, R57, -INF , P0 ;  /* 0xff80000039117808 */ /* 0x000fe40000000000 */
[----:B------:R-:W-:Y:S02]  /*37a0*/  FSEL R8, R65, -INF , P0 ;  /* 0xff80000041087808 */ /* 0x000fe40000000000 */
[----:B------:R-:W-:Y:S02]  /*37b0*/  ISETP.GT.AND P0, PT, R2, 0x9, PT ;  /* 0x000000090200780c */ /* 0x000fe40003f04270 */
[----:B------:R-:W-:-:S02]  /*37c0*/  FMNMX.FTZ R3, R8, R3, !PT ;  /* 0x0000000308037209 */ /* 0x000fc40007810000 */
[----:B------:R-:W-:Y:S02]  /*37d0*/  FSEL R18, R56, -INF , P0 ;  /* 0xff80000038127808 */ /* 0x000fe40000000000 */
[----:B------:R-:W-:Y:S02]  /*37e0*/  FSEL R7, R64, -INF , P0 ;  /* 0xff80000040077808 */ /* 0x000fe40000000000 */
[----:B------:R-:W-:Y:S01]  /*37f0*/  ISETP.GT.AND P0, PT, R2, 0x10, PT ;  /* 0x000000100200780c */ /* 0x000fe20003f04270 */
[----:B------:R-:W-:Y:S01]  /*3800*/  LDSM.16.MT88.4 R64, [R249+0x2100] ;  /* 0x00210000f940783b */ /* 0x000fe20000004200 */
[----:B------:R-:W-:Y:S02]  /*3810*/  FMNMX.FTZ R3, R7, R3, !PT ;  /* 0x0000000307037209 */ /* 0x000fe40007810000 */
[----:B------:R-:W-:Y:S02]  /*3820*/  FSEL R19, R51, -INF , P0 ;  /* 0xff80000033137808 */ /* 0x000fe40000000000 */
[----:B------:R-:W-:-:S02]  /*3830*/  FSEL R6, R53, -INF , P0 ;  /* 0xff80000035067808 */ /* 0x000fc40000000000 */
[----:B------:R-:W-:Y:S02]  /*3840*/  ISETP.GT.AND P0, PT, R2, 0x11, PT ;  /* 0x000000110200780c */ /* 0x000fe40003f04270 */
[----:B------:R-:W-:Y:S02]  /*3850*/  FMNMX.FTZ R3, R6, R3, !PT ;  /* 0x0000000306037209 */ /* 0x000fe40007810000 */
[----:B------:R-:W-:Y:S02]  /*3860*/  FSEL R20, R50, -INF , P0 ;  /* 0xff80000032147808 */ /* 0x000fe40000000000 */
[----:B------:R-:W-:Y:S02]  /*3870*/  FSEL R13, R52, -INF , P0 ;  /* 0xff800000340d7808 */ /* 0x000fe40000000000 */
[----:B------:R-:W-:Y:S01]  /*3880*/  ISETP.GT.AND P0, PT, R2, 0x18, PT ;  /* 0x000000180200780c */ /* 0x000fe20003f04270 */
[----:B------:R-:W-:Y:S01]  /*3890*/  LDSM.16.MT88.4 R52, [R249+0x900] ;  /* 0x00090000f934783b */ /* 0x000fe20000004200 */
[----:B------:R-:W-:-:S02]  /*38a0*/  FMNMX.FTZ R3, R13, R3, !PT ;  /* 0x000000030d037209 */ /* 0x000fc40007810000 */
[----:B------:R-:W-:Y:S02]  /*38b0*/  FSEL R22, R46, -INF , P0 ;  /* 0xff8000002e167808 */ /* 0x000fe40000000000 */
[----:B------:R-:W-:Y:S02]  /*38c0*/  FSEL R11, R49, -INF , P0 ;  /* 0xff800000310b7808 */ /* 0x000fe40000000000 */
[----:B------:R-:W-:Y:S02]  /*38d0*/  ISETP.GT.AND P0, PT, R2, 0x19, PT ;  /* 0x000000190200780c */ /* 0x000fe40003f04270 */
[----:B------:R-:W-:Y:S02]  /*38e0*/  FMNMX.FTZ R3, R11, R3, !PT ;  /* 0x000000030b037209 */ /* 0x000fe40007810000 */
[----:B------:R-:W-:Y:S02]  /*38f0*/  FSEL R23, R45, -INF , P0 ;  /* 0xff8000002d177808 */ /* 0x000fe40000000000 */
[----:B------:R-:W-:-:S02]  /*3900*/  FSEL R14, R48, -INF , P0 ;  /* 0xff800000300e7808 */ /* 0x000fc40000000000 */
[----:B------:R-:W-:Y:S01]  /*3910*/  ISETP.GT.AND P0, PT, R2, 0x20, PT ;  /* 0x000000200200780c */ /* 0x000fe20003f04270 */
[----:B------:R-:W-:Y:S01]  /*3920*/  LDSM.16.MT88.4 R48, [R251+0x100] ;  /* 0x00010000fb30783b */ /* 0x000fe20000004200 */
        /* <DEDUP_REMOVED lines=12> */
[----:B------:R-:W-:Y:S02]  /*39f0*/  ISETP.GT.AND P0, PT, R2, 0x29, PT ;  /* 0x000000290200780c */ /* 0x000fe40003f04270 */
[----:B------:R-:W-:Y:S02]  /*3a00*/  FMNMX.FTZ R3, R95, R3, !PT ;  /* 0x000000035f037209 */ /* 0x000fe40007810000 */
[----:B------:R-:W-:Y:S02]  /*3a10*/  FSEL R107, R36, -INF , P0 ;  /* 0xff800000246b7808 */ /* 0x000fe40000000000 */
[----:B------:R-:W-:Y:S02]  /*3a20*/  FSEL R94, R39, -INF , P0 ;  /* 0xff800000275e7808 */ /* 0x000fe40000000000 */
[----:B------:R-:W-:Y:S02]  /*3a30*/  ISETP.GT.AND P0, PT, R2, 0x30, PT ;  /* 0x000000300200780c */ /* 0x000fe40003f04270 */
[----:B------:R-:W-:-:S02]  /*3a40*/  FMNMX.FTZ R12, R15, R16, !PT ;  /* 0x000000100f0c7209 */ /* 0x000fc40007810000 */
[----:B------:R-:W-:Y:S02]  /*3a50*/  FSEL R106, R31, -INF , P0 ;  /* 0xff8000001f6a7808 */ /* 0x000fe40000000000 */
[----:B------:R-:W-:Y:S02]  /*3a60*/  FSEL R93, R35, -INF , P0 ;  /* 0xff800000235d7808 */ /* 0x000fe40000000000 */
[----:B------:R-:W-:Y:S02]  /*3a70*/  ISETP.GT.AND P0, PT, R2, 0x31, PT ;  /* 0x000000310200780c */ /* 0x000fe40003f04270 */
[----:B------:R-:W-:Y:S02]  /*3a80*/  FMNMX.FTZ R3, R94, R3, !PT ;  /* 0x000000035e037209 */ /* 0x000fe40007810000 */
[----:B------:R-:W-:Y:S02]  /*3a90*/  FSEL R99, R30, -INF , P0 ;  /* 0xff8000001e637808 */ /* 0x000fe40000000000 */
[----:B------:R-:W-:-:S02]  /*3aa0*/  FSEL R92, R34, -INF , P0 ;  /* 0xff800000225c7808 */ /* 0x000fc40000000000 */
[----:B------:R-:W-:Y:S02]  /*3ab0*/  FMNMX.FTZ R12, R17, R12, !PT ;  /* 0x0000000c110c7209 */ /* 0x000fe40007810000 */
[----:B------:R-:W-:Y:S02]  /*3ac0*/  ISETP.GT.AND P0, PT, R2, 0x38, PT ;  /* 0x000000380200780c */ /* 0x000fe40003f04270 */
[----:B------:R-:W-:Y:S02]  /*3ad0*/  FMNMX.FTZ R3, R93, R3, !PT ;  /* 0x000000035d037209 */ /* 0x000fe40007810000 */
[----:B------:R-:W-:Y:S02]  /*3ae0*/  FMNMX.FTZ R12, R18, R12, !PT ;  /* 0x0000000c120c7209 */ /* 0x000fe40007810000 */
[----:B------:R-:W-:Y:S02]  /*3af0*/  FSEL R98, R29, -INF , P0 ;  /* 0xff8000001d627808 */ /* 0x000fe40000000000 */
[----:B------:R-:W-:Y:S01]  /*3b00*/  FSEL R91, R33, -INF , P0 ;  /* 0xff800000215b7808 */ /* 0x000fe20000000000 */
[----:B------:R-:W-:Y:S01]  /*3b10*/  LDSM.16.MT88.4 R28, [R248+0x900] ;  /* 0x00090000f81c783b */ /* 0x000fe20000004200 */
[----:B------:R-:W-:-:S02]  /*3b20*/  ISETP.GT.AND P0, PT, R2, 0x39, PT ;  /* 0x000000390200780c */ /* 0x000fc40003f04270 */
[----:B------:R-:W-:Y:S02]  /*3b30*/  FMNMX.FTZ R2, R92, R3, !PT ;  /* 0x000000035c027209 */ /* 0x000fe40007810000 */
[----:B------:R-:W-:Y:S02]  /*3b40*/  FMNMX.FTZ R3, R19, R12, !PT ;  /* 0x0000000c13037209 */ /* 0x000fe40007810000 */
[----:B------:R-:W-:Y:S02]  /*3b50*/  FSEL R89, R32, -INF , P0 ;  /* 0xff80000020597808 */ /* 0x000fe40000000000 */
[----:B------:R-:W-:Y:S01]  /*3b60*/  FMNMX.FTZ R3, R20, R3, !PT ;  /* 0x0000000314037209 */ /* 0x000fe20007810000 */
[----:B------:R-:W-:Y:S01]  /*3b70*/  LDSM.16.MT88.4 R32, [R250+0x100] ;  /* 0x00010000fa20783b */ /* 0x000fe20000004200 */
[----:B------:R-:W-:Y:S02]  /*3b80*/  FMNMX.FTZ R2, R91, R2, !PT ;  /* 0x000000025b027209 */ /* 0x000fe40007810000 */
[----:B------:R-:W-:-:S02]  /*3b90*/  FMNMX.FTZ R3, R22, R3, !PT ;  /* 0x0000000316037209 */ /* 0x000fc40007810000 */
[----:B------:R-:W-:Y:S02]  /*3ba0*/  FMNMX.FTZ R2, R89, R2, !PT ;  /* 0x0000000259027209 */ /* 0x000fe40007810000 */
[----:B------:R-:W-:Y:S02]  /*3bb0*/  FMNMX.FTZ R3, R23, R3, !PT ;  /* 0x0000000317037209 */ /* 0x000fe40007810000 */
[----:B------:R-:W-:Y:S01]  /*3bc0*/  FSEL R90, R38, -INF , P0 ;  /* 0xff800000265a7808 */ /* 0x000fe20000000000 */
[----:B------:R-:W1:Y:S01]  /*3bd0*/  SHFL.BFLY PT, R12, R2, 0x2, 0x1f ;  /* 0x0c401f00020c7f89 */ /* 0x000e6200000e0000 */
[----:B------:R-:W-:-:S03]  /*3be0*/  FMNMX.FTZ R3, R105, R3, !PT ;  /* 0x0000000369037209 */ /* 0x000fc60007810000 */
[----:B------:R-:W-:Y:S01]  /*3bf0*/  LDSM.16.MT88.4 R36, [R249+0x100] ;  /* 0x00010000f924783b */ /* 0x000fe20000004200 */
[----:B------:R-:W-:-:S04]  /*3c00*/  FMNMX.FTZ R3, R104, R3, !PT ;  /* 0x0000000368037209 */ /* 0x000fc80007810000 */
[----:B------:R-:W-:-:S04]  /*3c10*/  FMNMX.FTZ R3, R108, R3, !PT ;  /* 0x000000036c037209 */ /* 0x000fc80007810000 */
[----:B------:R-:W-:-:S04]  /*3c20*/  FMNMX.FTZ R3, R107, R3, !PT ;  /* 0x000000036b037209 */ /* 0x000fc80007810000 */
[----:B------:R-:W-:-:S04]  /*3c30*/  FMNMX.FTZ R3, R106, R3, !PT ;  /* 0x000000036a037209 */ /* 0x000fc80007810000 */
[----:B------:R-:W-:Y:S02]  /*3c40*/  FMNMX.FTZ R3, R99, R3, !PT ;  /* 0x0000000363037209 */ /* 0x000fe40007810000 */
[----:B-1----:R-:W-:Y:S02]  /*3c50*/  FMNMX.FTZ R2, R2, R12, !PT ;  /* 0x0000000c02027209 */ /* 0x002fe40007810000 */
[----:B------:R-:W-:-:S03]  /*3c60*/  FMNMX.FTZ R3, R98, R3, !PT ;  /* 0x0000000362037209 */ /* 0x000fc60007810000 */
[----:B------:R-:W1:Y:S01]  /*3c70*/  SHFL.BFLY PT, R132, R2, 0x1, 0x1f ;  /* 0x0c201f0002847f89 */ /* 0x000e6200000e0000 */
[----:B------:R-:W-:-:S05]  /*3c80*/  FMNMX.FTZ R3, R90, R3, !PT ;  /* 0x000000035a037209 */ /* 0x000fca0007810000 */
[----:B------:R-:W2:Y:S01]  /*3c90*/  SHFL.BFLY PT, R21, R3, 0x2, 0x1f ;  /* 0x0c401f0003157f89 */ /* 0x000ea200000e0000 */
[----:B-1----:R-:W-:-:S04]  /*3ca0*/  FMNMX.FTZ R132, R2, R132, !PT ;  /* 0x0000008402847209 */ /* 0x002fc80007810000 */
[C---:B------:R-:W-:Y:S01]  /*3cb0*/  FSETP.NEU.FTZ.AND P0, PT, R132.reuse, -INF , PT ;  /* 0xff8000008400780b */ /* 0x040fe20003f1d000 */
[----:B------:R-:W-:Y:S01]  /*3cc0*/  FMUL.FTZ R12, R132, c[0x0][0x2d0] ;  /* 0x0000b400840c7a20 */ /* 0x000fe20000410000 */
[----:B--2---:R-:W-:-:S04]  /*3cd0*/  FMNMX.FTZ R2, R3, R21, !PT ;  /* 0x0000001503027209 */ /* 0x004fc80007810000 */
[----:B------:R-:W-:Y:S01]  /*3ce0*/  FSEL R12, R12, RZ, P0 ;  /* 0x000000ff0c0c7208 */ /* 0x000fe20000000000 */
[----:B------:R-:W1:Y:S04]  /*3cf0*/  SHFL.BFLY PT, R3, R2, 0x1, 0x1f ;  /* 0x0c201f0002037f89 */ /* 0x000e6800000e0000 */
[--C-:B------:R-:W-:Y:S02]  /*3d00*/  FFMA.FTZ R13, R13, c[0x0][0x2d0], -R12.reuse ;  /* 0x0000b4000d0d7a23 */ /* 0x100fe4000001080c */
[--C-:B------:R-:W-:Y:S02]  /*3d10*/  FFMA.FTZ R14, R14, c[0x0][0x2d0], -R12.reuse ;  /* 0x0000b4000e0e7a23 */ /* 0x100fe4000001080c */
[----:B------:R-:W-:Y:S01]  /*3d20*/  MUFU.EX2 R109, R13 ;  /* 0x0000000d006d7308 */ /* 0x000fe20000000800 */
[----:B------:R-:W-:-:S02]  /*3d30*/  FFMA.FTZ R10, R10, c[0x0][0x2d0], -R12 ;  /* 0x0000b4000a0a7a23 */ /* 0x000fc4000001080c */
[--C-:B------:R-:W-:Y:S02]  /*3d40*/  FFMA.FTZ R9, R9, c[0x0][0x2d0], -R12.reuse ;  /* 0x0000b40009097a23 */ /* 0x100fe4000001080c */
[--C-:B------:R-:W-:Y:S02]  /*3d50*/  FFMA.FTZ R8, R8, c[0x0][0x2d0], -R12.reuse ;  /* 0x0000b40008087a23 */ /* 0x100fe4000001080c */
[--C-:B------:R-:W-:Y:S01]  /*3d60*/  FFMA.FTZ R7, R7, c[0x0][0x2d0], -R12.reuse ;  /* 0x0000b40007077a23 */ /* 0x100fe2000001080c */
[----:B------:R-:W-:Y:S01]  /*3d70*/  MUFU.EX2 R183, R14 ;  /* 0x0000000e00b77308 */ /* 0x000fe20000000800 */
[--C-:B------:R-:W-:Y:S02]  /*3d80*/  FFMA.FTZ R11, R11, c[0x0][0x2d0], -R12.reuse ;  /* 0x0000b4000b0b7a23 */ /* 0x100fe4000001080c */
[----:B------:R-:W-:Y:S01]  /*3d90*/  FFMA.FTZ R6, R6, c[0x0][0x2d0], -R12 ;  /* 0x0000b40006067a23 */ /* 0x000fe2000001080c */
[----:B-1----:R-:W-:-:S04]  /*3da0*/  FMNMX.FTZ R2, R3, R2, !PT ;  /* 0x0000000203027209 */ /* 0x002fc80007810000 */
[----:B------:R-:W-:Y:S01]  /*3db0*/  MUFU.EX2 R87, R10 ;  /* 0x0000000a00577308 */ /* 0x000fe20000000800 */
[C---:B------:R-:W-:Y:S01]  /*3dc0*/  FSETP.NEU.FTZ.AND P0, PT, R2.reuse, -INF , PT ;  /* 0xff8000000200780b */ /* 0x040fe20003f1d000 */
[----:B------:R-:W-:-:S06]  /*3dd0*/  FMUL.FTZ R3, R2, c[0x0][0x2d0] ;  /* 0x0000b40002037a20 */ /* 0x000fcc0000410000 */
[----:B------:R-:W1:Y:S01]  /*3de0*/  MUFU.EX2 R85, R9 ;  /* 0x0000000900557308 */ /* 0x000e620000000800 */
[----:B------:R-:W-:-:S05]  /*3df0*/  FSEL R3, R3, RZ, P0 ;  /* 0x000000ff03037208 */ /* 0x000fca0000000000 */
[--C-:B------:R-:W-:Y:S02]  /*3e00*/  FFMA.FTZ R4, R16, c[0x0][0x2d0], -R3.reuse ;  /* 0x0000b40010047a23 */ /* 0x100fe40000010803 */
[--C-:B------:R-:W-:Y:S01]  /*3e10*/  FFMA.FTZ R15, R15, c[0x0][0x2d0], -R3.reuse ;  /* 0x0000b4000f0f7a23 */ /* 0x100fe20000010803 */
[----:B------:R1:W-:Y:S08]  /*3e20*/  MUFU.EX2 R86, R8 ;  /* 0x0000000800567308 */ /* 0x0003f00000000800 */
[----:B------:R2:W-:Y:S08]  /*3e30*/  MUFU.EX2 R13, R4 ;  /* 0x00000004000d7308 */ /* 0x0005f00000000800 */
[----:B------:R-:W3:Y:S01]  /*3e40*/  MUFU.EX2 R88, R7 ;  /* 0x0000000700587308 */ /* 0x000ee20000000800 */
[----:B-1----:R-:W-:Y:S01]  /*3e50*/  F2FP.BF16.PACK_AB R8, R85, R87 ;  /* 0x000000575508723e */ /* 0x002fe200000010ff */
[----:B--2---:R-:W-:-:S06]  /*3e60*/  FFMA.FTZ R4, R17, c[0x0][0x2d0], -R3 ;  /* 0x0000b40011047a23 */ /* 0x004fcc0000010803 */
[----:B------:R-:W1:Y:S01]  /*3e70*/  MUFU.EX2 R15, R15 ;  /* 0x0000000f000f7308 */ /* 0x000e620000000800 */
[----:B---3--:R-:W-:-:S07]  /*3e80*/  F2FP.BF16.PACK_AB R10, R88, R86 ;  /* 0x00000056580a723e */ /* 0x008fce00000010ff */
[----:B------:R2:W-:Y:S08]  /*3e90*/  MUFU.EX2 R14, R4 ;  /* 0x00000004000e7308 */ /* 0x0005f00000000800 */
[----:B------:R-:W3:Y:S01]  /*3ea0*/  MUFU.EX2 R110, R11 ;  /* 0x0000000b006e7308 */ /* 0x000ee20000000800 */
[----:B-1----:R-:W-:Y:S01]  /*3eb0*/  F2FP.BF16.PACK_AB R9, R13, R15 ;  /* 0x0000000f0d09723e */ /* 0x002fe200000010ff */
[----:B--2---:R-:W-:-:S06]  /*3ec0*/  FFMA.FTZ R4, R18, c[0x0][0x2d0], -R3 ;  /* 0x0000b40012047a23 */ /* 0x004fcc0000010803 */
[----:B------:R3:W-:Y:S08]  /*3ed0*/  MUFU.EX2 R111, R6 ;  /* 0x00000006006f7308 */ /* 0x0007f00000000800 */
[----:B------:R1:W2:Y:S01]  /*3ee0*/  MUFU.EX2 R84, R4 ;  /* 0x0000000400547308 */ /* 0x0002a20000000800 */
[----:B---3--:R-:W-:Y:S01]  /*3ef0*/  F2FP.BF16.PACK_AB R6, R183, R110 ;  /* 0x0000006eb706723e */ /* 0x008fe200000010ff */
[----:B-1----:R-:W-:Y:S01]  /*3f00*/  FFMA.FTZ R4, R19, c[0x0][0x2d0], -R3 ;  /* 0x0000b40013047a23 */ /* 0x002fe20000010803 */
[----:B--2---:R-:W-:-:S05]  /*3f10*/  F2FP.BF16.PACK_AB R11, R84, R14 ;  /* 0x0000000e540b723e */ /* 0x004fca00000010ff */
[----:B------:R1:W-:Y:S02]  /*3f20*/  MUFU.EX2 R182, R4 ;  /* 0x0000000400b67308 */ /* 0x0003e40000000800 */
[C---:B------:R-:W-:Y:S08]  /*3f30*/  HMMA.16816.F32.BF16 R16, R8.reuse, R26, RZ ;  /* 0x0000001a0810723c */ /* 0x040ff000000418ff */
[----:B------:R-:W-:Y:S01]  /*3f40*/  HMMA.16816.F32.BF16 R40, R8, R36, RZ ;  /* 0x000000240828723c */ /* 0x000fe200000418ff */
[----:B-1----:R-:W-:-:S04]  /*3f50*/  FFMA.FTZ R4, R20, c[0x0][0x2d0], -R3 ;  /* 0x0000b40014047a23 */ /* 0x002fc80000010803 */
[----:B------:R1:W2:Y:S02]  /*3f60*/  MUFU.EX2 R127, R4 ;  /* 0x00000004007f7308 */ /* 0x0002a40000000800 */
[----:B-1----:R-:W-:Y:S01]  /*3f70*/  FFMA.FTZ R4, R22, c[0x0][0x2d0], -R3 ;  /* 0x0000b40016047a23 */ /* 0x002fe20000010803 */
[----:B--2---:R-:W-:-:S05]  /*3f80*/  F2FP.BF16.PACK_AB R5, R127, R182 ;  /* 0x000000b67f05723e */ /* 0x004fca00000010ff */
[----:B------:R1:W-:Y:S02]  /*3f90*/  MUFU.EX2 R126, R4 ;  /* 0x00000004007e7308 */ /* 0x0003e40000000800 */
[----:B-1----:R-:W-:Y:S02]  /*3fa0*/  FFMA.FTZ R4, R23, c[0x0][0x2d0], -R3 ;  /* 0x0000b40017047a23 */ /* 0x002fe40000010803 */
[C---:B------:R-:W-:Y:S04]  /*3fb0*/  HMMA.16816.F32.BF16 R20, R8.reuse, R24, RZ ;  /* 0x000000180814723c */ /* 0x040fe800000418ff */
[----:B------:R1:W2:Y:S04]  /*3fc0*/  MUFU.EX2 R125, R4 ;  /* 0x00000004007d7308 */ /* 0x0002a80000000800 */
[----:B------:R-:W-:Y:S01]  /*3fd0*/  HMMA.16816.F32.BF16 R24, R8, R38, RZ ;  /* 0x000000260818723c */ /* 0x000fe200000418ff */
[----:B-1----:R-:W-:-:S02]  /*3fe0*/  F2FP.BF16.PACK_AB R4, R109, R111 ;  /* 0x0000006f6d04723e */ /* 0x002fc400000010ff */
[----:B--2---:R-:W-:Y:S11]  /*3ff0*/  F2FP.BF16.PACK_AB R7, R125, R126 ;  /* 0x0000007e7d07723e */ /* 0x004ff600000010ff */
[----:B------:R-:W-:Y:S02]  /*4000*/  @!UPT UIADD3 URZ, URZ, URZ, URZ ;  /* 0x0000003f3f3ff290 */ /* 0x000fe4000fffe03f */
[----:B------:R-:W-:Y:S08]  /*4010*/  HMMA.16816.F32.BF16 R164, R4, R28, R20 ;  /* 0x0000001c04a4723c */ /* 0x000ff00000041814 */
[----:B------:R-:W-:Y:S08]  /*4020*/  HMMA.16816.F32.BF16 R20, R8, R48, RZ ;  /* 0x000000300814723c */ /* 0x000ff000000418ff */
[----:B------:R-:W-:Y:S01]  /*4030*/  HMMA.16816.F32.BF16 R60, R4, R30, R16 ;  /* 0x0000001e043c723c */ /* 0x000fe20000041810 */
[----:B------:R-:W1:Y:S07]  /*4040*/  LDSM.16.MT88.4 R28, [R248+0x2100] ;  /* 0x00210000f81c783b */ /* 0x000e6e0000004200 */
[----:B------:R-:W-:Y:S08]  /*4050*/  HMMA.16816.F32.BF16 R16, R8, R50, RZ ;  /* 0x000000320810723c */ /* 0x000ff000000418ff */
[C---:B------:R-:W-:Y:S07]  /*4060*/  HMMA.16816.F32.BF16 R56, R4.reuse, R44, R20 ;  /* 0x0000002c0438723c */ /* 0x040fee0000041814 */
[----:B------:R-:W-:Y:S01]  /*4070*/  STL [R1+0x48], R62 ;  /* 0x0000483e01007387 */ /* 0x000fe20000100800 */
[----:B------:R-:W-:Y:S01]  /*4080*/  HMMA.16816.F32.BF16 R156, R4, R52, R40 ;  /* 0x00000034049c723c */ /* 0x000fe20000041828 */
[----:B------:R-:W-:Y:S01]  /*4090*/  IMAD.MOV.U32 R102, RZ, RZ, R61 ;  /* 0x000000ffff667224 */ /* 0x000fe200078e003d */
[----:B------:R-:W-:Y:S01]  /*40a0*/  MOV R101, R60 ;  /* 0x0000003c00657202 */ /* 0x000fe20000000f00 */
[----:B------:R-:W-:-:S02]  /*40b0*/  IMAD.MOV.U32 R178, RZ, RZ, R63 ;  /* 0x000000ffffb27224 */ /* 0x000fc400078e003f */
[----:B------:R-:W-:Y:S03]  /*40c0*/  LDSM.16.MT88.4 R60, [R248+0x2900] ;  /* 0x00290000f83c783b */ /* 0x000fe60000004200 */
[C---:B------:R-:W-:Y:S01]  /*40d0*/  HMMA.16816.F32.BF16 R148, R4.reuse, R54, R24 ;  /* 0x000000360494723c */ /* 0x040fe20000041818 */
[----:B------:R-:W2:Y:S07]  /*40e0*/  LDSM.16.MT88.4 R52, [R251+0x2900] ;  /* 0x00290000fb34783b */ /* 0x000eae0000004200 */
[----:B------:R-:W-:Y:S01]  /*40f0*/  IMAD.MOV.U32 R118, RZ, RZ, R57 ;  /* 0x000000ffff767224 */ /* 0x000fe200078e0039 */
[----:B------:R-:W-:Y:S01]  /*4100*/  MOV R117, R56 ;  /* 0x0000003800757202 */ /* 0x000fe20000000f00 */
[----:B------:R-:W-:Y:S01]  /*4110*/  IMAD.MOV.U32 R116, RZ, RZ, R58 ;  /* 0x000000ffff747224 */ /* 0x000fe200078e003a */
[----:B------:R-:W-:Y:S01]  /*4120*/  HMMA.16816.F32.BF16 R16, R4, R46, R16 ;  /* 0x0000002e0410723c */ /* 0x000fe20000041810 */
[----:B------:R-:W-:-:S02]  /*4130*/  IMAD.MOV.U32 R115, RZ, RZ, R59 ;  /* 0x000000ffff737224 */ /* 0x000fc400078e003b */
[----:B------:R-:W3:Y:S05]  /*4140*/  LDSM.16.MT88.4 R56, [R249+0x2900] ;  /* 0x00290000f938783b */ /* 0x000eea0000004200 */
[C---:B------:R-:W-:Y:S08]  /*4150*/  HMMA.16816.F32.BF16 R20, R8.reuse, R70, RZ ;  /* 0x000000460814723c */ /* 0x040ff000000418ff */
[C---:B-1----:R-:W-:Y:S08]  /*4160*/  HMMA.16816.F32.BF16 R40, R8.reuse, R28, RZ ;  /* 0x0000001c0828723c */ /* 0x042ff000000418ff */
[----:B------:R-:W-:Y:S01]  /*4170*/  HMMA.16816.F32.BF16 R24, R8, R68, RZ ;  /* 0x000000440818723c */ /* 0x000fe200000418ff */
[----:B------:R-:W-:Y:S01]  /*4180*/  MOV R181, R16 ;  /* 0x0000001000b57202 */ /* 0x000fe20000000f00 */
[----:B------:R-:W-:Y:S01]  /*4190*/  IMAD.MOV.U32 R180, RZ, RZ, R17 ;  /* 0x000000ffffb47224 */ /* 0x000fe200078e0011 */
[----:B------:R-:W-:Y:S01]  /*41a0*/  MOV R124, R19 ;  /* 0x00000013007c7202 */ /* 0x000fe20000000f00 */
[----:B------:R-:W-:-:S04]  /*41b0*/  IMAD.MOV.U32 R179, RZ, RZ, R18 ;  /* 0x000000ffffb37224 */ /* 0x000fc800078e0012 */
[C---:B------:R-:W-:Y:S08]  /*41c0*/  HMMA.16816.F32.BF16 R48, R8.reuse, R32, RZ ;  /* 0x000000200830723c */ /* 0x040ff000000418ff */
[C---:B------:R-:W-:Y:S08]  /*41d0*/  HMMA.16816.F32.BF16 R44, R8.reuse, R34, RZ ;  /* 0x00000022082c723c */ /* 0x040ff000000418ff */
[----:B------:R-:W-:Y:S08]  /*41e0*/  HMMA.16816.F32.BF16 R32, R8, R64, RZ ;  /* 0x000000400820723c */ /* 0x000ff000000418ff */
[----:B--2---:R-:W-:Y:S08]  /*41f0*/  HMMA.16816.F32.BF16 R20, R4, R54, R20 ;  /* 0x000000360414723c */ /* 0x004ff00000041814 */
[C---:B------:R-:W-:Y:S08]  /*4200*/  HMMA.16816.F32.BF16 R16, R8.reuse, R76, RZ ;  /* 0x0000004c0810723c */ /* 0x040ff000000418ff */
[C---:B------:R-:W-:Y:S08]  /*4210*/  HMMA.16816.F32.BF16 R36, R8.reuse, R30, RZ ;  /* 0x0000001e0824723c */ /* 0x040ff000000418ff */
[----:B------:R-:W-:Y:S01]  /*4220*/  HMMA.16816.F32.BF16 R28, R8, R66, RZ ;  /* 0x00000042081c723c */ /* 0x000fe200000418ff */
[----:B------:R-:W1:Y:S01]  /*4230*/  LDSM.16.MT88.4 R64, [R248+0x4100] ;  /* 0x00410000f840783b */ /* 0x000e620000004200 */
[----:B------:R-:W-:Y:S01]  /*4240*/  IMAD.MOV.U32 R137, RZ, RZ, R21 ;  /* 0x000000ffff897224 */ /* 0x000fe200078e0015 */
[----:B------:R-:W-:Y:S01]  /*4250*/  MOV R136, R20 ;  /* 0x0000001400887202 */ /* 0x000fe20000000f00 */
[----:B------:R-:W-:-:S02]  /*4260*/  IMAD.MOV.U32 R114, RZ, RZ, R23 ;  /* 0x000000ffff727224 */ /* 0x000fc400078e0017 */
[----:B------:R-:W-:Y:S02]  /*4270*/  IMAD.MOV.U32 R103, RZ, RZ, R22 ;  /* 0x000000ffff677224 */ /* 0x000fe400078e0016 */
[C---:B------:R-:W-:Y:S08]  /*4280*/  HMMA.16816.F32.BF16 R128, R4.reuse, R60, R40 ;  /* 0x0000003c0480723c */ /* 0x040ff00000041828 */
[C---:B------:R-:W-:Y:S01]  /*4290*/  HMMA.16816.F32.BF16 R24, R4.reuse, R52, R24 ;  /* 0x000000340418723c */ /* 0x040fe20000041818 */
[----:B------:R-:W-:Y:S07]  /*42a0*/  LDSM.16.MT88.4 R52, [R250+0x4100] ;  /* 0x00410000fa34783b */ /* 0x000fee0000004200 */
[C---:B------:R-:W-:Y:S01]  /*42b0*/  HMMA.16816.F32.BF16 R140, R4.reuse, R72, R48 ;  /* 0x00000048048c723c */ /* 0x040fe20000041830 */
[----:B------:R-:W2:Y:S07]  /*42c0*/  LDSM.16.MT88.4 R48, [R249+0x4100] ;  /* 0x00410000f930783b */ /* 0x000eae0000004200 */
[----:B---3--:R-:W-:Y:S01]  /*42d0*/  HMMA.16816.F32.BF16 R40, R4, R56, R32 ;  /* 0x000000380428723c */ /* 0x008fe20000041820 */
[----:B------:R-:W-:Y:S01]  /*42e0*/  IMAD.MOV.U32 R122, RZ, RZ, R129 ;  /* 0x000000ffff7a7224 */ /* 0x000fe200078e0081 */
[----:B------:R-:W-:Y:S01]  /*42f0*/  MOV R120, R131 ;  /* 0x0000008300787202 */ /* 0x000fe20000000f00 */
[----:B------:R-:W-:-:S02]  /*4300*/  IMAD.MOV.U32 R121, RZ, RZ, R130 ;  /* 0x000000ffff797224 */ /* 0x000fc400078e0082 */
[----:B------:R-:W-:-:S03]  /*4310*/  IMAD.MOV.U32 R119, RZ, RZ, R128 ;  /* 0x000000ffff777224 */ /* 0x000fc600078e0080 */
[C---:B------:R-:W-:Y:S01]  /*4320*/  HMMA.16816.F32.BF16 R20, R4.reuse, R80, R16 ;  /* 0x000000500414723c */ /* 0x040fe20000041810 */
[----:B------:R-:W-:Y:S01]  /*4330*/  IMAD.MOV.U32 R130, RZ, RZ, R25 ;  /* 0x000000ffff827224 */ /* 0x000fe200078e0019 */
[----:B------:R-:W-:Y:S01]  /*4340*/  MOV R128, R27 ;  /* 0x0000001b00807202 */ /* 0x000fe20000000f00 */
[----:B------:R-:W-:Y:S02]  /*4350*/  IMAD.MOV.U32 R129, RZ, RZ, R26 ;  /* 0x000000ffff817224 */ /* 0x000fe400078e001a */
[----:B------:R-:W-:Y:S02]  /*4360*/  IMAD.MOV.U32 R123, RZ, RZ, R24 ;  /* 0x000000ffff7b7224 */ /* 0x000fe400078e0018 */
[----:B------:R-:W3:Y:S01]  /*4370*/  LDSM.16.MT88.4 R24, [R248+0x4900] ;  /* 0x00490000f818783b */ /* 0x000ee20000004200 */
[C---:B------:R-:W-:Y:S03]  /*4380*/  HMMA.16816.F32.BF16 R68, R4.reuse, R62, R36 ;  /* 0x0000003e0444723c */ /* 0x040fe60000041824 */
[----:B------:R-:W-:Y:S05]  /*4390*/  LDSM.16.MT88.4 R60, [R248+0x6100] ;  /* 0x00610000f83c783b */ /* 0x000fea0000004200 */
[----:B------:R-:W-:Y:S01]  /*43a0*/  HMMA.16816.F32.BF16 R36, R4, R58, R28 ;  /* 0x0000003a0424723c */ /* 0x000fe2000004181c */
[----:B------:R-:W-:Y:S01]  /*43b0*/  IMAD.MOV.U32 R32, RZ, RZ, R43 ;  /* 0x000000ffff207224 */ /* 0x000fe200078e002b */
[----:B------:R-:W-:Y:S01]  /*43c0*/  MOV R113, R42 ;  /* 0x0000002a00717202 */ /* 0x000fe20000000f00 */
[----:B------:R-:W-:Y:S01]  /*43d0*/  IMAD.MOV.U32 R112, RZ, RZ, R40 ;  /* 0x000000ffff707224 */ /* 0x000fe200078e0028 */
[----:B------:R-:W-:Y:S01]  /*43e0*/  LDSM.16.MT88.4 R56, [R251+0x4900] ;  /* 0x00490000fb38783b */ /* 0x000fe20000004200 */
[----:B------:R-:W-:-:S03]  /*43f0*/  IMAD.MOV.U32 R100, RZ, RZ, R41 ;  /* 0x000000ffff647224 */ /* 0x000fc600078e0029 */
[----:B------:R-:W-:Y:S01]  /*4400*/  HMMA.16816.F32.BF16 R72, R4, R74, R44 ;  /* 0x0000004a0448723c */ /* 0x000fe2000004182c */
[----:B------:R-:W4:Y:S01]  /*4410*/  LDSM.16.MT88.4 R44, [R251+0x4100] ;  /* 0x00410000fb2c783b */ /* 0x000f220000004200 */
[----:B------:R-:W-:Y:S01]  /*4420*/  MOV R17, R21 ;  /* 0x0000001500117202 */ /* 0x000fe20000000f00 */
[----:B------:R-:W-:Y:S01]  /*4430*/  IMAD.MOV.U32 R16, RZ, RZ, R23 ;  /* 0x000000ffff107224 */ /* 0x000fe200078e0017 */
[----:B------:R-:W-:Y:S01]  /*4440*/  MOV R0, R20 ;  /* 0x0000001400007202 */ /* 0x000fe20000000f00 */
[----:B------:R-:W5:Y:S01]  /*4450*/  LDSM.16.MT88.4 R40, [R249+0x4900] ;  /* 0x00490000f928783b */ /* 0x000f620000004200 */
[----:B------:R-:W-:Y:S02]  /*4460*/  IMAD.MOV.U32 R80, RZ, RZ, R22 ;  /* 0x000000ffff507224 */ /* 0x000fe400078e0016 */
[C---:B------:R-:W-:Y:S07]  /*4470*/  HMMA.16816.F32.BF16 R20, R8.reuse, R78, RZ ;  /* 0x0000004e0814723c */ /* 0x040fee00000418ff */
[----:B------:R-:W-:Y:S01]  /*4480*/  IMAD.MOV.U32 R78, RZ, RZ, R17 ;  /* 0x000000ffff4e7224 */ /* 0x000fe200078e0011 */
[----:B------:R-:W-:Y:S01]  /*4490*/  MOV R28, R38 ;  /* 0x00000026001c7202 */ /* 0x000fe20000000f00 */
[----:B------:R-:W-:Y:S01]  /*44a0*/  IMAD.MOV.U32 R131, RZ, RZ, R39 ;  /* 0x000000ffff837224 */ /* 0x000fe200078e0027 */
[----:B------:R-:W-:Y:S01]  /*44b0*/  MOV R79, R16 ;  /* 0x00000010004f7202 */ /* 0x000fe20000000f00 */
[----:B------:R-:W-:Y:S01]  /*44c0*/  IMAD.MOV.U32 R76, RZ, RZ, R36 ;  /* 0x000000ffff4c7224 */ /* 0x000fe200078e0024 */
[----:B-1----:R-:W-:Y:S01]  /*44d0*/  HMMA.16816.F32.BF16 R16, R8, R64, RZ ;  /* 0x000000400810723c */ /* 0x002fe200000418ff */
[----:B------:R-:W-:Y:S01]  /*44e0*/  MOV R77, R37 ;  /* 0x00000025004d7202 */ /* 0x000fe20000000f00 */
[----:B------:R-:W-:-:S05]  /*44f0*/  IMAD.MOV.U32 R81, RZ, RZ, R28 ;  /* 0x000000ffff517224 */ /* 0x000fca00078e001c */
[----:B------:R-:W-:Y:S01]  /*4500*/  IMAD.MOV.U32 R65, RZ, RZ, R32 ;  /* 0x000000ffff417224 */ /* 0x000fe200078e0020 */
[----:B------:R-:W-:Y:S01]  /*4510*/  HMMA.16816.F32.BF16 R36, R8, R66, RZ ;  /* 0x000000420824723c */ /* 0x000fe200000418ff */
[----:B------:R-:W-:-:S06]  /*4520*/  IMAD.MOV.U32 R64, RZ, RZ, R119 ;  /* 0x000000ffff407224 */ /* 0x000fcc00078e0077 */
[----:B------:R-:W-:Y:S01]  /*4530*/  MOV R66, R121 ;  /* 0x0000007900427202 */ /* 0x000fe20000000f00 */
[----:B--2---:R-:W-:Y:S01]  /*4540*/  HMMA.16816.F32.BF16 R32, R8, R48, RZ ;  /* 0x000000300820723c */ /* 0x004fe200000418ff */
[----:B------:R-:W-:-:S07]  /*4550*/  IMAD.MOV.U32 R67, RZ, RZ, R120 ;  /* 0x000000ffff437224 */ /* 0x000fce00078e0078 */
[----:B------:R-:W-:Y:S01]  /*4560*/  HMMA.16816.F32.BF16 R28, R8, R50, RZ ;  /* 0x00000032081c723c */ /* 0x000fe200000418ff */
[----:B------:R-:W1:Y:S07]  /*4570*/  LDSM.16.MT88.4 R48, [R250+0x4900] ;  /* 0x00490000fa30783b */ /* 0x000e6e0000004200 */
[----:B---3--:R-:W-:Y:S08]  /*4580*/  HMMA.16816.F32.BF16 R184, R4, R24, R16 ;  /* 0x0000001804b8723c */ /* 0x008ff00000041810 */
[----:B----4-:R-:W-:Y:S07]  /*4590*/  HMMA.16816.F32.BF16 R16, R8, R44, RZ ;  /* 0x0000002c0810723c */ /* 0x010fee00000418ff */
[----:B------:R-:W-:Y:S01]  /*45a0*/  IMAD.MOV.U32 R44, RZ, RZ, R137 ;  /* 0x000000ffff2c7224 */ /* 0x000fe200078e0089 */
[----:B------:R-:W-:Y:S01]  /*45b0*/  MOV R45, R136 ;  /* 0x00000088002d7202 */ /* 0x000fe20000000f00 */
[C---:B------:R-:W-:Y:S01]  /*45c0*/  HMMA.16816.F32.BF16 R144, R4.reuse, R26, R36 ;  /* 0x0000001a0490723c */ /* 0x040fe20000041824 */
[----:B------:R-:W2:Y:S07]  /*45d0*/  LDSM.16.MT88.4 R36, [R248+0x6900] ;  /* 0x00690000f824783b */ /* 0x000eae0000004200 */
[C---:B-----5:R-:W-:Y:S08]  /*45e0*/  HMMA.16816.F32.BF16 R160, R4.reuse, R40, R32 ;  /* 0x0000002804a0723c */ /* 0x060ff00000041820 */
[----:B------:R-:W-:Y:S01]  /*45f0*/  HMMA.16816.F32.BF16 R136, R4, R42, R28 ;  /* 0x0000002a0488723c */ /* 0x000fe2000004181c */
[----:B------:R-:W3:Y:S07]  /*4600*/  LDSM.16.MT88.4 R40, [R249+0x6100] ;  /* 0x00610000f928783b */ /* 0x000eee0000004200 */
[----:B------:R-:W-:Y:S07]  /*4610*/  HMMA.16816.F32.BF16 R24, R8, R54, RZ ;  /* 0x000000360818723c */ /* 0x000fee00000418ff */
[----:B------:R-:W-:Y:S01]  /*4620*/  IMAD.MOV.U32 R54, RZ, RZ, R116 ;  /* 0x000000ffff367224 */ /* 0x000fe200078e0074 */
[----:B------:R-:W-:Y:S01]  /*4630*/  HMMA.16816.F32.BF16 R188, R4, R82, R20 ;  /* 0x0000005204bc723c */ /* 0x000fe20000041814 */
[----:B------:R-:W-:-:S06]  /*4640*/  MOV R55, R115 ;  /* 0x0000007300377202 */ /* 0x000fcc0000000f00 */
[----:B------:R-:W-:Y:S01]  /*4650*/  IMAD.MOV.U32 R82, RZ, RZ, R129 ;  /* 0x000000ffff527224 */ /* 0x000fe200078e0081 */
[----:B------:R-:W-:Y:S01]  /*4660*/  HMMA.16816.F32.BF16 R20, R8, R60, RZ ;  /* 0x0000003c0814723c */ /* 0x000fe200000418ff */
[----:B------:R-:W-:-:S06]  /*4670*/  MOV R83, R128 ;  /* 0x0000008000537202 */ /* 0x000fcc0000000f00 */
[----:B------:R-:W-:Y:S01]  /*4680*/  IMAD.MOV.U32 R60, RZ, RZ, R114 ;  /* 0x000000ffff3c7224 */ /* 0x000fe200078e0072 */
[----:B------:R-:W-:Y:S01]  /*4690*/  HMMA.16816.F32.BF16 R28, R8, R52, RZ ;  /* 0x00000034081c723c */ /* 0x000fe200000418ff */
[----:B------:R-:W-:-:S06]  /*46a0*/  IMAD.MOV.U32 R61, RZ, RZ, R113 ;  /* 0x000000ffff3d7224 */ /* 0x000fcc00078e0071 */
[----:B------:R-:W-:Y:S01]  /*46b0*/  MOV R53, R118 ;  /* 0x0000007600357202 */ /* 0x000fe20000000f00 */
[----:B------:R-:W-:Y:S01]  /*46c0*/  IMAD.MOV.U32 R52, RZ, RZ, R117 ;  /* 0x000000ffff347224 */ /* 0x000fe200078e0075 */
[----:B------:R-:W-:Y:S07]  /*46d0*/  HMMA.16816.F32.BF16 R32, R8, R46, RZ ;  /* 0x0000002e0820723c */ /* 0x000fee00000418ff */
[----:B------:R-:W-:Y:S01]  /*46e0*/  IMAD.MOV.U32 R46, RZ, RZ, R80 ;  /* 0x000000ffff2e7224 */ /* 0x000fe200078e0050 */
[----:B-1----:R-:W-:Y:S01]  /*46f0*/  HMMA.16816.F32.BF16 R116, R4, R50, R24 ;  /* 0x000000320474723c */ /* 0x002fe20000041818 */
[----:B------:R-:W1:Y:S01]  /*4700*/  LDSM.16.MT88.4 R24, [R249+0x6900] ;  /* 0x00690000f918783b */ /* 0x000e620000004200 */
[----:B------:R-:W-:Y:S01]  /*4710*/  IMAD.MOV.U32 R80, RZ, RZ, R123 ;  /* 0x000000ffff507224 */ /* 0x000fe200078e007b */
[----:B------:R-:W-:-:S02]  /*4720*/  MOV R47, R79 ;  /* 0x0000004f002f7202 */ /* 0x000fc40000000f00 */
[----:B------:R-:W-:-:S03]  /*4730*/  MOV R79, R131 ;  /* 0x00000083004f7202 */ /* 0x000fc60000000f00 */
[----:B------:R-:W-:Y:S07]  /*4740*/  HMMA.16816.F32.BF16 R152, R4, R56, R16 ;  /* 0x000000380498723c */ /* 0x000fee0000041810 */
[----:B------:R-:W-:Y:S01]  /*4750*/  IMAD.MOV.U32 R56, RZ, RZ, R65 ;  /* 0x000000ffff387224 */ /* 0x000fe200078e0041 */
[----:B------:R-:W-:Y:S01]  /*4760*/  HMMA.16816.F32.BF16 R16, R8, R62, RZ ;  /* 0x0000003e0810723c */ /* 0x000fe200000418ff */
[----:B------:R-:W-:Y:S02]  /*4770*/  IMAD.MOV.U32 R65, RZ, RZ, R122 ;  /* 0x000000ffff417224 */ /* 0x000fe400078e007a */
[----:B------:R-:W-:-:S02]  /*4780*/  IMAD.MOV.U32 R57, RZ, RZ, R78 ;  /* 0x000000ffff397224 */ /* 0x000fc400078e004e */
[----:B------:R-:W-:Y:S02]  /*4790*/  IMAD.MOV.U32 R78, RZ, RZ, R81 ;  /* 0x000000ffff4e7224 */ /* 0x000fe400078e0051 */
[----:B------:R-:W-:Y:S01]  /*47a0*/  MOV R62, R112 ;  /* 0x00000070003e7202 */ /* 0x000fe20000000f00 */
[----:B------:R-:W-:Y:S01]  /*47b0*/  HMMA.16816.F32.BF16 R120, R4, R48, R28 ;  /* 0x000000300478723c */ /* 0x000fe2000004181c */
[----:B------:R-:W4:Y:S01]  /*47c0*/  LDSM.16.MT88.4 R28, [R251+0x6100] ;  /* 0x00610000fb1c783b */ /* 0x000f220000004200 */
[----:B------:R-:W-:Y:S02]  /*47d0*/  IMAD.MOV.U32 R81, RZ, RZ, R130 ;  /* 0x000000ffff517224 */ /* 0x000fe400078e0082 */
[----:B------:R-:W-:-:S04]  /*47e0*/  IMAD.MOV.U32 R63, RZ, RZ, R103 ;  /* 0x000000ffff3f7224 */ /* 0x000fc800078e0067 */
[----:B--2---:R-:W-:Y:S08]  /*47f0*/  HMMA.16816.F32.BF16 R112, R4, R36, R20 ;  /* 0x000000240470723c */ /* 0x004ff00000041814 */
[----:B---3--:R-:W-:Y:S08]  /*4800*/  HMMA.16816.F32.BF16 R20, R8, R40, RZ ;  /* 0x000000280814723c */ /* 0x008ff000000418ff */
[----:B------:R-:W-:Y:S07]  /*4810*/  HMMA.16816.F32.BF16 R128, R4, R58, R32 ;  /* 0x0000003a0480723c */ /* 0x000fee0000041820 */
[----:B------:R-:W-:Y:S01]  /*4820*/  IMAD.MOV.U32 R33, RZ, RZ, R102 ;  /* 0x000000ffff217224 */ /* 0x000fe200078e0066 */
[----:B------:R-:W-:Y:S01]  /*4830*/  MOV R34, R101 ;  /* 0x0000006500227202 */ /* 0x000fe20000000f00 */
[----:B------:R-:W-:-:S02]  /*4840*/  IMAD.MOV.U32 R35, RZ, RZ, R100 ;  /* 0x000000ffff237224 */ /* 0x000fc400078e0064 */
[----:B------:R-:W-:Y:S01]  /*4850*/  HMMA.16816.F32.BF16 R100, R4, R38, R16 ;  /* 0x000000260464723c */ /* 0x000fe20000041810 */
[----:B------:R-:W-:Y:S01]  /*4860*/  IMAD.MOV.U32 R41, RZ, RZ, R33 ;  /* 0x000000ffff297224 */ /* 0x000fe200078e0021 */
[----:B------:R-:W-:Y:S01]  /*4870*/  MOV R40, R34 ;  /* 0x0000002200287202 */ /* 0x000fe20000000f00 */
[----:B------:R-:W-:Y:S01]  /*4880*/  IMAD.MOV.U32 R32, RZ, RZ, R35 ;  /* 0x000000ffff207224 */ /* 0x000fe200078e0023 */
[----:B------:R-:W-:Y:S01]  /*4890*/  MOV R34, R63 ;  /* 0x0000003f00227202 */ /* 0x000fe20000000f00 */
[----:B------:R-:W-:Y:S02]  /*48a0*/  IMAD.MOV.U32 R33, RZ, RZ, R62 ;  /* 0x000000ffff217224 */ /* 0x000fe400078e003e */
[----:B------:R-:W-:Y:S01]  /*48b0*/  IMAD.MOV.U32 R35, RZ, RZ, R60 ;  /* 0x000000ffff237224 */ /* 0x000fe200078e003c */
[----:B------:R-:W-:Y:S07]  /*48c0*/  HMMA.16816.F32.BF16 R16, R8, R42, RZ ;  /* 0x0000002a0810723c */ /* 0x000fee00000418ff */
[----:B------:R-:W-:Y:S01]  /*48d0*/  IMAD.MOV.U32 R42, RZ, RZ, R61 ;  /* 0x000000ffff2a7224 */ /* 0x000fe200078e003d */
[----:B------:R-:W-:Y:S01]  /*48e0*/  MOV R43, R56 ;  /* 0x00000038002b7202 */ /* 0x000fe20000000f00 */
[----:B-1----:R-:W-:Y:S01]  /*48f0*/  HMMA.16816.F32.BF16 R60, R4, R24, R20 ;  /* 0x00000018043c723c */ /* 0x002fe20000041814 */
[----:B------:R-:W1:Y:S06]  /*4900*/  LDSM.16.MT88.4 R20, [R251+0x6900] ;  /* 0x00690000fb14783b */ /* 0x000e6c0000004200 */
[----:B------:R-:W-:-:S08]  /*4910*/  IMAD.MOV.U32 R25, RZ, RZ, R57 ;  /* 0x000000ffff197224 */ /* 0x000fd000078e0039 */
[----:B------:R-:W-:Y:S08]  /*4920*/  HMMA.16816.F32.BF16 R56, R4, R26, R16 ;  /* 0x0000001a0438723c */ /* 0x000ff00000041810 */
[----:B----4-:R-:W-:Y:S07]  /*4930*/  HMMA.16816.F32.BF16 R16, R8, R28, RZ ;  /* 0x0000001c0810723c */ /* 0x010fee00000418ff */
[----:B------:R-:W-:Y:S01]  /*4940*/  IMAD.MOV.U32 R29, RZ, RZ, R32 ;  /* 0x000000ffff1d7224 */ /* 0x000fe200078e0020 */
[----:B------:R-:W-:Y:S11]  /*4950*/  MOV R28, R33 ;  /* 0x00000021001c7202 */ /* 0x000ff60000000f00 */
[----:B------:R-:W-:Y:S05]  /*4960*/  @!UPT UIADD3 URZ, URZ, URZ, URZ ;  /* 0x0000003f3f3ff290 */ /* 0x000fea000fffe03f */
[----:B-1----:R-:W-:Y:S08]  /*4970*/  HMMA.16816.F32.BF16 R48, R4, R20, R16 ;  /* 0x000000140430723c */ /* 0x002ff00000041810 */
[----:B------:R-:W-:Y:S07]  /*4980*/  HMMA.16816.F32.BF16 R16, R8, R30, RZ ;  /* 0x0000001e0810723c */ /* 0x000fee00000418ff */
[----:B------:R-:W-:-:S02]  /*4990*/  IMAD.MOV.U32 R30, RZ, RZ, R34 ;  /* 0x000000ffff1e7224 */ /* 0x000fc400078e0022 */
[----:B------:R-:W-:Y:S11]  /*49a0*/  IMAD.MOV.U32 R31, RZ, RZ, R35 ;  /* 0x000000ffff1f7224 */ /* 0x000ff600078e0023 */
[----:B------:R-:W-:Y:S04]  /*49b0*/  @!UPT UIADD3 URZ, URZ, URZ, URZ ;  /* 0x0000003f3f3ff290 */ /* 0x000fe8000fffe03f */
[----:B------:R-:W-:Y:S01]  /*49c0*/  HMMA.16816.F32.BF16 R36, R4, R22, R16 ;  /* 0x000000160424723c */ /* 0x000fe20000041810 */
[----:B------:R-:W1:Y:S07]  /*49d0*/  LDSM.16.MT88.4 R16, [R250+0x6100] ;  /* 0x00610000fa10783b */ /* 0x000e6e0000004200 */
[C---:B-1----:R-:W-:Y:S08]  /*49e0*/  HMMA.16816.F32.BF16 R20, R8.reuse, R16, RZ ;  /* 0x000000100814723c */ /* 0x042ff000000418ff */
[----:B------:R-:W-:Y:S01]  /*49f0*/  HMMA.16816.F32.BF16 R8, R8, R18, RZ ;  /* 0x000000120808723c */ /* 0x000fe200000418ff */
[----:B------:R-:W1:Y:S11]  /*4a00*/  LDSM.16.MT88.4 R16, [R250+0x6900] ;  /* 0x00690000fa10783b */ /* 0x000e760000004200 */
[----:B------:R-:W-:Y:S04]  /*4a10*/  @!UPT UIADD3 URZ, URZ, URZ, URZ ;  /* 0x0000003f3f3ff290 */ /* 0x000fe8000fffe03f */
[C---:B-1----:R-:W-:Y:S07]  /*4a20*/  HMMA.16816.F32.BF16 R32, R4.reuse, R16, R20 ;  /* 0x000000100420723c */ /* 0x042fee0000041814 */
[----:B------:R-:W-:Y:S01]  /*4a30*/  MOV R16, R25 ;  /* 0x0000001900107202 */ /* 0x000fe20000000f00 */
[----:B------:R-:W-:Y:S01]  /*4a40*/  IMAD.MOV.U32 R21, RZ, RZ, R47 ;  /* 0x000000ffff157224 */ /* 0x000fe200078e002f */
[----:B------:R-:W-:Y:S01]  /*4a50*/  HMMA.16816.F32.BF16 R24, R4, R18, R8 ;  /* 0x000000120418723c */ /* 0x000fe20000041808 */
[----:B------:R-:W-:Y:S01]  /*4a60*/  IMAD.MOV.U32 R47, RZ, RZ, R124 ;  /* 0x000000ffff2f7224 */ /* 0x000fe200078e007c */
[----:B------:R-:W-:Y:S01]  /*4a70*/  MOV R23, R44 ;  /* 0x0000002c00177202 */ /* 0x000fe20000000f00 */
[----:B------:R-:W-:Y:S01]  /*4a80*/  IMAD.MOV.U32 R22, RZ, RZ, R45 ;  /* 0x000000ffff167224 */ /* 0x000fe200078e002d */
[----:B------:R-:W-:Y:S01]  /*4a90*/  MOV R45, R180 ;  /* 0x000000b4002d7202 */ /* 0x000fe20000000f00 */
[----:B------:R-:W-:-:S02]  /*4aa0*/  IMAD.MOV.U32 R17, RZ, RZ, R46 ;  /* 0x000000ffff117224 */ /* 0x000fc400078e002e */
[----:B------:R-:W-:Y:S01]  /*4ab0*/  IMAD.MOV.U32 R7, RZ, RZ, R30 ;  /* 0x000000ffff077224 */ /* 0x000fe200078e001e */
[----:B------:R-:W-:Y:S01]  /*4ac0*/  MOV R30, R28 ;  /* 0x0000001c001e7202 */ /* 0x000fe20000000f00 */
[----:B------:R-:W-:Y:S01]  /*4ad0*/  IMAD.MOV.U32 R28, RZ, RZ, R42 ;  /* 0x000000ffff1c7224 */ /* 0x000fe200078e002a */
[----:B------:R-:W-:Y:S01]  /*4ae0*/  MOV R11, R0 ;  /* 0x00000000000b7202 */ /* 0x000fe20000000f00 */
[----:B------:R-:W2:Y:S01]  /*4af0*/  LDL.LU R42, [R1+0x48] ;  /* 0x00004800012a7983 */ /* 0x000ea20000300800 */
[----:B------:R-:W-:Y:S01]  /*4b00*/  FFMA.FTZ R0, R97, c[0x0][0x2d0], -R12 ;  /* 0x0000b40061007a23 */ /* 0x000fe2000001080c */
[----:B------:R-:W-:Y:S01]  /*4b10*/  MOV R6, R23 ;  /* 0x0000001700067202 */ /* 0x000fe20000000f00 */
[----:B------:R-:W-:Y:S02]  /*4b20*/  IMAD.MOV.U32 R46, RZ, RZ, R179 ;  /* 0x000000ffff2e7224 */ /* 0x000fe400078e00b3 */
[----:B------:R1:W-:Y:S01]  /*4b30*/  MUFU.EX2 R124, R0 ;  /* 0x00000000007c7308 */ /* 0x0003e20000000800 */
[----:B------:R-:W-:-:S02]  /*4b40*/  IMAD.MOV.U32 R44, RZ, RZ, R181 ;  /* 0x000000ffff2c7224 */ /* 0x000fc400078e00b5 */
[----:B------:R-:W-:Y:S02]  /*4b50*/  FFMA.FTZ R19, R92, c[0x0][0x2d0], -R12 ;  /* 0x0000b4005c137a23 */ /* 0x000fe4000001080c */
[----:B------:R-:W-:Y:S02]  /*4b60*/  IMAD.MOV.U32 R92, RZ, RZ, R11 ;  /* 0x000000ffff5c7224 */ /* 0x000fe400078e000b */
[----:B------:R-:W3:Y:S01]  /*4b70*/  LDSM.16.MT88.4 R8, [R248+0x1100] ;  /* 0x00110000f808783b */ /* 0x000ee20000004200 */
[----:B------:R-:W-:Y:S02]  /*4b80*/  IMAD.MOV.U32 R97, RZ, RZ, R22 ;  /* 0x000000ffff617224 */ /* 0x000fe400078e0016 */
[----:B------:R-:W-:Y:S02]  /*4b90*/  FFMA.FTZ R20, R93, c[0x0][0x2d0], -R12 ;  /* 0x0000b4005d147a23 */ /* 0x000fe4000001080c */
[----:B------:R-:W-:Y:S02]  /*4ba0*/  IMAD.MOV.U32 R93, RZ, RZ, R16 ;  /* 0x000000ffff5d7224 */ /* 0x000fe400078e0010 */
[----:B------:R-:W-:-:S02]  /*4bb0*/  IMAD.MOV.U32 R16, RZ, RZ, R31 ;  /* 0x000000ffff107224 */ /* 0x000fc400078e001f */
[--C-:B-1----:R-:W-:Y:S02]  /*4bc0*/  FFMA.FTZ R0, R96, c[0x0][0x2d0], -R12.reuse ;  /* 0x0000b40060007a23 */ /* 0x102fe4000001080c */
[----:B------:R-:W-:Y:S01]  /*4bd0*/  IMAD.MOV.U32 R31, RZ, RZ, R29 ;  /* 0x000000ffff1f7224 */ /* 0x000fe200078e001d */
[----:B------:R-:W-:Y:S01]  /*4be0*/  MOV R29, R43 ;  /* 0x0000002b001d7202 */ /* 0x000fe20000000f00 */
[----:B------:R1:W-:Y:S02]  /*4bf0*/  MUFU.EX2 R180, R0 ;  /* 0x0000000000b47308 */ /* 0x0003e40000000800 */
[----:B-1----:R-:W-:Y:S02]  /*4c00*/  FFMA.FTZ R0, R95, c[0x0][0x2d0], -R12 ;  /* 0x0000b4005f007a23 */ /* 0x002fe4000001080c */
[----:B------:R-:W-:-:S04]  /*4c10*/  IMAD.MOV.U32 R95, RZ, RZ, R21 ;  /* 0x000000ffff5f7224 */ /* 0x000fc800078e0015 */
[----:B------:R1:W-:Y:S02]  /*4c20*/  MUFU.EX2 R179, R0 ;  /* 0x0000000000b37308 */ /* 0x0003e40000000800 */
[----:B-1----:R-:W-:Y:S01]  /*4c30*/  FFMA.FTZ R0, R94, c[0x0][0x2d0], -R12 ;  /* 0x0000b4005e007a23 */ /* 0x002fe2000001080c */
[----:B------:R-:W-:-:S05]  /*4c40*/  MOV R94, R17 ;  /* 0x00000011005e7202 */ /* 0x000fca0000000f00 */
[----:B------:R1:W4:Y:S02]  /*4c50*/  MUFU.EX2 R181, R0 ;  /* 0x0000000000b57308 */ /* 0x0003240000000800 */
[----:B-1----:R-:W-:-:S06]  /*4c60*/  FFMA.FTZ R0, R105, c[0x0][0x2d0], -R3 ;  /* 0x0000b40069007a23 */ /* 0x002fcc0000010803 */
[----:B------:R1:W-:Y:S01]  /*4c70*/  MUFU.EX2 R21, R0 ;  /* 0x0000000000157308 */ /* 0x0003e20000000800 */
[----:B------:R-:W-:Y:S02]  /*4c80*/  IMAD.MOV.U32 R43, RZ, RZ, R178 ;  /* 0x000000ffff2b7224 */ /* 0x000fe400078e00b2 */
[----:B-1----:R-:W-:-:S05]  /*4c90*/  FFMA.FTZ R0, R104, c[0x0][0x2d0], -R3 ;  /* 0x0000b40068007a23 */ /* 0x002fca0000010803 */
[----:B------:R1:W5:Y:S02]  /*4ca0*/  MUFU.EX2 R22, R0 ;  /* 0x0000000000167308 */ /* 0x0003640000000800 */
[----:B-1----:R-:W-:-:S06]  /*4cb0*/  FFMA.FTZ R0, R108, c[0x0][0x2d0], -R3 ;  /* 0x0000b4006c007a23 */ /* 0x002fcc0000010803 */
[----:B------:R1:W-:Y:S01]  /*4cc0*/  MUFU.EX2 R23, R0 ;  /* 0x0000000000177308 */ /* 0x0003e20000000800 */
[----:B------:R-:W-:Y:S02]  /*4cd0*/  FADD.FTZ R4, R87, R85 ;  /* 0x0000005557047221 */ /* 0x000fe40000010000 */
[----:B-1----:R-:W-:-:S05]  /*4ce0*/  FFMA.FTZ R0, R107, c[0x0][0x2d0], -R3 ;  /* 0x0000b4006b007a23 */ /* 0x002fca0000010803 */
[----:B------:R1:W1:Y:S01]  /*4cf0*/  MUFU.EX2 R178, R0 ;  /* 0x0000000000b27308 */ /* 0x0002620000000800 */
[----:B------:R-:W-:Y:S02]  /*4d00*/  FADD.FTZ R5, R15, R13 ;  /* 0x0000000d0f057221 */ /* 0x000fe40000010000 */
[----:B------:R-:W-:Y:S01]  /*4d10*/  FADD.FTZ R4, R86, R4 ;  /* 0x0000000456047221 */ /* 0x000fe20000010000 */
[----:B------:R-:W-:Y:S01]  /*4d20*/  MOV R105, R6 ;  /* 0x0000000600697202 */ /* 0x000fe20000000f00 */
[----:B------:R-:W-:Y:S01]  /*4d30*/  FFMA.FTZ R13, R106, c[0x0][0x2d0], -R3 ;  /* 0x0000b4006a0d7a23 */ /* 0x000fe20000010803 */
[----:B----4-:R-:W-:Y:S01]  /*4d40*/  F2FP.BF16.PACK_AB R6, R181, R179 ;  /* 0x000000b3b506723e */ /* 0x010fe200000010ff */
[----:B------:R-:W-:Y:S02]  /*4d50*/  IMAD.MOV.U32 R106, RZ, RZ, R7 ;  /* 0x000000ffff6a7224 */ /* 0x000fe400078e0007 */
[----:B------:R-:W-:Y:S02]  /*4d60*/  IMAD.MOV.U32 R107, RZ, RZ, R16 ;  /* 0x000000ffff6b7224 */ /* 0x000fe400078e0010 */
[----:B-1----:R-:W-:Y:S01]  /*4d70*/  FADD.FTZ R0, R14, R5 ;  /* 0x000000050e007221 */ /* 0x002fe20000010000 */
[----:B-----5:R-:W-:Y:S01]  /*4d80*/  F2FP.BF16.PACK_AB R5, R22, R21 ;  /* 0x000000151605723e */ /* 0x020fe200000010ff */
[----:B------:R-:W-:Y:S01]  /*4d90*/  FADD.FTZ R14, R88, R4 ;  /* 0x00000004580e7221 */ /* 0x000fe20000010000 */
[----:B------:R-:W-:-:S02]  /*4da0*/  F2FP.BF16.PACK_AB R4, R180, R124 ;  /* 0x0000007cb404723e */ /* 0x000fc400000010ff */
[----:B------:R-:W-:Y:S01]  /*4db0*/  F2FP.BF16.PACK_AB R7, R178, R23 ;  /* 0x00000017b207723e */ /* 0x000fe200000010ff */
[--C-:B------:R-:W-:Y:S01]  /*4dc0*/  FFMA.FTZ R18, R91, c[0x0][0x2d0], -R12.reuse ;  /* 0x0000b4005b127a23 */ /* 0x100fe2000001080c */
[----:B------:R-:W-:Y:S01]  /*4dd0*/  MOV R88, R30 ;  /* 0x0000001e00587202 */ /* 0x000fe20000000f00 */
[----:B------:R-:W-:Y:S01]  /*4de0*/  FFMA.FTZ R17, R89, c[0x0][0x2d0], -R12 ;  /* 0x0000b40059117a23 */ /* 0x000fe2000001080c */
[----:B------:R-:W-:Y:S01]  /*4df0*/  MOV R91, R29 ;  /* 0x0000001d005b7202 */ /* 0x000fe20000000f00 */
[----:B------:R-:W-:Y:S02]  /*4e00*/  FFMA.FTZ R16, R90, c[0x0][0x2d0], -R3 ;  /* 0x0000b4005a107a23 */ /* 0x000fe40000010803 */
[----:B------:R-:W-:Y:S01]  /*4e10*/  IMAD.MOV.U32 R89, RZ, RZ, R31 ;  /* 0x000000ffff597224 */ /* 0x000fe200078e001f */
[----:B---3--:R-:W-:Y:S01]  /*4e20*/  HMMA.16816.F32.BF16 R164, R4, R8, R164 ;  /* 0x0000000804a4723c */ /* 0x008fe200000418a4 */
[----:B------:R-:W-:-:S07]  /*4e30*/  IMAD.MOV.U32 R90, RZ, RZ, R28 ;  /* 0x000000ffff5a7224 */ /* 0x000fce00078e001c */
[C---:B--2---:R-:W-:Y:S01]  /*4e40*/  HMMA.16816.F32.BF16 R28, R4.reuse, R10, R40 ;  /* 0x0000000a041c723c */ /* 0x044fe20000041828 */
[----:B------:R-:W1:Y:S07]  /*4e50*/  LDSM.16.MT88.4 R8, [R249+0x1100] ;  /* 0x00110000f908783b */ /* 0x000e6e0000004200 */
[C---:B-1----:R-:W-:Y:S08]  /*4e60*/  HMMA.16816.F32.BF16 R156, R4.reuse, R8, R156 ;  /* 0x00000008049c723c */ /* 0x042ff0000004189c */
[C---:B------:R-:W-:Y:S01]  /*4e70*/  HMMA.16816.F32.BF16 R40, R4.reuse, R10, R148 ;  /* 0x0000000a0428723c */ /* 0x040fe20000041894 */
        /* <DEDUP_REMOVED lines=8> */
[----:B------:R-:W-:Y:S01]  /*4f00*/  HMMA.16816.F32.BF16 R68, R4, R10, R68 ;  /* 0x0000000a0444723c */ /* 0x000fe20000041844 */
[----:B------:R-:W1:Y:S01]  /*4f10*/  LDSM.16.MT88.4 R8, [R249+0x3100] ;  /* 0x00310000f908783b */ /* 0x000e620000004200 */
[----:B------:R-:W-:-:S06]  /*4f20*/  IMAD.MOV.U32 R104, RZ, RZ, R97 ;  /* 0x000000ffff687224 */ /* 0x000fcc00078e0061 */
[C---:B-1----:R-:W-:Y:S08]  /*4f30*/  HMMA.16816.F32.BF16 R72, R4.reuse, R8, R88 ;  /* 0x000000080448723c */ /* 0x042ff00000041858 */
[----:B------:R-:W-:Y:S01]  /*4f40*/  HMMA.16816.F32.BF16 R76, R4, R10, R76 ;  /* 0x0000000a044c723c */ /* 0x000fe2000004184c */
[----:B------:R-:W1:Y:S01]  /*4f50*/  LDSM.16.MT88.4 R8, [R251+0x3100] ;  /* 0x00310000fb08783b */ /* 0x000e620000004200 */
[----:B------:R-:W-:-:S02]  /*4f60*/  FFMA.FTZ R12, R99, c[0x0][0x2d0], -R3 ;  /* 0x0000b400630c7a23 */ /* 0x000fc40000010803 */
[----:B------:R-:W-:Y:S02]  /*4f70*/  FFMA.FTZ R15, R98, c[0x0][0x2d0], -R3 ;  /* 0x0000b400620f7a23 */ /* 0x000fe40000010803 */
[----:B------:R-:W-:Y:S02]  /*4f80*/  FADD.FTZ R3, R84, R0 ;  /* 0x0000000054037221 */ /* 0x000fe40000010000 */
[C---:B-1----:R-:W-:Y:S08]  /*4f90*/  HMMA.16816.F32.BF16 R80, R4.reuse, R8, R80 ;  /* 0x000000080450723c */ /* 0x042ff00000041850 */
[C---:B------:R-:W-:Y:S01]  /*4fa0*/  HMMA.16816.F32.BF16 R84, R4.reuse, R10, R104 ;  /* 0x0000000a0454723c */ /* 0x040fe20000041868 */
[----:B------:R-:W1:Y:S07]  /*4fb0*/  LDSM.16.MT88.4 R8, [R250+0x3100] ;  /* 0x00310000fa08783b */ /* 0x000e6e0000004200 */
[C---:B-1----:R-:W-:Y:S11]  /*4fc0*/  HMMA.16816.F32.BF16 R92, R4.reuse, R8, R92 ;  /* 0x00000008045c723c */ /* 0x042ff6000004185c */
[----:B------:R-:W-:Y:S11]  /*4fd0*/  @!UPT UIADD3 URZ, URZ, URZ, URZ ;  /* 0x0000003f3f3ff290 */ /* 0x000ff6000fffe03f */
[----:B------:R-:W-:Y:S02]  /*4fe0*/  @!UPT UIADD3 URZ, URZ, URZ, URZ ;  /* 0x0000003f3f3ff290 */ /* 0x000fe4000fffe03f */
[----:B------:R-:W-:Y:S01]  /*4ff0*/  IMAD.MOV.U32 R8, RZ, RZ, R95 ;  /* 0x000000ffff087224 */ /* 0x000fe200078e005f */
[----:B------:R-:W-:Y:S01]  /*5000*/  MOV R89, R93 ;  /* 0x0000005d00597202 */ /* 0x000fe20000000f00 */
[----:B------:R-:W-:Y:S01]  /*5010*/  IMAD.MOV.U32 R88, RZ, RZ, R94 ;  /* 0x000000ffff587224 */ /* 0x000fe200078e005e */
[----:B------:R-:W-:Y:S02]  /*5020*/  MOV R0, R92 ;  /* 0x0000005c00007202 */ /* 0x000fe40000000f00 */
[----:B------:R-:W-:Y:S07]  /*5030*/  HMMA.16816.F32.BF16 R92, R4, R10, R188 ;  /* 0x0000000a045c723c */ /* 0x000fee00000418bc */
[----:B------:R-:W-:-:S02]  /*5040*/  IMAD.MOV.U32 R189, RZ, RZ, R8 ;  /* 0x000000ffffbd7224 */ /* 0x000fc400078e0008 */
[----:B------:R-:W1:Y:S01]  /*5050*/  LDSM.16.MT88.4 R8, [R248+0x5100] ;  /* 0x00510000f808783b */ /* 0x000e620000004200 */
[----:B------:R-:W-:Y:S01]  /*5060*/  IMAD.MOV.U32 R96, RZ, RZ, R110 ;  /* 0x000000ffff607224 */ /* 0x000fe200078e006e */
[----:B------:R-:W-:Y:S01]  /*5070*/  MOV R97, R109 ;  /* 0x0000006d00617202 */ /* 0x000fe20000000f00 */
[----:B-1----:R-:W-:Y:S07]  /*5080*/  HMMA.16816.F32.BF16 R104, R4, R8, R184 ;  /* 0x000000080468723c */ /* 0x002fee00000418b8 */
[----:B------:R-:W-:Y:S01]  /*5090*/  MOV R186, R89 ;  /* 0x0000005900ba7202 */ /* 0x000fe20000000f00 */
[----:B------:R-:W-:-:S02]  /*50a0*/  IMAD.MOV.U32 R187, RZ, RZ, R88 ;  /* 0x000000ffffbb7224 */ /* 0x000fc400078e0058 */
[C---:B------:R-:W-:Y:S01]  /*50b0*/  HMMA.16816.F32.BF16 R88, R4.reuse, R10, R144 ;  /* 0x0000000a0458723c */ /* 0x040fe20000041890 */
[----:B------:R-:W1:Y:S01]  /*50c0*/  LDSM.16.MT88.4 R8, [R249+0x5100] ;  /* 0x00510000f908783b */ /* 0x000e620000004200 */
[----:B------:R-:W-:Y:S01]  /*50d0*/  IMAD.MOV.U32 R110, RZ, RZ, R94 ;  /* 0x000000ffff6e7224 */ /* 0x000fe200078e005e */
[----:B------:R-:W-:Y:S01]  /*50e0*/  MOV R109, R95 ;  /* 0x0000005f006d7202 */ /* 0x000fe20000000f00 */
[----:B------:R-:W-:Y:S01]  /*50f0*/  IMAD.MOV.U32 R108, RZ, RZ, R93 ;  /* 0x000000ffff6c7224 */ /* 0x000fe200078e005d */
[----:B------:R-:W-:Y:S01]  /*5100*/  MOV R188, R92 ;  /* 0x0000005c00bc7202 */ /* 0x000fe20000000f00 */
[----:B------:R-:W-:Y:S01]  /*5110*/  IMAD.MOV.U32 R190, RZ, RZ, R97 ;  /* 0x000000ffffbe7224 */ /* 0x000fe200078e0061 */
[----:B------:R-:W-:Y:S01]  /*5120*/  MOV R191, R96 ;  /* 0x0000006000bf7202 */ /* 0x000fe20000000f00 */
[C---:B-1----:R-:W-:Y:S08]  /*5130*/  HMMA.16816.F32.BF16 R92, R4.reuse, R8, R160 ;  /* 0x00000008045c723c */ /* 0x042ff000000418a0 */
[C---:B------:R-:W-:Y:S01]  /*5140*/  HMMA.16816.F32.BF16 R96, R4.reuse, R10, R136 ;  /* 0x0000000a0460723c */ /* 0x040fe20000041888 */
[----:B------:R-:W1:Y:S07]  /*5150*/  LDSM.16.MT88.4 R8, [R251+0x5100] ;  /* 0x00510000fb08783b */ /* 0x000e6e0000004200 */
[C---:B-1----:R-:W-:Y:S08]  /*5160*/  HMMA.16816.F32.BF16 R152, R4.reuse, R8, R152 ;  /* 0x000000080498723c */ /* 0x042ff00000041898 */
[C---:B------:R-:W-:Y:S11]  /*5170*/  HMMA.16816.F32.BF16 R8, R4.reuse, R10, R128 ;  /* 0x0000000a0408723c */ /* 0x040ff60000041880 */
[----:B------:R-:W-:Y:S11]  /*5180*/  @!UPT UIADD3 URZ, URZ, URZ, URZ ;  /* 0x0000003f3f3ff290 */ /* 0x000ff6000fffe03f */
[----:B------:R-:W-:Y:S02]  /*5190*/  @!UPT UIADD3 URZ, URZ, URZ, URZ ;  /* 0x0000003f3f3ff290 */ /* 0x000fe4000fffe03f */
[----:B------:R-:W-:Y:S01]  /*51a0*/  MOV R147, R8 ;  /* 0x0000000800937202 */ /* 0x000fe20000000f00 */
[----:B------:R-:W-:Y:S01]  /*51b0*/  IMAD.MOV.U32 R146, RZ, RZ, R9 ;  /* 0x000000ffff927224 */ /* 0x000fe200078e0009 */
[----:B------:R-:W-:Y:S01]  /*51c0*/  MOV R145, R10 ;  /* 0x0000000a00917202 */ /* 0x000fe20000000f00 */
[----:B------:R-:W-:Y:S02]  /*51d0*/  IMAD.MOV.U32 R144, RZ, RZ, R11 ;  /* 0x000000ffff907224 */ /* 0x000fe400078e000b */
[----:B------:R-:W1:Y:S01]  /*51e0*/  LDSM.16.MT88.4 R8, [R250+0x5100] ;  /* 0x00510000fa08783b */ /* 0x000e620000004200 */
[----:B------:R-:W-:Y:S01]  /*51f0*/  MOV R139, R152 ;  /* 0x00000098008b7202 */ /* 0x000fe20000000f00 */
[C---:B-1----:R-:W-:Y:S08]  /*5200*/  HMMA.16816.F32.BF16 R120, R4.reuse, R8, R120 ;  /* 0x000000080478723c */ /* 0x042ff00000041878 */
[----:B------:R-:W-:Y:S01]  /*5210*/  HMMA.16816.F32.BF16 R116, R4, R10, R116 ;  /* 0x0000000a0474723c */ /* 0x000fe20000041874 */
[----:B------:R-:W1:Y:S01]  /*5220*/  LDSM.16.MT88.4 R8, [R248+0x7100] ;  /* 0x00710000f808783b */ /* 0x000e620000004200 */
[----:B------:R-:W-:Y:S01]  /*5230*/  IMAD.MOV.U32 R152, RZ, RZ, R0 ;  /* 0x000000ffff987224 */ /* 0x000fe200078e0000 */
[----:B------:R-:W-:Y:S01]  /*5240*/  MOV R0, R111 ;  /* 0x0000006f00007202 */ /* 0x000fe20000000f00 */
[----:B------:R-:W-:Y:S01]  /*5250*/  IMAD.MOV.U32 R128, RZ, RZ, R110 ;  /* 0x000000ffff807224 */ /* 0x000fe200078e006e */
[----:B------:R-:W-:Y:S01]  /*5260*/  MOV R129, R109 ;  /* 0x0000006d00817202 */ /* 0x000fe20000000f00 */
[----:B------:R-:W-:-:S02]  /*5270*/  IMAD.MOV.U32 R130, RZ, RZ, R108 ;  /* 0x000000ffff827224 */ /* 0x000fc400078e006c */
[C---:B-1----:R-:W-:Y:S08]  /*5280*/  HMMA.16816.F32.BF16 R112, R4.reuse, R8, R112 ;  /* 0x000000080470723c */ /* 0x042ff00000041870 */
[C---:B------:R-:W-:Y:S01]  /*5290*/  HMMA.16816.F32.BF16 R108, R4.reuse, R10, R100 ;  /* 0x0000000a046c723c */ /* 0x040fe20000041864 */
[----:B------:R-:W1:Y:S07]  /*52a0*/  LDSM.16.MT88.4 R8, [R249+0x7100] ;  /* 0x00710000f908783b */ /* 0x000e6e0000004200 */
[C---:B-1----:R-:W-:Y:S08]  /*52b0*/  HMMA.16816.F32.BF16 R160, R4.reuse, R8, R60 ;  /* 0x0000000804a0723c */ /* 0x042ff0000004183c */
[----:B------:R-:W-:Y:S11]  /*52c0*/  HMMA.16816.F32.BF16 R8, R4, R10, R56 ;  /* 0x0000000a0408723c */ /* 0x000ff60000041838 */
[----:B------:R-:W-:Y:S11]  /*52d0*/  @!UPT UIADD3 URZ, URZ, URZ, URZ ;  /* 0x0000003f3f3ff290 */ /* 0x000ff6000fffe03f */
[----:B------:R-:W-:Y:S02]  /*52e0*/  @!UPT UIADD3 URZ, URZ, URZ, URZ ;  /* 0x0000003f3f3ff290 */ /* 0x000fe4000fffe03f */
[----:B------:R-:W-:Y:S01]  /*52f0*/  IMAD.MOV.U32 R59, RZ, RZ, R8 ;  /* 0x000000ffff3b7224 */ /* 0x000fe200078e0008 */
[----:B------:R-:W-:Y:S01]  /*5300*/  MOV R58, R9 ;  /* 0x00000009003a7202 */ /* 0x000fe20000000f00 */
[----:B------:R-:W-:Y:S01]  /*5310*/  IMAD.MOV.U32 R57, RZ, RZ, R10 ;  /* 0x000000ffff397224 */ /* 0x000fe200078e000a */
[----:B------:R-:W-:Y:S02]  /*5320*/  MOV R56, R11 ;  /* 0x0000000b00387202 */ /* 0x000fe40000000f00 */
[----:B------:R-:W1:Y:S01]  /*5330*/  LDSM.16.MT88.4 R8, [R251+0x7100] ;  /* 0x00710000fb08783b */ /* 0x000e620000004200 */
[----:B------:R-:W-:Y:S01]  /*5340*/  IMAD.MOV.U32 R138, RZ, RZ, R153 ;  /* 0x000000ffff8a7224 */ /* 0x000fe200078e0099 */
[----:B------:R-:W-:Y:S01]  /*5350*/  MOV R137, R154 ;  /* 0x0000009a00897202 */ /* 0x000fe20000000f00 */
[----:B------:R-:W-:Y:S01]  /*5360*/  IMAD.MOV.U32 R136, RZ, RZ, R155 ;  /* 0x000000ffff887224 */ /* 0x000fe200078e009b */
[----:B------:R-:W-:Y:S01]  /*5370*/  MOV R153, R186 ;  /* 0x000000ba00997202 */ /* 0x000fe20000000f00 */
[----:B------:R-:W-:Y:S01]  /*5380*/  IMAD.MOV.U32 R154, RZ, RZ, R187 ;  /* 0x000000ffff9a7224 */ /* 0x000fe200078e00bb */
[----:B------:R-:W-:Y:S01]  /*5390*/  MOV R155, R189 ;  /* 0x000000bd009b7202 */ /* 0x000fe20000000f00 */
[----:B------:R-:W-:Y:S01]  /*53a0*/  IMAD.MOV.U32 R103, RZ, RZ, R191 ;  /* 0x000000ffff677224 */ /* 0x000fe200078e00bf */
[----:B------:R-:W-:-:S02]  /*53b0*/  MOV R102, R190 ;  /* 0x000000be00667202 */ /* 0x000fc40000000f00 */
[----:B------:R-:W-:Y:S01]  /*53c0*/  MOV R131, R188 ;  /* 0x000000bc00837202 */ /* 0x000fe20000000f00 */
[----:B------:R-:W-:Y:S01]  /*53d0*/  IMAD.MOV.U32 R62, RZ, RZ, R161 ;  /* 0x000000ffff3e7224 */ /* 0x000fe200078e00a1 */
[----:B------:R-:W-:Y:S01]  /*53e0*/  MOV R63, R160 ;  /* 0x000000a0003f7202 */ /* 0x000fe20000000f00 */
[----:B------:R-:W-:Y:S01]  /*53f0*/  IMAD.MOV.U32 R60, RZ, RZ, R163 ;  /* 0x000000ffff3c7224 */ /* 0x000fe200078e00a3 */
[----:B------:R-:W-:Y:S02]  /*5400*/  MOV R61, R162 ;  /* 0x000000a2003d7202 */ /* 0x000fe40000000f00 */
[----:B------:R-:W-:Y:S01]  /*5410*/  LDSM.16.MT88.4 R160, [R248+0x1900] ;  /* 0x00190000f8a0783b */ /* 0x000fe20000004200 */
[----:B-1----:R-:W-:Y:S01]  /*5420*/  HMMA.16816.F32.BF16 R188, R4, R8, R48 ;  /* 0x0000000804bc723c */ /* 0x002fe20000041830 */
[----:B------:R-:W-:Y:S01]  /*5430*/  MUFU.EX2 R20, R20 ;  /* 0x0000001400147308 */ /* 0x000fe20000000800 */
[----:B------:R-:W-:Y:S02]  /*5440*/  FADD.FTZ R0, R0, R14 ;  /* 0x0000000e00007221 */ /* 0x000fe40000010000 */
[----:B------:R-:W-:Y:S01]  /*5450*/  FADD.FTZ R3, R182, R3 ;  /* 0x00000003b6037221 */ /* 0x000fe20000010000 */
[----:B------:R-:W-:-:S03]  /*5460*/  MOV R101, R146 ;  /* 0x0000009200657202 */ /* 0x000fc60000000f00 */
[C---:B------:R-:W-:Y:S01]  /*5470*/  HMMA.16816.F32.BF16 R184, R4.reuse, R10, R36 ;  /* 0x0000000a04b8723c */ /* 0x040fe20000041824 */
[----:B------:R-:W1:Y:S01]  /*5480*/  LDSM.16.MT88.4 R8, [R250+0x7100] ;  /* 0x00710000fa08783b */ /* 0x000e620000004200 */
[----:B------:R-:W-:Y:S01]  /*5490*/  FADD.FTZ R0, R102, R0 ;  /* 0x0000000066007221 */ /* 0x000fe20000010000 */
[----:B------:R-:W-:Y:S01]  /*54a0*/  MOV R182, R129 ;  /* 0x0000008100b67202 */ /* 0x000fe20000000f00 */
[----:B------:R-:W-:Y:S01]  /*54b0*/  IMAD.MOV.U32 R100, RZ, RZ, R147 ;  /* 0x000000ffff647224 */ /* 0x000fe200078e0093 */
[----:B------:R-:W-:Y:S03]  /*54c0*/  LDSM.16.MT88.4 R48, [R249+0x3900] ;  /* 0x00390000f930783b */ /* 0x000fe60000004200 */
[C---:B-1----:R-:W-:Y:S01]  /*54d0*/  HMMA.16816.F32.BF16 R32, R4.reuse, R8, R32 ;  /* 0x000000080420723c */ /* 0x042fe20000041820 */
[----:B------:R-:W-:Y:S07]  /*54e0*/  MUFU.EX2 R9, R17 ;  /* 0x0000001100097308 */ /* 0x000fee0000000800 */
[----:B------:R-:W-:Y:S01]  /*54f0*/  HMMA.16816.F32.BF16 R24, R4, R10, R24 ;  /* 0x0000000a0418723c */ /* 0x000fe20000041818 */
[----:B------:R-:W1:Y:S08]  /*5500*/  MUFU.EX2 R11, R19 ;  /* 0x00000013000b7308 */ /* 0x000e700000000800 */
[----:B------:R-:W2:Y:S08]  /*5510*/  MUFU.EX2 R10, R18 ;  /* 0x00000012000a7308 */ /* 0x000eb00000000800 */
[----:B------:R-:W-:Y:S08]  /*5520*/  MUFU.EX2 R8, R13 ;  /* 0x0000000d00087308 */ /* 0x000ff00000000800 */
[----:B------:R-:W3:Y:S08]  /*5530*/  MUFU.EX2 R7, R12 ;  /* 0x0000000c00077308 */ /* 0x000ef00000000800 */
[----:B------:R-:W-:Y:S08]  /*5540*/  MUFU.EX2 R6, R15 ;  /* 0x0000000f00067308 */ /* 0x000ff00000000800 */
[----:B------:R-:W4:Y:S01]  /*5550*/  MUFU.EX2 R5, R16 ;  /* 0x0000001000057308 */ /* 0x000f220000000800 */
[----:B------:R-:W-:-:S02]  /*5560*/  FADD.FTZ R4, R127, R3 ;  /* 0x000000037f047221 */ /* 0x000fc40000010000 */
[----:B------:R-:W-:Y:S02]  /*5570*/  FADD.FTZ R3, R103, R0 ;  /* 0x0000000067037221 */ /* 0x000fe40000010000 */
[----:B------:R-:W-:Y:S02]  /*5580*/  FADD.FTZ R0, R126, R4 ;  /* 0x000000047e007221 */ /* 0x000fe40000010000 */
[----:B------:R-:W-:Y:S01]  /*5590*/  FADD.FTZ R4, R183, R3 ;  /* 0x00000003b7047221 */ /* 0x000fe20000010000 */
[----:B------:R-:W-:Y:S01]  /*55a0*/  MOV R183, R131 ;  /* 0x0000008300b77202 */ /* 0x000fe20000000f00 */
[----:B------:R-:W-:Y:S01]  /*55b0*/  IMAD.MOV.U32 R127, RZ, RZ, R128 ;  /* 0x000000ffff7f7224 */ /* 0x000fe200078e0080 */
[----:B-1----:R-:W-:Y:S01]  /*55c0*/  F2FP.BF16.PACK_AB R128, R11, R20 ;  /* 0x000000140b80723e */ /* 0x002fe200000010ff */
[----:B------:R-:W-:Y:S01]  /*55d0*/  IMAD.MOV.U32 R126, RZ, RZ, R130 ;  /* 0x000000ffff7e7224 */ /* 0x000fe200078e0082 */
[----:B--2---:R-:W-:Y:S02]  /*55e0*/  F2FP.BF16.PACK_AB R130, R9, R10 ;  /* 0x0000000a0982723e */ /* 0x004fe400000010ff */
[----:B---3--:R-:W-:-:S02]  /*55f0*/  F2FP.BF16.PACK_AB R129, R7, R8 ;  /* 0x000000080781723e */ /* 0x008fc400000010ff */
[----:B----4-:R-:W-:-:S07]  /*5600*/  F2FP.BF16.PACK_AB R131, R5, R6 ;  /* 0x000000060583723e */ /* 0x010fce00000010ff */
[C---:B------:R-:W-:Y:S08]  /*5610*/  HMMA.16816.F32.BF16 R164, R128.reuse, R160, R164 ;  /* 0x000000a080a4723c */ /* 0x040ff000000418a4 */
[----:B------:R-:W-:Y:S07]  /*5620*/  HMMA.16816.F32.BF16 R160, R128, R162, R28 ;  /* 0x000000a280a0723c */ /* 0x000fee000004181c */
        /* <DEDUP_REMOVED lines=8> */
[----:B------:R-:W1:Y:S01]  /*56b0*/  LDSM.16.MT88.4 R152, [R249+0x1900] ;  /* 0x00190000f998783b */ /* 0x000e620000004200 */
[----:B------:R-:W-:Y:S01]  /*56c0*/  IMAD.MOV.U32 R102, RZ, RZ, R145 ;  /* 0x000000ffff667224 */ /* 0x000fe200078e0091 */
[----:B------:R-:W-:Y:S01]  /*56d0*/  MOV R103, R144 ;  /* 0x0000009000677202 */ /* 0x000fe20000000f00 */
[----:B------:R-:W-:Y:S01]  /*56e0*/  IMAD.MOV.U32 R12, RZ, RZ, R139 ;  /* 0x000000ffff0c7224 */ /* 0x000fe200078e008b */
[----:B------:R-:W2:Y:S01]  /*56f0*/  LDSM.16.MT88.4 R144, [R251+0x1900] ;  /* 0x00190000fb90783b */ /* 0x000ea20000004200 */
[----:B------:R-:W-:Y:S01]  /*5700*/  MOV R13, R138 ;  /* 0x0000008a000d7202 */ /* 0x000fe20000000f00 */
[----:B------:R-:W-:Y:S01]  /*5710*/  IMAD.MOV.U32 R14, RZ, RZ, R137 ;  /* 0x000000ffff0e7224 */ /* 0x000fe200078e0089 */
[----:B------:R-:W-:Y:S01]  /*5720*/  MOV R15, R136 ;  /* 0x00000088000f7202 */ /* 0x000fe20000000f00 */
[----:B------:R-:W-:Y:S01]  /*5730*/  IMAD.MOV.U32 R16, RZ, RZ, R59 ;  /* 0x000000ffff107224 */ /* 0x000fe200078e003b */
[----:B------:R-:W3:Y:S01]  /*5740*/  LDSM.16.MT88.4 R136, [R250+0x1900] ;  /* 0x00190000fa88783b */ /* 0x000ee20000004200 */
[----:B------:R-:W-:Y:S01]  /*5750*/  MOV R17, R58 ;  /* 0x0000003a00117202 */ /* 0x000fe20000000f00 */
[----:B------:R-:W-:Y:S01]  /*5760*/  IMAD.MOV.U32 R18, RZ, RZ, R57 ;  /* 0x000000ffff127224 */ /* 0x000fe200078e0039 */
[----:B------:R-:W-:-:S02]  /*5770*/  MOV R19, R56 ;  /* 0x0000003800137202 */ /* 0x000fc40000000f00 */
[----:B------:R-:W-:Y:S01]  /*5780*/  LDSM.16.MT88.4 R56, [R251+0x3900] ;  /* 0x00390000fb38783b */ /* 0x000fe20000004200 */
[C---:B-1----:R-:W-:Y:S08]  /*5790*/  HMMA.16816.F32.BF16 R156, R128.reuse, R152, R156 ;  /* 0x00000098809c723c */ /* 0x042ff0000004189c */
[C---:B------:R-:W-:Y:S01]  /*57a0*/  HMMA.16816.F32.BF16 R152, R128.reuse, R154, R40 ;  /* 0x0000009a8098723c */ /* 0x040fe20000041828 */
[----:B------:R-:W1:Y:S07]  /*57b0*/  LDSM.16.MT88.4 R40, [R248+0x3900] ;  /* 0x00390000f828783b */ /* 0x000e6e0000004200 */
[C---:B--2---:R-:W-:Y:S08]  /*57c0*/  HMMA.16816.F32.BF16 R148, R128.reuse, R144, R148 ;  /* 0x000000908094723c */ /* 0x044ff00000041894 */
[C---:B------:R-:W-:Y:S08]  /*57d0*/  HMMA.16816.F32.BF16 R144, R128.reuse, R146, R44 ;  /* 0x000000928090723c */ /* 0x040ff0000004182c */
[C---:B---3--:R-:W-:Y:S08]  /*57e0*/  HMMA.16816.F32.BF16 R140, R128.reuse, R136, R140 ;  /* 0x00000088808c723c */ /* 0x048ff0000004188c */
[C---:B------:R-:W-:Y:S01]  /*57f0*/  HMMA.16816.F32.BF16 R44, R128.reuse, R48, R72 ;  /* 0x00000030802c723c */ /* 0x040fe20000041848 */
[----:B------:R-:W-:Y:S07]  /*5800*/  LDSM.16.MT88.4 R72, [R248+0x5900] ;  /* 0x00590000f848783b */ /* 0x000fee0000004200 */
[C---:B-1----:R-:W-:Y:S01]  /*5810*/  HMMA.16816.F32.BF16 R36, R128.reuse, R40, R64 ;  /* 0x000000288024723c */ /* 0x042fe20000041840 */
[----:B------:R-:W1:Y:S07]  /*5820*/  LDSM.16.MT88.4 R64, [R250+0x3900] ;  /* 0x00390000fa40783b */ /* 0x000e6e0000004200 */
[C---:B------:R-:W-:Y:S08]  /*5830*/  HMMA.16816.F32.BF16 R136, R128.reuse, R138, R52 ;  /* 0x0000008a8088723c */ /* 0x040ff00000041834 */
[C---:B------:R-:W-:Y:S01]  /*5840*/  HMMA.16816.F32.BF16 R52, R128.reuse, R56, R80 ;  /* 0x000000388034723c */ /* 0x040fe20000041850 */
[----:B------:R-:W2:Y:S07]  /*5850*/  LDSM.16.MT88.4 R80, [R249+0x5900] ;  /* 0x00590000f950783b */ /* 0x000eae0000004200 */
[C---:B------:R-:W-:Y:S07]  /*5860*/  HMMA.16816.F32.BF16 R40, R128.reuse, R42, R68 ;  /* 0x0000002a8028723c */ /* 0x040fee0000041844 */
[----:B------:R-:W-:Y:S01]  /*5870*/  IMAD.MOV.U32 R68, RZ, RZ, R183 ;  /* 0x000000ffff447224 */ /* 0x000fe200078e00b7 */
[----:B------:R-:W-:Y:S01]  /*5880*/  MOV R69, R126 ;  /* 0x0000007e00457202 */ /* 0x000fe20000000f00 */
[----:B------:R-:W-:Y:S01]  /*5890*/  IMAD.MOV.U32 R70, RZ, RZ, R127 ;  /* 0x000000ffff467224 */ /* 0x000fe200078e007f */
[----:B------:R-:W-:Y:S01]  /*58a0*/  MOV R71, R182 ;  /* 0x000000b600477202 */ /* 0x000fe20000000f00 */
[C---:B------:R-:W-:Y:S08]  /*58b0*/  HMMA.16816.F32.BF16 R48, R128.reuse, R50, R76 ;  /* 0x000000328030723c */ /* 0x040ff0000004184c */
[C---:B-1----:R-:W-:Y:S08]  /*58c0*/  HMMA.16816.F32.BF16 R60, R128.reuse, R64, R60 ;  /* 0x00000040803c723c */ /* 0x042ff0000004183c */
[C---:B------:R-:W-:Y:S08]  /*58d0*/  HMMA.16816.F32.BF16 R64, R128.reuse, R66, R68 ;  /* 0x000000428040723c */ /* 0x040ff00000041844 */
[C---:B------:R-:W-:Y:S01]  /*58e0*/  HMMA.16816.F32.BF16 R68, R128.reuse, R72, R104 ;  /* 0x000000488044723c */ /* 0x040fe20000041868 */
[----:B------:R-:W-:Y:S07]  /*58f0*/  LDSM.16.MT88.4 R104, [R248+0x7900] ;  /* 0x00790000f868783b */ /* 0x000fee0000004200 */
[C---:B------:R-:W-:Y:S01]  /*5900*/  HMMA.16816.F32.BF16 R72, R128.reuse, R74, R88 ;  /* 0x0000004a8048723c */ /* 0x040fe20000041858 */
[----:B------:R-:W1:Y:S07]  /*5910*/  LDSM.16.MT88.4 R88, [R251+0x5900] ;  /* 0x00590000fb58783b */ /* 0x000e6e0000004200 */
[C---:B--2---:R-:W-:Y:S08]  /*5920*/  HMMA.16816.F32.BF16 R76, R128.reuse, R80, R92 ;  /* 0x00000050804c723c */ /* 0x044ff0000004185c */
[----:B------:R-:W-:Y:S01]  /*5930*/  HMMA.16816.F32.BF16 R80, R128, R82, R96 ;  /* 0x000000528050723c */ /* 0x000fe20000041860 */
[----:B------:R-:W2:Y:S01]  /*5940*/  LDSM.16.MT88.4 R96, [R250+0x5900] ;  /* 0x00590000fa60783b */ /* 0x000ea20000004200 */
[----:B------:R-:W-:-:S02]  /*5950*/  FADD.FTZ R3, R125, R0 ;  /* 0x000000007d037221 */ /* 0x000fc40000010000 */
[----:B------:R-:W-:Y:S02]  /*5960*/  FADD.FTZ R0, R124, R4 ;  /* 0x000000047c007221 */ /* 0x000fe40000010000 */
[----:B------:R-:W-:Y:S02]  /*5970*/  FADD.FTZ R4, R21, R3 ;  /* 0x0000000315047221 */ /* 0x000fe40000010000 */
[----:B------:R-:W-:Y:S01]  /*5980*/  FADD.FTZ R3, R180, R0 ;  /* 0x00000000b4037221 */ /* 0x000fe20000010000 */
[----:B------:R-:W-:Y:S01]  /*5990*/  HMMA.16816.F32.BF16 R56, R128, R58, R84 ;  /* 0x0000003a8038723c */ /* 0x000fe20000041854 */
[----:B------:R-:W-:Y:S02]  /*59a0*/  FADD.FTZ R0, R22, R4 ;  /* 0x0000000416007221 */ /* 0x000fe40000010000 */
[----:B------:R-:W-:Y:S02]  /*59b0*/  FADD.FTZ R4, R179, R3 ;  /* 0x00000003b3047221 */ /* 0x000fe40000010000 */
[----:B------:R-:W-:-:S02]  /*59c0*/  FADD.FTZ R3, R23, R0 ;  /* 0x0000000017037221 */ /* 0x000fc40000010000 */
[----:B------:R-:W-:Y:S02]  /*59d0*/  FADD.FTZ R0, R181, R4 ;  /* 0x00000004b5007221 */ /* 0x000fe40000010000 */
[----:B------:R-:W-:Y:S01]  /*59e0*/  FADD.FTZ R3, R178, R3 ;  /* 0x00000003b2037221 */ /* 0x000fe20000010000 */
[C---:B-1----:R-:W-:Y:S01]  /*59f0*/  HMMA.16816.F32.BF16 R84, R128.reuse, R88, R12 ;  /* 0x000000588054723c */ /* 0x042fe2000004180c */
[----:B------:R-:W-:Y:S07]  /*5a00*/  LDSM.16.MT88.4 R12, [R250+0x7900] ;  /* 0x00790000fa0c783b */ /* 0x000fee0000004200 */
[C---:B------:R-:W-:Y:S08]  /*5a10*/  HMMA.16816.F32.BF16 R88, R128.reuse, R90, R100 ;  /* 0x0000005a8058723c */ /* 0x040ff00000041864 */
[C---:B--2---:R-:W-:Y:S01]  /*5a20*/  HMMA.16816.F32.BF16 R92, R128.reuse, R96, R120 ;  /* 0x00000060805c723c */ /* 0x044fe20000041878 */
[----:B------:R-:W-:Y:S07]  /*5a30*/  LDSM.16.MT88.4 R120, [R251+0x7900] ;  /* 0x00790000fb78783b */ /* 0x000fee0000004200 */
[----:B------:R-:W-:Y:S01]  /*5a40*/  HMMA.16816.F32.BF16 R100, R128, R104, R112 ;  /* 0x000000688064723c */ /* 0x000fe20000041870 */
[----:B------:R-:W1:Y:S01]  /*5a50*/  LDSM.16.MT88.4 R112, [R249+0x7900] ;  /* 0x00790000f970783b */ /* 0x000e620000004200 */
[----:B------:R-:W-:-:S02]  /*5a60*/  FADD.FTZ R8, R8, R3 ;  /* 0x0000000308087221 */ /* 0x000fc40000010000 */
[----:B------:R-:W-:Y:S02]  /*5a70*/  FADD.FTZ R20, R20, R0 ;  /* 0x0000000014147221 */ /* 0x000fe40000010000 */
[----:B------:R-:W-:Y:S02]  /*5a80*/  FADD.FTZ R7, R7, R8 ;  /* 0x0000000807077221 */ /* 0x000fe40000010000 */
[----:B------:R-:W-:Y:S02]  /*5a90*/  FADD.FTZ R11, R11, R20 ;  /* 0x000000140b0b7221 */ /* 0x000fe40000010000 */
[----:B------:R-:W-:Y:S02]  /*5aa0*/  FADD.FTZ R6, R6, R7 ;  /* 0x0000000706067221 */ /* 0x000fe40000010000 */
[----:B------:R-:W-:Y:S01]  /*5ab0*/  FADD.FTZ R10, R10, R11 ;  /* 0x0000000b0a0a7221 */ /* 0x000fe20000010000 */
[----:B------:R-:W-:Y:S01]  /*5ac0*/  UIADD3 UR6, UR7, -0x2, URZ ;  /* 0xfffffffe07067890 */ /* 0x000fe2000fffe03f */
[----:B------:R-:W-:-:S02]  /*5ad0*/  FADD.FTZ R0, R5, R6 ;  /* 0x0000000605007221 */ /* 0x000fc40000010000 */
[----:B------:R-:W-:Y:S01]  /*5ae0*/  FADD.FTZ R3, R9, R10 ;  /* 0x0000000a09037221 */ /* 0x000fe20000010000 */
[----:B------:R-:W-:Y:S02]  /*5af0*/  UISETP.GE.AND UP0, UPT, UR6, UR8, UPT ;  /* 0x000000080600728c */ /* 0x000fe4000bf06270 */
[----:B------:R2:W-:Y:S04]  /*5b00*/  STL [R1+0x40], R0 ;  /* 0x0000400001007387 */ /* 0x0005e80000100800 */
[----:B------:R2:W-:Y:S01]  /*5b10*/  STL [R1+0x1c], R3 ;  /* 0x00001c0301007387 */ /* 0x0005e20000100800 */
[----:B------:R-:W-:Y:S01]  /*5b20*/  PLOP3.LUT P0, PT, PT, PT, UP0, 0x80, 0x0 ;  /* 0x000000000000781c */ /* 0x000fe20003f0f008 */
[C---:B------:R-:W-:Y:S08]  /*5b30*/  HMMA.16816.F32.BF16 R96, R128.reuse, R98, R116 ;  /* 0x000000628060723c */ /* 0x040ff00000041874 */
[C---:B------:R-:W-:Y:S08]  /*5b40*/  HMMA.16816.F32.BF16 R104, R128.reuse, R106, R108 ;  /* 0x0000006a8068723c */ /* 0x040ff0000004186c */
[C---:B-1----:R-:W-:Y:S08]  /*5b50*/  HMMA.16816.F32.BF16 R108, R128.reuse, R112, R28 ;  /* 0x00000070806c723c */ /* 0x042ff0000004181c */
[C---:B------:R-:W-:Y:S08]  /*5b60*/  HMMA.16816.F32.BF16 R116, R128.reuse, R120, R188 ;  /* 0x000000788074723c */ /* 0x040ff000000418bc */
[C---:B------:R-:W-:Y:S08]  /*5b70*/  HMMA.16816.F32.BF16 R112, R128.reuse, R114, R16 ;  /* 0x000000728070723c */ /* 0x040ff00000041810 */
[C---:B------:R-:W-:Y:S08]  /*5b80*/  HMMA.16816.F32.BF16 R120, R128.reuse, R122, R184 ;  /* 0x0000007a8078723c */ /* 0x040ff000000418b8 */
[C---:B------:R-:W-:Y:S08]  /*5b90*/  HMMA.16816.F32.BF16 R124, R128.reuse, R12, R32 ;  /* 0x0000000c807c723c */ /* 0x040ff00000041820 */
[----:B------:R-:W-:Y:S01]  /*5ba0*/  HMMA.16816.F32.BF16 R128, R128, R14, R24 ;  /* 0x0000000e8080723c */ /* 0x000fe20000041818 */
[----:B------:R-:W-:Y:S07]  /*5bb0*/  @!P0 BRA `(.L_x_5) ;  /* 0x00003b1000008947 */ /* 0x000fee0003800000 */
[----:B--2---:R-:W-:Y:S01]  /*5bc0*/  SHF.R.S32.HI R18, RZ, 0x1f, R133 ;  /* 0x0000001fff127819 */ /* 0x004fe20000011485 */
[----:B------:R-:W-:Y:S01]  /*5bd0*/  IMAD.SHL.U32 R4, R133, 0x2, RZ ;  /* 0x0000000285047824 */ /* 0x000fe200078e00ff */
[----:B------:R-:W-:-:S02]  /*5be0*/  SHF.R.S32.HI R19, RZ, 0x1f, R134 ;  /* 0x0000001fff137819 */ /* 0x000fc40000011486 */
[----:B------:R-:W-:Y:S01]  /*5bf0*/  SHF.L.U64.HI R0, R133, 0x1, R18 ;  /* 0x0000000185007819 */ /* 0x000fe20000010212 */
[----:B------:R-:W-:Y:S01]  /*5c00*/  IMAD.MOV.U32 R133, RZ, RZ, R132 ;  /* 0x000000ffff857224 */ /* 0x000fe200078e0084 */
[----:B------:R-:W-:Y:S02]  /*5c10*/  SHF.L.U64.HI R3, R134, 0x1, R19 ;  /* 0x0000000186037819 */ /* 0x000fe40000010213 */
[----:B------:R-:W-:Y:S01]  /*5c20*/  SHF.R.S32.HI R18, RZ, 0x1f, R177 ;  /* 0x0000001fff127819 */ /* 0x000fe200000114b1 */
[----:B------:R1:W-:Y:S01]  /*5c30*/  STL [R1+0x3c], R0 ;  /* 0x00003c0001007387 */ /* 0x0003e20000100800 */
[----:B------:R-:W-:-:S03]  /*5c40*/  SHF.R.S32.HI R19, RZ, 0x1f, R176 ;  /* 0x0000001fff137819 */ /* 0x000fc600000114b0 */
[----:B------:R-:W-:Y:S04]  /*5c50*/  STL [R1+0x38], R4 ;  /* 0x0000380401007387 */ /* 0x000fe80000100800 */
[----:B------:R2:W-:Y:S01]  /*5c60*/  STL [R1+0x34], R3 ;  /* 0x0000340301007387 */ /* 0x0005e20000100800 */
[----:B-1----:R-:W-:Y:S02]  /*5c70*/  IMAD.SHL.U32 R0, R134, 0x2, RZ ;  /* 0x0000000286007824 */ /* 0x002fe400078e00ff */
[----:B------:R-:W-:Y:S01]  /*5c80*/  IMAD.MOV.U32 R134, RZ, RZ, R2 ;  /* 0x000000ffff867224 */ /* 0x000fe200078e0002 */
[----:B------:R-:W-:Y:S02]  /*5c90*/  SHF.L.U64.HI R2, R176, 0x1, R19 ;  /* 0x00000001b0027819 */ /* 0x000fe40000010213 */
[----:B------:R1:W-:Y:S01]  /*5ca0*/  STL [R1+0x30], R0 ;  /* 0x0000300001007387 */ /* 0x0003e20000100800 */
[C---:B--2---:R-:W-:Y:S01]  /*5cb0*/  IMAD.SHL.U32 R3, R177.reuse, 0x2, RZ ;  /* 0x00000002b1037824 */ /* 0x044fe200078e00ff */
[----:B-1----:R-:W-:-:S05]  /*5cc0*/  SHF.L.U64.HI R0, R177, 0x1, R18 ;  /* 0x00000001b1007819 */ /* 0x002fca0000010212 */
[----:B------:R1:W-:Y:S04]  /*5cd0*/  STL [R1+0x2c], R0 ;  /* 0x00002c0001007387 */ /* 0x0003e80000100800 */
[----:B------:R2:W-:Y:S01]  /*5ce0*/  STL [R1+0x28], R3 ;  /* 0x0000280301007387 */ /* 0x0005e20000100800 */
[----:B-1----:R-:W-:-:S05]  /*5cf0*/  IMAD.SHL.U32 R0, R176, 0x2, RZ ;  /* 0x00000002b0007824 */ /* 0x002fca00078e00ff */
[----:B------:R2:W-:Y:S04]  /*5d00*/  STL [R1+0x20], R0 ;  /* 0x0000200001007387 */ /* 0x0005e80000100800 */
[----:B------:R2:W-:Y:S01]  /*5d10*/  STL [R1+0x24], R2 ;  /* 0x0000240201007387 */ /* 0x0005e20000100800 */
[----:B------:R-:W-:Y:S05]  /*5d20*/  BRA `(.L_x_6) ;  /* 0x0000045000007947 */ /* 0x000fea0003800000 */
.L_x_8:
[----:B------:R-:W2:Y:S01]  /*5d30*/  LDL R5, [R1+0x44] ;  /* 0x0000440001057983 */ /* 0x000ea20000100800 */
[----:B------:R-:W-:Y:S01]  /*5d40*/  IMAD.MOV.U32 R2, RZ, RZ, c[0x0][0x2b8] ;  /* 0x0000ae00ff027624 */ /* 0x000fe200078e00ff */
[----:B------:R-:W-:Y:S01]  /*5d50*/  ULEA UR5, UR6, UR9, 0x6 ;  /* 0x0000000906057291 */ /* 0x000fe2000f8e303f */
[----:B------:R-:W-:Y:S01]  /*5d60*/  IMAD.MOV.U32 R8, RZ, RZ, RZ ;  /* 0x000000ffff087224 */ /* 0x000fe200078e00ff */
[----:B------:R-:W3:Y:S02]  /*5d70*/  LDL R32, [R1+0x38] ;  /* 0x0000380001207983 */ /* 0x000ee40000100800 */
[----:B------:R-:W-:Y:S02]  /*5d80*/  ISETP.NE.AND P2, PT, R2, 0x1, PT ;  /* 0x000000010200780c */ /* 0x000fe40003f45270 */
[----:B------:R-:W4:Y:S01]  /*5d90*/  LDL R31, [R1+0x3c] ;  /* 0x00003c00011f7983 */ /* 0x000f220000100800 */
[----:B------:R-:W-:Y:S03]  /*5da0*/  IMAD.U32 R2, RZ, RZ, UR5 ;  /* 0x00000005ff027e24 */ /* 0x000fe6000f8e00ff */
[----:B------:R-:W5:Y:S04]  /*5db0*/  LDL R30, [R1+0x30] ;  /* 0x00003000011e7983 */ /* 0x000f680000100800 */
[----:B------:R-:W3:Y:S04]  /*5dc0*/  LDL R29, [R1+0x34] ;  /* 0x00003400011d7983 */ /* 0x000ee80000100800 */
[----:B------:R-:W3:Y:S04]  /*5dd0*/  LDL R28, [R1+0x28] ;  /* 0x00002800011c7983 */ /* 0x000ee80000100800 */
[----:B------:R-:W3:Y:S04]  /*5de0*/  LDL R25, [R1+0x2c] ;  /* 0x00002c0001197983 */ /* 0x000ee80000100800 */
[----:B------:R-:W3:Y:S04]  /*5df0*/  LDL R24, [R1+0x20] ;  /* 0x0000200001187983 */ /* 0x000ee80000100800 */
[----:B------:R-:W3:Y:S01]  /*5e00*/  LDL R21, [R1+0x24] ;  /* 0x0000240001157983 */ /* 0x000ee20000100800 */
[----:B--2---:R-:W-:Y:S05]  /*5e10*/  IADD3 R2, R2, -0x40, R5 ;  /* 0xffffffc002027810 */ /* 0x004fea0007ffe005 */
[----:B------:R-:W-:Y:S04]  /*5e20*/  @P2 IMAD.HI.U32 R5, R2, c[0x0][0x2bc], RZ ;  /* 0x0000af0002052a27 */ /* 0x000fe800078e00ff */
[----:B------:R-:W-:Y:S01]  /*5e30*/  IMAD.MOV.U32 R0, RZ, RZ, R2 ;  /* 0x000000ffff007224 */ /* 0x000fe200078e0002 */
[----:B------:R-:W-:Y:S04]  /*5e40*/  @P2 SHF.R.U32.HI R0, RZ, c[0x0][0x2c0], R5 ;  /* 0x0000b000ff002a19 */ /* 0x000fe80000011605 */
[C---:B------:R-:W-:Y:S04]  /*5e50*/  @!P1 IADD3 R5, P0, R0.reuse, UR16, RZ ;  /* 0x0000001000059c10 */ /* 0x040fe8000ff1e0ff */
[----:B------:R-:W-:Y:S01]  /*5e60*/  @!P1 LEA.HI.X.SX32 R7, R0, UR14, 0x1, P0 ;  /* 0x0000000e00079c11 */ /* 0x000fe200080f0eff */
[----:B------:R-:W-:Y:S01]  /*5e70*/  IMAD.MOV R0, RZ, RZ, -R0 ;  /* 0x000000ffff007224 */ /* 0x000fe200078e0a00 */
[C---:B------:R-:W-:Y:S03]  /*5e80*/  @!P1 LEA R6, P0, R5.reuse, c[0x0][0x2a0], 0x2 ;  /* 0x0000a80005069a11 */ /* 0x040fe600078010ff */
[----:B------:R-:W-:Y:S01]  /*5e90*/  IMAD R9, R0, c[0x0][0x2b8], R2 ;  /* 0x0000ae0000097a24 */ /* 0x000fe200078e0202 */
[----:B------:R-:W-:Y:S04]  /*5ea0*/  @!P1 LEA.HI.X R7, R5, c[0x0][0x2a4], R7, 0x2, P0 ;  /* 0x0000a90005079a11 */ /* 0x000fe800000f1407 */
[----:B------:R-:W-:Y:S01]  /*5eb0*/  STL [R1+0x14], R9 ;  /* 0x0000140901007387 */ /* 0x000fe20000100800 */
[----:B------:R-:W-:Y:S03]  /*5ec0*/  SHF.R.S32.HI R0, RZ, 0x1f, R9 ;  /* 0x0000001fff007819 */ /* 0x000fe60000011409 */
[----:B------:R1:W2:Y:S02]  /*5ed0*/  @!P1 LDG.E R8, [R6.64] ;  /* 0x0000000c06089981 */ /* 0x0002a4000c1e1900 */
[----:B------:R-:W-:Y:S04]  /*5ee0*/  IMAD R0, R0, c[0x0][0x1e0], RZ ;  /* 0x0000780000007a24 */ /* 0x000fe800078e02ff */
[C---:B------:R-:W-:Y:S02]  /*5ef0*/  IMAD R0, R9.reuse, c[0x0][0x1e4], R0 ;  /* 0x0000790009007a24 */ /* 0x040fe400078e0200 */
[----:B-1----:R-:W-:Y:S04]  /*5f00*/  IMAD.WIDE.U32 R6, R9, c[0x0][0x1e0], RZ ;  /* 0x0000780009067a25 */ /* 0x002fe800078e00ff */
[----:B------:R-:W-:Y:S01]  /*5f10*/  IMAD.IADD R7, R7, 0x1, R0 ;  /* 0x0000000107077824 */ /* 0x000fe200078e0200 */
[----:B--2---:R-:W-:Y:S01]  /*5f20*/  STL [R1+0x10], R8 ;  /* 0x0000100801007387 */ /* 0x004fe20000100800 */
[----:B------:R-:W-:Y:S02]  /*5f30*/  SHF.R.S32.HI R2, RZ, 0x1f, R8 ;  /* 0x0000001fff027819 */ /* 0x000fe40000011408 */
[----:B------:R-:W-:Y:S04]  /*5f40*/  IMAD.WIDE.U32 R6, R8, c[0x0][0x1f0], R6 ;  /* 0x00007c0008067a25 */ /* 0x000fe800078e0006 */
[----:B------:R-:W-:Y:S01]  /*5f50*/  IMAD R2, R2, c[0x0][0x1f0], RZ ;  /* 0x00007c0002027a24 */ /* 0x000fe200078e02ff */
[----:B------:R-:W-:Y:S03]  /*5f60*/  IADD3 R0, P0, R6, UR20, RZ ;  /* 0x0000001406007c10 */ /* 0x000fe6000ff1e0ff */
[----:B------:R-:W-:Y:S05]  /*5f70*/  IMAD R2, R8, c[0x0][0x1f4], R2 ;  /* 0x00007d0008027a24 */ /* 0x000fea00078e0202 */
[----:B------:R-:W-:Y:S02]  /*5f80*/  IADD3.X R7, R7, UR18, R2, P0, !PT ;  /* 0x0000001207077c10 */ /* 0x000fe400087fe402 */
[C---:B------:R-:W-:Y:S04]  /*5f90*/  LEA R2, P0, R0.reuse, c[0x0][0x1c8], 0x1 ;  /* 0x0000720000027a11 */ /* 0x040fe800078008ff */
[----:B------:R-:W-:Y:S01]  /*5fa0*/  LEA.HI.X R7, R0, c[0x0][0x1cc], R7, 0x1, P0 ;  /* 0x0000730000077a11 */ /* 0x000fe200000f0c07 */
[----:B------:R-:W3:Y:S04]  /*5fb0*/  SHFL.IDX PT, R5, R2, RZ, 0x181f ;  /* 0x00181fff02057589 */ /* 0x000ee800000e0000 */
[----:B------:R-:W4:Y:S04]  /*5fc0*/  SHFL.IDX PT, R6, R7, RZ, 0x181f ;  /* 0x00181fff07067589 */ /* 0x000f2800000e0000 */
[----:B------:R-:W1:Y:S04]  /*5fd0*/  SHFL.IDX PT, R0, R2, 0x1, 0x181f ;  /* 0x00381f0002007f89 */ /* 0x000e6800000e0000 */
[----:B------:R-:W2:Y:S01]  /*5fe0*/  SHFL.IDX PT, R2, R7, 0x1, 0x181f ;  /* 0x00381f0007027f89 */ /* 0x000ea200000e0000 */
[C---:B---3--:R-:W-:Y:S05]  /*5ff0*/  IADD3 R8, P0, R5.reuse, R32, RZ ;  /* 0x0000002005087210 */ /* 0x048fea0007f1e0ff */
[C---:B----4-:R-:W-:Y:S05]  /*6000*/  IMAD.X R9, R6.reuse, 0x1, R31, P0 ;  /* 0x0000000106097824 */ /* 0x050fea00000e061f */
[----:B------:R5:W-:Y:S02]  /*6010*/  LDGSTS.E.BYPASS.LTC128B.128 [R132+0x10100], [R8.64], !P6 ;  /* 0x1010000008847fae */ /* 0x000be4000f101d4c */
[C---:B-----5:R-:W-:Y:S04]  /*6020*/  IADD3 R8, P0, R5.reuse, R30, RZ ;  /* 0x0000001e05087210 */ /* 0x060fe80007f1e0ff */
[CC--:B------:R-:W-:Y:S02]  /*6030*/  IADD3.X R9, R6.reuse, R29.reuse, RZ, P0, !PT ;  /* 0x0000001d06097210 */ /* 0x0c0fe400007fe4ff */
[C---:B------:R-:W-:Y:S03]  /*6040*/  IADD3 R10, P0, R5.reuse, R28, RZ ;  /* 0x0000001c050a7210 */ /* 0x040fe60007f1e0ff */
[----:B------:R3:W-:Y:S02]  /*6050*/  LDGSTS.E.BYPASS.LTC128B.128 [R132+0x12100], [R8.64], !P5 ;  /* 0x1210000008847fae */ /* 0x0007e4000e901d4c */
[C---:B------:R-:W-:Y:S05]  /*6060*/  IMAD.X R11, R6.reuse, 0x1, R25, P0 ;  /* 0x00000001060b7824 */ /* 0x040fea00000e0619 */
[----:B------:R4:W-:Y:S01]  /*6070*/  LDGSTS.E.BYPASS.LTC128B.128 [R132+0x14100], [R10.64], !P4 ;  /* 0x141000000a847fae */ /* 0x0009e2000e101d4c */
[----:B---3--:R-:W-:Y:S05]  /*6080*/  IADD3 R8, P0, R5, R24, RZ ;  /* 0x0000001805087210 */ /* 0x008fea0007f1e0ff */
[----:B------:R-:W-:Y:S01]  /*6090*/  IMAD.X R9, R6, 0x1, R21, P0 ;  /* 0x0000000106097824 */ /* 0x000fe200000e0615 */
[----:B-1----:R-:W-:Y:S04]  /*60a0*/  IADD3 R6, P0, R0, R32, RZ ;  /* 0x0000002000067210 */ /* 0x002fe80007f1e0ff */
[----:B------:R1:W-:Y:S01]  /*60b0*/  LDGSTS.E.BYPASS.LTC128B.128 [R132+0x16100], [R8.64], !P3 ;  /* 0x1610000008847fae */ /* 0x0003e2000d901d4c */
[----:B--2---:R-:W-:Y:S05]  /*60c0*/  IMAD.X R7, R2, 0x1, R31, P0 ;  /* 0x0000000102077824 */ /* 0x004fea00000e061f */
[----:B------:R2:W-:Y:S02]  /*60d0*/  LDGSTS.E.BYPASS.LTC128B.128 [R132+0x11100], [R6.64], !P6 ;  /* 0x1110000006847fae */ /* 0x0005e4000f101d4c */
[----:B--2---:R-:W-:Y:S04]  /*60e0*/  IADD3 R6, P0, R0, R30, RZ ;  /* 0x0000001e00067210 */ /* 0x004fe80007f1e0ff */
[----:B------:R-:W-:Y:S02]  /*60f0*/  IADD3.X R7, R2, R29, RZ, P0, !PT ;  /* 0x0000001d02077210 */ /* 0x000fe400007fe4ff */
[----:B-1----:R-:W-:Y:S03]  /*6100*/  IADD3 R8, P0, R0, R28, RZ ;  /* 0x0000001c00087210 */ /* 0x002fe60007f1e0ff */
[----:B------:R1:W-:Y:S02]  /*6110*/  LDGSTS.E.BYPASS.LTC128B.128 [R132+0x13100], [R6.64], !P5 ;  /* 0x1310000006847fae */ /* 0x0003e4000e901d4c */
[----:B------:R-:W-:Y:S05]  /*6120*/  IMAD.X R9, R2, 0x1, R25, P0 ;  /* 0x0000000102097824 */ /* 0x000fea00000e0619 */
[----:B------:R4:W-:Y:S01]  /*6130*/  LDGSTS.E.BYPASS.LTC128B.128 [R132+0x15100], [R8.64], !P4 ;  /* 0x1510000008847fae */ /* 0x0009e2000e101d4c */
[----:B-1----:R-:W-:Y:S05]  /*6140*/  IADD3 R6, P0, R0, R24, RZ ;  /* 0x0000001800067210 */ /* 0x002fea0007f1e0ff */
[----:B------:R-:W-:Y:S05]  /*6150*/  IMAD.X R7, R2, 0x1, R21, P0 ;  /* 0x0000000102077824 */ /* 0x000fea00000e0615 */
[----:B------:R4:W-:Y:S01]  /*6160*/  LDGSTS.E.BYPASS.LTC128B.128 [R132+0x17100], [R6.64], !P3 ;  /* 0x1710000006847fae */ /* 0x0009e2000d901d4c */
[----:B------:R-:W-:-:S05]  /*6170*/  BRA `(.L_x_7) ;  /* 0x0000151000007947 */ /* 0x000fca0003800000 */
.L_x_6:
[----:B------:R-:W3:Y:S01]  /*6180*/  LDL R4, [R1+0x14] ;  /* 0x0000140001047983 */ /* 0x000ee20000100800 */
[----:B------:R-:W-:Y:S04]  /*6190*/  DEPBAR.LE SB0, 0x0 ;  /* 0x000080000000791a */ /* 0x000fe80000000000 */
[----:B------:R-:W4:Y:S01]  /*61a0*/  LDL R5, [R1+0x10] ;  /* 0x0000100001057983 */ /* 0x000f220000100800 */
[----:B------:R-:W-:Y:S04]  /*61b0*/  UISETP.GT.AND UP0, UPT, UR6, UR8, UPT ;  /* 0x000000080600728c */ /* 0x000fe8000bf04270 */
[----:B------:R1:W-:Y:S05]  /*61c0*/  STL [R1+0x64], R42 ;  /* 0x0000642a01007387 */ /* 0x0003ea0000100800 */
[----:B------:R2:W-:Y:S05]  /*61d0*/  STL [R1+0x60], R41 ;  /* 0x0000602901007387 */ /* 0x0005ea0000100800 */
[----:B------:R1:W-:Y:S05]  /*61e0*/  STL [R1+0x5c], R40 ;  /* 0x00005c2801007387 */ /* 0x0003ea0000100800 */
[----:B------:R1:W-:Y:S05]  /*61f0*/  STL [R1+0x58], R39 ;  /* 0x0000582701007387 */ /* 0x0003ea0000100800 */
[----:B------:R2:W-:Y:S05]  /*6200*/  STL [R1+0x54], R38 ;  /* 0x0000542601007387 */ /* 0x0005ea0000100800 */
[----:B------:R2:W-:Y:S05]  /*6210*/  STL [R1+0x50], R37 ;  /* 0x0000502501007387 */ /* 0x0005ea0000100800 */
[----:B------:R2:W-:Y:S05]  /*6220*/  STL [R1+0x4c], R36 ;  /* 0x00004c2401007387 */ /* 0x0005ea0000100800 */
[----:B------:R-:W4:Y:S05]  /*6230*/  LDL R20, [R1+0x38] ;  /* 0x0000380001147983 */ /* 0x000f2a0000100800 */
[----:B-1----:R-:W4:Y:S05]  /*6240*/  LDL R42, [R1+0x3c] ;  /* 0x00003c00012a7983 */ /* 0x002f2a0000100800 */
[----:B--2---:R-:W2:Y:S05]  /*6250*/  LDL R41, [R1+0x30] ;  /* 0x0000300001297983 */ /* 0x004eaa0000100800 */
[----:B------:R-:W2:Y:S05]  /*6260*/  LDL R40, [R1+0x34] ;  /* 0x0000340001287983 */ /* 0x000eaa0000100800 */
[----:B------:R-:W2:Y:S05]  /*6270*/  LDL R39, [R1+0x28] ;  /* 0x0000280001277983 */ /* 0x000eaa0000100800 */
[----:B------:R-:W2:Y:S05]  /*6280*/  LDL R38, [R1+0x2c] ;  /* 0x00002c0001267983 */ /* 0x000eaa0000100800 */
[----:B------:R-:W2:Y:S05]  /*6290*/  LDL R37, [R1+0x20] ;  /* 0x0000200001257983 */ /* 0x000eaa0000100800 */
[----:B------:R-:W2:Y:S05]  /*62a0*/  LDL R36, [R1+0x4] ;  /* 0x0000040001247983 */ /* 0x000eaa0000100800 */
[----:B------:R-:W2:Y:S05]  /*62b0*/  LDL R29, [R1+0x18] ;  /* 0x00001800011d7983 */ /* 0x000eaa0000100800 */
[----:B------:R-:W2:Y:S05]  /*62c0*/  LDL R132, [R1+0xc] ;  /* 0x00000c0001847983 */ /* 0x000eaa0000100800 */
[----:B------:R-:W-:Y:S06]  /*62d0*/  BAR.SYNC.DEFER_BLOCKING 0x0 ;  /* 0x0000000000007b1d */ /* 0x000fec0000010000 */
[----:B------:R-:W1:Y:S05]  /*62e0*/  LDSM.16.M88.4 R8, [R135+0x10100] ;  /* 0x010100008708783b */ /* 0x000e6a0000000200 */
[----:B------:R-:W-:Y:S05]  /*62f0*/  LDSM.16.M88.4 R16, [R135+0x10900] ;  /* 0x010900008710783b */ /* 0x000fea0000000200 */
[----:B------:R-:W-:Y:S05]  /*6300*/  LDSM.16.M88.4 R24, [R135+0x11100] ;  /* 0x011100008718783b */ /* 0x000fea0000000200 */
[----:B------:R-:W-:Y:S01]  /*6310*/  LDSM.16.M88.4 R32, [R135+0x11900] ;  /* 0x011900008720783b */ /* 0x000fe20000000200 */
[----:B---3--:R-:W-:Y:S01]  /*6320*/  SHF.R.S32.HI R0, RZ, 0x1f, R4 ;  /* 0x0000001fff007819 */ /* 0x008fe20000011404 */
[----:B------:R-:W-:Y:S04]  /*6330*/  IMAD.WIDE.U32 R2, R4, c[0x0][0x208], RZ ;  /* 0x0000820004027a25 */ /* 0x000fe800078e00ff */
[----:B------:R-:W-:Y:S04]  /*6340*/  IMAD R0, R0, c[0x0][0x208], RZ ;  /* 0x0000820000007a24 */ /* 0x000fe800078e02ff */
[----:B------:R-:W-:Y:S01]  /*6350*/  IMAD R0, R4, c[0x0][0x20c], R0 ;  /* 0x0000830004007a24 */ /* 0x000fe200078e0200 */
[----:B----4-:R-:W-:Y:S04]  /*6360*/  SHF.R.S32.HI R4, RZ, 0x1f, R5 ;  /* 0x0000001fff047819 */ /* 0x010fe80000011405 */
[----:B------:R-:W-:Y:S01]  /*6370*/  IADD3 R3, R3, R0, RZ ;  /* 0x0000000003037210 */ /* 0x000fe20007ffe0ff */
[----:B------:R-:W-:Y:S04]  /*6380*/  IMAD R28, R4, c[0x0][0x218], RZ ;  /* 0x00008600041c7a24 */ /* 0x000fe800078e02ff */
[C---:B------:R-:W-:Y:S04]  /*6390*/  IMAD.WIDE.U32 R2, R5.reuse, c[0x0][0x218], R2 ;  /* 0x0000860005027a25 */ /* 0x040fe800078e0002 */
[----:B------:R-:W-:Y:S01]  /*63a0*/  IMAD R28, R5, c[0x0][0x21c], R28 ;  /* 0x00008700051c7a24 */ /* 0x000fe200078e021c */
[----:B------:R-:W-:Y:S01]  /*63b0*/  IADD3 R0, P0, R2, UR22, RZ ;  /* 0x0000001602007c10 */ /* 0x000fe2000ff1e0ff */
[C---:B-1----:R-:W-:Y:S03]  /*63c0*/  HMMA.16816.F32.BF16 R4, R168.reuse, R8, RZ ;  /* 0x00000008a804723c */ /* 0x042fe600000418ff */
[----:B------:R-:W-:Y:S02]  /*63d0*/  IADD3.X R28, R3, UR4, R28, P0, !PT ;  /* 0x00000004031c7c10 */ /* 0x000fe400087fe41c */
[C---:B------:R-:W-:Y:S03]  /*63e0*/  LEA R3, P0, R0.reuse, c[0x0][0x1f8], 0x1 ;  /* 0x00007e0000037a11 */ /* 0x040fe600078008ff */
[C---:B------:R-:W-:Y:S01]  /*63f0*/  HMMA.16816.F32.BF16 R8, R168.reuse, R10, RZ ;  /* 0x0000000aa808723c */ /* 0x040fe200000418ff */
[----:B------:R-:W-:Y:S02]  /*6400*/  LEA.HI.X R28, R0, c[0x0][0x1fc], R28, 0x1, P0 ;  /* 0x00007f00001c7a11 */ /* 0x000fe400000f0c1c */
[----:B------:R-:W1:Y:S05]  /*6410*/  SHFL.IDX PT, R0, R3, RZ, 0x181f ;  /* 0x00181fff03007589 */ /* 0x000e6a00000e0000 */
[----:B------:R-:W3:Y:S05]  /*6420*/  SHFL.IDX PT, R2, R28, RZ, 0x181f ;  /* 0x00181fff1c027589 */ /* 0x000eea00000e0000 */
[----:B------:R-:W4:Y:S05]  /*6430*/  SHFL.IDX PT, R3, R3, 0x1, 0x181f ;  /* 0x00381f0003037f89 */ /* 0x000f2a00000e0000 */
[----:B------:R-:W2:Y:S01]  /*6440*/  SHFL.IDX PT, R28, R28, 0x1, 0x181f ;  /* 0x00381f001c1c7f89 */ /* 0x000ea200000e0000 */
[----:B-1----:R-:W-:Y:S04]  /*6450*/  IADD3 R12, P0, R0, R20, RZ ;  /* 0x00000014000c7210 */ /* 0x002fe80007f1e0ff */
[----:B---3--:R-:W-:Y:S02]  /*6460*/  IADD3.X R13, R2, R42, RZ, P0, !PT ;  /* 0x0000002a020d7210 */ /* 0x008fe400007fe4ff */
[----:B--2---:R-:W-:Y:S04]  /*6470*/  IADD3 R14, P0, R0, R41, RZ ;  /* 0x00000029000e7210 */ /* 0x004fe80007f1e0ff */
[----:B------:R-:W-:Y:S02]  /*6480*/  IADD3.X R15, R2, R40, RZ, P0, !PT ;  /* 0x00000028020f7210 */ /* 0x000fe400007fe4ff */
[----:B------:R-:W-:Y:S04]  /*6490*/  IADD3 R22, P0, R0, R39, RZ ;  /* 0x0000002700167210 */ /* 0x000fe80007f1e0ff */
[----:B------:R-:W-:Y:S02]  /*64a0*/  IADD3.X R23, R2, R38, RZ, P0, !PT ;  /* 0x0000002602177210 */ /* 0x000fe400007fe4ff */
[----:B------:R-:W-:Y:S01]  /*64b0*/  IADD3 R30, P0, R0, R37, RZ ;  /* 0x00000025001e7210 */ /* 0x000fe20007f1e0ff */
[----:B------:R-:W1:Y:S05]  /*64c0*/  LDSM.16.M88.4 R176, [R36] ;  /* 0x0000000024b0783b */ /* 0x000e6a0000000200 */
[----:B------:R-:W2:Y:S05]  /*64d0*/  LDL R0, [R1+0x24] ;  /* 0x0000240001007983 */ /* 0x000eaa0000100800 */
[----:B------:R-:W3:Y:S05]  /*64e0*/  LDSM.16.M88.4 R180, [R36+0x800] ;  /* 0x0008000024b4783b */ /* 0x000eea0000000200 */
[----:B------:R-:W1:Y:S05]  /*64f0*/  LDSM.16.M88.4 R184, [R36+0x1000] ;  /* 0x0010000024b8783b */ /* 0x000e6a0000000200 */
[----:B------:R-:W1:Y:S05]  /*6500*/  LDSM.16.M88.4 R188, [R36+0x1800] ;  /* 0x0018000024bc783b */ /* 0x000e6a0000000200 */
[----:B------:R-:W-:Y:S01]  /*6510*/  @!PT LDS RZ, [RZ] ;  /* 0x00000000fffff984 */ /* 0x000fe20000000800 */
[----:B------:R-:W-:Y:S01]  /*6520*/  @!PT LDS RZ, [RZ] ;  /* 0x00000000fffff984 */ /* 0x000fe20000000800 */
[----:B------:R-:W-:Y:S01]  /*6530*/  @!PT LDS RZ, [RZ] ;  /* 0x00000000fffff984 */ /* 0x000fe20000000800 */
[----:B------:R3:W-:Y:S05]  /*6540*/  LDGSTS.E.BYPASS.LTC128B.128 [R29], [R12.64], !P6 ;  /* 0x000000000c1d7fae */ /* 0x0007ea000f101d4c */
[----:B------:R3:W-:Y:S05]  /*6550*/  LDGSTS.E.BYPASS.LTC128B.128 [R132+0x2100], [R14.64], !P5 ;  /* 0x021000000e847fae */ /* 0x0007ea000e901d4c */
[----:B------:R1:W-:Y:S01]  /*6560*/  LDGSTS.E.BYPASS.LTC128B.128 [R132+0x4100], [R22.64], !P4 ;  /* 0x0410000016847fae */ /* 0x0003e2000e101d4c */
[C---:B---3--:R-:W-:Y:S08]  /*6570*/  HMMA.16816.F32.BF16 R12, R168.reuse, R16, RZ ;  /* 0x00000010a80c723c */ /* 0x048ff000000418ff */
[C---:B------:R-:W-:Y:S01]  /*6580*/  HMMA.16816.F32.BF16 R16, R168.reuse, R18, RZ ;  /* 0x00000012a810723c */ /* 0x040fe200000418ff */
[----:B--2---:R-:W-:Y:S03]  /*6590*/  IADD3.X R31, R2, R0, RZ, P0, !PT ;  /* 0x00000000021f7210 */ /* 0x004fe600007fe4ff */
[C---:B----4-:R-:W-:Y:S02]  /*65a0*/  IADD3 R20, P0, R3.reuse, R20, RZ ;  /* 0x0000001403147210 */ /* 0x050fe40007f1e0ff */
[----:B------:R2:W-:Y:S02]  /*65b0*/  LDGSTS.E.BYPASS.LTC128B.128 [R132+0x6100], [R30.64], !P3 ;  /* 0x061000001e847fae */ /* 0x0005e4000d901d4c */
[C---:B------:R-:W-:Y:S04]  /*65c0*/  IADD3.X R21, R28.reuse, R42, RZ, P0, !PT ;  /* 0x0000002a1c157210 */ /* 0x040fe800007fe4ff */
[C---:B-1----:R-:W-:Y:S01]  /*65d0*/  IADD3 R22, P0, R3.reuse, R41, RZ ;  /* 0x0000002903167210 */ /* 0x042fe20007f1e0ff */
[----:B------:R1:W5:Y:S03]  /*65e0*/  LDL.LU R42, [R1+0x64] ;  /* 0x00006400012a7983 */ /* 0x0003660000300800 */
[C---:B------:R-:W-:Y:S02]  /*65f0*/  IADD3.X R23, R28.reuse, R40, RZ, P0, !PT ;  /* 0x000000281c177210 */ /* 0x040fe400007fe4ff */
[----:B------:R3:W-:Y:S05]  /*6600*/  LDGSTS.E.BYPASS.LTC128B.128 [R29+0x1000], [R20.64], !P6 ;  /* 0x01000000141d7fae */ /* 0x0007ea000f101d4c */
[----:B------:R1:W5:Y:S05]  /*6610*/  LDL.LU R41, [R1+0x60] ;  /* 0x0000600001297983 */ /* 0x00036a0000300800 */
[----:B------:R1:W5:Y:S05]  /*6620*/  LDL.LU R40, [R1+0x5c] ;  /* 0x00005c0001287983 */ /* 0x00036a0000300800 */
[----:B------:R4:W-:Y:S01]  /*6630*/  LDGSTS.E.BYPASS.LTC128B.128 [R29+0x3000], [R22.64], !P5 ;  /* 0x03000000161d7fae */ /* 0x0009e2000e901d4c */
[C---:B---3--:R-:W-:Y:S04]  /*6640*/  IADD3 R20, P0, R3.reuse, R39, RZ ;  /* 0x0000002703147210 */ /* 0x048fe80007f1e0ff */
[----:B------:R1:W5:Y:S01]  /*6650*/  LDL.LU R39, [R1+0x58] ;  /* 0x0000580001277983 */ /* 0x0003620000300800 */
[C---:B------:R-:W-:Y:S02]  /*6660*/  IADD3.X R21, R28.reuse, R38, RZ, P0, !PT ;  /* 0x000000261c157210 */ /* 0x040fe400007fe4ff */
[----:B------:R-:W-:Y:S02]  /*6670*/  IADD3 R2, P0, R3, R37, RZ ;  /* 0x0000002503027210 */ /* 0x000fe40007f1e0ff */
[----:B------:R1:W5:Y:S02]  /*6680*/  LDL.LU R38, [R1+0x54] ;  /* 0x0000540001267983 */ /* 0x0003640000300800 */
[----:B------:R-:W-:Y:S03]  /*6690*/  IADD3.X R3, R28, R0, RZ, P0, !PT ;  /* 0x000000001c037210 */ /* 0x000fe600007fe4ff */
[----:B------:R1:W5:Y:S01]  /*66a0*/  LDL.LU R37, [R1+0x50] ;  /* 0x0000500001257983 */ /* 0x0003620000300800 */
[----:B------:R-:W-:Y:S04]  /*66b0*/  PLOP3.LUT P0, PT, PT, PT, UP0, 0x80, 0x0 ;  /* 0x000000000000781c */ /* 0x000fe80003f0f008 */
[----:B------:R-:W3:Y:S05]  /*66c0*/  LDL R0, [R1] ;  /* 0x0000000001007983 */ /* 0x000eea0000100800 */
[----:B------:R4:W-:Y:S05]  /*66d0*/  LDGSTS.E.BYPASS.LTC128B.128 [R29+0x5000], [R20.64], !P4 ;  /* 0x05000000141d7fae */ /* 0x0009ea000e101d4c */
[----:B------:R2:W-:Y:S05]  /*66e0*/  LDGSTS.E.BYPASS.LTC128B.128 [R29+0x7000], [R2.64], !P3 ;  /* 0x07000000021d7fae */ /* 0x0005ea000d901d4c */
[----:B------:R-:W0:Y:S01]  /*66f0*/  LDGDEPBAR ;  /* 0x00000000000079af */ /* 0x000e220000000000 */
[C---:B----4-:R-:W-:Y:S08]  /*6700*/  HMMA.16816.F32.BF16 R20, R168.reuse, R24, RZ ;  /* 0x00000018a814723c */ /* 0x050ff000000418ff */
[C---:B------:R-:W-:Y:S08]  /*6710*/  HMMA.16816.F32.BF16 R24, R168.reuse, R26, RZ ;  /* 0x0000001aa818723c */ /* 0x040ff000000418ff */
[C---:B--2---:R-:W-:Y:S08]  /*6720*/  HMMA.16816.F32.BF16 R28, R168.reuse, R32, RZ ;  /* 0x00000020a81c723c */ /* 0x044ff000000418ff */
[----:B------:R-:W-:Y:S08]  /*6730*/  HMMA.16816.F32.BF16 R32, R168, R34, RZ ;  /* 0x00000022a820723c */ /* 0x000ff000000418ff */
[C---:B------:R-:W-:Y:S08]  /*6740*/  HMMA.16816.F32.BF16 R4, R172.reuse, R176, R4 ;  /* 0x000000b0ac04723c */ /* 0x040ff00000041804 */
[C---:B------:R-:W-:Y:S01]  /*6750*/  HMMA.16816.F32.BF16 R8, R172.reuse, R178, R8 ;  /* 0x000000b2ac08723c */ /* 0x040fe20000041808 */
[----:B------:R-:W2:Y:S07]  /*6760*/  LDSM.16.M88.4 R176, [R252+0x10100] ;  /* 0x01010000fcb0783b */ /* 0x000eae0000000200 */
[C---:B------:R-:W-:Y:S08]  /*6770*/  HMMA.16816.F32.BF16 R12, R172.reuse, R180, R12 ;  /* 0x000000b4ac0c723c */ /* 0x040ff0000004180c */
[C---:B------:R-:W-:Y:S01]  /*6780*/  HMMA.16816.F32.BF16 R16, R172.reuse, R182, R16 ;  /* 0x000000b6ac10723c */ /* 0x040fe20000041810 */
[----:B------:R-:W4:Y:S07]  /*6790*/  LDSM.16.M88.4 R180, [R252+0x10900] ;  /* 0x01090000fcb4783b */ /* 0x000f2e0000000200 */
[C---:B------:R-:W-:Y:S08]  /*67a0*/  HMMA.16816.F32.BF16 R20, R172.reuse, R184, R20 ;  /* 0x000000b8ac14723c */ /* 0x040ff00000041814 */
[C---:B------:R-:W-:Y:S01]  /*67b0*/  HMMA.16816.F32.BF16 R24, R172.reuse, R186, R24 ;  /* 0x000000baac18723c */ /* 0x040fe20000041818 */
[----:B------:R-:W-:Y:S07]  /*67c0*/  LDSM.16.M88.4 R184, [R252+0x11900] ;  /* 0x01190000fcb8783b */ /* 0x000fee0000000200 */
[C---:B------:R-:W-:Y:S08]  /*67d0*/  HMMA.16816.F32.BF16 R28, R172.reuse, R188, R28 ;  /* 0x000000bcac1c723c */ /* 0x040ff0000004181c */
[----:B------:R-:W-:Y:S08]  /*67e0*/  HMMA.16816.F32.BF16 R32, R172, R190, R32 ;  /* 0x000000beac20723c */ /* 0x000ff00000041820 */
[C---:B--2---:R-:W-:Y:S08]  /*67f0*/  HMMA.16816.F32.BF16 R4, R192.reuse, R176, R4 ;  /* 0x000000b0c004723c */ /* 0x044ff00000041804 */
[C---:B------:R-:W-:Y:S01]  /*6800*/  HMMA.16816.F32.BF16 R8, R192.reuse, R178, R8 ;  /* 0x000000b2c008723c */ /* 0x040fe20000041808 */
[----:B------:R-:W2:Y:S07]  /*6810*/  LDSM.16.M88.4 R176, [R252+0x11100] ;  /* 0x01110000fcb0783b */ /* 0x000eae0000000200 */
[C---:B----4-:R-:W-:Y:S08]  /*6820*/  HMMA.16816.F32.BF16 R12, R192.reuse, R180, R12 ;  /* 0x000000b4c00c723c */ /* 0x050ff0000004180c */
[C---:B------:R-:W-:Y:S08]  /*6830*/  HMMA.16816.F32.BF16 R16, R192.reuse, R182, R16 ;  /* 0x000000b6c010723c */ /* 0x040ff00000041810 */
[C---:B--2---:R-:W-:Y:S08]  /*6840*/  HMMA.16816.F32.BF16 R20, R192.reuse, R176, R20 ;  /* 0x000000b0c014723c */ /* 0x044ff00000041814 */
[C---:B------:R-:W-:Y:S08]  /*6850*/  HMMA.16816.F32.BF16 R24, R192.reuse, R178, R24 ;  /* 0x000000b2c018723c */ /* 0x040ff00000041818 */
[C---:B------:R-:W-:Y:S08]  /*6860*/  HMMA.16816.F32.BF16 R28, R192.reuse, R184, R28 ;  /* 0x000000b8c01c723c */ /* 0x040ff0000004181c */
[----:B------:R-:W-:Y:S01]  /*6870*/  HMMA.16816.F32.BF16 R32, R192, R186, R32 ;  /* 0x000000bac020723c */ /* 0x000fe20000041820 */
[----:B---3--:R-:W2:Y:S05]  /*6880*/  LDSM.16.M88.4 R180, [R0] ;  /* 0x0000000000b4783b */ /* 0x008eaa0000000200 */
[----:B------:R-:W3:Y:S05]  /*6890*/  LDSM.16.M88.4 R176, [R0+0x800] ;  /* 0x0008000000b0783b */ /* 0x000eea0000000200 */
[----:B------:R-:W4:Y:S01]  /*68a0*/  LDSM.16.M88.4 R184, [R0+0x1000] ;  /* 0x0010000000b8783b */ /* 0x000f220000000200 */
[C---:B--2---:R-:W-:Y:S08]  /*68b0*/  HMMA.16816.F32.BF16 R4, R196.reuse, R180, R4 ;  /* 0x000000b4c404723c */ /* 0x044ff00000041804 */
[C---:B------:R-:W-:Y:S01]  /*68c0*/  HMMA.16816.F32.BF16 R8, R196.reuse, R182, R8 ;  /* 0x000000b6c408723c */ /* 0x040fe20000041808 */
[----:B------:R-:W2:Y:S07]  /*68d0*/  LDSM.16.M88.4 R180, [R0+0x1800] ;  /* 0x0018000000b4783b */ /* 0x000eae0000000200 */
[C---:B---3--:R-:W-:Y:S08]  /*68e0*/  HMMA.16816.F32.BF16 R12, R196.reuse, R176, R12 ;  /* 0x000000b0c40c723c */ /* 0x048ff0000004180c */
[C---:B------:R-:W-:Y:S01]  /*68f0*/  HMMA.16816.F32.BF16 R16, R196.reuse, R178, R16 ;  /* 0x000000b2c410723c */ /* 0x040fe20000041810 */
[----:B------:R-:W3:Y:S07]  /*6900*/  LDSM.16.M88.4 R176, [R135+0x12100] ;  /* 0x0121000087b0783b */ /* 0x000eee0000000200 */
[C---:B----4-:R-:W-:Y:S08]  /*6910*/  HMMA.16816.F32.BF16 R20, R196.reuse, R184, R20 ;  /* 0x000000b8c414723c */ /* 0x050ff00000041814 */
[C---:B------:R-:W-:Y:S01]  /*6920*/  HMMA.16816.F32.BF16 R24, R196.reuse, R186, R24 ;  /* 0x000000bac418723c */ /* 0x040fe20000041818 */
[----:B------:R-:W4:Y:S07]  /*6930*/  LDSM.16.M88.4 R184, [R135+0x12900] ;  /* 0x0129000087b8783b */ /* 0x000f2e0000000200 */
[C---:B--2---:R-:W-:Y:S08]  /*6940*/  HMMA.16816.F32.BF16 R28, R196.reuse, R180, R28 ;  /* 0x000000b4c41c723c */ /* 0x044ff0000004181c */
[----:B------:R-:W-:Y:S01]  /*6950*/  HMMA.16816.F32.BF16 R32, R196, R182, R32 ;  /* 0x000000b6c420723c */ /* 0x000fe20000041820 */
        /* <DEDUP_REMOVED lines=8> */
[C---:B------:R-:W-:Y:S01]  /*69e0*/  HMMA.16816.F32.BF16 R24, R200.reuse, R182, R24 ;  /* 0x000000b6c818723c */ /* 0x040fe20000041818 */
[----:B------:R-:W2:Y:S07]  /*69f0*/  LDSM.16.M88.4 R180, [R36+0x2800] ;  /* 0x0028000024b4783b */ /* 0x000eae0000000200 */
[C---:B---3--:R-:W-:Y:S08]  /*6a00*/  HMMA.16816.F32.BF16 R28, R200.reuse, R176, R28 ;  /* 0x000000b0c81c723c */ /* 0x048ff0000004181c */
[----:B------:R-:W-:Y:S01]  /*6a10*/  HMMA.16816.F32.BF16 R32, R200, R178, R32 ;  /* 0x000000b2c820723c */ /* 0x000fe20000041820 */
        /* <DEDUP_REMOVED lines=8> */
[C---:B------:R-:W-:Y:S01]  /*6aa0*/  HMMA.16816.F32.BF16 R24, R204.reuse, R178, R24 ;  /* 0x000000b2cc18723c */ /* 0x040fe20000041818 */
[----:B------:R-:W3:Y:S07]  /*6ab0*/  LDSM.16.M88.4 R176, [R252+0x12900] ;  /* 0x01290000fcb0783b */ /* 0x000eee0000000200 */
[C---:B----4-:R-:W-:Y:S08]  /*6ac0*/  HMMA.16816.F32.BF16 R28, R204.reuse, R184, R28 ;  /* 0x000000b8cc1c723c */ /* 0x050ff0000004181c */
[----:B------:R-:W-:Y:S01]  /*6ad0*/  HMMA.16816.F32.BF16 R32, R204, R186, R32 ;  /* 0x000000bacc20723c */ /* 0x000fe20000041820 */
        /* <DEDUP_REMOVED lines=87> */
[----:B------:R3:W1:Y:S07]  /*7050*/  LDSM.16.M88.4 R176, [R36+0x7800] ;  /* 0x0078000024b0783b */ /* 0x00066e0000000200 */
[C---:B----4-:R-:W-:Y:S08]  /*7060*/  HMMA.16816.F32.BF16 R12, R236.reuse, R184, R12 ;  /* 0x000000b8ec0c723c */ /* 0x050ff0000004180c */
[C---:B------:R-:W-:Y:S01]  /*7070*/  HMMA.16816.F32.BF16 R16, R236.reuse, R186, R16 ;  /* 0x000000baec10723c */ /* 0x040fe20000041810 */
[----:B------:R-:W4:Y:S05]  /*7080*/  LDSM.16.M88.4 R184, [R252+0x16100] ;  /* 0x01610000fcb8783b */ /* 0x000f2a0000000200 */
[----:B---3--:R3:W5:Y:S02]  /*7090*/  LDL.LU R36, [R1+0x4c] ;  /* 0x00004c0001247983 */ /* 0x0087640000300800 */
[C---:B--2---:R-:W-:Y:S08]  /*70a0*/  HMMA.16816.F32.BF16 R20, R236.reuse, R180, R20 ;  /* 0x000000b4ec14723c */ /* 0x044ff00000041814 */
[C---:B------:R-:W-:Y:S01]  /*70b0*/  HMMA.16816.F32.BF16 R24, R236.reuse, R182, R24 ;  /* 0x000000b6ec18723c */ /* 0x040fe20000041818 */
[----:B------:R-:W2:Y:S07]  /*70c0*/  LDSM.16.M88.4 R180, [R252+0x16900] ;  /* 0x01690000fcb4783b */ /* 0x000eae0000000200 */
[C---:B-1----:R-:W-:Y:S08]  /*70d0*/  HMMA.16816.F32.BF16 R28, R236.reuse, R176, R28 ;  /* 0x000000b0ec1c723c */ /* 0x042ff0000004181c */
[----:B------:R-:W-:Y:S01]  /*70e0*/  HMMA.16816.F32.BF16 R32, R236, R178, R32 ;  /* 0x000000b2ec20723c */ /* 0x000fe20000041820 */
[----:B------:R-:W1:Y:S07]  /*70f0*/  LDSM.16.M88.4 R176, [R252+0x17100] ;  /* 0x01710000fcb0783b */ /* 0x000e6e0000000200 */
[C---:B----4-:R-:W-:Y:S08]  /*7100*/  HMMA.16816.F32.BF16 R4, R240.reuse, R184, R4 ;  /* 0x000000b8f004723c */ /* 0x050ff00000041804 */
[C---:B------:R-:W-:Y:S01]  /*7110*/  HMMA.16816.F32.BF16 R8, R240.reuse, R186, R8 ;  /* 0x000000baf008723c */ /* 0x040fe20000041808 */
[----:B------:R-:W4:Y:S07]  /*7120*/  LDSM.16.M88.4 R184, [R252+0x17900] ;  /* 0x01790000fcb8783b */ /* 0x000f2e0000000200 */
[C---:B--2---:R-:W-:Y:S08]  /*7130*/  HMMA.16816.F32.BF16 R12, R240.reuse, R180, R12 ;  /* 0x000000b4f00c723c */ /* 0x044ff0000004180c */
[C---:B------:R-:W-:Y:S01]  /*7140*/  HMMA.16816.F32.BF16 R16, R240.reuse, R182, R16 ;  /* 0x000000b6f010723c */ /* 0x040fe20000041810 */
[----:B------:R-:W2:Y:S07]  /*7150*/  LDSM.16.M88.4 R180, [R0+0x6000] ;  /* 0x0060000000b4783b */ /* 0x000eae0000000200 */
[C---:B-1----:R-:W-:Y:S08]  /*7160*/  HMMA.16816.F32.BF16 R20, R240.reuse, R176, R20 ;  /* 0x000000b0f014723c */ /* 0x042ff00000041814 */
[C---:B------:R-:W-:Y:S01]  /*7170*/  HMMA.16816.F32.BF16 R24, R240.reuse, R178, R24 ;  /* 0x000000b2f018723c */ /* 0x040fe20000041818 */
[----:B------:R-:W1:Y:S07]  /*7180*/  LDSM.16.M88.4 R176, [R0+0x6800] ;  /* 0x0068000000b0783b */ /* 0x000e6e0000000200 */
[C---:B----4-:R-:W-:Y:S08]  /*7190*/  HMMA.16816.F32.BF16 R28, R240.reuse, R184, R28 ;  /* 0x000000b8f01c723c */ /* 0x050ff0000004181c */
[----:B------:R-:W-:Y:S08]  /*71a0*/  HMMA.16816.F32.BF16 R32, R240, R186, R32 ;  /* 0x000000baf020723c */ /* 0x000ff00000041820 */
[C---:B--2---:R-:W-:Y:S08]  /*71b0*/  HMMA.16816.F32.BF16 R4, R244.reuse, R180, R4 ;  /* 0x000000b4f404723c */ /* 0x044ff00000041804 */
[C---:B------:R-:W-:Y:S08]  /*71c0*/  HMMA.16816.F32.BF16 R8, R244.reuse, R182, R8 ;  /* 0x000000b6f408723c */ /* 0x040ff00000041808 */
[C---:B-1----:R-:W-:Y:S08]  /*71d0*/  HMMA.16816.F32.BF16 R12, R244.reuse, R176, R12 ;  /* 0x000000b0f40c723c */ /* 0x042ff0000004180c */
[----:B------:R-:W-:Y:S01]  /*71e0*/  FMUL.FTZ R4, R4, c[0x0][0x320] ;  /* 0x0000c80004047a20 */ /* 0x000fe20000410000 */
[C---:B------:R-:W-:Y:S03]  /*71f0*/  HMMA.16816.F32.BF16 R16, R244.reuse, R178, R16 ;  /* 0x000000b2f410723c */ /* 0x040fe60000041810 */
[----:B------:R-:W-:Y:S01]  /*7200*/  MUFU.TANH R187, R4 ;  /* 0x0000000400bb7308 */ /* 0x000fe20000002400 */
[----:B------:R-:W-:Y:S02]  /*7210*/  FMUL.FTZ R5, R5, c[0x0][0x320] ;  /* 0x0000c80005057a20 */ /* 0x000fe40000410000 */
[----:B------:R-:W-:Y:S02]  /*7220*/  FMUL.FTZ R6, R6, c[0x0][0x320] ;  /* 0x0000c80006067a20 */ /* 0x000fe40000410000 */
[----:B------:R-:W-:Y:S04]  /*7230*/  FMUL.FTZ R7, R7, c[0x0][0x320] ;  /* 0x0000c80007077a20 */ /* 0x000fe80000410000 */
[----:B------:R-:W-:Y:S01]  /*7240*/  FMUL.FTZ R8, R8, c[0x0][0x320] ;  /* 0x0000c80008087a20 */ /* 0x000fe20000410000 */
[----:B------:R-:W-:Y:S01]  /*7250*/  MUFU.TANH R185, R5 ;  /* 0x0000000500b97308 */ /* 0x000fe20000002400 */
[----:B------:R-:W-:Y:S02]  /*7260*/  FMUL.FTZ R9, R9, c[0x0][0x320] ;  /* 0x0000c80009097a20 */ /* 0x000fe40000410000 */
[----:B------:R-:W-:Y:S02]  /*7270*/  FMUL.FTZ R10, R10, c[0x0][0x320] ;  /* 0x0000c8000a0a7a20 */ /* 0x000fe40000410000 */
[----:B------:R-:W-:Y:S02]  /*7280*/  FMUL.FTZ R11, R11, c[0x0][0x320] ;  /* 0x0000c8000b0b7a20 */ /* 0x000fe40000410000 */
[----:B------:R-:W-:Y:S02]  /*7290*/  FMUL.FTZ R12, R12, c[0x0][0x320] ;  /* 0x0000c8000c0c7a20 */ /* 0x000fe40000410000 */
[----:B------:R-:W-:Y:S01]  /*72a0*/  FMUL.FTZ R13, R13, c[0x0][0x320] ;  /* 0x0000c8000d0d7a20 */ /* 0x000fe20000410000 */
[----:B------:R-:W1:Y:S01]  /*72b0*/  MUFU.TANH R2, R6 ;  /* 0x0000000600027308 */ /* 0x000e620000002400 */
[----:B------:R-:W-:Y:S02]  /*72c0*/  FMUL.FTZ R14, R14, c[0x0][0x320] ;  /* 0x0000c8000e0e7a20 */ /* 0x000fe40000410000 */
[----:B------:R-:W-:Y:S02]  /*72d0*/  FMUL.FTZ R15, R15, c[0x0][0x320] ;  /* 0x0000c8000f0f7a20 */ /* 0x000fe40000410000 */
[----:B------:R-:W-:Y:S02]  /*72e0*/  FMUL.FTZ R16, R16, c[0x0][0x320] ;  /* 0x0000c80010107a20 */ /* 0x000fe40000410000 */
[----:B------:R-:W-:Y:S02]  /*72f0*/  FMUL.FTZ R17, R17, c[0x0][0x320] ;  /* 0x0000c80011117a20 */ /* 0x000fe40000410000 */
[----:B------:R-:W-:Y:S01]  /*7300*/  FMUL.FTZ R18, R18, c[0x0][0x320] ;  /* 0x0000c80012127a20 */ /* 0x000fe20000410000 */
[----:B------:R2:W4:Y:S01]  /*7310*/  MUFU.TANH R191, R7 ;  /* 0x0000000700bf7308 */ /* 0x0005220000002400 */
[----:B------:R-:W-:Y:S09]  /*7320*/  FMUL.FTZ R19, R19, c[0x0][0x320] ;  /* 0x0000c80013137a20 */ /* 0x000ff20000410000 */
[----:B------:R-:W3:Y:S01]  /*7330*/  MUFU.TANH R184, R8 ;  /* 0x0000000800b87308 */ /* 0x000ee20000002400 */
[----:B-1----:R-:W-:Y:S09]  /*7340*/  STL [R1+0x8], R2 ;  /* 0x0000080201007387 */ /* 0x002ff20000100800 */
[----:B------:R-:W1:Y:S01]  /*7350*/  MUFU.TANH R181, R9 ;  /* 0x0000000900b57308 */ /* 0x000e620000002400 */
[----:B--2---:R-:W2:Y:S09]  /*7360*/  LDSM.16.M88.4 R4, [R0+0x7000] ;  /* 0x007000000004783b */ /* 0x004eb20000000200 */
[----:B------:R-:W1:Y:S10]  /*7370*/  MUFU.TANH R190, R10 ;  /* 0x0000000a00be7308 */ /* 0x000e740000002400 */
[----:B------:R1:W1:Y:S10]  /*7380*/  MUFU.TANH R189, R11 ;  /* 0x0000000b00bd7308 */ /* 0x0002740000002400 */
[----:B------:R-:W3:Y:S10]  /*7390*/  MUFU.TANH R180, R12 ;  /* 0x0000000c00b47308 */ /* 0x000ef40000002400 */
[----:B------:R-:W3:Y:S01]  /*73a0*/  MUFU.TANH R179, R13 ;  /* 0x0000000d00b37308 */ /* 0x000ee20000002400 */
[----:B-1----:R-:W1:Y:S01]  /*73b0*/  LDSM.16.M88.4 R8, [R0+0x7800] ;  /* 0x007800000008783b */ /* 0x002e620000000200 */
[----:B------:R-:W-:Y:S08]  /*73c0*/  DEPBAR.LE SB0, 0x0 ;  /* 0x000080000000791a */ /* 0x000ff00000000000 */
[----:B------:R-:W1:Y:S01]  /*73d0*/  MUFU.TANH R188, R14 ;  /* 0x0000000e00bc7308 */ /* 0x000e620000002400 */
[----:B------:R-:W-:Y:S01]  /*73e0*/  BAR.SYNC.DEFER_BLOCKING 0x0 ;  /* 0x0000000000007b1d */ /* 0x000fe20000010000 */
[C---:B--2---:R-:W-:Y:S08]  /*73f0*/  HMMA.16816.F32.BF16 R20, R244.reuse, R4, R20 ;  /* 0x00000004f414723c */ /* 0x044ff00000041814 */
[----:B------:R-:W2:Y:S01]  /*7400*/  MUFU.TANH R186, R15 ;  /* 0x0000000f00ba7308 */ /* 0x000ea20000002400 */
[C---:B------:R-:W-:Y:S09]  /*7410*/  HMMA.16816.F32.BF16 R24, R244.reuse, R6, R24 ;  /* 0x00000006f418723c */ /* 0x040ff20000041818 */
[----:B------:R2:W2:Y:S06]  /*7420*/  MUFU.TANH R178, R16 ;  /* 0x0000001000b27308 */ /* 0x0004ac0000002400 */
[----:B------:R-:W-:Y:S02]  /*7430*/  FMUL.FTZ R20, R20, c[0x0][0x320] ;  /* 0x0000c80014147a20 */ /* 0x000fe40000410000 */
[----:B------:R-:W-:Y:S02]  /*7440*/  FMUL.FTZ R22, R22, c[0x0][0x320] ;  /* 0x0000c80016167a20 */ /* 0x000fe40000410000 */
[----:B------:R3:W3:Y:S01]  /*7450*/  MUFU.TANH R177, R17 ;  /* 0x0000001100b17308 */ /* 0x0006e20000002400 */
[----:B------:R-:W-:Y:S01]  /*7460*/  FMUL.FTZ R23, R23, c[0x0][0x320] ;  /* 0x0000c80017177a20 */ /* 0x000fe20000410000 */
[C---:B-1----:R-:W-:Y:S03]  /*7470*/  HMMA.16816.F32.BF16 R28, R244.reuse, R8, R28 ;  /* 0x00000008f41c723c */ /* 0x042fe6000004181c */
[----:B------:R-:W-:Y:S02]  /*7480*/  FMUL.FTZ R26, R26, c[0x0][0x320] ;  /* 0x0000c8001a1a7a20 */ /* 0x000fe40000410000 */
[----:B------:R-:W-:Y:S03]  /*7490*/  FMUL.FTZ R27, R27, c[0x0][0x320] ;  /* 0x0000c8001b1b7a20 */ /* 0x000fe60000410000 */
[----:B------:R1:W1:Y:S01]  /*74a0*/  MUFU.TANH R183, R18 ;  /* 0x0000001200b77308 */ /* 0x0002620000002400 */
[----:B------:R-:W-:Y:S03]  /*74b0*/  HMMA.16816.F32.BF16 R32, R244, R10, R32 ;  /* 0x0000000af420723c */ /* 0x000fe60000041820 */
[----:B--2---:R-:W-:Y:S06]  /*74c0*/  FMUL.FTZ R16, R25, c[0x0][0x320] ;  /* 0x0000c80019107a20 */ /* 0x004fec0000410000 */
[----:B------:R2:W2:Y:S06]  /*74d0*/  MUFU.TANH R182, R19 ;  /* 0x0000001300b67308 */ /* 0x0004ac0000002400 */
[----:B------:R-:W-:Y:S04]  /*74e0*/  FMUL.FTZ R15, R28, c[0x0][0x320] ;  /* 0x0000c8001c0f7a20 */ /* 0x000fe80000410000 */
[----:B------:R4:W4:Y:S01]  /*74f0*/  MUFU.TANH R176, R20 ;  /* 0x0000001400b07308 */ /* 0x0009220000002400 */
[----:B------:R-:W-:Y:S02]  /*7500*/  FMUL.FTZ R14, R29, c[0x0][0x320] ;  /* 0x0000c8001d0e7a20 */ /* 0x000fe40000410000 */
[----:B---3--:R-:W-:Y:S02]  /*7510*/  FMUL.FTZ R17, R31, c[0x0][0x320] ;  /* 0x0000c8001f117a20 */ /* 0x008fe40000410000 */
[----:B-1----:R-:W-:Y:S02]  /*7520*/  FMUL.FTZ R18, R24, c[0x0][0x320] ;  /* 0x0000c80018127a20 */ /* 0x002fe40000410000 */
[----:B------:R-:W-:Y:S02]  /*7530*/  FMUL.FTZ R13, R32, c[0x0][0x320] ;  /* 0x0000c800200d7a20 */ /* 0x000fe40000410000 */
[----:B------:R-:W-:Y:S01]  /*7540*/  FMUL.FTZ R12, R33, c[0x0][0x320] ;  /* 0x0000c800210c7a20 */ /* 0x000fe20000410000 */
[----:B------:R-:W1:Y:S01]  /*7550*/  MUFU.TANH R22, R22 ;  /* 0x0000001600167308 */ /* 0x000e620000002400 */
[----:B------:R-:W-:Y:S02]  /*7560*/  FMUL.FTZ R4, R34, c[0x0][0x320] ;  /* 0x0000c80022047a20 */ /* 0x000fe40000410000 */
[----:B------:R-:W-:Y:S02]  /*7570*/  FMUL.FTZ R0, R35, c[0x0][0x320] ;  /* 0x0000c80023007a20 */ /* 0x000fe40000410000 */
[----:B--2---:R-:W-:Y:S05]  /*7580*/  FMUL.FTZ R19, R30, c[0x0][0x320] ;  /* 0x0000c8001e137a20 */ /* 0x004fea0000410000 */
[----:B------:R-:W2:Y:S01]  /*7590*/  MUFU.TANH R23, R23 ;  /* 0x0000001700177308 */ /* 0x000ea20000002400 */
[----:B----4-:R-:W-:Y:S09]  /*75a0*/  FMUL.FTZ R20, R21, c[0x0][0x320] ;  /* 0x0000c80015147a20 */ /* 0x010ff20000410000 */
[----:B------:R-:W3:Y:S10]  /*75b0*/  MUFU.TANH R20, R20 ;  /* 0x0000001400147308 */ /* 0x000ef40000002400 */
[----:B------:R-:W4:Y:S10]  /*75c0*/  MUFU.TANH R18, R18 ;  /* 0x0000001200127308 */ /* 0x000f340000002400 */
[----:B------:R-:W1:Y:S10]  /*75d0*/  MUFU.TANH R16, R16 ;  /* 0x0000001000107308 */ /* 0x000e740000002400 */
        /* <DEDUP_REMOVED lines=9> */
[----:B------:R1:W1:Y:S02]  /*7670*/  MUFU.TANH R3, R0 ;  /* 0x0000000000037308 */ /* 0x0002640000002400 */
[----:B-12345:R-:W-:-:S05]  /*7680*/  @P0 BRA `(.L_x_8) ;  /* 0xffffe6a000000947 */ /* 0x03efca000383ffff */
.L_x_7:
[----:B------:R-:W2:Y:S01]  /*7690*/  LDL.LU R5, [R1+0x1c] ;  /* 0x00001c0001057983 */ /* 0x000ea20000300800 */
[----:B------:R-:W-:Y:S01]  /*76a0*/  FMNMX.FTZ R0, R187, R133, !PT ;  /* 0x00000085bb007209 */ /* 0x000fe20007810000 */
[----:B------:R-:W-:Y:S02]  /*76b0*/  UISETP.GT.AND UP0, UPT, UR6, UR8, UPT ;  /* 0x000000080600728c */ /* 0x000fe4000bf04270 */
[----:B----4-:R-:W3:Y:S01]  /*76c0*/  LDL.LU R7, [R1+0x8] ;  /* 0x0000080001077983 */ /* 0x010ee20000300800 */
[----:B------:R-:W-:Y:S01]  /*76d0*/  FMNMX.FTZ R0, R185, R0, !PT ;  /* 0x00000000b9007209 */ /* 0x000fe20007810000 */
[----:B------:R-:W-:Y:S02]  /*76e0*/  UIADD3 UR6, UR6, -0x1, URZ ;  /* 0xffffffff06067890 */ /* 0x000fe4000fffe03f */
[----:B------:R-:W0:Y:S01]  /*76f0*/  LDGDEPBAR ;  /* 0x00000000000079af */ /* 0x000e220000000000 */
[----:B------:R-:W-:Y:S02]  /*7700*/  FMNMX.FTZ R0, R184, R0, !PT ;  /* 0x00000000b8007209 */ /* 0x000fe40007810000 */
[----:B------:R-:W-:Y:S02]  /*7710*/  PLOP3.LUT P0, PT, PT, PT, UP0, 0x80, 0x0 ;  /* 0x000000000000781c */ /* 0x000fe40003f0f008 */
[----:B------:R-:W-:Y:S04]  /*7720*/  FMNMX.FTZ R0, R181, R0, !PT ;  /* 0x00000000b5007209 */ /* 0x000fe80007810000 */
        /* <DEDUP_REMOVED lines=11> */
[----:B------:R-:W-:Y:S05]  /*77e0*/  FMNMX.FTZ R0, R12, R0, !PT ;  /* 0x000000000c007209 */ /* 0x000fea0007810000 */
[----:B------:R-:W1:Y:S02]  /*77f0*/  SHFL.BFLY PT, R2, R0, 0x2, 0x1f ;  /* 0x0c401f0000027f89 */ /* 0x000e6400000e0000 */
[----:B-1----:R-:W-:Y:S06]  /*7800*/  FMNMX.FTZ R0, R0, R2, !PT ;  /* 0x0000000200007209 */ /* 0x002fec0007810000 */
[----:B------:R-:W1:Y:S02]  /*7810*/  SHFL.BFLY PT, R132, R0, 0x1, 0x1f ;  /* 0x0c201f0000847f89 */ /* 0x000e6400000e0000 */
[----:B-1----:R-:W-:Y:S05]  /*7820*/  FMNMX.FTZ R132, R0, R132, !PT ;  /* 0x0000008400847209 */ /* 0x002fea0007810000 */
[C---:B------:R-:W-:Y:S02]  /*7830*/  FADD.FTZ R0, -R132.reuse, R133 ;  /* 0x0000008584007221 */ /* 0x040fe40000010100 */
[----:B------:R-:W4:Y:S01]  /*7840*/  LDL.LU R133, [R1+0x40] ;  /* 0x0000400001857983 */ /* 0x000f220000300800 */
[----:B------:R-:W-:Y:S02]  /*7850*/  FMUL.FTZ R2, R132, c[0x0][0x2d0] ;  /* 0x0000b40084027a20 */ /* 0x000fe40000410000 */
[----:B------:R-:W-:Y:S02]  /*7860*/  FMUL.FTZ R0, R0, c[0x0][0x2d0] ;  /* 0x0000b40000007a20 */ /* 0x000fe40000410000 */
[--C-:B------:R-:W-:Y:S02]  /*7870*/  FFMA.FTZ R187, R187, c[0x0][0x2d0], -R2.reuse ;  /* 0x0000b400bbbb7a23 */ /* 0x100fe40000010802 */
[--C-:B------:R-:W-:Y:S01]  /*7880*/  FFMA.FTZ R11, R179, c[0x0][0x2d0], -R2.reuse ;  /* 0x0000b400b30b7a23 */ /* 0x100fe20000010802 */
[----:B------:R-:W1:Y:S01]  /*7890*/  MUFU.EX2 R6, R0 ;  /* 0x0000000000067308 */ /* 0x000e620000000800 */
[--C-:B------:R-:W-:Y:S02]  /*78a0*/  FFMA.FTZ R30, R178, c[0x0][0x2d0], -R2.reuse ;  /* 0x0000b400b21e7a23 */ /* 0x100fe40000010802 */
        /* <DEDUP_REMOVED lines=12> */
[----:B------:R-:W-:Y:S02]  /*7970*/  FFMA.FTZ R184, R184, c[0x0][0x2d0], -R2 ;  /* 0x0000b400b8b87a23 */ /* 0x000fe40000010802 */
[----:B------:R-:W2:Y:S01]  /*7980*/  MUFU.EX2 R2, R187 ;  /* 0x000000bb00027308 */ /* 0x000ea20000000800 */
[C---:B-1----:R-:W-:Y:S02]  /*7990*/  FMUL.FTZ R32, R6.reuse, R136 ;  /* 0x0000008806207220 */ /* 0x042fe40000410000 */
[C---:B------:R-:W-:Y:S02]  /*79a0*/  FMUL.FTZ R33, R6.reuse, R137 ;  /* 0x0000008906217220 */ /* 0x040fe40000410000 */
[C---:B------:R-:W-:Y:S02]  /*79b0*/  FMUL.FTZ R12, R6.reuse, R156 ;  /* 0x0000009c060c7220 */ /* 0x040fe40000410000 */
[C---:B------:R-:W-:Y:S01]  /*79c0*/  FMUL.FTZ R13, R6.reuse, R157 ;  /* 0x0000009d060d7220 */ /* 0x040fe20000410000 */
[----:B------:R-:W-:Y:S01]  /*79d0*/  MOV R157, R18 ;  /* 0x00000012009d7202 */ /* 0x000fe20000000f00 */
[C---:B------:R-:W-:Y:S01]  /*79e0*/  FMUL.FTZ R16, R6.reuse, R152 ;  /* 0x0000009806107220 */ /* 0x040fe20000410000 */
[----:B------:R-:W1:Y:S01]  /*79f0*/  MUFU.EX2 R176, R185 ;  /* 0x000000b900b07308 */ /* 0x000e620000000800 */
[C---:B------:R-:W-:Y:S02]  /*7a00*/  FMUL.FTZ R20, R6.reuse, R148 ;  /* 0x0000009406147220 */ /* 0x040fe40000410000 */
[C---:B------:R-:W-:Y:S02]  /*7a10*/  FMUL.FTZ R25, R6.reuse, R145 ;  /* 0x0000009106197220 */ /* 0x040fe40000410000 */
[C---:B------:R-:W-:Y:S02]  /*7a20*/  FMUL.FTZ R28, R6.reuse, R140 ;  /* 0x0000008c061c7220 */ /* 0x040fe40000410000 */
[C---:B------:R-:W-:Y:S02]  /*7a30*/  FMUL.FTZ R29, R6.reuse, R141 ;  /* 0x0000008d061d7220 */ /* 0x040fe40000410000 */
[C---:B------:R-:W-:Y:S01]  /*7a40*/  FMUL.FTZ R36, R6.reuse, R36 ;  /* 0x0000002406247220 */ /* 0x040fe20000410000 */
[----:B------:R-:W5:Y:S01]  /*7a50*/  MUFU.EX2 R178, R184 ;  /* 0x000000b800b27308 */ /* 0x000f620000000800 */
[C---:B------:R-:W-:Y:S02]  /*7a60*/  FMUL.FTZ R37, R6.reuse, R37 ;  /* 0x0000002506257220 */ /* 0x040fe40000410000 */
        /* <DEDUP_REMOVED lines=46> */
[----:B--2---:R-:W-:Y:S04]  /*7d50*/  FFMA.FTZ R0, R6, R5, R2 ;  /* 0x0000000506007223 */ /* 0x004fe80000010002 */
[C---:B-1----:R-:W-:Y:S01]  /*7d60*/  FADD.FTZ R0, R176.reuse, R0 ;  /* 0x00000000b0007221 */ /* 0x042fe20000010000 */
[----:B------:R-:W-:Y:S02]  /*7d70*/  F2FP.BF16.PACK_AB R176, R176, R2 ;  /* 0x00000002b0b0723e */ /* 0x000fe400000010ff */
[----:B------:R-:W1:Y:S01]  /*7d80*/  MUFU.EX2 R2, R181 ;  /* 0x000000b500027308 */ /* 0x000e620000000800 */
[----:B-----5:R-:W-:Y:S04]  /*7d90*/  FADD.FTZ R0, R178, R0 ;  /* 0x00000000b2007221 */ /* 0x020fe80000010000 */
[C---:B-1----:R-:W-:Y:S01]  /*7da0*/  FADD.FTZ R180, R2.reuse, R0 ;  /* 0x0000000002b47221 */ /* 0x042fe20000010000 */
[----:B---3--:R-:W-:Y:S02]  /*7db0*/  FMNMX.FTZ R0, R7, R134, !PT ;  /* 0x0000008607007209 */ /* 0x008fe40007810000 */
[----:B------:R-:W-:Y:S02]  /*7dc0*/  F2FP.BF16.PACK_AB R178, R2, R178 ;  /* 0x000000b202b2723e */ /* 0x000fe400000010ff */
        /* <DEDUP_REMOVED lines=20> */
[----:B------:R-:W-:Y:S02]  /*7f10*/  FMUL.FTZ R5, R2, c[0x0][0x2d0] ;  /* 0x0000b40002057a20 */ /* 0x000fe40000410000 */
[----:B------:R-:W-:Y:S02]  /*7f20*/  FMUL.FTZ R0, R0, c[0x0][0x2d0] ;  /* 0x0000b40000007a20 */ /* 0x000fe40000410000 */
[--C-:B------:R-:W-:Y:S02]  /*7f30*/  FFMA.FTZ R191, R191, c[0x0][0x2d0], -R5.reuse ;  /* 0x0000b400bfbf7a23 */ /* 0x100fe40000010805 */
[--C-:B------:R-:W-:Y:S02]  /*7f40*/  FFMA.FTZ R184, R22, c[0x0][0x2d0], -R5.reuse ;  /* 0x0000b40016b87a23 */ /* 0x100fe40000010805 */
[--C-:B------:R-:W-:Y:S01]  /*7f50*/  FFMA.FTZ R22, R3, c[0x0][0x2d0], -R5.reuse ;  /* 0x0000b40003167a23 */ /* 0x100fe20000010805 */
[----:B------:R-:W1:Y:S01]  /*7f60*/  MUFU.EX2 R0, R0 ;  /* 0x0000000000007308 */ /* 0x000e620000000800 */
[--C-:B------:R-:W-:Y:S02]  /*7f70*/  FFMA.FTZ R187, R182, c[0x0][0x2d0], -R5.reuse ;  /* 0x0000b400b6bb7a23 */ /* 0x100fe40000010805 */
[--C-:B------:R-:W-:Y:S01]  /*7f80*/  FFMA.FTZ R182, R26, c[0x0][0x2d0], -R5.reuse ;  /* 0x0000b4001ab67a23 */ /* 0x100fe20000010805 */
[----:B------:R-:W-:Y:S01]  /*7f90*/  MOV R26, R21 ;  /* 0x00000015001a7202 */ /* 0x000fe20000000f00 */
[----:B------:R-:W-:Y:S01]  /*7fa0*/  FMUL.FTZ R21, R6, R149 ;  /* 0x0000009506157220 */ /* 0x000fe20000410000 */
[----:B------:R-:W-:Y:S01]  /*7fb0*/  MOV R149, R34 ;  /* 0x0000002200957202 */ /* 0x000fe20000000f00 */
[--C-:B------:R-:W-:Y:S01]  /*7fc0*/  FFMA.FTZ R190, R190, c[0x0][0x2d0], -R5.reuse ;  /* 0x0000b400bebe7a23 */ /* 0x100fe20000010805 */
[----:B------:R-:W-:Y:S01]  /*7fd0*/  MOV R148, R26 ;  /* 0x0000001a00947202 */ /* 0x000fe20000000f00 */
[--C-:B------:R-:W-:Y:S01]  /*7fe0*/  FFMA.FTZ R7, R7, c[0x0][0x2d0], -R5.reuse ;  /* 0x0000b40007077a23 */ /* 0x100fe20000010805 */
[----:B------:R2:W-:Y:S01]  /*7ff0*/  MUFU.EX2 R3, R191 ;  /* 0x000000bf00037308 */ /* 0x0005e20000000800 */
[--C-:B------:R-:W-:Y:S02]  /*8000*/  FFMA.FTZ R189, R189, c[0x0][0x2d0], -R5.reuse ;  /* 0x0000b400bdbd7a23 */ /* 0x100fe40000010805 */
[--C-:B------:R-:W-:Y:S01]  /*8010*/  FFMA.FTZ R181, R27, c[0x0][0x2d0], -R5.reuse ;  /* 0x0000b4001bb57a23 */ /* 0x100fe20000010805 */
[----:B------:R-:W-:Y:S01]  /*8020*/  MOV R27, R9 ;  /* 0x00000009001b7202 */ /* 0x000fe20000000f00 */
[--C-:B------:R-:W-:Y:S01]  /*8030*/  FFMA.FTZ R14, R19, c[0x0][0x2d0], -R5.reuse ;  /* 0x0000b400130e7a23 */ /* 0x100fe20000010805 */
[----:B------:R-:W-:Y:S01]  /*8040*/  MOV R19, R8 ;  /* 0x0000000800137202 */ /* 0x000fe20000000f00 */
[--C-:B------:R-:W-:Y:S01]  /*8050*/  FFMA.FTZ R15, R17, c[0x0][0x2d0], -R5.reuse ;  /* 0x0000b400110f7a23 */ /* 0x100fe20000010805 */
[----:B------:R-:W-:Y:S01]  /*8060*/  MOV R140, R27 ;  /* 0x0000001b008c7202 */ /* 0x000fe20000000f00 */
[C---:B------:R-:W-:Y:S01]  /*8070*/  FMUL.FTZ R8, R6.reuse, R160 ;  /* 0x000000a006087220 */ /* 0x040fe20000410000 */
[----:B------:R-:W-:Y:S01]  /*8080*/  MUFU.EX2 R190, R190 ;  /* 0x000000be00be7308 */ /* 0x000fe20000000800 */
[C---:B------:R-:W-:Y:S01]  /*8090*/  FMUL.FTZ R9, R6.reuse, R161 ;  /* 0x000000a106097220 */ /* 0x040fe20000410000 */
[----:B------:R-:W-:Y:S01]  /*80a0*/  MOV R160, R15 ;  /* 0x0000000f00a07202 */ /* 0x000fe20000000f00 */
[----:B------:R-:W-:Y:S01]  /*80b0*/  FMUL.FTZ R17, R6, R153 ;  /* 0x0000009906117220 */ /* 0x000fe20000410000 */
[----:B------:R-:W-:Y:S01]  /*80c0*/  MOV R153, R179 ;  /* 0x000000b300997202 */ /* 0x000fe20000000f00 */
[----:B-1----:R-:W-:Y:S01]  /*80d0*/  FMUL.FTZ R34, R0, R138 ;  /* 0x0000008a00227220 */ /* 0x002fe20000410000 */
[----:B------:R-:W-:Y:S01]  /*80e0*/  MOV R161, R14 ;  /* 0x0000000e00a17202 */ /* 0x000fe20000000f00 */
[--C-:B------:R-:W-:Y:S01]  /*80f0*/  FFMA.FTZ R188, R188, c[0x0][0x2d0], -R5.reuse ;  /* 0x0000b400bcbc7a23 */ /* 0x100fe20000010805 */
[----:B------:R-:W-:Y:S01]  /*8100*/  MOV R145, R19 ;  /* 0x0000001300917202 */ /* 0x000fe20000000f00 */
[--C-:B------:R-:W-:Y:S01]  /*8110*/  FFMA.FTZ R186, R186, c[0x0][0x2d0], -R5.reuse ;  /* 0x0000b400baba7a23 */ /* 0x100fe20000010805 */
[----:B------:R-:W1:Y:S01]  /*8120*/  MUFU.EX2 R156, R189 ;  /* 0x000000bd009c7308 */ /* 0x000e620000000800 */
[--C-:B------:R-:W-:Y:S02]  /*8130*/  FFMA.FTZ R183, R183, c[0x0][0x2d0], -R5.reuse ;  /* 0x0000b400b7b77a23 */ /* 0x100fe40000010805 */
[--C-:B------:R-:W-:Y:S01]  /*8140*/  FFMA.FTZ R185, R23, c[0x0][0x2d0], -R5.reuse ;  /* 0x0000b40017b97a23 */ /* 0x100fe20000010805 */
[----:B--2---:R-:W-:Y:S01]  /*8150*/  MOV R191, R35 ;  /* 0x0000002300bf7202 */ /* 0x004fe20000000f00 */
[----:B------:R-:W-:Y:S01]  /*8160*/  FMUL.FTZ R35, R0, R139 ;  /* 0x0000008b00237220 */ /* 0x000fe20000410000 */
[----:B------:R-:W-:Y:S01]  /*8170*/  MOV R23, R24 ;  /* 0x0000001800177202 */ /* 0x000fe20000000f00 */
[----:B------:R-:W2:Y:S01]  /*8180*/  LDSM.16.MT88.4 R136, [R248+0x100] ;  /* 0x00010000f888783b */ /* 0x000ea20000004200 */
[----:B------:R-:W-:Y:S01]  /*8190*/  FMUL.FTZ R24, R6, R144 ;  /* 0x0000009006187220 */ /* 0x000fe20000410000 */
[----:B------:R-:W-:Y:S01]  /*81a0*/  MOV R144, R30 ;  /* 0x0000001e00907202 */ /* 0x000fe20000000f00 */
[----:B------:R-:W4:Y:S01]  /*81b0*/  MUFU.EX2 R177, R7 ;  /* 0x0000000700b17308 */ /* 0x000f220000000800 */
[----:B------:R-:W-:Y:S01]  /*81c0*/  FFMA.FTZ R134, R4, c[0x0][0x2d0], -R5 ;  /* 0x0000b40004867a23 */ /* 0x000fe20000010805 */
[----:B------:R-:W-:Y:S01]  /*81d0*/  MOV R141, R23 ;  /* 0x00000017008d7202 */ /* 0x000fe20000000f00 */
[C---:B------:R-:W-:Y:S01]  /*81e0*/  FMUL.FTZ R4, R6.reuse, R164 ;  /* 0x000000a406047220 */ /* 0x040fe20000410000 */
[----:B------:R-:W-:Y:S01]  /*81f0*/  MOV R164, R22 ;  /* 0x0000001600a47202 */ /* 0x000fe20000000f00 */
[----:B------:R-:W-:Y:S01]  /*8200*/  FMUL.FTZ R5, R6, R165 ;  /* 0x000000a506057220 */ /* 0x000fe20000410000 */
[----:B------:R-:W-:Y:S01]  /*8210*/  MOV R165, R134 ;  /* 0x0000008600a57202 */ /* 0x000fe20000000f00 */
[C---:B------:R-:W-:Y:S01]  /*8220*/  FMUL.FTZ R6, R0.reuse, R166 ;  /* 0x000000a600067220 */ /* 0x040fe20000410000 */
[----:B------:R-:W-:Y:S01]  /*8230*/  MOV R166, R11 ;  /* 0x0000000b00a67202 */ /* 0x000fe20000000f00 */
[C---:B------:R-:W-:Y:S01]  /*8240*/  FMUL.FTZ R11, R0.reuse, R163 ;  /* 0x000000a3000b7220 */ /* 0x040fe20000410000 */
[----:B------:R-:W-:Y:S01]  /*8250*/  MOV R134, R31 ;  /* 0x0000001f00867202 */ /* 0x000fe20000000f00 */
[C---:B------:R-:W-:Y:S01]  /*8260*/  FMUL.FTZ R14, R0.reuse, R158 ;  /* 0x0000009e000e7220 */ /* 0x040fe20000410000 */
[----:B------:R-:W-:Y:S01]  /*8270*/  MUFU.EX2 R144, R144 ;  /* 0x0000009000907308 */ /* 0x000fe20000000800 */
[----:B------:R-:W-:Y:S01]  /*8280*/  FMUL.FTZ R15, R0, R159 ;  /* 0x0000009f000f7220 */ /* 0x000fe20000410000 */
[----:B-1----:R-:W-:Y:S01]  /*8290*/  F2FP.BF16.PACK_AB R179, R156, R190 ;  /* 0x000000be9cb3723e */ /* 0x002fe200000010ff */
[C---:B------:R-:W-:Y:S02]  /*82a0*/  FMUL.FTZ R18, R0.reuse, R154 ;  /* 0x0000009a00127220 */ /* 0x040fe40000410000 */
[C---:B------:R-:W-:Y:S02]  /*82b0*/  FMUL.FTZ R19, R0.reuse, R155 ;  /* 0x0000009b00137220 */ /* 0x040fe40000410000 */
[C---:B------:R-:W-:Y:S02]  /*82c0*/  FMUL.FTZ R22, R0.reuse, R150 ;  /* 0x0000009600167220 */ /* 0x040fe40000410000 */
[C---:B------:R-:W-:Y:S01]  /*82d0*/  FMUL.FTZ R23, R0.reuse, R151 ;  /* 0x0000009700177220 */ /* 0x040fe20000410000 */
[----:B------:R-:W-:Y:S01]  /*82e0*/  MUFU.EX2 R148, R148 ;  /* 0x0000009400947308 */ /* 0x000fe20000000800 */
[C---:B------:R-:W-:Y:S02]  /*82f0*/  FMUL.FTZ R26, R0.reuse, R146 ;  /* 0x00000092001a7220 */ /* 0x040fe40000410000 */
[C---:B----4-:R-:W-:Y:S01]  /*8300*/  FFMA.FTZ R133, R0.reuse, R133, R177 ;  /* 0x0000008500857223 */ /* 0x050fe200000100b1 */
[C---:B------:R-:W-:Y:S01]  /*8310*/  F2FP.BF16.PACK_AB R177, R3.reuse, R177 ;  /* 0x000000b103b1723e */ /* 0x040fe200000010ff */
[C---:B------:R-:W-:Y:S01]  /*8320*/  FMUL.FTZ R7, R0.reuse, R167 ;  /* 0x000000a700077220 */ /* 0x040fe20000410000 */
[----:B------:R-:W-:Y:S01]  /*8330*/  MOV R167, R10 ;  /* 0x0000000a00a77202 */ /* 0x000fe20000000f00 */
[C---:B------:R-:W-:Y:S02]  /*8340*/  FMUL.FTZ R27, R0.reuse, R147 ;  /* 0x00000093001b7220 */ /* 0x040fe40000410000 */
[C---:B------:R-:W-:Y:S01]  /*8350*/  FMUL.FTZ R30, R0.reuse, R142 ;  /* 0x0000008e001e7220 */ /* 0x040fe20000410000 */
[----:B------:R-:W-:Y:S01]  /*8360*/  MUFU.EX2 R134, R134 ;  /* 0x0000008600867308 */ /* 0x000fe20000000800 */
[C---:B------:R-:W-:Y:S02]  /*8370*/  FMUL.FTZ R31, R0.reuse, R143 ;  /* 0x0000008f001f7220 */ /* 0x040fe40000410000 */
[----:B------:R-:W-:Y:S01]  /*8380*/  FADD.FTZ R152, R3, R133 ;  /* 0x0000008503987221 */ /* 0x000fe20000010000 */
[C---:B--2---:R-:W-:Y:S05]  /*8390*/  HMMA.16816.F32.BF16 R4, R176.reuse, R136, R4 ;  /* 0x00000088b004723c */ /* 0x044fea0000041804 */
[C---:B------:R-:W-:Y:S01]  /*83a0*/  FMUL.FTZ R10, R0.reuse, R162 ;  /* 0x000000a2000a7220 */ /* 0x040fe20000410000 */
[----:B------:R-:W-:Y:S01]  /*83b0*/  MOV R162, R145 ;  /* 0x0000009100a27202 */ /* 0x000fe20000000f00 */
[C---:B------:R-:W-:Y:S01]  /*83c0*/  FMUL.FTZ R38, R0.reuse, R38 ;  /* 0x0000002600267220 */ /* 0x040fe20000410000 */
[----:B------:R1:W2:Y:S01]  /*83d0*/  MUFU.EX2 R133, R167 ;  /* 0x000000a700857308 */ /* 0x0002a20000000800 */
[C---:B------:R-:W-:Y:S03]  /*83e0*/  FMUL.FTZ R39, R0.reuse, R39 ;  /* 0x0000002700277220 */ /* 0x040fe60000410000 */
[C---:B------:R-:W-:Y:S01]  /*83f0*/  HMMA.16816.F32.BF16 R8, R176.reuse, R138, R8 ;  /* 0x0000008ab008723c */ /* 0x040fe20000041808 */
[----:B------:R-:W3:Y:S02]  /*8400*/  LDSM.16.MT88.4 R136, [R249+0x100] ;  /* 0x00010000f988783b */ /* 0x000ee40000004200 */
[C---:B------:R-:W-:Y:S02]  /*8410*/  FMUL.FTZ R42, R0.reuse, R42 ;  /* 0x0000002a002a7220 */ /* 0x040fe40000410000 */
[C---:B------:R-:W-:Y:S01]  /*8420*/  FMUL.FTZ R43, R0.reuse, R43 ;  /* 0x0000002b002b7220 */ /* 0x040fe20000410000 */
[----:B------:R4:W5:Y:S01]  /*8430*/  MUFU.EX2 R3, R166 ;  /* 0x000000a600037308 */ /* 0x0009620000000800 */
[C---:B------:R-:W-:Y:S02]  /*8440*/  FMUL.FTZ R46, R0.reuse, R46 ;  /* 0x0000002e002e7220 */ /* 0x040fe40000410000 */
[C---:B------:R-:W-:Y:S03]  /*8450*/  FMUL.FTZ R47, R0.reuse, R47 ;  /* 0x0000002f002f7220 */ /* 0x040fe60000410000 */
[C---:B------:R-:W-:Y:S02]  /*8460*/  FMUL.FTZ R50, R0.reuse, R50 ;  /* 0x0000003200327220 */ /* 0x040fe40000410000 */
[C---:B------:R-:W-:Y:S02]  /*8470*/  FMUL.FTZ R51, R0.reuse, R51 ;  /* 0x0000003300337220 */ /* 0x040fe40000410000 */
[C---:B------:R-:W-:Y:S01]  /*8480*/  FMUL.FTZ R54, R0.reuse, R54 ;  /* 0x0000003600367220 */ /* 0x040fe20000410000 */
[----:B------:R-:W-:Y:S01]  /*8490*/  MUFU.EX2 R184, R184 ;  /* 0x000000b800b87308 */ /* 0x000fe20000000800 */
[C---:B------:R-:W-:Y:S01]  /*84a0*/  FMUL.FTZ R55, R0.reuse, R55 ;  /* 0x0000003700377220 */ /* 0x040fe20000410000 */
[----:B-1----:R-:W-:Y:S01]  /*84b0*/  MOV R167, R140 ;  /* 0x0000008c00a77202 */ /* 0x002fe20000000f00 */
[C---:B------:R-:W-:Y:S02]  /*84c0*/  FMUL.FTZ R58, R0.reuse, R58 ;  /* 0x0000003a003a7220 */ /* 0x040fe40000410000 */
[C---:B------:R-:W-:Y:S02]  /*84d0*/  FMUL.FTZ R59, R0.reuse, R59 ;  /* 0x0000003b003b7220 */ /* 0x040fe40000410000 */
[C---:B------:R-:W-:Y:S02]  /*84e0*/  FMUL.FTZ R62, R0.reuse, R62 ;  /* 0x0000003e003e7220 */ /* 0x040fe40000410000 */
[C---:B------:R-:W-:Y:S01]  /*84f0*/  FMUL.FTZ R63, R0.reuse, R63 ;  /* 0x0000003f003f7220 */ /* 0x040fe20000410000 */
[----:B------:R-:W-:Y:S01]  /*8500*/  MUFU.EX2 R185, R185 ;  /* 0x000000b900b97308 */ /* 0x000fe20000000800 */
[C---:B------:R-:W-:Y:S01]  /*8510*/  FMUL.FTZ R66, R0.reuse, R66 ;  /* 0x0000004200427220 */ /* 0x040fe20000410000 */
[----:B----4-:R-:W-:Y:S01]  /*8520*/  MOV R166, R141 ;  /* 0x0000008d00a67202 */ /* 0x010fe20000000f00 */
[C---:B------:R-:W-:Y:S01]  /*8530*/  FMUL.FTZ R67, R0.reuse, R67 ;  /* 0x0000004300437220 */ /* 0x040fe20000410000 */
[----:B------:R-:W-:Y:S01]  /*8540*/  LDSM.16.MT88.4 R140, [R248+0x900] ;  /* 0x00090000f88c783b */ /* 0x000fe20000004200 */
[C---:B------:R-:W-:Y:S02]  /*8550*/  FMUL.FTZ R70, R0.reuse, R70 ;  /* 0x0000004600467220 */ /* 0x040fe40000410000 */
[C---:B------:R-:W-:Y:S02]  /*8560*/  FMUL.FTZ R71, R0.reuse, R71 ;  /* 0x0000004700477220 */ /* 0x040fe40000410000 */
[C---:B------:R-:W-:Y:S01]  /*8570*/  FMUL.FTZ R74, R0.reuse, R74 ;  /* 0x0000004a004a7220 */ /* 0x040fe20000410000 */
[----:B------:R-:W-:Y:S01]  /*8580*/  MUFU.EX2 R182, R182 ;  /* 0x000000b600b67308 */ /* 0x000fe20000000800 */
[C---:B------:R-:W-:Y:S01]  /*8590*/  FMUL.FTZ R75, R0.reuse, R75 ;  /* 0x0000004b004b7220 */ /* 0x040fe20000410000 */
[C---:B---3--:R-:W-:Y:S03]  /*85a0*/  HMMA.16816.F32.BF16 R12, R176.reuse, R136, R12 ;  /* 0x00000088b00c723c */ /* 0x048fe6000004180c */
[C---:B------:R-:W-:Y:S02]  /*85b0*/  FMUL.FTZ R78, R0.reuse, R78 ;  /* 0x0000004e004e7220 */ /* 0x040fe40000410000 */
[C---:B------:R-:W-:Y:S02]  /*85c0*/  FMUL.FTZ R79, R0.reuse, R79 ;  /* 0x0000004f004f7220 */ /* 0x040fe40000410000 */
[C---:B------:R-:W-:Y:S01]  /*85d0*/  FMUL.FTZ R82, R0.reuse, R82 ;  /* 0x0000005200527220 */ /* 0x040fe20000410000 */
[C---:B------:R-:W-:Y:S01]  /*85e0*/  HMMA.16816.F32.BF16 R16, R176.reuse, R138, R16 ;  /* 0x0000008ab010723c */ /* 0x040fe20000041810 */
[----:B------:R-:W1:Y:S01]  /*85f0*/  LDSM.16.MT88.4 R136, [R251+0x100] ;  /* 0x00010000fb88783b */ /* 0x000e620000004200 */
[----:B------:R-:W-:Y:S02]  /*8600*/  MUFU.EX2 R189, R188 ;  /* 0x000000bc00bd7308 */ /* 0x000fe40000000800 */
[C---:B------:R-:W-:Y:S02]  /*8610*/  FMUL.FTZ R83, R0.reuse, R83 ;  /* 0x0000005300537220 */ /* 0x040fe40000410000 */
[C---:B------:R-:W-:Y:S02]  /*8620*/  FMUL.FTZ R86, R0.reuse, R86 ;  /* 0x0000005600567220 */ /* 0x040fe40000410000 */
[C---:B------:R-:W-:Y:S04]  /*8630*/  FMUL.FTZ R87, R0.reuse, R87 ;  /* 0x0000005700577220 */ /* 0x040fe80000410000 */
[C---:B------:R-:W-:Y:S01]  /*8640*/  FMUL.FTZ R90, R0.reuse, R90 ;  /* 0x0000005a005a7220 */ /* 0x040fe20000410000 */
[----:B------:R-:W3:Y:S01]  /*8650*/  MUFU.EX2 R188, R186 ;  /* 0x000000ba00bc7308 */ /* 0x000ee20000000800 */
[C---:B------:R-:W-:Y:S02]  /*8660*/  FMUL.FTZ R91, R0.reuse, R91 ;  /* 0x0000005b005b7220 */ /* 0x040fe40000410000 */
[C---:B------:R-:W-:Y:S02]  /*8670*/  FMUL.FTZ R94, R0.reuse, R94 ;  /* 0x0000005e005e7220 */ /* 0x040fe40000410000 */
[C---:B------:R-:W-:Y:S02]  /*8680*/  FMUL.FTZ R95, R0.reuse, R95 ;  /* 0x0000005f005f7220 */ /* 0x040fe40000410000 */
[C---:B------:R-:W-:Y:S02]  /*8690*/  FMUL.FTZ R98, R0.reuse, R98 ;  /* 0x0000006200627220 */ /* 0x040fe40000410000 */
[C---:B------:R-:W-:Y:S01]  /*86a0*/  FMUL.FTZ R99, R0.reuse, R99 ;  /* 0x0000006300637220 */ /* 0x040fe20000410000 */
[----:B------:R-:W-:Y:S01]  /*86b0*/  MUFU.EX2 R186, R183 ;  /* 0x000000b700ba7308 */ /* 0x000fe20000000800 */
        /* <DEDUP_REMOVED lines=9> */
[C---:B------:R-:W-:Y:S01]  /*8750*/  FMUL.FTZ R118, R0.reuse, R118 ;  /* 0x0000007600767220 */ /* 0x040fe20000410000 */
[C---:B-1----:R-:W-:Y:S02]  /*8760*/  HMMA.16816.F32.BF16 R20, R176.reuse, R136, R20 ;  /* 0x00000088b014723c */ /* 0x042fe40000041814 */
[----:B------:R-:W-:Y:S01]  /*8770*/  MUFU.EX2 R181, R161 ;  /* 0x000000a100b57308 */ /* 0x000fe20000000800 */
[C---:B------:R-:W-:Y:S02]  /*8780*/  FMUL.FTZ R119, R0.reuse, R119 ;  /* 0x0000007700777220 */ /* 0x040fe40000410000 */
[C---:B------:R-:W-:Y:S02]  /*8790*/  FMUL.FTZ R122, R0.reuse, R122 ;  /* 0x0000007a007a7220 */ /* 0x040fe40000410000 */
[C---:B------:R-:W-:Y:S01]  /*87a0*/  FMUL.FTZ R123, R0.reuse, R123 ;  /* 0x0000007b007b7220 */ /* 0x040fe20000410000 */
[C---:B------:R-:W-:Y:S01]  /*87b0*/  HMMA.16816.F32.BF16 R24, R176.reuse, R138, R24 ;  /* 0x0000008ab018723c */ /* 0x040fe20000041818 */
[----:B------:R-:W1:Y:S03]  /*87c0*/  LDSM.16.MT88.4 R136, [R250+0x100] ;  /* 0x00010000fa88783b */ /* 0x000e660000004200 */
[C---:B------:R-:W-:Y:S01]  /*87d0*/  FMUL.FTZ R126, R0.reuse, R126 ;  /* 0x0000007e007e7220 */ /* 0x040fe20000410000 */
[----:B------:R-:W4:Y:S01]  /*87e0*/  MUFU.EX2 R187, R187 ;  /* 0x000000bb00bb7308 */ /* 0x000f220000000800 */
[C---:B------:R-:W-:Y:S02]  /*87f0*/  FMUL.FTZ R127, R0.reuse, R127 ;  /* 0x0000007f007f7220 */ /* 0x040fe40000410000 */
[C---:B------:R-:W-:Y:S04]  /*8800*/  FMUL.FTZ R130, R0.reuse, R130 ;  /* 0x0000008200827220 */ /* 0x040fe80000410000 */
[----:B------:R-:W-:Y:S02]  /*8810*/  FMUL.FTZ R131, R0, R131 ;  /* 0x0000008300837220 */ /* 0x000fe40000410000 */
[----:B--2---:R-:W-:Y:S02]  /*8820*/  FADD.FTZ R0, R133, R180 ;  /* 0x000000b485007221 */ /* 0x004fe40000010000 */
[----:B------:R-:W2:Y:S02]  /*8830*/  MUFU.EX2 R180, R160 ;  /* 0x000000a000b47308 */ /* 0x000ea40000000800 */
[C---:B-----5:R-:W-:Y:S04]  /*8840*/  FADD.FTZ R0, R3.reuse, R0 ;  /* 0x0000000003007221 */ /* 0x060fe80000010000 */
[----:B------:R-:W-:Y:S04]  /*8850*/  FADD.FTZ R0, R144, R0 ;  /* 0x0000000090007221 */ /* 0x000fe80000010000 */
[----:B------:R-:W-:Y:S01]  /*8860*/  FADD.FTZ R0, R134, R0 ;  /* 0x0000000086007221 */ /* 0x000fe20000010000 */
        /* <DEDUP_REMOVED lines=36> */
[C---:B-1----:R-:W-:Y:S07]  /*8ab0*/  HMMA.16816.F32.BF16 R124, R176.reuse, R136, R124 ;  /* 0x00000088b07c723c */ /* 0x042fee000004187c */
[----:B------:R-:W-:Y:S01]  /*8ac0*/  F2FP.BF16.PACK_AB R136, R3, R133 ;  /* 0x000000850388723e */ /* 0x000fe200000010ff */
[----:B------:R-:W-:Y:S01]  /*8ad0*/  HMMA.16816.F32.BF16 R128, R176, R138, R128 ;  /* 0x0000008ab080723c */ /* 0x000fe20000041880 */
[----:B------:R1:W5:Y:S03]  /*8ae0*/  MUFU.EX2 R133, R162 ;  /* 0x000000a200857308 */ /* 0x0003660000000800 */
[----:B---3--:R-:W-:Y:S03]  /*8af0*/  F2FP.BF16.PACK_AB R137, R188, R189 ;  /* 0x000000bdbc89723e */ /* 0x008fe600000010ff */
[----:B------:R-:W-:Y:S02]  /*8b00*/  F2FP.BF16.PACK_AB R138, R134, R144 ;  /* 0x00000090868a723e */ /* 0x000fe400000010ff */
[----:B------:R-:W3:Y:S02]  /*8b10*/  LDSM.16.MT88.4 R144, [R249+0x900] ;  /* 0x00090000f990783b */ /* 0x000ee40000004200 */
[----:B------:R-:W5:Y:S01]  /*8b20*/  MUFU.EX2 R3, R167 ;  /* 0x000000a700037308 */ /* 0x000f620000000800 */
[----:B----4-:R-:W-:Y:S02]  /*8b30*/  F2FP.BF16.PACK_AB R139, R187, R186 ;  /* 0x000000babb8b723e */ /* 0x010fe400000010ff */
[----:B--2---:R-:W-:Y:S05]  /*8b40*/  F2FP.BF16.PACK_AB R177, R180, R181 ;  /* 0x000000b5b4b1723e */ /* 0x004fea00000010ff */
[C---:B------:R-:W-:Y:S02]  /*8b50*/  HMMA.16816.F32.BF16 R4, R136.reuse, R140, R4 ;  /* 0x0000008c8804723c */ /* 0x040fe40000041804 */
[----:B------:R2:W4:Y:S01]  /*8b60*/  MUFU.EX2 R134, R166 ;  /* 0x000000a600867308 */ /* 0x0005220000000800 */
[----:B-1----:R-:W-:Y:S02]  /*8b70*/  LDSM.16.MT88.4 R160, [R248+0x1900] ;  /* 0x00190000f8a0783b */ /* 0x002fe40000004200 */
[----:B-----5:R-:W-:Y:S03]  /*8b80*/  FADD.FTZ R0, R133, R0 ;  /* 0x0000000085007221 */ /* 0x020fe60000010000 */
[C---:B------:R-:W-:Y:S04]  /*8b90*/  HMMA.16816.F32.BF16 R8, R136.reuse, R142, R8 ;  /* 0x0000008e8808723c */ /* 0x040fe80000041808 */
[----:B------:R-:W-:Y:S01]  /*8ba0*/  MUFU.EX2 R178, R157 ;  /* 0x0000009d00b27308 */ /* 0x000fe20000000800 */
[----:B------:R-:W1:Y:S01]  /*8bb0*/  LDSM.16.MT88.4 R140, [R251+0x900] ;  /* 0x00090000fb8c783b */ /* 0x000e620000004200 */
[C---:B------:R-:W-:Y:S06]  /*8bc0*/  FADD.FTZ R0, R3.reuse, R0 ;  /* 0x0000000003007221 */ /* 0x040fec0000010000 */
[----:B------:R-:W-:Y:S02]  /*8bd0*/  FADD.FTZ R0, R148, R0 ;  /* 0x0000000094007221 */ /* 0x000fe40000010000 */
[----:B------:R-:W-:Y:S01]  /*8be0*/  MUFU.EX2 R176, R191 ;  /* 0x000000bf00b07308 */ /* 0x000fe20000000800 */
[----:B--2---:R-:W-:Y:S01]  /*8bf0*/  MOV R166, R149 ;  /* 0x0000009500a67202 */ /* 0x004fe20000000f00 */
[C---:B----4-:R-:W-:Y:S01]  /*8c00*/  FADD.FTZ R0, R134.reuse, R0 ;  /* 0x0000000086007221 */ /* 0x050fe20000010000 */
[C---:B---3--:R-:W-:Y:S08]  /*8c10*/  HMMA.16816.F32.BF16 R12, R136.reuse, R144, R12 ;  /* 0x00000090880c723c */ /* 0x048ff0000004180c */
[C---:B------:R-:W-:Y:S01]  /*8c20*/  HMMA.16816.F32.BF16 R16, R136.reuse, R146, R16 ;  /* 0x000000928810723c */ /* 0x040fe20000041810 */
[----:B------:R-:W2:Y:S07]  /*8c30*/  LDSM.16.MT88.4 R144, [R250+0x900] ;  /* 0x00090000fa90783b */ /* 0x000eae0000004200 */
[C---:B-1----:R-:W-:Y:S08]  /*8c40*/  HMMA.16816.F32.BF16 R20, R136.reuse, R140, R20 ;  /* 0x0000008c8814723c */ /* 0x042ff00000041814 */
[C---:B------:R-:W-:Y:S01]  /*8c50*/  HMMA.16816.F32.BF16 R24, R136.reuse, R142, R24 ;  /* 0x0000008e8818723c */ /* 0x040fe20000041818 */
[----:B------:R-:W1:Y:S07]  /*8c60*/  LDSM.16.MT88.4 R140, [R248+0x2900] ;  /* 0x00290000f88c783b */ /* 0x000e6e0000004200 */
[C---:B--2---:R-:W-:Y:S08]  /*8c70*/  HMMA.16816.F32.BF16 R28, R136.reuse, R144, R28 ;  /* 0x00000090881c723c */ /* 0x044ff0000004181c */
        /* <DEDUP_REMOVED lines=36> */
[----:B------:R-:W-:Y:S01]  /*8ec0*/  HMMA.16816.F32.BF16 R128, R136, R146, R128 ;  /* 0x000000928880723c */ /* 0x000fe20000041880 */
[----:B------:R-:W2:Y:S06]  /*8ed0*/  LDSM.16.MT88.4 R144, [R249+0x1100] ;  /* 0x00110000f990783b */ /* 0x000eac0000004200 */
[----:B------:R-:W-:Y:S02]  /*8ee0*/  F2FP.BF16.PACK_AB R138, R134, R148 ;  /* 0x00000094868a723e */ /* 0x000fe400000010ff */
[----:B------:R-:W3:Y:S01]  /*8ef0*/  LDSM.16.MT88.4 R148, [R251+0x1100] ;  /* 0x00110000fb94783b */ /* 0x000ee20000004200 */
[----:B------:R-:W-:Y:S02]  /*8f00*/  MUFU.EX2 R134, R165 ;  /* 0x000000a500867308 */ /* 0x000fe40000000800 */
[----:B------:R-:W-:Y:S02]  /*8f10*/  F2FP.BF16.PACK_AB R136, R3, R133 ;  /* 0x000000850388723e */ /* 0x000fe400000010ff */
[----:B------:R-:W-:Y:S02]  /*8f20*/  F2FP.BF16.PACK_AB R137, R185, R184 ;  /* 0x000000b8b989723e */ /* 0x000fe400000010ff */
[----:B------:R-:W-:Y:S04]  /*8f30*/  F2FP.BF16.PACK_AB R139, R183, R182 ;  /* 0x000000b6b78b723e */ /* 0x000fe800000010ff */
[----:B------:R-:W-:Y:S03]  /*8f40*/  MUFU.EX2 R133, R153 ;  /* 0x0000009900857308 */ /* 0x000fe60000000800 */
[C---:B-1----:R-:W-:Y:S07]  /*8f50*/  HMMA.16816.F32.BF16 R4, R136.reuse, R140, R4 ;  /* 0x0000008c8804723c */ /* 0x042fee0000041804 */
[----:B------:R-:W1:Y:S01]  /*8f60*/  MUFU.EX2 R3, R166 ;  /* 0x000000a600037308 */ /* 0x000e620000000800 */
[C---:B------:R-:W-:Y:S01]  /*8f70*/  HMMA.16816.F32.BF16 R8, R136.reuse, R142, R8 ;  /* 0x0000008e8808723c */ /* 0x040fe20000041808 */
[----:B------:R-:W4:Y:S07]  /*8f80*/  LDSM.16.MT88.4 R140, [R250+0x1100] ;  /* 0x00110000fa8c783b */ /* 0x000f2e0000004200 */
[C---:B--2---:R-:W-:Y:S08]  /*8f90*/  HMMA.16816.F32.BF16 R12, R136.reuse, R144, R12 ;  /* 0x00000090880c723c */ /* 0x044ff0000004180c */
[C---:B------:R-:W-:Y:S01]  /*8fa0*/  HMMA.16816.F32.BF16 R16, R136.reuse, R146, R16 ;  /* 0x000000928810723c */ /* 0x040fe20000041810 */
[----:B------:R-:W2:Y:S03]  /*8fb0*/  LDSM.16.MT88.4 R144, [R248+0x3100] ;  /* 0x00310000f890783b */ /* 0x000ea60000004200 */
[----:B-1----:R-:W-:Y:S04]  /*8fc0*/  FADD.FTZ R0, R3, R0 ;  /* 0x0000000003007221 */ /* 0x002fe80000010000 */
[C---:B---3--:R-:W-:Y:S04]  /*8fd0*/  HMMA.16816.F32.BF16 R20, R136.reuse, R148, R20 ;  /* 0x000000948814723c */ /* 0x048fe80000041814 */
[C---:B------:R-:W-:Y:S01]  /*8fe0*/  FADD.FTZ R0, R176.reuse, R0 ;  /* 0x00000000b0007221 */ /* 0x040fe20000010000 */
[----:B------:R-:W-:Y:S01]  /*8ff0*/  F2FP.BF16.PACK_AB R176, R176, R3 ;  /* 0x00000003b0b0723e */ /* 0x000fe200000010ff */
[----:B------:R-:W-:Y:S02]  /*9000*/  FADD.FTZ R3, R190, R152 ;  /* 0x00000098be037221 */ /* 0x000fe40000010000 */
[C---:B------:R-:W-:Y:S01]  /*9010*/  HMMA.16816.F32.BF16 R24, R136.reuse, R150, R24 ;  /* 0x000000968818723c */ /* 0x040fe20000041818 */
[----:B------:R-:W1:Y:S03]  /*9020*/  LDSM.16.MT88.4 R148, [R249+0x3100] ;  /* 0x00310000f994783b */ /* 0x000e660000004200 */
[----:B------:R-:W-:Y:S04]  /*9030*/  FADD.FTZ R0, R133, R0 ;  /* 0x0000000085007221 */ /* 0x000fe80000010000 */
[C---:B----4-:R-:W-:Y:S01]  /*9040*/  HMMA.16816.F32.BF16 R28, R136.reuse, R140, R28 ;  /* 0x0000008c881c723c */ /* 0x050fe2000004181c */
[----:B------:R-:W-:Y:S03]  /*9050*/  LDSM.16.MT88.4 R152, [R249+0x1900] ;  /* 0x00190000f998783b */ /* 0x000fe60000004200 */
[C---:B------:R-:W-:Y:S01]  /*9060*/  FADD.FTZ R0, R178.reuse, R0 ;  /* 0x00000000b2007221 */ /* 0x040fe20000010000 */
[----:B------:R-:W-:Y:S02]  /*9070*/  F2FP.BF16.PACK_AB R178, R178, R133 ;  /* 0x00000085b2b2723e */ /* 0x000fe400000010ff */
[----:B------:R-:W3:Y:S01]  /*9080*/  MUFU.EX2 R133, R164 ;  /* 0x000000a400857308 */ /* 0x000ee20000000800 */
[C---:B------:R-:W-:Y:S01]  /*9090*/  HMMA.16816.F32.BF16 R32, R136.reuse, R142, R32 ;  /* 0x0000008e8820723c */ /* 0x040fe20000041820 */
[----:B------:R-:W4:Y:S07]  /*90a0*/  LDSM.16.MT88.4 R140, [R251+0x3100] ;  /* 0x00310000fb8c783b */ /* 0x000f2e0000004200 */
[C---:B--2---:R-:W-:Y:S01]  /*90b0*/  HMMA.16816.F32.BF16 R36, R136.reuse, R144, R36 ;  /* 0x000000908824723c */ /* 0x044fe20000041824 */
[----:B------:R2:W-:Y:S07]  /*90c0*/  STL [R1+0x1c], R0 ;  /* 0x00001c0001007387 */ /* 0x0005ee0000100800 */
[C---:B------:R-:W-:Y:S01]  /*90d0*/  HMMA.16816.F32.BF16 R40, R136.reuse, R146, R40 ;  /* 0x000000928828723c */ /* 0x040fe20000041828 */
[----:B------:R-:W5:Y:S03]  /*90e0*/  LDSM.16.MT88.4 R144, [R250+0x3100] ;  /* 0x00310000fa90783b */ /* 0x000f660000004200 */
[----:B---3--:R-:W-:Y:S04]  /*90f0*/  F2FP.BF16.PACK_AB R179, R133, R134 ;  /* 0x0000008685b3723e */ /* 0x008fe800000010ff */
[C---:B-1----:R-:W-:Y:S08]  /*9100*/  HMMA.16816.F32.BF16 R44, R136.reuse, R148, R44 ;  /* 0x00000094882c723c */ /* 0x042ff0000004182c */
[C---:B------:R-:W-:Y:S01]  /*9110*/  HMMA.16816.F32.BF16 R48, R136.reuse, R150, R48 ;  /* 0x000000968830723c */ /* 0x040fe20000041830 */
[----:B------:R-:W1:Y:S03]  /*9120*/  LDSM.16.MT88.4 R148, [R248+0x5100] ;  /* 0x00510000f894783b */ /* 0x000e660000004200 */
[----:B--2---:R-:W-:Y:S04]  /*9130*/  FADD.FTZ R0, R156, R3 ;  /* 0x000000039c007221 */ /* 0x004fe80000010000 */
[C---:B----4-:R-:W-:Y:S04]  /*9140*/  HMMA.16816.F32.BF16 R52, R136.reuse, R140, R52 ;  /* 0x0000008c8834723c */ /* 0x050fe80000041834 */
[----:B------:R-:W-:Y:S04]  /*9150*/  FADD.FTZ R0, R189, R0 ;  /* 0x00000000bd007221 */ /* 0x000fe80000010000 */
[C---:B------:R-:W-:Y:S01]  /*9160*/  HMMA.16816.F32.BF16 R56, R136.reuse, R142, R56 ;  /* 0x0000008e8838723c */ /* 0x040fe20000041838 */
[----:B------:R-:W2:Y:S03]  /*9170*/  LDSM.16.MT88.4 R140, [R249+0x5100] ;  /* 0x00510000f98c783b */ /* 0x000ea60000004200 */
[----:B------:R-:W-:Y:S04]  /*9180*/  FADD.FTZ R0, R188, R0 ;  /* 0x00000000bc007221 */ /* 0x000fe80000010000 */
[----:B------:R-:W-:Y:S01]  /*9190*/  FADD.FTZ R0, R186, R0 ;  /* 0x00000000ba007221 */ /* 0x000fe20000010000 */
[C---:B-----5:R-:W-:Y:S03]  /*91a0*/  HMMA.16816.F32.BF16 R60, R136.reuse, R144, R60 ;  /* 0x00000090883c723c */ /* 0x060fe6000004183c */
[----:B------:R-:W-:Y:S04]  /*91b0*/  FADD.FTZ R0, R187, R0 ;  /* 0x00000000bb007221 */ /* 0x000fe80000010000 */
[----:B------:R-:W-:Y:S01]  /*91c0*/  FADD.FTZ R0, R184, R0 ;  /* 0x00000000b8007221 */ /* 0x000fe20000010000 */
[C---:B------:R-:W-:Y:S01]  /*91d0*/  HMMA.16816.F32.BF16 R64, R136.reuse, R146, R64 ;  /* 0x000000928840723c */ /* 0x040fe20000041840 */
[----:B------:R-:W3:Y:S03]  /*91e0*/  LDSM.16.MT88.4 R144, [R251+0x5100] ;  /* 0x00510000fb90783b */ /* 0x000ee60000004200 */
[----:B------:R-:W-:Y:S04]  /*91f0*/  FADD.FTZ R0, R185, R0 ;  /* 0x00000000b9007221 */ /* 0x000fe80000010000 */
[C---:B-1----:R-:W-:Y:S04]  /*9200*/  HMMA.16816.F32.BF16 R68, R136.reuse, R148, R68 ;  /* 0x000000948844723c */ /* 0x042fe80000041844 */
[----:B------:R-:W-:Y:S04]  /*9210*/  FADD.FTZ R0, R182, R0 ;  /* 0x00000000b6007221 */ /* 0x000fe80000010000 */
[C---:B------:R-:W-:Y:S01]  /*9220*/  HMMA.16816.F32.BF16 R72, R136.reuse, R150, R72 ;  /* 0x000000968848723c */ /* 0x040fe20000041848 */
[----:B------:R-:W1:Y:S03]  /*9230*/  LDSM.16.MT88.4 R148, [R250+0x5100] ;  /* 0x00510000fa94783b */ /* 0x000e660000004200 */
[----:B------:R-:W-:Y:S04]  /*9240*/  FADD.FTZ R0, R183, R0 ;  /* 0x00000000b7007221 */ /* 0x000fe80000010000 */
[C---:B--2---:R-:W-:Y:S04]  /*9250*/  HMMA.16816.F32.BF16 R76, R136.reuse, R140, R76 ;  /* 0x0000008c884c723c */ /* 0x044fe8000004184c */
[----:B------:R-:W-:Y:S04]  /*9260*/  FADD.FTZ R0, R181, R0 ;  /* 0x00000000b5007221 */ /* 0x000fe80000010000 */
[C---:B------:R-:W-:Y:S01]  /*9270*/  HMMA.16816.F32.BF16 R80, R136.reuse, R142, R80 ;  /* 0x0000008e8850723c */ /* 0x040fe20000041850 */
[----:B------:R-:W2:Y:S03]  /*9280*/  LDSM.16.MT88.4 R140, [R248+0x7100] ;  /* 0x00710000f88c783b */ /* 0x000ea60000004200 */
[----:B------:R-:W-:Y:S04]  /*9290*/  FADD.FTZ R0, R180, R0 ;  /* 0x00000000b4007221 */ /* 0x000fe80000010000 */
[----:B------:R-:W-:Y:S01]  /*92a0*/  FADD.FTZ R0, R134, R0 ;  /* 0x0000000086007221 */ /* 0x000fe20000010000 */
[C---:B---3--:R-:W-:Y:S03]  /*92b0*/  HMMA.16816.F32.BF16 R84, R136.reuse, R144, R84 ;  /* 0x000000908854723c */ /* 0x048fe60000041854 */
[----:B------:R-:W-:Y:S01]  /*92c0*/  FADD.FTZ R0, R133, R0 ;  /* 0x0000000085007221 */ /* 0x000fe20000010000 */
[----:B------:R-:W-:Y:S02]  /*92d0*/  MOV R134, R2 ;  /* 0x0000000200867202 */ /* 0x000fe40000000f00 */
[----:B------:R-:W-:Y:S02]  /*92e0*/  MOV R133, R132 ;  /* 0x0000008400857202 */ /* 0x000fe40000000f00 */
[C---:B------:R-:W-:Y:S01]  /*92f0*/  HMMA.16816.F32.BF16 R88, R136.reuse, R146, R88 ;  /* 0x000000928858723c */ /* 0x040fe20000041858 */
[----:B------:R-:W3:Y:S07]  /*9300*/  LDSM.16.MT88.4 R144, [R249+0x7100] ;  /* 0x00710000f990783b */ /* 0x000eee0000004200 */
[C---:B-1----:R-:W-:Y:S01]  /*9310*/  HMMA.16816.F32.BF16 R92, R136.reuse, R148, R92 ;  /* 0x00000094885c723c */ /* 0x042fe2000004185c */
[----:B------:R-:W-:Y:S07]  /*9320*/  STL [R1+0x40], R0 ;  /* 0x0000400001007387 */ /* 0x000fee0000100800 */
[C---:B------:R-:W-:Y:S01]  /*9330*/  HMMA.16816.F32.BF16 R96, R136.reuse, R150, R96 ;  /* 0x000000968860723c */ /* 0x040fe20000041860 */
[----:B------:R-:W1:Y:S07]  /*9340*/  LDSM.16.MT88.4 R148, [R251+0x7100] ;  /* 0x00710000fb94783b */ /* 0x000e6e0000004200 */
[C---:B--2---:R-:W-:Y:S08]  /*9350*/  HMMA.16816.F32.BF16 R100, R136.reuse, R140, R100 ;  /* 0x0000008c8864723c */ /* 0x044ff00000041864 */
[C---:B------:R-:W-:Y:S01]  /*9360*/  HMMA.16816.F32.BF16 R104, R136.reuse, R142, R104 ;  /* 0x0000008e8868723c */ /* 0x040fe20000041868 */
[----:B------:R-:W2:Y:S07]  /*9370*/  LDSM.16.MT88.4 R140, [R250+0x7100] ;  /* 0x00710000fa8c783b */ /* 0x000eae0000004200 */
[C---:B---3--:R-:W-:Y:S08]  /*9380*/  HMMA.16816.F32.BF16 R108, R136.reuse, R144, R108 ;  /* 0x00000090886c723c */ /* 0x048ff0000004186c */
[C---:B------:R-:W-:Y:S01]  /*9390*/  HMMA.16816.F32.BF16 R112, R136.reuse, R146, R112 ;  /* 0x000000928870723c */ /* 0x040fe20000041870 */
[----:B------:R-:W3:Y:S07]  /*93a0*/  LDSM.16.MT88.4 R144, [R251+0x1900] ;  /* 0x00190000fb90783b */ /* 0x000eee0000004200 */
[C---:B-1----:R-:W-:Y:S08]  /*93b0*/  HMMA.16816.F32.BF16 R116, R136.reuse, R148, R116 ;  /* 0x000000948874723c */ /* 0x042ff00000041874 */
[C---:B------:R-:W-:Y:S08]  /*93c0*/  HMMA.16816.F32.BF16 R120, R136.reuse, R150, R120 ;  /* 0x000000968878723c */ /* 0x040ff00000041878 */
[C---:B--2---:R-:W-:Y:S08]  /*93d0*/  HMMA.16816.F32.BF16 R124, R136.reuse, R140, R124 ;  /* 0x0000008c887c723c */ /* 0x044ff0000004187c */
[----:B------:R-:W-:Y:S01]  /*93e0*/  HMMA.16816.F32.BF16 R128, R136, R142, R128 ;  /* 0x0000008e8880723c */ /* 0x000fe20000041880 */
[----:B------:R-:W1:Y:S07]  /*93f0*/  LDSM.16.MT88.4 R136, [R250+0x1900] ;  /* 0x00190000fa88783b */ /* 0x000e6e0000004200 */
[C---:B------:R-:W-:Y:S01]  /*9400*/  HMMA.16816.F32.BF16 R164, R176.reuse, R160, R4 ;  /* 0x000000a0b0a4723c */ /* 0x040fe20000041804 */
[----:B------:R-:W2:Y:S07]  /*9410*/  LDSM.16.MT88.4 R4, [R248+0x3900] ;  /* 0x00390000f804783b */ /* 0x000eae0000004200 */
[C---:B------:R-:W-:Y:S01]  /*9420*/  HMMA.16816.F32.BF16 R160, R176.reuse, R162, R8 ;  /* 0x000000a2b0a0723c */ /* 0x040fe20000041808 */
[----:B------:R-:W4:Y:S07]  /*9430*/  LDSM.16.MT88.4 R8, [R249+0x3900] ;  /* 0x00390000f908783b */ /* 0x000f2e0000004200 */
[C---:B------:R-:W-:Y:S01]  /*9440*/  HMMA.16816.F32.BF16 R156, R176.reuse, R152, R12 ;  /* 0x00000098b09c723c */ /* 0x040fe2000004180c */
[----:B------:R-:W5:Y:S07]  /*9450*/  LDSM.16.MT88.4 R12, [R251+0x3900] ;  /* 0x00390000fb0c783b */ /* 0x000f6e0000004200 */
[C---:B------:R-:W-:Y:S01]  /*9460*/  HMMA.16816.F32.BF16 R152, R176.reuse, R154, R16 ;  /* 0x0000009ab098723c */ /* 0x040fe20000041810 */
[----:B------:R-:W4:Y:S07]  /*9470*/  LDSM.16.MT88.4 R16, [R250+0x3900] ;  /* 0x00390000fa10783b */ /* 0x000f2e0000004200 */
[C---:B---3--:R-:W-:Y:S08]  /*9480*/  HMMA.16816.F32.BF16 R148, R176.reuse, R144, R20 ;  /* 0x00000090b094723c */ /* 0x048ff00000041814 */
[C---:B------:R-:W-:Y:S08]  /*9490*/  HMMA.16816.F32.BF16 R144, R176.reuse, R146, R24 ;  /* 0x00000092b090723c */ /* 0x040ff00000041818 */
[C---:B-1----:R-:W-:Y:S08]  /*94a0*/  HMMA.16816.F32.BF16 R140, R176.reuse, R136, R28 ;  /* 0x00000088b08c723c */ /* 0x042ff0000004181c */
[C---:B------:R-:W-:Y:S08]  /*94b0*/  HMMA.16816.F32.BF16 R136, R176.reuse, R138, R32 ;  /* 0x0000008ab088723c */ /* 0x040ff00000041820 */
[C---:B--2---:R-:W-:Y:S08]  /*94c0*/  HMMA.16816.F32.BF16 R36, R176.reuse, R4, R36 ;  /* 0x00000004b024723c */ /* 0x044ff00000041824 */
[C---:B------:R-:W-:Y:S01]  /*94d0*/  HMMA.16816.F32.BF16 R40, R176.reuse, R6, R40 ;  /* 0x00000006b028723c */ /* 0x040fe20000041828 */
[----:B------:R-:W1:Y:S07]  /*94e0*/  LDSM.16.MT88.4 R4, [R248+0x5900] ;  /* 0x00590000f804783b */ /* 0x000e6e0000004200 */
[C---:B----4-:R-:W-:Y:S08]  /*94f0*/  HMMA.16816.F32.BF16 R44, R176.reuse, R8, R44 ;  /* 0x00000008b02c723c */ /* 0x050ff0000004182c */
[C---:B------:R-:W-:Y:S01]  /*9500*/  HMMA.16816.F32.BF16 R48, R176.reuse, R10, R48 ;  /* 0x0000000ab030723c */ /* 0x040fe20000041830 */
[----:B------:R-:W2:Y:S07]  /*9510*/  LDSM.16.MT88.4 R8, [R249+0x5900] ;  /* 0x00590000f908783b */ /* 0x000eae0000004200 */
[C---:B-----5:R-:W-:Y:S08]  /*9520*/  HMMA.16816.F32.BF16 R52, R176.reuse, R12, R52 ;  /* 0x0000000cb034723c */ /* 0x060ff00000041834 */
[C---:B------:R-:W-:Y:S01]  /*9530*/  HMMA.16816.F32.BF16 R56, R176.reuse, R14, R56 ;  /* 0x0000000eb038723c */ /* 0x040fe20000041838 */
[----:B------:R-:W3:Y:S07]  /*9540*/  LDSM.16.MT88.4 R12, [R251+0x5900] ;  /* 0x00590000fb0c783b */ /* 0x000eee0000004200 */
[C---:B------:R-:W-:Y:S08]  /*9550*/  HMMA.16816.F32.BF16 R60, R176.reuse, R16, R60 ;  /* 0x00000010b03c723c */ /* 0x040ff0000004183c */
[C---:B------:R-:W-:Y:S01]  /*9560*/  HMMA.16816.F32.BF16 R64, R176.reuse, R18, R64 ;  /* 0x00000012b040723c */ /* 0x040fe20000041840 */
[----:B------:R-:W4:Y:S07]  /*9570*/  LDSM.16.MT88.4 R16, [R250+0x5900] ;  /* 0x00590000fa10783b */ /* 0x000f2e0000004200 */
[C---:B-1----:R-:W-:Y:S08]  /*9580*/  HMMA.16816.F32.BF16 R68, R176.reuse, R4, R68 ;  /* 0x00000004b044723c */ /* 0x042ff00000041844 */
        /* <DEDUP_REMOVED lines=8> */
[C---:B----4-:R-:W-:Y:S08]  /*9610*/  HMMA.16816.F32.BF16 R92, R176.reuse, R16, R92 ;  /* 0x00000010b05c723c */ /* 0x050ff0000004185c */
[C---:B------:R-:W-:Y:S01]  /*9620*/  HMMA.16816.F32.BF16 R96, R176.reuse, R18, R96 ;  /* 0x00000012b060723c */ /* 0x040fe20000041860 */
[----:B------:R-:W4:Y:S07]  /*9630*/  LDSM.16.MT88.4 R16, [R250+0x7900] ;  /* 0x00790000fa10783b */ /* 0x000f2e0000004200 */
[C---:B-1----:R-:W-:Y:S08]  /*9640*/  HMMA.16816.F32.BF16 R100, R176.reuse, R4, R100 ;  /* 0x00000004b064723c */ /* 0x042ff00000041864 */
[C---:B------:R-:W-:Y:S08]  /*9650*/  HMMA.16816.F32.BF16 R104, R176.reuse, R6, R104 ;  /* 0x00000006b068723c */ /* 0x040ff00000041868 */
[C---:B--2---:R-:W-:Y:S08]  /*9660*/  HMMA.16816.F32.BF16 R108, R176.reuse, R8, R108 ;  /* 0x00000008b06c723c */ /* 0x044ff0000004186c */
[C---:B------:R-:W-:Y:S08]  /*9670*/  HMMA.16816.F32.BF16 R112, R176.reuse, R10, R112 ;  /* 0x0000000ab070723c */ /* 0x040ff00000041870 */
[C---:B---3--:R-:W-:Y:S08]  /*9680*/  HMMA.16816.F32.BF16 R116, R176.reuse, R12, R116 ;  /* 0x0000000cb074723c */ /* 0x048ff00000041874 */
[C---:B------:R-:W-:Y:S08]  /*9690*/  HMMA.16816.F32.BF16 R120, R176.reuse, R14, R120 ;  /* 0x0000000eb078723c */ /* 0x040ff00000041878 */
[C---:B----4-:R-:W-:Y:S08]  /*96a0*/  HMMA.16816.F32.BF16 R124, R176.reuse, R16, R124 ;  /* 0x00000010b07c723c */ /* 0x050ff0000004187c */
[----:B------:R-:W-:Y:S01]  /*96b0*/  HMMA.16816.F32.BF16 R128, R176, R18, R128 ;  /* 0x00000012b080723c */ /* 0x000fe20000041880 */
[----:B------:R-:W-:-:S07]  /*96c0*/  @P0 BRA `(.L_x_6) ;  /* 0xffffcab000000947 */ /* 0x000fce000383ffff */
.L_x_5:
[----:B--2---:R-:W2:Y:S04]  /*96d0*/  LDL.LU R3, [R1+0x1c] ;  /* 0x00001c0001037983 */ /* 0x004ea80000300800 */
[----:B------:R-:W3:Y:S01]  /*96e0*/  LDL.LU R0, [R1+0x40] ;  /* 0x0000400001007983 */ /* 0x000ee20000300800 */
[----:B------:R-:W-:-:S02]  /*96f0*/  MOV R16, 0xff800000 ;  /* 0xff80000000107802 */ /* 0x000fc40000000f00 */
[----:B------:R-:W-:Y:S02]  /*9700*/  MOV R17, 0xff800000 ;  /* 0xff80000000117802 */ /* 0x000fe40000000f00 */
[----:B------:R-:W-:Y:S01]  /*9710*/  PLOP3.LUT P2, PT, PT, PT, PT, 0x8, 0x0 ;  /* 0x000000000000781c */ /* 0x000fe20003f4e170 */
[----:B--2---:R-:W1:Y:S04]  /*9720*/  SHFL.BFLY PT, R6, R3, 0x2, 0x1f ;  /* 0x0c401f0003067f89 */ /* 0x004e6800000e0000 */
[----:B---3--:R-:W2:Y:S01]  /*9730*/  SHFL.BFLY PT, R7, R0, 0x2, 0x1f ;  /* 0x0c401f0000077f89 */ /* 0x008ea200000e0000 */
[----:B-1----:R-:W-:Y:S02]  /*9740*/  FADD.FTZ R6, R6, R3 ;  /* 0x0000000306067221 */ /* 0x002fe40000010000 */
[----:B--2---:R-:W-:-:S03]  /*9750*/  FADD.FTZ R7, R7, R0 ;  /* 0x0000000007077221 */ /* 0x004fc60000010000 */
[----:B------:R-:W1:Y:S04]  /*9760*/  SHFL.BFLY PT, R3, R6, 0x1, 0x1f ;  /* 0x0c201f0006037f89 */ /* 0x000e6800000e0000 */
[----:B------:R-:W2:Y:S01]  /*9770*/  SHFL.BFLY PT, R0, R7, 0x1, 0x1f ;  /* 0x0c201f0007007f89 */ /* 0x000ea200000e0000 */
[----:B-1----:R-:W-:Y:S01]  /*9780*/  FADD.FTZ R6, R6, R3 ;  /* 0x0000000306067221 */ /* 0x002fe20000010000 */
[----:B------:R-:W-:Y:S01]  /*9790*/  MOV R3, RZ ;  /* 0x000000ff00037202 */ /* 0x000fe20000000f00 */
[----:B--2---:R-:W-:-:S03]  /*97a0*/  FADD.FTZ R7, R0, R7 ;  /* 0x0000000700077221 */ /* 0x004fc60000010000 */
[----:B------:R-:W-:Y:S02]  /*97b0*/  FSETP.NE.FTZ.AND P1, PT, R6, RZ, PT ;  /* 0x000000ff0600720b */ /* 0x000fe40003f35000 */
[----:B------:R-:W-:Y:S02]  /*97c0*/  MOV R0, RZ ;  /* 0x000000ff00007202 */ /* 0x000fe40000000f00 */
[----:B------:R-:W-:-:S09]  /*97d0*/  FSETP.NE.FTZ.AND P0, PT, R7, RZ, PT ;  /* 0x000000ff0700720b */ /* 0x000fd20003f15000 */
[----:B------:R-:W1:Y:S01]  /*97e0*/  @P1 MUFU.RCP R3, R6 ;  /* 0x0000000600031308 */ /* 0x000e620000001000 */
[----:B------:R-:W-:-:S05]  /*97f0*/  @P1 MOV R4, 0x3f317218 ;  /* 0x3f31721800041802 */ /* 0x000fca0000000f00 */
[----:B------:R-:W-:Y:S02]  /*9800*/  @P1 FMUL.FTZ R5, R4, c[0x0][0x2d0] ;  /* 0x0000b40004051a20 */ /* 0x000fe40000410000 */
[----:B------:R-:W-:Y:S08]  /*9810*/  @P0 MUFU.RCP R0, R7 ;  /* 0x0000000700000308 */ /* 0x000ff00000001000 */
[----:B------:R-:W2:Y:S01]  /*9820*/  @P1 MUFU.LG2 R6, R6 ;  /* 0x0000000600061308 */ /* 0x000ea20000000c00 */
[----:B-1----:R-:W-:-:S02]  /*9830*/  FMUL.FTZ R164, R3, R164 ;  /* 0x000000a403a47220 */ /* 0x002fc40000410000 */
[C---:B------:R-:W-:Y:S02]  /*9840*/  FMUL.FTZ R165, R3.reuse, R165 ;  /* 0x000000a503a57220 */ /* 0x040fe40000410000 */
[C---:B------:R-:W-:Y:S02]  /*9850*/  FMUL.FTZ R160, R3.reuse, R160 ;  /* 0x000000a003a07220 */ /* 0x040fe40000410000 */
[C---:B------:R-:W-:Y:S01]  /*9860*/  FMUL.FTZ R161, R3.reuse, R161 ;  /* 0x000000a103a17220 */ /* 0x040fe20000410000 */
[----:B------:R-:W1:Y:S01]  /*9870*/  @P0 MUFU.LG2 R7, R7 ;  /* 0x0000000700070308 */ /* 0x000e620000000c00 */
[C---:B------:R-:W-:Y:S02]  /*9880*/  FMUL.FTZ R156, R3.reuse, R156 ;  /* 0x0000009c039c7220 */ /* 0x040fe40000410000 */
[C---:B------:R-:W-:Y:S02]  /*9890*/  FMUL.FTZ R157, R3.reuse, R157 ;  /* 0x0000009d039d7220 */ /* 0x040fe40000410000 */
[----:B------:R-:W-:-:S02]  /*98a0*/  FMUL.FTZ R152, R3, R152 ;  /* 0x0000009803987220 */ /* 0x000fc40000410000 */
[C---:B------:R-:W-:Y:S02]  /*98b0*/  FMUL.FTZ R153, R3.reuse, R153 ;  /* 0x0000009903997220 */ /* 0x040fe40000410000 */
[C---:B------:R-:W-:Y:S02]  /*98c0*/  FMUL.FTZ R148, R3.reuse, R148 ;  /* 0x0000009403947220 */ /* 0x040fe40000410000 */
[C---:B------:R-:W-:Y:S02]  /*98d0*/  FMUL.FTZ R149, R3.reuse, R149 ;  /* 0x0000009503957220 */ /* 0x040fe40000410000 */
        /* <DEDUP_REMOVED lines=53> */
[----:B------:R-:W-:Y:S01]  /*9c30*/  FMUL.FTZ R129, R3, R129 ;  /* 0x0000008103817220 */ /* 0x000fe20000410000 */
[----:B------:R-:W-:Y:S01]  /*9c40*/  @P0 MOV R3, 0x3f317218 ;  /* 0x3f31721800030802 */ /* 0x000fe20000000f00 */
[----:B--2---:R-:W-:Y:S02]  /*9c50*/  @P1 FMUL.FTZ R6, R6, 0.69314718246459960938 ;  /* 0x3f31721806061820 */ /* 0x004fe40000410000 */
[----:B-1----:R-:W-:Y:S02]  /*9c60*/  @P0 FMUL.FTZ R4, R7, 0.69314718246459960938 ;  /* 0x3f31721807040820 */ /* 0x002fe40000410000 */
[----:B------:R-:W-:-:S02]  /*9c70*/  @P0 FMUL.FTZ R3, R3, c[0x0][0x2d0] ;  /* 0x0000b40003030a20 */ /* 0x000fc40000410000 */
        /* <DEDUP_REMOVED lines=63> */
[----:B------:R-:W-:Y:S02]  /*a070*/  FMUL.FTZ R131, R0, R131 ;  /* 0x0000008300837220 */ /* 0x000fe40000410000 */
[----:B------:R-:W-:Y:S02]  /*a080*/  @P1 FFMA.FTZ R16, R5, R132, R6 ;  /* 0x0000008405101223 */ /* 0x000fe40000010006 */
[----:B------:R-:W-:-:S02]  /*a090*/  @P0 FFMA.FTZ R17, R3, R2, R4 ;  /* 0x0000000203110223 */ /* 0x000fc40000010004 */
.L_x_3:
[----:B------:R-:W-:Y:S05]  /*a0a0*/  @P2 BRA `(.L_x_9) ;  /* 0x00001fa000002947 */ /* 0x000fea0003800000 */
[----:B------:R-:W1:Y:S01]  /*a0b0*/  S2R R7, SR_TID.X ;  /* 0x0000000000077919 */ /* 0x000e620000002100 */
[----:B------:R-:W-:Y:S01]  /*a0c0*/  IMAD R0, RZ, RZ, -UR11 ;  /* 0x8000000bff007e24 */ /* 0x000fe2000f8e02ff */
[----:B------:R-:W-:Y:S01]  /*a0d0*/  ULDC.64 UR4, c[0x0][0x4d0] ;  /* 0x0001340000047ab9 */ /* 0x000fe20000000a00 */
[----:B------:R-:W-:Y:S01]  /*a0e0*/  MOV R20, c[0x0][0x4e8] ;  /* 0x00013a0000147a02 */ /* 0x000fe20000000f00 */
[----:B------:R-:W2:Y:S01]  /*a0f0*/  S2R R9, SR_CTAID.Y ;  /* 0x0000000000097919 */ /* 0x000ea20000002600 */
[----:B------:R-:W-:Y:S01]  /*a100*/  UIMAD.WIDE.U32 UR8, UR11, UR4, URZ ;  /* 0x000000040b0872a5 */ /* 0x000fe2000f8e003f */
[----:B------:R-:W-:Y:S01]  /*a110*/  BSSY B0, `(.L_x_10) ;  /* 0x0000130000007945 */ /* 0x000fe20003800000 */
[----:B------:R-:W-:Y:S01]  /*a120*/  USHF.R.S32.HI UR6, URZ, 0x1f, UR11 ;  /* 0x0000001f3f067899 */ /* 0x000fe2000801140b */
[----:B------:R-:W3:Y:S01]  /*a130*/  S2R R10, SR_CTAID.Z ;  /* 0x00000000000a7919 */ /* 0x000ee20000002700 */
[----:B------:R-:W-:-:S02]  /*a140*/  ISETP.NE.AND P1, PT, R20, 0x1, PT ;  /* 0x000000011400780c */ /* 0x000fc40003f25270 */
[----:B------:R-:W-:Y:S01]  /*a150*/  IMAD.U32 R2, RZ, RZ, UR8 ;  /* 0x00000008ff027e24 */ /* 0x000fe2000f8e00ff */
[----:B------:R-:W-:Y:S01]  /*a160*/  MOV R3, UR9 ;  /* 0x0000000900037c02 */ /* 0x000fe20008000f00 */
[----:B------:R-:W4:Y:S01]  /*a170*/  S2R R19, SR_CTAID.X ;  /* 0x0000000000137919 */ /* 0x000f220000002500 */
[----:B------:R-:W-:-:S04]  /*a180*/  UIMAD UR7, UR6, UR4, URZ ;  /* 0x00000004060772a4 */ /* 0x000fc8000f8e023f */
[----:B------:R-:W-:-:S03]  /*a190*/  UIMAD UR7, UR11, UR5, UR7 ;  /* 0x000000050b0772a4 */ /* 0x000fc6000f8e0207 */
[----:B------:R-:W-:Y:S02]  /*a1a0*/  ULDC.64 UR4, c[0x0][0x438] ;  /* 0x00010e0000047ab9 */ /* 0x000fe40000000a00 */
[----:B------:R-:W-:Y:S01]  /*a1b0*/  UIMAD.WIDE.U32 UR14, UR11, UR4, URZ ;  /* 0x000000040b0e72a5 */ /* 0x000fe2000f8e003f */
[----:B-1----:R-:W-:Y:S01]  /*a1c0*/  SHF.R.S32.HI R5, RZ, 0x1f, R7 ;  /* 0x0000001fff057819 */ /* 0x002fe20000011407 */
[----:B------:R-:W-:Y:S02]  /*a1d0*/  UIMAD UR4, UR6, UR4, URZ ;  /* 0x00000004060472a4 */ /* 0x000fe4000f8e023f */
[----:B------:R-:W-:Y:S01]  /*a1e0*/  UIADD3 UR7, UR9, UR7, URZ ;  /* 0x0000000709077290 */ /* 0x000fe2000fffe03f */
[----:B--2---:R-:W-:Y:S01]  /*a1f0*/  IMAD R9, R0, c[0x0][0x550], R9 ;  /* 0x0001540000097a24 */ /* 0x004fe200078e0209 */
[CC--:B------:R-:W-:Y:S01]  /*a200*/  LEA.HI R0, R5.reuse, R7.reuse, RZ, 0x5 ;  /* 0x0000000705007211 */ /* 0x0c0fe200078f28ff */
[----:B------:R-:W-:Y:S01]  /*a210*/  UIMAD UR4, UR11, UR5, UR4 ;  /* 0x000000050b0472a4 */ /* 0x000fe2000f8e0204 */
[----:B------:R-:W-:-:S02]  /*a220*/  LEA.HI R5, R5, R7, RZ, 0x2 ;  /* 0x0000000705057211 */ /* 0x000fc400078f10ff */
[----:B------:R-:W-:Y:S01]  /*a230*/  LOP3.LUT R4, R0, 0xffffffe0, RZ, 0xc0, !PT ;  /* 0xffffffe000047812 */ /* 0x000fe200078ec0ff */
[----:B------:R-:W-:Y:S01]  /*a240*/  UIADD3 UR4, UR15, UR4, URZ ;  /* 0x000000040f047290 */ /* 0x000fe2000fffe03f */
[--C-:B------:R-:W-:Y:S02]  /*a250*/  SHF.R.S32.HI R6, RZ, 0x5, R0.reuse ;  /* 0x00000005ff067819 */ /* 0x100fe40000011400 */
[----:B------:R-:W-:Y:S01]  /*a260*/  SHF.R.S32.HI R0, RZ, 0x1f, R0 ;  /* 0x0000001fff007819 */ /* 0x000fe20000011400 */
[----:B------:R-:W-:Y:S01]  /*a270*/  IMAD.IADD R14, R7, 0x1, -R4 ;  /* 0x00000001070e7824 */ /* 0x000fe200078e0a04 */
[----:B------:R-:W-:Y:S01]  /*a280*/  LOP3.LUT R3, R5, 0xfffffffc, RZ, 0xc0, !PT ;  /* 0xfffffffc05037812 */ /* 0x000fe200078ec0ff */
[----:B------:R-:W-:Y:S01]  /*a290*/  IMAD.MOV.U32 R4, RZ, RZ, R2 ;  /* 0x000000ffff047224 */ /* 0x000fe200078e0002 */
[----:B------:R-:W-:Y:S01]  /*a2a0*/  LEA.HI R0, R0, R6, RZ, 0x3 ;  /* 0x0000000600007211 */ /* 0x000fe200078f18ff */
[----:B------:R-:W-:Y:S01]  /*a2b0*/  IMAD.U32 R5, RZ, RZ, UR7 ;  /* 0x00000007ff057e24 */ /* 0x000fe2000f8e00ff */
[----:B------:R-:W-:Y:S01]  /*a2c0*/  IADD3 R7, -R3, R7, RZ ;  /* 0x0000000703077210 */ /* 0x000fe20007ffe1ff */
[----:B------:R-:W-:Y:S01]  /*a2d0*/  IMAD.U32 R3, RZ, RZ, UR15 ;  /* 0x0000000fff037e24 */ /* 0x000fe2000f8e00ff */
[----:B------:R-:W-:Y:S01]  /*a2e0*/  LOP3.LUT R0, R0, 0xffffff8, RZ, 0xc0, !PT ;  /* 0x0ffffff800007812 */ /* 0x000fe200078ec0ff */
[----:B---3--:R-:W-:Y:S01]  /*a2f0*/  IMAD.WIDE.U32 R4, R10, c[0x0][0x4d8], R4 ;  /* 0x000136000a047a25 */ /* 0x008fe200078e0004 */
[----:B------:R-:W-:-:S02]  /*a300*/  SHF.R.S32.HI R2, RZ, 0x1f, R14 ;  /* 0x0000001fff027819 */ /* 0x000fc4000001140e */
[----:B------:R-:W-:Y:S01]  /*a310*/  SHF.R.S32.HI R11, RZ, 0x1f, R10 ;  /* 0x0000001fff0b7819 */ /* 0x000fe2000001140a */
[----:B------:R-:W-:Y:S01]  /*a320*/  IMAD.IADD R8, R6, 0x1, -R0 ;  /* 0x0000000106087824 */ /* 0x000fe200078e0a00 */
[C---:B------:R-:W-:Y:S02]  /*a330*/  LEA.HI R0, R7.reuse, R7, RZ, 0x1 ;  /* 0x0000000707007211 */ /* 0x040fe400078f08ff */
[----:B------:R-:W-:Y:S01]  /*a340*/  LEA.HI R18, R2, R14, RZ, 0x2 ;  /* 0x0000000e02127211 */ /* 0x000fe200078f10ff */
[----:B------:R-:W-:Y:S01]  /*a350*/  IMAD.U32 R2, RZ, RZ, UR14 ;  /* 0x0000000eff027e24 */ /* 0x000fe2000f8e00ff */
[----:B------:R-:W-:Y:S02]  /*a360*/  LOP3.LUT R0, R0, 0x1ffffffe, RZ, 0xc0, !PT ;  /* 0x1ffffffe00007812 */ /* 0x000fe400078ec0ff */
[----:B------:R-:W-:Y:S02]  /*a370*/  SHF.R.S32.HI R6, RZ, 0x2, R18 ;  /* 0x00000002ff067819 */ /* 0x000fe40000011412 */
[----:B------:R-:W-:Y:S01]  /*a380*/  MOV R3, UR4 ;  /* 0x0000000400037c02 */ /* 0x000fe20008000f00 */
[----:B------:R-:W-:-:S02]  /*a390*/  IMAD.IADD R0, R7, 0x1, -R0 ;  /* 0x0000000107007824 */ /* 0x000fc400078e0a00 */
[----:B------:R-:W-:Y:S02]  /*a3a0*/  IMAD R15, R8, 0x10, R6 ;  /* 0x00000010080f7824 */ /* 0x000fe400078e0206 */
[C---:B------:R-:W-:Y:S02]  /*a3b0*/  IMAD R7, R11.reuse, c[0x0][0x4d8], RZ ;  /* 0x000136000b077a24 */ /* 0x040fe400078e02ff */
[----:B------:R-:W-:Y:S01]  /*a3c0*/  IMAD R6, R11, c[0x0][0x440], RZ ;  /* 0x000110000b067a24 */ /* 0x000fe200078e02ff */
[----:B------:R-:W-:Y:S01]  /*a3d0*/  LEA R0, R0, R15, 0x3 ;  /* 0x0000000f00007211 */ /* 0x000fe200078e18ff */
[C---:B------:R-:W-:Y:S02]  /*a3e0*/  IMAD R7, R10.reuse, c[0x0][0x4dc], R7 ;  /* 0x000137000a077a24 */ /* 0x040fe400078e0207 */
[----:B------:R-:W-:Y:S02]  /*a3f0*/  IMAD R6, R10, c[0x0][0x444], R6 ;  /* 0x000111000a067a24 */ /* 0x000fe400078e0206 */
[----:B----4-:R-:W-:Y:S01]  /*a400*/  IMAD R8, R19, 0x80, R0 ;  /* 0x0000008013087824 */ /* 0x010fe200078e0200 */
[----:B------:R-:W-:Y:S01]  /*a410*/  SHF.R.S32.HI R0, RZ, 0x1f, R9 ;  /* 0x0000001fff007819 */ /* 0x000fe20000011409 */
[----:B------:R-:W-:-:S02]  /*a420*/  IMAD.IADD R5, R5, 0x1, R7 ;  /* 0x0000000105057824 */ /* 0x000fc400078e0207 */
[----:B------:R-:W-:-:S04]  /*a430*/  @P1 IMAD.HI.U32 R7, R8, c[0x0][0x4ec], RZ ;  /* 0x00013b0008071a27 */ /* 0x000fc800078e00ff */
[----:B------:R-:W-:-:S04]  /*a440*/  IMAD.WIDE.U32 R2, R10, c[0x0][0x440], R2 ;  /* 0x000110000a027a25 */ /* 0x000fc800078e0002 */
[----:B------:R-:W-:Y:S01]  /*a450*/  IMAD.MOV.U32 R10, RZ, RZ, R8 ;  /* 0x000000ffff0a7224 */ /* 0x000fe200078e0008 */
[----:B------:R-:W-:Y:S02]  /*a460*/  @P1 SHF.R.U32.HI R10, RZ, c[0x0][0x4f0], R7 ;  /* 0x00013c00ff0a1a19 */ /* 0x000fe40000011607 */
[----:B------:R-:W-:Y:S01]  /*a470*/  IADD3 R3, R3, R6, RZ ;  /* 0x0000000603037210 */ /* 0x000fe20007ffe0ff */
[C---:B------:R-:W-:Y:S02]  /*a480*/  IMAD R6, R0.reuse, c[0x0][0x4e0], RZ ;  /* 0x0001380000067a24 */ /* 0x040fe400078e02ff */
[----:B------:R-:W-:Y:S02]  /*a490*/  IMAD R0, R0, c[0x0][0x448], RZ ;  /* 0x0001120000007a24 */ /* 0x000fe400078e02ff */
[----:B------:R-:W-:Y:S02]  /*a4a0*/  IMAD.MOV R11, RZ, RZ, -R10 ;  /* 0x000000ffff0b7224 */ /* 0x000fe400078e0a0a */
[----:B------:R-:W-:-:S02]  /*a4b0*/  IMAD R13, R9, c[0x0][0x4e4], R6 ;  /* 0x00013900090d7a24 */ /* 0x000fc400078e0206 */
[----:B------:R-:W-:-:S04]  /*a4c0*/  IMAD.WIDE.U32 R6, R9, c[0x0][0x448], R2 ;  /* 0x0001120009067a25 */ /* 0x000fc800078e0002 */
[C---:B------:R-:W-:Y:S01]  /*a4d0*/  IMAD R12, R9.reuse, c[0x0][0x44c], R0 ;  /* 0x00011300090c7a24 */ /* 0x040fe200078e0200 */
[----:B------:R-:W-:Y:S01]  /*a4e0*/  MOV R0, R8 ;  /* 0x0000000800007202 */ /* 0x000fe20000000f00 */
[----:B------:R-:W-:-:S04]  /*a4f0*/  IMAD.WIDE.U32 R2, R9, c[0x0][0x4e0], R4 ;  /* 0x0001380009027a25 */ /* 0x000fc800078e0004 */
[----:B------:R-:W-:Y:S01]  /*a500*/  IMAD R9, R11, c[0x0][0x4e8], R8 ;  /* 0x00013a000b097a24 */ /* 0x000fe200078e0208 */
[----:B------:R-:W-:Y:S01]  /*a510*/  SHF.R.S32.HI R11, RZ, 0x1f, R10 ;  /* 0x0000001fff0b7819 */ /* 0x000fe2000001140a */
[----:B------:R-:W-:Y:S01]  /*a520*/  @P1 IMAD.HI.U32 R4, R8, c[0x0][0x4ec], RZ ;  /* 0x00013b0008041a27 */ /* 0x000fe200078e00ff */
[----:B------:R-:W-:Y:S01]  /*a530*/  BAR.SYNC.DEFER_BLOCKING 0x1, 0x100 ;  /* 0x0044000000007b1d */ /* 0x000fe20000010000 */
[----:B------:R-:W-:Y:S02]  /*a540*/  IADD3 R2, P0, R10, R2, RZ ;  /* 0x000000020a027210 */ /* 0x000fe40007f1e0ff */
[----:B------:R-:W-:Y:S01]  /*a550*/  IMAD.IADD R5, R7, 0x1, R12 ;  /* 0x0000000107057824 */ /* 0x000fe200078e020c */
[----:B------:R-:W-:Y:S02]  /*a560*/  SHF.R.S32.HI R7, RZ, 0x1f, R9 ;  /* 0x0000001fff077819 */ /* 0x000fe40000011409 */
[----:B------:R-:W-:Y:S02]  /*a570*/  @P1 SHF.R.U32.HI R0, RZ, c[0x0][0x4f0], R4 ;  /* 0x00013c00ff001a19 */ /* 0x000fe40000011604 */
[----:B------:R-:W-:Y:S01]  /*a580*/  IADD3.X R3, R11, R3, R13, P0, !PT ;  /* 0x000000030b037210 */ /* 0x000fe200007fe40d */
[----:B------:R-:W-:Y:S01]  /*a590*/  IMAD R11, R19, 0x80, R15 ;  /* 0x00000080130b7824 */ /* 0x000fe200078e020f */
[----:B------:R-:W-:Y:S01]  /*a5a0*/  MOV R4, R6 ;  /* 0x0000000600047202 */ /* 0x000fe20000000f00 */
[----:B------:R-:W-:Y:S01]  /*a5b0*/  IMAD R6, R7, c[0x0][0x4c8], RZ ;  /* 0x0001320007067a24 */ /* 0x000fe200078e02ff */
[----:B------:R-:W-:Y:S01]  /*a5c0*/  SHF.R.S32.HI R7, RZ, 0x1f, R0 ;  /* 0x0000001fff077819 */ /* 0x000fe20000011400 */
[----:B------:R-:W-:-:S04]  /*a5d0*/  IMAD.WIDE.U32 R2, R9, c[0x0][0x4c8], R2 ;  /* 0x0001320009027a25 */ /* 0x000fc800078e0002 */
[----:B------:R-:W-:Y:S02]  /*a5e0*/  IMAD.MOV R10, RZ, RZ, -R0 ;  /* 0x000000ffff0a7224 */ /* 0x000fe400078e0a00 */
[----:B------:R-:W-:Y:S01]  /*a5f0*/  IMAD R9, R9, c[0x0][0x4cc], R6 ;  /* 0x0001330009097a24 */ /* 0x000fe200078e0206 */
[----:B------:R-:W-:Y:S01]  /*a600*/  LEA R6, P0, R2, c[0x0][0x4a8], 0x2 ;  /* 0x00012a0002067a11 */ /* 0x000fe200078010ff */
[----:B------:R-:W-:Y:S02]  /*a610*/  IMAD R10, R10, c[0x0][0x4e8], R8 ;  /* 0x00013a000a0a7a24 */ /* 0x000fe400078e0208 */
[----:B------:R-:W-:Y:S01]  /*a620*/  IMAD R7, R7, c[0x0][0x430], RZ ;  /* 0x00010c0007077a24 */ /* 0x000fe200078e02ff */
[----:B------:R-:W-:Y:S01]  /*a630*/  IADD3 R3, R3, R9, RZ ;  /* 0x0000000903037210 */ /* 0x000fe20007ffe0ff */
[----:B------:R-:W-:Y:S01]  /*a640*/  IMAD.WIDE.U32 R4, R0, c[0x0][0x430], R4 ;  /* 0x00010c0000047a25 */ /* 0x000fe200078e0004 */
[----:B------:R-:W-:Y:S02]  /*a650*/  SHFL.IDX PT, R8, R6, RZ, 0x1c1f ;  /* 0x001c1fff06087589 */ /* 0x000fe400000e0000 */
[----:B------:R-:W-:Y:S01]  /*a660*/  LEA.HI.X R2, R2, c[0x0][0x4ac], R3, 0x2, P0 ;  /* 0x00012b0002027a11 */ /* 0x000fe200000f1403 */
[----:B------:R-:W-:Y:S01]  /*a670*/  IMAD R0, R0, c[0x0][0x434], R7 ;  /* 0x00010d0000007a24 */ /* 0x000fe200078e0207 */
[----:B------:R-:W-:Y:S01]  /*a680*/  SHF.R.S32.HI R7, RZ, 0x1f, R10 ;  /* 0x0000001fff077819 */ /* 0x000fe2000001140a */
[----:B------:R-:W-:Y:S01]  /*a690*/  SHFL.IDX PT, R6, R6, 0x1, 0x1c1f ;  /* 0x003c1f0006067f89 */ /* 0x000fe200000e0000 */
[----:B------:R-:W-:-:S02]  /*a6a0*/  LOP3.LUT P0, RZ, R14, 0x3, RZ, 0xc0, !PT ;  /* 0x000000030eff7812 */ /* 0x000fc4000780c0ff */
[----:B------:R-:W-:Y:S01]  /*a6b0*/  IADD3 R3, R5, R0, RZ ;  /* 0x0000000005037210 */ /* 0x000fe20007ffe0ff */
[----:B------:R-:W-:Y:S01]  /*a6c0*/  IMAD R0, R7, c[0x0][0x428], RZ ;  /* 0x00010a0007007a24 */ /* 0x000fe200078e02ff */
[----:B------:R-:W1:Y:S01]  /*a6d0*/  SHFL.IDX PT, R9, R2, RZ, 0x1c1f ;  /* 0x001c1fff02097589 */ /* 0x000e6200000e0000 */
[----:B------:R-:W-:Y:S02]  /*a6e0*/  IMAD R5, R20, c[0x0][0x388], RZ ;  /* 0x0000e20014057a24 */ /* 0x000fe400078e02ff */
[----:B------:R-:W-:Y:S01]  /*a6f0*/  IMAD R0, R10, c[0x0][0x42c], R0 ;  /* 0x00010b000a007a24 */ /* 0x000fe200078e0200 */
[----:B------:R2:W3:Y:S02]  /*a700*/  SHFL.IDX PT, R7, R2, 0x1, 0x1c1f ;  /* 0x003c1f0002077f89 */ /* 0x0004e400000e0000 */
[----:B------:R-:W-:-:S13]  /*a710*/  ISETP.GE.OR P2, PT, R11, R5, P0 ;  /* 0x000000050b00720c */ /* 0x000fda0000746670 */
[----:B-1----:R1:W-:Y:S01]  /*a720*/  @!P2 ST.E [R8.64], R16 ;  /* 0x000000100800a985 */ /* 0x0023e2000c10190c */
[----:B--2---:R-:W-:Y:S01]  /*a730*/  IMAD.MOV.U32 R2, RZ, RZ, R4 ;  /* 0x000000ffff027224 */ /* 0x004fe200078e0004 */
[----:B------:R-:W-:-:S03]  /*a740*/  IADD3 R4, R11, 0x8, RZ ;  /* 0x000000080b047810 */ /* 0x000fc60007ffe0ff */
[----:B------:R-:W-:Y:S01]  /*a750*/  IMAD.WIDE.U32 R2, R10, c[0x0][0x428], R2 ;  /* 0x00010a000a027a25 */ /* 0x000fe200078e0002 */
[----:B------:R-:W-:-:S04]  /*a760*/  ISETP.GE.OR P0, PT, R4, R5, P0 ;  /* 0x000000050400720c */ /* 0x000fc80000706670 */
[----:B------:R-:W-:Y:S02]  /*a770*/  IADD3 R0, R3, R0, RZ ;  /* 0x0000000003007210 */ /* 0x000fe40007ffe0ff */
[----:B------:R-:W-:-:S04]  /*a780*/  LEA R20, P1, R2, c[0x0][0x400], 0x2 ;  /* 0x0001000002147a11 */ /* 0x000fc800078210ff */
[----:B------:R-:W-:Y:S02]  /*a790*/  LEA.HI.X R19, R2, c[0x0][0x404], R0, 0x2, P1 ;  /* 0x0001010002137a11 */ /* 0x000fe400008f1400 */
[----:B------:R-:W-:Y:S01]  /*a7a0*/  LOP3.LUT R0, R18, 0x7ffffffc, RZ, 0xc0, !PT ;  /* 0x7ffffffc12007812 */ /* 0x000fe200078ec0ff */
[----:B---3--:R2:W-:Y:S01]  /*a7b0*/  @!P0 ST.E [R6.64], R17 ;  /* 0x0000001106008985 */ /* 0x0085e2000c10190c */
[-C--:B------:R-:W-:Y:S02]  /*a7c0*/  ISETP.GE.AND P0, PT, R11, R5.reuse, PT ;  /* 0x000000050b00720c */ /* 0x080fe40003f06270 */
[----:B------:R-:W-:Y:S01]  /*a7d0*/  ISETP.GE.AND P1, PT, R4, R5, PT ;  /* 0x000000050400720c */ /* 0x000fe20003f26270 */
[----:B------:R-:W-:Y:S01]  /*a7e0*/  IMAD.IADD R0, R14, 0x1, -R0 ;  /* 0x000000010e007824 */ /* 0x000fe200078e0a00 */
[----:B------:R2:W3:Y:S02]  /*a7f0*/  SHFL.IDX PT, R2, R20, RZ, 0x1c1f ;  /* 0x001c1fff14027589 */ /* 0x0004e400000e0000 */
[----:B-1----:R-:W-:-:S02]  /*a800*/  P2R R16, PR, RZ, 0x2 ;  /* 0x00000002ff107803 */ /* 0x002fc40000000000 */
[----:B------:R2:W1:Y:S01]  /*a810*/  SHFL.IDX PT, R3, R19, RZ, 0x1c1f ;  /* 0x001c1fff13037589 */ /* 0x00046200000e0000 */
[----:B------:R-:W-:-:S04]  /*a820*/  SHF.L.U32 R0, R0, 0x1, RZ ;  /* 0x0000000100007819 */ /* 0x000fc800000006ff */
[----:B------:R-:W-:Y:S05]  /*a830*/  @P0 BRA `(.L_x_11) ;  /* 0x00000bd000000947 */ /* 0x000fea0003800000 */
[C---:B------:R-:W-:Y:S02]  /*a840*/  ISETP.GE.AND P0, PT, R0.reuse, c[0x0][0x3c8], PT ;  /* 0x0000f20000007a0c */ /* 0x040fe40003f06270 */
[C---:B------:R-:W-:Y:S02]  /*a850*/  IADD3 R5, R0.reuse, 0x8, RZ ;  /* 0x0000000800057810 */ /* 0x040fe40007ffe0ff */
[----:B------:R-:W-:Y:S02]  /*a860*/  IADD3 R4, R0, 0x10, RZ ;  /* 0x0000001000047810 */ /* 0x000fe40007ffe0ff */
[----:B------:R-:W-:Y:S02]  /*a870*/  ISETP.GE.AND P5, PT, R5, c[0x0][0x3c8], PT ;  /* 0x0000f20005007a0c */ /* 0x000fe40003fa6270 */
[----:B------:R-:W-:Y:S02]  /*a880*/  ISETP.GE.AND P4, PT, R4, c[0x0][0x3c8], PT ;  /* 0x0000f20004007a0c */ /* 0x000fe40003f86270 */
[----:B------:R-:W-:-:S02]  /*a890*/  IADD3 R8, R0, 0x18, RZ ;  /* 0x0000001800087810 */ /* 0x000fc40007ffe0ff */
[C---:B------:R-:W-:Y:S01]  /*a8a0*/  IADD3 R10, R0.reuse, 0x20, RZ ;  /* 0x00000020000a7810 */ /* 0x040fe20007ffe0ff */
[C---:B-123--:R-:W-:Y:S01]  /*a8b0*/  @!P0 IMAD.WIDE R6, R0.reuse, 0x4, R2 ;  /* 0x0000000400068825 */ /* 0x04efe200078e0202 */
[C---:B------:R-:W-:Y:S02]  /*a8c0*/  IADD3 R11, R0.reuse, 0x28, RZ ;  /* 0x00000028000b7810 */ /* 0x040fe40007ffe0ff */
[----:B------:R-:W-:Y:S02]  /*a8d0*/  IADD3 R9, R0, 0x30, RZ ;  /* 0x0000003000097810 */ /* 0x000fe40007ffe0ff */
[----:B------:R1:W-:Y:S01]  /*a8e0*/  @!P0 ST.E.64 [R6.64], R164 ;  /* 0x000000a406008985 */ /* 0x0003e2000c101b0c */
[----:B------:R-:W-:Y:S02]  /*a8f0*/  ISETP.GE.AND P3, PT, R8, c[0x0][0x3c8], PT ;  /* 0x0000f20008007a0c */ /* 0x000fe40003f66270 */
[----:B------:R-:W-:Y:S02]  /*a900*/  @!P4 LEA.HI R4, R4, R4, RZ, 0x1 ;  /* 0x000000040404c211 */ /* 0x000fe400078f08ff */
[----:B------:R-:W-:-:S02]  /*a910*/  ISETP.GE.AND P2, PT, R10, c[0x0][0x3c8], PT ;  /* 0x0000f2000a007a0c */ /* 0x000fc40003f46270 */
[----:B------:R-:W-:Y:S02]  /*a920*/  @!P4 LOP3.LUT R4, R4, 0xfffffffe, RZ, 0xc0, !PT ;  /* 0xfffffffe0404c812 */ /* 0x000fe400078ec0ff */
[----:B------:R-:W-:Y:S02]  /*a930*/  ISETP.GE.AND P1, PT, R11, c[0x0][0x3c8], PT ;  /* 0x0000f2000b007a0c */ /* 0x000fe40003f26270 */
[----:B------:R-:W-:Y:S02]  /*a940*/  ISETP.GE.AND P0, PT, R9, c[0x0][0x3c8], PT ;  /* 0x0000f20009007a0c */ /* 0x000fe40003f06270 */
[C---:B------:R-:W-:Y:S02]  /*a950*/  IADD3 R13, R0.reuse, 0x38, RZ ;  /* 0x00000038000d7810 */ /* 0x040fe40007ffe0ff */
[----:B------:R-:W-:Y:S02]  /*a960*/  IADD3 R12, R0, 0x40, RZ ;  /* 0x00000040000c7810 */ /* 0x000fe40007ffe0ff */
[----:B-1----:R-:W-:Y:S01]  /*a970*/  @!P5 LEA.HI R6, R5, R5, RZ, 0x1 ;  /* 0x000000050506d211 */ /* 0x002fe200078f08ff */
[----:B------:R-:W-:-:S03]  /*a980*/  @!P4 IMAD.WIDE R4, R4, 0x4, R2 ;  /* 0x000000040404c825 */ /* 0x000fc600078e0202 */
[----:B------:R-:W-:-:S05]  /*a990*/  @!P5 LOP3.LUT R6, R6, 0xfffffffe, RZ, 0xc0, !PT ;  /* 0xfffffffe0606d812 */ /* 0x000fca00078ec0ff */
[----:B------:R-:W-:-:S05]  /*a9a0*/  @!P5 IMAD.WIDE R6, R6, 0x4, R2 ;  /* 0x000000040606d825 */ /* 0x000fca00078e0202 */
[----:B------:R1:W-:Y:S01]  /*a9b0*/  @!P5 ST.E.64 [R6.64], R160 ;  /* 0x000000a00600d985 */ /* 0x0003e2000c101b0c */
[----:B------:R-:W-:-:S03]  /*a9c0*/  ISETP.GE.AND P5, PT, R13, c[0x0][0x3c8], PT ;  /* 0x0000f2000d007a0c */ /* 0x000fc60003fa6270 */
[----:B------:R2:W-:Y:S01]  /*a9d0*/  @!P4 ST.E.64 [R4.64], R156 ;  /* 0x0000009c0400c985 */ /* 0x0005e2000c101b0c */
[----:B------:R-:W-:Y:S02]  /*a9e0*/  ISETP.GE.AND P4, PT, R12, c[0x0][0x3c8], PT ;  /* 0x0000f2000c007a0c */ /* 0x000fe40003f86270 */
[----:B-1----:R-:W-:Y:S02]  /*a9f0*/  @!P2 LEA.HI R7, R10, R10, RZ, 0x1 ;  /* 0x0000000a0a07a211 */ /* 0x002fe400078f08ff */
[----:B------:R-:W-:Y:S02]  /*aa00*/  @!P1 LEA.HI R6, R11, R11, RZ, 0x1 ;  /* 0x0000000b0b069211 */ /* 0x000fe400078f08ff */
[----:B--2---:R-:W-:Y:S02]  /*aa10*/  @!P3 LEA.HI R4, R8, R8, RZ, 0x1 ;  /* 0x000000080804b211 */ /* 0x004fe400078f08ff */
[----:B------:R-:W-:Y:S02]  /*aa20*/  @!P0 LEA.HI R5, R9, R9, RZ, 0x1 ;  /* 0x0000000909058211 */ /* 0x000fe400078f08ff */
[----:B------:R-:W-:-:S02]  /*aa30*/  @!P3 LOP3.LUT R4, R4, 0xfffffffe, RZ, 0xc0, !PT ;  /* 0xfffffffe0404b812 */ /* 0x000fc400078ec0ff */
[----:B------:R-:W-:Y:S02]  /*aa40*/  @!P2 LOP3.LUT R7, R7, 0xfffffffe, RZ, 0xc0, !PT ;  /* 0xfffffffe0707a812 */ /* 0x000fe400078ec0ff */
[----:B------:R-:W-:Y:S01]  /*aa50*/  @!P1 LOP3.LUT R6, R6, 0xfffffffe, RZ, 0xc0, !PT ;  /* 0xfffffffe06069812 */ /* 0x000fe200078ec0ff */
[----:B------:R-:W-:Y:S01]  /*aa60*/  @!P3 IMAD.WIDE R10, R4, 0x4, R2 ;  /* 0x00000004040ab825 */ /* 0x000fe200078e0202 */
[----:B------:R-:W-:-:S03]  /*aa70*/  @!P0 LOP3.LUT R5, R5, 0xfffffffe, RZ, 0xc0, !PT ;  /* 0xfffffffe05058812 */ /* 0x000fc600078ec0ff */
[--C-:B------:R-:W-:Y:S01]  /*aa80*/  @!P2 IMAD.WIDE R8, R7, 0x4, R2.reuse ;  /* 0x000000040708a825 */ /* 0x100fe200078e0202 */
[----:B------:R1:W-:Y:S03]  /*aa90*/  @!P3 ST.E.64 [R10.64], R152 ;  /* 0x000000980a00b985 */ /* 0x0003e6000c101b0c */
[--C-:B------:R-:W-:Y:S01]  /*aaa0*/  @!P1 IMAD.WIDE R6, R6, 0x4, R2.reuse ;  /* 0x0000000406069825 */ /* 0x100fe200078e0202 */
[----:B------:R2:W-:Y:S03]  /*aab0*/  @!P2 ST.E.64 [R8.64], R148 ;  /* 0x000000940800a985 */ /* 0x0005e6000c101b0c */
[----:B------:R-:W-:Y:S01]  /*aac0*/  @!P0 IMAD.WIDE R4, R5, 0x4, R2 ;  /* 0x0000000405048825 */ /* 0x000fe200078e0202 */
[----:B------:R3:W-:Y:S04]  /*aad0*/  @!P1 ST.E.64 [R6.64], R144 ;  /* 0x0000009006009985 */ /* 0x0007e8000c101b0c */
[----:B------:R4:W-:Y:S01]  /*aae0*/  @!P0 ST.E.64 [R4.64], R140 ;  /* 0x0000008c04008985 */ /* 0x0009e2000c101b0c */
[----:B-1----:R-:W-:-:S02]  /*aaf0*/  IADD3 R10, R0, 0x58, RZ ;  /* 0x00000058000a7810 */ /* 0x002fc40007ffe0ff */
[C---:B------:R-:W-:Y:S02]  /*ab00*/  IADD3 R11, R0.reuse, 0x60, RZ ;  /* 0x00000060000b7810 */ /* 0x040fe40007ffe0ff */
[C---:B--2---:R-:W-:Y:S02]  /*ab10*/  IADD3 R8, R0.reuse, 0x48, RZ ;  /* 0x0000004800087810 */ /* 0x044fe40007ffe0ff */
[----:B------:R-:W-:Y:S02]  /*ab20*/  IADD3 R9, R0, 0x50, RZ ;  /* 0x0000005000097810 */ /* 0x000fe40007ffe0ff */
[----:B---3--:R-:W-:Y:S02]  /*ab30*/  @!P5 LEA.HI R6, R13, R13, RZ, 0x1 ;  /* 0x0000000d0d06d211 */ /* 0x008fe400078f08ff */
[----:B------:R-:W-:Y:S02]  /*ab40*/  ISETP.GE.AND P3, PT, R8, c[0x0][0x3c8], PT ;  /* 0x0000f20008007a0c */ /* 0x000fe40003f66270 */
[----:B----4-:R-:W-:-:S02]  /*ab50*/  @!P4 LEA.HI R4, R12, R12, RZ, 0x1 ;  /* 0x0000000c0c04c211 */ /* 0x010fc400078f08ff */
[----:B------:R-:W-:Y:S02]  /*ab60*/  @!P5 LOP3.LUT R6, R6, 0xfffffffe, RZ, 0xc0, !PT ;  /* 0xfffffffe0606d812 */ /* 0x000fe400078ec0ff */
[----:B------:R-:W-:Y:S02]  /*ab70*/  ISETP.GE.AND P2, PT, R9, c[0x0][0x3c8], PT ;  /* 0x0000f20009007a0c */ /* 0x000fe40003f46270 */
[----:B------:R-:W-:Y:S01]  /*ab80*/  @!P4 LOP3.LUT R4, R4, 0xfffffffe, RZ, 0xc0, !PT ;  /* 0xfffffffe0404c812 */ /* 0x000fe200078ec0ff */
[--C-:B------:R-:W-:Y:S01]  /*ab90*/  @!P5 IMAD.WIDE R6, R6, 0x4, R2.reuse ;  /* 0x000000040606d825 */ /* 0x100fe200078e0202 */
[----:B------:R-:W-:Y:S02]  /*aba0*/  ISETP.GE.AND P1, PT, R10, c[0x0][0x3c8], PT ;  /* 0x0000f2000a007a0c */ /* 0x000fe40003f26270 */
[----:B------:R-:W-:Y:S01]  /*abb0*/  ISETP.GE.AND P0, PT, R11, c[0x0][0x3c8], PT ;  /* 0x0000f2000b007a0c */ /* 0x000fe20003f06270 */
[----:B------:R-:W-:Y:S01]  /*abc0*/  @!P4 IMAD.WIDE R4, R4, 0x4, R2 ;  /* 0x000000040404c825 */ /* 0x000fe200078e0202 */
[----:B------:R1:W-:Y:S01]  /*abd0*/  @!P5 ST.E.64 [R6.64], R136 ;  /* 0x000000880600d985 */ /* 0x0003e2000c101b0c */
[----:B------:R-:W-:-:S02]  /*abe0*/  IADD3 R13, R0, 0x68, RZ ;  /* 0x00000068000d7810 */ /* 0x000fc40007ffe0ff */
[----:B------:R-:W-:Y:S01]  /*abf0*/  IADD3 R12, R0, 0x70, RZ ;  /* 0x00000070000c7810 */ /* 0x000fe20007ffe0ff */
[----:B------:R2:W-:Y:S01]  /*ac00*/  @!P4 ST.E.64 [R4.64], R36 ;  /* 0x000000240400c985 */ /* 0x0005e2000c101b0c */
[----:B------:R-:W-:Y:S02]  /*ac10*/  ISETP.GE.AND P5, PT, R13, c[0x0][0x3c8], PT ;  /* 0x0000f2000d007a0c */ /* 0x000fe40003fa6270 */
[----:B------:R-:W-:Y:S02]  /*ac20*/  ISETP.GE.AND P4, PT, R12, c[0x0][0x3c8], PT ;  /* 0x0000f2000c007a0c */ /* 0x000fe40003f86270 */
[----:B-1----:R-:W-:Y:S02]  /*ac30*/  @!P2 LEA.HI R7, R9, R9, RZ, 0x1 ;  /* 0x000000090907a211 */ /* 0x002fe400078f08ff */
[----:B------:R-:W-:Y:S02]  /*ac40*/  @!P1 LEA.HI R6, R10, R10, RZ, 0x1 ;  /* 0x0000000a0a069211 */ /* 0x000fe400078f08ff */
[----:B--2---:R-:W-:-:S02]  /*ac50*/  @!P3 LEA.HI R4, R8, R8, RZ, 0x1 ;  /* 0x000000080804b211 */ /* 0x004fc400078f08ff */
[----:B------:R-:W-:Y:S02]  /*ac60*/  @!P0 LEA.HI R5, R11, R11, RZ, 0x1 ;  /* 0x0000000b0b058211 */ /* 0x000fe400078f08ff */
[----:B------:R-:W-:Y:S02]  /*ac70*/  @!P3 LOP3.LUT R4, R4, 0xfffffffe, RZ, 0xc0, !PT ;  /* 0xfffffffe0404b812 */ /* 0x000fe400078ec0ff */
        /* <DEDUP_REMOVED lines=18> */
[----:B------:R-:W-:Y:S02]  /*ada0*/  ISETP.GE.AND P2, PT, R9, c[0x0][0x3c8], PT ;  /* 0x0000f20009007a0c */ /* 0x000fe40003f46270 */
[----:B------:R-:W-:Y:S02]  /*adb0*/  @!P5 LOP3.LUT R6, R6, 0xfffffffe, RZ, 0xc0, !PT ;  /* 0xfffffffe0606d812 */ /* 0x000fe400078ec0ff */
[----:B------:R-:W-:Y:S02]  /*adc0*/  @!P4 LOP3.LUT R4, R4, 0xfffffffe, RZ, 0xc0, !PT ;  /* 0xfffffffe0404c812 */ /* 0x000fe400078ec0ff */
[----:B------:R-:W-:Y:S01]  /*add0*/  ISETP.GE.AND P1, PT, R10, c[0x0][0x3c8], PT ;  /* 0x0000f2000a007a0c */ /* 0x000fe20003f26270 */
[--C-:B------:R-:W-:Y:S01]  /*ade0*/  @!P5 IMAD.WIDE R6, R6, 0x4, R2.reuse ;  /* 0x000000040606d825 */ /* 0x100fe200078e0202 */
[----:B------:R-:W-:Y:S02]  /*adf0*/  ISETP.GE.AND P0, PT, R11, c[0x0][0x3c8], PT ;  /* 0x0000f2000b007a0c */ /* 0x000fe40003f06270 */
[----:B------:R-:W-:Y:S01]  /*ae00*/  IADD3 R12, R0, 0x98, RZ ;  /* 0x00000098000c7810 */ /* 0x000fe20007ffe0ff */
[----:B------:R-:W-:Y:S01]  /*ae10*/  @!P4 IMAD.WIDE R4, R4, 0x4, R2 ;  /* 0x000000040404c825 */ /* 0x000fe200078e0202 */
[----:B------:R1:W-:Y:S01]  /*ae20*/  @!P5 ST.E.64 [R6.64], R56 ;  /* 0x000000380600d985 */ /* 0x0003e2000c101b0c */
[----:B------:R-:W-:-:S02]  /*ae30*/  IADD3 R13, R0, 0xa0, RZ ;  /* 0x000000a0000d7810 */ /* 0x000fc40007ffe0ff */
[----:B------:R-:W-:Y:S01]  /*ae40*/  ISETP.GE.AND P5, PT, R12, c[0x0][0x3c8], PT ;  /* 0x0000f2000c007a0c */ /* 0x000fe20003fa6270 */
[----:B------:R2:W-:Y:S01]  /*ae50*/  @!P4 ST.E.64 [R4.64], R60 ;  /* 0x0000003c0400c985 */ /* 0x0005e2000c101b0c */
[----:B------:R-:W-:Y:S02]  /*ae60*/  ISETP.GE.AND P6, PT, R13, c[0x0][0x3c8], PT ;  /* 0x0000f2000d007a0c */ /* 0x000fe40003fc6270 */
[----:B-1----:R-:W-:Y:S02]  /*ae70*/  @!P2 LEA.HI R7, R9, R9, RZ, 0x1 ;  /* 0x000000090907a211 */ /* 0x002fe400078f08ff */
[----:B------:R-:W-:Y:S02]  /*ae80*/  @!P1 LEA.HI R6, R10, R10, RZ, 0x1 ;  /* 0x0000000a0a069211 */ /* 0x000fe400078f08ff */
[----:B--2---:R-:W-:Y:S02]  /*ae90*/  @!P3 LEA.HI R4, R8, R8, RZ, 0x1 ;  /* 0x000000080804b211 */ /* 0x004fe400078f08ff */
[----:B------:R-:W-:-:S02]  /*aea0*/  @!P2 LOP3.LUT R7, R7, 0xfffffffe, RZ, 0xc0, !PT ;  /* 0xfffffffe0707a812 */ /* 0x000fc400078ec0ff */
[----:B------:R-:W-:Y:S02]  /*aeb0*/  @!P3 LOP3.LUT R4, R4, 0xfffffffe, RZ, 0xc0, !PT ;  /* 0xfffffffe0404b812 */ /* 0x000fe400078ec0ff */
[----:B------:R-:W-:Y:S02]  /*aec0*/  @!P0 LEA.HI R5, R11, R11, RZ, 0x1 ;  /* 0x0000000b0b058211 */ /* 0x000fe400078f08ff */
        /* <DEDUP_REMOVED lines=12> */
[----:B--2---:R-:W-:Y:S02]  /*af90*/  IADD3 R7, R0, 0xa8, RZ ;  /* 0x000000a800077810 */ /* 0x004fe40007ffe0ff */
[----:B------:R-:W-:Y:S02]  /*afa0*/  @!P6 LEA.HI R6, R13, R13, RZ, 0x1 ;  /* 0x0000000d0d06e211 */ /* 0x000fe400078f08ff */
[----:B---3--:R-:W-:Y:S02]  /*afb0*/  @!P5 LEA.HI R4, R12, R12, RZ, 0x1 ;  /* 0x0000000c0c04d211 */ /* 0x008fe400078f08ff */
[----:B------:R-:W-:Y:S02]  /*afc0*/  ISETP.GE.AND P4, PT, R7, c[0x0][0x3c8], PT ;  /* 0x0000f20007007a0c */ /* 0x000fe40003f86270 */
[----:B------:R-:W-:-:S02]  /*afd0*/  @!P5 LOP3.LUT R4, R4, 0xfffffffe, RZ, 0xc0, !PT ;  /* 0xfffffffe0404d812 */ /* 0x000fc400078ec0ff */
[C---:B----4-:R-:W-:Y:S02]  /*afe0*/  IADD3 R10, R0.reuse, 0xc0, RZ ;  /* 0x000000c0000a7810 */ /* 0x050fe40007ffe0ff */
[----:B------:R-:W-:Y:S01]  /*aff0*/  IADD3 R12, R0, 0xc8, RZ ;  /* 0x000000c8000c7810 */ /* 0x000fe20007ffe0ff */
[----:B------:R-:W-:Y:S01]  /*b000*/  @!P5 IMAD.WIDE R4, R4, 0x4, R2 ;  /* 0x000000040404d825 */ /* 0x000fe200078e0202 */
[----:B------:R-:W-:Y:S02]  /*b010*/  ISETP.GE.AND P3, PT, R8, c[0x0][0x3c8], PT ;  /* 0x0000f20008007a0c */ /* 0x000fe40003f66270 */
[----:B------:R-:W-:Y:S02]  /*b020*/  ISETP.GE.AND P2, PT, R9, c[0x0][0x3c8], PT ;  /* 0x0000f20009007a0c */ /* 0x000fe40003f46270 */
[----:B------:R-:W-:Y:S01]  /*b030*/  @!P6 LOP3.LUT R6, R6, 0xfffffffe, RZ, 0xc0, !PT ;  /* 0xfffffffe0606e812 */ /* 0x000fe200078ec0ff */
[----:B------:R1:W-:Y:S01]  /*b040*/  @!P5 ST.E.64 [R4.64], R80 ;  /* 0x000000500400d985 */ /* 0x0003e2000c101b0c */
[----:B------:R-:W-:-:S02]  /*b050*/  ISETP.GE.AND P1, PT, R10, c[0x0][0x3c8], PT ;  /* 0x0000f2000a007a0c */ /* 0x000fc40003f26270 */
[----:B------:R-:W-:-:S13]  /*b060*/  ISETP.GE.AND P0, PT, R12, c[0x0][0x3c8], PT ;  /* 0x0000f2000c007a0c */ /* 0x000fda0003f06270 */
[----:B------:R-:W-:-:S04]  /*b070*/  @!P0 LEA.HI R12, R12, R12, RZ, 0x1 ;  /* 0x0000000c0c0c8211 */ /* 0x000fc800078f08ff */
[----:B------:R-:W-:Y:S01]  /*b080*/  @!P0 LOP3.LUT R12, R12, 0xfffffffe, RZ, 0xc0, !PT ;  /* 0xfffffffe0c0c8812 */ /* 0x000fe200078ec0ff */
[----:B-1----:R-:W-:Y:S01]  /*b090*/  @!P6 IMAD.WIDE R4, R6, 0x4, R2 ;  /* 0x000000040604e825 */ /* 0x002fe200078e0202 */
[----:B------:R-:W-:Y:S02]  /*b0a0*/  @!P4 LEA.HI R6, R7, R7, RZ, 0x1 ;  /* 0x000000070706c211 */ /* 0x000fe400078f08ff */
[----:B------:R-:W-:Y:S02]  /*b0b0*/  @!P1 LEA.HI R7, R10, R10, RZ, 0x1 ;  /* 0x0000000a0a079211 */ /* 0x000fe400078f08ff */
[----:B------:R1:W-:Y:S01]  /*b0c0*/  @!P6 ST.E.64 [R4.64], R84 ;  /* 0x000000540400e985 */ /* 0x0003e2000c101b0c */
[----:B------:R-:W-:Y:S02]  /*b0d0*/  @!P4 LOP3.LUT R6, R6, 0xfffffffe, RZ, 0xc0, !PT ;  /* 0xfffffffe0606c812 */ /* 0x000fe400078ec0ff */
[----:B------:R-:W-:Y:S02]  /*b0e0*/  @!P1 LOP3.LUT R7, R7, 0xfffffffe, RZ, 0xc0, !PT ;  /* 0xfffffffe07079812 */ /* 0x000fe400078ec0ff */
[----:B-1----:R-:W-:-:S02]  /*b0f0*/  @!P3 LEA.HI R5, R8, R8, RZ, 0x1 ;  /* 0x000000080805b211 */ /* 0x002fc400078f08ff */
[----:B------:R-:W-:Y:S02]  /*b100*/  @!P2 LEA.HI R4, R9, R9, RZ, 0x1 ;  /* 0x000000090904a211 */ /* 0x000fe400078f08ff */
[----:B------:R-:W-:Y:S02]  /*b110*/  @!P3 LOP3.LUT R8, R5, 0xfffffffe, RZ, 0xc0, !PT ;  /* 0xfffffffe0508b812 */ /* 0x000fe400078ec0ff */
[----:B------:R-:W-:Y:S01]  /*b120*/  @!P2 LOP3.LUT R10, R4, 0xfffffffe, RZ, 0xc0, !PT ;  /* 0xfffffffe040aa812 */ /* 0x000fe200078ec0ff */
[----:B------:R-:W-:-:S04]  /*b130*/  @!P4 IMAD.WIDE R4, R6, 0x4, R2 ;  /* 0x000000040604c825 */ /* 0x000fc800078e0202 */
[--C-:B------:R-:W-:Y:S01]  /*b140*/  @!P3 IMAD.WIDE R8, R8, 0x4, R2.reuse ;  /* 0x000000040808b825 */ /* 0x100fe200078e0202 */
[----:B------:R1:W-:Y:S03]  /*b150*/  @!P4 ST.E.64 [R4.64], R88 ;  /* 0x000000580400c985 */ /* 0x0003e6000c101b0c */
[--C-:B------:R-:W-:Y:S01]  /*b160*/  @!P2 IMAD.WIDE R10, R10, 0x4, R2.reuse ;  /* 0x000000040a0aa825 */ /* 0x100fe200078e0202 */
[----:B------:R2:W-:Y:S03]  /*b170*/  @!P3 ST.E.64 [R8.64], R92 ;  /* 0x0000005c0800b985 */ /* 0x0005e6000c101b0c */
[--C-:B------:R-:W-:Y:S01]  /*b180*/  @!P1 IMAD.WIDE R6, R7, 0x4, R2.reuse ;  /* 0x0000000407069825 */ /* 0x100fe200078e0202 */
[----:B------:R-:W-:Y:S04]  /*b190*/  @!P2 ST.E.64 [R10.64], R96 ;  /* 0x000000600a00a985 */ /* 0x000fe8000c101b0c */
[----:B------:R3:W-:Y:S01]  /*b1a0*/  @!P1 ST.E.64 [R6.64], R100 ;  /* 0x0000006406009985 */ /* 0x0007e2000c101b0c */
[----:B-1----:R-:W-:Y:S01]  /*b1b0*/  @!P0 IMAD.WIDE R4, R12, 0x4, R2 ;  /* 0x000000040c048825 */ /* 0x002fe200078e0202 */
[----:B--2---:R-:W-:-:S04]  /*b1c0*/  IADD3 R9, R0, 0xd0, RZ ;  /* 0x000000d000097810 */ /* 0x004fc80007ffe0ff */
[----:B------:R1:W-:Y:S01]  /*b1d0*/  @!P0 ST.E.64 [R4.64], R104 ;  /* 0x0000006804008985 */ /* 0x0003e2000c101b0c */
[----:B------:R-:W-:Y:S02]  /*b1e0*/  IADD3 R8, R0, 0xd8, RZ ;  /* 0x000000d800087810 */ /* 0x000fe40007ffe0ff */
[----:B------:R-:W-:Y:S02]  /*b1f0*/  ISETP.GE.AND P5, PT, R9, c[0x0][0x3c8], PT ;  /* 0x0000f20009007a0c */ /* 0x000fe40003fa6270 */
[----:B------:R-:W-:Y:S02]  /*b200*/  ISETP.GE.AND P4, PT, R8, c[0x0][0x3c8], PT ;  /* 0x0000f20008007a0c */ /* 0x000fe40003f86270 */
[C---:B---3--:R-:W-:Y:S02]  /*b210*/  IADD3 R7, R0.reuse, 0xe0, RZ ;  /* 0x000000e000077810 */ /* 0x048fe40007ffe0ff */
[----:B------:R-:W-:Y:S02]  /*b220*/  IADD3 R6, R0, 0xe8, RZ ;  /* 0x000000e800067810 */ /* 0x000fe40007ffe0ff */
[----:B------:R-:W-:-:S02]  /*b230*/  ISETP.GE.AND P3, PT, R7, c[0x0][0x3c8], PT ;  /* 0x0000f20007007a0c */ /* 0x000fc40003f66270 */
[----:B------:R-:W-:-:S03]  /*b240*/  ISETP.GE.AND P2, PT, R6, c[0x0][0x3c8], PT ;  /* 0x0000f20006007a0c */ /* 0x000fc60003f46270 */
[----:B------:R-:W-:Y:S02]  /*b250*/  @!P5 LEA.HI R9, R9, R9, RZ, 0x1 ;  /* 0x000000090909d211 */ /* 0x000fe400078f08ff */
[----:B------:R-:W-:-:S04]  /*b260*/  @!P4 LEA.HI R10, R8, R8, RZ, 0x1 ;  /* 0x00000008080ac211 */ /* 0x000fc800078f08ff */
[----:B------:R-:W-:Y:S02]  /*b270*/  @!P4 LOP3.LUT R10, R10, 0xfffffffe, RZ, 0xc0, !PT ;  /* 0xfffffffe0a0ac812 */ /* 0x000fe400078ec0ff */
[----:B------:R-:W-:Y:S02]  /*b280*/  @!P3 LEA.HI R8, R7, R7, RZ, 0x1 ;  /* 0x000000070708b211 */ /* 0x000fe400078f08ff */
[----:B------:R-:W-:Y:S01]  /*b290*/  @!P2 LEA.HI R7, R6, R6, RZ, 0x1 ;  /* 0x000000060607a211 */ /* 0x000fe200078f08ff */
[----:B------:R-:W-:Y:S01]  /*b2a0*/  @!P4 IMAD.WIDE R10, R10, 0x4, R2 ;  /* 0x000000040a0ac825 */ /* 0x000fe200078e0202 */
[----:B------:R-:W-:Y:S02]  /*b2b0*/  @!P3 LOP3.LUT R8, R8, 0xfffffffe, RZ, 0xc0, !PT ;  /* 0xfffffffe0808b812 */ /* 0x000fe400078ec0ff */
[C---:B-1----:R-:W-:Y:S02]  /*b2c0*/  IADD3 R5, R0.reuse, 0xf0, RZ ;  /* 0x000000f000057810 */ /* 0x042fe40007ffe0ff */
[----:B------:R-:W-:-:S02]  /*b2d0*/  IADD3 R4, R0, 0xf8, RZ ;  /* 0x000000f800047810 */ /* 0x000fc40007ffe0ff */
[----:B------:R-:W-:Y:S02]  /*b2e0*/  ISETP.GE.AND P1, PT, R5, c[0x0][0x3c8], PT ;  /* 0x0000f20005007a0c */ /* 0x000fe40003f26270 */
[----:B------:R-:W-:Y:S02]  /*b2f0*/  ISETP.GE.AND P0, PT, R4, c[0x0][0x3c8], PT ;  /* 0x0000f20004007a0c */ /* 0x000fe40003f06270 */
[----:B------:R-:W-:-:S09]  /*b300*/  @!P2 LOP3.LUT R7, R7, 0xfffffffe, RZ, 0xc0, !PT ;  /* 0xfffffffe0707a812 */ /* 0x000fd200078ec0ff */
[----:B------:R-:W-:Y:S02]  /*b310*/  @!P1 LEA.HI R6, R5, R5, RZ, 0x1 ;  /* 0x0000000505069211 */ /* 0x000fe400078f08ff */
[----:B------:R-:W-:Y:S01]  /*b320*/  @!P5 LOP3.LUT R5, R9, 0xfffffffe, RZ, 0xc0, !PT ;  /* 0xfffffffe0905d812 */ /* 0x000fe200078ec0ff */
[--C-:B------:R-:W-:Y:S01]  /*b330*/  @!P3 IMAD.WIDE R8, R8, 0x4, R2.reuse ;  /* 0x000000040808b825 */ /* 0x100fe200078e0202 */
        /* <DEDUP_REMOVED lines=10> */
[----:B------:R1:W-:Y:S04]  /*b3e0*/  @!P2 ST.E.64 [R6.64], R120 ;  /* 0x000000780600a985 */ /* 0x0003e8000c101b0c */
[----:B------:R1:W-:Y:S04]  /*b3f0*/  @!P1 ST.E.64 [R4.64], R124 ;  /* 0x0000007c04009985 */ /* 0x0003e8000c101b0c */
[----:B------:R1:W-:Y:S02]  /*b400*/  @!P0 ST.E.64 [R2.64], R128 ;  /* 0x0000008002008985 */ /* 0x0003e4000c101b0c */
.L_x_11:
[----:B------:R-:W-:Y:S05]  /*b410*/  BSYNC B0 ;  /* 0x0000000000007941 */ /* 0x000fea0003800000 */
.L_x_10:
[----:B------:R-:W-:Y:S01]  /*b420*/  ISETP.NE.AND P0, PT, R16, RZ, PT ;  /* 0x000000ff1000720c */ /* 0x000fe20003f05270 */
[----:B-1----:R1:W4:Y:S04]  /*b430*/  SHFL.IDX PT, R3, R19, 0x1, 0x1c1f ;  /* 0x003c1f0013037f89 */ /* 0x00232800000e0000 */
[----:B---3--:R1:W3:Y:S08]  /*b440*/  SHFL.IDX PT, R2, R20, 0x1, 0x1c1f ;  /* 0x003c1f0014027f89 */ /* 0x0082f000000e0000 */
[----:B------:R-:W-:Y:S05]  /*b450*/  @P0 EXIT ;  /* 0x000000000000094d */ /* 0x000fea0003800000 */
[C---:B------:R-:W-:Y:S02]  /*b460*/  IADD3 R5, R0.reuse, 0x8, RZ ;  /* 0x0000000800057810 */ /* 0x040fe40007ffe0ff */
[----:B------:R-:W-:-:S02]  /*b470*/  IADD3 R4, R0, 0x10, RZ ;  /* 0x0000001000047810 */ /* 0x000fc40007ffe0ff */
[----:B------:R-:W-:Y:S02]  /*b480*/  ISETP.GE.AND P1, PT, R5, c[0x0][0x3c8], PT ;  /* 0x0000f20005007a0c */ /* 0x000fe40003f26270 */
[----:B------:R-:W-:Y:S02]  /*b490*/  ISETP.GE.AND P0, PT, R4, c[0x0][0x3c8], PT ;  /* 0x0000f20004007a0c */ /* 0x000fe40003f06270 */
[C---:B------:R-:W-:Y:S02]  /*b4a0*/  ISETP.GE.AND P2, PT, R0.reuse, c[0x0][0x3c8], PT ;  /* 0x0000f20000007a0c */ /* 0x040fe40003f46270 */
[C---:B------:R-:W-:Y:S02]  /*b4b0*/  IADD3 R11, R0.reuse, 0x18, RZ ;  /* 0x00000018000b7810 */ /* 0x040fe40007ffe0ff */
[----:B------:R-:W-:Y:S02]  /*b4c0*/  IADD3 R13, R0, 0x20, RZ ;  /* 0x00000020000d7810 */ /* 0x000fe40007ffe0ff */
[----:B------:R-:W-:-:S02]  /*b4d0*/  ISETP.GE.AND P6, PT, R11, c[0x0][0x3c8], PT ;  /* 0x0000f2000b007a0c */ /* 0x000fc40003fc6270 */
[----:B------:R-:W-:Y:S02]  /*b4e0*/  ISETP.GE.AND P5, PT, R13, c[0x0][0x3c8], PT ;  /* 0x0000f2000d007a0c */ /* 0x000fe40003fa6270 */
[----:B------:R-:W-:Y:S02]  /*b4f0*/  @!P1 LEA.HI R5, R5, R5, RZ, 0x1 ;  /* 0x0000000505059211 */ /* 0x000fe400078f08ff */
[----:B------:R-:W-:Y:S01]  /*b500*/  @!P0 LEA.HI R4, R4, R4, RZ, 0x1 ;  /* 0x0000000404048211 */ /* 0x000fe200078f08ff */
[--C-:B---34-:R-:W-:Y:S01]  /*b510*/  @!P2 IMAD.WIDE R8, R0, 0x4, R2.reuse ;  /* 0x000000040008a825 */ /* 0x118fe200078e0202 */
[----:B------:R-:W-:Y:S02]  /*b520*/  @!P1 LOP3.LUT R5, R5, 0xfffffffe, RZ, 0xc0, !PT ;  /* 0xfffffffe05059812 */ /* 0x000fe400078ec0ff */
[----:B------:R-:W-:Y:S02]  /*b530*/  @!P0 LOP3.LUT R4, R4, 0xfffffffe, RZ, 0xc0, !PT ;  /* 0xfffffffe04048812 */ /* 0x000fe400078ec0ff */
[----:B------:R3:W-:Y:S01]  /*b540*/  @!P2 ST.E.64 [R8.64], R166 ;  /* 0x000000a60800a985 */ /* 0x0007e2000c101b0c */
[----:B--2---:R-:W-:Y:S01]  /*b550*/  @!P1 IMAD.WIDE R6, R5, 0x4, R2 ;  /* 0x0000000405069825 */ /* 0x004fe200078e0202 */
[----:B------:R-:W-:-:S02]  /*b560*/  IADD3 R10, R0, 0x38, RZ ;  /* 0x00000038000a7810 */ /* 0x000fc40007ffe0ff */
[----:B------:R-:W-:Y:S01]  /*b570*/  IADD3 R12, R0, 0x40, RZ ;  /* 0x00000040000c7810 */ /* 0x000fe20007ffe0ff */
[----:B------:R-:W-:Y:S01]  /*b580*/  @!P0 IMAD.WIDE R4, R4, 0x4, R2 ;  /* 0x0000000404048825 */ /* 0x000fe200078e0202 */
[----:B------:R-:W-:Y:S01]  /*b590*/  @!P1 ST.E.64 [R6.64], R162 ;  /* 0x000000a206009985 */ /* 0x000fe2000c101b0c */
[----:B------:R-:W-:Y:S02]  /*b5a0*/  IADD3 R14, R0, 0x48, RZ ;  /* 0x00000048000e7810 */ /* 0x000fe40007ffe0ff */
[----:B------:R-:W-:Y:S01]  /*b5b0*/  ISETP.GE.AND P2, PT, R10, c[0x0][0x3c8], PT ;  /* 0x0000f2000a007a0c */ /* 0x000fe20003f46270 */
[----:B------:R2:W-:Y:S01]  /*b5c0*/  @!P0 ST.E.64 [R4.64], R158 ;  /* 0x0000009e04008985 */ /* 0x0005e2000c101b0c */
[----:B------:R-:W-:Y:S02]  /*b5d0*/  ISETP.GE.AND P1, PT, R12, c[0x0][0x3c8], PT ;  /* 0x0000f2000c007a0c */ /* 0x000fe40003f26270 */
[----:B------:R-:W-:Y:S02]  /*b5e0*/  ISETP.GE.AND P0, PT, R14, c[0x0][0x3c8], PT ;  /* 0x0000f2000e007a0c */ /* 0x000fe40003f06270 */
[----:B------:R-:W-:-:S02]  /*b5f0*/  IADD3 R15, R0, 0x50, RZ ;  /* 0x00000050000f7810 */ /* 0x000fc40007ffe0ff */
[C---:B------:R-:W-:Y:S02]  /*b600*/  IADD3 R16, R0.reuse, 0x58, RZ ;  /* 0x0000005800107810 */ /* 0x040fe40007ffe0ff */
[C---:B---3--:R-:W-:Y:S02]  /*b610*/  IADD3 R8, R0.reuse, 0x28, RZ ;  /* 0x0000002800087810 */ /* 0x048fe40007ffe0ff */
[----:B------:R-:W-:Y:S02]  /*b620*/  IADD3 R9, R0, 0x30, RZ ;  /* 0x0000003000097810 */ /* 0x000fe40007ffe0ff */
[----:B------:R-:W-:Y:S02]  /*b630*/  ISETP.GE.AND P4, PT, R8, c[0x0][0x3c8], PT ;  /* 0x0000f20008007a0c */ /* 0x000fe40003f86270 */
[----:B------:R-:W-:Y:S02]  /*b640*/  ISETP.GE.AND P3, PT, R9, c[0x0][0x3c8], PT ;  /* 0x0000f20009007a0c */ /* 0x000fe40003f66270 */
[----:B--2---:R-:W-:-:S02]  /*b650*/  @!P6 LEA.HI R4, R11, R11, RZ, 0x1 ;  /* 0x0000000b0b04e211 */ /* 0x004fc400078f08ff */
[----:B------:R-:W-:Y:S02]  /*b660*/  @!P5 LEA.HI R5, R13, R13, RZ, 0x1 ;  /* 0x0000000d0d05d211 */ /* 0x000fe400078f08ff */
[----:B------:R-:W-:Y:S02]  /*b670*/  @!P6 LOP3.LUT R4, R4, 0xfffffffe, RZ, 0xc0, !PT ;  /* 0xfffffffe0404e812 */ /* 0x000fe400078ec0ff */
[----:B------:R-:W-:-:S03]  /*b680*/  @!P5 LOP3.LUT R5, R5, 0xfffffffe, RZ, 0xc0, !PT ;  /* 0xfffffffe0505d812 */ /* 0x000fc600078ec0ff */
[----:B------:R-:W-:-:S04]  /*b690*/  @!P6 IMAD.WIDE R6, R4, 0x4, R2 ;  /* 0x000000040406e825 */ /* 0x000fc800078e0202 */
[----:B------:R-:W-:Y:S01]  /*b6a0*/  @!P5 IMAD.WIDE R4, R5, 0x4, R2 ;  /* 0x000000040504d825 */ /* 0x000fe200078e0202 */
[----:B------:R2:W-:Y:S01]  /*b6b0*/  @!P6 ST.E.64 [R6.64], R154 ;  /* 0x0000009a0600e985 */ /* 0x0005e2000c101b0c */
[----:B------:R-:W-:-:S03]  /*b6c0*/  ISETP.GE.AND P6, PT, R15, c[0x0][0x3c8], PT ;  /* 0x0000f2000f007a0c */ /* 0x000fc60003fc6270 */
[----:B------:R3:W-:Y:S01]  /*b6d0*/  @!P5 ST.E.64 [R4.64], R150 ;  /* 0x000000960400d985 */ /* 0x0007e2000c101b0c */
[----:B------:R-:W-:Y:S02]  /*b6e0*/  ISETP.GE.AND P5, PT, R16, c[0x0][0x3c8], PT ;  /* 0x0000f20010007a0c */ /* 0x000fe40003fa6270 */
[----:B--2---:R-:W-:Y:S02]  /*b6f0*/  @!P2 LEA.HI R7, R10, R10, RZ, 0x1 ;  /* 0x0000000a0a07a211 */ /* 0x004fe400078f08ff */
[----:B------:R-:W-:Y:S02]  /*b700*/  @!P1 LEA.HI R6, R12, R12, RZ, 0x1 ;  /* 0x0000000c0c069211 */ /* 0x000fe400078f08ff */
[----:B---3--:R-:W-:Y:S02]  /*b710*/  @!P4 LEA.HI R4, R8, R8, RZ, 0x1 ;  /* 0x000000080804c211 */ /* 0x008fe400078f08ff */
[----:B------:R-:W-:Y:S02]  /*b720*/  @!P3 LEA.HI R8, R9, R9, RZ, 0x1 ;  /* 0x000000090908b211 */ /* 0x000fe400078f08ff */
[----:B------:R-:W-:-:S02]  /*b730*/  @!P0 LEA.HI R5, R14, R14, RZ, 0x1 ;  /* 0x0000000e0e058211 */ /* 0x000fc400078f08ff */
[----:B------:R-:W-:Y:S02]  /*b740*/  @!P4 LOP3.LUT R4, R4, 0xfffffffe, RZ, 0xc0, !PT ;  /* 0xfffffffe0404c812 */ /* 0x000fe400078ec0ff */
[----:B------:R-:W-:Y:S02]  /*b750*/  @!P3 LOP3.LUT R8, R8, 0xfffffffe, RZ, 0xc0, !PT ;  /* 0xfffffffe0808b812 */ /* 0x000fe400078ec0ff */
[----:B------:R-:W-:Y:S01]  /*b760*/  @!P2 LOP3.LUT R7, R7, 0xfffffffe, RZ, 0xc0, !PT ;  /* 0xfffffffe0707a812 */ /* 0x000fe200078ec0ff */
[--C-:B------:R-:W-:Y:S01]  /*b770*/  @!P4 IMAD.WIDE R12, R4, 0x4, R2.reuse ;  /* 0x00000004040cc825 */ /* 0x100fe200078e0202 */
[----:B------:R-:W-:Y:S02]  /*b780*/  @!P1 LOP3.LUT R6, R6, 0xfffffffe, RZ, 0xc0, !PT ;  /* 0xfffffffe06069812 */ /* 0x000fe400078ec0ff */
[----:B------:R-:W-:Y:S01]  /*b790*/  @!P0 LOP3.LUT R5, R5, 0xfffffffe, RZ, 0xc0, !PT ;  /* 0xfffffffe05058812 */ /* 0x000fe200078ec0ff */
[----:B------:R-:W-:Y:S01]  /*b7a0*/  @!P3 IMAD.WIDE R10, R8, 0x4, R2 ;  /* 0x00000004080ab825 */ /* 0x000fe200078e0202 */
[----:B------:R2:W-:Y:S01]  /*b7b0*/  @!P4 ST.E.64 [R12.64], R146 ;  /* 0x000000920c00c985 */ /* 0x0005e2000c101b0c */
[----:B------:R-:W-:-:S02]  /*b7c0*/  IADD3 R14, R0, 0x88, RZ ;  /* 0x00000088000e7810 */ /* 0x000fc40007ffe0ff */
[--C-:B------:R-:W-:Y:S01]  /*b7d0*/  @!P2 IMAD.WIDE R8, R7, 0x4, R2.reuse ;  /* 0x000000040708a825 */ /* 0x100fe200078e0202 */
[----:B------:R3:W-:Y:S03]  /*b7e0*/  @!P3 ST.E.64 [R10.64], R142 ;  /* 0x0000008e0a00b985 */ /* 0x0007e6000c101b0c */
[--C-:B------:R-:W-:Y:S01]  /*b7f0*/  @!P1 IMAD.WIDE R6, R6, 0x4, R2.reuse ;  /* 0x0000000406069825 */ /* 0x100fe200078e0202 */
[----:B------:R4:W-:Y:S03]  /*b800*/  @!P2 ST.E.64 [R8.64], R138 ;  /* 0x0000008a0800a985 */ /* 0x0009e6000c101b0c */
[----:B------:R-:W-:Y:S01]  /*b810*/  @!P0 IMAD.WIDE R4, R5, 0x4, R2 ;  /* 0x0000000405048825 */ /* 0x000fe200078e0202 */
[----:B------:R-:W-:Y:S04]  /*b820*/  @!P1 ST.E.64 [R6.64], R38 ;  /* 0x0000002606009985 */ /* 0x000fe8000c101b0c */
[----:B------:R5:W-:Y:S01]  /*b830*/  @!P0 ST.E.64 [R4.64], R42 ;  /* 0x0000002a04008985 */ /* 0x000be2000c101b0c */
[----:B--2---:R-:W-:-:S02]  /*b840*/  IADD3 R12, R0, 0x80, RZ ;  /* 0x00000080000c7810 */ /* 0x004fc40007ffe0ff */
[C---:B---3--:R-:W-:Y:S02]  /*b850*/  IADD3 R10, R0.reuse, 0x70, RZ ;  /* 0x00000070000a7810 */ /* 0x048fe40007ffe0ff */
[C---:B------:R-:W-:Y:S02]  /*b860*/  IADD3 R11, R0.reuse, 0x78, RZ ;  /* 0x00000078000b7810 */ /* 0x040fe40007ffe0ff */
[C---:B----4-:R-:W-:Y:S02]  /*b870*/  IADD3 R8, R0.reuse, 0x60, RZ ;  /* 0x0000006000087810 */ /* 0x050fe40007ffe0ff */
[----:B------:R-:W-:Y:S02]  /*b880*/  IADD3 R9, R0, 0x68, RZ ;  /* 0x0000006800097810 */ /* 0x000fe40007ffe0ff */
[----:B------:R-:W-:Y:S02]  /*b890*/  ISETP.GE.AND P4, PT, R8, c[0x0][0x3c8], PT ;  /* 0x0000f20008007a0c */ /* 0x000fe40003f86270 */
[----:B------:R-:W-:-:S02]  /*b8a0*/  ISETP.GE.AND P3, PT, R9, c[0x0][0x3c8], PT ;  /* 0x0000f20009007a0c */ /* 0x000fc40003f66270 */
[----:B-----5:R-:W-:Y:S02]  /*b8b0*/  @!P6 LEA.HI R4, R15, R15, RZ, 0x1 ;  /* 0x0000000f0f04e211 */ /* 0x020fe400078f08ff */
[----:B------:R-:W-:Y:S02]  /*b8c0*/  @!P5 LEA.HI R5, R16, R16, RZ, 0x1 ;  /* 0x000000101005d211 */ /* 0x000fe400078f08ff */
[----:B------:R-:W-:Y:S02]  /*b8d0*/  @!P6 LOP3.LUT R4, R4, 0xfffffffe, RZ, 0xc0, !PT ;  /* 0xfffffffe0404e812 */ /* 0x000fe400078ec0ff */
[----:B------:R-:W-:Y:S02]  /*b8e0*/  @!P5 LOP3.LUT R5, R5, 0xfffffffe, RZ, 0xc0, !PT ;  /* 0xfffffffe0505d812 */ /* 0x000fe400078ec0ff */
[----:B------:R-:W-:Y:S01]  /*b8f0*/  ISETP.GE.AND P2, PT, R10, c[0x0][0x3c8], PT ;  /* 0x0000f2000a007a0c */ /* 0x000fe20003f46270 */
[----:B------:R-:W-:Y:S01]  /*b900*/  @!P6 IMAD.WIDE R6, R4, 0x4, R2 ;  /* 0x000000040406e825 */ /* 0x000fe200078e0202 */
[----:B------:R-:W-:-:S02]  /*b910*/  ISETP.GE.AND P1, PT, R11, c[0x0][0x3c8], PT ;  /* 0x0000f2000b007a0c */ /* 0x000fc40003f26270 */
[----:B------:R-:W-:Y:S01]  /*b920*/  ISETP.GE.AND P0, PT, R12, c[0x0][0x3c8], PT ;  /* 0x0000f2000c007a0c */ /* 0x000fe20003f06270 */
[----:B------:R-:W-:Y:S01]  /*b930*/  @!P5 IMAD.WIDE R4, R5, 0x4, R2 ;  /* 0x000000040504d825 */ /* 0x000fe200078e0202 */
[----:B------:R2:W-:Y:S01]  /*b940*/  @!P6 ST.E.64 [R6.64], R46 ;  /* 0x0000002e0600e985 */ /* 0x0005e2000c101b0c */
[----:B------:R-:W-:Y:S02]  /*b950*/  IADD3 R15, R0, 0x90, RZ ;  /* 0x00000090000f7810 */ /* 0x000fe40007ffe0ff */
[----:B------:R-:W-:Y:S01]  /*b960*/  ISETP.GE.AND P6, PT, R14, c[0x0][0x3c8], PT ;  /* 0x0000f2000e007a0c */ /* 0x000fe20003fc6270 */
[----:B------:R3:W-:Y:S01]  /*b970*/  @!P5 ST.E.64 [R4.64], R50 ;  /* 0x000000320400d985 */ /* 0x0007e2000c101b0c */
[----:B------:R-:W-:Y:S02]  /*b980*/  ISETP.GE.AND P5, PT, R15, c[0x0][0x3c8], PT ;  /* 0x0000f2000f007a0c */ /* 0x000fe40003fa6270 */
[----:B--2---:R-:W-:Y:S02]  /*b990*/  @!P2 LEA.HI R7, R10, R10, RZ, 0x1 ;  /* 0x0000000a0a07a211 */ /* 0x004fe400078f08ff */
[----:B------:R-:W-:-:S02]  /*b9a0*/  @!P1 LEA.HI R6, R11, R11, RZ, 0x1 ;  /* 0x0000000b0b069211 */ /* 0x000fc400078f08ff */
[----:B---3--:R-:W-:Y:S02]  /*b9b0*/  @!P4 LEA.HI R4, R8, R8, RZ, 0x1 ;  /* 0x000000080804c211 */ /* 0x008fe400078f08ff */
[----:B------:R-:W-:Y:S02]  /*b9c0*/  @!P3 LEA.HI R8, R9, R9, RZ, 0x1 ;  /* 0x000000090908b211 */ /* 0x000fe400078f08ff */
[----:B------:R-:W-:Y:S02]  /*b9d0*/  @!P0 LEA.HI R5, R12, R12, RZ, 0x1 ;  /* 0x0000000c0c058211 */ /* 0x000fe400078f08ff */
[----:B------:R-:W-:Y:S02]  /*b9e0*/  @!P4 LOP3.LUT R4, R4, 0xfffffffe, RZ, 0xc0, !PT ;  /* 0xfffffffe0404c812 */ /* 0x000fe400078ec0ff */
[----:B------:R-:W-:Y:S02]  /*b9f0*/  @!P3 LOP3.LUT R8, R8, 0xfffffffe, RZ, 0xc0, !PT ;  /* 0xfffffffe0808b812 */ /* 0x000fe400078ec0ff */
[----:B------:R-:W-:Y:S01]  /*ba00*/  @!P2 LOP3.LUT R7, R7, 0xfffffffe, RZ, 0xc0, !PT ;  /* 0xfffffffe0707a812 */ /* 0x000fe200078ec0ff */
[----:B------:R-:W-:Y:S01]  /*ba10*/  @!P4 IMAD.WIDE R12, R4, 0x4, R2 ;  /* 0x00000004040cc825 */ /* 0x000fe200078e0202 */
[----:B------:R-:W-:-:S02]  /*ba20*/  @!P1 LOP3.LUT R6, R6, 0xfffffffe, RZ, 0xc0, !PT ;  /* 0xfffffffe06069812 */ /* 0x000fc400078ec0ff */
[----:B------:R-:W-:Y:S01]  /*ba30*/  @!P0 LOP3.LUT R5, R5, 0xfffffffe, RZ, 0xc0, !PT ;  /* 0xfffffffe05058812 */ /* 0x000fe200078ec0ff */
[--C-:B------:R-:W-:Y:S01]  /*ba40*/  @!P3 IMAD.WIDE R10, R8, 0x4, R2.reuse ;  /* 0x00000004080ab825 */ /* 0x100fe200078e0202 */
[----:B------:R2:W-:Y:S03]  /*ba50*/  @!P4 ST.E.64 [R12.64], R54 ;  /* 0x000000360c00c985 */ /* 0x0005e6000c101b0c */
        /* <DEDUP_REMOVED lines=24> */
[C---:B------:R-:W-:Y:S02]  /*bbe0*/  IADD3 R14, R0.reuse, 0xc0, RZ ;  /* 0x000000c0000e7810 */ /* 0x040fe40007ffe0ff */
[----:B------:R-:W-:Y:S01]  /*bbf0*/  IADD3 R15, R0, 0xc8, RZ ;  /* 0x000000c8000f7810 */ /* 0x000fe20007ffe0ff */
[----:B------:R3:W-:Y:S01]  /*bc00*/  @!P5 ST.E.64 [R4.64], R78 ;  /* 0x0000004e0400d985 */ /* 0x0007e2000c101b0c */
[----:B------:R-:W-:Y:S02]  /*bc10*/  ISETP.GE.AND P6, PT, R14, c[0x0][0x3c8], PT ;  /* 0x0000f2000e007a0c */ /* 0x000fe40003fc6270 */
[----:B------:R-:W-:Y:S02]  /*bc20*/  ISETP.GE.AND P5, PT, R15, c[0x0][0x3c8], PT ;  /* 0x0000f2000f007a0c */ /* 0x000fe40003fa6270 */
[----:B--2---:R-:W-:-:S02]  /*bc30*/  @!P2 LEA.HI R7, R10, R10, RZ, 0x1 ;  /* 0x0000000a0a07a211 */ /* 0x004fc400078f08ff */
[----:B------:R-:W-:Y:S02]  /*bc40*/  @!P1 LEA.HI R6, R11, R11, RZ, 0x1 ;  /* 0x0000000b0b069211 */ /* 0x000fe400078f08ff */
[----:B---3--:R-:W-:Y:S02]  /*bc50*/  @!P4 LEA.HI R4, R8, R8, RZ, 0x1 ;  /* 0x000000080804c211 */ /* 0x008fe400078f08ff */
[----:B------:R-:W-:Y:S02]  /*bc60*/  @!P3 LEA.HI R8, R9, R9, RZ, 0x1 ;  /* 0x000000090908b211 */ /* 0x000fe400078f08ff */
[----:B------:R-:W-:Y:S02]  /*bc70*/  @!P0 LEA.HI R5, R12, R12, RZ, 0x1 ;  /* 0x0000000c0c058211 */ /* 0x000fe400078f08ff */
[----:B------:R-:W-:Y:S02]  /*bc80*/  @!P4 LOP3.LUT R4, R4, 0xfffffffe, RZ, 0xc0, !PT ;  /* 0xfffffffe0404c812 */ /* 0x000fe400078ec0ff */
[----:B------:R-:W-:-:S02]  /*bc90*/  @!P3 LOP3.LUT R8, R8, 0xfffffffe, RZ, 0xc0, !PT ;  /* 0xfffffffe0808b812 */ /* 0x000fc400078ec0ff */
[----:B------:R-:W-:Y:S01]  /*bca0*/  @!P2 LOP3.LUT R7, R7, 0xfffffffe, RZ, 0xc0, !PT ;  /* 0xfffffffe0707a812 */ /* 0x000fe200078ec0ff */
[--C-:B------:R-:W-:Y:S01]  /*bcb0*/  @!P4 IMAD.WIDE R12, R4, 0x4, R2.reuse ;  /* 0x00000004040cc825 */ /* 0x100fe200078e0202 */
[----:B------:R-:W-:Y:S02]  /*bcc0*/  @!P1 LOP3.LUT R6, R6, 0xfffffffe, RZ, 0xc0, !PT ;  /* 0xfffffffe06069812 */ /* 0x000fe400078ec0ff */
        /* <DEDUP_REMOVED lines=20> */
[----:B------:R-:W-:Y:S02]  /*be10*/  ISETP.GE.AND P2, PT, R10, c[0x0][0x3c8], PT ;  /* 0x0000f2000a007a0c */ /* 0x000fe40003f46270 */
[----:B------:R-:W-:Y:S01]  /*be20*/  @!P5 LOP3.LUT R5, R5, 0xfffffffe, RZ, 0xc0, !PT ;  /* 0xfffffffe0505d812 */ /* 0x000fe200078ec0ff */
[----:B------:R-:W-:Y:S01]  /*be30*/  @!P6 IMAD.WIDE R6, R4, 0x4, R2 ;  /* 0x000000040406e825 */ /* 0x000fe200078e0202 */
[----:B------:R-:W-:-:S02]  /*be40*/  ISETP.GE.AND P1, PT, R11, c[0x0][0x3c8], PT ;  /* 0x0000f2000b007a0c */ /* 0x000fc40003f26270 */
[----:B------:R-:W-:Y:S01]  /*be50*/  ISETP.GE.AND P0, PT, R12, c[0x0][0x3c8], PT ;  /* 0x0000f2000c007a0c */ /* 0x000fe20003f06270 */
[----:B------:R-:W-:Y:S01]  /*be60*/  @!P5 IMAD.WIDE R4, R5, 0x4, R2 ;  /* 0x000000040504d825 */ /* 0x000fe200078e0202 */
[----:B------:R2:W-:Y:S01]  /*be70*/  @!P6 ST.E.64 [R6.64], R102 ;  /* 0x000000660600e985 */ /* 0x0005e2000c101b0c */
[----:B------:R-:W-:-:S03]  /*be80*/  IADD3 R0, R0, 0xf8, RZ ;  /* 0x000000f800007810 */ /* 0x000fc60007ffe0ff */
[----:B------:R3:W-:Y:S01]  /*be90*/  @!P5 ST.E.64 [R4.64], R106 ;  /* 0x0000006a0400d985 */ /* 0x0007e2000c101b0c */
[----:B--2---:R-:W-:-:S04]  /*bea0*/  @!P2 LEA.HI R7, R10, R10, RZ, 0x1 ;  /* 0x0000000a0a07a211 */ /* 0x004fc800078f08ff */
        /* <DEDUP_REMOVED lines=17> */
[----:B------:R2:W-:Y:S04]  /*bfc0*/  @!P1 ST.E.64 [R6.64], R122 ;  /* 0x0000007a06009985 */ /* 0x0005e8000c101b0c */
[----:B------:R2:W-:Y:S01]  /*bfd0*/  @!P0 ST.E.64 [R4.64], R126 ;  /* 0x0000007e04008985 */ /* 0x0005e2000c101b0c */
[----:B------:R-:W-:-:S13]  /*bfe0*/  ISETP.GE.AND P0, PT, R0, c[0x0][0x3c8], PT ;  /* 0x0000f20000007a0c */ /* 0x000fda0003f06270 */
[----:B------:R-:W-:Y:S05]  /*bff0*/  @P0 EXIT ;  /* 0x000000000000094d */ /* 0x000fea0003800000 */
[----:B------:R-:W-:-:S04]  /*c000*/  LEA.HI R0, R0, R0, RZ, 0x1 ;  /* 0x0000000000007211 */ /* 0x000fc800078f08ff */
[----:B------:R-:W-:-:S05]  /*c010*/  LOP3.LUT R0, R0, 0xfffffffe, RZ, 0xc0, !PT ;  /* 0xfffffffe00007812 */ /* 0x000fca00078ec0ff */
[----:B------:R-:W-:-:S05]  /*c020*/  IMAD.WIDE R2, R0, 0x4, R2 ;  /* 0x0000000400027825 */ /* 0x000fca00078e0202 */
[----:B------:R-:W-:Y:S01]  /*c030*/  ST.E.64 [R2.64], R130 ;  /* 0x0000008202007985 */ /* 0x000fe2000c101b0c */
[----:B------:R-:W-:Y:S05]  /*c040*/  EXIT ;  /* 0x000000000000794d */ /* 0x000fea0003800000 */
.L_x_9:
[----:B------:R-:W1:Y:S02]  /*c050*/  S2R R0, SR_TID.X ;  /* 0x0000000000007919 */ /* 0x000e640000002100 */
[----:B-1----:R-:W-:-:S13]  /*c060*/  ISETP.GT.AND P0, PT, R0, 0x7f, PT ;  /* 0x0000007f0000780c */ /* 0x002fda0003f04270 */
[----:B------:R-:W-:Y:S05]  /*c070*/  @P0 EXIT ;  /* 0x000000000000094d */ /* 0x000fea0003800000 */
[----:B------:R-:W1:Y:S01]  /*c080*/  S2R R8, SR_CTAID.X ;  /* 0x0000000000087919 */ /* 0x000e620000002500 */
[----:B------:R-:W-:-:S05]  /*c090*/  MOV R3, c[0x0][0x4e8] ;  /* 0x00013a0000037a02 */ /* 0x000fca0000000f00 */
[----:B------:R-:W-:Y:S01]  /*c0a0*/  IMAD R2, R3, c[0x0][0x388], RZ ;  /* 0x0000e20003027a24 */ /* 0x000fe200078e02ff */
[----:B-1----:R-:W-:-:S04]  /*c0b0*/  LEA R8, R8, R0, 0x7 ;  /* 0x0000000008087211 */ /* 0x002fc800078e38ff */
[----:B------:R-:W-:-:S13]  /*c0c0*/  ISETP.GE.AND P0, PT, R8, R2, PT ;  /* 0x000000020800720c */ /* 0x000fda0003f06270 */
[----:B------:R-:W-:Y:S05]  /*c0d0*/  @P0 EXIT ;  /* 0x000000000000094d */ /* 0x000fea0003800000 */
[----:B------:R-:W1:Y:S01]  /*c0e0*/  S2R R7, SR_CTAID.Z ;  /* 0x0000000000077919 */ /* 0x000e620000002700 */
[----:B------:R-:W-:Y:S01]  /*c0f0*/  USHF.R.S32.HI UR6, URZ, 0x1f, UR11 ;  /* 0x0000001f3f067899 */ /* 0x000fe2000801140b */
[----:B------:R-:W-:Y:S01]  /*c100*/  ISETP.NE.AND P0, PT, R3, 0x1, PT ;  /* 0x000000010300780c */ /* 0x000fe20003f05270 */
[----:B------:R-:W-:Y:S01]  /*c110*/  ULDC.64 UR4, c[0x0][0x4d0] ;  /* 0x0001340000047ab9 */ /* 0x000fe20000000a00 */
[----:B------:R-:W2:Y:S01]  /*c120*/  S2R R9, SR_CTAID.Y ;  /* 0x0000000000097919 */ /* 0x000ea20000002600 */
[----:B------:R-:W-:Y:S01]  /*c130*/  UIMAD UR6, UR6, UR4, URZ ;  /* 0x00000004060672a4 */ /* 0x000fe2000f8e023f */
[----:B------:R-:W-:Y:S01]  /*c140*/  IADD3 R4, RZ, -UR11, RZ ;  /* 0x8000000bff047c10 */ /* 0x000fe2000fffe0ff */
[----:B------:R-:W-:Y:S01]  /*c150*/  UIMAD.WIDE.U32 UR8, UR11, UR4, URZ ;  /* 0x000000040b0872a5 */ /* 0x000fe2000f8e003f */
[----:B------:R-:W-:Y:S01]  /*c160*/  MOV R0, R8 ;  /* 0x0000000800007202 */ /* 0x000fe20000000f00 */
[----:B------:R-:W-:-:S04]  /*c170*/  UIMAD UR4, UR11, UR5, UR6 ;  /* 0x000000050b0472a4 */ /* 0x000fc8000f8e0206 */
[----:B------:R-:W-:Y:S01]  /*c180*/  UIADD3 UR4, UR9, UR4, URZ ;  /* 0x0000000409047290 */ /* 0x000fe2000fffe03f */
[----:B------:R-:W-:Y:S01]  /*c190*/  MOV R3, UR9 ;  /* 0x0000000900037c02 */ /* 0x000fe20008000f00 */
[----:B------:R-:W-:-:S04]  /*c1a0*/  @P0 IMAD.HI.U32 R5, R8, c[0x0][0x4ec], RZ ;  /* 0x00013b0008050a27 */ /* 0x000fc800078e00ff */
[----:B------:R-:W-:Y:S01]  /*c1b0*/  IMAD.U32 R2, RZ, RZ, UR8 ;  /* 0x00000008ff027e24 */ /* 0x000fe2000f8e00ff */
[----:B------:R-:W-:Y:S01]  /*c1c0*/  @P0 SHF.R.U32.HI R0, RZ, c[0x0][0x4f0], R5 ;  /* 0x00013c00ff000a19 */ /* 0x000fe20000011605 */
[----:B------:R-:W-:Y:S01]  /*c1d0*/  IMAD.U32 R3, RZ, RZ, UR4 ;  /* 0x00000004ff037e24 */ /* 0x000fe2000f8e00ff */
[----:B-1----:R-:W-:-:S03]  /*c1e0*/  SHF.R.S32.HI R6, RZ, 0x1f, R7 ;  /* 0x0000001fff067819 */ /* 0x002fc60000011407 */
[----:B------:R-:W-:-:S04]  /*c1f0*/  IMAD.WIDE.U32 R2, R7, c[0x0][0x4d8], R2 ;  /* 0x0001360007027a25 */ /* 0x000fc800078e0002 */
[----:B------:R-:W-:Y:S02]  /*c200*/  IMAD R6, R6, c[0x0][0x4d8], RZ ;  /* 0x0001360006067a24 */ /* 0x000fe400078e02ff */
[----:B--2---:R-:W-:Y:S02]  /*c210*/  IMAD R4, R4, c[0x0][0x550], R9 ;  /* 0x0001540004047a24 */ /* 0x004fe400078e0209 */
[----:B------:R-:W-:Y:S01]  /*c220*/  IMAD R5, R7, c[0x0][0x4dc], R6 ;  /* 0x0001370007057a24 */ /* 0x000fe200078e0206 */
[----:B------:R-:W-:Y:S02]  /*c230*/  IADD3 R7, -R0, RZ, RZ ;  /* 0x000000ff00077210 */ /* 0x000fe40007ffe1ff */
[----:B------:R-:W-:Y:S01]  /*c240*/  SHF.R.S32.HI R6, RZ, 0x1f, R4 ;  /* 0x0000001fff067819 */ /* 0x000fe20000011404 */
[----:B------:R-:W-:Y:S02]  /*c250*/  IMAD.IADD R3, R5, 0x1, R3 ;  /* 0x0000000105037824 */ /* 0x000fe400078e0203 */
[----:B------:R-:W-:Y:S01]  /*c260*/  IMAD R5, R7, c[0x0][0x4e8], R8 ;  /* 0x00013a0007057a24 */ /* 0x000fe200078e0208 */
[----:B------:R-:W-:Y:S01]  /*c270*/  SHF.R.S32.HI R7, RZ, 0x1f, R0 ;  /* 0x0000001fff077819 */ /* 0x000fe20000011400 */
[----:B------:R-:W-:-:S02]  /*c280*/  IMAD R6, R6, c[0x0][0x4e0], RZ ;  /* 0x0001380006067a24 */ /* 0x000fc400078e02ff */
[----:B------:R-:W-:-:S04]  /*c290*/  IMAD.WIDE.U32 R2, R4, c[0x0][0x4e0], R2 ;  /* 0x0001380004027a25 */ /* 0x000fc800078e0002 */
[----:B------:R-:W-:Y:S01]  /*c2a0*/  IMAD R6, R4, c[0x0][0x4e4], R6 ;  /* 0x0001390004067a24 */ /* 0x000fe200078e0206 */
[----:B------:R-:W-:Y:S02]  /*c2b0*/  SHF.R.S32.HI R4, RZ, 0x1f, R5 ;  /* 0x0000001fff047819 */ /* 0x000fe40000011405 */
[----:B------:R-:W-:-:S03]  /*c2c0*/  IADD3 R2, P0, R0, R2, RZ ;  /* 0x0000000200027210 */ /* 0x000fc60007f1e0ff */
[----:B------:R-:W-:Y:S01]  /*c2d0*/  IMAD R0, R4, c[0x0][0x4c8], RZ ;  /* 0x0001320004007a24 */ /* 0x000fe200078e02ff */
[----:B------:R-:W-:-:S03]  /*c2e0*/  IADD3.X R3, R7, R3, R6, P0, !PT ;  /* 0x0000000307037210 */ /* 0x000fc600007fe406 */
[C---:B------:R-:W-:Y:S02]  /*c2f0*/  IMAD R0, R5.reuse, c[0x0][0x4cc], R0 ;  /* 0x0001330005007a24 */ /* 0x040fe400078e0200 */
[----:B------:R-:W-:-:S05]  /*c300*/  IMAD.WIDE.U32 R2, R5, c[0x0][0x4c8], R2 ;  /* 0x0001320005027a25 */ /* 0x000fca00078e0002 */
[----:B------:R-:W-:Y:S02]  /*c310*/  IADD3 R0, R3, R0, RZ ;  /* 0x0000000003007210 */ /* 0x000fe40007ffe0ff */
[----:B------:R-:W-:-:S04]  /*c320*/  LEA R4, P0, R2, c[0x0][0x4a8], 0x2 ;  /* 0x00012a0002047a11 */ /* 0x000fc800078010ff */
[----:B------:R-:W-:Y:S02]  /*c330*/  LEA.HI.X R5, R2, c[0x0][0x4ac], R0, 0x2, P0 ;  /* 0x00012b0002057a11 */ /* 0x000fe400000f1400 */
[----:B------:R-:W-:-:S05]  /*c340*/  MOV R0, 0xff800000 ;  /* 0xff80000000007802 */ /* 0x000fca0000000f00 */
[----:B------:R-:W-:Y:S01]  /*c350*/  STG.E [R4.64], R0 ;  /* 0x0000000004007986 */ /* 0x000fe2000c10190c */
[----:B------:R-:W-:Y:S05]  /*c360*/  EXIT ;  /* 0x000000000000794d */ /* 0x000fea0003800000 */
.L_x_12:
[----:B------:R-:W-:-:S00]  /*c370*/  BRA `(.L_x_12) ;  /* 0xfffffff000007947 */ /* 0x000fc0000383ffff */
[----:B------:R-:W-:-:S00]  /*c380*/  NOP ;  /* 0x0000000000007918 */ /* 0x000fc00000000000 */
[----:B------:R-:W-:-:S00]  /*c390*/  NOP ;  /* 0x0000000000007918 */ /* 0x000fc00000000000 */
[----:B------:R-:W-:-:S00]  /*c3a0*/  NOP ;  /* 0x0000000000007918 */ /* 0x000fc00000000000 */
[----:B------:R-:W-:-:S00]  /*c3b0*/  NOP ;  /* 0x0000000000007918 */ /* 0x000fc00000000000 */
[----:B------:R-:W-:-:S00]  /*c3c0*/  NOP ;  /* 0x0000000000007918 */ /* 0x000fc00000000000 */
[----:B------:R-:W-:-:S00]  /*c3d0*/  NOP ;  /* 0x0000000000007918 */ /* 0x000fc00000000000 */
[----:B------:R-:W-:-:S00]  /*c3e0*/  NOP ;  /* 0x0000000000007918 */ /* 0x000fc00000000000 */
[----:B------:R-:W-:-:S00]  /*c3f0*/  NOP ;  /* 0x0000000000007918 */ /* 0x000fc00000000000 */
.L_x_3228:


//--------------------- .text._ZN7cutlass13device_kernelIN5flash19enable_sm80_to_sm89INS1_16FlashAttnFwdSm80INS1_25CollectiveMainloopFwdSm80ILi8ELi1ELb1EN4cute5tupleIJNS5_1CILi128EEENS7_ILi48EEENS7_ILi256EEEEEELi256ENS_10bfloat16_tEfNS_4arch4Sm80ELb0ELb0ELb1ELb1ELb1ELb0ELb1ELb1EEENS1_21CollectiveEpilogueFwdINS6_IJS8_SA_S9_EEENS6_IJNS7_ILi1EEESI_SI_EEESC_SE_Li256ELb1ELb1ELb1ELb0EEENS1_36VarlenDynamicPersistentTileSchedulerILi128ELi48ELi256ELi256ELb1ELb1ELb0ELb0ELb1ELb1EEEEEEEEEvNT_6ParamsE --------------------------
	.section	.text._ZN7cutlass13device_kernelIN5flash19enable_sm80_to_sm89INS1_16FlashAttnFwdSm80INS1_25CollectiveMainloopFwdSm80ILi8ELi1ELb1EN4cute5tupleIJNS5_1CILi128EEENS7_ILi48EEENS7_ILi256EEEEEELi256ENS_10bfloat16_tEfNS_4arch4Sm80ELb0ELb0ELb1ELb1ELb1ELb0ELb1ELb1EEENS1_21CollectiveEpilogueFwdINS6_IJS8_SA_S9_EEENS6_IJNS7_ILi1EEESI_SI_EEESC_SE_Li256ELb1ELb1ELb1ELb0EEENS1_36VarlenDynamicPersistentTileSchedulerILi128ELi48ELi256ELi256ELb1ELb1ELb0ELb0ELb1ELb1EEEEEEEEEvNT_6ParamsE,"ax",@progbits
	.sectioninfo	@"SHI_REGISTERS=255"
	.align	128
.text._ZN7cutlass13device_kernelIN5flash19enable_sm80_to_sm89INS1_16FlashAttnFwdSm80INS1_25CollectiveMainloopFwdSm80ILi8ELi1ELb1EN4cute5tupleIJNS5_1CILi128EEENS7_ILi48EEENS7_ILi256EEEEEELi256ENS_10bfloat16_tEfNS_4arch4Sm80ELb0ELb0ELb1ELb1ELb1ELb0ELb1ELb1EEENS1_21CollectiveEpilogueFwdINS6_IJS8_SA_S9_EEENS6_IJNS7_ILi1EEESI_SI_EEESC_SE_Li256ELb1ELb1ELb1ELb0EEENS1_36VarlenDynamicPersistentTileSchedulerILi128ELi48ELi256ELi256ELb1ELb1ELb0ELb0ELb1ELb1EEEEEEEEEvNT_6ParamsE:
        .type           _ZN7cutlass13device_kernelIN5flash19enable_sm80_to_sm89INS1_16FlashAttnFwdSm80INS1_25CollectiveMainloopFwdSm80ILi8ELi1ELb1EN4cute5tupleIJNS5_1CILi128EEENS7_ILi48EEENS7_ILi256EEEEEELi256ENS_10bfloat16_tEfNS_4arch4Sm80ELb0ELb0ELb1ELb1ELb1ELb0ELb1ELb1EEENS1_21CollectiveEpilogueFwdINS6_IJS8_SA_S9_EEENS6_IJNS7_ILi1EEESI_SI_EEESC_SE_Li256ELb1ELb1ELb1ELb0EEENS1_36VarlenDynamicPersistentTileSchedulerILi128ELi48ELi256ELi256ELb1ELb1ELb0ELb0ELb1ELb1EEEEEEEEEvNT_6ParamsE,@function
        .size           _ZN7cutlass13device_kernelIN5flash19enable_sm80_to_sm89INS1_16FlashAttnFwdSm80INS1_25CollectiveMainloopFwdSm80ILi8ELi1ELb1EN4cute5tupleIJNS5_1CILi128EEENS7_ILi48EEENS7_ILi256EEEEEELi256ENS_10bfloat16_tEfNS_4arch4Sm80ELb0ELb0ELb1ELb1ELb1ELb0ELb1ELb1EEENS1_21CollectiveEpilogueFwdINS6_IJS8_SA_S9_EEENS6_IJNS7_ILi1EEESI_SI_EEESC_SE_Li256ELb1ELb1ELb1ELb0EEENS1_36VarlenDynamicPersistentTileSchedulerILi128ELi48ELi256ELi256ELb1ELb1ELb0ELb0ELb1ELb1EEEEEEEEEvNT_6ParamsE,(.L_x_3229 - _ZN7cutlass13device_kernelIN5flash19enable_sm80_to_sm89INS1_16FlashAttnFwdSm80INS1_25CollectiveMainloopFwdSm80ILi8ELi1ELb1EN4cute5tupleIJNS5_1CILi128EEENS7_ILi48EEENS7_ILi256EEEEEELi256ENS_10bfloat16_tEfNS_4arch4Sm80ELb0ELb0ELb1ELb1ELb1ELb0ELb1ELb1EEENS1_21CollectiveEpilogueFwdINS6_IJS8_SA_S9_EEENS6_IJNS7_ILi1EEESI_SI_EEESC_SE_Li256ELb1ELb1ELb1ELb0EEENS1_36VarlenDynamicPersistentTileSchedulerILi128ELi48ELi256ELi256ELb1ELb1ELb0ELb0ELb1ELb1EEEEEEEEEvNT_6ParamsE)
        .other          _ZN7cutlass13device_kernelIN5flash19enable_sm80_to_sm89INS1_16FlashAttnFwdSm80INS1_25CollectiveMainloopFwdSm80ILi8ELi1ELb1EN4cute5tupleIJNS5_1CILi128EEENS7_ILi48EEENS7_ILi256EEEEEELi256ENS_10bfloat16_tEfNS_4arch4Sm80ELb0ELb0ELb1ELb1ELb1ELb0ELb1ELb1EEENS1_21CollectiveEpilogueFwdINS6_IJS8_SA_S9_EEENS6_IJNS7_ILi1EEESI_SI_EEESC_SE_Li256ELb1ELb1ELb1ELb0EEENS1_36VarlenDynamicPersistentTileSchedulerILi128ELi48ELi256ELi256ELb1ELb1ELb0ELb0ELb1ELb1EEEEEEEEEvNT_6ParamsE,@"STO_CUDA_ENTRY STV_DEFAULT"
_ZN7cutlass13device_kernelIN5flash19enable_sm80_to_sm89INS1_16FlashAttnFwdSm80INS1_25CollectiveMainloopFwdSm80ILi8ELi1ELb1EN4cute5tupleIJNS5_1CILi128EEENS7_ILi48EEENS7_ILi256EEEEEELi256ENS_10bfloat16_tEfNS_4arch4Sm80ELb0ELb0ELb1ELb1ELb1ELb0ELb1ELb1EEENS1_21CollectiveEpilogueFwdINS6_IJS8_SA_S9_EEENS6_IJNS7_ILi1EEESI_SI_EEESC_SE_Li256ELb1ELb1ELb1ELb0EEENS1_36VarlenDynamicPersistentTileSchedulerILi128ELi48ELi256ELi256ELb1ELb1ELb0ELb0ELb1ELb1EEEEEEEEEvNT_6ParamsE:
[----:B------:R-:W-:-:S03]  /*0000*/  MOV R1, c[0x0][0x28] ;  /* 0x00000a0000017a02 */ /* 0x000fc60000000f00 */
[----:B------:R-:W1:Y:S01]  /*0010*/  S2R R2, SR_TID.X ;  /* 0x0000000000027919 */ /* 0x000e620000002100 */
[----:B------:R-:W-:Y:S01]  /*0020*/  IADD3 R1, R1, -0x190, RZ ;  /* 0xfffffe7001017810 */ /* 0x000fe20007ffe0ff */
[----:B------:R-:W-:Y:S01]  /*0030*/  ULDC.64 UR6, c[0x0][0x118] ;  /* 0x0000460000067ab9 */ /* 0x000fe20000000a00 */
[----:B-1----:R-:W-:-:S05]  /*0040*/  SHF.R.U32.HI R0, RZ, 0x5, R2 ;  /* 0x00000005ff007819 */ /* 0x002fca0000011602 */
[----:B------:R-:W1:Y:S02]  /*0050*/  SHFL.IDX PT, R3, R0, RZ, 0x1f ;  /* 0x00001fff00037589 */ /* 0x000e6400000e0000 */
[----:B-1----:R-:W-:Y:S02]  /*0060*/  ISETP.NE.AND P0, PT, R3, RZ, PT ;  /* 0x000000ff0300720c */ /* 0x002fe40003f05270 */
[----:B------:R-:W-:Y:S11]  /*0070*/  STL [R1+0x180], R3 ;  /* 0x0001800301007387 */ /* 0x000ff60000100800 */
[----:B------:R-:W-:Y:S06]  /*0080*/  @P0 BAR.SYNC.DEFER_BLOCKING 0x5, 0x100 ;  /* 0x0144000000000b1d */ /* 0x000fec0000010000 */
[----:B------:R-:W1:Y:S04]  /*0090*/  @P0 LDS.128 R4, [0x1a080] ;  /* 0x01a08000ff040984 */ /* 0x000e680000000c00 */
[----:B-1----:R1:W-:Y:S04]  /*00a0*/  @P0 STL.64 [R1+0x48], R4 ;  /* 0x0000480401000387 */ /* 0x0023e80000100a00 */
[----:B------:R1:W-:Y:S04]  /*00b0*/  @P0 STL.64 [R1+0x50], R6 ;  /* 0x0000500601000387 */ /* 0x0003e80000100a00 */
[----:B------:R-:W-:Y:S06]  /*00c0*/  @P0 BAR.ARV 0x4, 0x100 ;  /* 0x0104000000000b1d */ /* 0x000fec0000002000 */
[----:B------:R-:W-:Y:S05]  /*00d0*/  @P0 BRA `(.L_x_13) ;  /* 0x00000b1000000947 */ /* 0x000fea0003800000 */
[----:B------:R-:W-:Y:S01]  /*00e0*/  LOP3.LUT R14, R2, 0x1f, RZ, 0xc0, !PT ;  /* 0x0000001f020e7812 */ /* 0x000fe200078ec0ff */
[----:B------:R-:W-:Y:S01]  /*00f0*/  CS2R R8, SRZ ;  /* 0x0000000000087805 */ /* 0x000fe2000001ff00 */
[----:B-1----:R-:W-:-:S02]  /*0100*/  IMAD.MOV.U32 R7, RZ, RZ, RZ ;  /* 0x000000ffff077224 */ /* 0x002fc400078e00ff */
[----:B------:R-:W-:-:S04]  /*0110*/  ISETP.NE.AND P6, PT, R14, 0x1f, PT ;  /* 0x0000001f0e00780c */ /* 0x000fc80003fc5270 */
[----:B------:R-:W-:-:S13]  /*0120*/  ISETP.GE.OR P0, PT, R14, c[0x0][0x53c], !P6 ;  /* 0x00014f000e007a0c */ /* 0x000fda0007706670 */
[----:B------:R-:W-:Y:S02]  /*0130*/  @!P0 IMAD.MOV.U32 R4, RZ, RZ, 0x4 ;  /* 0x00000004ff048424 */ /* 0x000fe400078e00ff */
[----:B------:R-:W-:Y:S02]  /*0140*/  @!P0 IMAD.MOV.U32 R2, RZ, RZ, 0x4 ;  /* 0x00000004ff028424 */ /* 0x000fe400078e00ff */
[----:B------:R-:W-:-:S04]  /*0150*/  @!P0 IMAD.WIDE.U32 R4, R14, R4, c[0x0][0x580] ;  /* 0x000160000e048625 */ /* 0x000fc800078e0004 */
[C---:B------:R-:W-:Y:S01]  /*0160*/  @!P0 IMAD.WIDE.U32 R2, R14.reuse, R2, c[0x0][0x578] ;  /* 0x00015e000e028625 */ /* 0x040fe200078e0002 */
[----:B------:R-:W2:Y:S04]  /*0170*/  @!P0 LDG.E R8, [R4.64] ;  /* 0x0000000604088981 */ /* 0x000ea8000c1e1900 */
[----:B------:R-:W2:Y:S01]  /*0180*/  @!P0 LDG.E R7, [R2.64] ;  /* 0x0000000602078981 */ /* 0x000ea2000c1e1900 */
[C---:B------:R-:W-:Y:S01]  /*0190*/  ISETP.NE.AND P5, PT, R14.reuse, RZ, PT ;  /* 0x000000ff0e00720c */ /* 0x040fe20003fa5270 */
[----:B------:R-:W1:Y:S01]  /*01a0*/  S2UR UR4, SR_CTAID.X ;  /* 0x00000000000479c3 */ /* 0x000e620000002500 */
[C---:B------:R-:W-:Y:S02]  /*01b0*/  ISETP.GE.U32.AND P4, PT, R14.reuse, 0x2, PT ;  /* 0x000000020e00780c */ /* 0x040fe40003f86070 */
[----:B------:R-:W-:-:S02]  /*01c0*/  ISETP.GE.U32.AND P3, PT, R14, 0x4, PT ;  /* 0x000000040e00780c */ /* 0x000fc40003f66070 */
[C---:B------:R-:W-:Y:S02]  /*01d0*/  ISETP.GE.U32.AND P2, PT, R14.reuse, 0x8, PT ;  /* 0x000000080e00780c */ /* 0x040fe40003f46070 */
[----:B------:R-:W-:Y:S01]  /*01e0*/  ISETP.GE.U32.AND P1, PT, R14, 0x10, PT ;  /* 0x000000100e00780c */ /* 0x000fe20003f26070 */
[----:B--2---:R-:W-:-:S05]  /*01f0*/  IMAD R4, R8, R7, RZ ;  /* 0x0000000708047224 */ /* 0x004fca00078e02ff */
[----:B------:R-:W2:Y:S02]  /*0200*/  SHFL.UP PT, R0, R4, 0x1, RZ ;  /* 0x0420000004007989 */ /* 0x000ea400000e00ff */
[----:B--2---:R-:W-:-:S05]  /*0210*/  SEL R0, R0, RZ, P5 ;  /* 0x000000ff00007207 */ /* 0x004fca0002800000 */
[----:B------:R-:W-:-:S05]  /*0220*/  IMAD.IADD R4, R4, 0x1, R0 ;  /* 0x0000000104047824 */ /* 0x000fca00078e0200 */
        /* <DEDUP_REMOVED lines=12> */
[----:B------:R-:W2:Y:S02]  /*02f0*/  SHFL.IDX PT, R6, R4, 0x1f, 0x1f ;  /* 0x03e01f0004067f89 */ /* 0x000ea400000e0000 */
[----:B--2---:R-:W-:-:S04]  /*0300*/  IMAD R6, R6, c[0x0][0x538], RZ ;  /* 0x00014e0006067a24 */ /* 0x004fc800078e02ff */
[----:B------:R-:W-:Y:S01]  /*0310*/  IMAD.MOV.U32 R0, RZ, RZ, R6 ;  /* 0x000000ffff007224 */ /* 0x000fe200078e0006 */
[----:B-1----:R-:W-:-:S13]  /*0320*/  ISETP.GT.AND P0, PT, R6, UR4, PT ;  /* 0x0000000406007c0c */ /* 0x002fda000bf04270 */
[----:B------:R-:W-:Y:S05]  /*0330*/  @P0 BRA `(.L_x_14) ;  /* 0x0000027000000947 */ /* 0x000fea0003800000 */
[----:B------:R-:W-:Y:S02]  /*0340*/  MOV R6, R0 ;  /* 0x0000000000067202 */ /* 0x000fe40000000f00 */
[----:B------:R-:W-:-:S04]  /*0350*/  MOV R9, RZ ;  /* 0x000000ff00097202 */ /* 0x000fc80000000f00 */
.L_x_18:
[----:B------:R-:W-:-:S04]  /*0360*/  IADD3 R0, R9, 0x1f, RZ ;  /* 0x0000001f09007810 */ /* 0x000fc80007ffe0ff */
[----:B------:R-:W-:-:S13]  /*0370*/  ISETP.GE.AND P0, PT, R0, c[0x0][0x53c], PT ;  /* 0x00014f0000007a0c */ /* 0x000fda0003f06270 */
[----:B------:R-:W-:Y:S05]  /*0380*/  @P0 BRA `(.L_x_15) ;  /* 0x0000078000000947 */ /* 0x000fea0003800000 */
[----:B------:R-:W-:Y:S01]  /*0390*/  MOV R9, R0 ;  /* 0x0000000000097202 */ /* 0x000fe20000000f00 */
[----:B------:R-:W-:Y:S01]  /*03a0*/  IMAD.MOV.U32 R7, RZ, RZ, RZ ;  /* 0x000000ffff077224 */ /* 0x000fe200078e00ff */
[----:B------:R-:W-:Y:S02]  /*03b0*/  MOV R8, RZ ;  /* 0x000000ff00087202 */ /* 0x000fe40000000f00 */
[----:B------:R-:W-:-:S04]  /*03c0*/  IADD3 R0, R14, R9, RZ ;  /* 0x000000090e007210 */ /* 0x000fc80007ffe0ff */
[----:B------:R-:W-:-:S13]  /*03d0*/  ISETP.GE.OR P0, PT, R0, c[0x0][0x53c], !P6 ;  /* 0x00014f0000007a0c */ /* 0x000fda0007706670 */
[----:B------:R-:W-:Y:S01]  /*03e0*/  @!P0 MOV R2, 0x4 ;  /* 0x0000000400028802 */ /* 0x000fe20000000f00 */
[----:B------:R-:W-:-:S04]  /*03f0*/  @!P0 IMAD.MOV.U32 R3, RZ, RZ, 0x4 ;  /* 0x00000004ff038424 */ /* 0x000fc800078e00ff */
[----:B------:R-:W-:-:S04]  /*0400*/  @!P0 IMAD.WIDE R4, R0, R2, c[0x0][0x580] ;  /* 0x0001600000048625 */ /* 0x000fc800078e0202 */
[----:B------:R-:W-:Y:S01]  /*0410*/  @!P0 IMAD.WIDE R2, R0, R3, c[0x0][0x578] ;  /* 0x00015e0000028625 */ /* 0x000fe200078e0203 */
[----:B------:R-:W2:Y:S04]  /*0420*/  @!P0 LDG.E R8, [R4.64] ;  /* 0x0000000604088981 */ /* 0x000ea8000c1e1900 */
[----:B------:R-:W2:Y:S02]  /*0430*/  @!P0 LDG.E R7, [R2.64] ;  /* 0x0000000602078981 */ /* 0x000ea4000c1e1900 */
[----:B--2---:R-:W-:Y:S01]  /*0440*/  IMAD R5, R8, R7, RZ ;  /* 0x0000000708057224 */ /* 0x004fe200078e02ff */
[----:B------:R-:W-:Y:S05]  /*0450*/  BRA.DIV ~URZ, `(.L_x_16) ;  /* 0x0000f4a27f007947 */ /* 0x000fea000b800000 */
[----:B------:R1:W2:Y:S02]  /*0460*/  SHFL.UP PT, R0, R5, 0x1, RZ ;  /* 0x0420000005007989 */ /* 0x0002a400000e00ff */
.L_x_115:
[----:B--2---:R-:W-:-:S04]  /*0470*/  SEL R0, R0, RZ, P5 ;  /* 0x000000ff00007207 */ /* 0x004fc80002800000 */
[----:B-1----:R-:W-:Y:S01]  /*0480*/  IADD3 R5, R5, R0, RZ ;  /* 0x0000000005057210 */ /* 0x002fe20007ffe0ff */
[----:B------:R-:W-:Y:S05]  /*0490*/  BRA.DIV ~URZ, `(.L_x_17) ;  /* 0x0000f4c27f007947 */ /* 0x000fea000b800000 */
[----:B------:R-:W1:Y:S02]  /*04a0*/  SHFL.UP PT, R0, R5, 0x2, RZ ;  /* 0x0440000005007989 */ /* 0x000e6400000e00ff */
[----:B-1----:R-:W-:-:S05]  /*04b0*/  SEL R0, R0, RZ, P4 ;  /* 0x000000ff00007207 */ /* 0x002fca0002000000 */
[----:B------:R-:W-:-:S05]  /*04c0*/  IMAD.IADD R0, R5, 0x1, R0 ;  /* 0x0000000105007824 */ /* 0x000fca00078e0200 */
        /* <DEDUP_REMOVED lines=9> */
[----:B------:R1:W2:Y:S02]  /*0560*/  SHFL.IDX PT, R0, R4, 0x1f, 0x1f ;  /* 0x03e01f0004007f89 */ /* 0x0002a400000e0000 */
.L_x_116:
[----:B--2---:R-:W-:-:S05]  /*0570*/  IMAD R0, R0, c[0x0][0x538], RZ ;  /* 0x00014e0000007a24 */ /* 0x004fca00078e02ff */
[----:B------:R-:W-:-:S04]  /*0580*/  IADD3 R6, R0, R6, RZ ;  /* 0x0000000600067210 */ /* 0x000fc80007ffe0ff */
[----:B------:R-:W-:-:S13]  /*0590*/  ISETP.GT.AND P0, PT, R6, UR4, PT ;  /* 0x0000000406007c0c */ /* 0x000fda000bf04270 */
[----:B-1----:R-:W-:Y:S05]  /*05a0*/  @!P0 BRA `(.L_x_18) ;  /* 0xfffffdb000008947 */ /* 0x002fea000383ffff */
.L_x_14:
[----:B------:R-:W-:-:S05]  /*05b0*/  IADD3 R12, -R0, R6, RZ ;  /* 0x00000006000c7210 */ /* 0x000fca0007ffe1ff */
[----:B------:R-:W-:-:S05]  /*05c0*/  IMAD R0, R4, c[0x0][0x538], R12 ;  /* 0x00014e0004007a24 */ /* 0x000fca00078e020c */
[----:B------:R-:W-:Y:S01]  /*05d0*/  ISETP.GT.AND P0, PT, R0, UR4, PT ;  /* 0x0000000400007c0c */ /* 0x000fe2000bf04270 */
[----:B------:R-:W-:-:S12]  /*05e0*/  BRA.DIV ~URZ, `(.L_x_19) ;  /* 0x0000f5227f007947 */ /* 0x000fd8000b800000 */
[----:B------:R-:W-:-:S04]  /*05f0*/  VOTE.ANY R5, PT, !P0 ;  /* 0x0000000000057806 */ /* 0x000fc800040e0100 */
.L_x_117:
[----:B------:R1:W2:Y:S01]  /*0600*/  POPC R13, R5 ;  /* 0x00000005000d7309 */ /* 0x0002a20000000000 */
[----:B------:R-:W-:Y:S05]  /*0610*/  BRA.DIV ~URZ, `(.L_x_20) ;  /* 0x0000f5427f007947 */ /* 0x000fea000b800000 */
[----:B--2---:R2:W3:Y:S01]  /*0620*/  SHFL.IDX PT, R11, R8, R13, 0x1f ;  /* 0x00001f0d080b7589 */ /* 0x0044e200000e0000 */
[----:B------:R-:W-:-:S03]  /*0630*/  MOV R6, RZ ;  /* 0x000000ff00067202 */ /* 0x000fc60000000f00 */
[----:B------:R2:W4:Y:S04]  /*0640*/  SHFL.IDX PT, R10, R7, R13, 0x1f ;  /* 0x00001f0d070a7589 */ /* 0x00052800000e0000 */
.L_x_118:
[----:B------:R-:W-:Y:S01]  /*0650*/  ISETP.NE.AND P0, PT, R5, RZ, PT ;  /* 0x000000ff0500720c */ /* 0x000fe20003f05270 */
[----:B------:R-:W-:-:S12]  /*0660*/  BSSY B0, `(.L_x_21) ;  /* 0x0000005000007945 */ /* 0x000fd80003800000 */
[----:B------:R-:W-:Y:S05]  /*0670*/  @!P0 BRA `(.L_x_22) ;  /* 0x0000003000008947 */ /* 0x000fea0003800000 */
[----:B------:R-:W-:Y:S01]  /*0680*/  IADD3 R3, R13, -0x1, RZ ;  /* 0xffffffff0d037810 */ /* 0x000fe20007ffe0ff */
[----:B------:R-:W-:Y:S05]  /*0690*/  BRA.DIV ~URZ, `(.L_x_23) ;  /* 0x0000f5a27f007947 */ /* 0x000fea000b800000 */
[----:B------:R1:W2:Y:S02]  /*06a0*/  SHFL.IDX PT, R6, R4, R3, 0x1f ;  /* 0x00001f0304067589 */ /* 0x0002a400000e0000 */
.L_x_22:
[----:B------:R-:W-:Y:S05]  /*06b0*/  BSYNC B0 ;  /* 0x0000000000007941 */ /* 0x000fea0003800000 */
.L_x_21:
[----:B---3--:R-:W-:Y:S01]  /*06c0*/  IABS R0, R11 ;  /* 0x0000000b00007213 */ /* 0x008fe20000000000 */
[----:B-12---:R-:W-:-:S04]  /*06d0*/  IMAD R4, R6, c[0x0][0x538], R12 ;  /* 0x00014e0006047a24 */ /* 0x006fc800078e020c */
[----:B------:R-:W-:Y:S01]  /*06e0*/  IMAD.MOV.U32 R5, RZ, RZ, R0 ;  /* 0x000000ffff057224 */ /* 0x000fe200078e0000 */
[----:B----4-:R-:W-:Y:S01]  /*06f0*/  IABS R0, R10 ;  /* 0x0000000a00007213 */ /* 0x010fe20000000000 */
[----:B------:R1:W-:Y:S01]  /*0700*/  STL [R1+0x48], R4 ;  /* 0x0000480401007387 */ /* 0x0003e20000100800 */
[----:B------:R-:W-:Y:S01]  /*0710*/  IADD3 R12, -R4, UR4, RZ ;  /* 0x00000004040c7c10 */ /* 0x000fe2000fffe1ff */
[----:B------:R-:W2:Y:S02]  /*0720*/  I2F.RP R2, R5 ;  /* 0x0000000500027306 */ /* 0x000ea40000209400 */
[----:B------:R-:W-:Y:S01]  /*0730*/  IMAD.MOV.U32 R7, RZ, RZ, R0 ;  /* 0x000000ffff077224 */ /* 0x000fe200078e0000 */
[----:B------:R-:W-:Y:S02]  /*0740*/  IABS R6, R12 ;  /* 0x0000000c00067213 */ /* 0x000fe40000000000 */
[----:B------:R-:W-:-:S03]  /*0750*/  IABS R0, R11 ;  /* 0x0000000b00007213 */ /* 0x000fc60000000000 */
[----:B------:R-:W-:Y:S01]  /*0760*/  I2F.RP R8, R7 ;  /* 0x0000000700087306 */ /* 0x000fe20000209400 */
[----:B------:R-:W-:-:S07]  /*0770*/  IADD3 R0, RZ, -R0, RZ ;  /* 0x80000000ff007210 */ /* 0x000fce0007ffe0ff */
[----:B--2---:R-:W2:Y:S02]  /*0780*/  MUFU.RCP R2, R2 ;  /* 0x0000000200027308 */ /* 0x004ea40000001000 */
[----:B--2---:R-:W-:-:S06]  /*0790*/  IADD3 R2, R2, 0xffffffe, RZ ;  /* 0x0ffffffe02027810 */ /* 0x004fcc0007ffe0ff */
[----:B------:R-:W2:Y:S02]  /*07a0*/  F2I.FTZ.U32.TRUNC.NTZ R3, R2 ;  /* 0x0000000200037305 */ /* 0x000ea4000021f000 */
[----:B--2---:R-:W-:-:S04]  /*07b0*/  IMAD.MOV R2, RZ, RZ, -R3 ;  /* 0x000000ffff027224 */ /* 0x004fc800078e0a03 */
[----:B-1----:R-:W-:Y:S02]  /*07c0*/  IMAD R4, R2, R5, RZ ;  /* 0x0000000502047224 */ /* 0x002fe400078e02ff */
[----:B------:R-:W-:-:S04]  /*07d0*/  IMAD.MOV.U32 R2, RZ, RZ, RZ ;  /* 0x000000ffff027224 */ /* 0x000fc800078e00ff */
[----:B------:R-:W-:-:S04]  /*07e0*/  IMAD.HI.U32 R2, R3, R4, R2 ;  /* 0x0000000403027227 */ /* 0x000fc800078e0002 */
[----:B------:R-:W-:-:S04]  /*07f0*/  IMAD.MOV.U32 R3, RZ, RZ, R6 ;  /* 0x000000ffff037224 */ /* 0x000fc800078e0006 */
[----:B------:R-:W-:-:S04]  /*0800*/  IMAD.HI.U32 R2, R2, R3, RZ ;  /* 0x0000000302027227 */ /* 0x000fc800078e00ff */
[----:B------:R-:W-:Y:S02]  /*0810*/  IMAD R0, R2, R0, R3 ;  /* 0x0000000002007224 */ /* 0x000fe400078e0203 */
[----:B------:R-:W1:Y:S03]  /*0820*/  MUFU.RCP R3, R8 ;  /* 0x0000000800037308 */ /* 0x000e660000001000 */
[----:B------:R-:W-:Y:S02]  /*0830*/  ISETP.GT.U32.AND P1, PT, R5, R0, PT ;  /* 0x000000000500720c */ /* 0x000fe40003f24070 */
[----:B-1----:R-:W-:-:S11]  /*0840*/  IADD3 R3, R3, 0xffffffe, RZ ;  /* 0x0ffffffe03037810 */ /* 0x002fd60007ffe0ff */
[----:B------:R-:W-:Y:S01]  /*0850*/  @!P1 IMAD.IADD R0, R0, 0x1, -R5 ;  /* 0x0000000100009824 */ /* 0x000fe200078e0a05 */
[----:B------:R-:W-:Y:S02]  /*0860*/  @!P1 IADD3 R2, R2, 0x1, RZ ;  /* 0x0000000102029810 */ /* 0x000fe40007ffe0ff */
[----:B------:R-:W-:Y:S01]  /*0870*/  ISETP.NE.AND P1, PT, R11, RZ, PT ;  /* 0x000000ff0b00720c */ /* 0x000fe20003f25270 */
[----:B------:R-:W1:Y:S01]  /*0880*/  F2I.FTZ.U32.TRUNC.NTZ R3, R3 ;  /* 0x0000000300037305 */ /* 0x000e62000021f000 */
[----:B------:R-:W-:Y:S02]  /*0890*/  ISETP.GE.U32.AND P2, PT, R0, R5, PT ;  /* 0x000000050000720c */ /* 0x000fe40003f46070 */
[----:B------:R-:W-:-:S04]  /*08a0*/  LOP3.LUT R0, R12, R11, RZ, 0x3c, !PT ;  /* 0x0000000b0c007212 */ /* 0x000fc800078e3cff */
[----:B------:R-:W-:-:S07]  /*08b0*/  ISETP.GE.AND P0, PT, R0, RZ, PT ;  /* 0x000000ff0000720c */ /* 0x000fce0003f06270 */
[----:B------:R-:W-:Y:S02]  /*08c0*/  @P2 IADD3 R2, R2, 0x1, RZ ;  /* 0x0000000102022810 */ /* 0x000fe40007ffe0ff */
[----:B-1----:R-:W-:-:S03]  /*08d0*/  IADD3 R0, RZ, -R3, RZ ;  /* 0x80000003ff007210 */ /* 0x002fc60007ffe0ff */
[----:B------:R-:W-:Y:S02]  /*08e0*/  IMAD.MOV.U32 R4, RZ, RZ, R2 ;  /* 0x000000ffff047224 */ /* 0x000fe400078e0002 */
[----:B------:R-:W-:Y:S01]  /*08f0*/  IMAD.MOV.U32 R2, RZ, RZ, R0 ;  /* 0x000000ffff027224 */ /* 0x000fe200078e0000 */
[----:B------:R-:W-:Y:S01]  /*0900*/  IABS R0, R10 ;  /* 0x0000000a00007213 */ /* 0x000fe20000000000 */
[----:B------:R-:W-:Y:S01]  /*0910*/  @!P0 IMAD.MOV R4, RZ, RZ, -R4 ;  /* 0x000000ffff048224 */ /* 0x000fe200078e0a04 */
[----:B------:R-:W-:Y:S01]  /*0920*/  @!P1 LOP3.LUT R4, RZ, R11, RZ, 0x33, !PT ;  /* 0x0000000bff049212 */ /* 0x000fe200078e33ff */
[----:B------:R-:W-:Y:S01]  /*0930*/  IMAD R5, R2, R7, RZ ;  /* 0x0000000702057224 */ /* 0x000fe200078e02ff */
[----:B------:R-:W-:Y:S01]  /*0940*/  MOV R2, RZ ;  /* 0x000000ff00027202 */ /* 0x000fe20000000f00 */
[----:B------:R-:W-:Y:S01]  /*0950*/  IMAD.MOV R6, RZ, RZ, -R0 ;  /* 0x000000ffff067224 */ /* 0x000fe200078e0a00 */
[----:B------:R-:W-:-:S03]  /*0960*/  IABS R8, R4 ;  /* 0x0000000400087213 */ /* 0x000fc60000000000 */
[----:B------:R-:W-:-:S04]  /*0970*/  IMAD.HI.U32 R0, R3, R5, R2 ;  /* 0x0000000503007227 */ /* 0x000fc800078e0002 */
[----:B------:R-:W-:Y:S02]  /*0980*/  IMAD.MOV.U32 R2, RZ, RZ, R8 ;  /* 0x000000ffff027224 */ /* 0x000fe400078e0008 */
[----:B------:R-:W-:Y:S02]  /*0990*/  IMAD.MOV.U32 R3, RZ, RZ, R6 ;  /* 0x000000ffff037224 */ /* 0x000fe400078e0006 */
[----:B------:R-:W-:-:S04]  /*09a0*/  IMAD.HI.U32 R0, R0, R2, RZ ;  /* 0x0000000200007227 */ /* 0x000fc800078e00ff */
[----:B------:R-:W-:Y:S02]  /*09b0*/  IMAD R2, R0, R3, R2 ;  /* 0x0000000300027224 */ /* 0x000fe400078e0202 */
[----:B------:R-:W-:-:S03]  /*09c0*/  IMAD R3, R4, R11, RZ ;  /* 0x0000000b04037224 */ /* 0x000fc600078e02ff */
[----:B------:R-:W-:Y:S02]  /*09d0*/  ISETP.GT.U32.AND P1, PT, R7, R2, PT ;  /* 0x000000020700720c */ /* 0x000fe40003f24070 */
[----:B------:R-:W-:-:S11]  /*09e0*/  IADD3 R3, R12, -R3, RZ ;  /* 0x800000030c037210 */ /* 0x000fd60007ffe0ff */
[----:B------:R-:W-:Y:S01]  /*09f0*/  @!P1 IMAD.IADD R2, R2, 0x1, -R7 ;  /* 0x0000000102029824 */ /* 0x000fe200078e0a07 */
[----:B------:R-:W-:Y:S02]  /*0a00*/  @!P1 IADD3 R0, R0, 0x1, RZ ;  /* 0x0000000100009810 */ /* 0x000fe40007ffe0ff */
[----:B------:R-:W-:Y:S02]  /*0a10*/  ISETP.NE.AND P1, PT, R10, RZ, PT ;  /* 0x000000ff0a00720c */ /* 0x000fe40003f25270 */
[----:B------:R-:W-:Y:S02]  /*0a20*/  ISETP.GE.U32.AND P2, PT, R2, R7, PT ;  /* 0x000000070200720c */ /* 0x000fe40003f46070 */
[----:B------:R-:W-:-:S04]  /*0a30*/  LOP3.LUT R2, R4, R10, RZ, 0x3c, !PT ;  /* 0x0000000a04027212 */ /* 0x000fc800078e3cff */
[----:B------:R-:W-:-:S07]  /*0a40*/  ISETP.GE.AND P0, PT, R2, RZ, PT ;  /* 0x000000ff0200720c */ /* 0x000fce0003f06270 */
[----:B------:R-:W-:-:S06]  /*0a50*/  @P2 IADD3 R0, R0, 0x1, RZ ;  /* 0x0000000100002810 */ /* 0x000fcc0007ffe0ff */
[----:B------:R-:W-:Y:S02]  /*0a60*/  @!P0 IADD3 R0, -R0, RZ, RZ ;  /* 0x000000ff00008210 */ /* 0x000fe40007ffe1ff */
[----:B------:R-:W-:-:S05]  /*0a70*/  @!P1 LOP3.LUT R0, RZ, R10, RZ, 0x33, !PT ;  /* 0x0000000aff009212 */ /* 0x000fca00078e33ff */
[--C-:B------:R-:W-:Y:S02]  /*0a80*/  IMAD.MOV R2, RZ, RZ, -R0.reuse ;  /* 0x000000ffff027224 */ /* 0x100fe400078e0a00 */
[C---:B------:R-:W-:Y:S02]  /*0a90*/  IMAD R0, R10.reuse, 0x1000000, R0 ;  /* 0x010000000a007824 */ /* 0x040fe400078e0200 */
[----:B------:R-:W-:Y:S02]  /*0aa0*/  IMAD R2, R10, R2, R4 ;  /* 0x000000020a027224 */ /* 0x000fe400078e0204 */
[----:B------:R-:W-:Y:S02]  /*0ab0*/  IMAD.IADD R4, R13, 0x1, R9 ;  /* 0x000000010d047824 */ /* 0x000fe400078e0209 */
[----:B------:R-:W-:-:S03]  /*0ac0*/  IMAD R0, R2, 0x10000, R0 ;  /* 0x0001000002007824 */ /* 0x000fc600078e0200 */
[----:B------:R1:W-:Y:S04]  /*0ad0*/  STL [R1+0x54], R4 ;  /* 0x0000540401007387 */ /* 0x0003e80000100800 */
[----:B------:R1:W-:Y:S04]  /*0ae0*/  STL [R1+0x50], R0 ;  /* 0x0000500001007387 */ /* 0x0003e80000100800 */
[----:B------:R1:W-:Y:S01]  /*0af0*/  STL [R1+0x4c], R3 ;  /* 0x00004c0301007387 */ /* 0x0003e20000100800 */
[----:B------:R-:W-:Y:S05]  /*0b00*/  BRA `(.L_x_24) ;  /* 0x0000006000007947 */ /* 0x000fea0003800000 */
.L_x_15:
[----:B------:R-:W-:Y:S01]  /*0b10*/  MOV R0, UR4 ;  /* 0x0000000400007c02 */ /* 0x000fe20008000f00 */
[----:B------:R-:W-:Y:S04]  /*0b20*/  STL [R1+0x4c], RZ ;  /* 0x00004cff01007387 */ /* 0x000fe80000100800 */
[----:B------:R-:W-:Y:S04]  /*0b30*/  STL [R1+0x50], RZ ;  /* 0x000050ff01007387 */ /* 0x000fe80000100800 */
[----:B------:R1:W-:Y:S02]  /*0b40*/  STL [R1+0x48], R0 ;  /* 0x0000480001007387 */ /* 0x0003e40000100800 */
[----:B-1----:R-:W-:-:S05]  /*0b50*/  MOV R0, c[0x0][0x53c] ;  /* 0x00014f0000007a02 */ /* 0x002fca0000000f00 */
[----:B------:R1:W-:Y:S02]  /*0b60*/  STL [R1+0x54], R0 ;  /* 0x0000540001007387 */ /* 0x0003e40000100800 */
.L_x_24:
[----:B-1----:R-:W2:Y:S04]  /*0b70*/  LDL R4, [R1+0x48] ;  /* 0x0000480001047983 */ /* 0x002ea80000100800 */
[----:B------:R-:W2:Y:S04]  /*0b80*/  LDL R5, [R1+0x4c] ;  /* 0x00004c0001057983 */ /* 0x000ea80000100800 */
[----:B------:R-:W2:Y:S04]  /*0b90*/  LDL R6, [R1+0x50] ;  /* 0x0000500001067983 */ /* 0x000ea80000100800 */
[----:B------:R-:W2:Y:S01]  /*0ba0*/  LDL R7, [R1+0x54] ;  /* 0x0000540001077983 */ /* 0x000ea20000100800 */
[----:B------:R-:W-:Y:S01]  /*0bb0*/  ISETP.NE.AND P0, PT, R14, RZ, PT ;  /* 0x000000ff0e00720c */ /* 0x000fe20003f05270 */
[----:B------:R-:W-:-:S12]  /*0bc0*/  WARPSYNC 0xffffffff ;  /* 0xffffffff00007948 */ /* 0x000fd80003800000 */
[----:B--2---:R1:W-:Y:S04]  /*0bd0*/  @!P0 STS.128 [0x1a080], R4 ;  /* 0x01a08004ff008388 */ /* 0x0043e80000000c00 */
[----:B------:R-:W-:Y:S06]  /*0be0*/  BAR.ARV 0x5, 0x100 ;  /* 0x0144000000007b1d */ /* 0x000fec0000002000 */
.L_x_13:
[----:B------:R-:W2:Y:S02]  /*0bf0*/  LDL R0, [R1+0x54] ;  /* 0x0000540001007983 */ /* 0x000ea40000100800 */
[----:B--2---:R-:W-:-:S13]  /*0c00*/  ISETP.GE.AND P0, PT, R0, c[0x0][0x53c], PT ;  /* 0x00014f0000007a0c */ /* 0x004fda0003f06270 */
[----:B------:R-:W-:Y:S05]  /*0c10*/  @P0 EXIT ;  /* 0x000000000000094d */ /* 0x000fea0003800000 */
[----:B------:R-:W2:Y:S01]  /*0c20*/  S2R R15, SR_TID.X ;  /* 0x00000000000f7919 */ /* 0x000ea20000002100 */
[----:B------:R-:W-:Y:S02]  /*0c30*/  ULDC UR5, c[0x0][0x2ac] ;  /* 0x0000ab0000057ab9 */ /* 0x000fe40000000800 */
[----:B------:R-:W-:Y:S02]  /*0c40*/  ULDC UR4, c[0x0][0x1d0] ;  /* 0x0000740000047ab9 */ /* 0x000fe40000000800 */
[----:B------:R-:W-:Y:S01]  /*0c50*/  UIMAD UR5, UR5, UR4, URZ ;  /* 0x00000004050572a4 */ /* 0x000fe2000f8e023f */
[----:B-12---:R-:W-:-:S04]  /*0c60*/  SHF.R.S32.HI R7, RZ, 0x1f, R15 ;  /* 0x0000001fff077819 */ /* 0x006fc8000001140f */
[CC--:B------:R-:W-:Y:S02]  /*0c70*/  LEA.HI R2, R7.reuse, R15.reuse, RZ, 0x4 ;  /* 0x0000000f07027211 */ /* 0x0c0fe400078f20ff */
[----:B------:R-:W-:Y:S02]  /*0c80*/  LEA.HI R14, R7, R15, RZ, 0x2 ;  /* 0x0000000f070e7211 */ /* 0x000fe400078f10ff */
[----:B------:R-:W-:Y:S02]  /*0c90*/  SHF.R.S32.HI R3, RZ, 0x4, R2 ;  /* 0x00000004ff037819 */ /* 0x000fe40000011402 */
[--C-:B------:R-:W-:Y:S02]  /*0ca0*/  SHF.R.S32.HI R8, RZ, 0x2, R14.reuse ;  /* 0x00000002ff087819 */ /* 0x100fe4000001140e */
[----:B------:R-:W-:Y:S02]  /*0cb0*/  LEA.HI R0, R2, R3, RZ, 0x1 ;  /* 0x0000000302007211 */ /* 0x000fe400078f08ff */
[----:B------:R-:W-:-:S02]  /*0cc0*/  SHF.R.S32.HI R4, RZ, 0x1f, R14 ;  /* 0x0000001fff047819 */ /* 0x000fc4000001140e */
[----:B------:R-:W-:Y:S02]  /*0cd0*/  LOP3.LUT R0, R0, 0xfffffffe, RZ, 0xc0, !PT ;  /* 0xfffffffe00007812 */ /* 0x000fe400078ec0ff */
[CC--:B------:R-:W-:Y:S02]  /*0ce0*/  LEA.HI R10, R7.reuse, R15.reuse, RZ, 0x3 ;  /* 0x0000000f070a7211 */ /* 0x0c0fe400078f18ff */
[----:B------:R-:W-:Y:S01]  /*0cf0*/  LEA.HI R9, R7, R15, RZ, 0x5 ;  /* 0x0000000f07097211 */ /* 0x000fe200078f28ff */
[----:B------:R-:W-:Y:S01]  /*0d00*/  IMAD.IADD R12, R3, 0x1, -R0 ;  /* 0x00000001030c7824 */ /* 0x000fe200078e0a00 */
[----:B------:R-:W-:Y:S02]  /*0d10*/  LOP3.LUT R0, R2, 0xfffffff0, RZ, 0xc0, !PT ;  /* 0xfffffff002007812 */ /* 0x000fe400078ec0ff */
[----:B------:R-:W-:Y:S02]  /*0d20*/  LEA.HI R2, R4, R8, RZ, 0x3 ;  /* 0x0000000804027211 */ /* 0x000fe400078f18ff */
[----:B------:R-:W-:Y:S01]  /*0d30*/  SHF.R.S32.HI R5, RZ, 0x3, R10 ;  /* 0x00000003ff057819 */ /* 0x000fe2000001140a */
[----:B------:R-:W-:Y:S01]  /*0d40*/  IMAD.IADD R0, R15, 0x1, -R0 ;  /* 0x000000010f007824 */ /* 0x000fe200078e0a00 */
[----:B------:R-:W-:-:S02]  /*0d50*/  LOP3.LUT R4, R10, 0xfffffff8, RZ, 0xc0, !PT ;  /* 0xfffffff80a047812 */ /* 0x000fc400078ec0ff */
[----:B------:R-:W-:Y:S01]  /*0d60*/  LOP3.LUT R2, R2, 0xfffffff8, RZ, 0xc0, !PT ;  /* 0xfffffff802027812 */ /* 0x000fe200078ec0ff */
[----:B------:R-:W-:Y:S01]  /*0d70*/  IMAD.SHL.U32 R3, R5, 0x40, RZ ;  /* 0x0000004005037824 */ /* 0x000fe200078e00ff */
[----:B------:R-:W-:Y:S01]  /*0d80*/  SHF.R.S32.HI R243, RZ, 0x5, R9 ;  /* 0x00000005fff37819 */ /* 0x000fe20000011409 */
[----:B------:R-:W-:Y:S01]  /*0d90*/  IMAD.IADD R5, R15, 0x1, -R4 ;  /* 0x000000010f057824 */ /* 0x000fe200078e0a04 */
[----:B------:R-:W-:Y:S01]  /*0da0*/  SHF.R.S32.HI R4, RZ, 0x1f, R0 ;  /* 0x0000001fff047819 */ /* 0x000fe20000011400 */
[----:B------:R-:W-:Y:S01]  /*0db0*/  IMAD.IADD R8, R8, 0x1, -R2 ;  /* 0x0000000108087824 */ /* 0x000fe200078e0a02 */
[----:B------:R-:W-:Y:S01]  /*0dc0*/  LOP3.LUT R2, R3, 0x1c0, RZ, 0xc0, !PT ;  /* 0x000001c003027812 */ /* 0x000fe200078ec0ff */
[C---:B------:R-:W-:Y:S01]  /*0dd0*/  IMAD.SHL.U32 R251, R5.reuse, 0x8, RZ ;  /* 0x0000000805fb7824 */ /* 0x040fe200078e00ff */
[----:B------:R-:W-:Y:S01]  /*0de0*/  LEA.HI R13, R4, R0, RZ, 0x3 ;  /* 0x00000000040d7211 */ /* 0x000fe200078f18ff */
[----:B------:R-:W-:Y:S01]  /*0df0*/  IMAD.SHL.U32 R5, R5, 0x40, RZ ;  /* 0x0000004005057824 */ /* 0x000fe200078e00ff */
[----:B------:R-:W-:-:S02]  /*0e00*/  SHF.R.U32.HI R6, RZ, 0x3, R2 ;  /* 0x00000003ff067819 */ /* 0x000fc40000011602 */
[----:B------:R-:W-:Y:S02]  /*0e10*/  LOP3.LUT R4, R13, 0xfffffff8, RZ, 0xc0, !PT ;  /* 0xfffffff80d047812 */ /* 0x000fe400078ec0ff */
[----:B------:R-:W-:Y:S02]  /*0e20*/  LOP3.LUT R3, R2, 0x38, R251, 0xf8, !PT ;  /* 0x0000003802037812 */ /* 0x000fe400078ef8fb */
[----:B------:R-:W-:Y:S01]  /*0e30*/  LOP3.LUT R2, R5, 0x1c0, RZ, 0xc0, !PT ;  /* 0x000001c005027812 */ /* 0x000fe200078ec0ff */
[----:B------:R-:W-:Y:S01]  /*0e40*/  IMAD.IADD R0, R0, 0x1, -R4 ;  /* 0x0000000100007824 */ /* 0x000fe200078e0a04 */
[----:B------:R-:W-:Y:S02]  /*0e50*/  LOP3.LUT R4, R9, 0xffffffe0, RZ, 0xc0, !PT ;  /* 0xffffffe009047812 */ /* 0x000fe400078ec0ff */
[----:B------:R-:W-:Y:S02]  /*0e60*/  LOP3.LUT R11, R3, R6, RZ, 0x3c, !PT ;  /* 0x00000006030b7212 */ /* 0x000fe400078e3cff */
[----:B------:R-:W-:Y:S01]  /*0e70*/  LOP3.LUT R5, R2, 0x8, R10, 0xf8, !PT ;  /* 0x0000000802057812 */ /* 0x000fe200078ef80a */
[----:B------:R-:W-:Y:S01]  /*0e80*/  IMAD.IADD R17, R15, 0x1, -R4 ;  /* 0x000000010f117824 */ /* 0x000fe200078e0a04 */
[----:B------:R-:W-:-:S02]  /*0e90*/  SHF.R.U32.HI R3, RZ, 0x3, R2 ;  /* 0x00000003ff037819 */ /* 0x000fc40000011602 */
[----:B------:R-:W-:Y:S02]  /*0ea0*/  SHF.R.S32.HI R2, RZ, 0x1f, R9 ;  /* 0x0000001fff027819 */ /* 0x000fe40000011409 */
[----:B------:R-:W-:Y:S02]  /*0eb0*/  SHF.R.S32.HI R10, RZ, 0x1f, R17 ;  /* 0x0000001fff0a7819 */ /* 0x000fe40000011411 */
[----:B------:R-:W-:Y:S02]  /*0ec0*/  LEA.HI R2, R2, R243, RZ, 0x3 ;  /* 0x000000f302027211 */ /* 0x000fe400078f18ff */
[----:B------:R-:W-:Y:S01]  /*0ed0*/  LOP3.LUT R4, R14, 0xfffffffc, RZ, 0xc0, !PT ;  /* 0xfffffffc0e047812 */ /* 0x000fe200078ec0ff */
[----:B------:R-:W-:Y:S01]  /*0ee0*/  IMAD.MOV.U32 R14, RZ, RZ, 0x20 ;  /* 0x00000020ff0e7424 */ /* 0x000fe200078e00ff */
[----:B------:R-:W-:Y:S02]  /*0ef0*/  LOP3.LUT R9, R5, R3, RZ, 0x3c, !PT ;  /* 0x0000000305097212 */ /* 0x000fe400078e3cff */
[----:B------:R-:W-:Y:S01]  /*0f00*/  LOP3.LUT R3, R2, 0xffffff8, RZ, 0xc0, !PT ;  /* 0x0ffffff802037812 */ /* 0x000fe200078ec0ff */
[----:B------:R-:W-:Y:S01]  /*0f10*/  IMAD.IADD R2, R15, 0x1, -R4 ;  /* 0x000000010f027824 */ /* 0x000fe200078e0a04 */
[----:B------:R-:W-:-:S02]  /*0f20*/  LEA.HI R10, R10, R17, RZ, 0x2 ;  /* 0x000000110a0a7211 */ /* 0x000fc400078f10ff */
[----:B------:R-:W-:Y:S01]  /*0f30*/  LEA.HI R7, R7, R15, RZ, 0x6 ;  /* 0x0000000f07077211 */ /* 0x000fe200078f30ff */
[----:B------:R-:W-:Y:S01]  /*0f40*/  IMAD.IADD R5, R243, 0x1, -R3 ;  /* 0x00000001f3057824 */ /* 0x000fe200078e0a03 */
[----:B------:R-:W-:Y:S01]  /*0f50*/  SHF.R.S32.HI R4, RZ, 0x2, R10 ;  /* 0x00000002ff047819 */ /* 0x000fe2000001140a */
[----:B------:R-:W-:Y:S01]  /*0f60*/  IMAD.MOV.U32 R15, RZ, RZ, 0x10 ;  /* 0x00000010ff0f7424 */ /* 0x000fe200078e00ff */
[----:B------:R-:W-:Y:S01]  /*0f70*/  LOP3.LUT R6, R8, 0x1, RZ, 0xc0, !PT ;  /* 0x0000000108067812 */ /* 0x000fe200078ec0ff */
[----:B------:R-:W-:Y:S01]  /*0f80*/  IMAD.SHL.U32 R7, R7, 0x8, RZ ;  /* 0x0000000807077824 */ /* 0x000fe200078e00ff */
[----:B------:R-:W-:Y:S01]  /*0f90*/  LEA.HI R3, R2, R2, RZ, 0x1 ;  /* 0x0000000202037211 */ /* 0x000fe200078f08ff */
[----:B------:R-:W-:Y:S01]  /*0fa0*/  IMAD R16, R5, 0x10, R4 ;  /* 0x0000001005107824 */ /* 0x000fe200078e0204 */
[----:B------:R-:W-:Y:S01]  /*0fb0*/  ISETP.NE.U32.AND P0, PT, R6, 0x1, PT ;  /* 0x000000010600780c */ /* 0x000fe20003f05070 */
[----:B------:R-:W-:Y:S01]  /*0fc0*/  IMAD.SHL.U32 R4, R8, 0x40, RZ ;  /* 0x0000004008047824 */ /* 0x000fe200078e00ff */
[----:B------:R-:W-:Y:S01]  /*0fd0*/  LOP3.LUT R5, R3, 0x1ffffffe, RZ, 0xc0, !PT ;  /* 0x1ffffffe03057812 */ /* 0x000fe200078ec0ff */
[----:B------:R-:W-:Y:S01]  /*0fe0*/  IMAD.SHL.U32 R3, R0, 0x40, RZ ;  /* 0x0000004000037824 */ /* 0x000fe200078e00ff */
[----:B------:R-:W-:Y:S01]  /*0ff0*/  LOP3.LUT R11, R11, 0x7ffffe00, R7, 0xf8, !PT ;  /* 0x7ffffe000b0b7812 */ /* 0x000fe200078ef807 */
[----:B------:R-:W-:Y:S01]  /*1000*/  IMAD R7, R243, 0x200, R2 ;  /* 0x00000200f3077824 */ /* 0x000fe200078e0202 */
[----:B------:R-:W-:Y:S01]  /*1010*/  LOP3.LUT R4, R4, 0x1c0, RZ, 0xc0, !PT ;  /* 0x000001c004047812 */ /* 0x000fe200078ec0ff */
[----:B------:R1:W-:Y:S01]  /*1020*/  STL [R1+0x184], R16 ;  /* 0x0001841001007387 */ /* 0x0003e20000100800 */
[----:B------:R-:W-:Y:S01]  /*1030*/  R2P PR, R8, 0x6 ;  /* 0x0000000608007804 */ /* 0x000fe20000000000 */
[----:B------:R-:W-:Y:S01]  /*1040*/  IMAD.IADD R8, R2, 0x1, -R5 ;  /* 0x0000000102087824 */ /* 0x000fe200078e0a05 */
[----:B------:R-:W-:Y:S01]  /*1050*/  LEA.HI R2, R4, R4, RZ, 0x1d ;  /* 0x0000000404027211 */ /* 0x000fe200078fe8ff */
[----:B------:R-:W-:Y:S01]  /*1060*/  IMAD.SHL.U32 R6, R12, 0x8, RZ ;  /* 0x000000080c067824 */ /* 0x000fe200078e00ff */
[----:B------:R-:W-:Y:S01]  /*1070*/  LOP3.LUT R3, R3, 0x1c0, RZ, 0xc0, !PT ;  /* 0x000001c003037812 */ /* 0x000fe200078ec0ff */
[----:B------:R-:W-:Y:S01]  /*1080*/  IMAD R8, R8, 0x8, R16 ;  /* 0x0000000808087824 */ /* 0x000fe200078e0210 */
[----:B------:R-:W-:Y:S01]  /*1090*/  LOP3.LUT P4, RZ, R0, 0x2, RZ, 0xc0, !PT ;  /* 0x0000000200ff7812 */ /* 0x000fe2000788c0ff */
[----:B------:R-:W-:Y:S01]  /*10a0*/  IMAD.U32 R7, R7, 0x2, R2 ;  /* 0x0000000207077824 */ /* 0x000fe200078e0002 */
[----:B------:R-:W-:Y:S01]  /*10b0*/  LOP3.LUT R2, R10, 0x7ffffffc, RZ, 0xc0, !PT ;  /* 0x7ffffffc0a027812 */ /* 0x000fe200078ec0ff */
[----:B------:R-:W-:Y:S01]  /*10c0*/  IMAD.SHL.U32 R247, R11, 0x2, RZ ;  /* 0x000000020bf77824 */ /* 0x000fe200078e00ff */
[----:B------:R2:W-:Y:S01]  /*10d0*/  STL [R1+0x188], R8 ;  /* 0x0001880801007387 */ /* 0x0005e20000100800 */
[----:B------:R-:W-:-:S02]  /*10e0*/  LOP3.LUT R6, R3, 0x8, R6, 0xf8, !PT ;  /* 0x0000000803067812 */ /* 0x000fc400078ef806 */
[----:B------:R-:W-:Y:S01]  /*10f0*/  IMAD.IADD R2, R17, 0x1, -R2 ;  /* 0x0000000111027824 */ /* 0x000fe200078e0a02 */
[----:B------:R-:W-:Y:S02]  /*1100*/  SHF.R.U32.HI R3, RZ, 0x3, R3 ;  /* 0x00000003ff037819 */ /* 0x000fe40000011603 */
[----:B------:R-:W-:Y:S01]  /*1110*/  LOP3.LUT P3, RZ, R0, 0x4, RZ, 0xc0, !PT ;  /* 0x0000000400ff7812 */ /* 0x000fe2000786c0ff */
[----:B------:R-:W-:Y:S01]  /*1120*/  IMAD.SHL.U32 R41, R2, 0x2, RZ ;  /* 0x0000000202297824 */ /* 0x000fe200078e00ff */
[----:B------:R-:W-:Y:S01]  /*1130*/  LOP3.LUT R3, R6, R3, RZ, 0x3c, !PT ;  /* 0x0000000306037212 */ /* 0x000fe200078e3cff */
[----:B------:R-:W-:Y:S01]  /*1140*/  IMAD.SHL.U32 R6, R13, 0x40, RZ ;  /* 0x000000400d067824 */ /* 0x000fe200078e00ff */
[----:B------:R-:W-:Y:S01]  /*1150*/  SEL R5, R15, 0xfffffff0, !P4 ;  /* 0xfffffff00f057807 */ /* 0x000fe20006000000 */
[----:B------:R-:W-:Y:S01]  /*1160*/  IMAD R0, R12, 0x200, R9 ;  /* 0x000002000c007824 */ /* 0x000fe200078e0209 */
[C---:B------:R-:W-:Y:S01]  /*1170*/  IADD3 R40, R41.reuse, 0x8, RZ ;  /* 0x0000000829287810 */ /* 0x040fe20007ffe0ff */
[----:B------:R-:W-:Y:S01]  /*1180*/  STL [R1+0x84], R41 ;  /* 0x0000842901007387 */ /* 0x000fe20000100800 */
[C---:B------:R-:W-:Y:S01]  /*1190*/  IADD3 R39, R41.reuse, 0x10, RZ ;  /* 0x0000001029277810 */ /* 0x040fe20007ffe0ff */
[----:B------:R-:W-:Y:S01]  /*11a0*/  IMAD.MOV.U32 R9, RZ, RZ, 0x40 ;  /* 0x00000040ff097424 */ /* 0x000fe200078e00ff */
[C---:B------:R-:W-:Y:S01]  /*11b0*/  IADD3 R38, R41.reuse, 0x18, RZ ;  /* 0x0000001829267810 */ /* 0x040fe20007ffe0ff */
[----:B------:R-:W-:Y:S01]  /*11c0*/  STL [R1+0x100], R40 ;  /* 0x0001002801007387 */ /* 0x000fe20000100800 */
[----:B------:R-:W-:-:S02]  /*11d0*/  IADD3 R37, R41, 0x20, RZ ;  /* 0x0000002029257810 */ /* 0x000fc40007ffe0ff */
[C---:B------:R-:W-:Y:S01]  /*11e0*/  IADD3 R36, R41.reuse, 0x28, RZ ;  /* 0x0000002829247810 */ /* 0x040fe20007ffe0ff */
[----:B------:R-:W-:Y:S01]  /*11f0*/  STL [R1+0xfc], R39 ;  /* 0x0000fc2701007387 */ /* 0x000fe20000100800 */
[C---:B------:R-:W-:Y:S02]  /*1200*/  IADD3 R35, R41.reuse, 0x30, RZ ;  /* 0x0000003029237810 */ /* 0x040fe40007ffe0ff */
[C---:B------:R-:W-:Y:S01]  /*1210*/  IADD3 R34, R41.reuse, 0x38, RZ ;  /* 0x0000003829227810 */ /* 0x040fe20007ffe0ff */
[----:B------:R-:W-:Y:S01]  /*1220*/  STL [R1+0xf8], R38 ;  /* 0x0000f82601007387 */ /* 0x000fe20000100800 */
[C---:B------:R-:W-:Y:S02]  /*1230*/  IADD3 R33, R41.reuse, 0x40, RZ ;  /* 0x0000004029217810 */ /* 0x040fe40007ffe0ff */
[C---:B------:R-:W-:Y:S01]  /*1240*/  IADD3 R32, R41.reuse, 0x48, RZ ;  /* 0x0000004829207810 */ /* 0x040fe20007ffe0ff */
[----:B------:R3:W-:Y:S01]  /*1250*/  STL [R1+0xf4], R37 ;  /* 0x0000f42501007387 */ /* 0x0007e20000100800 */
[----:B------:R-:W-:-:S02]  /*1260*/  IADD3 R31, R41, 0x50, RZ ;  /* 0x00000050291f7810 */ /* 0x000fc40007ffe0ff */
[C---:B------:R-:W-:Y:S01]  /*1270*/  IADD3 R30, R41.reuse, 0x58, RZ ;  /* 0x00000058291e7810 */ /* 0x040fe20007ffe0ff */
[----:B------:R-:W-:Y:S01]  /*1280*/  STL [R1+0xf0], R36 ;  /* 0x0000f02401007387 */ /* 0x000fe20000100800 */
[C---:B------:R-:W-:Y:S02]  /*1290*/  IADD3 R29, R41.reuse, 0x60, RZ ;  /* 0x00000060291d7810 */ /* 0x040fe40007ffe0ff */
[C---:B------:R-:W-:Y:S01]  /*12a0*/  IADD3 R28, R41.reuse, 0x68, RZ ;  /* 0x00000068291c7810 */ /* 0x040fe20007ffe0ff */
[----:B------:R-:W-:Y:S01]  /*12b0*/  STL [R1+0xec], R35 ;  /* 0x0000ec2301007387 */ /* 0x000fe20000100800 */
[----:B------:R-:W-:Y:S02]  /*12c0*/  SEL R4, R14, 0xffffffe0, !P3 ;  /* 0xffffffe00e047807 */ /* 0x000fe40005800000 */
[C---:B------:R-:W-:Y:S01]  /*12d0*/  IADD3 R27, R41.reuse, 0x70, RZ ;  /* 0x00000070291b7810 */ /* 0x040fe20007ffe0ff */
[----:B------:R4:W-:Y:S01]  /*12e0*/  STL [R1+0xe8], R34 ;  /* 0x0000e82201007387 */ /* 0x0009e20000100800 */
[----:B------:R-:W-:Y:S01]  /*12f0*/  IADD3 R26, R41, 0x78, RZ ;  /* 0x00000078291a7810 */ /* 0x000fe20007ffe0ff */
[----:B------:R-:W-:Y:S01]  /*1300*/  IMAD.IADD R4, R5, 0x1, R4 ;  /* 0x0000000105047824 */ /* 0x000fe200078e0204 */
[----:B------:R-:W-:Y:S01]  /*1310*/  IADD3 R20, R251, 0x40, RZ ;  /* 0x00000040fb147810 */ /* 0x000fe20007ffe0ff */
[----:B------:R-:W-:Y:S01]  /*1320*/  STL [R1+0xe4], R33 ;  /* 0x0000e42101007387 */ /* 0x000fe20000100800 */
[----:B------:R-:W-:-:S02]  /*1330*/  IADD3 R25, R41, 0x80, RZ ;  /* 0x0000008029197810 */ /* 0x000fc40007ffe0ff */
[----:B------:R-:W-:Y:S01]  /*1340*/  IADD3 R19, R251, 0x80, RZ ;  /* 0x00000080fb137810 */ /* 0x000fe20007ffe0ff */
[----:B------:R-:W-:Y:S01]  /*1350*/  STL [R1+0xe0], R32 ;  /* 0x0000e02001007387 */ /* 0x000fe20000100800 */
[----:B------:R-:W-:Y:S02]  /*1360*/  IADD3 R24, R41, 0x88, RZ ;  /* 0x0000008829187810 */ /* 0x000fe40007ffe0ff */
[----:B------:R-:W-:Y:S01]  /*1370*/  IADD3 R18, R251, 0xc0, RZ ;  /* 0x000000c0fb127810 */ /* 0x000fe20007ffe0ff */
[----:B------:R5:W-:Y:S01]  /*1380*/  STL [R1+0xdc], R31 ;  /* 0x0000dc1f01007387 */ /* 0x000be20000100800 */
[----:B------:R-:W-:Y:S02]  /*1390*/  IADD3 R23, R41, 0x90, RZ ;  /* 0x0000009029177810 */ /* 0x000fe40007ffe0ff */
[----:B------:R-:W-:Y:S01]  /*13a0*/  LOP3.LUT R3, R3, 0x7ffffe00, R6, 0xf8, !PT ;  /* 0x7ffffe0003037812 */ /* 0x000fe200078ef806 */
[----:B------:R-:W-:Y:S01]  /*13b0*/  STL [R1+0xd8], R30 ;  /* 0x0000d81e01007387 */ /* 0x000fe20000100800 */
[----:B------:R-:W-:-:S02]  /*13c0*/  IADD3 R22, R41, 0x98, RZ ;  /* 0x0000009829167810 */ /* 0x000fc40007ffe0ff */
[----:B------:R-:W-:Y:S01]  /*13d0*/  SHF.R.S32.HI R5, RZ, 0x1f, R251 ;  /* 0x0000001fff057819 */ /* 0x000fe200000114fb */
[----:B------:R-:W-:Y:S01]  /*13e0*/  STL [R1+0xd4], R29 ;  /* 0x0000d41d01007387 */ /* 0x000fe20000100800 */
[----:B------:R-:W-:Y:S02]  /*13f0*/  SHF.R.S32.HI R6, RZ, 0x1f, R20 ;  /* 0x0000001fff067819 */ /* 0x000fe40000011414 */
[C---:B------:R-:W-:Y:S01]  /*1400*/  IADD3 R21, R41.reuse, 0xa0, RZ ;  /* 0x000000a029157810 */ /* 0x040fe20007ffe0ff */
[----:B------:R2:W-:Y:S01]  /*1410*/  STL [R1+0xd0], R28 ;  /* 0x0000d01c01007387 */ /* 0x0005e20000100800 */
[----:B------:R-:W-:Y:S02]  /*1420*/  SHF.R.S32.HI R5, RZ, 0x1f, R19 ;  /* 0x0000001fff057819 */ /* 0x000fe40000011413 */
[----:B------:R-:W-:Y:S01]  /*1430*/  IADD3 R20, R41, 0xa8, RZ ;  /* 0x000000a829147810 */ /* 0x000fe20007ffe0ff */
[----:B------:R-:W-:Y:S01]  /*1440*/  STL [R1+0xcc], R27 ;  /* 0x0000cc1b01007387 */ /* 0x000fe20000100800 */
[----:B------:R-:W-:-:S02]  /*1450*/  SHF.R.S32.HI R6, RZ, 0x1f, R18 ;  /* 0x0000001fff067819 */ /* 0x000fc40000011412 */
[C---:B------:R-:W-:Y:S01]  /*1460*/  IADD3 R19, R41.reuse, 0xb0, RZ ;  /* 0x000000b029137810 */ /* 0x040fe20007ffe0ff */
[----:B------:R-:W-:Y:S01]  /*1470*/  STL [R1+0xc8], R26 ;  /* 0x0000c81a01007387 */ /* 0x000fe20000100800 */
[C---:B------:R-:W-:Y:S02]  /*1480*/  IADD3 R18, R41.reuse, 0xb8, RZ ;  /* 0x000000b829127810 */ /* 0x040fe40007ffe0ff */
[C---:B------:R-:W-:Y:S01]  /*1490*/  IADD3 R17, R41.reuse, 0xc0, RZ ;  /* 0x000000c029117810 */ /* 0x040fe20007ffe0ff */
[----:B------:R2:W-:Y:S01]  /*14a0*/  STL [R1+0xc4], R25 ;  /* 0x0000c41901007387 */ /* 0x0005e20000100800 */
[C---:B-1----:R-:W-:Y:S02]  /*14b0*/  IADD3 R16, R41.reuse, 0xc8, RZ ;  /* 0x000000c829107810 */ /* 0x042fe40007ffe0ff */
[C---:B------:R-:W-:Y:S01]  /*14c0*/  IADD3 R15, R41.reuse, 0xd0, RZ ;  /* 0x000000d0290f7810 */ /* 0x040fe20007ffe0ff */
[----:B------:R-:W-:Y:S01]  /*14d0*/  STL [R1+0xc0], R24 ;  /* 0x0000c01801007387 */ /* 0x000fe20000100800 */
[----:B------:R-:W-:-:S02]  /*14e0*/  IADD3 R13, R41, 0xd8, RZ ;  /* 0x000000d8290d7810 */ /* 0x000fc40007ffe0ff */
[----:B------:R-:W-:Y:S01]  /*14f0*/  LEA R135, R0, 0x14080, 0x1 ;  /* 0x0001408000877811 */ /* 0x000fe200078e08ff */
[----:B------:R-:W-:Y:S01]  /*1500*/  STL [R1+0xbc], R23 ;  /* 0x0000bc1701007387 */ /* 0x000fe20000100800 */
[----:B------:R-:W-:Y:S02]  /*1510*/  IADD3 R12, R41, 0xe0, RZ ;  /* 0x000000e0290c7810 */ /* 0x000fe40007ffe0ff */
[C---:B------:R-:W-:Y:S01]  /*1520*/  SEL R6, R9.reuse, 0xffffffc0, !P2 ;  /* 0xffffffc009067807 */ /* 0x040fe20005000000 */
[----:B------:R1:W-:Y:S01]  /*1530*/  STL [R1+0xb8], R22 ;  /* 0x0000b81601007387 */ /* 0x0003e20000100800 */
[----:B------:R-:W-:Y:S02]  /*1540*/  SEL R0, R9, 0xffffffc0, !P3 ;  /* 0xffffffc009007807 */ /* 0x000fe40005800000 */
[C---:B------:R-:W-:Y:S01]  /*1550*/  IADD3 R11, R41.reuse, 0xe8, RZ ;  /* 0x000000e8290b7810 */ /* 0x040fe20007ffe0ff */
[----:B------:R-:W-:Y:S01]  /*1560*/  STL [R1+0xb4], R21 ;  /* 0x0000b41501007387 */ /* 0x000fe20000100800 */
[----:B------:R-:W-:-:S02]  /*1570*/  IADD3 R10, R41, 0xf0, RZ ;  /* 0x000000f0290a7810 */ /* 0x000fc40007ffe0ff */
[----:B------:R-:W-:Y:S01]  /*1580*/  LEA R9, R7, 0x80, 0x1 ;  /* 0x0000008007097811 */ /* 0x000fe200078e08ff */
[----:B------:R-:W-:Y:S01]  /*1590*/  STL [R1+0xb0], R20 ;  /* 0x0000b01401007387 */ /* 0x000fe20000100800 */
[----:B------:R-:W-:Y:S02]  /*15a0*/  SHF.R.S32.HI R7, RZ, 0x1f, R40 ;  /* 0x0000001fff077819 */ /* 0x000fe40000011428 */
[C---:B------:R-:W-:Y:S01]  /*15b0*/  SEL R5, R14.reuse, 0xffffffe0, !P1 ;  /* 0xffffffe00e057807 */ /* 0x040fe20004800000 */
[----:B------:R1:W-:Y:S01]  /*15c0*/  STL [R1+0xac], R19 ;  /* 0x0000ac1301007387 */ /* 0x0003e20000100800 */
[----:B------:R-:W-:Y:S02]  /*15d0*/  SEL R2, R14, 0xffffffe0, !P4 ;  /* 0xffffffe00e027807 */ /* 0x000fe40006000000 */
[----:B--2---:R-:W-:Y:S01]  /*15e0*/  IADD3 R8, R41, 0xf8, RZ ;  /* 0x000000f829087810 */ /* 0x004fe20007ffe0ff */
[----:B------:R-:W-:Y:S01]  /*15f0*/  STL [R1+0xa8], R18 ;  /* 0x0000a81201007387 */ /* 0x000fe20000100800 */
[----:B------:R-:W-:-:S02]  /*1600*/  SHF.R.S32.HI R14, RZ, 0x1f, R39 ;  /* 0x0000001fff0e7819 */ /* 0x000fc40000011427 */
[----:B---3--:R-:W-:Y:S01]  /*1610*/  SHF.R.S32.HI R37, RZ, 0x1f, R37 ;  /* 0x0000001fff257819 */ /* 0x008fe20000011425 */
[----:B------:R-:W-:Y:S01]  /*1620*/  STL [R1+0xa4], R17 ;  /* 0x0000a41101007387 */ /* 0x000fe20000100800 */
[----:B----4-:R-:W-:Y:S02]  /*1630*/  SHF.R.S32.HI R34, RZ, 0x1f, R34 ;  /* 0x0000001fff227819 */ /* 0x010fe40000011422 */
[----:B-----5:R-:W-:Y:S01]  /*1640*/  SHF.R.S32.HI R31, RZ, 0x1f, R31 ;  /* 0x0000001fff1f7819 */ /* 0x020fe2000001141f */
[----:B------:R2:W-:Y:S01]  /*1650*/  STL [R1+0xa0], R16 ;  /* 0x0000a01001007387 */ /* 0x0005e20000100800 */
[----:B------:R-:W-:Y:S02]  /*1660*/  SHF.R.S32.HI R28, RZ, 0x1f, R28 ;  /* 0x0000001fff1c7819 */ /* 0x000fe4000001141c */
[----:B------:R-:W-:Y:S01]  /*1670*/  SHF.R.S32.HI R25, RZ, 0x1f, R25 ;  /* 0x0000001fff197819 */ /* 0x000fe20000011419 */
[----:B------:R-:W-:Y:S01]  /*1680*/  STL [R1+0x9c], R15 ;  /* 0x00009c0f01007387 */ /* 0x000fe20000100800 */
[----:B-1----:R-:W-:-:S02]  /*1690*/  SHF.R.S32.HI R22, RZ, 0x1f, R22 ;  /* 0x0000001fff167819 */ /* 0x002fc40000011416 */
[----:B------:R-:W-:Y:S01]  /*16a0*/  LEA R237, R3, 0x4080, 0x1 ;  /* 0x0000408003ed7811 */ /* 0x000fe200078e08ff */
[----:B------:R-:W-:Y:S03]  /*16b0*/  STL [R1+0x98], R13 ;  /* 0x0000980d01007387 */ /* 0x000fe60000100800 */
[--C-:B------:R-:W-:Y:S01]  /*16c0*/  IADD3 R240, R0, R237, R2.reuse ;  /* 0x000000ed00f07210 */ /* 0x100fe20007ffe002 */
[----:B------:R-:W-:Y:S01]  /*16d0*/  STL [R1+0x94], R12 ;  /* 0x0000940c01007387 */ /* 0x000fe20000100800 */
[----:B------:R-:W-:Y:S01]  /*16e0*/  SHF.R.S32.HI R19, RZ, 0x1f, R19 ;  /* 0x0000001fff137819 */ /* 0x000fe20000011413 */
[----:B------:R-:W-:Y:S02]  /*16f0*/  IMAD R243, R243, 0x800, R237 ;  /* 0x00000800f3f37824 */ /* 0x000fe400078e02ed */
[----:B------:R-:W-:Y:S01]  /*1700*/  STL [R1+0x90], R11 ;  /* 0x0000900b01007387 */ /* 0x000fe20000100800 */
[----:B------:R-:W-:-:S02]  /*1710*/  IMAD.IADD R239, R237, 0x1, R2 ;  /* 0x00000001edef7824 */ /* 0x000fc400078e0202 */
[----:B------:R-:W-:Y:S01]  /*1720*/  IMAD.IADD R244, R2, 0x1, R243 ;  /* 0x0000000102f47824 */ /* 0x000fe200078e02f3 */
[----:B------:R-:W-:Y:S01]  /*1730*/  STL [R1+0x8c], R10 ;  /* 0x00008c0a01007387 */ /* 0x000fe20000100800 */
[----:B------:R-:W-:Y:S02]  /*1740*/  IMAD R242, R4, 0x2, R237 ;  /* 0x0000000204f27824 */ /* 0x000fe400078e02ed */
[----:B------:R-:W-:Y:S01]  /*1750*/  IMAD.IADD R238, R237, 0x1, R0 ;  /* 0x00000001edee7824 */ /* 0x000fe200078e0200 */
[----:B------:R1:W-:Y:S01]  /*1760*/  STL [R1+0x17c], R7 ;  /* 0x00017c0701007387 */ /* 0x0003e20000100800 */
[----:B--2---:R-:W-:Y:S01]  /*1770*/  SHF.R.S32.HI R16, RZ, 0x1f, R16 ;  /* 0x0000001fff107819 */ /* 0x004fe20000011410 */
[C---:B------:R-:W-:Y:S02]  /*1780*/  IMAD.IADD R246, R0.reuse, 0x1, R243 ;  /* 0x0000000100f67824 */ /* 0x040fe400078e02f3 */
[----:B------:R-:W-:Y:S01]  /*1790*/  STL [R1+0x88], R8 ;  /* 0x0000880801007387 */ /* 0x000fe20000100800 */
[----:B------:R-:W-:-:S03]  /*17a0*/  IMAD.IADD R245, R0, 0x1, R244 ;  /* 0x0000000100f57824 */ /* 0x000fc600078e02f4 */
[----:B------:R2:W-:Y:S04]  /*17b0*/  STL [R1+0x178], R14 ;  /* 0x0001780e01007387 */ /* 0x0005e80000100800 */
[----:B------:R-:W-:Y:S01]  /*17c0*/  STL [R1+0x5c], R9 ;  /* 0x00005c0901007387 */ /* 0x000fe20000100800 */
[----:B-1----:R-:W-:-:S05]  /*17d0*/  SHF.R.S32.HI R7, RZ, 0x1f, R38 ;  /* 0x0000001fff077819 */ /* 0x002fca0000011426 */
[----:B------:R1:W-:Y:S01]  /*17e0*/  STL [R1+0x174], R7 ;  /* 0x0001740701007387 */ /* 0x0003e20000100800 */
[----:B--2---:R-:W-:-:S03]  /*17f0*/  SHF.R.S32.HI R14, RZ, 0x1f, R36 ;  /* 0x0000001fff0e7819 */ /* 0x004fc60000011424 */
[----:B------:R-:W-:Y:S04]  /*1800*/  STL [R1+0x170], R37 ;  /* 0x0001702501007387 */ /* 0x000fe80000100800 */
[----:B------:R2:W-:Y:S01]  /*1810*/  STL [R1+0x16c], R14 ;  /* 0x00016c0e01007387 */ /* 0x0005e20000100800 */
        /* <DEDUP_REMOVED lines=34> */
[----:B------:R-:W-:Y:S01]  /*1a40*/  STL [R1+0x118], R14 ;  /* 0x0001180e01007387 */ /* 0x000fe20000100800 */
[----:B-1----:R-:W-:Y:S02]  /*1a50*/  SHF.R.S32.HI R7, RZ, 0x1f, R13 ;  /* 0x0000001fff077819 */ /* 0x002fe4000001140d */
[----:B------:R-:W-:Y:S02]  /*1a60*/  SHF.R.S32.HI R13, RZ, 0x1f, R12 ;  /* 0x0000001fff0d7819 */ /* 0x000fe4000001140c */
[----:B------:R-:W-:Y:S01]  /*1a70*/  SHF.R.S32.HI R12, RZ, 0x1f, R11 ;  /* 0x0000001fff0c7819 */ /* 0x000fe2000001140b */
[----:B------:R1:W-:Y:S01]  /*1a80*/  STL [R1+0x114], R7 ;  /* 0x0001140701007387 */ /* 0x0003e20000100800 */
[----:B------:R-:W-:-:S02]  /*1a90*/  SHF.R.S32.HI R11, RZ, 0x1f, R10 ;  /* 0x0000001fff0b7819 */ /* 0x000fc4000001140a */
[----:B------:R-:W-:Y:S01]  /*1aa0*/  SHF.R.S32.HI R10, RZ, 0x1f, R8 ;  /* 0x0000001fff0a7819 */ /* 0x000fe20000011408 */
[C---:B------:R-:W-:Y:S01]  /*1ab0*/  IMAD.IADD R8, R9.reuse, 0x1, R5 ;  /* 0x0000000109087824 */ /* 0x040fe200078e0205 */
[----:B------:R-:W-:Y:S04]  /*1ac0*/  STL [R1+0x110], R13 ;  /* 0x0001100d01007387 */ /* 0x000fe80000100800 */
[----:B------:R-:W-:Y:S04]  /*1ad0*/  STL [R1+0x10c], R12 ;  /* 0x00010c0c01007387 */ /* 0x000fe80000100800 */
[----:B------:R-:W-:Y:S04]  /*1ae0*/  STL [R1+0x108], R11 ;  /* 0x0001080b01007387 */ /* 0x000fe80000100800 */
[----:B------:R-:W-:Y:S04]  /*1af0*/  STL [R1+0x104], R10 ;  /* 0x0001040a01007387 */ /* 0x000fe80000100800 */
[----:B------:R2:W-:Y:S01]  /*1b00*/  STL [R1+0x68], R8 ;  /* 0x0000680801007387 */ /* 0x0005e20000100800 */
[----:B-1----:R-:W-:-:S02]  /*1b10*/  IADD3 R7, R9, -0x10, RZ ;  /* 0xfffffff009077810 */ /* 0x002fc40007ffe0ff */
[C---:B------:R-:W-:Y:S01]  /*1b20*/  @P0 IADD3 R7, R9.reuse, 0x10, RZ ;  /* 0x0000001009070810 */ /* 0x040fe20007ffe0ff */
[----:B------:R-:W-:-:S04]  /*1b30*/  IMAD.IADD R9, R9, 0x1, R6 ;  /* 0x0000000109097824 */ /* 0x000fc800078e0206 */
[--C-:B------:R-:W-:Y:S01]  /*1b40*/  IMAD.IADD R3, R5, 0x1, R7.reuse ;  /* 0x0000000105037824 */ /* 0x100fe200078e0207 */
[----:B------:R1:W-:Y:S01]  /*1b50*/  STL [R1+0x78], R9 ;  /* 0x0000780901007387 */ /* 0x0003e20000100800 */
[----:B------:R-:W-:Y:S02]  /*1b60*/  IMAD.IADD R5, R6, 0x1, R7 ;  /* 0x0000000106057824 */ /* 0x000fe400078e0207 */
[--C-:B------:R-:W-:Y:S01]  /*1b70*/  IMAD.IADD R2, R3, 0x1, R6.reuse ;  /* 0x0000000103027824 */ /* 0x100fe200078e0206 */
[----:B------:R1:W-:Y:S01]  /*1b80*/  STL [R1+0x60], R7 ;  /* 0x0000600701007387 */ /* 0x0003e20000100800 */
[----:B--2---:R-:W-:-:S05]  /*1b90*/  IMAD.IADD R8, R8, 0x1, R6 ;  /* 0x0000000108087824 */ /* 0x004fca00078e0206 */
[----:B------:R1:W-:Y:S04]  /*1ba0*/  STL [R1+0x74], R8 ;  /* 0x0000740801007387 */ /* 0x0003e80000100800 */
[----:B------:R1:W-:Y:S04]  /*1bb0*/  STL [R1+0x70], R5 ;  /* 0x0000700501007387 */ /* 0x0003e80000100800 */
[----:B------:R1:W-:Y:S04]  /*1bc0*/  STL [R1+0x64], R3 ;  /* 0x0000640301007387 */ /* 0x0003e80000100800 */
[----:B------:R1:W-:Y:S02]  /*1bd0*/  STL [R1+0x6c], R2 ;  /* 0x00006c0201007387 */ /* 0x0003e40000100800 */
.L_x_114:
[----:B------:R-:W2:Y:S01]  /*1be0*/  LDL R0, [R1+0x54] ;  /* 0x0000540001007983 */ /* 0x000ea20000100800 */
[----:B-1----:R-:W-:Y:S01]  /*1bf0*/  IMAD.MOV.U32 R8, RZ, RZ, 0x4 ;  /* 0x00000004ff087424 */ /* 0x002fe200078e00ff */
[----:B------:R-:W-:-:S04]  /*1c00*/  ISETP.NE.U32.AND P4, PT, RZ, c[0x0][0x370], PT ;  /* 0x0000dc00ff007a0c */ /* 0x000fc80003f85070 */
[----:B------:R-:W-:Y:S01]  /*1c10*/  ISETP.NE.AND.EX P4, PT, RZ, c[0x0][0x374], PT, P4 ;  /* 0x0000dd00ff007a0c */ /* 0x000fe20003f85340 */
[----:B--2---:R-:W-:-:S05]  /*1c20*/  IMAD.WIDE R2, R0, R8, c[0x0][0x588] ;  /* 0x0001620000027625 */ /* 0x004fca00078e0208 */
[----:B------:R-:W2:Y:S01]  /*1c30*/  LDG.E R13, [R2.64] ;  /* 0x00000006020d7981 */ /* 0x000ea2000c1e1900 */
[----:B------:R-:W-:Y:S01]  /*1c40*/  IMAD.MOV.U32 R16, RZ, RZ, RZ ;  /* 0x000000ffff107224 */ /* 0x000fe200078e00ff */
[----:B------:R-:W-:Y:S01]  /*1c50*/  ISETP.NE.U32.AND P2, PT, RZ, c[0x0][0x360], PT ;  /* 0x0000d800ff007a0c */ /* 0x000fe20003f45070 */
[----:B------:R-:W-:Y:S01]  /*1c60*/  IMAD.MOV.U32 R11, RZ, RZ, RZ ;  /* 0x000000ffff0b7224 */ /* 0x000fe200078e00ff */
[----:B------:R-:W-:Y:S02]  /*1c70*/  ISETP.NE.U32.AND P3, PT, RZ, c[0x0][0x348], PT ;  /* 0x0000d200ff007a0c */ /* 0x000fe40003f65070 */
[----:B------:R-:W-:Y:S02]  /*1c80*/  ISETP.NE.AND.EX P2, PT, RZ, c[0x0][0x364], PT, P2 ;  /* 0x0000d900ff007a0c */ /* 0x000fe40003f45320 */
[----:B------:R-:W-:Y:S02]  /*1c90*/  ISETP.NE.AND.EX P3, PT, RZ, c[0x0][0x34c], PT, P3 ;  /* 0x0000d300ff007a0c */ /* 0x000fe40003f65330 */
[----:B--2---:R-:W-:Y:S01]  /*1ca0*/  SHF.R.S32.HI R14, RZ, 0x1f, R13 ;  /* 0x0000001fff0e7819 */ /* 0x004fe2000001140d */
[C---:B------:R-:W-:Y:S01]  /*1cb0*/  IMAD.SHL.U32 R20, R13.reuse, 0x4, RZ ;  /* 0x000000040d147824 */ /* 0x040fe200078e00ff */
[C---:B------:R-:W-:Y:S01]  /*1cc0*/  @P4 LEA R6, P1, R13.reuse, c[0x0][0x370], 0x2 ;  /* 0x0000dc000d064a11 */ /* 0x040fe200078210ff */
[----:B------:R1:W-:Y:S01]  /*1cd0*/  STL [R1+0x3c], R13 ;  /* 0x00003c0d01007387 */ /* 0x0003e20000100800 */
[----:B------:R-:W-:-:S02]  /*1ce0*/  SHF.L.U64.HI R17, R13, 0x2, R14 ;  /* 0x000000020d117819 */ /* 0x000fc4000001020e */
[----:B------:R-:W-:Y:S01]  /*1cf0*/  @P4 LEA.HI.X R7, R13, c[0x0][0x374], R14, 0x2, P1 ;  /* 0x0000dd000d074a11 */ /* 0x000fe200008f140e */
[----:B------:R1:W-:Y:S02]  /*1d00*/  STL [R1+0x7c], R14 ;  /* 0x00007c0e01007387 */ /* 0x0003e40000100800 */
[C---:B------:R-:W-:Y:S02]  /*1d10*/  @P2 IADD3 R4, P0, R20.reuse, c[0x0][0x360], RZ ;  /* 0x0000d80014042a10 */ /* 0x040fe40007f1e0ff */
[----:B------:R-:W-:Y:S01]  /*1d20*/  IADD3 R2, P1, R20, c[0x0][0x348], RZ ;  /* 0x0000d20014027a10 */ /* 0x000fe20007f3e0ff */
[----:B------:R-:W2:Y:S01]  /*1d30*/  @P4 LDG.E R16, [R6.64] ;  /* 0x0000000606104981 */ /* 0x000ea2000c1e1900 */
[C---:B------:R-:W-:Y:S02]  /*1d40*/  @P2 IADD3.X R5, R17.reuse, c[0x0][0x364], RZ, P0, !PT ;  /* 0x0000d90011052a10 */ /* 0x040fe400007fe4ff */
[----:B------:R-:W-:Y:S01]  /*1d50*/  IADD3.X R3, R17, c[0x0][0x34c], RZ, P1, !PT ;  /* 0x0000d30011037a10 */ /* 0x000fe20000ffe4ff */
[----:B------:R1:W-:Y:S04]  /*1d60*/  STL [R1+0x40], R20 ;  /* 0x0000401401007387 */ /* 0x0003e80000100800 */
[----:B------:R1:W5:Y:S04]  /*1d70*/  @P2 LDG.E R12, [R4.64] ;  /* 0x00000006040c2981 */ /* 0x000368000c1e1900 */
[----:B------:R1:W5:Y:S04]  /*1d80*/  @P3 LDG.E R11, [R2.64] ;  /* 0x00000006020b3981 */ /* 0x000368000c1e1900 */
[----:B------:R1:W-:Y:S01]  /*1d90*/  STL [R1+0x44], R17 ;  /* 0x0000441101007387 */ /* 0x0003e20000100800 */
[----:B------:R-:W-:Y:S03]  /*1da0*/  YIELD ;  /* 0x0000000000007946 */ /* 0x000fe60003800000 */
[----:B--2---:R1:W-:Y:S01]  /*1db0*/  STL [R1+0x14], R16 ;  /* 0x0000141001007387 */ /* 0x0043e20000100800 */
[----:B------:R-:W-:Y:S05]  /*1dc0*/  @P2 BRA `(.L_x_25) ;  /* 0x0000005000002947 */ /* 0x000fea0003800000 */
[----:B-----5:R-:W-:Y:S01]  /*1dd0*/  MOV R12, c[0x0][0x168] ;  /* 0x00005a00000c7a02 */ /* 0x020fe20000000f00 */
[----:B------:R-:W-:Y:S05]  /*1de0*/  @!P3 BRA `(.L_x_25) ;  /* 0x000000300000b947 */ /* 0x000fea0003800000 */
[----:B------:R2:W3:Y:S04]  /*1df0*/  LDG.E R0, [R2.64] ;  /* 0x0000000602007981 */ /* 0x0004e8000c1e1900 */
[----:B-12---:R-:W3:Y:S02]  /*1e00*/  LDG.E R2, [R2.64+0x4] ;  /* 0x0000040602027981 */ /* 0x006ee4000c1e1900 */
[----:B---3--:R-:W-:-:S02]  /*1e10*/  IADD3 R12, -R0, R2, RZ ;  /* 0x00000002000c7210 */ /* 0x008fc40007ffe1ff */
.L_x_25:
[----:B------:R-:W-:-:S04]  /*1e20*/  ISETP.NE.U32.AND P0, PT, RZ, c[0x0][0x368], PT ;  /* 0x0000da00ff007a0c */ /* 0x000fc80003f05070 */
[----:B------:R-:W-:-:S13]  /*1e30*/  ISETP.NE.AND.EX P0, PT, RZ, c[0x0][0x36c], PT, P0 ;  /* 0x0000db00ff007a0c */ /* 0x000fda0003f05300 */
[----:B------:R-:W-:Y:S05]  /*1e40*/  @!P0 BRA `(.L_x_26) ;  /* 0x0000004000008947 */ /* 0x000fea0003800000 */
[----:B-1----:R-:W-:-:S04]  /*1e50*/  IADD3 R2, P0, R20, c[0x0][0x368], RZ ;  /* 0x0000da0014027a10 */ /* 0x002fc80007f1e0ff */
[----:B------:R-:W-:-:S05]  /*1e60*/  IADD3.X R3, R17, c[0x0][0x36c], RZ, P0, !PT ;  /* 0x0000db0011037a10 */ /* 0x000fca00007fe4ff */
[----:B------:R1:W5:Y:S01]  /*1e70*/  LDG.E R0, [R2.64] ;  /* 0x0000000602007981 */ /* 0x000362000c1e1900 */
[----:B------:R-:W-:Y:S05]  /*1e80*/  BRA `(.L_x_27) ;  /* 0x0000008000007947 */ /* 0x000fea0003800000 */
.L_x_26:
[----:B------:R-:W-:Y:S01]  /*1e90*/  ISETP.NE.U32.AND P0, PT, RZ, c[0x0][0x350], PT ;  /* 0x0000d400ff007a0c */ /* 0x000fe20003f05070 */
[----:B------:R-:W-:-:S03]  /*1ea0*/  IMAD.U32 R0, RZ, RZ, UR5 ;  /* 0x00000005ff007e24 */ /* 0x000fc6000f8e00ff */
[----:B------:R-:W-:-:S13]  /*1eb0*/  ISETP.NE.AND.EX P0, PT, RZ, c[0x0][0x354], PT, P0 ;  /* 0x0000d500ff007a0c */ /* 0x000fda0003f05300 */
[----:B------:R-:W-:Y:S05]  /*1ec0*/  @!P0 BRA `(.L_x_27) ;  /* 0x0000004000008947 */ /* 0x000fea0003800000 */
[----:B-1----:R-:W-:-:S05]  /*1ed0*/  IMAD.WIDE R2, R13, R8, c[0x0][0x350] ;  /* 0x0000d4000d027625 */ /* 0x002fca00078e0208 */
[----:B------:R-:W2:Y:S04]  /*1ee0*/  LDG.E R4, [R2.64] ;  /* 0x0000000602047981 */ /* 0x000ea8000c1e1900 */
[----:B------:R-:W2:Y:S02]  /*1ef0*/  LDG.E R0, [R2.64+0x4] ;  /* 0x0000040602007981 */ /* 0x000ea4000c1e1900 */
[----:B--2---:R-:W-:-:S04]  /*1f00*/  IADD3 R0, -R4, R0, RZ ;  /* 0x0000000004007210 */ /* 0x004fc80007ffe1ff */
.L_x_27:
[----:B------:R-:W2:Y:S01]  /*1f10*/  LDL R15, [R1+0x50] ;  /* 0x00005000010f7983 */ /* 0x000ea20000100800 */
[----:B-----5:R-:W-:Y:S01]  /*1f20*/  IMAD.IADD R22, R0, 0x1, -R16 ;  /* 0x0000000100167824 */ /* 0x020fe200078e0a10 */
[----:B------:R-:W-:Y:S04]  /*1f30*/  BSSY B0, `(.L_x_28) ;  /* 0x000002e000007945 */ /* 0x000fe80003800000 */
[----:B------:R-:W-:-:S02]  /*1f40*/  IADD3 R0, R22, 0x2f, RZ ;  /* 0x0000002f16007810 */ /* 0x000fc40007ffe0ff */
[----:B------:R-:W-:-:S03]  /*1f50*/  ISETP.GE.AND P0, PT, R22, 0x1, PT ;  /* 0x000000011600780c */ /* 0x000fc60003f06270 */
[----:B------:R-:W-:-:S05]  /*1f60*/  IMAD.HI R0, R0, 0x2aaaaaab, RZ ;  /* 0x2aaaaaab00007827 */ /* 0x000fca00078e02ff */
[----:B-1----:R-:W-:-:S04]  /*1f70*/  SHF.R.U32.HI R2, RZ, 0x1f, R0 ;  /* 0x0000001fff027819 */ /* 0x002fc80000011600 */
[----:B------:R-:W-:Y:S01]  /*1f80*/  LEA.HI.SX32 R10, R0, R2, 0x1d ;  /* 0x00000002000a7211 */ /* 0x000fe200078feaff */
[----:B------:R-:W-:Y:S01]  /*1f90*/  IMAD.MOV.U32 R2, RZ, RZ, RZ ;  /* 0x000000ffff027224 */ /* 0x000fe200078e00ff */
[C---:B--2---:R-:W-:Y:S02]  /*1fa0*/  LOP3.LUT R3, R15.reuse, 0xff000000, RZ, 0xc0, !PT ;  /* 0xff0000000f037812 */ /* 0x044fe400078ec0ff */
[----:B------:R-:W-:Y:S02]  /*1fb0*/  LOP3.LUT R4, R15, 0xff0000, RZ, 0xc0, !PT ;  /* 0x00ff00000f047812 */ /* 0x000fe400078ec0ff */
[----:B------:R-:W-:-:S04]  /*1fc0*/  SHF.R.U32.HI R3, RZ, 0x8, R3 ;  /* 0x00000008ff037819 */ /* 0x000fc80000011603 */
[----:B------:R-:W-:-:S04]  /*1fd0*/  LEA.HI R3, R4, R3, RZ, 0x10 ;  /* 0x0000000304037211 */ /* 0x000fc800078f80ff */
[----:B------:R-:W-:Y:S02]  /*1fe0*/  LOP3.LUT R18, R3, 0xff, RZ, 0xc0, !PT ;  /* 0x000000ff03127812 */ /* 0x000fe400078ec0ff */
[----:B------:R-:W-:-:S03]  /*1ff0*/  SHF.R.U32.HI R5, RZ, 0x10, R3 ;  /* 0x00000010ff057819 */ /* 0x000fc60000011603 */
[----:B------:R1:W-:Y:S04]  /*2000*/  STL [R1+0x80], R18 ;  /* 0x0000801201007387 */ /* 0x0003e80000100800 */
[----:B------:R1:W-:Y:S01]  /*2010*/  STL [R1+0x58], R5 ;  /* 0x0000580501007387 */ /* 0x0003e20000100800 */
[----:B------:R-:W-:Y:S05]  /*2020*/  @!P0 BRA `(.L_x_29) ;  /* 0x000001e000008947 */ /* 0x000fea0003800000 */
[----:B------:R-:W-:Y:S01]  /*2030*/  ISETP.NE.AND P0, PT, R5, RZ, PT ;  /* 0x000000ff0500720c */ /* 0x000fe20003f05270 */
[----:B------:R-:W-:-:S03]  /*2040*/  IMAD.MOV.U32 R4, RZ, RZ, RZ ;  /* 0x000000ffff047224 */ /* 0x000fc600078e00ff */
[----:B------:R-:W-:-:S04]  /*2050*/  SEL R0, R5, c[0x0][0x338], P0 ;  /* 0x0000ce0005007a07 */ /* 0x000fc80000000000 */
[----:B------:R-:W-:Y:S02]  /*2060*/  IABS R3, R0 ;  /* 0x0000000000037213 */ /* 0x000fe40000000000 */
[----:B------:R-:W-:Y:S02]  /*2070*/  IADD3 R6, R10, -0x1, R0 ;  /* 0xffffffff0a067810 */ /* 0x000fe40007ffe000 */
[----:B------:R-:W2:Y:S02]  /*2080*/  I2F.RP R2, R3 ;  /* 0x0000000300027306 */ /* 0x000ea40000209400 */
[----:B------:R-:W-:-:S06]  /*2090*/  IABS R9, R6 ;  /* 0x0000000600097213 */ /* 0x000fcc0000000000 */
[----:B--2---:R-:W2:Y:S02]  /*20a0*/  MUFU.RCP R2, R2 ;  /* 0x0000000200027308 */ /* 0x004ea40000001000 */
[----:B--2---:R-:W-:-:S06]  /*20b0*/  IADD3 R2, R2, 0xffffffe, RZ ;  /* 0x0ffffffe02027810 */ /* 0x004fcc0007ffe0ff */
[----:B-1----:R-:W1:Y:S02]  /*20c0*/  F2I.FTZ.U32.TRUNC.NTZ R5, R2 ;  /* 0x0000000200057305 */ /* 0x002e64000021f000 */
[----:B-1----:R-:W-:-:S04]  /*20d0*/  IMAD.MOV R2, RZ, RZ, -R5 ;  /* 0x000000ffff027224 */ /* 0x002fc800078e0a05 */
[----:B------:R-:W-:Y:S01]  /*20e0*/  IMAD.MOV.U32 R7, RZ, RZ, R2 ;  /* 0x000000ffff077224 */ /* 0x000fe200078e0002 */
[----:B------:R-:W-:-:S03]  /*20f0*/  IABS R2, R0 ;  /* 0x0000000000027213 */ /* 0x000fc60000000000 */
[----:B------:R-:W-:Y:S02]  /*2100*/  IMAD R7, R7, R3, RZ ;  /* 0x0000000307077224 */ /* 0x000fe400078e02ff */
[----:B------:R-:W-:Y:S02]  /*2110*/  IMAD.MOV R8, RZ, RZ, -R2 ;  /* 0x000000ffff087224 */ /* 0x000fe400078e0a02 */
[----:B------:R-:W-:-:S04]  /*2120*/  IMAD.HI.U32 R2, R5, R7, R4 ;  /* 0x0000000705027227 */ /* 0x000fc800078e0004 */
[----:B------:R-:W-:Y:S02]  /*2130*/  IMAD.MOV.U32 R4, RZ, RZ, R9 ;  /* 0x000000ffff047224 */ /* 0x000fe400078e0009 */
[----:B------:R-:W-:Y:S02]  /*2140*/  IMAD.MOV.U32 R5, RZ, RZ, R8 ;  /* 0x000000ffff057224 */ /* 0x000fe400078e0008 */
[----:B------:R-:W-:-:S04]  /*2150*/  IMAD.HI.U32 R2, R2, R4, RZ ;  /* 0x0000000402027227 */ /* 0x000fc800078e00ff */
[----:B------:R-:W-:-:S05]  /*2160*/  IMAD R4, R2, R5, R4 ;  /* 0x0000000502047224 */ /* 0x000fca00078e0204 */
[----:B------:R-:W-:-:S13]  /*2170*/  ISETP.GT.U32.AND P1, PT, R3, R4, PT ;  /* 0x000000040300720c */ /* 0x000fda0003f24070 */
[----:B------:R-:W-:Y:S01]  /*2180*/  @!P1 IMAD.IADD R4, R4, 0x1, -R3 ;  /* 0x0000000104049824 */ /* 0x000fe200078e0a03 */
[----:B------:R-:W-:Y:S02]  /*2190*/  @!P1 IADD3 R2, R2, 0x1, RZ ;  /* 0x0000000102029810 */ /* 0x000fe40007ffe0ff */
[----:B------:R-:W-:Y:S02]  /*21a0*/  ISETP.NE.AND P1, PT, R0, RZ, PT ;  /* 0x000000ff0000720c */ /* 0x000fe40003f25270 */
[----:B------:R-:W-:Y:S02]  /*21b0*/  ISETP.GE.U32.AND P2, PT, R4, R3, PT ;  /* 0x000000030400720c */ /* 0x000fe40003f46070 */
[----:B------:R-:W-:-:S04]  /*21c0*/  LOP3.LUT R3, R6, R0, RZ, 0x3c, !PT ;  /* 0x0000000006037212 */ /* 0x000fc800078e3cff */
[----:B------:R-:W-:-:S07]  /*21d0*/  ISETP.GE.AND P0, PT, R3, RZ, PT ;  /* 0x000000ff0300720c */ /* 0x000fce0003f06270 */
[----:B------:R-:W-:-:S06]  /*21e0*/  @P2 IADD3 R2, R2, 0x1, RZ ;  /* 0x0000000102022810 */ /* 0x000fcc0007ffe0ff */
[----:B------:R-:W-:Y:S01]  /*21f0*/  @!P0 IMAD.MOV R2, RZ, RZ, -R2 ;  /* 0x000000ffff028224 */ /* 0x000fe200078e0a02 */
[----:B------:R-:W-:Y:S02]  /*2200*/  @!P1 LOP3.LUT R2, RZ, R0, RZ, 0x33, !PT ;  /* 0x00000000ff029212 */ /* 0x000fe400078e33ff */
.L_x_29:
[----:B------:R-:W-:Y:S05]  /*2210*/  BSYNC B0 ;  /* 0x0000000000007941 */ /* 0x000fea0003800000 */
.L_x_28:
[----:B------:R-:W-:Y:S01]  /*2220*/  IMAD R3, R18, R2, RZ ;  /* 0x0000000212037224 */ /* 0x000fe200078e02ff */
[----:B------:R-:W-:Y:S01]  /*2230*/  PRMT R0, RZ, 0x7610, R0 ;  /* 0x00007610ff007816 */ /* 0x000fe20000000000 */
[----:B-1----:R-:W-:Y:S01]  /*2240*/  CS2R R18, SRZ ;  /* 0x0000000000127805 */ /* 0x002fe2000001ff00 */
[----:B------:R-:W-:Y:S01]  /*2250*/  CS2R R30, SRZ ;  /* 0x00000000001e7805 */ /* 0x000fe2000001ff00 */
[----:B------:R-:W-:Y:S01]  /*2260*/  IMAD.IADD R2, R3, 0x1, R2 ;  /* 0x0000000103027824 */ /* 0x000fe200078e0202 */
[----:B------:R1:W-:Y:S01]  /*2270*/  STL [R1+0x10], R3 ;  /* 0x0000100301007387 */ /* 0x0003e20000100800 */
[----:B------:R-:W-:Y:S01]  /*2280*/  CS2R R24, SRZ ;  /* 0x0000000000187805 */ /* 0x000fe2000001ff00 */
[----:B------:R-:W-:Y:S01]  /*2290*/  CS2R R58, SRZ ;  /* 0x00000000003a7805 */ /* 0x000fe2000001ff00 */
[----:B------:R-:W-:Y:S01]  /*22a0*/  CS2R R112, SRZ ;  /* 0x0000000000707805 */ /* 0x000fe2000001ff00 */
[----:B------:R-:W-:Y:S01]  /*22b0*/  IMNMX R134, R10, R2, PT ;  /* 0x000000020a867217 */ /* 0x000fe20003800200 */
[----:B------:R-:W-:Y:S01]  /*22c0*/  CS2R R86, SRZ ;  /* 0x0000000000567805 */ /* 0x000fe2000001ff00 */
[----:B------:R-:W-:Y:S01]  /*22d0*/  CS2R R156, SRZ ;  /* 0x00000000009c7805 */ /* 0x000fe2000001ff00 */
[----:B------:R-:W-:Y:S01]  /*22e0*/  CS2R R94, SRZ ;  /* 0x00000000005e7805 */ /* 0x000fe2000001ff00 */
[----:B------:R-:W-:Y:S01]  /*22f0*/  ISETP.GT.AND P0, PT, R134, R3, PT ;  /* 0x000000038600720c */ /* 0x000fe20003f04270 */
        /* <DEDUP_REMOVED lines=58> */
[----:B-1----:R-:W-:Y:S01]  /*26a0*/  ISETP.NE.U32.AND P1, PT, RZ, c[0x0][0x340], PT ;  /* 0x0000d000ff007a0c */ /* 0x002fe20003f25070 */
[----:B------:R-:W2:Y:S03]  /*26b0*/  LDL R8, [R1+0x4c] ;  /* 0x00004c0001087983 */ /* 0x000ea60000100800 */
[----:B------:R-:W-:Y:S01]  /*26c0*/  ISETP.NE.AND.EX P1, PT, RZ, c[0x0][0x344], PT, P1 ;  /* 0x0000d100ff007a0c */ /* 0x000fe20003f25310 */
[----:B------:R-:W1:-:S12]  /*26d0*/  S2R R4, SR_TID.X ;  /* 0x0000000000047919 */ /* 0x000e580000002100 */
[----:B------:R-:W-:-:S04]  /*26e0*/  @P1 IADD3 R2, P0, R20, c[0x0][0x340], RZ ;  /* 0x0000d00014021a10 */ /* 0x000fc80007f1e0ff */
[----:B------:R-:W-:-:S05]  /*26f0*/  @P1 IADD3.X R3, R17, c[0x0][0x344], RZ, P0, !PT ;  /* 0x0000d10011031a10 */ /* 0x000fca00007fe4ff */
[----:B------:R3:W4:Y:S01]  /*2700*/  @P1 LDG.E R0, [R2.64] ;  /* 0x0000000602001981 */ /* 0x000722000c1e1900 */
[--C-:B-1----:R-:W-:Y:S02]  /*2710*/  SHF.R.S32.HI R103, RZ, 0x1f, R4.reuse ;  /* 0x0000001fff677819 */ /* 0x102fe40000011404 */
[----:B------:R-:W-:Y:S02]  /*2720*/  SHF.R.S32.HI R102, RZ, 0x1f, R4 ;  /* 0x0000001fff667819 */ /* 0x000fe40000011404 */
[-C--:B------:R-:W-:Y:S02]  /*2730*/  LEA.HI R103, R103, R4.reuse, RZ, 0x3 ;  /* 0x0000000467677211 */ /* 0x080fe400078f18ff */
[----:B------:R-:W-:Y:S02]  /*2740*/  LEA.HI R102, R102, R4, RZ, 0x3 ;  /* 0x0000000466667211 */ /* 0x000fe400078f18ff */
[----:B------:R-:W-:Y:S01]  /*2750*/  LOP3.LUT R103, R103, 0xfffffff8, RZ, 0xc0, !PT ;  /* 0xfffffff867677812 */ /* 0x000fe200078ec0ff */
[----:B------:R-:W-:Y:S01]  /*2760*/  IMAD.MOV.U32 R62, RZ, RZ, 0x30 ;  /* 0x00000030ff3e7424 */ /* 0x000fe200078e00ff */
[----:B------:R-:W-:-:S03]  /*2770*/  SHF.R.S32.HI R102, RZ, 0x3, R102 ;  /* 0x00000003ff667819 */ /* 0x000fc60000011466 */
[----:B------:R-:W-:Y:S02]  /*2780*/  IMAD.IADD R103, R4, 0x1, -R103 ;  /* 0x0000000104677824 */ /* 0x000fe400078e0a67 */
[----:B------:R-:W-:Y:S02]  /*2790*/  IMAD R62, R134, R62, -0x30 ;  /* 0xffffffd0863e7424 */ /* 0x000fe400078e023e */
[----:B------:R-:W-:Y:S02]  /*27a0*/  IMAD R32, R103, 0x20, R102 ;  /* 0x0000002067207824 */ /* 0x000fe400078e0266 */
[----:B---3--:R-:W-:-:S05]  /*27b0*/  IMAD.MOV.U32 R2, RZ, RZ, c[0x0][0x2b8] ;  /* 0x0000ae00ff027624 */ /* 0x008fca00078e00ff */
[----:B------:R-:W-:Y:S01]  /*27c0*/  ISETP.NE.AND P0, PT, R2, 0x1, PT ;  /* 0x000000010200780c */ /* 0x000fe20003f05270 */
[----:B------:R-:W-:-:S05]  /*27d0*/  IMAD.IADD R2, R32, 0x1, R62 ;  /* 0x0000000120027824 */ /* 0x000fca00078e023e */
[C---:B------:R-:W-:Y:S01]  /*27e0*/  ISETP.GE.AND P2, PT, R2.reuse, R22, PT ;  /* 0x000000160200720c */ /* 0x040fe20003f46270 */
[----:B------:R-:W-:-:S03]  /*27f0*/  IMAD.IADD R21, R2, 0x1, R16 ;  /* 0x0000000102157824 */ /* 0x000fc600078e0210 */
[----:B------:R-:W-:Y:S01]  /*2800*/  ISETP.GT.OR P2, PT, R32, 0x2f, P2 ;  /* 0x0000002f2000780c */ /* 0x000fe20001744670 */
[----:B------:R-:W-:Y:S01]  /*2810*/  WARPSYNC 0xffffffff ;  /* 0xffffffff00007948 */ /* 0x000fe20003800000 */
[----:B------:R-:W-:Y:S01]  /*2820*/  BAR.SYNC.DEFER_BLOCKING 0x0 ;  /* 0x0000000000007b1d */ /* 0x000fe20000010000 */
[----:B------:R-:W-:-:S04]  /*2830*/  @P0 IMAD.HI.U32 R3, R21, c[0x0][0x2bc], RZ ;  /* 0x0000af0015030a27 */ /* 0x000fc800078e00ff */
[----:B------:R-:W-:Y:S01]  /*2840*/  IMAD.MOV.U32 R20, RZ, RZ, R21 ;  /* 0x000000ffff147224 */ /* 0x000fe200078e0015 */
[----:B------:R-:W-:Y:S01]  /*2850*/  @P0 SHF.R.U32.HI R20, RZ, c[0x0][0x2c0], R3 ;  /* 0x0000b000ff140a19 */ /* 0x000fe20000011603 */
[----:B------:R-:W-:Y:S01]  /*2860*/  IMAD.MOV.U32 R252, RZ, RZ, RZ ;  /* 0x000000fffffc7224 */ /* 0x000fe200078e00ff */
[----:B------:R-:W-:Y:S02]  /*2870*/  LOP3.LUT R23, R15, 0xffff, RZ, 0xc0, !PT ;  /* 0x0000ffff0f177812 */ /* 0x000fe400078ec0ff */
[----:B------:R-:W-:-:S05]  /*2880*/  SEL R6, R14, RZ, !P3 ;  /* 0x000000ff0e067207 */ /* 0x000fca0005800000 */
[----:B------:R-:W-:Y:S02]  /*2890*/  IMAD R6, R6, c[0x0][0x1c0], RZ ;  /* 0x0000700006067a24 */ /* 0x000fe400078e02ff */
[----:B------:R-:W-:-:S05]  /*28a0*/  @!P1 IMAD.MOV.U32 R0, RZ, RZ, R13 ;  /* 0x000000ffff009224 */ /* 0x000fca00078e000d */
[----:B----4-:R-:W-:Y:S01]  /*28b0*/  SHF.R.S32.HI R2, RZ, 0x1f, R0 ;  /* 0x0000001fff027819 */ /* 0x010fe20000011400 */
[----:B------:R-:W-:-:S04]  /*28c0*/  IMAD.WIDE.U32 R4, R0, c[0x0][0x2b0], RZ ;  /* 0x0000ac0000047a25 */ /* 0x000fc800078e00ff */
[----:B------:R-:W-:Y:S01]  /*28d0*/  IMAD R2, R2, c[0x0][0x2b0], RZ ;  /* 0x0000ac0002027a24 */ /* 0x000fe200078e02ff */
[----:B------:R1:W-:Y:S03]  /*28e0*/  STL.64 [R1+0x20], R4 ;  /* 0x0000200401007387 */ /* 0x0003e60000100a00 */
[----:B------:R-:W-:Y:S01]  /*28f0*/  IMAD R2, R0, c[0x0][0x2b4], R2 ;  /* 0x0000ad0000027a24 */ /* 0x000fe200078e0202 */
[----:B------:R-:W-:-:S03]  /*2900*/  @!P2 IADD3 R0, P1, R20, R4, RZ ;  /* 0x000000041400a210 */ /* 0x000fc60007f3e0ff */
[----:B-1----:R-:W-:Y:S01]  /*2910*/  IMAD.IADD R4, R5, 0x1, R2 ;  /* 0x0000000105047824 */ /* 0x002fe200078e0202 */
[----:B------:R-:W-:-:S04]  /*2920*/  @!P2 LEA R2, P0, R0, c[0x0][0x2a0], 0x2 ;  /* 0x0000a8000002aa11 */ /* 0x000fc800078010ff */
[----:B------:R-:W-:-:S04]  /*2930*/  @!P2 LEA.HI.X.SX32 R3, R20, R4, 0x1, P1 ;  /* 0x000000041403a211 */ /* 0x000fc800008f0eff */
[----:B------:R-:W-:-:S05]  /*2940*/  @!P2 LEA.HI.X R3, R0, c[0x0][0x2a4], R3, 0x2, P0 ;  /* 0x0000a9000003aa11 */ /* 0x000fca00000f1403 */
[----:B------:R1:W3:Y:S01]  /*2950*/  @!P2 LDG.E R252, [R2.64] ;  /* 0x0000000602fca981 */ /* 0x0002e2000c1e1900 */
[----:B------:R-:W-:-:S03]  /*2960*/  SHF.R.S32.HI R0, RZ, 0x1f, R11 ;  /* 0x0000001fff007819 */ /* 0x000fc6000001140b */
[----:B------:R4:W-:Y:S02]  /*2970*/  STL [R1+0x34], R4 ;  /* 0x0000340401007387 */ /* 0x0009e40000100800 */
[----:B------:R-:W-:-:S04]  /*2980*/  IMAD R0, R0, c[0x0][0x178], RZ ;  /* 0x00005e0000007a24 */ /* 0x000fc800078e02ff */
[----:B------:R-:W-:Y:S02]  /*2990*/  IMAD R0, R11, c[0x0][0x17c], R0 ;  /* 0x00005f000b007a24 */ /* 0x000fe400078e0200 */
[----:B--2---:R-:W-:Y:S02]  /*29a0*/  IMAD R5, R8, 0x80, R32 ;  /* 0x0000008008057824 */ /* 0x004fe400078e0220 */
[----:B----4-:R-:W-:-:S05]  /*29b0*/  IMAD.MOV.U32 R4, RZ, RZ, c[0x0][0x2c4] ;  /* 0x0000b100ff047624 */ /* 0x010fca00078e00ff */
[----:B------:R-:W-:Y:S01]  /*29c0*/  ISETP.NE.AND P0, PT, R4, 0x1, PT ;  /* 0x000000010400780c */ /* 0x000fe20003f05270 */
[----:B-1----:R-:W-:-:S04]  /*29d0*/  IMAD.WIDE.U32 R2, R11, c[0x0][0x178], RZ ;  /* 0x00005e000b027a25 */ /* 0x002fc800078e00ff */
[----:B------:R-:W-:Y:S01]  /*29e0*/  IMAD.IADD R3, R3, 0x1, R0 ;  /* 0x0000000103037824 */ /* 0x000fe200078e0200 */
[----:B------:R-:W-:-:S03]  /*29f0*/  SEL R4, R13, RZ, !P3 ;  /* 0x000000ff0d047207 */ /* 0x000fc60005800000 */
[----:B------:R-:W-:-:S04]  /*2a00*/  IMAD.WIDE.U32 R2, R23, c[0x0][0x1b8], R2 ;  /* 0x00006e0017027a25 */ /* 0x000fc800078e0002 */
[----:B------:R-:W-:-:S04]  /*2a10*/  @P0 IMAD.HI.U32 R7, R5, c[0x0][0x2c8], RZ ;  /* 0x0000b20005070a27 */ /* 0x000fc800078e00ff */
[----:B------:R-:W-:Y:S01]  /*2a20*/  IMAD.MOV.U32 R0, RZ, RZ, R5 ;  /* 0x000000ffff007224 */ /* 0x000fe200078e0005 */
[----:B------:R-:W-:Y:S01]  /*2a30*/  @P0 SHF.R.U32.HI R0, RZ, c[0x0][0x2cc], R7 ;  /* 0x0000b300ff000a19 */ /* 0x000fe20000011607 */
[----:B------:R-:W-:Y:S02]  /*2a40*/  IMAD R3, R23, c[0x0][0x1bc], R3 ;  /* 0x00006f0017037a24 */ /* 0x000fe400078e0203 */
[C---:B------:R-:W-:Y:S01]  /*2a50*/  IMAD R6, R4.reuse, c[0x0][0x1c4], R6 ;  /* 0x0000710004067a24 */ /* 0x040fe200078e0206 */
[----:B------:R-:W-:Y:S01]  /*2a60*/  SHF.R.S32.HI R7, RZ, 0x1f, R0 ;  /* 0x0000001fff077819 */ /* 0x000fe20000011400 */
[----:B------:R-:W-:-:S04]  /*2a70*/  IMAD.WIDE.U32 R2, R4, c[0x0][0x1c0], R2 ;  /* 0x0000700004027a25 */ /* 0x000fc800078e0002 */
[----:B------:R-:W-:-:S04]  /*2a80*/  IMAD.MOV R4, RZ, RZ, -R0 ;  /* 0x000000ffff047224 */ /* 0x000fc800078e0a00 */
[----:B------:R-:W-:Y:S02]  /*2a90*/  IMAD R4, R4, c[0x0][0x2c4], R5 ;  /* 0x0000b10004047a24 */ /* 0x000fe400078e0205 */
[----:B------:R-:W-:Y:S02]  /*2aa0*/  IMAD R5, R7, c[0x0][0x1b0], RZ ;  /* 0x00006c0007057a24 */ /* 0x000fe400078e02ff */
[----:B------:R-:W-:Y:S02]  /*2ab0*/  IMAD.IADD R3, R3, 0x1, R6 ;  /* 0x0000000103037824 */ /* 0x000fe400078e0206 */
[C---:B------:R-:W-:Y:S01]  /*2ac0*/  IMAD R6, R0.reuse, c[0x0][0x1b4], R5 ;  /* 0x00006d0000067a24 */ /* 0x040fe200078e0205 */
[----:B------:R-:W-:Y:S01]  /*2ad0*/  SHF.R.S32.HI R5, RZ, 0x1f, R4 ;  /* 0x0000001fff057819 */ /* 0x000fe20000011404 */
[----:B------:R-:W-:-:S04]  /*2ae0*/  IMAD.WIDE.U32 R2, R0, c[0x0][0x1b0], R2 ;  /* 0x00006c0000027a25 */ /* 0x000fc800078e0002 */
[----:B------:R-:W-:Y:S02]  /*2af0*/  IMAD R0, R5, c[0x0][0x1a8], RZ ;  /* 0x00006a0005007a24 */ /* 0x000fe400078e02ff */
[----:B------:R-:W-:Y:S02]  /*2b00*/  IMAD.IADD R3, R3, 0x1, R6 ;  /* 0x0000000103037824 */ /* 0x000fe400078e0206 */
[C---:B------:R-:W-:Y:S02]  /*2b10*/  IMAD R0, R4.reuse, c[0x0][0x1ac], R0 ;  /* 0x00006b0004007a24 */ /* 0x040fe400078e0200 */
[----:B------:R-:W-:-:S04]  /*2b20*/  IMAD.WIDE.U32 R2, R4, c[0x0][0x1a8], R2 ;  /* 0x00006a0004027a25 */ /* 0x000fc800078e0002 */
[----:B------:R-:W-:Y:S01]  /*2b30*/  IMAD.IADD R0, R3, 0x1, R0 ;  /* 0x0000000103007824 */ /* 0x000fe200078e0200 */
[----:B------:R-:W-:-:S04]  /*2b40*/  LEA R18, P0, R2, c[0x0][0x160], 0x1 ;  /* 0x0000580002127a11 */ /* 0x000fc800078008ff */
[----:B------:R-:W-:Y:S01]  /*2b50*/  LEA.HI.X R17, R2, c[0x0][0x164], R0, 0x1, P0 ;  /* 0x0000590002117a11 */ /* 0x000fe200000f0c00 */
[----:B------:R-:W1:Y:S01]  /*2b60*/  SHFL.IDX PT, R3, R18, RZ, 0x181f ;  /* 0x00181fff12037589 */ /* 0x000e6200000e0000 */
[----:B------:R-:W-:-:S03]  /*2b70*/  IMAD R16, R12, c[0x0][0x2c4], RZ ;  /* 0x0000b1000c107a24 */ /* 0x000fc600078e02ff */
[----:B------:R-:W2:Y:S01]  /*2b80*/  SHFL.IDX PT, R4, R17, RZ, 0x181f ;  /* 0x00181fff11047589 */ /* 0x000ea200000e0000 */
[----:B------:R-:W-:-:S05]  /*2b90*/  IMAD R19, R8, 0x80, R102 ;  /* 0x0000008008137824 */ /* 0x000fca00078e0266 */
[----:B------:R-:W-:Y:S01]  /*2ba0*/  ISETP.GE.AND P1, PT, R19, R16, PT ;  /* 0x000000101300720c */ /* 0x000fe20003f26270 */
[----:B------:R-:W4:Y:S01]  /*2bb0*/  SHFL.IDX PT, R0, R18, 0x1, 0x181f ;  /* 0x00381f0012007f89 */ /* 0x000f2200000e0000 */
[C---:B------:R-:W-:Y:S02]  /*2bc0*/  IADD3 R34, R251.reuse, 0x80, RZ ;  /* 0x00000080fb227810 */ /* 0x040fe40007ffe0ff */
[----:B------:R-:W-:Y:S02]  /*2bd0*/  SHF.R.S32.HI R24, RZ, 0x1f, R251 ;  /* 0x0000001fff187819 */ /* 0x000fe400000114fb */
[C---:B------:R-:W-:Y:S02]  /*2be0*/  IADD3 R40, R251.reuse, 0x80, RZ ;  /* 0x00000080fb287810 */ /* 0x040fe40007ffe0ff */
[C---:B------:R-:W-:Y:S02]  /*2bf0*/  IADD3 R33, R251.reuse, 0xc0, RZ ;  /* 0x000000c0fb217810 */ /* 0x040fe40007ffe0ff */
[----:B------:R-:W-:-:S03]  /*2c00*/  IADD3 R35, R251, 0xc0, RZ ;  /* 0x000000c0fb237810 */ /* 0x000fc60007ffe0ff */
[CC--:B-1----:R-:W-:Y:S01]  /*2c10*/  @!P1 LEA R12, P4, R251.reuse, R3.reuse, 0x1 ;  /* 0x00000003fb0c9211 */ /* 0x0c2fe200078808ff */
[----:B------:R-:W1:Y:S01]  /*2c20*/  SHFL.IDX PT, R2, R17, 0x1, 0x181f ;  /* 0x00381f0011027f89 */ /* 0x000e6200000e0000 */
[C---:B------:R-:W-:Y:S02]  /*2c30*/  IADD3 R41, R251.reuse, 0x40, RZ ;  /* 0x00000040fb297810 */ /* 0x040fe40007ffe0ff */
[-C--:B------:R-:W-:Y:S02]  /*2c40*/  @!P1 LEA R8, P5, R34, R3.reuse, 0x1 ;  /* 0x0000000322089211 */ /* 0x080fe400078a08ff */
[----:B--2---:R-:W-:Y:S02]  /*2c50*/  @!P1 LEA.HI.X R13, R251, R4, R24, 0x1, P4 ;  /* 0x00000004fb0d9211 */ /* 0x004fe400020f0c18 */
[----:B------:R-:W-:Y:S02]  /*2c60*/  SHF.R.S32.HI R40, RZ, 0x1f, R40 ;  /* 0x0000001fff287819 */ /* 0x000fe40000011428 */
[----:B------:R-:W-:-:S02]  /*2c70*/  @!P1 LEA R6, P4, R33, R3, 0x1 ;  /* 0x0000000321069211 */ /* 0x000fc400078808ff */
[----:B------:R-:W-:Y:S02]  /*2c80*/  SHF.R.S32.HI R35, RZ, 0x1f, R35 ;  /* 0x0000001fff237819 */ /* 0x000fe40000011423 */
[----:B------:R-:W-:Y:S02]  /*2c90*/  IADD3 R5, R19, 0x20, RZ ;  /* 0x0000002013057810 */ /* 0x000fe40007ffe0ff */
[C---:B------:R-:W-:Y:S02]  /*2ca0*/  ISETP.GE.AND P2, PT, R251.reuse, c[0x0][0x198], PT ;  /* 0x00006600fb007a0c */ /* 0x040fe40003f46270 */
[----:B------:R-:W-:Y:S02]  /*2cb0*/  IADD3 R42, R251, 0x40, RZ ;  /* 0x00000040fb2a7810 */ /* 0x000fe40007ffe0ff */
[----:B------:R-:W-:Y:S02]  /*2cc0*/  @!P1 LEA.HI.X R9, R34, R4, R40, 0x1, P5 ;  /* 0x0000000422099211 */ /* 0x000fe400028f0c28 */
[----:B------:R-:W-:-:S02]  /*2cd0*/  ISETP.GE.AND P6, PT, R41, c[0x0][0x198], PT ;  /* 0x0000660029007a0c */ /* 0x000fc40003fc6270 */
[C---:B------:R-:W-:Y:S02]  /*2ce0*/  @!P1 LEA.HI.X R7, R33.reuse, R4, R35, 0x1, P4 ;  /* 0x0000000421079211 */ /* 0x040fe400020f0c23 */
[----:B------:R-:W-:Y:S02]  /*2cf0*/  ISETP.GE.AND P5, PT, R34, c[0x0][0x198], PT ;  /* 0x0000660022007a0c */ /* 0x000fe40003fa6270 */
[----:B------:R-:W-:Y:S01]  /*2d00*/  ISETP.GE.AND P4, PT, R33, c[0x0][0x198], PT ;  /* 0x0000660021007a0c */ /* 0x000fe20003f86270 */
[----:B------:R2:W-:Y:S01]  /*2d10*/  @!P1 LDGSTS.E.BYPASS.LTC128B.128 [R247+0x4080], [R12.64], !P2 ;  /* 0x040800000cf79fae */ /* 0x0005e2000d101d46 */
[----:B------:R-:W-:Y:S02]  /*2d20*/  ISETP.GE.AND P0, PT, R5, R16, PT ;  /* 0x000000100500720c */ /* 0x000fe40003f06270 */
[----:B------:R-:W-:Y:S02]  /*2d30*/  @!P1 LEA R10, P3, R41, R3, 0x1 ;  /* 0x00000003290a9211 */ /* 0x000fe400078608ff */
[----:B------:R-:W-:-:S04]  /*2d40*/  SHF.R.S32.HI R42, RZ, 0x1f, R42 ;  /* 0x0000001fff2a7819 */ /* 0x000fc8000001142a */
[----:B------:R-:W-:-:S05]  /*2d50*/  @!P1 LEA.HI.X R11, R41, R4, R42, 0x1, P3 ;  /* 0x00000004290b9211 */ /* 0x000fca00018f0c2a */
[----:B------:R5:W-:Y:S04]  /*2d60*/  @!P1 LDGSTS.E.BYPASS.LTC128B.128 [R247+0x8080], [R10.64], !P6 ;  /* 0x080800000af79fae */ /* 0x000be8000f101d46 */
[----:B------:R1:W-:Y:S04]  /*2d70*/  @!P1 LDGSTS.E.BYPASS.LTC128B.128 [R247+0xc080], [R8.64], !P5 ;  /* 0x0c08000008f79fae */ /* 0x0003e8000e901d46 */
[----:B------:R2:W-:Y:S01]  /*2d80*/  @!P1 LDGSTS.E.BYPASS.LTC128B.128 [R247+0x10080], [R6.64], !P4 ;  /* 0x1008000006f79fae */ /* 0x0005e2000e101d46 */
[----:B------:R-:W-:Y:S02]  /*2d90*/  IADD3 R3, R19, 0x40, RZ ;  /* 0x0000004013037810 */ /* 0x000fe40007ffe0ff */
[-C--:B----4-:R-:W-:Y:S01]  /*2da0*/  @!P0 LEA R14, P3, R251, R0.reuse, 0x1 ;  /* 0x00000000fb0e8211 */ /* 0x090fe200078608ff */
[----:B-----5:R-:W4:Y:S01]  /*2db0*/  SHFL.IDX PT, R10, R18, 0x2, 0x181f ;  /* 0x00581f00120a7f89 */ /* 0x020f2200000e0000 */
[----:B-1----:R-:W-:-:S04]  /*2dc0*/  @!P0 LEA R8, P1, R41, R0, 0x1 ;  /* 0x0000000029088211 */ /* 0x002fc800078208ff */
[----:B------:R-:W-:Y:S02]  /*2dd0*/  @!P0 LEA.HI.X R9, R41, R2, R42, 0x1, P1 ;  /* 0x0000000229098211 */ /* 0x000fe400008f0c2a */
[C---:B--2---:R-:W-:Y:S01]  /*2de0*/  @!P0 LEA R6, P1, R34.reuse, R0, 0x1 ;  /* 0x0000000022068211 */ /* 0x044fe200078208ff */
[----:B------:R-:W1:Y:S03]  /*2df0*/  SHFL.IDX PT, R11, R17, 0x2, 0x181f ;  /* 0x00581f00110b7f89 */ /* 0x000e6600000e0000 */
[----:B------:R-:W-:Y:S02]  /*2e00*/  @!P0 LEA.HI.X R7, R34, R2, R40, 0x1, P1 ;  /* 0x0000000222078211 */ /* 0x000fe400008f0c28 */
[----:B------:R-:W-:-:S04]  /*2e10*/  @!P0 LEA R4, P1, R33, R0, 0x1 ;  /* 0x0000000021048211 */ /* 0x000fc800078208ff */
[----:B------:R-:W-:Y:S02]  /*2e20*/  @!P0 LEA.HI.X R5, R33, R2, R35, 0x1, P1 ;  /* 0x0000000221058211 */ /* 0x000fe400008f0c23 */
[----:B------:R-:W-:Y:S02]  /*2e30*/  ISETP.GE.AND P1, PT, R3, R16, PT ;  /* 0x000000100300720c */ /* 0x000fe40003f26270 */
[----:B------:R-:W-:Y:S01]  /*2e40*/  @!P0 LEA.HI.X R15, R251, R2, R24, 0x1, P3 ;  /* 0x00000002fb0f8211 */ /* 0x000fe200018f0c18 */
[----:B------:R-:W-:-:S04]  /*2e50*/  IMAD.MOV R0, RZ, RZ, -R20 ;  /* 0x000000ffff007224 */ /* 0x000fc800078e0a14 */
[----:B------:R2:W-:Y:S01]  /*2e60*/  @!P0 LDGSTS.E.BYPASS.LTC128B.128 [R247+0x5080], [R14.64], !P2 ;  /* 0x050800000ef78fae */ /* 0x0005e2000d101d46 */
[----:B------:R-:W-:-:S03]  /*2e70*/  IMAD R21, R0, c[0x0][0x2b8], R21 ;  /* 0x0000ae0000157a24 */ /* 0x000fc600078e0215 */
[----:B------:R4:W-:Y:S04]  /*2e80*/  @!P0 LDGSTS.E.BYPASS.LTC128B.128 [R247+0x9080], [R8.64], !P6 ;  /* 0x0908000008f78fae */ /* 0x0009e8000f101d46 */
[----:B------:R5:W-:Y:S04]  /*2e90*/  @!P0 LDGSTS.E.BYPASS.LTC128B.128 [R247+0xd080], [R6.64], !P5 ;  /* 0x0d08000006f78fae */ /* 0x000be8000e901d46 */
[----:B------:R2:W-:Y:S01]  /*2ea0*/  @!P0 LDGSTS.E.BYPASS.LTC128B.128 [R247+0x11080], [R4.64], !P4 ;  /* 0x1108000004f78fae */ /* 0x0005e2000e101d46 */
[----:B------:R-:W-:Y:S01]  /*2eb0*/  SHF.R.S32.HI R12, RZ, 0x1f, R21 ;  /* 0x0000001fff0c7819 */ /* 0x000fe20000011415 */
[----:B------:R-:W-:-:S04]  /*2ec0*/  IMAD.WIDE.U32 R2, R21, c[0x0][0x1e0], RZ ;  /* 0x0000780015027a25 */ /* 0x000fc800078e00ff */
[----:B------:R-:W-:Y:S01]  /*2ed0*/  IMAD R0, R12, c[0x0][0x1e0], RZ ;  /* 0x000078000c007a24 */ /* 0x000fe200078e02ff */
[----:B----4-:R-:W-:-:S04]  /*2ee0*/  @!P1 LEA R8, P0, R251, R10, 0x1 ;  /* 0x0000000afb089211 */ /* 0x010fc800078008ff */
[-C--:B-1----:R-:W-:Y:S02]  /*2ef0*/  @!P1 LEA.HI.X R9, R251, R11.reuse, R24, 0x1, P0 ;  /* 0x0000000bfb099211 */ /* 0x082fe400000f0c18 */
[-C--:B-----5:R-:W-:Y:S01]  /*2f00*/  @!P1 LEA R6, P0, R41, R10.reuse, 0x1 ;  /* 0x0000000a29069211 */ /* 0x0a0fe200078008ff */
[----:B------:R-:W-:Y:S01]  /*2f10*/  IMAD R0, R21, c[0x0][0x1e4], R0 ;  /* 0x0000790015007a24 */ /* 0x000fe200078e0200 */
[----:B--2---:R-:W-:Y:S01]  /*2f20*/  IADD3 R14, R19, 0x60, RZ ;  /* 0x00000060130e7810 */ /* 0x004fe20007ffe0ff */
[----:B------:R-:W1:Y:S01]  /*2f30*/  SHFL.IDX PT, R13, R18, 0x3, 0x181f ;  /* 0x00781f00120d7f89 */ /* 0x000e6200000e0000 */
[-C--:B------:R-:W-:Y:S02]  /*2f40*/  @!P1 LEA.HI.X R7, R41, R11.reuse, R42, 0x1, P0 ;  /* 0x0000000b29079211 */ /* 0x080fe400000f0c2a */
[C---:B------:R-:W-:Y:S01]  /*2f50*/  @!P1 LEA R4, P0, R34.reuse, R10, 0x1 ;  /* 0x0000000a22049211 */ /* 0x040fe200078008ff */
[----:B------:R-:W-:Y:S01]  /*2f60*/  IMAD.IADD R3, R3, 0x1, R0 ;  /* 0x0000000103037824 */ /* 0x000fe200078e0200 */
[----:B------:R2:W-:Y:S02]  /*2f70*/  @!P1 LDGSTS.E.BYPASS.LTC128B.128 [R247+0x6080], [R8.64], !P2 ;  /* 0x0608000008f79fae */ /* 0x0005e4000d101d46 */
[----:B------:R-:W-:-:S02]  /*2f80*/  @!P1 LEA.HI.X R5, R34, R11, R40, 0x1, P0 ;  /* 0x0000000b22059211 */ /* 0x000fc400000f0c28 */
[----:B------:R4:W-:Y:S01]  /*2f90*/  @!P1 LDGSTS.E.BYPASS.LTC128B.128 [R247+0xa080], [R6.64], !P6 ;  /* 0x0a08000006f79fae */ /* 0x0009e2000f101d46 */
[----:B------:R-:W-:Y:S01]  /*2fa0*/  ISETP.GE.AND P3, PT, R14, R16, PT ;  /* 0x000000100e00720c */ /* 0x000fe20003f66270 */
[C---:B------:R-:W-:Y:S02]  /*2fb0*/  IMAD.WIDE.U32 R26, R23.reuse, c[0x0][0x1e8], RZ ;  /* 0x00007a00171a7a25 */ /* 0x040fe400078e00ff */
[----:B------:R5:W-:Y:S04]  /*2fc0*/  @!P1 LDGSTS.E.BYPASS.LTC128B.128 [R247+0xe080], [R4.64], !P5 ;  /* 0x0e08000004f79fae */ /* 0x000be8000e901d46 */
[----:B------:R-:W1:Y:S01]  /*2fd0*/  SHFL.IDX PT, R14, R17, 0x3, 0x181f ;  /* 0x00781f00110e7f89 */ /* 0x000e6200000e0000 */
[----:B------:R-:W-:Y:S01]  /*2fe0*/  IMAD R25, R23, c[0x0][0x1ec], R27 ;  /* 0x00007b0017197a24 */ /* 0x000fe200078e021b */
[----:B------:R-:W-:-:S05]  /*2ff0*/  IADD3 R61, R134, -0x1, RZ ;  /* 0xffffffff863d7810 */ /* 0x000fca0007ffe0ff */
[----:B------:R-:W-:Y:S01]  /*3000*/  IMAD R60, R61, -0x30, R22 ;  /* 0xffffffd03d3c7824 */ /* 0x000fe200078e0216 */
[C---:B-----5:R-:W-:Y:S02]  /*3010*/  @!P1 LEA R4, P0, R33.reuse, R10, 0x1 ;  /* 0x0000000a21049211 */ /* 0x060fe400078008ff */
[----:B---3--:R-:W-:Y:S01]  /*3020*/  SHF.R.S32.HI R15, RZ, 0x1f, R252 ;  /* 0x0000001fff0f7819 */ /* 0x008fe200000114fc */
[----:B------:R-:W-:Y:S01]  /*3030*/  IMAD.WIDE.U32 R2, R252, c[0x0][0x1f0], R2 ;  /* 0x00007c00fc027a25 */ /* 0x000fe200078e0002 */
[----:B------:R-:W-:-:S03]  /*3040*/  @!P1 LEA.HI.X R5, R33, R11, R35, 0x1, P0 ;  /* 0x0000000b21059211 */ /* 0x000fc600000f0c23 */
[----:B----4-:R-:W-:Y:S01]  /*3050*/  IMAD R6, R15, c[0x0][0x1f0], RZ ;  /* 0x00007c000f067a24 */ /* 0x010fe200078e02ff */
[----:B------:R-:W-:Y:S01]  /*3060*/  IADD3 R0, P0, R2, R26, RZ ;  /* 0x0000001a02007210 */ /* 0x000fe20007f1e0ff */
[----:B------:R3:W-:Y:S02]  /*3070*/  @!P1 LDGSTS.E.BYPASS.LTC128B.128 [R247+0x12080], [R4.64], !P4 ;  /* 0x1208000004f79fae */ /* 0x0007e4000e101d46 */
[----:B------:R-:W-:Y:S01]  /*3080*/  IMAD R6, R252, c[0x0][0x1f4], R6 ;  /* 0x00007d00fc067a24 */ /* 0x000fe200078e0206 */
[----:B-1----:R-:W-:-:S04]  /*3090*/  @!P3 LEA R2, P1, R251, R13, 0x1 ;  /* 0x0000000dfb02b211 */ /* 0x002fc800078208ff */
[----:B---3--:R-:W-:Y:S02]  /*30a0*/  IADD3.X R4, R25, R3, R6, P0, !PT ;  /* 0x0000000319047210 */ /* 0x008fe400007fe406 */
[----:B------:R-:W-:-:S04]  /*30b0*/  LEA R10, P0, R0, c[0x0][0x1c8], 0x1 ;  /* 0x00007200000a7a11 */ /* 0x000fc800078008ff */
[----:B------:R-:W-:Y:S02]  /*30c0*/  LEA.HI.X R11, R0, c[0x0][0x1cc], R4, 0x1, P0 ;  /* 0x00007300000b7a11 */ /* 0x000fe400000f0c04 */
[----:B------:R-:W-:Y:S01]  /*30d0*/  IMNMX R0, R60, 0x30, PT ;  /* 0x000000303c007817 */ /* 0x000fe20003800200 */
[----:B------:R-:W-:-:S04]  /*30e0*/  IMAD R4, R12, c[0x0][0x208], RZ ;  /* 0x000082000c047a24 */ /* 0x000fc800078e02ff */
[----:B------:R-:W-:Y:S02]  /*30f0*/  IMAD.IADD R5, R0, 0x1, -R102 ;  /* 0x0000000100057824 */ /* 0x000fe400078e0a66 */
[----:B------:R-:W1:Y:S01]  /*3100*/  SHFL.IDX PT, R0, R10, RZ, 0x181f ;  /* 0x00181fff0a007589 */ /* 0x000e6200000e0000 */
[----:B------:R-:W-:-:S03]  /*3110*/  @!P3 LEA.HI.X R3, R251, R14, R24, 0x1, P1 ;  /* 0x0000000efb03b211 */ /* 0x000fc600008f0c18 */
[----:B------:R-:W3:Y:S01]  /*3120*/  SHFL.IDX PT, R12, R11, RZ, 0x181f ;  /* 0x00181fff0b0c7589 */ /* 0x000ee200000e0000 */
[----:B------:R-:W-:Y:S01]  /*3130*/  IMAD R4, R21, c[0x0][0x20c], R4 ;  /* 0x0000830015047a24 */ /* 0x000fe200078e0204 */
[-C--:B--2---:R-:W-:Y:S02]  /*3140*/  @!P3 LEA R8, P0, R41, R13.reuse, 0x1 ;  /* 0x0000000d2908b211 */ /* 0x084fe400078008ff */
[----:B------:R2:W-:Y:S01]  /*3150*/  @!P3 LDGSTS.E.BYPASS.LTC128B.128 [R247+0x7080], [R2.64], !P2 ;  /* 0x0708000002f7bfae */ /* 0x0005e2000d101d46 */
[----:B------:R-:W-:Y:S02]  /*3160*/  ISETP.GE.AND P1, PT, R5, 0x1, PT ;  /* 0x000000010500780c */ /* 0x000fe40003f26270 */
[C---:B------:R-:W-:Y:S02]  /*3170*/  @!P3 LEA R6, P2, R34.reuse, R13, 0x1 ;  /* 0x0000000d2206b211 */ /* 0x040fe400078408ff */
[-C--:B------:R-:W-:Y:S02]  /*3180*/  @!P3 LEA.HI.X R9, R41, R14.reuse, R42, 0x1, P0 ;  /* 0x0000000e2909b211 */ /* 0x080fe400000f0c2a */
[----:B------:R-:W-:-:S02]  /*3190*/  @!P3 LEA.HI.X R7, R34, R14, R40, 0x1, P2 ;  /* 0x0000000e2207b211 */ /* 0x000fc400010f0c28 */
[----:B------:R-:W-:Y:S01]  /*31a0*/  ISETP.GE.AND P2, PT, R5, 0x21, PT ;  /* 0x000000210500780c */ /* 0x000fe20003f46270 */
[----:B------:R-:W-:Y:S04]  /*31b0*/  SHFL.IDX PT, R16, R11, 0x1, 0x181f ;  /* 0x00381f000b107f89 */ /* 0x000fe800000e0000 */
[----:B------:R1:W-:Y:S04]  /*31c0*/  @!P3 LDGSTS.E.BYPASS.LTC128B.128 [R247+0xb080], [R8.64], !P6 ;  /* 0x0b08000008f7bfae */ /* 0x0003e8000f101d46 */
[----:B------:R4:W-:Y:S01]  /*31d0*/  @!P3 LDGSTS.E.BYPASS.LTC128B.128 [R247+0xf080], [R6.64], !P5 ;  /* 0x0f08000006f7bfae */ /* 0x0009e2000e901d46 */
[----:B--2---:R-:W-:-:S04]  /*31e0*/  IMAD.WIDE.U32 R2, R21, c[0x0][0x208], RZ ;  /* 0x0000820015027a25 */ /* 0x004fc800078e00ff */
[----:B------:R-:W-:Y:S01]  /*31f0*/  IMAD.IADD R3, R3, 0x1, R4 ;  /* 0x0000000103037824 */ /* 0x000fe200078e0204 */
[C---:B------:R-:W-:Y:S02]  /*3200*/  @!P3 LEA R4, P0, R33.reuse, R13, 0x1 ;  /* 0x0000000d2104b211 */ /* 0x040fe400078008ff */
[----:B------:R2:W5:Y:S02]  /*3210*/  SHFL.IDX PT, R13, R10, 0x1, 0x181f ;  /* 0x00381f000a0d7f89 */ /* 0x00056400000e0000 */
[----:B------:R-:W-:-:S05]  /*3220*/  @!P3 LEA.HI.X R5, R33, R14, R35, 0x1, P0 ;  /* 0x0000000e2105b211 */ /* 0x000fca00000f0c23 */
[----:B------:R5:W-:Y:S01]  /*3230*/  @!P3 LDGSTS.E.BYPASS.LTC128B.128 [R247+0x13080], [R4.64], !P4 ;  /* 0x1308000004f7bfae */ /* 0x000be2000e101d46 */
[----:B-1----:R-:W-:Y:S02]  /*3240*/  @P1 LEA R8, P3, R41, R0, 0x1 ;  /* 0x0000000029081211 */ /* 0x002fe400078608ff */
[----:B------:R-:W-:Y:S02]  /*3250*/  ISETP.GE.AND P6, PT, R251, c[0x0][0x1d4], PT ;  /* 0x00007500fb007a0c */ /* 0x000fe40003fc6270 */
[----:B------:R-:W-:Y:S01]  /*3260*/  ISETP.GE.AND P5, PT, R41, c[0x0][0x1d4], PT ;  /* 0x0000750029007a0c */ /* 0x000fe20003fa6270 */
[----:B------:R-:W-:Y:S01]  /*3270*/  IMAD.WIDE.U32 R18, R23, c[0x0][0x210], RZ ;  /* 0x0000840017127a25 */ /* 0x000fe200078e00ff */
[----:B---3--:R-:W-:Y:S01]  /*3280*/  @P1 LEA.HI.X R9, R41, R12, R42, 0x1, P3 ;  /* 0x0000000c29091211 */ /* 0x008fe200018f0c2a */
[----:B------:R-:W0:Y:S01]  /*3290*/  LDGDEPBAR ;  /* 0x00000000000079af */ /* 0x000e220000000000 */
[----:B------:R-:W-:Y:S02]  /*32a0*/  ISETP.GE.AND P4, PT, R34, c[0x0][0x1d4], PT ;  /* 0x0000750022007a0c */ /* 0x000fe40003f86270 */
[----:B--2---:R-:W-:-:S04]  /*32b0*/  @P1 LEA R10, P0, R251, R0, 0x1 ;  /* 0x00000000fb0a1211 */ /* 0x004fc800078008ff */
[----:B------:R-:W-:Y:S02]  /*32c0*/  @P1 LEA.HI.X R11, R251, R12, R24, 0x1, P0 ;  /* 0x0000000cfb0b1211 */ /* 0x000fe400000f0c18 */
[-C--:B----4-:R-:W-:Y:S01]  /*32d0*/  @P1 LEA R6, P0, R34, R0.reuse, 0x1 ;  /* 0x0000000022061211 */ /* 0x090fe200078008ff */
[----:B------:R-:W-:Y:S02]  /*32e0*/  IMAD.WIDE.U32 R2, R252, c[0x0][0x218], R2 ;  /* 0x00008600fc027a25 */ /* 0x000fe400078e0002 */
[----:B------:R1:W-:Y:S01]  /*32f0*/  @P1 LDGSTS.E.BYPASS.LTC128B.128 [R247+0x14080], [R10.64], !P6 ;  /* 0x140800000af71fae */ /* 0x0003e2000f101d46 */
[----:B-----5:R-:W-:Y:S02]  /*3300*/  @P1 LEA R4, P3, R33, R0, 0x1 ;  /* 0x0000000021041211 */ /* 0x020fe400078608ff */
[-C--:B------:R-:W-:Y:S01]  /*3310*/  @P1 LEA.HI.X R7, R34, R12.reuse, R40, 0x1, P0 ;  /* 0x0000000c22071211 */ /* 0x080fe200000f0c28 */
[----:B------:R-:W-:Y:S01]  /*3320*/  IMAD R17, R23, c[0x0][0x214], R19 ;  /* 0x0000850017117a24 */ /* 0x000fe200078e0213 */
[C---:B------:R-:W-:Y:S01]  /*3330*/  @P1 LEA.HI.X R5, R33.reuse, R12, R35, 0x1, P3 ;  /* 0x0000000c21051211 */ /* 0x040fe200018f0c23 */
[----:B------:R2:W-:Y:S01]  /*3340*/  @P1 LDGSTS.E.BYPASS.LTC128B.128 [R247+0x15880], [R8.64], !P5 ;  /* 0x1588000008f71fae */ /* 0x0005e2000e901d46 */
[----:B------:R-:W-:Y:S01]  /*3350*/  ISETP.GE.AND P3, PT, R33, c[0x0][0x1d4], PT ;  /* 0x0000750021007a0c */ /* 0x000fe20003f66270 */
[----:B------:R-:W-:Y:S01]  /*3360*/  IMAD R0, R15, c[0x0][0x218], RZ ;  /* 0x000086000f007a24 */ /* 0x000fe200078e02ff */
[C---:B------:R-:W-:Y:S01]  /*3370*/  @P2 LEA R14, P0, R251.reuse, R13, 0x1 ;  /* 0x0000000dfb0e2211 */ /* 0x040fe200078008ff */
[----:B------:R3:W-:Y:S02]  /*3380*/  @P1 LDGSTS.E.BYPASS.LTC128B.128 [R247+0x17080], [R6.64], !P4 ;  /* 0x1708000006f71fae */ /* 0x0007e4000e101d46 */
[----:B------:R-:W-:Y:S01]  /*3390*/  IMAD R12, R252, c[0x0][0x21c], R0 ;  /* 0x00008700fc0c7a24 */ /* 0x000fe200078e0200 */
[----:B------:R-:W-:-:S02]  /*33a0*/  @P2 LEA.HI.X R15, R251, R16, R24, 0x1, P0 ;  /* 0x00000010fb0f2211 */ /* 0x000fc400000f0c18 */
[----:B------:R-:W-:-:S04]  /*33b0*/  IADD3 R0, P0, R2, R18, RZ ;  /* 0x0000001202007210 */ /* 0x000fc80007f1e0ff */
[----:B------:R-:W-:Y:S01]  /*33c0*/  IADD3.X R2, R17, R3, R12, P0, !PT ;  /* 0x0000000311027210 */ /* 0x000fe200007fe40c */
[----:B------:R4:W-:Y:S04]  /*33d0*/  @P1 LDGSTS.E.BYPASS.LTC128B.128 [R247+0x18880], [R4.64], !P3 ;  /* 0x1888000004f71fae */ /* 0x0009e8000d901d46 */
[----:B------:R5:W-:Y:S01]  /*33e0*/  @P2 LDGSTS.E.BYPASS.LTC128B.128 [R247+0x15080], [R14.64], !P6 ;  /* 0x150800000ef72fae */ /* 0x000be2000f101d46 */
[----:B-1----:R-:W-:-:S04]  /*33f0*/  LEA R11, P0, R0, c[0x0][0x1f8], 0x1 ;  /* 0x00007e00000b7a11 */ /* 0x002fc800078008ff */
[----:B------:R-:W-:Y:S02]  /*3400*/  LEA.HI.X R10, R0, c[0x0][0x1fc], R2, 0x1, P0 ;  /* 0x00007f00000a7a11 */ /* 0x000fe400000f0c02 */
[-C--:B---3--:R-:W-:Y:S02]  /*3410*/  @P2 LEA R6, P1, R41, R13.reuse, 0x1 ;  /* 0x0000000d29062211 */ /* 0x088fe400078208ff */
[----:B------:R-:W-:Y:S02]  /*3420*/  @P2 LEA R2, P0, R33, R13, 0x1 ;  /* 0x0000000d21022211 */ /* 0x000fe400078008ff */
[-C--:B------:R-:W-:Y:S02]  /*3430*/  @P2 LEA.HI.X R7, R41, R16.reuse, R42, 0x1, P1 ;  /* 0x0000001029072211 */ /* 0x080fe400008f0c2a */
[----:B------:R-:W-:-:S03]  /*3440*/  @P2 LEA.HI.X R3, R33, R16, R35, 0x1, P0 ;  /* 0x0000001021032211 */ /* 0x000fc600000f0c23 */
[----:B------:R1:W-:Y:S01]  /*3450*/  @P2 LDGSTS.E.BYPASS.LTC128B.128 [R247+0x16880], [R6.64], !P5 ;  /* 0x1688000006f72fae */ /* 0x0003e2000e901d46 */
[----:B----4-:R-:W-:-:S04]  /*3460*/  @P2 LEA R4, P1, R34, R13, 0x1 ;  /* 0x0000000d22042211 */ /* 0x010fc800078208ff */
[----:B------:R-:W-:-:S05]  /*3470*/  @P2 LEA.HI.X R5, R34, R16, R40, 0x1, P1 ;  /* 0x0000001022052211 */ /* 0x000fca00008f0c28 */
[----:B------:R3:W-:Y:S04]  /*3480*/  @P2 LDGSTS.E.BYPASS.LTC128B.128 [R247+0x18080], [R4.64], !P4 ;  /* 0x1808000004f72fae */ /* 0x0007e8000e101d46 */
[----:B------:R4:W-:Y:S04]  /*3490*/  @P2 LDGSTS.E.BYPASS.LTC128B.128 [R247+0x19880], [R2.64], !P3 ;  /* 0x1988000002f72fae */ /* 0x0009e8000d901d46 */
[----:B------:R-:W0:Y:S01]  /*34a0*/  LDGDEPBAR ;  /* 0x00000000000079af */ /* 0x000e220000000000 */
[----:B------:R-:W-:-:S04]  /*34b0*/  DEPBAR.LE SB0, 0x1 ;  /* 0x000080400000791a */ /* 0x000fc80000000000 */
[----:B------:R-:W-:Y:S06]  /*34c0*/  BAR.SYNC.DEFER_BLOCKING 0x0 ;  /* 0x0000000000007b1d */ /* 0x000fec0000010000 */
[----:B--2---:R-:W1:Y:S04]  /*34d0*/  SHFL.IDX PT, R9, R11, RZ, 0x181f ;  /* 0x00181fff0b097589 */ /* 0x004e6800000e0000 */
[----:B------:R-:W2:Y:S04]  /*34e0*/  SHFL.IDX PT, R8, R10, RZ, 0x181f ;  /* 0x00181fff0a087589 */ /* 0x000ea800000e0000 */
[----:B------:R1:W1:Y:S04]  /*34f0*/  LDSM.16.M88.4 R160, [R243] ;  /* 0x00000000f3a0783b */ /* 0x0002680000000200 */
[----:B------:R1:W1:Y:S04]  /*3500*/  LDSM.16.M88.4 R164, [R244] ;  /* 0x00000000f4a4783b */ /* 0x0002680000000200 */
[----:B------:R1:W1:Y:S04]  /*3510*/  LDSM.16.M88.4 R180, [R246] ;  /* 0x00000000f6b4783b */ /* 0x0002680000000200 */
[----:B------:R1:W1:Y:S04]  /*3520*/  LDSM.16.M88.4 R184, [R245] ;  /* 0x00000000f5b8783b */ /* 0x0002680000000200 */
[----:B------:R1:W1:Y:S04]  /*3530*/  LDSM.16.M88.4 R188, [R243+0x4000] ;  /* 0x00400000f3bc783b */ /* 0x0002680000000200 */
[----:B------:R1:W1:Y:S04]  /*3540*/  LDSM.16.M88.4 R192, [R244+0x4000] ;  /* 0x00400000f4c0783b */ /* 0x0002680000000200 */
[----:B------:R1:W1:Y:S04]  /*3550*/  LDSM.16.M88.4 R196, [R246+0x4000] ;  /* 0x00400000f6c4783b */ /* 0x0002680000000200 */
[----:B------:R1:W2:Y:S04]  /*3560*/  LDSM.16.M88.4 R200, [R245+0x4000] ;  /* 0x00400000f5c8783b */ /* 0x0002a80000000200 */
[----:B------:R1:W2:Y:S04]  /*3570*/  LDSM.16.M88.4 R204, [R243+0x8000] ;  /* 0x00800000f3cc783b */ /* 0x0002a80000000200 */
[----:B------:R1:W5:Y:S04]  /*3580*/  LDSM.16.M88.4 R208, [R244+0x8000] ;  /* 0x00800000f4d0783b */ /* 0x0003680000000200 */
[----:B------:R1:W5:Y:S04]  /*3590*/  LDSM.16.M88.4 R212, [R246+0x8000] ;  /* 0x00800000f6d4783b */ /* 0x0003680000000200 */
[----:B------:R1:W5:Y:S04]  /*35a0*/  LDSM.16.M88.4 R216, [R245+0x8000] ;  /* 0x00800000f5d8783b */ /* 0x0003680000000200 */
[----:B------:R2:W5:Y:S04]  /*35b0*/  LDSM.16.M88.4 R220, [R243+0xc000] ;  /* 0x00c00000f3dc783b */ /* 0x0005680000000200 */
[----:B------:R4:W5:Y:S04]  /*35c0*/  LDSM.16.M88.4 R224, [R244+0xc000] ;  /* 0x00c00000f4e0783b */ /* 0x0009680000000200 */
[----:B------:R5:W5:Y:S04]  /*35d0*/  LDSM.16.M88.4 R228, [R246+0xc000] ;  /* 0x00c00000f6e4783b */ /* 0x000b680000000200 */
[----:B------:R5:W5:Y:S04]  /*35e0*/  LDSM.16.M88.4 R232, [R245+0xc000] ;  /* 0x00c00000f5e8783b */ /* 0x000b680000000200 */
[----:B------:R-:W-:Y:S01]  /*35f0*/  BAR.SYNC.DEFER_BLOCKING 0x0 ;  /* 0x0000000000007b1d */ /* 0x000fe20000010000 */
[----:B------:R-:W-:Y:S01]  /*3600*/  LOP3.LUT P1, RZ, R103, 0x2, RZ, 0xc0, !PT ;  /* 0x0000000267ff7812 */ /* 0x000fe2000782c0ff */
[----:B---3--:R-:W-:Y:S01]  /*3610*/  IMAD.IADD R4, R60, 0x1, -R102 ;  /* 0x000000013c047824 */ /* 0x008fe200078e0a66 */
[----:B-1----:R-:W-:-:S02]  /*3620*/  LEA R6, P0, R251, R9, 0x1 ;  /* 0x00000009fb067211 */ /* 0x002fc400078008ff */
[----:B------:R-:W-:Y:S02]  /*3630*/  ISETP.GE.AND P2, PT, R251, c[0x0][0x1d4], PT ;  /* 0x00007500fb007a0c */ /* 0x000fe40003f46270 */
[----:B------:R-:W-:Y:S02]  /*3640*/  IADD3 R0, R135, 0x20, RZ ;  /* 0x0000002087007810 */ /* 0x000fe40007ffe0ff */
[----:B--2---:R-:W-:Y:S02]  /*3650*/  LEA.HI.X R7, R251, R8, R24, 0x1, P0 ;  /* 0x00000008fb077211 */ /* 0x004fe400000f0c18 */
[----:B----4-:R-:W-:-:S03]  /*3660*/  LEA R2, P0, R41, R9, 0x1 ;  /* 0x0000000929027211 */ /* 0x010fc600078008ff */
[----:B------:R-:W-:Y:S01]  /*3670*/  @P1 IADD3 R0, R135, -0x20, RZ ;  /* 0xffffffe087001810 */ /* 0x000fe20007ffe0ff */
[----:B------:R-:W-:-:S04]  /*3680*/  DEPBAR.LE SB0, 0x0 ;  /* 0x000080000000791a */ /* 0x000fc80000000000 */
[----:B------:R-:W-:Y:S01]  /*3690*/  BAR.SYNC.DEFER_BLOCKING 0x0 ;  /* 0x0000000000007b1d */ /* 0x000fe20000010000 */
[C---:B------:R-:W-:Y:S02]  /*36a0*/  ISETP.LT.OR P1, PT, R4.reuse, 0x1, P2 ;  /* 0x000000010400780c */ /* 0x040fe40001721670 */
[C---:B------:R-:W-:Y:S02]  /*36b0*/  ISETP.GE.AND P2, PT, R41.reuse, c[0x0][0x1d4], PT ;  /* 0x0000750029007a0c */ /* 0x040fe40003f46270 */
[----:B------:R-:W-:Y:S02]  /*36c0*/  LEA.HI.X R3, R41, R8, R42, 0x1, P0 ;  /* 0x0000000829037211 */ /* 0x000fe400000f0c2a */
[----:B------:R-:W-:Y:S01]  /*36d0*/  ISETP.LT.OR P0, PT, R4, 0x1, P2 ;  /* 0x000000010400780c */ /* 0x000fe20001701670 */
[----:B------:R1:W-:Y:S04]  /*36e0*/  STL [R1], R21 ;  /* 0x0000001501007387 */ /* 0x0003e80000100800 */
[----:B------:R1:W-:Y:S04]  /*36f0*/  STL.64 [R1+0x18], R26 ;  /* 0x0000181a01007387 */ /* 0x0003e80000100a00 */
[----:B------:R1:W-:Y:S04]  /*3700*/  STL [R1+0x30], R25 ;  /* 0x0000301901007387 */ /* 0x0003e80000100800 */
[----:B------:R-:W2:Y:S04]  /*3710*/  S2R R5, SR_TID.X ;  /* 0x0000000000057919 */ /* 0x000ea80000002100 */
[----:B------:R1:W3:Y:S04]  /*3720*/  LDSM.16.M88.4 R28, [R0] ;  /* 0x00000000001c783b */ /* 0x0002e80000000200 */
[----:B------:R1:W4:Y:S04]  /*3730*/  LDSM.16.M88.4 R36, [R0+0x800] ;  /* 0x000800000024783b */ /* 0x0003280000000200 */
[----:B------:R1:W1:Y:S04]  /*3740*/  LDSM.16.M88.4 R56, [R0+0x1000] ;  /* 0x001000000038783b */ /* 0x0002680000000200 */
[----:B-----5:R1:W1:Y:S04]  /*3750*/  LDSM.16.M88.4 R12, [R135] ;  /* 0x00000000870c783b */ /* 0x0202680000000200 */
[----:B------:R1:W1:Y:S04]  /*3760*/  LDSM.16.M88.4 R24, [R135+0x800] ;  /* 0x000800008718783b */ /* 0x0002680000000200 */
[----:B------:R1:W1:Y:S04]  /*3770*/  LDSM.16.M88.4 R48, [R135+0x1000] ;  /* 0x001000008730783b */ /* 0x0002680000000200 */
[----:B------:R-:W-:Y:S01]  /*3780*/  @!PT LDS RZ, [RZ] ;  /* 0x00000000fffff984 */ /* 0x000fe20000000800 */
[----:B------:R-:W-:Y:S01]  /*3790*/  @!PT LDS RZ, [RZ] ;  /* 0x00000000fffff984 */ /* 0x000fe20000000800 */
[----:B------:R-:W-:Y:S01]  /*37a0*/  @!PT LDS RZ, [RZ] ;  /* 0x00000000fffff984 */ /* 0x000fe20000000800 */
[----:B------:R5:W-:Y:S04]  /*37b0*/  LDGSTS.E.BYPASS.LTC128B.128 [R247+0x4080], [R6.64], !P1 ;  /* 0x0408000006f77fae */ /* 0x000be8000c901d46 */
[----:B------:R2:W-:Y:S01]  /*37c0*/  LDGSTS.E.BYPASS.LTC128B.128 [R247+0x5880], [R2.64], !P0 ;  /* 0x0588000002f77fae */ /* 0x0005e2000c101d46 */
[----:B------:R-:W-:-:S03]  /*37d0*/  ISETP.GE.AND P1, PT, R34, c[0x0][0x1d4], PT ;  /* 0x0000750022007a0c */ /* 0x000fc60003f26270 */
[----:B------:R1:W-:Y:S01]  /*37e0*/  STL.64 [R1+0x28], R18 ;  /* 0x0000281201007387 */ /* 0x0003e20000100a00 */
[----:B-----5:R-:W-:-:S04]  /*37f0*/  LEA R6, P0, R34, R9, 0x1 ;  /* 0x0000000922067211 */ /* 0x020fc800078008ff */
[----:B------:R-:W-:Y:S02]  /*3800*/  LEA.HI.X R7, R34, R8, R40, 0x1, P0 ;  /* 0x0000000822077211 */ /* 0x000fe400000f0c28 */
[----:B--2---:R-:W-:-:S04]  /*3810*/  LEA R2, P0, R33, R9, 0x1 ;  /* 0x0000000921027211 */ /* 0x004fc800078008ff */
[C---:B------:R-:W-:Y:S02]  /*3820*/  LEA.HI.X R3, R33.reuse, R8, R35, 0x1, P0 ;  /* 0x0000000821037211 */ /* 0x040fe400000f0c23 */
[----:B------:R-:W-:Y:S01]  /*3830*/  ISETP.LT.OR P0, PT, R4, 0x1, P1 ;  /* 0x000000010400780c */ /* 0x000fe20000f01670 */
[----:B------:R2:W-:Y:S01]  /*3840*/  STL [R1+0x38], R17 ;  /* 0x0000381101007387 */ /* 0x0005e20000100800 */
[----:B------:R-:W-:Y:S02]  /*3850*/  ISETP.GE.AND P2, PT, R33, c[0x0][0x1d4], PT ;  /* 0x0000750021007a0c */ /* 0x000fe40003f46270 */
[----:B------:R-:W-:-:S09]  /*3860*/  ISETP.GT.AND P1, PT, R5, 0x7f, PT ;  /* 0x0000007f0500780c */ /* 0x000fd20003f24270 */
[----:B------:R2:W-:Y:S01]  /*3870*/  LDGSTS.E.BYPASS.LTC128B.128 [R247+0x7080], [R6.64], !P0 ;  /* 0x0708000006f77fae */ /* 0x0005e2000c101d46 */
[----:B------:R-:W-:Y:S01]  /*3880*/  ISETP.LT.OR P0, PT, R4, 0x1, P2 ;  /* 0x000000010400780c */ /* 0x000fe20001701670 */
[----:B------:R-:W-:-:S12]  /*3890*/  BSSY B0, `(.L_x_31) ;  /* 0x0000027000007945 */ /* 0x000fd80003800000 */
[----:B------:R2:W-:Y:S01]  /*38a0*/  LDGSTS.E.BYPASS.LTC128B.128 [R247+0x8880], [R2.64], !P0 ;  /* 0x0888000002f77fae */ /* 0x0005e2000c101d46 */
[----:B------:R-:W-:Y:S01]  /*38b0*/  ISETP.GT.AND P0, PT, R32, 0x2f, PT ;  /* 0x0000002f2000780c */ /* 0x000fe20003f04270 */
[----:B------:R-:W-:Y:S07]  /*38c0*/  @P1 BRA `(.L_x_32) ;  /* 0x0000023000001947 */ /* 0x000fee0003800000 */
[----:B-1-34-:R-:W-:Y:S05]  /*38d0*/  BRA.DIV ~URZ, `(.L_x_33) ;  /* 0x0000c3c27f007947 */ /* 0x01afea000b800000 */
[----:B------:R1:W3:Y:S04]  /*38e0*/  SHFL.IDX PT, R5, R10, 0x1, 0x181f ;  /* 0x00381f000a057f89 */ /* 0x0002e800000e0000 */
[----:B------:R1:W4:Y:S02]  /*38f0*/  SHFL.IDX PT, R0, R11, 0x1, 0x181f ;  /* 0x00381f000b007f89 */ /* 0x00032400000e0000 */
.L_x_119:
[C---:B-1----:R-:W-:Y:S02]  /*3900*/  IADD3 R11, R251.reuse, 0x40, RZ ;  /* 0x00000040fb0b7810 */ /* 0x042fe40007ffe0ff */
[----:B--2---:R-:W-:Y:S02]  /*3910*/  IADD3 R3, R251, 0x40, RZ ;  /* 0x00000040fb037810 */ /* 0x004fe40007ffe0ff */
[----:B----4-:R-:W-:-:S02]  /*3920*/  LEA R8, P1, R11, R0, 0x1 ;  /* 0x000000000b087211 */ /* 0x010fc400078208ff */
[----:B------:R-:W-:Y:S02]  /*3930*/  SHF.R.S32.HI R3, RZ, 0x1f, R3 ;  /* 0x0000001fff037819 */ /* 0x000fe40000011403 */
[C---:B------:R-:W-:Y:S02]  /*3940*/  IADD3 R10, R251.reuse, 0x80, RZ ;  /* 0x00000080fb0a7810 */ /* 0x040fe40007ffe0ff */
[----:B------:R-:W-:Y:S02]  /*3950*/  IADD3 R2, R251, 0x80, RZ ;  /* 0x00000080fb027810 */ /* 0x000fe40007ffe0ff */
[----:B---3--:R-:W-:Y:S02]  /*3960*/  LEA.HI.X R9, R11, R5, R3, 0x1, P1 ;  /* 0x000000050b097211 */ /* 0x008fe400008f0c03 */
[----:B------:R-:W-:Y:S02]  /*3970*/  SHF.R.S32.HI R2, RZ, 0x1f, R2 ;  /* 0x0000001fff027819 */ /* 0x000fe40000011402 */
[----:B------:R-:W-:-:S02]  /*3980*/  LEA R6, P1, R10, R0, 0x1 ;  /* 0x000000000a067211 */ /* 0x000fc400078208ff */
[----:B------:R-:W-:Y:S02]  /*3990*/  SHF.R.S32.HI R16, RZ, 0x1f, R251 ;  /* 0x0000001fff107819 */ /* 0x000fe400000114fb */
[-C--:B------:R-:W-:Y:S02]  /*39a0*/  LEA.HI.X R7, R10, R5.reuse, R2, 0x1, P1 ;  /* 0x000000050a077211 */ /* 0x080fe400008f0c02 */
[C---:B------:R-:W-:Y:S02]  /*39b0*/  LEA R2, P1, R251.reuse, R0, 0x1 ;  /* 0x00000000fb027211 */ /* 0x040fe400078208ff */
[C---:B------:R-:W-:Y:S02]  /*39c0*/  IADD3 R17, R251.reuse, 0xc0, RZ ;  /* 0x000000c0fb117810 */ /* 0x040fe40007ffe0ff */
[C---:B------:R-:W-:Y:S02]  /*39d0*/  LEA.HI.X R3, R251.reuse, R5, R16, 0x1, P1 ;  /* 0x00000005fb037211 */ /* 0x040fe400008f0c10 */
[----:B------:R-:W-:-:S02]  /*39e0*/  ISETP.GE.AND P1, PT, R251, c[0x0][0x1d4], PT ;  /* 0x00007500fb007a0c */ /* 0x000fc40003f26270 */
[----:B------:R-:W-:Y:S02]  /*39f0*/  IADD3 R16, R251, 0xc0, RZ ;  /* 0x000000c0fb107810 */ /* 0x000fe40007ffe0ff */
[C---:B------:R-:W-:Y:S02]  /*3a00*/  ISETP.LT.OR P1, PT, R4.reuse, 0x21, P1 ;  /* 0x000000210400780c */ /* 0x040fe40000f21670 */
[----:B------:R-:W-:Y:S02]  /*3a10*/  SHF.R.S32.HI R17, RZ, 0x1f, R17 ;  /* 0x0000001fff117819 */ /* 0x000fe40000011411 */
[----:B------:R-:W-:-:S09]  /*3a20*/  ISETP.LT.OR P2, PT, R4, 0x21, P2 ;  /* 0x000000210400780c */ /* 0x000fd20001741670 */
[----:B------:R-:W-:Y:S01]  /*3a30*/  @!PT LDS RZ, [RZ] ;  /* 0x00000000fffff984 */ /* 0x000fe20000000800 */
[----:B------:R-:W-:Y:S01]  /*3a40*/  @!PT LDS RZ, [RZ] ;  /* 0x00000000fffff984 */ /* 0x000fe20000000800 */
[----:B------:R-:W-:Y:S01]  /*3a50*/  @!PT LDS RZ, [RZ] ;  /* 0x00000000fffff984 */ /* 0x000fe20000000800 */
[----:B------:R1:W-:Y:S02]  /*3a60*/  LDGSTS.E.BYPASS.LTC128B.128 [R247+0x5080], [R2.64], !P1 ;  /* 0x0508000002f77fae */ /* 0x0003e4000c901d46 */
[----:B-1----:R-:W-:-:S04]  /*3a70*/  LEA R2, P1, R16, R0, 0x1 ;  /* 0x0000000010027211 */ /* 0x002fc800078208ff */
[----:B------:R-:W-:Y:S02]  /*3a80*/  LEA.HI.X R3, R16, R5, R17, 0x1, P1 ;  /* 0x0000000510037211 */ /* 0x000fe400008f0c11 */
[----:B------:R-:W-:-:S04]  /*3a90*/  ISETP.GE.AND P1, PT, R11, c[0x0][0x1d4], PT ;  /* 0x000075000b007a0c */ /* 0x000fc80003f26270 */
[----:B------:R-:W-:-:S13]  /*3aa0*/  ISETP.LT.OR P1, PT, R4, 0x21, P1 ;  /* 0x000000210400780c */ /* 0x000fda0000f21670 */
[----:B------:R1:W-:Y:S01]  /*3ab0*/  LDGSTS.E.BYPASS.LTC128B.128 [R247+0x6880], [R8.64], !P1 ;  /* 0x0688000008f77fae */ /* 0x0003e2000c901d46 */
[----:B------:R-:W-:-:S04]  /*3ac0*/  ISETP.GE.AND P1, PT, R10, c[0x0][0x1d4], PT ;  /* 0x000075000a007a0c */ /* 0x000fc80003f26270 */
[----:B------:R-:W-:-:S13]  /*3ad0*/  ISETP.LT.OR P1, PT, R4, 0x21, P1 ;  /* 0x000000210400780c */ /* 0x000fda0000f21670 */
[----:B------:R1:W-:Y:S04]  /*3ae0*/  LDGSTS.E.BYPASS.LTC128B.128 [R247+0x8080], [R6.64], !P1 ;  /* 0x0808000006f77fae */ /* 0x0003e8000c901d46 */
[----:B------:R1:W-:Y:S02]  /*3af0*/  LDGSTS.E.BYPASS.LTC128B.128 [R247+0x9880], [R2.64], !P2 ;  /* 0x0988000002f77fae */ /* 0x0003e4000d101d46 */
.L_x_32:
[----:B-1-34-:R-:W-:Y:S05]  /*3b00*/  BSYNC B0 ;  /* 0x0000000000007941 */ /* 0x01afea0003800000 */
.L_x_31:
[----:B------:R-:W1:Y:S01]  /*3b10*/  S2R R68, SR_TID.X ;  /* 0x0000000000447919 */ /* 0x000e620000002100 */
[----:B------:R-:W-:Y:S01]  /*3b20*/  MOV R0, 0x40 ;  /* 0x0000004000007802 */ /* 0x000fe20000000f00 */
[C---:B--2---:R-:W-:Y:S02]  /*3b30*/  HMMA.16816.F32.BF16 R16, R160.reuse, R12, RZ ;  /* 0x0000000ca010723c */ /* 0x044fe400000418ff */
[----:B------:R-:W2:Y:S01]  /*3b40*/  LDL R3, [R1+0x10] ;  /* 0x0000100001037983 */ /* 0x000ea20000100800 */
[----:B------:R-:W-:Y:S01]  /*3b50*/  IADD3 R241, R135, 0x20, RZ ;  /* 0x0000002087f17810 */ /* 0x000fe20007ffe0ff */
[----:B------:R-:W-:Y:S02]  /*3b60*/  BSSY B1, `(.L_x_34) ;  /* 0x000012e000017945 */ /* 0x000fe40003800000 */
[----:B------:R-:W0:Y:S02]  /*3b70*/  LDGDEPBAR ;  /* 0x00000000000079af */ /* 0x000e240000000000 */
[C---:B------:R-:W-:Y:S08]  /*3b80*/  HMMA.16816.F32.BF16 R12, R160.reuse, R14, RZ ;  /* 0x0000000ea00c723c */ /* 0x040ff000000418ff */
[----:B------:R-:W-:Y:S01]  /*3b90*/  HMMA.16816.F32.BF16 R8, R160, R24, RZ ;  /* 0x00000018a008723c */ /* 0x000fe200000418ff */
[----:B-1----:R-:W-:-:S07]  /*3ba0*/  SHF.R.S32.HI R65, RZ, 0x1f, R68 ;  /* 0x0000001fff417819 */ /* 0x002fce0000011444 */
[----:B------:R-:W-:Y:S01]  /*3bb0*/  HMMA.16816.F32.BF16 R16, R164, R28, R16 ;  /* 0x0000001ca410723c */ /* 0x000fe20000041810 */
[----:B------:R-:W-:-:S04]  /*3bc0*/  LEA.HI R65, R65, R68, RZ, 0x3 ;  /* 0x0000004441417211 */ /* 0x000fc800078f18ff */
[----:B------:R-:W-:-:S03]  /*3bd0*/  LOP3.LUT R65, R65, 0xfffffff8, RZ, 0xc0, !PT ;  /* 0xfffffff841417812 */ /* 0x000fc600078ec0ff */
[----:B------:R-:W-:Y:S01]  /*3be0*/  HMMA.16816.F32.BF16 R4, R160, R26, RZ ;  /* 0x0000001aa004723c */ /* 0x000fe200000418ff */
[----:B------:R-:W-:-:S04]  /*3bf0*/  IADD3 R65, -R65, R68, RZ ;  /* 0x0000004441417210 */ /* 0x000fc80007ffe1ff */
[----:B------:R-:W-:-:S03]  /*3c00*/  R2P PR, R65, 0x6 ;  /* 0x0000000641007804 */ /* 0x000fc60000000000 */
[----:B------:R-:W-:Y:S02]  /*3c10*/  HMMA.16816.F32.BF16 R24, R164, R30, R12 ;  /* 0x0000001ea418723c */ /* 0x000fe4000004180c */
[----:B------:R-:W-:-:S04]  /*3c20*/  SEL R0, R0, 0xffffffc0, !P2 ;  /* 0xffffffc000007807 */ /* 0x000fc80005000000 */
[C---:B------:R-:W-:Y:S02]  /*3c30*/  IADD3 R2, R135.reuse, R0, RZ ;  /* 0x0000000087027210 */ /* 0x040fe40007ffe0ff */
[----:B------:R-:W-:Y:S02]  /*3c40*/  HMMA.16816.F32.BF16 R20, R160, R48, RZ ;  /* 0x00000030a014723c */ /* 0x000fe400000418ff */
[----:B------:R-:W-:Y:S01]  /*3c50*/  @P1 IADD3 R241, R135, -0x20, RZ ;  /* 0xffffffe087f11810 */ /* 0x000fe20007ffe0ff */
[----:B------:R-:W1:Y:S03]  /*3c60*/  LDSM.16.M88.4 R32, [R2] ;  /* 0x000000000220783b */ /* 0x000e660000000200 */
[----:B------:R-:W-:Y:S01]  /*3c70*/  IADD3 R236, R0, R241, RZ ;  /* 0x000000f100ec7210 */ /* 0x000fe20007ffe0ff */
[----:B------:R-:W3:Y:S01]  /*3c80*/  LDSM.16.M88.4 R12, [R2+0x800] ;  /* 0x00080000020c783b */ /* 0x000ee20000000200 */
[C---:B------:R-:W-:Y:S03]  /*3c90*/  HMMA.16816.F32.BF16 R28, R164.reuse, R36, R8 ;  /* 0x00000024a41c723c */ /* 0x040fe60000041808 */
[----:B------:R-:W4:Y:S04]  /*3ca0*/  LDSM.16.M88.4 R40, [R2+0x1000] ;  /* 0x001000000228783b */ /* 0x000f280000000200 */
[----:B------:R-:W-:Y:S01]  /*3cb0*/  LDSM.16.M88.4 R52, [R236+0x800] ;  /* 0x00080000ec34783b */ /* 0x000fe20000000200 */
[C---:B------:R-:W-:Y:S08]  /*3cc0*/  HMMA.16816.F32.BF16 R8, R164.reuse, R38, R4 ;  /* 0x00000026a408723c */ /* 0x040ff00000041804 */
[----:B------:R-:W-:Y:S08]  /*3cd0*/  HMMA.16816.F32.BF16 R4, R164, R56, R20 ;  /* 0x00000038a404723c */ /* 0x000ff00000041814 */
[----:B-1----:R-:W-:Y:S08]  /*3ce0*/  HMMA.16816.F32.BF16 R44, R180, R32, R16 ;  /* 0x00000020b42c723c */ /* 0x002ff00000041810 */
[----:B------:R-:W-:Y:S01]  /*3cf0*/  HMMA.16816.F32.BF16 R16, R160, R50, RZ ;  /* 0x00000032a010723c */ /* 0x000fe200000418ff */
[----:B------:R-:W-:Y:S07]  /*3d00*/  LDSM.16.M88.4 R48, [R135+0x2800] ;  /* 0x002800008730783b */ /* 0x000fee0000000200 */
[C---:B------:R-:W-:Y:S01]  /*3d10*/  HMMA.16816.F32.BF16 R36, R180.reuse, R34, R24 ;  /* 0x00000022b424723c */ /* 0x040fe20000041818 */
[----:B------:R-:W1:Y:S07]  /*3d20*/  LDSM.16.M88.4 R32, [R236] ;  /* 0x00000000ec20783b */ /* 0x000e6e0000000200 */
[----:B---3--:R-:W-:Y:S08]  /*3d30*/  HMMA.16816.F32.BF16 R28, R180, R12, R28 ;  /* 0x0000000cb41c723c */ /* 0x008ff0000004181c */
[----:B------:R-:W-:Y:S01]  /*3d40*/  HMMA.16816.F32.BF16 R24, R164, R58, R16 ;  /* 0x0000003aa418723c */ /* 0x000fe20000041810 */
[----:B------:R-:W3:Y:S04]  /*3d50*/  LDSM.16.M88.4 R16, [R236+0x1000] ;  /* 0x00100000ec10783b */ /* 0x000ee80000000200 */
[----:B------:R-:W5:Y:S03]  /*3d60*/  LDSM.16.M88.4 R56, [R135+0x1800] ;  /* 0x001800008738783b */ /* 0x000f660000000200 */
[C---:B------:R-:W-:Y:S08]  /*3d70*/  HMMA.16816.F32.BF16 R20, R180.reuse, R14, R8 ;  /* 0x0000000eb414723c */ /* 0x040ff00000041808 */
[C---:B----4-:R-:W-:Y:S08]  /*3d80*/  HMMA.16816.F32.BF16 R12, R180.reuse, R40, R4 ;  /* 0x00000028b40c723c */ /* 0x050ff00000041804 */
[----:B------:R-:W-:Y:S01]  /*3d90*/  HMMA.16816.F32.BF16 R8, R180, R42, R24 ;  /* 0x0000002ab408723c */ /* 0x000fe20000041818 */
[----:B------:R-:W4:Y:S07]  /*3da0*/  LDSM.16.M88.4 R40, [R135+0x2000] ;  /* 0x002000008728783b */ /* 0x000f2e0000000200 */
[C---:B-1----:R-:W-:Y:S01]  /*3db0*/  HMMA.16816.F32.BF16 R4, R184.reuse, R32, R44 ;  /* 0x00000020b804723c */ /* 0x042fe2000004182c */
[----:B------:R-:W-:Y:S07]  /*3dc0*/  LDSM.16.M88.4 R44, [R241+0x2000] ;  /* 0x00200000f12c783b */ /* 0x000fee0000000200 */
[C---:B------:R-:W-:Y:S08]  /*3dd0*/  HMMA.16816.F32.BF16 R36, R184.reuse, R34, R36 ;  /* 0x00000022b824723c */ /* 0x040ff00000041824 */
[C---:B------:R-:W-:Y:S08]  /*3de0*/  HMMA.16816.F32.BF16 R32, R184.reuse, R52, R28 ;  /* 0x00000034b820723c */ /* 0x040ff0000004181c */
[C---:B------:R-:W-:Y:S01]  /*3df0*/  HMMA.16816.F32.BF16 R28, R184.reuse, R54, R20 ;  /* 0x00000036b81c723c */ /* 0x040fe20000041814 */
[----:B------:R-:W-:Y:S07]  /*3e00*/  LDSM.16.M88.4 R52, [R2+0x2800] ;  /* 0x002800000234783b */ /* 0x000fee0000000200 */
[C---:B---3--:R-:W-:Y:S08]  /*3e10*/  HMMA.16816.F32.BF16 R24, R184.reuse, R16, R12 ;  /* 0x00000010b818723c */ /* 0x048ff0000004180c */
[----:B------:R-:W-:Y:S01]  /*3e20*/  HMMA.16816.F32.BF16 R20, R184, R18, R8 ;  /* 0x00000012b814723c */ /* 0x000fe20000041808 */
[----:B------:R-:W1:Y:S07]  /*3e30*/  LDSM.16.M88.4 R16, [R241+0x1800] ;  /* 0x00180000f110783b */ /* 0x000e6e0000000200 */
[C---:B-----5:R-:W-:Y:S08]  /*3e40*/  HMMA.16816.F32.BF16 R12, R188.reuse, R56, R4 ;  /* 0x00000038bc0c723c */ /* 0x060ff00000041804 */
[C---:B------:R-:W-:Y:S01]  /*3e50*/  HMMA.16816.F32.BF16 R8, R188.reuse, R58, R36 ;  /* 0x0000003abc08723c */ /* 0x040fe20000041824 */
[----:B------:R-:W-:Y:S07]  /*3e60*/  LDSM.16.M88.4 R56, [R2+0x1800] ;  /* 0x001800000238783b */ /* 0x000fee0000000200 */
[C---:B----4-:R-:W-:Y:S08]  /*3e70*/  HMMA.16816.F32.BF16 R4, R188.reuse, R40, R32 ;  /* 0x00000028bc04723c */ /* 0x050ff00000041820 */
[C---:B------:R-:W-:Y:S01]  /*3e80*/  HMMA.16816.F32.BF16 R36, R188.reuse, R42, R28 ;  /* 0x0000002abc24723c */ /* 0x040fe2000004181c */
[----:B------:R-:W3:Y:S07]  /*3e90*/  LDSM.16.M88.4 R40, [R241+0x2800] ;  /* 0x00280000f128783b */ /* 0x000eee0000000200 */
[----:B------:R-:W-:Y:S08]  /*3ea0*/  HMMA.16816.F32.BF16 R32, R188, R48, R24 ;  /* 0x00000030bc20723c */ /* 0x000ff00000041818 */
[----:B-1----:R-:W-:Y:S01]  /*3eb0*/  HMMA.16816.F32.BF16 R24, R192, R16, R12 ;  /* 0x00000010c018723c */ /* 0x002fe2000004180c */
[----:B------:R-:W1:Y:S07]  /*3ec0*/  LDSM.16.M88.4 R12, [R2+0x2000] ;  /* 0x00200000020c783b */ /* 0x000e6e0000000200 */
[----:B------:R-:W-:Y:S01]  /*3ed0*/  HMMA.16816.F32.BF16 R28, R188, R50, R20 ;  /* 0x00000032bc1c723c */ /* 0x000fe20000041814 */
[----:B------:R-:W-:Y:S07]  /*3ee0*/  LDSM.16.M88.4 R48, [R236+0x2000] ;  /* 0x00200000ec30783b */ /* 0x000fee0000000200 */
[C---:B------:R-:W-:Y:S08]  /*3ef0*/  HMMA.16816.F32.BF16 R20, R192.reuse, R18, R8 ;  /* 0x00000012c014723c */ /* 0x040ff00000041808 */
[C---:B------:R-:W-:Y:S08]  /*3f00*/  HMMA.16816.F32.BF16 R8, R192.reuse, R44, R4 ;  /* 0x0000002cc008723c */ /* 0x040ff00000041804 */
[C---:B---3--:R-:W-:Y:S08]  /*3f10*/  HMMA.16816.F32.BF16 R16, R192.reuse, R40, R32 ;  /* 0x00000028c010723c */ /* 0x048ff00000041820 */
[C---:B------:R-:W-:Y:S01]  /*3f20*/  HMMA.16816.F32.BF16 R4, R192.reuse, R46, R36 ;  /* 0x0000002ec004723c */ /* 0x040fe20000041824 */
[----:B------:R-:W3:Y:S04]  /*3f30*/  LDSM.16.M88.4 R36, [R236+0x1800] ;  /* 0x00180000ec24783b */ /* 0x000ee80000000200 */
[----:B------:R-:W-:Y:S03]  /*3f40*/  LDSM.16.M88.4 R44, [R135+0x3000] ;  /* 0x00300000872c783b */ /* 0x000fe60000000200 */
[----:B------:R-:W-:Y:S01]  /*3f50*/  HMMA.16816.F32.BF16 R32, R192, R42, R28 ;  /* 0x0000002ac020723c */ /* 0x000fe2000004181c */
[----:B------:R-:W-:Y:S07]  /*3f60*/  LDSM.16.M88.4 R40, [R135+0x3800] ;  /* 0x003800008728783b */ /* 0x000fee0000000200 */
[----:B------:R-:W-:Y:S01]  /*3f70*/  HMMA.16816.F32.BF16 R24, R196, R56, R24 ;  /* 0x00000038c418723c */ /* 0x000fe20000041818 */
[----:B--2---:R-:W-:-:S07]  /*3f80*/  ISETP.GT.AND P1, PT, R61, R3, PT ;  /* 0x000000033d00720c */ /* 0x004fce0003f24270 */
[C---:B------:R-:W-:Y:S08]  /*3f90*/  HMMA.16816.F32.BF16 R28, R196.reuse, R58, R20 ;  /* 0x0000003ac41c723c */ /* 0x040ff00000041814 */
[C---:B-1----:R-:W-:Y:S08]  /*3fa0*/  HMMA.16816.F32.BF16 R20, R196.reuse, R12, R8 ;  /* 0x0000000cc414723c */ /* 0x042ff00000041808 */
[C---:B------:R-:W-:Y:S01]  /*3fb0*/  HMMA.16816.F32.BF16 R8, R196.reuse, R52, R16 ;  /* 0x00000034c408723c */ /* 0x040fe20000041810 */
[----:B------:R-:W1:Y:S07]  /*3fc0*/  LDSM.16.M88.4 R16, [R236+0x2800] ;  /* 0x00280000ec10783b */ /* 0x000e6e0000000200 */
[C---:B------:R-:W-:Y:S08]  /*3fd0*/  HMMA.16816.F32.BF16 R12, R196.reuse, R14, R4 ;  /* 0x0000000ec40c723c */ /* 0x040ff00000041804 */
[----:B------:R-:W-:Y:S01]  /*3fe0*/  HMMA.16816.F32.BF16 R4, R196, R54, R32 ;  /* 0x00000036c404723c */ /* 0x000fe20000041820 */
[----:B------:R-:W2:Y:S07]  /*3ff0*/  LDSM.16.M88.4 R52, [R135+0x4000] ;  /* 0x004000008734783b */ /* 0x000eae0000000200 */
[C---:B---3--:R-:W-:Y:S08]  /*4000*/  HMMA.16816.F32.BF16 R24, R200.reuse, R36, R24 ;  /* 0x00000024c818723c */ /* 0x048ff00000041818 */
[C---:B------:R-:W-:Y:S08]  /*4010*/  HMMA.16816.F32.BF16 R36, R200.reuse, R38, R28 ;  /* 0x00000026c824723c */ /* 0x040ff0000004181c */
[C---:B------:R-:W-:Y:S08]  /*4020*/  HMMA.16816.F32.BF16 R32, R200.reuse, R48, R20 ;  /* 0x00000030c820723c */ /* 0x040ff00000041814 */
[C---:B------:R-:W-:Y:S01]  /*4030*/  HMMA.16816.F32.BF16 R28, R200.reuse, R50, R12 ;  /* 0x00000032c81c723c */ /* 0x040fe2000004180c */
[----:B------:R-:W3:Y:S04]  /*4040*/  LDSM.16.M88.4 R12, [R241+0x3000] ;  /* 0x00300000f10c783b */ /* 0x000ee80000000200 */
[----:B------:R-:W-:Y:S03]  /*4050*/  LDSM.16.M88.4 R48, [R2+0x4000] ;  /* 0x004000000230783b */ /* 0x000fe60000000200 */
[C---:B-1----:R-:W-:Y:S08]  /*4060*/  HMMA.16816.F32.BF16 R20, R200.reuse, R16, R8 ;  /* 0x00000010c814723c */ /* 0x042ff00000041808 */
[----:B------:R-:W-:Y:S08]  /*4070*/  HMMA.16816.F32.BF16 R8, R200, R18, R4 ;  /* 0x00000012c808723c */ /* 0x000ff00000041804 */
[C---:B------:R-:W-:Y:S08]  /*4080*/  HMMA.16816.F32.BF16 R4, R204.reuse, R44, R24 ;  /* 0x0000002ccc04723c */ /* 0x040ff00000041818 */
[C---:B------:R-:W-:Y:S01]  /*4090*/  HMMA.16816.F32.BF16 R16, R204.reuse, R46, R36 ;  /* 0x0000002ecc10723c */ /* 0x040fe20000041824 */
[----:B------:R-:W1:Y:S04]  /*40a0*/  LDSM.16.M88.4 R44, [R241+0x3800] ;  /* 0x00380000f12c783b */ /* 0x000e680000000200 */
[----:B------:R-:W4:Y:S03]  /*40b0*/  LDSM.16.M88.4 R36, [R241+0x4000] ;  /* 0x00400000f124783b */ /* 0x000f260000000200 */
[C---:B------:R-:W-:Y:S08]  /*40c0*/  HMMA.16816.F32.BF16 R32, R204.reuse, R40, R32 ;  /* 0x00000028cc20723c */ /* 0x040ff00000041820 */
[C---:B--2---:R-:W-:Y:S08]  /*40d0*/  HMMA.16816.F32.BF16 R20, R204.reuse, R52, R20 ;  /* 0x00000034cc14723c */ /* 0x044ff00000041814 */
[C---:B------:R-:W-:Y:S01]  /*40e0*/  HMMA.16816.F32.BF16 R24, R204.reuse, R42, R28 ;  /* 0x0000002acc18723c */ /* 0x040fe2000004181c */
[----:B------:R-:W2:Y:S07]  /*40f0*/  LDSM.16.M88.4 R40, [R2+0x3000] ;  /* 0x003000000228783b */ /* 0x000eae0000000200 */
[----:B------:R-:W-:Y:S01]  /*4100*/  HMMA.16816.F32.BF16 R8, R204, R54, R8 ;  /* 0x00000036cc08723c */ /* 0x000fe20000041808 */
[----:B------:R-:W-:Y:S07]  /*4110*/  LDSM.16.M88.4 R52, [R135+0x4800] ;  /* 0x004800008734783b */ /* 0x000fee0000000200 */
[C---:B---3--:R-:W-:Y:S08]  /*4120*/  HMMA.16816.F32.BF16 R4, R208.reuse, R12, R4 ;  /* 0x0000000cd004723c */ /* 0x048ff00000041804 */
[C---:B------:R-:W-:Y:S08]  /*4130*/  HMMA.16816.F32.BF16 R12, R208.reuse, R14, R16 ;  /* 0x0000000ed00c723c */ /* 0x040ff00000041810 */
[C---:B-1----:R-:W-:Y:S01]  /*4140*/  HMMA.16816.F32.BF16 R16, R208.reuse, R44, R32 ;  /* 0x0000002cd010723c */ /* 0x042fe20000041820 */
[----:B------:R-:W1:Y:S07]  /*4150*/  LDSM.16.M88.4 R32, [R2+0x3800] ;  /* 0x003800000220783b */ /* 0x000e6e0000000200 */
[C---:B----4-:R-:W-:Y:S08]  /*4160*/  HMMA.16816.F32.BF16 R28, R208.reuse, R36, R20 ;  /* 0x00000024d01c723c */ /* 0x050ff00000041814 */
[C---:B------:R-:W-:Y:S01]  /*4170*/  HMMA.16816.F32.BF16 R20, R208.reuse, R38, R8 ;  /* 0x00000026d014723c */ /* 0x040fe20000041808 */
[----:B------:R-:W3:Y:S07]  /*4180*/  LDSM.16.M88.4 R8, [R236+0x3000] ;  /* 0x00300000ec08783b */ /* 0x000eee0000000200 */
[----:B------:R-:W-:Y:S01]  /*4190*/  HMMA.16816.F32.BF16 R24, R208, R46, R24 ;  /* 0x0000002ed018723c */ /* 0x000fe20000041818 */
[----:B------:R-:W4:Y:S07]  /*41a0*/  LDSM.16.M88.4 R44, [R236+0x3800] ;  /* 0x00380000ec2c783b */ /* 0x000f2e0000000200 */
[C---:B--2---:R-:W-:Y:S08]  /*41b0*/  HMMA.16816.F32.BF16 R4, R212.reuse, R40, R4 ;  /* 0x00000028d404723c */ /* 0x044ff00000041804 */
[C---:B------:R-:W-:Y:S01]  /*41c0*/  HMMA.16816.F32.BF16 R12, R212.reuse, R42, R12 ;  /* 0x0000002ad40c723c */ /* 0x040fe2000004180c */
[----:B------:R-:W2:Y:S07]  /*41d0*/  LDSM.16.M88.4 R40, [R236+0x4000] ;  /* 0x00400000ec28783b */ /* 0x000eae0000000200 */
[C---:B-1----:R-:W-:Y:S08]  /*41e0*/  HMMA.16816.F32.BF16 R16, R212.reuse, R32, R16 ;  /* 0x00000020d410723c */ /* 0x042ff00000041810 */
[----:B------:R-:W-:Y:S08]  /*41f0*/  HMMA.16816.F32.BF16 R24, R212, R34, R24 ;  /* 0x00000022d418723c */ /* 0x000ff00000041818 */
[----:B---3--:R-:W-:Y:S08]  /*4200*/  HMMA.16816.F32.BF16 R4, R216, R8, R4 ;  /* 0x00000008d804723c */ /* 0x008ff00000041804 */
[----:B------:R-:W-:Y:S01]  /*4210*/  HMMA.16816.F32.BF16 R32, R212, R50, R20 ;  /* 0x00000032d420723c */ /* 0x000fe20000041814 */
[----:B------:R-:W1:Y:S07]  /*4220*/  LDSM.16.M88.4 R20, [R241+0x4800] ;  /* 0x00480000f114783b */ /* 0x000e6e0000000200 */
[C---:B------:R-:W-:Y:S08]  /*4230*/  HMMA.16816.F32.BF16 R12, R216.reuse, R10, R12 ;  /* 0x0000000ad80c723c */ /* 0x040ff0000004180c */
[----:B----4-:R-:W-:Y:S01]  /*4240*/  HMMA.16816.F32.BF16 R8, R216, R44, R16 ;  /* 0x0000002cd808723c */ /* 0x010fe20000041810 */
[----:B------:R-:W3:Y:S07]  /*4250*/  LDSM.16.M88.4 R16, [R135+0x5000] ;  /* 0x005000008710783b */ /* 0x000eee0000000200 */
[----:B------:R-:W-:Y:S08]  /*4260*/  HMMA.16816.F32.BF16 R4, R220, R52, R4 ;  /* 0x00000034dc04723c */ /* 0x000ff00000041804 */
[----:B------:R-:W-:Y:S08]  /*4270*/  HMMA.16816.F32.BF16 R36, R212, R48, R28 ;  /* 0x00000030d424723c */ /* 0x000ff0000004181c */
[C---:B------:R-:W-:Y:S01]  /*4280*/  HMMA.16816.F32.BF16 R28, R216.reuse, R46, R24 ;  /* 0x0000002ed81c723c */ /* 0x040fe20000041818 */
[----:B------:R-:W-:Y:S04]  /*4290*/  LDSM.16.M88.4 R24, [R241+0x5000] ;  /* 0x00500000f118783b */ /* 0x000fe80000000200 */
[----:B------:R-:W-:Y:S03]  /*42a0*/  LDSM.16.M88.4 R44, [R241+0x5800] ;  /* 0x00580000f12c783b */ /* 0x000fe60000000200 */
[----:B--2---:R-:W-:Y:S01]  /*42b0*/  HMMA.16816.F32.BF16 R56, R216, R42, R32 ;  /* 0x0000002ad838723c */ /* 0x004fe20000041820 */
[----:B------:R-:W2:Y:S07]  /*42c0*/  LDSM.16.M88.4 R32, [R2+0x4800] ;  /* 0x004800000220783b */ /* 0x000eae0000000200 */
[----:B------:R-:W-:Y:S01]  /*42d0*/  HMMA.16816.F32.BF16 R12, R220, R54, R12 ;  /* 0x00000036dc0c723c */ /* 0x000fe2000004180c */
[----:B------:R-:W4:Y:S07]  /*42e0*/  LDSM.16.M88.4 R52, [R135+0x5800] ;  /* 0x005800008734783b */ /* 0x000f2e0000000200 */
[----:B-1----:R-:W-:Y:S08]  /*42f0*/  HMMA.16816.F32.BF16 R4, R224, R20, R4 ;  /* 0x00000014e004723c */ /* 0x002ff00000041804 */
[C---:B---3--:R-:W-:Y:S08]  /*4300*/  HMMA.16816.F32.BF16 R8, R220.reuse, R16, R8 ;  /* 0x00000010dc08723c */ /* 0x048ff00000041808 */
[----:B------:R-:W-:Y:S01]  /*4310*/  HMMA.16816.F32.BF16 R16, R220, R18, R28 ;  /* 0x00000012dc10723c */ /* 0x000fe2000004181c */
[----:B------:R-:W1:Y:S07]  /*4320*/  LDSM.16.M88.4 R28, [R236+0x4800] ;  /* 0x00480000ec1c783b */ /* 0x000e6e0000000200 */
[----:B------:R-:W-:Y:S08]  /*4330*/  HMMA.16816.F32.BF16 R12, R224, R22, R12 ;  /* 0x00000016e00c723c */ /* 0x000ff0000004180c */
[----:B------:R-:W-:Y:S01]  /*4340*/  HMMA.16816.F32.BF16 R36, R216, R40, R36 ;  /* 0x00000028d824723c */ /* 0x000fe20000041824 */
[----:B------:R-:W3:Y:S07]  /*4350*/  LDSM.16.M88.4 R40, [R2+0x5000] ;  /* 0x005000000228783b */ /* 0x000eee0000000200 */
[----:B--2---:R-:W-:Y:S08]  /*4360*/  HMMA.16816.F32.BF16 R4, R228, R32, R4 ;  /* 0x00000020e404723c */ /* 0x004ff00000041804 */
[----:B------:R-:W-:Y:S08]  /*4370*/  HMMA.16816.F32.BF16 R20, R224, R24, R8 ;  /* 0x00000018e014723c */ /* 0x000ff00000041808 */
[----:B------:R-:W-:Y:S01]  /*4380*/  HMMA.16816.F32.BF16 R12, R228, R34, R12 ;  /* 0x00000022e40c723c */ /* 0x000fe2000004180c */
[----:B------:R-:W-:Y:S07]  /*4390*/  LDSM.16.M88.4 R32, [R2+0x5800] ;  /* 0x005800000220783b */ /* 0x000fee0000000200 */
[----:B----4-:R-:W-:Y:S01]  /*43a0*/  HMMA.16816.F32.BF16 R48, R220, R52, R36 ;  /* 0x00000034dc30723c */ /* 0x010fe20000041824 */
[----:B------:R-:W2:Y:S07]  /*43b0*/  LDSM.16.M88.4 R36, [R236+0x5000] ;  /* 0x00500000ec24783b */ /* 0x000eae0000000200 */
[----:B-1----:R-:W-:Y:S08]  /*43c0*/  HMMA.16816.F32.BF16 R8, R232, R28, R4 ;  /* 0x0000001ce808723c */ /* 0x002ff00000041804 */
[----:B------:R-:W-:Y:S08]  /*43d0*/  HMMA.16816.F32.BF16 R16, R224, R26, R16 ;  /* 0x0000001ae010723c */ /* 0x000ff00000041810 */
[----:B---3--:R-:W-:Y:S08]  /*43e0*/  HMMA.16816.F32.BF16 R20, R228, R40, R20 ;  /* 0x00000028e414723c */ /* 0x008ff00000041814 */
[----:B------:R-:W-:Y:S01]  /*43f0*/  HMMA.16816.F32.BF16 R28, R232, R30, R12 ;  /* 0x0000001ee81c723c */ /* 0x000fe2000004180c */
[----:B------:R-:W-:-:S04]  /*4400*/  FMUL.FTZ R0, R8, c[0x0][0x320] ;  /* 0x0000c80008007a20 */ /* 0x000fc80000410000 */
[----:B------:R1:W3:Y:S03]  /*4410*/  MUFU.TANH R53, R0 ;  /* 0x0000000000357308 */ /* 0x0002e60000002400 */
[----:B------:R-:W-:Y:S08]  /*4420*/  HMMA.16816.F32.BF16 R4, R220, R54, R56 ;  /* 0x00000036dc04723c */ /* 0x000ff00000041838 */
[----:B------:R-:W-:Y:S01]  /*4430*/  HMMA.16816.F32.BF16 R24, R224, R44, R48 ;  /* 0x0000002ce018723c */ /* 0x000fe20000041830 */
[----:B-1----:R-:W-:-:S07]  /*4440*/  FMUL.FTZ R0, R9, c[0x0][0x320] ;  /* 0x0000c80009007a20 */ /* 0x002fce0000410000 */
[----:B------:R-:W-:Y:S01]  /*4450*/  HMMA.16816.F32.BF16 R12, R228, R42, R16 ;  /* 0x0000002ae40c723c */ /* 0x000fe20000041810 */
[----:B------:R1:W4:Y:S07]  /*4460*/  MUFU.TANH R52, R0 ;  /* 0x0000000000347308 */ /* 0x00032e0000002400 */
[----:B--2---:R-:W-:Y:S01]  /*4470*/  HMMA.16816.F32.BF16 R16, R232, R36, R20 ;  /* 0x00000024e810723c */ /* 0x004fe20000041814 */
[----:B------:R-:W2:Y:S01]  /*4480*/  LDSM.16.M88.4 R20, [R236+0x5800] ;  /* 0x00580000ec14783b */ /* 0x000ea20000000200 */
[----:B------:R-:W-:-:S06]  /*4490*/  DEPBAR.LE SB0, 0x0 ;  /* 0x000080000000791a */ /* 0x000fcc0000000000 */
[----:B------:R-:W-:Y:S01]  /*44a0*/  HMMA.16816.F32.BF16 R4, R224, R46, R4 ;  /* 0x0000002ee004723c */ /* 0x000fe20000041804 */
[----:B-1----:R-:W-:-:S04]  /*44b0*/  FMUL.FTZ R0, R10, c[0x0][0x320] ;  /* 0x0000c8000a007a20 */ /* 0x002fc80000410000 */
[----:B------:R1:W1:Y:S03]  /*44c0*/  MUFU.TANH R44, R0 ;  /* 0x00000000002c7308 */ /* 0x0002660000002400 */
[----:B------:R-:W-:Y:S01]  /*44d0*/  HMMA.16816.F32.BF16 R12, R232, R38, R12 ;  /* 0x00000026e80c723c */ /* 0x000fe2000004180c */
[----:B-1----:R-:W-:-:S07]  /*44e0*/  FMUL.FTZ R0, R11, c[0x0][0x320] ;  /* 0x0000c8000b007a20 */ /* 0x002fce0000410000 */
[C---:B------:R-:W-:Y:S01]  /*44f0*/  HMMA.16816.F32.BF16 R8, R228.reuse, R32, R24 ;  /* 0x00000020e408723c */ /* 0x040fe20000041818 */
[----:B------:R1:W1:Y:S07]  /*4500*/  MUFU.TANH R43, R0 ;  /* 0x00000000002b7308 */ /* 0x00026e0000002400 */
[----:B------:R-:W-:Y:S01]  /*4510*/  HMMA.16816.F32.BF16 R4, R228, R34, R4 ;  /* 0x00000022e404723c */ /* 0x000fe20000041804 */
[----:B-1----:R-:W-:-:S04]  /*4520*/  FMUL.FTZ R0, R28, c[0x0][0x320] ;  /* 0x0000c8001c007a20 */ /* 0x002fc80000410000 */
[----:B------:R1:W1:Y:S11]  /*4530*/  MUFU.TANH R42, R0 ;  /* 0x00000000002a7308 */ /* 0x0002760000002400 */
[C---:B--2---:R-:W-:Y:S08]  /*4540*/  HMMA.16816.F32.BF16 R8, R232.reuse, R20, R8 ;  /* 0x00000014e808723c */ /* 0x044ff00000041808 */
[----:B------:R-:W-:Y:S01]  /*4550*/  HMMA.16816.F32.BF16 R4, R232, R22, R4 ;  /* 0x00000016e804723c */ /* 0x000fe20000041804 */
[----:B-1----:R-:W-:-:S04]  /*4560*/  FMUL.FTZ R0, R29, c[0x0][0x320] ;  /* 0x0000c8001d007a20 */ /* 0x002fc80000410000 */
[----:B------:R1:W2:Y:S02]  /*4570*/  MUFU.TANH R41, R0 ;  /* 0x0000000000297308 */ /* 0x0002a40000002400 */
        /* <DEDUP_REMOVED lines=35> */
[----:B------:R1:W1:Y:S01]  /*47b0*/  MUFU.TANH R21, R0 ;  /* 0x0000000000157308 */ /* 0x0002620000002400 */
[----:B------:R-:W-:Y:S06]  /*47c0*/  BAR.SYNC.DEFER_BLOCKING 0x0 ;  /* 0x0000000000007b1d */ /* 0x000fec0000010000 */
[----:B------:R-:W-:Y:S05]  /*47d0*/  @!P1 BRA `(.L_x_35) ;  /* 0x0000066000009947 */ /* 0x000fea0003800000 */
[----:B--234-:R-:W2:Y:S04]  /*47e0*/  LDL R3, [R1+0x14] ;  /* 0x0000140001037983 */ /* 0x01cea80000100800 */
[----:B------:R-:W3:Y:S04]  /*47f0*/  LDL.64 R66, [R1+0x20] ;  /* 0x0000200001427983 */ /* 0x000ee80000100a00 */
[----:B------:R-:W4:Y:S01]  /*4800*/  LDL R64, [R1+0x34] ;  /* 0x0000340001407983 */ /* 0x000f220000100800 */
[----:B------:R-:W-:-:S03]  /*4810*/  SHF.R.S32.HI R63, RZ, 0x1f, R68 ;  /* 0x0000001fff3f7819 */ /* 0x000fc60000011444 */
[----:B------:R-:W5:Y:S01]  /*4820*/  LDL.64 R8, [R1+0x18] ;  /* 0x0000180001087983 */ /* 0x000f620000100a00 */
[----:B------:R-:W-:Y:S01]  /*4830*/  LEA.HI R63, R63, R68, RZ, 0x3 ;  /* 0x000000443f3f7211 */ /* 0x000fe200078f18ff */
[----:B-1----:R-:W-:Y:S02]  /*4840*/  IMAD.MOV.U32 R0, RZ, RZ, 0x1 ;  /* 0x00000001ff007424 */ /* 0x002fe400078e00ff */
[----:B------:R-:W3:Y:S01]  /*4850*/  LDL R6, [R1+0x30] ;  /* 0x0000300001067983 */ /* 0x000ee20000100800 */
[----:B------:R-:W-:Y:S02]  /*4860*/  SHF.R.S32.HI R63, RZ, 0x3, R63 ;  /* 0x00000003ff3f7819 */ /* 0x000fe4000001143f */
[----:B------:R-:W-:-:S03]  /*4870*/  ISETP.NE.AND P1, PT, R0, c[0x0][0x2b8], PT ;  /* 0x0000ae0000007a0c */ /* 0x000fc60003f25270 */
[----:B------:R-:W-:Y:S02]  /*4880*/  IMAD R2, R65, 0x20, R63 ;  /* 0x0000002041027824 */ /* 0x000fe400078e023f */
[----:B------:R-:W-:-:S03]  /*4890*/  IMAD.MOV.U32 R252, RZ, RZ, RZ ;  /* 0x000000fffffc7224 */ /* 0x000fc600078e00ff */
[----:B--2---:R-:W-:-:S04]  /*48a0*/  IADD3 R2, R2, R62, R3 ;  /* 0x0000003e02027210 */ /* 0x004fc80007ffe003 */
[----:B------:R-:W-:-:S05]  /*48b0*/  IADD3 R2, R2, -0x30, RZ ;  /* 0xffffffd002027810 */ /* 0x000fca0007ffe0ff */
[----:B------:R-:W-:-:S04]  /*48c0*/  @P1 IMAD.HI.U32 R3, R2, c[0x0][0x2bc], RZ ;  /* 0x0000af0002031a27 */ /* 0x000fc800078e00ff */
[----:B------:R-:W-:Y:S01]  /*48d0*/  IMAD.MOV.U32 R0, RZ, RZ, R2 ;  /* 0x000000ffff007224 */ /* 0x000fe200078e0002 */
[----:B------:R-:W-:-:S04]  /*48e0*/  @P1 SHF.R.U32.HI R0, RZ, c[0x0][0x2c0], R3 ;  /* 0x0000b000ff001a19 */ /* 0x000fc80000011603 */
[----:B---3--:R-:W-:-:S04]  /*48f0*/  @!P0 IADD3 R3, P1, R0, R66, RZ ;  /* 0x0000004200038210 */ /* 0x008fc80007f3e0ff */
[----:B----4-:R-:W-:Y:S02]  /*4900*/  @!P0 LEA.HI.X.SX32 R5, R0, R64, 0x1, P1 ;  /* 0x0000004000058211 */ /* 0x010fe400008f0eff */
[----:B------:R-:W-:-:S04]  /*4910*/  @!P0 LEA R4, P1, R3, c[0x0][0x2a0], 0x2 ;  /* 0x0000a80003048a11 */ /* 0x000fc800078210ff */
[----:B------:R-:W-:-:S05]  /*4920*/  @!P0 LEA.HI.X R5, R3, c[0x0][0x2a4], R5, 0x2, P1 ;  /* 0x0000a90003058a11 */ /* 0x000fca00008f1405 */
[----:B------:R-:W2:Y:S01]  /*4930*/  @!P0 LDG.E R252, [R4.64] ;  /* 0x0000000604fc8981 */ /* 0x000ea2000c1e1900 */
[----:B------:R-:W-:-:S04]  /*4940*/  IMAD.MOV R0, RZ, RZ, -R0 ;  /* 0x000000ffff007224 */ /* 0x000fc800078e0a00 */
[----:B------:R-:W-:-:S05]  /*4950*/  IMAD R7, R0, c[0x0][0x2b8], R2 ;  /* 0x0000ae0000077a24 */ /* 0x000fca00078e0202 */
[----:B------:R-:W-:Y:S01]  /*4960*/  SHF.R.S32.HI R0, RZ, 0x1f, R7 ;  /* 0x0000001fff007819 */ /* 0x000fe20000011407 */
[----:B------:R-:W-:-:S04]  /*4970*/  IMAD.WIDE.U32 R2, R7, c[0x0][0x1e0], RZ ;  /* 0x0000780007027a25 */ /* 0x000fc800078e00ff */
[----:B------:R-:W-:-:S04]  /*4980*/  IMAD R0, R0, c[0x0][0x1e0], RZ ;  /* 0x0000780000007a24 */ /* 0x000fc800078e02ff */
[----:B------:R-:W-:Y:S01]  /*4990*/  IMAD R0, R7, c[0x0][0x1e4], R0 ;  /* 0x0000790007007a24 */ /* 0x000fe200078e0200 */
[----:B------:R1:W-:Y:S03]  /*49a0*/  STL [R1], R7 ;  /* 0x0000000701007387 */ /* 0x0003e60000100800 */
[----:B------:R-:W-:Y:S01]  /*49b0*/  IMAD.IADD R3, R3, 0x1, R0 ;  /* 0x0000000103037824 */ /* 0x000fe200078e0200 */
[----:B------:R-:W-:-:S04]  /*49c0*/  IADD3 R13, -R63, 0x30, RZ ;  /* 0x000000303f0d7810 */ /* 0x000fc80007ffe1ff */
[----:B------:R-:W-:Y:S02]  /*49d0*/  ISETP.GE.AND P2, PT, R13, 0x1, PT ;  /* 0x000000010d00780c */ /* 0x000fe40003f46270 */
[----:B--2---:R-:W-:Y:S01]  /*49e0*/  SHF.R.S32.HI R0, RZ, 0x1f, R252 ;  /* 0x0000001fff007819 */ /* 0x004fe200000114fc */
[----:B------:R-:W-:-:S04]  /*49f0*/  IMAD.WIDE.U32 R2, R252, c[0x0][0x1f0], R2 ;  /* 0x00007c00fc027a25 */ /* 0x000fc800078e0002 */
[----:B------:R-:W-:-:S04]  /*4a00*/  IMAD R0, R0, c[0x0][0x1f0], RZ ;  /* 0x00007c0000007a24 */ /* 0x000fc800078e02ff */
[----:B------:R-:W-:Y:S01]  /*4a10*/  IMAD R4, R252, c[0x0][0x1f4], R0 ;  /* 0x00007d00fc047a24 */ /* 0x000fe200078e0200 */
[----:B-----5:R-:W-:-:S04]  /*4a20*/  IADD3 R0, P1, R8, R2, RZ ;  /* 0x0000000208007210 */ /* 0x020fc80007f3e0ff */
[----:B------:R-:W-:Y:S02]  /*4a30*/  IADD3.X R2, R6, R3, R4, P1, !PT ;  /* 0x0000000306027210 */ /* 0x000fe40000ffe404 */
[----:B------:R-:W-:-:S04]  /*4a40*/  LEA R12, P1, R0, c[0x0][0x1c8], 0x1 ;  /* 0x00007200000c7a11 */ /* 0x000fc800078208ff */
[----:B------:R-:W-:Y:S01]  /*4a50*/  LEA.HI.X R5, R0, c[0x0][0x1cc], R2, 0x1, P1 ;  /* 0x0000730000057a11 */ /* 0x000fe200008f0c02 */
[----:B------:R-:W-:Y:S06]  /*4a60*/  BRA.DIV ~URZ, `(.L_x_36) ;  /* 0x0000b2f27f007947 */ /* 0x000fec000b800000 */
[----:B-1----:R1:W2:Y:S02]  /*4a70*/  SHFL.IDX PT, R4, R5, RZ, 0x181f ;  /* 0x00181fff05047589 */ /* 0x0022a400000e0000 */
.L_x_120:
[----:B------:R-:W-:Y:S05]  /*4a80*/  BRA.DIV ~URZ, `(.L_x_37) ;  /* 0x0000b3427f007947 */ /* 0x000fea000b800000 */
[----:B------:R3:W4:Y:S02]  /*4a90*/  SHFL.IDX PT, R0, R12, RZ, 0x181f ;  /* 0x00181fff0c007589 */ /* 0x00072400000e0000 */
.L_x_121:
[----:B------:R-:W-:Y:S01]  /*4aa0*/  BSSY B0, `(.L_x_38) ;  /* 0x000001b000007945 */ /* 0x000fe20003800000 */
[----:B------:R-:W-:Y:S05]  /*4ab0*/  @!P2 BRA `(.L_x_39) ;  /* 0x000001900000a947 */ /* 0x000fea0003800000 */
[C---:B----4-:R-:W-:Y:S02]  /*4ac0*/  LEA R10, P2, R251.reuse, R0, 0x1 ;  /* 0x00000000fb0a7211 */ /* 0x050fe400078408ff */
[----:B------:R-:W-:Y:S02]  /*4ad0*/  SHF.R.S32.HI R3, RZ, 0x1f, R251 ;  /* 0x0000001fff037819 */ /* 0x000fe400000114fb */
[C---:B------:R-:W-:Y:S02]  /*4ae0*/  IADD3 R2, R251.reuse, 0x40, RZ ;  /* 0x00000040fb027810 */ /* 0x040fe40007ffe0ff */
[C---:B--2---:R-:W-:Y:S02]  /*4af0*/  LEA.HI.X R11, R251.reuse, R4, R3, 0x1, P2 ;  /* 0x00000004fb0b7211 */ /* 0x044fe400010f0c03 */
[----:B------:R-:W-:-:S02]  /*4b00*/  IADD3 R3, R251, 0x40, RZ ;  /* 0x00000040fb037810 */ /* 0x000fc40007ffe0ff */
[C---:B------:R-:W-:Y:S01]  /*4b10*/  IADD3 R17, R251.reuse, 0x80, RZ ;  /* 0x00000080fb117810 */ /* 0x040fe20007ffe0ff */
[----:B------:R-:W-:Y:S01]  /*4b20*/  @!PT LDS RZ, [RZ] ;  /* 0x00000000fffff984 */ /* 0x000fe20000000800 */
[----:B------:R-:W-:Y:S01]  /*4b30*/  @!PT LDS RZ, [RZ] ;  /* 0x00000000fffff984 */ /* 0x000fe20000000800 */
[----:B------:R-:W-:Y:S01]  /*4b40*/  @!PT LDS RZ, [RZ] ;  /* 0x00000000fffff984 */ /* 0x000fe20000000800 */
[----:B------:R2:W-:Y:S01]  /*4b50*/  LDGSTS.E.BYPASS.LTC128B.128 [R247+0x14080], [R10.64], !P6 ;  /* 0x140800000af77fae */ /* 0x0005e2000f101d46 */
[----:B------:R-:W-:Y:S02]  /*4b60*/  LEA R8, P1, R2, R0, 0x1 ;  /* 0x0000000002087211 */ /* 0x000fe400078208ff */
[----:B------:R-:W-:Y:S02]  /*4b70*/  SHF.R.S32.HI R3, RZ, 0x1f, R3 ;  /* 0x0000001fff037819 */ /* 0x000fe40000011403 */
[C---:B------:R-:W-:Y:S02]  /*4b80*/  IADD3 R19, R251.reuse, 0x80, RZ ;  /* 0x00000080fb137810 */ /* 0x040fe40007ffe0ff */
[C---:B------:R-:W-:Y:S02]  /*4b90*/  IADD3 R15, R251.reuse, 0xc0, RZ ;  /* 0x000000c0fb0f7810 */ /* 0x040fe40007ffe0ff */
[----:B------:R-:W-:-:S02]  /*4ba0*/  IADD3 R16, R251, 0xc0, RZ ;  /* 0x000000c0fb107810 */ /* 0x000fc40007ffe0ff */
[----:B------:R-:W-:Y:S02]  /*4bb0*/  LEA R6, P2, R17, R0, 0x1 ;  /* 0x0000000011067211 */ /* 0x000fe400078408ff */
[----:B------:R-:W-:Y:S02]  /*4bc0*/  SHF.R.S32.HI R19, RZ, 0x1f, R19 ;  /* 0x0000001fff137819 */ /* 0x000fe40000011413 */
[----:B------:R-:W-:Y:S02]  /*4bd0*/  LEA.HI.X R9, R2, R4, R3, 0x1, P1 ;  /* 0x0000000402097211 */ /* 0x000fe400008f0c03 */
[----:B------:R-:W-:Y:S02]  /*4be0*/  SHF.R.S32.HI R16, RZ, 0x1f, R16 ;  /* 0x0000001fff107819 */ /* 0x000fe40000011410 */
[----:B------:R-:W-:Y:S01]  /*4bf0*/  LEA R2, P1, R15, R0, 0x1 ;  /* 0x000000000f027211 */ /* 0x000fe200078208ff */
[----:B------:R2:W-:Y:S01]  /*4c00*/  LDGSTS.E.BYPASS.LTC128B.128 [R247+0x15880], [R8.64], !P5 ;  /* 0x1588000008f77fae */ /* 0x0005e2000e901d46 */
[----:B------:R-:W-:-:S02]  /*4c10*/  LEA.HI.X R7, R17, R4, R19, 0x1, P2 ;  /* 0x0000000411077211 */ /* 0x000fc400010f0c13 */
[----:B------:R-:W-:-:S03]  /*4c20*/  LEA.HI.X R3, R15, R4, R16, 0x1, P1 ;  /* 0x000000040f037211 */ /* 0x000fc600008f0c10 */
[----:B------:R2:W-:Y:S04]  /*4c30*/  LDGSTS.E.BYPASS.LTC128B.128 [R247+0x17080], [R6.64], !P4 ;  /* 0x1708000006f77fae */ /* 0x0005e8000e101d46 */
[----:B------:R2:W-:Y:S02]  /*4c40*/  LDGSTS.E.BYPASS.LTC128B.128 [R247+0x18880], [R2.64], !P3 ;  /* 0x1888000002f77fae */ /* 0x0005e4000d901d46 */
.L_x_39:
[----:B------:R-:W-:Y:S05]  /*4c50*/  BSYNC B0 ;  /* 0x0000000000007941 */ /* 0x000fea0003800000 */
.L_x_38:
[----:B------:R-:W-:Y:S01]  /*4c60*/  ISETP.GE.AND P1, PT, R13, 0x21, PT ;  /* 0x000000210d00780c */ /* 0x000fe20003f26270 */
[----:B------:R-:W-:Y:S06]  /*4c70*/  BRA.DIV ~URZ, `(.L_x_40) ;  /* 0x0000b1b27f007947 */ /* 0x000fec000b800000 */
[----:B--2---:R2:W1:Y:S04]  /*4c80*/  SHFL.IDX PT, R4, R5, 0x1, 0x181f ;  /* 0x00381f0005047f89 */ /* 0x00446800000e0000 */
[----:B----4-:R2:W4:Y:S02]  /*4c90*/  SHFL.IDX PT, R0, R12, 0x1, 0x181f ;  /* 0x00381f000c007f89 */ /* 0x01052400000e0000 */
.L_x_122:
[----:B------:R-:W-:Y:S05]  /*4ca0*/  @!P1 BRA `(.L_x_35) ;  /* 0x0000019000009947 */ /* 0x000fea0003800000 */
[----:B----4-:R-:W-:Y:S02]  /*4cb0*/  LEA R10, P2, R251, R0, 0x1 ;  /* 0x00000000fb0a7211 */ /* 0x010fe400078408ff */
[----:B------:R-:W-:-:S02]  /*4cc0*/  SHF.R.S32.HI R3, RZ, 0x1f, R251 ;  /* 0x0000001fff037819 */ /* 0x000fc400000114fb */
[C---:B------:R-:W-:Y:S02]  /*4cd0*/  IADD3 R2, R251.reuse, 0x40, RZ ;  /* 0x00000040fb027810 */ /* 0x040fe40007ffe0ff */
[C---:B-1----:R-:W-:Y:S02]  /*4ce0*/  LEA.HI.X R11, R251.reuse, R4, R3, 0x1, P2 ;  /* 0x00000004fb0b7211 */ /* 0x042fe400010f0c03 */
[C---:B------:R-:W-:Y:S02]  /*4cf0*/  IADD3 R3, R251.reuse, 0x40, RZ ;  /* 0x00000040fb037810 */ /* 0x040fe40007ffe0ff */
[----:B------:R-:W-:Y:S01]  /*4d00*/  IADD3 R13, R251, 0x80, RZ ;  /* 0x00000080fb0d7810 */ /* 0x000fe20007ffe0ff */
[----:B------:R-:W-:Y:S01]  /*4d10*/  @!PT LDS RZ, [RZ] ;  /* 0x00000000fffff984 */ /* 0x000fe20000000800 */
[----:B------:R-:W-:Y:S01]  /*4d20*/  @!PT LDS RZ, [RZ] ;  /* 0x00000000fffff984 */ /* 0x000fe20000000800 */
[----:B------:R-:W-:Y:S01]  /*4d30*/  @!PT LDS RZ, [RZ] ;  /* 0x00000000fffff984 */ /* 0x000fe20000000800 */
[----:B------:R1:W-:Y:S01]  /*4d40*/  LDGSTS.E.BYPASS.LTC128B.128 [R247+0x15080], [R10.64], !P6 ;  /* 0x150800000af77fae */ /* 0x0003e2000f101d46 */
[----:B------:R-:W-:Y:S02]  /*4d50*/  LEA R8, P1, R2, R0, 0x1 ;  /* 0x0000000002087211 */ /* 0x000fe400078208ff */
[----:B------:R-:W-:-:S02]  /*4d60*/  SHF.R.S32.HI R3, RZ, 0x1f, R3 ;  /* 0x0000001fff037819 */ /* 0x000fc40000011403 */
[C---:B------:R-:W-:Y:S02]  /*4d70*/  IADD3 R15, R251.reuse, 0x80, RZ ;  /* 0x00000080fb0f7810 */ /* 0x040fe40007ffe0ff */
[C---:B--2---:R-:W-:Y:S02]  /*4d80*/  IADD3 R5, R251.reuse, 0xc0, RZ ;  /* 0x000000c0fb057810 */ /* 0x044fe40007ffe0ff */
[----:B---3--:R-:W-:Y:S02]  /*4d90*/  IADD3 R12, R251, 0xc0, RZ ;  /* 0x000000c0fb0c7810 */ /* 0x008fe40007ffe0ff */
[----:B------:R-:W-:Y:S02]  /*4da0*/  LEA R6, P2, R13, R0, 0x1 ;  /* 0x000000000d067211 */ /* 0x000fe400078408ff */
[----:B------:R-:W-:Y:S02]  /*4db0*/  SHF.R.S32.HI R15, RZ, 0x1f, R15 ;  /* 0x0000001fff0f7819 */ /* 0x000fe4000001140f */
[----:B------:R-:W-:-:S02]  /*4dc0*/  LEA.HI.X R9, R2, R4, R3, 0x1, P1 ;  /* 0x0000000402097211 */ /* 0x000fc400008f0c03 */
[----:B------:R-:W-:Y:S02]  /*4dd0*/  SHF.R.S32.HI R12, RZ, 0x1f, R12 ;  /* 0x0000001fff0c7819 */ /* 0x000fe4000001140c */
[----:B------:R-:W-:Y:S01]  /*4de0*/  LEA R2, P1, R5, R0, 0x1 ;  /* 0x0000000005027211 */ /* 0x000fe200078208ff */
[----:B------:R1:W-:Y:S01]  /*4df0*/  LDGSTS.E.BYPASS.LTC128B.128 [R247+0x16880], [R8.64], !P5 ;  /* 0x1688000008f77fae */ /* 0x0003e2000e901d46 */
[-C--:B------:R-:W-:Y:S02]  /*4e00*/  LEA.HI.X R7, R13, R4.reuse, R15, 0x1, P2 ;  /* 0x000000040d077211 */ /* 0x080fe400010f0c0f */
[----:B------:R-:W-:-:S03]  /*4e10*/  LEA.HI.X R3, R5, R4, R12, 0x1, P1 ;  /* 0x0000000405037211 */ /* 0x000fc600008f0c0c */
[----:B------:R1:W-:Y:S04]  /*4e20*/  LDGSTS.E.BYPASS.LTC128B.128 [R247+0x18080], [R6.64], !P4 ;  /* 0x1808000006f77fae */ /* 0x0003e8000e101d46 */
[----:B------:R1:W-:Y:S02]  /*4e30*/  LDGSTS.E.BYPASS.LTC128B.128 [R247+0x19880], [R2.64], !P3 ;  /* 0x1988000002f77fae */ /* 0x0003e4000d901d46 */
.L_x_35:
[----:B--234-:R-:W-:Y:S05]  /*4e40*/  BSYNC B1 ;  /* 0x0000000000017941 */ /* 0x01cfea0003800000 */
.L_x_34:
[----:B-1----:R-:W2:Y:S04]  /*4e50*/  LDL R0, [R1+0x84] ;  /* 0x0000840001007983 */ /* 0x002ea80000100800 */
[----:B------:R-:W0:Y:S01]  /*4e60*/  LDGDEPBAR ;  /* 0x00000000000079af */ /* 0x000e220000000000 */
[----:B--2---:R-:W-:-:S05]  /*4e70*/  IMAD.IADD R0, R60, 0x1, -R0 ;  /* 0x000000013c007824 */ /* 0x004fca00078e0a00 */
[C---:B------:R-:W-:Y:S02]  /*4e80*/  ISETP.GT.AND P3, PT, R0.reuse, RZ, PT ;  /* 0x000000ff0000720c */ /* 0x040fe40003f64270 */
[C---:B------:R-:W-:Y:S02]  /*4e90*/  ISETP.GT.AND P2, PT, R0.reuse, 0x1, PT ;  /* 0x000000010000780c */ /* 0x040fe40003f44270 */
[----:B------:R-:W-:Y:S02]  /*4ea0*/  ISETP.GT.AND P1, PT, R0, 0x8, PT ;  /* 0x000000080000780c */ /* 0x000fe40003f24270 */
[----:B------:R-:W-:Y:S02]  /*4eb0*/  FSEL R9, R44, -INF , P3 ;  /* 0xff8000002c097808 */ /* 0x000fe40001800000 */
[----:B------:R-:W-:Y:S02]  /*4ec0*/  FSEL R7, R53, -INF , P3 ;  /* 0xff80000035077808 */ /* 0x000fe40001800000 */
[----:B------:R-:W-:-:S02]  /*4ed0*/  FSEL R8, R43, -INF , P2 ;  /* 0xff8000002b087808 */ /* 0x000fc40001000000 */
[----:B------:R-:W-:Y:S02]  /*4ee0*/  FSEL R6, R52, -INF , P2 ;  /* 0xff80000034067808 */ /* 0x000fe40001000000 */
[----:B------:R-:W-:Y:S02]  /*4ef0*/  ISETP.GT.AND P3, PT, R0, 0x9, PT ;  /* 0x000000090000780c */ /* 0x000fe40003f64270 */
[----:B------:R-:W-:Y:S02]  /*4f00*/  FSEL R17, R40, -INF , P1 ;  /* 0xff80000028117808 */ /* 0x000fe40000800000 */
[----:B------:R-:W-:Y:S02]  /*4f10*/  FSEL R11, R42, -INF , P1 ;  /* 0xff8000002a0b7808 */ /* 0x000fe40000800000 */
[----:B------:R-:W-:Y:S02]  /*4f20*/  FMNMX.FTZ R3, R7, R6, !PT ;  /* 0x0000000607037209 */ /* 0x000fe40007810000 */
[----:B------:R-:W-:-:S02]  /*4f30*/  FMNMX.FTZ R2, R9, R8, !PT ;  /* 0x0000000809027209 */ /* 0x000fc40007810000 */
[C---:B------:R-:W-:Y:S02]  /*4f40*/  ISETP.GT.AND P2, PT, R0.reuse, 0x10, PT ;  /* 0x000000100000780c */ /* 0x040fe40003f44270 */
[----:B------:R-:W-:Y:S02]  /*4f50*/  FSEL R16, R37, -INF , P3 ;  /* 0xff80000025107808 */ /* 0x000fe40001800000 */
[----:B------:R-:W-:Y:S02]  /*4f60*/  FSEL R10, R41, -INF , P3 ;  /* 0xff800000290a7808 */ /* 0x000fe40001800000 */
[----:B------:R-:W-:Y:S02]  /*4f70*/  FMNMX.FTZ R3, R11, R3, !PT ;  /* 0x000000030b037209 */ /* 0x000fe40007810000 */
[----:B------:R-:W-:Y:S02]  /*4f80*/  FMNMX.FTZ R2, R17, R2, !PT ;  /* 0x0000000211027209 */ /* 0x000fe40007810000 */
[----:B------:R-:W-:-:S02]  /*4f90*/  ISETP.GT.AND P1, PT, R0, 0x11, PT ;  /* 0x000000110000780c */ /* 0x000fc40003f24270 */
[----:B------:R-:W-:Y:S02]  /*4fa0*/  FSEL R19, R32, -INF , P2 ;  /* 0xff80000020137808 */ /* 0x000fe40001000000 */
[----:B------:R-:W-:Y:S02]  /*4fb0*/  FSEL R13, R33, -INF , P2 ;  /* 0xff800000210d7808 */ /* 0x000fe40001000000 */
[----:B------:R-:W-:Y:S02]  /*4fc0*/  FMNMX.FTZ R3, R10, R3, !PT ;  /* 0x000000030a037209 */ /* 0x000fe40007810000 */
[----:B------:R-:W-:Y:S02]  /*4fd0*/  FMNMX.FTZ R2, R16, R2, !PT ;  /* 0x0000000210027209 */ /* 0x000fe40007810000 */
[----:B------:R-:W-:Y:S02]  /*4fe0*/  ISETP.GT.AND P3, PT, R0, 0x18, PT ;  /* 0x000000180000780c */ /* 0x000fe40003f64270 */
[----:B------:R-:W-:-:S02]  /*4ff0*/  FSEL R20, R18, -INF , P1 ;  /* 0xff80000012147808 */ /* 0x000fc40000800000 */
[----:B------:R-:W-:Y:S02]  /*5000*/  FSEL R12, R36, -INF , P1 ;  /* 0xff800000240c7808 */ /* 0x000fe40000800000 */
[----:B------:R-:W-:Y:S02]  /*5010*/  FMNMX.FTZ R3, R13, R3, !PT ;  /* 0x000000030d037209 */ /* 0x000fe40007810000 */
[----:B------:R-:W-:Y:S02]  /*5020*/  FMNMX.FTZ R2, R19, R2, !PT ;  /* 0x0000000213027209 */ /* 0x000fe40007810000 */
[----:B------:R-:W-:Y:S02]  /*5030*/  ISETP.GT.AND P2, PT, R0, 0x19, PT ;  /* 0x000000190000780c */ /* 0x000fe40003f44270 */
[----:B------:R-:W-:Y:S02]  /*5040*/  FSEL R18, R14, -INF , P3 ;  /* 0xff8000000e127808 */ /* 0x000fe40001800000 */
[----:B------:R-:W-:-:S02]  /*5050*/  FSEL R15, R30, -INF , P3 ;  /* 0xff8000001e0f7808 */ /* 0x000fc40001800000 */
[----:B------:R-:W-:Y:S02]  /*5060*/  FMNMX.FTZ R3, R12, R3, !PT ;  /* 0x000000030c037209 */ /* 0x000fe40007810000 */
[----:B------:R-:W-:Y:S02]  /*5070*/  FMNMX.FTZ R2, R20, R2, !PT ;  /* 0x0000000214027209 */ /* 0x000fe40007810000 */
[----:B------:R-:W-:Y:S02]  /*5080*/  ISETP.GT.AND P1, PT, R0, 0x20, PT ;  /* 0x000000200000780c */ /* 0x000fe40003f24270 */
[----:B------:R-:W-:Y:S02]  /*5090*/  FSEL R24, R24, -INF , P2 ;  /* 0xff80000018187808 */ /* 0x000fe40001000000 */
[----:B------:R-:W-:Y:S02]  /*50a0*/  FSEL R14, R31, -INF , P2 ;  /* 0xff8000001f0e7808 */ /* 0x000fe40001000000 */
[----:B------:R-:W-:-:S02]  /*50b0*/  FMNMX.FTZ R3, R15, R3, !PT ;  /* 0x000000030f037209 */ /* 0x000fc40007810000 */
[----:B------:R-:W-:Y:S02]  /*50c0*/  FMNMX.FTZ R2, R18, R2, !PT ;  /* 0x0000000212027209 */ /* 0x000fe40007810000 */
[----:B------:R-:W-:Y:S02]  /*50d0*/  FSEL R79, R23, -INF , P1 ;  /* 0xff800000174f7808 */ /* 0x000fe40000800000 */
[----:B------:R-:W-:Y:S02]  /*50e0*/  FSEL R76, R28, -INF , P1 ;  /* 0xff8000001c4c7808 */ /* 0x000fe40000800000 */
[C---:B------:R-:W-:Y:S02]  /*50f0*/  ISETP.GT.AND P3, PT, R0.reuse, 0x21, PT ;  /* 0x000000210000780c */ /* 0x040fe40003f64270 */
[C---:B------:R-:W-:Y:S02]  /*5100*/  ISETP.GT.AND P2, PT, R0.reuse, 0x28, PT ;  /* 0x000000280000780c */ /* 0x040fe40003f44270 */
[----:B------:R-:W-:-:S02]  /*5110*/  ISETP.GT.AND P1, PT, R0, 0x29, PT ;  /* 0x000000290000780c */ /* 0x000fc40003f24270 */
[----:B------:R-:W-:Y:S02]  /*5120*/  FMNMX.FTZ R0, R14, R3, !PT ;  /* 0x000000030e007209 */ /* 0x000fe40007810000 */
[----:B------:R-:W-:Y:S02]  /*5130*/  FMNMX.FTZ R2, R24, R2, !PT ;  /* 0x0000000218027209 */ /* 0x000fe40007810000 */
[----:B------:R-:W-:Y:S02]  /*5140*/  FSEL R78, R27, -INF , P3 ;  /* 0xff8000001b4e7808 */ /* 0x000fe40001800000 */
[----:B------:R-:W-:Y:S02]  /*5150*/  FSEL R74, R29, -INF , P3 ;  /* 0xff8000001d4a7808 */ /* 0x000fe40001800000 */
[----:B------:R-:W-:Y:S02]  /*5160*/  FMNMX.FTZ R0, R76, R0, !PT ;  /* 0x000000004c007209 */ /* 0x000fe40007810000 */
[----:B------:R-:W-:-:S02]  /*5170*/  FMNMX.FTZ R2, R79, R2, !PT ;  /* 0x000000024f027209 */ /* 0x000fc40007810000 */
[----:B------:R-:W-:Y:S02]  /*5180*/  FSEL R77, R22, -INF , P2 ;  /* 0xff800000164d7808 */ /* 0x000fe40001000000 */
[----:B------:R-:W-:Y:S02]  /*5190*/  FSEL R73, R26, -INF , P2 ;  /* 0xff8000001a497808 */ /* 0x000fe40001000000 */
[----:B------:R-:W-:Y:S02]  /*51a0*/  FMNMX.FTZ R0, R74, R0, !PT ;  /* 0x000000004a007209 */ /* 0x000fe40007810000 */
[----:B------:R-:W-:Y:S02]  /*51b0*/  FMNMX.FTZ R2, R78, R2, !PT ;  /* 0x000000024e027209 */ /* 0x000fe40007810000 */
[----:B------:R-:W-:Y:S02]  /*51c0*/  FSEL R75, R21, -INF , P1 ;  /* 0xff800000154b7808 */ /* 0x000fe40000800000 */
[----:B------:R-:W-:-:S02]  /*51d0*/  FSEL R72, R25, -INF , P1 ;  /* 0xff80000019487808 */ /* 0x000fc40000800000 */
[----:B------:R-:W-:Y:S02]  /*51e0*/  FMNMX.FTZ R0, R73, R0, !PT ;  /* 0x0000000049007209 */ /* 0x000fe40007810000 */
[----:B------:R-:W-:Y:S02]  /*51f0*/  FMNMX.FTZ R2, R77, R2, !PT ;  /* 0x000000024d027209 */ /* 0x000fe40007810000 */
[----:B------:R-:W-:Y:S02]  /*5200*/  FMNMX.FTZ R4, R72, R0, !PT ;  /* 0x0000000048047209 */ /* 0x000fe40007810000 */
[----:B------:R-:W-:Y:S01]  /*5210*/  FMNMX.FTZ R5, R75, R2, !PT ;  /* 0x000000024b057209 */ /* 0x000fe20007810000 */
[----:B------:R-:W-:Y:S05]  /*5220*/  BRA.DIV ~URZ, `(.L_x_41) ;  /* 0x0000acc27f007947 */ /* 0x000fea000b800000 */
[----:B------:R1:W2:Y:S02]  /*5230*/  SHFL.BFLY PT, R0, R4, 0x2, 0x1f ;  /* 0x0c401f0004007f89 */ /* 0x0002a400000e0000 */
.L_x_123:
[----:B-12---:R-:W-:Y:S01]  /*5240*/  FMNMX.FTZ R4, R4, R0, !PT ;  /* 0x0000000004047209 */ /* 0x006fe20007810000 */
[----:B------:R-:W-:Y:S05]  /*5250*/  BRA.DIV ~URZ, `(.L_x_42) ;  /* 0x0000acd27f007947 */ /* 0x000fea000b800000 */
[----:B------:R-:W1:Y:S04]  /*5260*/  SHFL.BFLY PT, R0, R5, 0x2, 0x1f ;  /* 0x0c401f0005007f89 */ /* 0x000e6800000e0000 */
[----:B------:R-:W2:Y:S01]  /*5270*/  SHFL.BFLY PT, R2, R4, 0x1, 0x1f ;  /* 0x0c201f0004027f89 */ /* 0x000ea200000e0000 */
[----:B-1----:R-:W-:-:S02]  /*5280*/  FMNMX.FTZ R5, R5, R0, !PT ;  /* 0x0000000005057209 */ /* 0x002fc40007810000 */
[----:B--2---:R-:W-:-:S03]  /*5290*/  FMNMX.FTZ R133, R4, R2, !PT ;  /* 0x0000000204857209 */ /* 0x004fc60007810000 */
[----:B------:R1:W2:Y:S04]  /*52a0*/  SHFL.BFLY PT, R3, R5, 0x1, 0x1f ;  /* 0x0c201f0005037f89 */ /* 0x0002a800000e0000 */
.L_x_124:
[C---:B------:R-:W-:Y:S01]  /*52b0*/  FMUL.FTZ R2, R133.reuse, c[0x0][0x2d0] ;  /* 0x0000b40085027a20 */ /* 0x040fe20000410000 */
[----:B------:R-:W-:Y:S01]  /*52c0*/  FSETP.NEU.FTZ.AND P1, PT, R133, -INF , PT ;  /* 0xff8000008500780b */ /* 0x000fe20003f3d000 */
[----:B------:R-:W-:Y:S01]  /*52d0*/  WARPSYNC 0xffffffff ;  /* 0xffffffff00007948 */ /* 0x000fe20003800000 */
[----:B--2---:R-:W-:Y:S01]  /*52e0*/  FMNMX.FTZ R132, R3, R5, !PT ;  /* 0x0000000503847209 */ /* 0x004fe20007810000 */
[----:B------:R-:W-:Y:S01]  /*52f0*/  LDSM.16.MT88.4 R28, [R239] ;  /* 0x00000000ef1c783b */ /* 0x000fe20000004200 */
[----:B------:R-:W-:Y:S02]  /*5300*/  FSEL R2, R2, RZ, P1 ;  /* 0x000000ff02027208 */ /* 0x000fe40000800000 */
[C---:B------:R-:W-:Y:S01]  /*5310*/  FSETP.NEU.FTZ.AND P1, PT, R132.reuse, -INF , PT ;  /* 0xff8000008400780b */ /* 0x040fe20003f3d000 */
[----:B------:R-:W-:Y:S01]  /*5320*/  FMUL.FTZ R4, R132, c[0x0][0x2d0] ;  /* 0x0000b40084047a20 */ /* 0x000fe20000410000 */
[----:B------:R-:W-:Y:S01]  /*5330*/  LDSM.16.MT88.4 R32, [R239+0x800] ;  /* 0x00080000ef20783b */ /* 0x000fe20000004200 */
[----:B------:R-:W-:-:S02]  /*5340*/  FFMA.FTZ R0, R7, c[0x0][0x2d0], -R2 ;  /* 0x0000b40007007a23 */ /* 0x000fc40000010802 */
[--C-:B------:R-:W-:Y:S01]  /*5350*/  FFMA.FTZ R3, R12, c[0x0][0x2d0], -R2.reuse ;  /* 0x0000b4000c037a23 */ /* 0x100fe20000010802 */
[----:B------:R-:W-:Y:S01]  /*5360*/  LDSM.16.MT88.4 R36, [R237+0x800] ;  /* 0x00080000ed24783b */ /* 0x000fe20000004200 */
[----:B------:R2:W-:Y:S03]  /*5370*/  MUFU.EX2 R101, R0 ;  /* 0x0000000000657308 */ /* 0x0005e60000000800 */
[----:B------:R-:W-:Y:S04]  /*5380*/  LDSM.16.MT88.4 R48, [R238] ;  /* 0x00000000ee30783b */ /* 0x000fe80000004200 */
[----:B------:R-:W-:Y:S01]  /*5390*/  LDSM.16.MT88.4 R56, [R242] ;  /* 0x00000000f238783b */ /* 0x000fe20000004200 */
[----:B------:R-:W-:Y:S03]  /*53a0*/  MUFU.EX2 R127, R3 ;  /* 0x00000003007f7308 */ /* 0x000fe60000000800 */
[----:B------:R-:W-:Y:S04]  /*53b0*/  LDSM.16.MT88.4 R60, [R237+0x1800] ;  /* 0x00180000ed3c783b */ /* 0x000fe80000004200 */
[----:B------:R-:W-:Y:S01]  /*53c0*/  LDSM.16.MT88.4 R64, [R238+0x800] ;  /* 0x00080000ee40783b */ /* 0x000fe20000004200 */
[----:B--2---:R-:W-:-:S03]  /*53d0*/  FFMA.FTZ R0, R6, c[0x0][0x2d0], -R2 ;  /* 0x0000b40006007a23 */ /* 0x004fc60000010802 */
[----:B------:R-:W-:Y:S01]  /*53e0*/  LDSM.16.MT88.4 R68, [R239+0x2000] ;  /* 0x00200000ef44783b */ /* 0x000fe20000004200 */
[----:B------:R2:W-:Y:S03]  /*53f0*/  MUFU.EX2 R100, R0 ;  /* 0x0000000000647308 */ /* 0x0005e60000000800 */
[----:B------:R-:W-:Y:S01]  /*5400*/  LDSM.16.MT88.4 R52, [R238+0x1800] ;  /* 0x00180000ee34783b */ /* 0x000fe20000004200 */
[----:B--2---:R-:W-:-:S04]  /*5410*/  FFMA.FTZ R0, R11, c[0x0][0x2d0], -R2 ;  /* 0x0000b4000b007a23 */ /* 0x004fc80000010802 */
[----:B------:R2:W-:Y:S02]  /*5420*/  MUFU.EX2 R116, R0 ;  /* 0x0000000000747308 */ /* 0x0005e40000000800 */
[----:B--2---:R-:W-:-:S06]  /*5430*/  FFMA.FTZ R0, R10, c[0x0][0x2d0], -R2 ;  /* 0x0000b4000a007a23 */ /* 0x004fcc0000010802 */
[----:B------:R2:W3:Y:S02]  /*5440*/  MUFU.EX2 R110, R0 ;  /* 0x00000000006e7308 */ /* 0x0004e40000000800 */
[----:B--2---:R-:W-:Y:S01]  /*5450*/  FFMA.FTZ R0, R13, c[0x0][0x2d0], -R2 ;  /* 0x0000b4000d007a23 */ /* 0x004fe20000010802 */
[----:B---3--:R-:W-:-:S05]  /*5460*/  F2FP.BF16.PACK_AB R10, R110, R116 ;  /* 0x000000746e0a723e */ /* 0x008fca00000010ff */
[----:B------:R2:W-:Y:S02]  /*5470*/  MUFU.EX2 R117, R0 ;  /* 0x0000000000757308 */ /* 0x0005e40000000800 */
[----:B--2---:R-:W-:Y:S02]  /*5480*/  FSEL R0, R4, RZ, P1 ;  /* 0x000000ff04007208 */ /* 0x004fe40000800000 */
[----:B-1----:R-:W1:Y:S03]  /*5490*/  LDSM.16.MT88.4 R4, [R237] ;  /* 0x00000000ed04783b */ /* 0x002e660000004200 */
[----:B------:R-:W-:-:S04]  /*54a0*/  FFMA.FTZ R3, R9, c[0x0][0x2d0], -R0 ;  /* 0x0000b40009037a23 */ /* 0x000fc80000010800 */
[----:B------:R2:W-:Y:S02]  /*54b0*/  MUFU.EX2 R109, R3 ;  /* 0x00000003006d7308 */ /* 0x0005e40000000800 */
[----:B--2---:R-:W-:Y:S01]  /*54c0*/  FFMA.FTZ R3, R8, c[0x0][0x2d0], -R0 ;  /* 0x0000b40008037a23 */ /* 0x004fe20000010800 */
[----:B------:R-:W-:-:S05]  /*54d0*/  F2FP.BF16.PACK_AB R8, R100, R101 ;  /* 0x000000656408723e */ /* 0x000fca00000010ff */
[----:B------:R2:W3:Y:S02]  /*54e0*/  MUFU.EX2 R108, R3 ;  /* 0x00000003006c7308 */ /* 0x0004e40000000800 */
[----:B--2---:R-:W-:Y:S01]  /*54f0*/  FFMA.FTZ R3, R17, c[0x0][0x2d0], -R0 ;  /* 0x0000b40011037a23 */ /* 0x004fe20000010800 */
[----:B---3--:R-:W-:-:S05]  /*5500*/  F2FP.BF16.PACK_AB R9, R108, R109 ;  /* 0x0000006d6c09723e */ /* 0x008fca00000010ff */
[----:B------:R2:W-:Y:S02]  /*5510*/  MUFU.EX2 R111, R3 ;  /* 0x00000003006f7308 */ /* 0x0005e40000000800 */
[----:B--2---:R-:W-:-:S06]  /*5520*/  FFMA.FTZ R3, R16, c[0x0][0x2d0], -R0 ;  /* 0x0000b40010037a23 */ /* 0x004fcc0000010800 */
[----:B------:R2:W3:Y:S02]  /*5530*/  MUFU.EX2 R119, R3 ;  /* 0x0000000300777308 */ /* 0x0004e40000000800 */
[----:B--2---:R-:W-:Y:S01]  /*5540*/  FFMA.FTZ R3, R15, c[0x0][0x2d0], -R2 ;  /* 0x0000b4000f037a23 */ /* 0x004fe20000010802 */
[----:B---3--:R-:W-:-:S05]  /*5550*/  F2FP.BF16.PACK_AB R11, R119, R111 ;  /* 0x0000006f770b723e */ /* 0x008fca00000010ff */
[----:B------:R2:W-:Y:S02]  /*5560*/  MUFU.EX2 R125, R3 ;  /* 0x00000003007d7308 */ /* 0x0005e40000000800 */
[----:B-1----:R-:W-:Y:S07]  /*5570*/  HMMA.16816.F32.BF16 R40, R8, R4, RZ ;  /* 0x000000040828723c */ /* 0x002fee00000418ff */
[----:B------:R-:W-:Y:S01]  /*5580*/  F2FP.BF16.PACK_AB R4, R127, R117 ;  /* 0x000000757f04723e */ /* 0x000fe200000010ff */
[----:B--2---:R-:W-:-:S02]  /*5590*/  FFMA.FTZ R3, R14, c[0x0][0x2d0], -R2 ;  /* 0x0000b4000e037a23 */ /* 0x004fc40000010802 */
[----:B------:R-:W-:Y:S02]  /*55a0*/  HMMA.16816.F32.BF16 R12, R8, R30, RZ ;  /* 0x0000001e080c723c */ /* 0x000fe400000418ff */
[----:B------:R1:W2:Y:S02]  /*55b0*/  MUFU.EX2 R126, R3 ;  /* 0x00000003007e7308 */ /* 0x0002a40000000800 */
[----:B-1----:R-:W-:-:S06]  /*55c0*/  FFMA.FTZ R3, R19, c[0x0][0x2d0], -R0 ;  /* 0x0000b40013037a23 */ /* 0x002fcc0000010800 */
[----:B------:R1:W-:Y:S02]  /*55d0*/  MUFU.EX2 R118, R3 ;  /* 0x0000000300767308 */ /* 0x0003e40000000800 */
[--C-:B-1----:R-:W-:Y:S02]  /*55e0*/  FFMA.FTZ R3, R20, c[0x0][0x2d0], -R0.reuse ;  /* 0x0000b40014037a23 */ /* 0x102fe40000010800 */
[C---:B------:R-:W-:Y:S04]  /*55f0*/  HMMA.16816.F32.BF16 R20, R8.reuse, R6, RZ ;  /* 0x000000060814723c */ /* 0x040fe800000418ff */
[----:B------:R1:W3:Y:S03]  /*5600*/  MUFU.EX2 R124, R3 ;  /* 0x00000003007c7308 */ /* 0x0002e60000000800 */
[----:B--2---:R-:W-:Y:S01]  /*5610*/  F2FP.BF16.PACK_AB R6, R126, R125 ;  /* 0x0000007d7e06723e */ /* 0x004fe200000010ff */
[--C-:B-1----:R-:W-:Y:S01]  /*5620*/  FFMA.FTZ R3, R18, c[0x0][0x2d0], -R0.reuse ;  /* 0x0000b40012037a23 */ /* 0x102fe20000010800 */
[----:B---3--:R-:W-:Y:S01]  /*5630*/  F2FP.BF16.PACK_AB R5, R124, R118 ;  /* 0x000000767c05723e */ /* 0x008fe200000010ff */
[C---:B------:R-:W-:Y:S02]  /*5640*/  HMMA.16816.F32.BF16 R16, R8.reuse, R28, RZ ;  /* 0x0000001c0810723c */ /* 0x040fe400000418ff */
[----:B------:R1:W-:Y:S06]  /*5650*/  MUFU.EX2 R129, R3 ;  /* 0x0000000300817308 */ /* 0x0003ec0000000800 */
[----:B------:R-:W-:Y:S01]  /*5660*/  HMMA.16816.F32.BF16 R28, R8, R50, RZ ;  /* 0x00000032081c723c */ /* 0x000fe200000418ff */
[----:B-1----:R-:W-:-:S07]  /*5670*/  FFMA.FTZ R3, R24, c[0x0][0x2d0], -R0 ;  /* 0x0000b40018037a23 */ /* 0x002fce0000010800 */
[----:B------:R-:W-:Y:S01]  /*5680*/  HMMA.16816.F32.BF16 R24, R8, R56, RZ ;  /* 0x000000380818723c */ /* 0x000fe200000418ff */
[----:B------:R-:W1:Y:S02]  /*5690*/  MUFU.EX2 R128, R3 ;  /* 0x0000000300807308 */ /* 0x000e640000000800 */
[----:B-1----:R-:W-:-:S07]  /*56a0*/  F2FP.BF16.PACK_AB R7, R128, R129 ;  /* 0x000000818007723e */ /* 0x002fce00000010ff */
[C---:B------:R-:W-:Y:S08]  /*56b0*/  HMMA.16816.F32.BF16 R44, R4.reuse, R34, R12 ;  /* 0x00000022042c723c */ /* 0x040ff0000004180c */
[C---:B------:R-:W-:Y:S01]  /*56c0*/  HMMA.16816.F32.BF16 R156, R4.reuse, R36, R40 ;  /* 0x00000024049c723c */ /* 0x040fe20000041828 */
[----:B------:R-:W-:Y:S07]  /*56d0*/  LDSM.16.MT88.4 R40, [R240+0x800] ;  /* 0x00080000f028783b */ /* 0x000fee0000004200 */
[C---:B------:R-:W-:Y:S01]  /*56e0*/  HMMA.16816.F32.BF16 R136, R4.reuse, R38, R20 ;  /* 0x000000260488723c */ /* 0x040fe20000041814 */
[----:B------:R-:W-:Y:S07]  /*56f0*/  LDSM.16.MT88.4 R36, [R237+0x2000] ;  /* 0x00200000ed24783b */ /* 0x000fee0000004200 */
[----:B------:R-:W-:Y:S01]  /*5700*/  MOV R249, R44 ;  /* 0x0000002c00f97202 */ /* 0x000fe20000000f00 */
[----:B------:R-:W-:Y:S01]  /*5710*/  IMAD.MOV.U32 R155, RZ, RZ, R46 ;  /* 0x000000ffff9b7224 */ /* 0x000fe200078e002e */
[----:B------:R-:W-:Y:S01]  /*5720*/  MOV R248, R45 ;  /* 0x0000002d00f87202 */ /* 0x000fe20000000f00 */
[----:B------:R-:W-:Y:S01]  /*5730*/  HMMA.16816.F32.BF16 R148, R4, R32, R16 ;  /* 0x000000200494723c */ /* 0x000fe20000041810 */
[----:B------:R-:W-:-:S02]  /*5740*/  MOV R154, R47 ;  /* 0x0000002f009a7202 */ /* 0x000fc40000000f00 */
[----:B------:R-:W1:Y:S05]  /*5750*/  LDSM.16.MT88.4 R44, [R239+0x1800] ;  /* 0x00180000ef2c783b */ /* 0x000e6a0000004200 */
[C---:B------:R-:W-:Y:S08]  /*5760*/  HMMA.16816.F32.BF16 R16, R8.reuse, R60, RZ ;  /* 0x0000003c0810723c */ /* 0x040ff000000418ff */
[C---:B------:R-:W-:Y:S01]  /*5770*/  HMMA.16816.F32.BF16 R12, R8.reuse, R62, RZ ;  /* 0x0000003e080c723c */ /* 0x040fe200000418ff */
[----:B------:R-:W-:Y:S07]  /*5780*/  LDSM.16.MT88.4 R60, [R238+0x2000] ;  /* 0x00200000ee3c783b */ /* 0x000fee0000004200 */
[C---:B------:R-:W-:Y:S01]  /*5790*/  HMMA.16816.F32.BF16 R20, R8.reuse, R58, RZ ;  /* 0x0000003a0814723c */ /* 0x040fe200000418ff */
[----:B------:R-:W-:Y:S07]  /*57a0*/  LDSM.16.MT88.4 R56, [R240+0x2000] ;  /* 0x00200000f038783b */ /* 0x000fee0000004200 */
[----:B------:R-:W-:Y:S01]  /*57b0*/  HMMA.16816.F32.BF16 R32, R8, R48, RZ ;  /* 0x000000300820723c */ /* 0x000fe200000418ff */
[----:B------:R-:W2:Y:S07]  /*57c0*/  LDSM.16.MT88.4 R48, [R240+0x1800] ;  /* 0x00180000f030783b */ /* 0x000eae0000004200 */
[----:B------:R-:W-:Y:S08]  /*57d0*/  HMMA.16816.F32.BF16 R80, R4, R66, R28 ;  /* 0x000000420450723c */ /* 0x000ff0000004181c */
[----:B-1----:R-:W-:Y:S08]  /*57e0*/  HMMA.16816.F32.BF16 R28, R8, R46, RZ ;  /* 0x0000002e081c723c */ /* 0x002ff000000418ff */
[C---:B------:R-:W-:Y:S08]  /*57f0*/  HMMA.16816.F32.BF16 R24, R4.reuse, R40, R24 ;  /* 0x000000280418723c */ /* 0x040ff00000041818 */
[----:B------:R-:W-:Y:S01]  /*5800*/  HMMA.16816.F32.BF16 R16, R4, R36, R16 ;  /* 0x000000240410723c */ /* 0x000fe20000041810 */
[----:B------:R-:W-:Y:S01]  /*5810*/  MOV R153, R80 ;  /* 0x0000005000997202 */ /* 0x000fe20000000f00 */
[----:B------:R-:W-:Y:S01]  /*5820*/  IMAD.MOV.U32 R152, RZ, RZ, R81 ;  /* 0x000000ffff987224 */ /* 0x000fe200078e0051 */
[----:B------:R-:W-:-:S02]  /*5830*/  MOV R147, R82 ;  /* 0x0000005200937202 */ /* 0x000fc40000000f00 */
[----:B------:R-:W-:-:S03]  /*5840*/  MOV R146, R83 ;  /* 0x0000005300927202 */ /* 0x000fc60000000f00 */
[C---:B------:R-:W-:Y:S08]  /*5850*/  HMMA.16816.F32.BF16 R12, R4.reuse, R38, R12 ;  /* 0x00000026040c723c */ /* 0x040ff0000004180c */
[----:B------:R-:W-:Y:S01]  /*5860*/  HMMA.16816.F32.BF16 R20, R4, R42, R20 ;  /* 0x0000002a0414723c */ /* 0x000fe20000041814 */
[----:B------:R-:W1:Y:S01]  /*5870*/  LDSM.16.MT88.4 R40, [R237+0x3000] ;  /* 0x00300000ed28783b */ /* 0x000e620000004200 */
[----:B------:R-:W-:Y:S01]  /*5880*/  IMAD.MOV.U32 R103, RZ, RZ, R25 ;  /* 0x000000ffff677224 */ /* 0x000fe200078e0019 */
[----:B------:R-:W-:Y:S01]  /*5890*/  MOV R102, R26 ;  /* 0x0000001a00667202 */ /* 0x000fe20000000f00 */
[----:B------:R-:W-:Y:S01]  /*58a0*/  IMAD.MOV.U32 R250, RZ, RZ, R27 ;  /* 0x000000fffffa7224 */ /* 0x000fe200078e001b */
[----:B------:R-:W-:-:S03]  /*58b0*/  MOV R99, R24 ;  /* 0x0000001800637202 */ /* 0x000fc60000000f00 */
[----:B------:R-:W-:Y:S01]  /*58c0*/  HMMA.16816.F32.BF16 R36, R4, R70, R28 ;  /* 0x000000460424723c */ /* 0x000fe2000004181c */
[----:B------:R-:W-:Y:S01]  /*58d0*/  MOV R145, R16 ;  /* 0x0000001000917202 */ /* 0x000fe20000000f00 */
[----:B------:R-:W-:Y:S01]  /*58e0*/  IMAD.MOV.U32 R144, RZ, RZ, R17 ;  /* 0x000000ffff907224 */ /* 0x000fe200078e0011 */
[----:B------:R-:W-:Y:S02]  /*58f0*/  MOV R131, R18 ;  /* 0x0000001200837202 */ /* 0x000fe40000000f00 */
[----:B------:R-:W-:-:S03]  /*5900*/  MOV R130, R19 ;  /* 0x0000001300827202 */ /* 0x000fc60000000f00 */
[----:B------:R-:W-:Y:S01]  /*5910*/  HMMA.16816.F32.BF16 R140, R4, R64, R32 ;  /* 0x00000040048c723c */ /* 0x000fe20000041820 */
[----:B------:R-:W-:Y:S01]  /*5920*/  IMAD.MOV.U32 R94, RZ, RZ, R13 ;  /* 0x000000ffff5e7224 */ /* 0x000fe200078e000d */
[----:B------:R-:W-:Y:S01]  /*5930*/  MOV R93, R14 ;  /* 0x0000000e005d7202 */ /* 0x000fe20000000f00 */
[----:B------:R-:W-:Y:S01]  /*5940*/  IMAD.MOV.U32 R90, RZ, RZ, R12 ;  /* 0x000000ffff5a7224 */ /* 0x000fe200078e000c */
[----:B------:R-:W-:-:S04]  /*5950*/  MOV R91, R15 ;  /* 0x0000000f005b7202 */ /* 0x000fc80000000f00 */
[----:B------:R-:W-:Y:S01]  /*5960*/  HMMA.16816.F32.BF16 R32, R8, R44, RZ ;  /* 0x0000002c0820723c */ /* 0x000fe200000418ff */
[----:B------:R-:W-:Y:S01]  /*5970*/  MOV R98, R23 ;  /* 0x0000001700627202 */ /* 0x000fe20000000f00 */
[----:B------:R-:W-:Y:S01]  /*5980*/  IMAD.MOV.U32 R96, RZ, RZ, R22 ;  /* 0x000000ffff607224 */ /* 0x000fe200078e0016 */
[----:B------:R-:W-:Y:S01]  /*5990*/  MOV R97, R21 ;  /* 0x0000001500617202 */ /* 0x000fe20000000f00 */
[----:B------:R-:W-:Y:S01]  /*59a0*/  LDSM.16.MT88.4 R44, [R238+0x3800] ;  /* 0x00380000ee2c783b */ /* 0x000fe20000004200 */
[----:B------:R-:W-:-:S03]  /*59b0*/  MOV R95, R20 ;  /* 0x00000014005f7202 */ /* 0x000fc60000000f00 */
[C---:B------:R-:W-:Y:S01]  /*59c0*/  HMMA.16816.F32.BF16 R24, R8.reuse, R52, RZ ;  /* 0x000000340818723c */ /* 0x040fe200000418ff */
[----:B------:R-:W-:Y:S01]  /*59d0*/  MOV R89, R37 ;  /* 0x0000002500597202 */ /* 0x000fe20000000f00 */
[----:B------:R-:W-:Y:S01]  /*59e0*/  IMAD.MOV.U32 R92, RZ, RZ, R38 ;  /* 0x000000ffff5c7224 */ /* 0x000fe200078e0026 */
[----:B------:R-:W-:Y:S02]  /*59f0*/  MOV R88, R39 ;  /* 0x0000002700587202 */ /* 0x000fe40000000f00 */
[----:B------:R-:W-:Y:S02]  /*5a00*/  MOV R87, R36 ;  /* 0x0000002400577202 */ /* 0x000fe40000000f00 */
[----:B------:R-:W-:Y:S01]  /*5a10*/  LDSM.16.MT88.4 R36, [R237+0x3800] ;  /* 0x00380000ed24783b */ /* 0x000fe20000004200 */
[C---:B--2---:R-:W-:Y:S08]  /*5a20*/  HMMA.16816.F32.BF16 R16, R8.reuse, R48, RZ ;  /* 0x000000300810723c */ /* 0x044ff000000418ff */
[C---:B------:R-:W-:Y:S01]  /*5a30*/  HMMA.16816.F32.BF16 R12, R8.reuse, R50, RZ ;  /* 0x00000032080c723c */ /* 0x040fe200000418ff */
[----:B------:R-:W2:Y:S07]  /*5a40*/  LDSM.16.MT88.4 R48, [R239+0x3000] ;  /* 0x00300000ef30783b */ /* 0x000eae0000004200 */
[----:B------:R-:W-:Y:S01]  /*5a50*/  HMMA.16816.F32.BF16 R20, R8, R54, RZ ;  /* 0x000000360814723c */ /* 0x000fe200000418ff */
[----:B------:R-:W3:Y:S07]  /*5a60*/  LDSM.16.MT88.4 R52, [R238+0x3000] ;  /* 0x00300000ee34783b */ /* 0x000eee0000004200 */
[C---:B------:R-:W-:Y:S01]  /*5a70*/  HMMA.16816.F32.BF16 R80, R4.reuse, R68, R32 ;  /* 0x000000440450723c */ /* 0x040fe20000041820 */
[----:B------:R-:W4:Y:S07]  /*5a80*/  LDSM.16.MT88.4 R32, [R239+0x3800] ;  /* 0x00380000ef20783b */ /* 0x000f2e0000004200 */
[----:B------:R-:W-:Y:S08]  /*5a90*/  HMMA.16816.F32.BF16 R64, R4, R60, R24 ;  /* 0x0000003c0440723c */ /* 0x000ff00000041818 */
[C---:B-1----:R-:W-:Y:S08]  /*5aa0*/  HMMA.16816.F32.BF16 R28, R8.reuse, R40, RZ ;  /* 0x00000028081c723c */ /* 0x042ff000000418ff */
[----:B------:R-:W-:Y:S01]  /*5ab0*/  HMMA.16816.F32.BF16 R24, R8, R42, RZ ;  /* 0x0000002a0818723c */ /* 0x000fe200000418ff */
[----:B------:R-:W1:Y:S07]  /*5ac0*/  LDSM.16.MT88.4 R40, [R240+0x3000] ;  /* 0x00300000f028783b */ /* 0x000e6e0000004200 */
[C---:B------:R-:W-:Y:S08]  /*5ad0*/  HMMA.16816.F32.BF16 R20, R4.reuse, R62, R20 ;  /* 0x0000003e0414723c */ /* 0x040ff00000041814 */
[----:B------:R-:W-:Y:S07]  /*5ae0*/  HMMA.16816.F32.BF16 R60, R4, R56, R16 ;  /* 0x00000038043c723c */ /* 0x000fee0000041810 */
[----:B------:R-:W-:Y:S01]  /*5af0*/  MOV R56, R90 ;  /* 0x0000005a00387202 */ /* 0x000fe20000000f00 */
[----:B--2---:R-:W-:Y:S01]  /*5b00*/  HMMA.16816.F32.BF16 R16, R8, R50, RZ ;  /* 0x000000320810723c */ /* 0x004fe200000418ff */
[----:B------:R-:W-:-:S06]  /*5b10*/  MOV R57, R94 ;  /* 0x0000005e00397202 */ /* 0x000fcc0000000f00 */
[----:B------:R-:W-:Y:S01]  /*5b20*/  MOV R51, R99 ;  /* 0x0000006300337202 */ /* 0x000fe20000000f00 */
[----:B------:R-:W-:Y:S01]  /*5b30*/  HMMA.16816.F32.BF16 R172, R4, R38, R24 ;  /* 0x0000002604ac723c */ /* 0x000fe20000041818 */
[----:B------:R-:W2:Y:S01]  /*5b40*/  LDSM.16.MT88.4 R24, [R240+0x3800] ;  /* 0x00380000f018783b */ /* 0x000ea20000004200 */
[----:B------:R-:W-:Y:S01]  /*5b50*/  MOV R86, R23 ;  /* 0x0000001700567202 */ /* 0x000fe20000000f00 */
[----:B------:R-:W-:Y:S01]  /*5b60*/  IMAD.MOV.U32 R85, RZ, RZ, R21 ;  /* 0x000000ffff557224 */ /* 0x000fe200078e0015 */
[----:B------:R-:W-:Y:S01]  /*5b70*/  MOV R84, R22 ;  /* 0x0000001600547202 */ /* 0x000fe20000000f00 */
[----:B------:R-:W-:Y:S01]  /*5b80*/  IMAD.MOV.U32 R50, RZ, RZ, R98 ;  /* 0x000000ffff327224 */ /* 0x000fe200078e0062 */
[----:B------:R-:W-:Y:S01]  /*5b90*/  MOV R3, R20 ;  /* 0x0000001400037202 */ /* 0x000fe20000000f00 */
[----:B------:R-:W-:Y:S01]  /*5ba0*/  IMAD.MOV.U32 R38, RZ, RZ, R88 ;  /* 0x000000ffff267224 */ /* 0x000fe200078e0058 */
[----:B------:R-:W-:Y:S01]  /*5bb0*/  HMMA.16816.F32.BF16 R20, R8, R48, RZ ;  /* 0x000000300814723c */ /* 0x000fe200000418ff */
[----:B------:R-:W-:-:S06]  /*5bc0*/  MOV R39, R96 ;  /* 0x0000006000277202 */ /* 0x000fcc0000000f00 */
[----:B------:R-:W-:Y:S01]  /*5bd0*/  IMAD.MOV.U32 R48, RZ, RZ, R103 ;  /* 0x000000ffff307224 */ /* 0x000fe200078e0067 */
[----:B------:R-:W-:Y:S01]  /*5be0*/  HMMA.16816.F32.BF16 R176, R4, R58, R12 ;  /* 0x0000003a04b0723c */ /* 0x000fe2000004180c */
[----:B------:R-:W-:-:S06]  /*5bf0*/  MOV R49, R102 ;  /* 0x0000006600317202 */ /* 0x000fcc0000000f00 */
[----:B------:R-:W-:Y:S01]  /*5c00*/  IMAD.MOV.U32 R59, RZ, RZ, R91 ;  /* 0x000000ffff3b7224 */ /* 0x000fe200078e005b */
[----:B---3--:R-:W-:Y:S01]  /*5c10*/  HMMA.16816.F32.BF16 R12, R8, R52, RZ ;  /* 0x00000034080c723c */ /* 0x008fe200000418ff */
[----:B------:R-:W-:-:S06]  /*5c20*/  MOV R58, R93 ;  /* 0x0000005d003a7202 */ /* 0x000fcc0000000f00 */
[----:B------:R-:W-:Y:S01]  /*5c30*/  MOV R53, R89 ;  /* 0x0000005900357202 */ /* 0x000fe20000000f00 */
[----:B------:R-:W-:Y:S01]  /*5c40*/  HMMA.16816.F32.BF16 R68, R4, R36, R28 ;  /* 0x000000240444723c */ /* 0x000fe2000004181c */
[----:B------:R-:W3:Y:S01]  /*5c50*/  LDSM.16.MT88.4 R28, [R237+0x4800] ;  /* 0x00480000ed1c783b */ /* 0x000ee20000004200 */
[----:B------:R-:W-:-:S05]  /*5c60*/  MOV R52, R87 ;  /* 0x0000005700347202 */ /* 0x000fca0000000f00 */
[----:B------:R-:W-:Y:S01]  /*5c70*/  MOV R37, R97 ;  /* 0x0000006100257202 */ /* 0x000fe20000000f00 */
[----:B----4-:R-:W-:Y:S01]  /*5c80*/  HMMA.16816.F32.BF16 R88, R4, R32, R20 ;  /* 0x000000200458723c */ /* 0x010fe20000041814 */
[----:B------:R-:W-:-:S06]  /*5c90*/  IMAD.MOV.U32 R36, RZ, RZ, R95 ;  /* 0x000000ffff247224 */ /* 0x000fcc00078e005f */
[----:B------:R-:W-:Y:S01]  /*5ca0*/  IMAD.MOV.U32 R32, RZ, RZ, R86 ;  /* 0x000000ffff207224 */ /* 0x000fe200078e0056 */
[----:B------:R-:W-:Y:S01]  /*5cb0*/  HMMA.16816.F32.BF16 R96, R4, R34, R16 ;  /* 0x000000220460723c */ /* 0x000fe20000041810 */
[----:B------:R-:W-:-:S06]  /*5cc0*/  MOV R33, R92 ;  /* 0x0000005c00217202 */ /* 0x000fcc0000000f00 */
[----:B------:R-:W-:Y:S01]  /*5cd0*/  MOV R34, R85 ;  /* 0x0000005500227202 */ /* 0x000fe20000000f00 */
[----:B-1----:R-:W-:Y:S01]  /*5ce0*/  HMMA.16816.F32.BF16 R16, R8, R40, RZ ;  /* 0x000000280810723c */ /* 0x002fe200000418ff */
[----:B------:R-:W-:-:S06]  /*5cf0*/  MOV R35, R84 ;  /* 0x0000005400237202 */ /* 0x000fcc0000000f00 */
[----:B------:R-:W-:Y:S01]  /*5d00*/  MOV R41, R48 ;  /* 0x0000003000297202 */ /* 0x000fe20000000f00 */
[----:B------:R-:W-:Y:S01]  /*5d10*/  HMMA.16816.F32.BF16 R84, R4, R44, R12 ;  /* 0x0000002c0454723c */ /* 0x000fe2000004180c */
[----:B------:R-:W-:Y:S02]  /*5d20*/  IMAD.MOV.U32 R48, RZ, RZ, R145 ;  /* 0x000000ffff307224 */ /* 0x000fe400078e0091 */
[----:B------:R-:W-:Y:S01]  /*5d30*/  IMAD.MOV.U32 R40, RZ, RZ, R51 ;  /* 0x000000ffff287224 */ /* 0x000fe200078e0033 */
[----:B------:R-:W-:-:S03]  /*5d40*/  MOV R51, R130 ;  /* 0x0000008200337202 */ /* 0x000fc60000000f00 */
[----:B------:R-:W-:Y:S01]  /*5d50*/  IMAD.MOV.U32 R45, RZ, RZ, R3 ;  /* 0x000000ffff2d7224 */ /* 0x000fe200078e0003 */
[----:B------:R-:W-:Y:S01]  /*5d60*/  HMMA.16816.F32.BF16 R12, R8, R42, RZ ;  /* 0x0000002a080c723c */ /* 0x000fe200000418ff */
[----:B------:R-:W-:Y:S02]  /*5d70*/  FADD.FTZ R3, R101, R100 ;  /* 0x0000006465037221 */ /* 0x000fe40000010000 */
[----:B------:R-:W-:Y:S02]  /*5d80*/  IMAD.MOV.U32 R44, RZ, RZ, R153 ;  /* 0x000000ffff2c7224 */ /* 0x000fe400078e0099 */
[----:B------:R-:W-:Y:S02]  /*5d90*/  FADD.FTZ R3, R116, R3 ;  /* 0x0000000374037221 */ /* 0x000fe40000010000 */
[----:B------:R-:W-:Y:S01]  /*5da0*/  MOV R42, R49 ;  /* 0x00000031002a7202 */ /* 0x000fe20000000f00 */
[----:B--2---:R-:W-:Y:S01]  /*5db0*/  HMMA.16816.F32.BF16 R92, R4, R24, R16 ;  /* 0x00000018045c723c */ /* 0x004fe20000041810 */
[----:B------:R-:W1:Y:S01]  /*5dc0*/  LDSM.16.MT88.4 R16, [R237+0x5000] ;  /* 0x00500000ed10783b */ /* 0x000e620000004200 */
[----:B------:R-:W-:Y:S01]  /*5dd0*/  FADD.FTZ R3, R110, R3 ;  /* 0x000000036e037221 */ /* 0x000fe20000010000 */
[----:B------:R-:W-:-:S02]  /*5de0*/  MOV R49, R144 ;  /* 0x0000009000317202 */ /* 0x000fc40000000f00 */
[----:B------:R-:W-:Y:S02]  /*5df0*/  MOV R43, R250 ;  /* 0x000000fa002b7202 */ /* 0x000fe40000000f00 */
[----:B------:R-:W-:Y:S01]  /*5e00*/  FADD.FTZ R24, R117, R3 ;  /* 0x0000000375187221 */ /* 0x000fe20000010000 */
[----:B------:R-:W-:Y:S07]  /*5e10*/  HMMA.16816.F32.BF16 R20, R8, R54, RZ ;  /* 0x000000360814723c */ /* 0x000fee00000418ff */
[----:B------:R-:W-:Y:S01]  /*5e20*/  IMAD.MOV.U32 R55, RZ, RZ, R38 ;  /* 0x000000ffff377224 */ /* 0x000fe200078e0026 */
[----:B------:R-:W-:Y:S01]  /*5e30*/  HMMA.16816.F32.BF16 R112, R4, R26, R12 ;  /* 0x0000001a0470723c */ /* 0x000fe2000004180c */
[----:B------:R-:W-:-:S02]  /*5e40*/  MOV R38, R39 ;  /* 0x0000002700267202 */ /* 0x000fc40000000f00 */
[----:B------:R-:W-:Y:S02]  /*5e50*/  MOV R39, R50 ;  /* 0x0000003200277202 */ /* 0x000fe40000000f00 */
[----:B------:R-:W-:Y:S02]  /*5e60*/  MOV R50, R131 ;  /* 0x0000008300327202 */ /* 0x000fe40000000f00 */
[--C-:B------:R-:W-:Y:S01]  /*5e70*/  FFMA.FTZ R27, R74, c[0x0][0x2d0], -R2.reuse ;  /* 0x0000b4004a1b7a23 */ /* 0x100fe20000010802 */
[----:B---3--:R-:W-:Y:S01]  /*5e80*/  HMMA.16816.F32.BF16 R12, R8, R28, RZ ;  /* 0x0000001c080c723c */ /* 0x008fe200000418ff */
[----:B------:R-:W-:Y:S01]  /*5e90*/  FFMA.FTZ R26, R73, c[0x0][0x2d0], -R2 ;  /* 0x0000b400491a7a23 */ /* 0x000fe20000010802 */
[----:B------:R-:W-:Y:S02]  /*5ea0*/  MOV R54, R33 ;  /* 0x0000002100367202 */ /* 0x000fe40000000f00 */
[----:B------:R-:W-:-:S03]  /*5eb0*/  MOV R33, R248 ;  /* 0x000000f800217202 */ /* 0x000fc60000000f00 */
[----:B------:R-:W-:Y:S01]  /*5ec0*/  FFMA.FTZ R28, R76, c[0x0][0x2d0], -R2 ;  /* 0x0000b4004c1c7a23 */ /* 0x000fe20000010802 */
[----:B------:R-:W-:Y:S01]  /*5ed0*/  HMMA.16816.F32.BF16 R104, R4, R46, R20 ;  /* 0x0000002e0468723c */ /* 0x000fe20000041814 */
[----:B------:R-:W2:Y:S01]  /*5ee0*/  LDSM.16.MT88.4 R20, [R239+0x4800] ;  /* 0x00480000ef14783b */ /* 0x000ea20000004200 */
[----:B------:R-:W-:Y:S01]  /*5ef0*/  FFMA.FTZ R29, R78, c[0x0][0x2d0], -R0 ;  /* 0x0000b4004e1d7a23 */ /* 0x000fe20000010800 */
[----:B------:R-:W-:Y:S01]  /*5f00*/  MOV R76, R45 ;  /* 0x0000002d004c7202 */ /* 0x000fe20000000f00 */
[----:B------:R-:W-:Y:S01]  /*5f10*/  IMAD.MOV.U32 R78, RZ, RZ, R35 ;  /* 0x000000ffff4e7224 */ /* 0x000fe200078e0023 */
[----:B------:R-:W-:Y:S02]  /*5f20*/  MOV R35, R154 ;  /* 0x0000009a00237202 */ /* 0x000fe40000000f00 */
[----:B------:R-:W-:Y:S02]  /*5f30*/  MOV R46, R147 ;  /* 0x00000093002e7202 */ /* 0x000fe40000000f00 */
[----:B------:R-:W-:-:S02]  /*5f40*/  MOV R47, R146 ;  /* 0x00000092002f7202 */ /* 0x000fc40000000f00 */
[----:B------:R-:W-:Y:S01]  /*5f50*/  LDSM.16.MT88.4 R144, [R239+0x1000] ;  /* 0x00100000ef90783b */ /* 0x000fe20000004200 */
[----:B------:R-:W-:-:S04]  /*5f60*/  MOV R45, R152 ;  /* 0x00000098002d7202 */ /* 0x000fc80000000f00 */
[----:B-1----:R-:W-:Y:S07]  /*5f70*/  HMMA.16816.F32.BF16 R100, R4, R16, R12 ;  /* 0x000000100464723c */ /* 0x002fee000004180c */
[----:B------:R-:W-:Y:S01]  /*5f80*/  FADD.FTZ R16, R109, R108 ;  /* 0x0000006c6d107221 */ /* 0x000fe20000010000 */
[----:B------:R-:W-:Y:S03]  /*5f90*/  HMMA.16816.F32.BF16 R12, R8, R30, RZ ;  /* 0x0000001e080c723c */ /* 0x000fe600000418ff */
[----:B------:R-:W-:-:S04]  /*5fa0*/  FADD.FTZ R25, R111, R16 ;  /* 0x000000106f197221 */ /* 0x000fc80000010000 */
[----:B------:R-:W-:Y:S02]  /*5fb0*/  FADD.FTZ R3, R119, R25 ;  /* 0x0000001977037221 */ /* 0x000fe40000010000 */
[----:B------:R-:W-:Y:S02]  /*5fc0*/  FFMA.FTZ R25, R72, c[0x0][0x2d0], -R2 ;  /* 0x0000b40048197a23 */ /* 0x000fe40000010802 */
[----:B------:R-:W-:Y:S02]  /*5fd0*/  FADD.FTZ R3, R118, R3 ;  /* 0x0000000376037221 */ /* 0x000fe40000010000 */
[----:B------:R-:W-:Y:S02]  /*5fe0*/  FADD.FTZ R2, R127, R24 ;  /* 0x000000187f027221 */ /* 0x000fe40000010000 */
[----:B------:R-:W-:Y:S01]  /*5ff0*/  FFMA.FTZ R30, R79, c[0x0][0x2d0], -R0 ;  /* 0x0000b4004f1e7a23 */ /* 0x000fe20000010800 */
[----:B------:R-:W-:Y:S01]  /*6000*/  MOV R79, R32 ;  /* 0x00000020004f7202 */ /* 0x000fe20000000f00 */
[----:B------:R-:W-:-:S02]  /*6010*/  FADD.FTZ R2, R125, R2 ;  /* 0x000000027d027221 */ /* 0x000fc40000010000 */
[--C-:B------:R-:W-:Y:S01]  /*6020*/  FFMA.FTZ R24, R77, c[0x0][0x2d0], -R0.reuse ;  /* 0x0000b4004d187a23 */ /* 0x100fe20000010800 */
[----:B------:R-:W-:Y:S01]  /*6030*/  MOV R77, R34 ;  /* 0x00000022004d7202 */ /* 0x000fe20000000f00 */
[----:B------:R-:W-:Y:S01]  /*6040*/  FFMA.FTZ R31, R75, c[0x0][0x2d0], -R0 ;  /* 0x0000b4004b1f7a23 */ /* 0x000fe20000010800 */
[----:B------:R-:W-:Y:S01]  /*6050*/  MOV R34, R155 ;  /* 0x0000009b00227202 */ /* 0x000fe20000000f00 */
[----:B------:R-:W-:Y:S01]  /*6060*/  FADD.FTZ R3, R124, R3 ;  /* 0x000000037c037221 */ /* 0x000fe20000010000 */
[----:B------:R-:W-:Y:S01]  /*6070*/  HMMA.16816.F32.BF16 R120, R4, R18, R12 ;  /* 0x000000120478723c */ /* 0x000fe2000004180c */
[----:B------:R-:W1:Y:S01]  /*6080*/  LDSM.16.MT88.4 R16, [R239+0x5000] ;  /* 0x00500000ef10783b */ /* 0x000e620000004200 */
[----:B------:R-:W-:Y:S02]  /*6090*/  FADD.FTZ R0, R126, R2 ;  /* 0x000000027e007221 */ /* 0x000fe40000010000 */
[----:B------:R-:W-:Y:S01]  /*60a0*/  FADD.FTZ R2, R129, R3 ;  /* 0x0000000381027221 */ /* 0x000fe20000010000 */
[----:B------:R-:W-:Y:S01]  /*60b0*/  LDSM.16.MT88.4 R152, [R237+0x1000] ;  /* 0x00100000ed98783b */ /* 0x000fe20000004200 */
[----:B------:R-:W-:Y:S01]  /*60c0*/  MUFU.EX2 R3, R31 ;  /* 0x0000001f00037308 */ /* 0x000fe20000000800 */
[----:B------:R-:W-:Y:S01]  /*60d0*/  IMAD.MOV.U32 R32, RZ, RZ, R249 ;  /* 0x000000ffff207224 */ /* 0x000fe200078e00f9 */
[----:B--2---:R-:W-:Y:S01]  /*60e0*/  HMMA.16816.F32.BF16 R12, R8, R20, RZ ;  /* 0x00000014080c723c */ /* 0x004fe200000418ff */
[----:B------:R-:W-:Y:S01]  /*60f0*/  FADD.FTZ R2, R128, R2 ;  /* 0x0000000280027221 */ /* 0x000fe20000010000 */
[----:B------:R-:W-:Y:S11]  /*6100*/  LDSM.16.MT88.4 R72, [R237+0x4000] ;  /* 0x00400000ed48783b */ /* 0x000ff60000004200 */
[----:B------:R-:W-:Y:S11]  /*6110*/  @!UPT UIADD3 URZ, URZ, URZ, URZ ;  /* 0x0000003f3f3ff290 */ /* 0x000ff6000fffe03f */
[----:B-1----:R-:W-:Y:S08]  /*6120*/  HMMA.16816.F32.BF16 R108, R4, R16, R12 ;  /* 0x00000010046c723c */ /* 0x002ff0000004180c */
[----:B------:R-:W-:Y:S01]  /*6130*/  HMMA.16816.F32.BF16 R12, R8, R22, RZ ;  /* 0x00000016080c723c */ /* 0x000fe200000418ff */
[----:B------:R-:W1:Y:S11]  /*6140*/  LDSM.16.MT88.4 R20, [R238+0x4800] ;  /* 0x00480000ee14783b */ /* 0x000e760000004200 */
[----:B------:R-:W-:Y:S11]  /*6150*/  @!UPT UIADD3 URZ, URZ, URZ, URZ ;  /* 0x0000003f3f3ff290 */ /* 0x000ff6000fffe03f */
[----:B------:R-:W-:Y:S01]  /*6160*/  @!UPT UIADD3 URZ, URZ, URZ, URZ ;  /* 0x0000003f3f3ff290 */ /* 0x000fe2000fffe03f */
[----:B------:R-:W-:Y:S01]  /*6170*/  HMMA.16816.F32.BF16 R168, R4, R18, R12 ;  /* 0x0000001204a8723c */ /* 0x000fe2000004180c */
[----:B------:R-:W2:Y:S07]  /*6180*/  LDSM.16.MT88.4 R16, [R238+0x5000] ;  /* 0x00500000ee10783b */ /* 0x000eae0000004200 */
[----:B-1----:R-:W-:Y:S01]  /*6190*/  HMMA.16816.F32.BF16 R12, R8, R20, RZ ;  /* 0x00000014080c723c */ /* 0x002fe200000418ff */
[----:B------:R-:W1:Y:S08]  /*61a0*/  MUFU.EX2 R20, R28 ;  /* 0x0000001c00147308 */ /* 0x000e700000000800 */
[----:B------:R-:W3:Y:S01]  /*61b0*/  MUFU.EX2 R21, R24 ;  /* 0x0000001800157308 */ /* 0x000ee20000000800 */
[----:B-1----:R-:W-:Y:S11]  /*61c0*/  FADD.FTZ R0, R20, R0 ;  /* 0x0000000014007221 */ /* 0x002ff60000010000 */
[----:B------:R-:W-:Y:S03]  /*61d0*/  @!UPT UIADD3 URZ, URZ, URZ, URZ ;  /* 0x0000003f3f3ff290 */ /* 0x000fe6000fffe03f */
[----:B--2---:R-:W-:Y:S01]  /*61e0*/  HMMA.16816.F32.BF16 R116, R4, R16, R12 ;  /* 0x000000100474723c */ /* 0x004fe2000004180c */
[----:B------:R-:W1:Y:S01]  /*61f0*/  MUFU.EX2 R16, R27 ;  /* 0x0000001b00107308 */ /* 0x000e620000000800 */
[----:B---3--:R-:W-:-:S06]  /*6200*/  F2FP.BF16.PACK_AB R131, R3, R21 ;  /* 0x000000150383723e */ /* 0x008fcc00000010ff */
[----:B------:R-:W-:Y:S01]  /*6210*/  HMMA.16816.F32.BF16 R12, R8, R22, RZ ;  /* 0x00000016080c723c */ /* 0x000fe200000418ff */
[----:B------:R-:W2:Y:S08]  /*6220*/  MUFU.EX2 R17, R26 ;  /* 0x0000001a00117308 */ /* 0x000eb00000000800 */
[----:B------:R-:W-:Y:S01]  /*6230*/  MUFU.EX2 R22, R30 ;  /* 0x0000001e00167308 */ /* 0x000fe20000000800 */
[C---:B-1----:R-:W-:Y:S01]  /*6240*/  FADD.FTZ R0, R16.reuse, R0 ;  /* 0x0000000010007221 */ /* 0x042fe20000010000 */
[----:B------:R-:W-:-:S06]  /*6250*/  F2FP.BF16.PACK_AB R128, R16, R20 ;  /* 0x000000141080723e */ /* 0x000fcc00000010ff */
[----:B------:R-:W1:Y:S01]  /*6260*/  MUFU.EX2 R20, R29 ;  /* 0x0000001d00147308 */ /* 0x000e620000000800 */
[----:B--2---:R-:W-:-:S06]  /*6270*/  FADD.FTZ R0, R17, R0 ;  /* 0x0000000011007221 */ /* 0x004fcc0000010000 */
[----:B------:R-:W-:Y:S01]  /*6280*/  HMMA.16816.F32.BF16 R124, R4, R18, R12 ;  /* 0x00000012047c723c */ /* 0x000fe2000004180c */
[----:B------:R-:W2:Y:S01]  /*6290*/  MUFU.EX2 R12, R25 ;  /* 0x00000019000c7308 */ /* 0x000ea20000000800 */
[----:B-1----:R-:W-:Y:S01]  /*62a0*/  F2FP.BF16.PACK_AB R129, R20, R22 ;  /* 0x000000161481723e */ /* 0x002fe200000010ff */
[C---:B--2---:R-:W-:Y:S01]  /*62b0*/  FADD.FTZ R0, R12.reuse, R0 ;  /* 0x000000000c007221 */ /* 0x044fe20000010000 */
[----:B------:R-:W-:Y:S02]  /*62c0*/  F2FP.BF16.PACK_AB R130, R12, R17 ;  /* 0x000000110c82723e */ /* 0x000fe400000010ff */
[----:B------:R-:W1:Y:S04]  /*62d0*/  LDSM.16.MT88.4 R12, [R240+0x4800] ;  /* 0x00480000f00c783b */ /* 0x000e680000004200 */
[----:B------:R2:W-:Y:S01]  /*62e0*/  STL [R1+0x8], R0 ;  /* 0x0000080001007387 */ /* 0x0005e20000100800 */
[C---:B------:R-:W-:Y:S08]  /*62f0*/  HMMA.16816.F32.BF16 R148, R128.reuse, R144, R148 ;  /* 0x000000908094723c */ /* 0x040ff00000041894 */
[C---:B------:R-:W-:Y:S01]  /*6300*/  HMMA.16816.F32.BF16 R144, R128.reuse, R146, R32 ;  /* 0x000000928090723c */ /* 0x040fe20000041820 */
[----:B------:R-:W3:Y:S07]  /*6310*/  LDSM.16.MT88.4 R32, [R240+0x1000] ;  /* 0x00100000f020783b */ /* 0x000eee0000004200 */
[----:B------:R-:W-:Y:S01]  /*6320*/  HMMA.16816.F32.BF16 R156, R128, R152, R156 ;  /* 0x00000098809c723c */ /* 0x000fe2000004189c */
[----:B--2---:R-:W-:-:S07]  /*6330*/  FADD.FTZ R0, R22, R2 ;  /* 0x0000000216007221 */ /* 0x004fce0000010000 */
[----:B------:R-:W-:Y:S01]  /*6340*/  HMMA.16816.F32.BF16 R152, R128, R154, R136 ;  /* 0x0000009a8098723c */ /* 0x000fe20000041888 */
[----:B------:R-:W2:Y:S01]  /*6350*/  LDSM.16.MT88.4 R136, [R238+0x1000] ;  /* 0x00100000ee88783b */ /* 0x000ea20000004200 */
[----:B------:R-:W-:-:S04]  /*6360*/  FADD.FTZ R0, R20, R0 ;  /* 0x0000000014007221 */ /* 0x000fc80000010000 */
[----:B------:R-:W-:Y:S02]  /*6370*/  FADD.FTZ R0, R21, R0 ;  /* 0x0000000015007221 */ /* 0x000fe40000010000 */
[----:B-1----:R-:W-:Y:S02]  /*6380*/  HMMA.16816.F32.BF16 R16, R8, R12, RZ ;  /* 0x0000000c0810723c */ /* 0x002fe400000418ff */
[----:B------:R-:W-:-:S05]  /*6390*/  FADD.FTZ R0, R3, R0 ;  /* 0x0000000003007221 */ /* 0x000fca0000010000 */
[----:B------:R-:W-:Y:S01]  /*63a0*/  STL [R1+0xc], R0 ;  /* 0x00000c0001007387 */ /* 0x000fe20000100800 */
[----:B------:R-:W-:Y:S03]  /*63b0*/  HMMA.16816.F32.BF16 R12, R8, R14, RZ ;  /* 0x0000000e080c723c */ /* 0x000fe600000418ff */
[----:B------:R-:W4:Y:S04]  /*63c0*/  LDL R2, [R1+0x10] ;  /* 0x0000100001027983 */ /* 0x000f280000100800 */
[----:B------:R-:W1:Y:S01]  /*63d0*/  LDSM.16.MT88.4 R8, [R240+0x5000] ;  /* 0x00500000f008783b */ /* 0x000e620000004200 */
[C---:B---3--:R-:W-:Y:S03]  /*63e0*/  HMMA.16816.F32.BF16 R28, R128.reuse, R32, R40 ;  /* 0x00000020801c723c */ /* 0x048fe60000041828 */
[----:B------:R-:W3:Y:S05]  /*63f0*/  LDSM.16.MT88.4 R40, [R237+0x2800] ;  /* 0x00280000ed28783b */ /* 0x000eea0000004200 */
[C---:B------:R-:W-:Y:S08]  /*6400*/  HMMA.16816.F32.BF16 R32, R128.reuse, R34, R36 ;  /* 0x000000228020723c */ /* 0x040ff00000041824 */
[C---:B--2---:R-:W-:Y:S08]  /*6410*/  HMMA.16816.F32.BF16 R140, R128.reuse, R136, R140 ;  /* 0x00000088808c723c */ /* 0x044ff0000004188c */
[----:B------:R-:W-:Y:S08]  /*6420*/  HMMA.16816.F32.BF16 R136, R128, R138, R44 ;  /* 0x0000008a8088723c */ /* 0x000ff0000004182c */
[----:B-1----:R-:W-:Y:S08]  /*6430*/  HMMA.16816.F32.BF16 R16, R4, R8, R16 ;  /* 0x000000080410723c */ /* 0x002ff00000041810 */
[C---:B---3--:R-:W-:Y:S01]  /*6440*/  HMMA.16816.F32.BF16 R36, R128.reuse, R40, R48 ;  /* 0x000000288024723c */ /* 0x048fe20000041830 */
[----:B------:R-:W1:Y:S07]  /*6450*/  LDSM.16.MT88.4 R48, [R239+0x2800] ;  /* 0x00280000ef30783b */ /* 0x000e6e0000004200 */
[----:B------:R-:W-:Y:S01]  /*6460*/  HMMA.16816.F32.BF16 R40, R128, R42, R56 ;  /* 0x0000002a8028723c */ /* 0x000fe20000041838 */
[----:B------:R-:W2:Y:S07]  /*6470*/  LDSM.16.MT88.4 R56, [R238+0x2800] ;  /* 0x00280000ee38783b */ /* 0x000eae0000004200 */
[----:B------:R-:W-:Y:S01]  /*6480*/  HMMA.16816.F32.BF16 R12, R4, R10, R12 ;  /* 0x0000000a040c723c */ /* 0x000fe2000004180c */
[----:B------:R-:W-:Y:S07]  /*6490*/  LDSM.16.MT88.4 R4, [R240+0x5800] ;  /* 0x00580000f004783b */ /* 0x000fee0000004200 */
[C---:B-1----:R-:W-:Y:S01]  /*64a0*/  HMMA.16816.F32.BF16 R44, R128.reuse, R48, R80 ;  /* 0x00000030802c723c */ /* 0x042fe20000041850 */
[----:B------:R-:W1:Y:S07]  /*64b0*/  LDSM.16.MT88.4 R80, [R239+0x4000] ;  /* 0x00400000ef50783b */ /* 0x000e6e0000004200 */
[C---:B------:R-:W-:Y:S08]  /*64c0*/  HMMA.16816.F32.BF16 R48, R128.reuse, R50, R52 ;  /* 0x000000328030723c */ /* 0x040ff00000041834 */
[C---:B--2---:R-:W-:Y:S01]  /*64d0*/  HMMA.16816.F32.BF16 R52, R128.reuse, R56, R64 ;  /* 0x000000388034723c */ /* 0x044fe20000041840 */
[----:B------:R-:W-:Y:S07]  /*64e0*/  LDSM.16.MT88.4 R64, [R240+0x2800] ;  /* 0x00280000f040783b */ /* 0x000fee0000004200 */
[C---:B------:R-:W-:Y:S08]  /*64f0*/  HMMA.16816.F32.BF16 R56, R128.reuse, R58, R76 ;  /* 0x0000003a8038723c */ /* 0x040ff0000004184c */
[C---:B-1----:R-:W-:Y:S01]  /*6500*/  HMMA.16816.F32.BF16 R76, R128.reuse, R80, R88 ;  /* 0x00000050804c723c */ /* 0x042fe20000041858 */
[----:B------:R-:W1:Y:S07]  /*6510*/  LDSM.16.MT88.4 R88, [R238+0x4000] ;  /* 0x00400000ee58783b */ /* 0x000e6e0000004200 */
[C---:B------:R-:W-:Y:S01]  /*6520*/  HMMA.16816.F32.BF16 R80, R128.reuse, R82, R96 ;  /* 0x000000528050723c */ /* 0x040fe20000041860 */
[----:B------:R-:W2:Y:S07]  /*6530*/  LDSM.16.MT88.4 R96, [R240+0x4000] ;  /* 0x00400000f060783b */ /* 0x000eae0000004200 */
[C---:B-1----:R-:W-:Y:S08]  /*6540*/  HMMA.16816.F32.BF16 R84, R128.reuse, R88, R84 ;  /* 0x000000588054723c */ /* 0x042ff00000041854 */
[C---:B------:R-:W-:Y:S01]  /*6550*/  HMMA.16816.F32.BF16 R88, R128.reuse, R90, R104 ;  /* 0x0000005a8058723c */ /* 0x040fe20000041868 */
[----:B------:R-:W1:Y:S07]  /*6560*/  LDSM.16.MT88.4 R104, [R237+0x5800] ;  /* 0x00580000ed68783b */ /* 0x000e6e0000004200 */
[C---:B--2---:R-:W-:Y:S08]  /*6570*/  HMMA.16816.F32.BF16 R92, R128.reuse, R96, R92 ;  /* 0x00000060805c723c */ /* 0x044ff0000004185c */
[----:B------:R-:W-:Y:S01]  /*6580*/  HMMA.16816.F32.BF16 R96, R128, R98, R112 ;  /* 0x000000628060723c */ /* 0x000fe20000041870 */
[----:B------:R-:W2:Y:S01]  /*6590*/  LDSM.16.MT88.4 R112, [R239+0x5800] ;  /* 0x00580000ef70783b */ /* 0x000ea20000004200 */
[----:B------:R-:W-:-:S06]  /*65a0*/  IADD3 R0, R134, -0x2, RZ ;  /* 0xfffffffe86007810 */ /* 0x000fcc0007ffe0ff */
[C---:B-1----:R-:W-:Y:S08]  /*65b0*/  HMMA.16816.F32.BF16 R100, R128.reuse, R104, R100 ;  /* 0x000000688064723c */ /* 0x042ff00000041864 */
[C---:B------:R-:W-:Y:S01]  /*65c0*/  HMMA.16816.F32.BF16 R104, R128.reuse, R106, R120 ;  /* 0x0000006a8068723c */ /* 0x040fe20000041878 */
[----:B------:R-:W1:Y:S04]  /*65d0*/  LDSM.16.MT88.4 R120, [R238+0x5800] ;  /* 0x00580000ee78783b */ /* 0x000e680000004200 */
[----:B------:R3:W-:Y:S03]  /*65e0*/  STL [R1+0x4], R0 ;  /* 0x0000040001007387 */ /* 0x0007e60000100800 */
[C---:B------:R-:W-:Y:S08]  /*65f0*/  HMMA.16816.F32.BF16 R60, R128.reuse, R64, R60 ;  /* 0x00000040803c723c */ /* 0x040ff0000004183c */
[C---:B------:R-:W-:Y:S08]  /*6600*/  HMMA.16816.F32.BF16 R68, R128.reuse, R72, R68 ;  /* 0x000000488044723c */ /* 0x040ff00000041844 */
[C---:B--2---:R-:W-:Y:S08]  /*6610*/  HMMA.16816.F32.BF16 R108, R128.reuse, R112, R108 ;  /* 0x00000070806c723c */ /* 0x044ff0000004186c */
[C---:B------:R-:W-:Y:S08]  /*6620*/  HMMA.16816.F32.BF16 R64, R128.reuse, R66, R176 ;  /* 0x000000428040723c */ /* 0x040ff000000418b0 */
[C---:B-1----:R-:W-:Y:S08]  /*6630*/  HMMA.16816.F32.BF16 R116, R128.reuse, R120, R116 ;  /* 0x000000788074723c */ /* 0x042ff00000041874 */
[C---:B------:R-:W-:Y:S08]  /*6640*/  HMMA.16816.F32.BF16 R120, R128.reuse, R122, R124 ;  /* 0x0000007a8078723c */ /* 0x040ff0000004187c */
[----:B------:R-:W-:Y:S01]  /*6650*/  HMMA.16816.F32.BF16 R72, R128, R74, R172 ;  /* 0x0000004a8048723c */ /* 0x000fe200000418ac */
[----:B----4-:R-:W-:-:S07]  /*6660*/  ISETP.GE.AND P1, PT, R0, R2, PT ;  /* 0x000000020000720c */ /* 0x010fce0003f26270 */
[C---:B------:R-:W-:Y:S08]  /*6670*/  HMMA.16816.F32.BF16 R112, R128.reuse, R114, R168 ;  /* 0x000000728070723c */ /* 0x040ff000000418a8 */
[C---:B------:R-:W-:Y:S08]  /*6680*/  HMMA.16816.F32.BF16 R124, R128.reuse, R4, R16 ;  /* 0x00000004807c723c */ /* 0x040ff00000041810 */
[----:B------:R-:W-:Y:S01]  /*6690*/  HMMA.16816.F32.BF16 R128, R128, R6, R12 ;  /* 0x000000068080723c */ /* 0x000fe2000004180c */
[----:B------:R-:W-:Y:S07]  /*66a0*/  @!UPT UIADD3 URZ, URZ, URZ, URZ ;  /* 0x0000003f3f3ff290 */ /* 0x000fee000fffe03f */
[----:B---3--:R-:W-:Y:S11]  /*66b0*/  @!P1 BRA `(.L_x_43) ;  /* 0x000033c000009947 */ /* 0x008ff60003800000 */
.L_x_55:
[----:B------:R-:W2:Y:S01]  /*66c0*/  LDL R4, [R1] ;  /* 0x0000000001047983 */ /* 0x000ea20000100800 */
[----:B------:R-:W-:Y:S04]  /*66d0*/  DEPBAR.LE SB0, 0x0 ;  /* 0x000080000000791a */ /* 0x000fe80000000000 */
[----:B------:R-:W3:Y:S01]  /*66e0*/  LDL.64 R6, [R1+0x28] ;  /* 0x0000280001067983 */ /* 0x000ee20000100a00 */
[----:B------:R-:W-:Y:S01]  /*66f0*/  WARPSYNC 0xffffffff ;  /* 0xffffffff00007948 */ /* 0x000fe20003800000 */
[----:B------:R-:W-:Y:S02]  /*6700*/  IMAD.MOV.U32 R134, RZ, RZ, R133 ;  /* 0x000000ffff867224 */ /* 0x000fe400078e0085 */
[----:B------:R-:W4:Y:S04]  /*6710*/  LDL R5, [R1+0x38] ;  /* 0x0000380001057983 */ /* 0x000f280000100800 */
[----:B------:R-:W1:Y:S04]  /*6720*/  S2R R9, SR_TID.X ;  /* 0x0000000000097919 */ /* 0x000e680000002100 */
[----:B------:R-:W-:Y:S01]  /*6730*/  BAR.SYNC.DEFER_BLOCKING 0x0 ;  /* 0x0000000000007b1d */ /* 0x000fe20000010000 */
[----:B-1----:R-:W-:Y:S04]  /*6740*/  SHF.R.S32.HI R8, RZ, 0x1f, R9 ;  /* 0x0000001fff087819 */ /* 0x002fe80000011409 */
[----:B------:R-:W-:Y:S01]  /*6750*/  LEA.HI R8, R8, R9, RZ, 0x3 ;  /* 0x0000000908087211 */ /* 0x000fe200078f18ff */
[----:B------:R1:W1:Y:S03]  /*6760*/  LDSM.16.M88.4 R16, [R135+0x800] ;  /* 0x000800008710783b */ /* 0x0002660000000200 */
[----:B------:R-:W-:Y:S01]  /*6770*/  LOP3.LUT R8, R8, 0xfffffff8, RZ, 0xc0, !PT ;  /* 0xfffffff808087812 */ /* 0x000fe200078ec0ff */
[----:B------:R1:W1:Y:S04]  /*6780*/  LDSM.16.M88.4 R24, [R135+0x1000] ;  /* 0x001000008718783b */ /* 0x0002680000000200 */
[----:B------:R-:W-:Y:S05]  /*6790*/  IMAD.IADD R8, R9, 0x1, -R8 ;  /* 0x0000000109087824 */ /* 0x000fea00078e0a08 */
[----:B------:R-:W-:Y:S02]  /*67a0*/  LOP3.LUT P1, RZ, R8, 0x2, RZ, 0xc0, !PT ;  /* 0x0000000208ff7812 */ /* 0x000fe4000782c0ff */
[----:B------:R1:W1:Y:S01]  /*67b0*/  LDSM.16.M88.4 R8, [R135] ;  /* 0x000000008708783b */ /* 0x0002620000000200 */
[----:B--2---:R-:W-:Y:S01]  /*67c0*/  SHF.R.S32.HI R0, RZ, 0x1f, R4 ;  /* 0x0000001fff007819 */ /* 0x004fe20000011404 */
[----:B------:R-:W-:Y:S04]  /*67d0*/  IMAD.WIDE.U32 R2, R4, c[0x0][0x208], RZ ;  /* 0x0000820004027a25 */ /* 0x000fe800078e00ff */
[----:B------:R-:W-:Y:S04]  /*67e0*/  IMAD R0, R0, c[0x0][0x208], RZ ;  /* 0x0000820000007a24 */ /* 0x000fe800078e02ff */
[----:B------:R-:W-:Y:S01]  /*67f0*/  IMAD R0, R4, c[0x0][0x20c], R0 ;  /* 0x0000830004007a24 */ /* 0x000fe200078e0200 */
[----:B------:R-:W-:Y:S03]  /*6800*/  SHF.R.S32.HI R4, RZ, 0x1f, R252 ;  /* 0x0000001fff047819 */ /* 0x000fe600000114fc */
[----:B------:R-:W-:Y:S01]  /*6810*/  IMAD.IADD R3, R3, 0x1, R0 ;  /* 0x0000000103037824 */ /* 0x000fe200078e0200 */
[C---:B------:R-:W-:Y:S01]  /*6820*/  IADD3 R0, R135.reuse, 0x20, RZ ;  /* 0x0000002087007810 */ /* 0x040fe20007ffe0ff */
[----:B------:R-:W-:Y:S01]  /*6830*/  IMAD R4, R4, c[0x0][0x218], RZ ;  /* 0x0000860004047a24 */ /* 0x000fe200078e02ff */
[----:B------:R-:W-:Y:S01]  /*6840*/  @P1 IADD3 R0, R135, -0x20, RZ ;  /* 0xffffffe087001810 */ /* 0x000fe20007ffe0ff */
[----:B------:R-:W-:Y:S04]  /*6850*/  IMAD.WIDE.U32 R2, R252, c[0x0][0x218], R2 ;  /* 0x00008600fc027a25 */ /* 0x000fe800078e0002 */
[----:B------:R2:W1:Y:S01]  /*6860*/  LDSM.16.M88.4 R168, [R0] ;  /* 0x0000000000a8783b */ /* 0x0004620000000200 */
[----:B---3--:R-:W-:Y:S01]  /*6870*/  IADD3 R2, P2, R6, R2, RZ ;  /* 0x0000000206027210 */ /* 0x008fe20007f5e0ff */
[----:B------:R-:W-:Y:S02]  /*6880*/  IMAD R4, R252, c[0x0][0x21c], R4 ;  /* 0x00008700fc047a24 */ /* 0x000fe400078e0204 */
[----:B------:R2:W3:Y:S01]  /*6890*/  LDSM.16.M88.4 R172, [R0+0x800] ;  /* 0x0008000000ac783b */ /* 0x0004e20000000200 */
[C---:B------:R-:W-:Y:S02]  /*68a0*/  LEA R7, P1, R2.reuse, c[0x0][0x1f8], 0x1 ;  /* 0x00007e0002077a11 */ /* 0x040fe400078208ff */
[----:B----4-:R-:W-:Y:S01]  /*68b0*/  IADD3.X R3, R5, R3, R4, P2, !PT ;  /* 0x0000000305037210 */ /* 0x010fe200017fe404 */
[----:B------:R2:W4:Y:S01]  /*68c0*/  LDSM.16.M88.4 R176, [R0+0x1000] ;  /* 0x0010000000b0783b */ /* 0x0005220000000200 */
[----:B------:R-:W-:Y:S02]  /*68d0*/  IADD3 R5, R251, 0xc0, RZ ;  /* 0x000000c0fb057810 */ /* 0x000fe40007ffe0ff */
[----:B------:R-:W-:Y:S02]  /*68e0*/  LEA.HI.X R6, R2, c[0x0][0x1fc], R3, 0x1, P1 ;  /* 0x00007f0002067a11 */ /* 0x000fe400008f0c03 */
[----:B------:R-:W-:Y:S01]  /*68f0*/  ISETP.GE.AND P2, PT, R5, c[0x0][0x1d4], PT ;  /* 0x0000750005007a0c */ /* 0x000fe20003f46270 */
[----:B------:R-:W-:-:S10]  /*6900*/  BRA.DIV ~URZ, `(.L_x_44) ;  /* 0x000097127f007947 */ /* 0x000fd4000b800000 */
[----:B--2---:R2:W4:Y:S02]  /*6910*/  SHFL.IDX PT, R0, R6, RZ, 0x181f ;  /* 0x00181fff06007589 */ /* 0x00452400000e0000 */
.L_x_125:
[----:B------:R-:W-:Y:S01]  /*6920*/  SHF.R.S32.HI R3, RZ, 0x1f, R251 ;  /* 0x0000001fff037819 */ /* 0x000fe200000114fb */
[----:B------:R-:W5:Y:S01]  /*6930*/  SHFL.IDX PT, R2, R7, RZ, 0x181f ;  /* 0x00181fff07027589 */ /* 0x000f6200000e0000 */
[C---:B------:R-:W-:Y:S01]  /*6940*/  IADD3 R12, R251.reuse, 0x40, RZ ;  /* 0x00000040fb0c7810 */ /* 0x040fe20007ffe0ff */
[----:B------:R-:W-:Y:S01]  /*6950*/  BSSY B0, `(.L_x_45) ;  /* 0x0000037000007945 */ /* 0x000fe20003800000 */
[C---:B------:R-:W-:Y:S02]  /*6960*/  IADD3 R13, R251.reuse, 0x40, RZ ;  /* 0x00000040fb0d7810 */ /* 0x040fe40007ffe0ff */
[C---:B------:R-:W-:Y:S02]  /*6970*/  IADD3 R14, R251.reuse, 0xc0, RZ ;  /* 0x000000c0fb0e7810 */ /* 0x040fe40007ffe0ff */
[----:B------:R-:W-:Y:S02]  /*6980*/  SHF.R.S32.HI R13, RZ, 0x1f, R13 ;  /* 0x0000001fff0d7819 */ /* 0x000fe4000001140d */
[----:B------:R-:W-:Y:S02]  /*6990*/  SHF.R.S32.HI R14, RZ, 0x1f, R14 ;  /* 0x0000001fff0e7819 */ /* 0x000fe4000001140e */
[C---:B-----5:R-:W-:Y:S04]  /*69a0*/  LEA R4, P1, R251.reuse, R2, 0x1 ;  /* 0x00000002fb047211 */ /* 0x060fe800078208ff */
[C---:B----4-:R-:W-:Y:S02]  /*69b0*/  LEA.HI.X R5, R251.reuse, R0, R3, 0x1, P1 ;  /* 0x00000000fb057211 */ /* 0x050fe400008f0c03 */
[C---:B------:R-:W-:Y:S03]  /*69c0*/  IADD3 R3, R251.reuse, 0x80, RZ ;  /* 0x00000080fb037810 */ /* 0x040fe60007ffe0ff */
[----:B------:R-:W-:Y:S01]  /*69d0*/  @!PT LDS RZ, [RZ] ;  /* 0x00000000fffff984 */ /* 0x000fe20000000800 */
[----:B------:R-:W-:Y:S01]  /*69e0*/  @!PT LDS RZ, [RZ] ;  /* 0x00000000fffff984 */ /* 0x000fe20000000800 */
[----:B------:R4:W-:Y:S02]  /*69f0*/  LDGSTS.E.BYPASS.LTC128B.128 [R247+0x4080], [R4.64], !P6 ;  /* 0x0408000004f77fae */ /* 0x0009e4000f101d46 */
[C---:B----4-:R-:W-:Y:S04]  /*6a00*/  LEA R4, P1, R12.reuse, R2, 0x1 ;  /* 0x000000020c047211 */ /* 0x050fe800078208ff */
[----:B------:R-:W-:Y:S02]  /*6a10*/  LEA.HI.X R5, R12, R0, R13, 0x1, P1 ;  /* 0x000000000c057211 */ /* 0x000fe400008f0c0d */
[C---:B------:R-:W-:Y:S02]  /*6a20*/  IADD3 R13, R251.reuse, 0xc0, RZ ;  /* 0x000000c0fb0d7810 */ /* 0x040fe40007ffe0ff */
[----:B------:R-:W-:Y:S01]  /*6a30*/  IADD3 R12, R251, 0x80, RZ ;  /* 0x00000080fb0c7810 */ /* 0x000fe20007ffe0ff */
[----:B------:R4:W-:Y:S03]  /*6a40*/  LDGSTS.E.BYPASS.LTC128B.128 [R247+0x5880], [R4.64], !P5 ;  /* 0x0588000004f77fae */ /* 0x0009e6000e901d46 */
[----:B------:R-:W-:Y:S02]  /*6a50*/  SHF.R.S32.HI R12, RZ, 0x1f, R12 ;  /* 0x0000001fff0c7819 */ /* 0x000fe4000001140c */
[C---:B----4-:R-:W-:Y:S04]  /*6a60*/  LEA R4, P1, R3.reuse, R2, 0x1 ;  /* 0x0000000203047211 */ /* 0x050fe800078208ff */
[----:B------:R-:W-:Y:S02]  /*6a70*/  LEA.HI.X R5, R3, R0, R12, 0x1, P1 ;  /* 0x0000000003057211 */ /* 0x000fe400008f0c0c */
[----:B------:R-:W4:Y:S01]  /*6a80*/  S2R R12, SR_TID.X ;  /* 0x00000000000c7919 */ /* 0x000f220000002100 */
[C---:B------:R-:W-:Y:S03]  /*6a90*/  LEA R2, P1, R13.reuse, R2, 0x1 ;  /* 0x000000020d027211 */ /* 0x040fe600078208ff */
[----:B------:R2:W-:Y:S01]  /*6aa0*/  LDGSTS.E.BYPASS.LTC128B.128 [R247+0x7080], [R4.64], !P4 ;  /* 0x0708000004f77fae */ /* 0x0005e2000e101d46 */
[----:B------:R-:W-:Y:S05]  /*6ab0*/  LEA.HI.X R3, R13, R0, R14, 0x1, P1 ;  /* 0x000000000d037211 */ /* 0x000fea00008f0c0e */
[----:B------:R2:W-:Y:S01]  /*6ac0*/  LDGSTS.E.BYPASS.LTC128B.128 [R247+0x8880], [R2.64], !P2 ;  /* 0x0888000002f77fae */ /* 0x0005e2000d101d46 */
[----:B----4-:R-:W-:Y:S11]  /*6ad0*/  ISETP.GT.AND P1, PT, R12, 0x7f, PT ;  /* 0x0000007f0c00780c */ /* 0x010ff60003f24270 */
[----:B------:R-:W-:Y:S02]  /*6ae0*/  @!UPT UIADD3 URZ, URZ, URZ, URZ ;  /* 0x0000003f3f3ff290 */ /* 0x000fe4000fffe03f */
[----:B------:R-:W-:-:S05]  /*6af0*/  @P1 BRA `(.L_x_46) ;  /* 0x000001c000001947 */ /* 0x000fca0003800000 */
[----:B--2---:R-:W-:-:S05]  /*6b00*/  BRA.DIV ~URZ, `(.L_x_47) ;  /* 0x000095727f007947 */ /* 0x004fca000b800000 */
[----:B------:R2:W4:Y:S04]  /*6b10*/  SHFL.IDX PT, R4, R6, 0x1, 0x181f ;  /* 0x00381f0006047f89 */ /* 0x00052800000e0000 */
[----:B------:R2:W3:Y:S02]  /*6b20*/  SHFL.IDX PT, R0, R7, 0x1, 0x181f ;  /* 0x00381f0007007f89 */ /* 0x0004e400000e0000 */
.L_x_126:
[----:B--2---:R-:W-:Y:S02]  /*6b30*/  SHF.R.S32.HI R6, RZ, 0x1f, R251 ;  /* 0x0000001fff067819 */ /* 0x004fe400000114fb */
[C---:B---3--:R-:W-:Y:S02]  /*6b40*/  LEA R2, P1, R251.reuse, R0, 0x1 ;  /* 0x00000000fb027211 */ /* 0x048fe400078208ff */
[C---:B------:R-:W-:Y:S02]  /*6b50*/  IADD3 R5, R251.reuse, 0x40, RZ ;  /* 0x00000040fb057810 */ /* 0x040fe40007ffe0ff */
[C---:B----4-:R-:W-:Y:S02]  /*6b60*/  LEA.HI.X R3, R251.reuse, R4, R6, 0x1, P1 ;  /* 0x00000004fb037211 */ /* 0x050fe400008f0c06 */
[C---:B------:R-:W-:Y:S02]  /*6b70*/  IADD3 R6, R251.reuse, 0x40, RZ ;  /* 0x00000040fb067810 */ /* 0x040fe40007ffe0ff */
[C---:B------:R-:W-:Y:S01]  /*6b80*/  IADD3 R13, R251.reuse, 0x80, RZ ;  /* 0x00000080fb0d7810 */ /* 0x040fe20007ffe0ff */
[----:B------:R-:W-:Y:S01]  /*6b90*/  @!PT LDS RZ, [RZ] ;  /* 0x00000000fffff984 */ /* 0x000fe20000000800 */
[----:B------:R-:W-:Y:S01]  /*6ba0*/  @!PT LDS RZ, [RZ] ;  /* 0x00000000fffff984 */ /* 0x000fe20000000800 */
[----:B------:R-:W-:Y:S01]  /*6bb0*/  @!PT LDS RZ, [RZ] ;  /* 0x00000000fffff984 */ /* 0x000fe20000000800 */
[----:B------:R2:W-:Y:S01]  /*6bc0*/  LDGSTS.E.BYPASS.LTC128B.128 [R247+0x5080], [R2.64], !P6 ;  /* 0x0508000002f77fae */ /* 0x0005e2000f101d46 */
[----:B------:R-:W-:Y:S02]  /*6bd0*/  SHF.R.S32.HI R6, RZ, 0x1f, R6 ;  /* 0x0000001fff067819 */ /* 0x000fe40000011406 */
[C---:B------:R-:W-:Y:S02]  /*6be0*/  IADD3 R14, R251.reuse, 0x80, RZ ;  /* 0x00000080fb0e7810 */ /* 0x040fe40007ffe0ff */
[----:B------:R-:W-:Y:S02]  /*6bf0*/  IADD3 R12, R251, 0xc0, RZ ;  /* 0x000000c0fb0c7810 */ /* 0x000fe40007ffe0ff */
[----:B------:R-:W-:Y:S02]  /*6c00*/  SHF.R.S32.HI R14, RZ, 0x1f, R14 ;  /* 0x0000001fff0e7819 */ /* 0x000fe4000001140e */
[----:B------:R-:W-:Y:S02]  /*6c10*/  SHF.R.S32.HI R12, RZ, 0x1f, R12 ;  /* 0x0000001fff0c7819 */ /* 0x000fe4000001140c */
[C---:B--2---:R-:W-:Y:S04]  /*6c20*/  LEA R2, P1, R5.reuse, R0, 0x1 ;  /* 0x0000000005027211 */ /* 0x044fe800078208ff */
[----:B------:R-:W-:Y:S02]  /*6c30*/  LEA.HI.X R3, R5, R4, R6, 0x1, P1 ;  /* 0x0000000405037211 */ /* 0x000fe400008f0c06 */
[----:B------:R-:W-:Y:S02]  /*6c40*/  LEA R6, P1, R13, R0, 0x1 ;  /* 0x000000000d067211 */ /* 0x000fe400078208ff */
[----:B------:R-:W-:Y:S01]  /*6c50*/  IADD3 R5, R251, 0xc0, RZ ;  /* 0x000000c0fb057810 */ /* 0x000fe20007ffe0ff */
[----:B------:R2:W-:Y:S01]  /*6c60*/  LDGSTS.E.BYPASS.LTC128B.128 [R247+0x6880], [R2.64], !P5 ;  /* 0x0688000002f77fae */ /* 0x0005e2000e901d46 */
[----:B------:R-:W-:Y:S05]  /*6c70*/  LEA.HI.X R7, R13, R4, R14, 0x1, P1 ;  /* 0x000000040d077211 */ /* 0x000fea00008f0c0e */
[----:B------:R3:W-:Y:S01]  /*6c80*/  LDGSTS.E.BYPASS.LTC128B.128 [R247+0x8080], [R6.64], !P4 ;  /* 0x0808000006f77fae */ /* 0x0007e2000e101d46 */
[C---:B--2---:R-:W-:Y:S04]  /*6c90*/  LEA R2, P1, R5.reuse, R0, 0x1 ;  /* 0x0000000005027211 */ /* 0x044fe800078208ff */
[----:B------:R-:W-:Y:S05]  /*6ca0*/  LEA.HI.X R3, R5, R4, R12, 0x1, P1 ;  /* 0x0000000405037211 */ /* 0x000fea00008f0c0c */
[----:B------:R3:W-:Y:S04]  /*6cb0*/  LDGSTS.E.BYPASS.LTC128B.128 [R247+0x9880], [R2.64], !P2 ;  /* 0x0988000002f77fae */ /* 0x0007e8000d101d46 */
.L_x_46:
[----:B--2---:R-:W-:Y:S05]  /*6cc0*/  BSYNC B0 ;  /* 0x0000000000007941 */ /* 0x004fea0003800000 */
.L_x_45:
[----:B---3--:R-:W2:Y:S08]  /*6cd0*/  S2R R2, SR_TID.X ;  /* 0x0000000000027919 */ /* 0x008eb00000002100 */
[----:B------:R-:W0:Y:S01]  /*6ce0*/  LDGDEPBAR ;  /* 0x00000000000079af */ /* 0x000e220000000000 */
[----:B------:R-:W-:Y:S01]  /*6cf0*/  WARPSYNC 0xffffffff ;  /* 0xffffffff00007948 */ /* 0x000fe20003800000 */
[C---:B-1----:R-:W-:Y:S01]  /*6d00*/  HMMA.16816.F32.BF16 R4, R160.reuse, R8, RZ ;  /* 0x00000008a004723c */ /* 0x042fe200000418ff */
[----:B------:R-:W-:Y:S07]  /*6d10*/  BSSY B0, `(.L_x_48) ;  /* 0x000012f000007945 */ /* 0x000fee0003800000 */
[C---:B------:R-:W-:Y:S08]  /*6d20*/  HMMA.16816.F32.BF16 R8, R160.reuse, R10, RZ ;  /* 0x0000000aa008723c */ /* 0x040ff000000418ff */
[C---:B------:R-:W-:Y:S08]  /*6d30*/  HMMA.16816.F32.BF16 R12, R160.reuse, R16, RZ ;  /* 0x00000010a00c723c */ /* 0x040ff000000418ff */
[C---:B------:R-:W-:Y:S01]  /*6d40*/  HMMA.16816.F32.BF16 R16, R160.reuse, R18, RZ ;  /* 0x00000012a010723c */ /* 0x040fe200000418ff */
[----:B--2---:R-:W-:Y:S04]  /*6d50*/  SHF.R.S32.HI R0, RZ, 0x1f, R2 ;  /* 0x0000001fff007819 */ /* 0x004fe80000011402 */
[-C--:B------:R-:W-:Y:S03]  /*6d60*/  LEA.HI R0, R0, R2.reuse, RZ, 0x3 ;  /* 0x0000000200007211 */ /* 0x080fe600078f18ff */
[C---:B------:R-:W-:Y:S01]  /*6d70*/  HMMA.16816.F32.BF16 R20, R160.reuse, R24, RZ ;  /* 0x00000018a014723c */ /* 0x040fe200000418ff */
[----:B------:R-:W-:Y:S04]  /*6d80*/  LOP3.LUT R0, R0, 0xfffffff8, RZ, 0xc0, !PT ;  /* 0xfffffff800007812 */ /* 0x000fe800078ec0ff */
[----:B------:R-:W-:Y:S03]  /*6d90*/  IADD3 R0, -R0, R2, RZ ;  /* 0x0000000200007210 */ /* 0x000fe60007ffe1ff */
[----:B------:R-:W-:Y:S01]  /*6da0*/  HMMA.16816.F32.BF16 R24, R160, R26, RZ ;  /* 0x0000001aa018723c */ /* 0x000fe200000418ff */
[----:B------:R-:W-:Y:S03]  /*6db0*/  LOP3.LUT P1, RZ, R0, 0x4, RZ, 0xc0, !PT ;  /* 0x0000000400ff7812 */ /* 0x000fe6000782c0ff */
[C---:B------:R-:W-:Y:S04]  /*6dc0*/  IADD3 R0, R135.reuse, 0x40, RZ ;  /* 0x0000004087007810 */ /* 0x040fe80007ffe0ff */
[C---:B------:R-:W-:Y:S06]  /*6dd0*/  HMMA.16816.F32.BF16 R4, R164.reuse, R168, R4 ;  /* 0x000000a8a404723c */ /* 0x040fec0000041804 */
[----:B------:R-:W-:Y:S02]  /*6de0*/  @P1 IADD3 R0, R135, -0x40, RZ ;  /* 0xffffffc087001810 */ /* 0x000fe40007ffe0ff */
[C---:B------:R-:W-:Y:S03]  /*6df0*/  HMMA.16816.F32.BF16 R8, R164.reuse, R170, R8 ;  /* 0x000000aaa408723c */ /* 0x040fe60000041808 */
[----:B------:R-:W1:Y:S05]  /*6e00*/  LDSM.16.M88.4 R168, [R0] ;  /* 0x0000000000a8783b */ /* 0x000e6a0000000200 */
[C---:B------:R-:W-:Y:S08]  /*6e10*/  HMMA.16816.F32.BF16 R12, R164.reuse, R172, R12 ;  /* 0x000000aca40c723c */ /* 0x040ff0000004180c */
[C---:B------:R-:W-:Y:S01]  /*6e20*/  HMMA.16816.F32.BF16 R16, R164.reuse, R174, R16 ;  /* 0x000000aea410723c */ /* 0x040fe20000041810 */
[----:B------:R-:W2:Y:S07]  /*6e30*/  LDSM.16.M88.4 R172, [R0+0x800] ;  /* 0x0008000000ac783b */ /* 0x000eae0000000200 */
[C---:B------:R-:W-:Y:S08]  /*6e40*/  HMMA.16816.F32.BF16 R20, R164.reuse, R176, R20 ;  /* 0x000000b0a414723c */ /* 0x040ff00000041814 */
[----:B------:R-:W-:Y:S01]  /*6e50*/  HMMA.16816.F32.BF16 R24, R164, R178, R24 ;  /* 0x000000b2a418723c */ /* 0x000fe20000041818 */
[----:B------:R-:W-:Y:S07]  /*6e60*/  LDSM.16.M88.4 R176, [R236+0x4800] ;  /* 0x00480000ecb0783b */ /* 0x000fee0000000200 */
[C---:B-1----:R-:W-:Y:S08]  /*6e70*/  HMMA.16816.F32.BF16 R4, R180.reuse, R168, R4 ;  /* 0x000000a8b404723c */ /* 0x042ff00000041804 */
[C---:B------:R-:W-:Y:S01]  /*6e80*/  HMMA.16816.F32.BF16 R8, R180.reuse, R170, R8 ;  /* 0x000000aab408723c */ /* 0x040fe20000041808 */
[----:B------:R-:W1:Y:S07]  /*6e90*/  LDSM.16.M88.4 R168, [R0+0x1000] ;  /* 0x0010000000a8783b */ /* 0x000e6e0000000200 */
[C---:B--2---:R-:W-:Y:S08]  /*6ea0*/  HMMA.16816.F32.BF16 R12, R180.reuse, R172, R12 ;  /* 0x000000acb40c723c */ /* 0x044ff0000004180c */
[C---:B------:R-:W-:Y:S01]  /*6eb0*/  HMMA.16816.F32.BF16 R16, R180.reuse, R174, R16 ;  /* 0x000000aeb410723c */ /* 0x040fe20000041810 */
[----:B------:R-:W2:Y:S07]  /*6ec0*/  LDSM.16.M88.4 R172, [R236] ;  /* 0x00000000ecac783b */ /* 0x000eae0000000200 */
[C---:B-1----:R-:W-:Y:S08]  /*6ed0*/  HMMA.16816.F32.BF16 R20, R180.reuse, R168, R20 ;  /* 0x000000a8b414723c */ /* 0x042ff00000041814 */
[----:B------:R-:W-:Y:S01]  /*6ee0*/  HMMA.16816.F32.BF16 R24, R180, R170, R24 ;  /* 0x000000aab418723c */ /* 0x000fe20000041818 */
[----:B------:R-:W1:Y:S07]  /*6ef0*/  LDSM.16.M88.4 R168, [R236+0x800] ;  /* 0x00080000eca8783b */ /* 0x000e6e0000000200 */
[C---:B--2---:R-:W-:Y:S08]  /*6f00*/  HMMA.16816.F32.BF16 R4, R184.reuse, R172, R4 ;  /* 0x000000acb804723c */ /* 0x044ff00000041804 */
[C---:B------:R-:W-:Y:S01]  /*6f10*/  HMMA.16816.F32.BF16 R8, R184.reuse, R174, R8 ;  /* 0x000000aeb808723c */ /* 0x040fe20000041808 */
[----:B------:R-:W2:Y:S07]  /*6f20*/  LDSM.16.M88.4 R172, [R236+0x1000] ;  /* 0x00100000ecac783b */ /* 0x000eae0000000200 */
[C---:B-1----:R-:W-:Y:S08]  /*6f30*/  HMMA.16816.F32.BF16 R12, R184.reuse, R168, R12 ;  /* 0x000000a8b80c723c */ /* 0x042ff0000004180c */
[C---:B------:R-:W-:Y:S01]  /*6f40*/  HMMA.16816.F32.BF16 R16, R184.reuse, R170, R16 ;  /* 0x000000aab810723c */ /* 0x040fe20000041810 */
[----:B------:R-:W1:Y:S07]  /*6f50*/  LDSM.16.M88.4 R168, [R135+0x1800] ;  /* 0x0018000087a8783b */ /* 0x000e6e0000000200 */
[C---:B--2---:R-:W-:Y:S08]  /*6f60*/  HMMA.16816.F32.BF16 R20, R184.reuse, R172, R20 ;  /* 0x000000acb814723c */ /* 0x044ff00000041814 */
[----:B------:R-:W-:Y:S01]  /*6f70*/  HMMA.16816.F32.BF16 R24, R184, R174, R24 ;  /* 0x000000aeb818723c */ /* 0x000fe20000041818 */
[----:B------:R-:W2:Y:S07]  /*6f80*/  LDSM.16.M88.4 R172, [R135+0x2000] ;  /* 0x0020000087ac783b */ /* 0x000eae0000000200 */
[C---:B-1----:R-:W-:Y:S08]  /*6f90*/  HMMA.16816.F32.BF16 R4, R188.reuse, R168, R4 ;  /* 0x000000a8bc04723c */ /* 0x042ff00000041804 */
[C---:B------:R-:W-:Y:S01]  /*6fa0*/  HMMA.16816.F32.BF16 R8, R188.reuse, R170, R8 ;  /* 0x000000aabc08723c */ /* 0x040fe20000041808 */
[----:B------:R-:W1:Y:S07]  /*6fb0*/  LDSM.16.M88.4 R168, [R135+0x2800] ;  /* 0x0028000087a8783b */ /* 0x000e6e0000000200 */
[C---:B--2---:R-:W-:Y:S08]  /*6fc0*/  HMMA.16816.F32.BF16 R12, R188.reuse, R172, R12 ;  /* 0x000000acbc0c723c */ /* 0x044ff0000004180c */
[C---:B------:R-:W-:Y:S01]  /*6fd0*/  HMMA.16816.F32.BF16 R16, R188.reuse, R174, R16 ;  /* 0x000000aebc10723c */ /* 0x040fe20000041810 */
[----:B------:R-:W2:Y:S07]  /*6fe0*/  LDSM.16.M88.4 R172, [R241+0x1800] ;  /* 0x00180000f1ac783b */ /* 0x000eae0000000200 */
        /* <DEDUP_REMOVED lines=88> */
[C---:B------:R-:W-:Y:S08]  /*7570*/  HMMA.16816.F32.BF16 R16, R228.reuse, R174, R16 ;  /* 0x000000aee410723c */ /* 0x040ff00000041810 */
[C---:B-1----:R-:W-:Y:S08]  /*7580*/  HMMA.16816.F32.BF16 R20, R228.reuse, R168, R20 ;  /* 0x000000a8e414723c */ /* 0x042ff00000041814 */
[----:B------:R-:W-:Y:S01]  /*7590*/  HMMA.16816.F32.BF16 R24, R228, R170, R24 ;  /* 0x000000aae418723c */ /* 0x000fe20000041818 */
[----:B------:R-:W1:Y:S07]  /*75a0*/  LDSM.16.M88.4 R168, [R236+0x5000] ;  /* 0x00500000eca8783b */ /* 0x000e6e0000000200 */
[C---:B------:R-:W-:Y:S08]  /*75b0*/  HMMA.16816.F32.BF16 R4, R232.reuse, R176, R4 ;  /* 0x000000b0e804723c */ /* 0x040ff00000041804 */
[C---:B------:R-:W-:Y:S11]  /*75c0*/  HMMA.16816.F32.BF16 R8, R232.reuse, R178, R8 ;  /* 0x000000b2e808723c */ /* 0x040ff60000041808 */
[----:B------:R-:W-:Y:S05]  /*75d0*/  @!UPT UIADD3 URZ, URZ, URZ, URZ ;  /* 0x0000003f3f3ff290 */ /* 0x000fea000fffe03f */
[----:B------:R-:W-:Y:S02]  /*75e0*/  FMUL.FTZ R0, R5, c[0x0][0x320] ;  /* 0x0000c80005007a20 */ /* 0x000fe40000410000 */
[----:B------:R-:W-:Y:S02]  /*75f0*/  FMUL.FTZ R2, R4, c[0x0][0x320] ;  /* 0x0000c80004027a20 */ /* 0x000fe40000410000 */
[----:B------:R2:W3:Y:S04]  /*7600*/  MUFU.TANH R248, R0 ;  /* 0x0000000000f87308 */ /* 0x0004e80000002400 */
[----:B------:R-:W-:Y:S01]  /*7610*/  FMUL.FTZ R3, R11, c[0x0][0x320] ;  /* 0x0000c8000b037a20 */ /* 0x000fe20000410000 */
[C---:B-1----:R-:W-:Y:S03]  /*7620*/  HMMA.16816.F32.BF16 R12, R232.reuse, R168, R12 ;  /* 0x000000a8e80c723c */ /* 0x042fe6000004180c */
[----:B------:R-:W-:Y:S02]  /*7630*/  FMUL.FTZ R10, R10, c[0x0][0x320] ;  /* 0x0000c8000a0a7a20 */ /* 0x000fe40000410000 */
[----:B------:R1:W4:Y:S03]  /*7640*/  MUFU.TANH R249, R2 ;  /* 0x0000000200f97308 */ /* 0x0003260000002400 */
[C---:B------:R-:W-:Y:S07]  /*7650*/  HMMA.16816.F32.BF16 R16, R232.reuse, R170, R16 ;  /* 0x000000aae810723c */ /* 0x040fee0000041810 */
[----:B------:R-:W3:Y:S01]  /*7660*/  MUFU.TANH R178, R10 ;  /* 0x0000000a00b27308 */ /* 0x000ee20000002400 */
[----:B--2---:R-:W-:Y:S09]  /*7670*/  FMUL.FTZ R0, R6, c[0x0][0x320] ;  /* 0x0000c80006007a20 */ /* 0x004ff20000410000 */
[----:B------:R2:W2:Y:S01]  /*7680*/  MUFU.TANH R179, R0 ;  /* 0x0000000000b37308 */ /* 0x0004a20000002400 */
[----:B-1----:R-:W-:Y:S09]  /*7690*/  FMUL.FTZ R2, R13, c[0x0][0x320] ;  /* 0x0000c8000d027a20 */ /* 0x002ff20000410000 */
[----:B------:R-:W1:Y:S10]  /*76a0*/  MUFU.TANH R176, R3 ;  /* 0x0000000300b07308 */ /* 0x000e740000002400 */
[----:B------:R-:W1:Y:S01]  /*76b0*/  MUFU.TANH R171, R2 ;  /* 0x0000000200ab7308 */ /* 0x000e620000002400 */
[----:B--2---:R-:W-:Y:S02]  /*76c0*/  FMUL.FTZ R0, R7, c[0x0][0x320] ;  /* 0x0000c80007007a20 */ /* 0x004fe40000410000 */
[----:B------:R-:W2:Y:S01]  /*76d0*/  LDSM.16.M88.4 R4, [R236+0x5800] ;  /* 0x00580000ec04783b */ /* 0x000ea20000000200 */
[----:B------:R-:W-:Y:S06]  /*76e0*/  DEPBAR.LE SB0, 0x0 ;  /* 0x000080000000791a */ /* 0x000fec0000000000 */
[----:B------:R5:W1:Y:S01]  /*76f0*/  MUFU.TANH R250, R0 ;  /* 0x0000000000fa7308 */ /* 0x000a620000002400 */
[----:B------:R-:W-:Y:S01]  /*7700*/  BAR.SYNC.DEFER_BLOCKING 0x0 ;  /* 0x0000000000007b1d */ /* 0x000fe20000010000 */
[----:B-----5:R-:W-:Y:S08]  /*7710*/  FMUL.FTZ R0, R8, c[0x0][0x320] ;  /* 0x0000c80008007a20 */ /* 0x020ff00000410000 */
[----:B------:R5:W1:Y:S01]  /*7720*/  MUFU.TANH R177, R0 ;  /* 0x0000000000b17308 */ /* 0x000a620000002400 */
[----:B------:R-:W3:Y:S01]  /*7730*/  LDL R8, [R1+0x4] ;  /* 0x0000040001087983 */ /* 0x000ee20000100800 */
[C---:B--2---:R-:W-:Y:S08]  /*7740*/  HMMA.16816.F32.BF16 R20, R232.reuse, R4, R20 ;  /* 0x00000004e814723c */ /* 0x044ff00000041814 */
[----:B------:R-:W-:Y:S04]  /*7750*/  HMMA.16816.F32.BF16 R24, R232, R6, R24 ;  /* 0x00000006e818723c */ /* 0x000fe80000041818 */
[----:B-----5:R-:W-:Y:S02]  /*7760*/  FMUL.FTZ R0, R9, c[0x0][0x320] ;  /* 0x0000c80009007a20 */ /* 0x020fe40000410000 */
[----:B------:R-:W3:Y:S02]  /*7770*/  LDL R9, [R1+0x10] ;  /* 0x0000100001097983 */ /* 0x000ee40000100800 */
[----:B------:R2:W1:Y:S04]  /*7780*/  MUFU.TANH R175, R0 ;  /* 0x0000000000af7308 */ /* 0x0004680000002400 */
[----:B--2---:R-:W-:Y:S06]  /*7790*/  FMUL.FTZ R0, R12, c[0x0][0x320] ;  /* 0x0000c8000c007a20 */ /* 0x004fec0000410000 */
[----:B------:R2:W1:Y:S02]  /*77a0*/  MUFU.TANH R172, R0 ;  /* 0x0000000000ac7308 */ /* 0x0004640000002400 */
[----:B--2---:R-:W-:Y:S08]  /*77b0*/  FMUL.FTZ R0, R14, c[0x0][0x320] ;  /* 0x0000c8000e007a20 */ /* 0x004ff00000410000 */
        /* <DEDUP_REMOVED lines=16> */
[----:B------:R2:W1:Y:S01]  /*78c0*/  MUFU.TANH R17, R0 ;  /* 0x0000000000117308 */ /* 0x0004620000002400 */
[----:B---3--:R-:W-:Y:S01]  /*78d0*/  ISETP.GT.AND P1, PT, R8, R9, PT ;  /* 0x000000090800720c */ /* 0x008fe20003f24270 */
[----:B--2---:R-:W-:Y:S08]  /*78e0*/  FMUL.FTZ R0, R23, c[0x0][0x320] ;  /* 0x0000c80017007a20 */ /* 0x004ff00000410000 */
[----:B------:R2:W3:Y:S02]  /*78f0*/  MUFU.TANH R16, R0 ;  /* 0x0000000000107308 */ /* 0x0004e40000002400 */
        /* <DEDUP_REMOVED lines=8> */
[----:B------:R-:W-:-:S05]  /*7980*/  @!P1 BRA `(.L_x_49) ;  /* 0x0000067000009947 */ /* 0x000fca0003800000 */
[----:B---34-:R-:W3:Y:S01]  /*7990*/  LDL R9, [R1+0x14] ;  /* 0x0000140001097983 */ /* 0x018ee20000100800 */
[----:B--2---:R-:W-:Y:S02]  /*79a0*/  IMAD.MOV.U32 R0, RZ, RZ, 0x1 ;  /* 0x00000001ff007424 */ /* 0x004fe400078e00ff */
[----:B------:R-:W-:Y:S01]  /*79b0*/  IMAD.MOV.U32 R252, RZ, RZ, RZ ;  /* 0x000000fffffc7224 */ /* 0x000fe200078e00ff */
[----:B------:R-:W2:Y:S02]  /*79c0*/  LDL.64 R20, [R1+0x20] ;  /* 0x0000200001147983 */ /* 0x000ea40000100a00 */
[----:B------:R-:W-:Y:S02]  /*79d0*/  ISETP.NE.AND P1, PT, R0, c[0x0][0x2b8], PT ;  /* 0x0000ae0000007a0c */ /* 0x000fe40003f25270 */
[----:B------:R-:W4:Y:S04]  /*79e0*/  LDL R19, [R1+0x34] ;  /* 0x0000340001137983 */ /* 0x000f280000100800 */
[----:B------:R-:W5:Y:S04]  /*79f0*/  S2R R2, SR_TID.X ;  /* 0x0000000000027919 */ /* 0x000f680000002100 */
[----:B------:R-:W2:Y:S01]  /*7a00*/  LDL R6, [R1+0x30] ;  /* 0x0000300001067983 */ /* 0x000ea20000100800 */
[--C-:B-----5:R-:W-:Y:S02]  /*7a10*/  SHF.R.S32.HI R3, RZ, 0x1f, R2.reuse ;  /* 0x0000001fff037819 */ /* 0x120fe40000011402 */
[----:B------:R-:W-:Y:S02]  /*7a20*/  SHF.R.S32.HI R5, RZ, 0x1f, R2 ;  /* 0x0000001fff057819 */ /* 0x000fe40000011402 */
[-C--:B------:R-:W-:Y:S02]  /*7a30*/  LEA.HI R3, R3, R2.reuse, RZ, 0x3 ;  /* 0x0000000203037211 */ /* 0x080fe400078f18ff */
[----:B------:R-:W-:Y:S02]  /*7a40*/  LEA.HI R5, R5, R2, RZ, 0x3 ;  /* 0x0000000205057211 */ /* 0x000fe400078f18ff */
[----:B------:R-:W-:Y:S02]  /*7a50*/  LOP3.LUT R3, R3, 0xfffffff8, RZ, 0xc0, !PT ;  /* 0xfffffff803037812 */ /* 0x000fe400078ec0ff */
[----:B------:R-:W-:Y:S03]  /*7a60*/  SHF.R.S32.HI R5, RZ, 0x3, R5 ;  /* 0x00000003ff057819 */ /* 0x000fe60000011405 */
[----:B------:R-:W-:Y:S04]  /*7a70*/  IMAD.IADD R3, R2, 0x1, -R3 ;  /* 0x0000000102037824 */ /* 0x000fe800078e0a03 */
[----:B------:R-:W-:Y:S01]  /*7a80*/  IMAD R0, R3, 0x20, R5 ;  /* 0x0000002003007824 */ /* 0x000fe200078e0205 */
[----:B------:R-:W-:Y:S01]  /*7a90*/  IADD3 R5, -R5, 0x30, RZ ;  /* 0x0000003005057810 */ /* 0x000fe20007ffe1ff */
[----:B---3--:R-:W-:Y:S02]  /*7aa0*/  IMAD R2, R8, 0x30, R9 ;  /* 0x0000003008027824 */ /* 0x008fe400078e0209 */
[----:B------:R-:W3:Y:S03]  /*7ab0*/  LDL.64 R8, [R1+0x18] ;  /* 0x0000180001087983 */ /* 0x000ee60000100a00 */
[----:B------:R-:W-:Y:S05]  /*7ac0*/  IADD3 R2, R2, -0x30, R0 ;  /* 0xffffffd002027810 */ /* 0x000fea0007ffe000 */
[----:B------:R-:W-:Y:S04]  /*7ad0*/  @P1 IMAD.HI.U32 R3, R2, c[0x0][0x2bc], RZ ;  /* 0x0000af0002031a27 */ /* 0x000fe800078e00ff */
[----:B------:R-:W-:Y:S01]  /*7ae0*/  IMAD.MOV.U32 R0, RZ, RZ, R2 ;  /* 0x000000ffff007224 */ /* 0x000fe200078e0002 */
[----:B------:R-:W-:Y:S04]  /*7af0*/  @P1 SHF.R.U32.HI R0, RZ, c[0x0][0x2c0], R3 ;  /* 0x0000b000ff001a19 */ /* 0x000fe80000011603 */
[C---:B--2---:R-:W-:Y:S01]  /*7b00*/  @!P0 IADD3 R3, P1, R0.reuse, R20, RZ ;  /* 0x0000001400038210 */ /* 0x044fe20007f3e0ff */
[----:B------:R-:W-:Y:S03]  /*7b10*/  IMAD.MOV R4, RZ, RZ, -R0 ;  /* 0x000000ffff047224 */ /* 0x000fe600078e0a00 */
[----:B----4-:R-:W-:Y:S01]  /*7b20*/  @!P0 LEA.HI.X.SX32 R0, R0, R19, 0x1, P1 ;  /* 0x0000001300008211 */ /* 0x010fe200008f0eff */
[----:B------:R-:W-:Y:S01]  /*7b30*/  IMAD R4, R4, c[0x0][0x2b8], R2 ;  /* 0x0000ae0004047a24 */ /* 0x000fe200078e0202 */
[C---:B------:R-:W-:Y:S04]  /*7b40*/  @!P0 LEA R2, P1, R3.reuse, c[0x0][0x2a0], 0x2 ;  /* 0x0000a80003028a11 */ /* 0x040fe800078210ff */
[----:B------:R-:W-:Y:S01]  /*7b50*/  @!P0 LEA.HI.X R3, R3, c[0x0][0x2a4], R0, 0x2, P1 ;  /* 0x0000a90003038a11 */ /* 0x000fe200008f1400 */
[----:B------:R2:W-:Y:S01]  /*7b60*/  STL [R1], R4 ;  /* 0x0000000401007387 */ /* 0x0005e20000100800 */
[----:B------:R-:W-:Y:S03]  /*7b70*/  SHF.R.S32.HI R0, RZ, 0x1f, R4 ;  /* 0x0000001fff007819 */ /* 0x000fe60000011404 */
[----:B------:R4:W5:Y:S02]  /*7b80*/  @!P0 LDG.E R252, [R2.64] ;  /* 0x0000000602fc8981 */ /* 0x000964000c1e1900 */
[----:B------:R-:W-:Y:S04]  /*7b90*/  IMAD R0, R0, c[0x0][0x1e0], RZ ;  /* 0x0000780000007a24 */ /* 0x000fe800078e02ff */
[C---:B------:R-:W-:Y:S02]  /*7ba0*/  IMAD R0, R4.reuse, c[0x0][0x1e4], R0 ;  /* 0x0000790004007a24 */ /* 0x040fe400078e0200 */
[----:B----4-:R-:W-:Y:S04]  /*7bb0*/  IMAD.WIDE.U32 R2, R4, c[0x0][0x1e0], RZ ;  /* 0x0000780004027a25 */ /* 0x010fe800078e00ff */
[----:B------:R-:W-:Y:S01]  /*7bc0*/  IMAD.IADD R3, R3, 0x1, R0 ;  /* 0x0000000103037824 */ /* 0x000fe200078e0200 */
[----:B-----5:R-:W-:Y:S03]  /*7bd0*/  SHF.R.S32.HI R0, RZ, 0x1f, R252 ;  /* 0x0000001fff007819 */ /* 0x020fe600000114fc */
[----:B------:R-:W-:Y:S04]  /*7be0*/  IMAD.WIDE.U32 R2, R252, c[0x0][0x1f0], R2 ;  /* 0x00007c00fc027a25 */ /* 0x000fe800078e0002 */
[----:B--2---:R-:W-:Y:S01]  /*7bf0*/  IMAD R4, R0, c[0x0][0x1f0], RZ ;  /* 0x00007c0000047a24 */ /* 0x004fe200078e02ff */
[----:B---3--:R-:W-:Y:S03]  /*7c00*/  IADD3 R0, P1, R8, R2, RZ ;  /* 0x0000000208007210 */ /* 0x008fe60007f3e0ff */
[----:B------:R-:W-:Y:S05]  /*7c10*/  IMAD R4, R252, c[0x0][0x1f4], R4 ;  /* 0x00007d00fc047a24 */ /* 0x000fea00078e0204 */
[----:B------:R-:W-:Y:S02]  /*7c20*/  IADD3.X R2, R6, R3, R4, P1, !PT ;  /* 0x0000000306027210 */ /* 0x000fe40000ffe404 */
[C---:B------:R-:W-:Y:S04]  /*7c30*/  LEA R9, P1, R0.reuse, c[0x0][0x1c8], 0x1 ;  /* 0x0000720000097a11 */ /* 0x040fe800078208ff */
[----:B------:R-:W-:Y:S02]  /*7c40*/  LEA.HI.X R8, R0, c[0x0][0x1cc], R2, 0x1, P1 ;  /* 0x0000730000087a11 */ /* 0x000fe400008f0c02 */
[----:B------:R-:W-:Y:S01]  /*7c50*/  ISETP.GE.AND P1, PT, R5, 0x1, PT ;  /* 0x000000010500780c */ /* 0x000fe20003f26270 */
[----:B------:R-:W-:-:S10]  /*7c60*/  BRA.DIV ~URZ, `(.L_x_50) ;  /* 0x000084d27f007947 */ /* 0x000fd4000b800000 */
[----:B------:R2:W3:Y:S02]  /*7c70*/  SHFL.IDX PT, R4, R8, RZ, 0x181f ;  /* 0x00181fff08047589 */ /* 0x0004e400000e0000 */
.L_x_127:
[----:B------:R-:W-:-:S05]  /*7c80*/  BRA.DIV ~URZ, `(.L_x_51) ;  /* 0x000085227f007947 */ /* 0x000fca000b800000 */
[----:B------:R4:W2:Y:S02]  /*7c90*/  SHFL.IDX PT, R0, R9, RZ, 0x181f ;  /* 0x00181fff09007589 */ /* 0x0008a400000e0000 */
.L_x_128:
[----:B------:R-:W-:Y:S02]  /*7ca0*/  SHF.R.S32.HI R7, RZ, 0x1f, R251 ;  /* 0x0000001fff077819 */ /* 0x000fe400000114fb */
[C---:B--2---:R-:W-:Y:S02]  /*7cb0*/  @P1 LEA R2, P3, R251.reuse, R0, 0x1 ;  /* 0x00000000fb021211 */ /* 0x044fe400078608ff */
[C---:B------:R-:W-:Y:S02]  /*7cc0*/  IADD3 R6, R251.reuse, 0x40, RZ ;  /* 0x00000040fb067810 */ /* 0x040fe40007ffe0ff */
[C---:B---3--:R-:W-:Y:S02]  /*7cd0*/  @P1 LEA.HI.X R3, R251.reuse, R4, R7, 0x1, P3 ;  /* 0x00000004fb031211 */ /* 0x048fe400018f0c07 */
[C---:B------:R-:W-:Y:S02]  /*7ce0*/  IADD3 R7, R251.reuse, 0x40, RZ ;  /* 0x00000040fb077810 */ /* 0x040fe40007ffe0ff */
[C---:B------:R-:W-:Y:S01]  /*7cf0*/  IADD3 R21, R251.reuse, 0x80, RZ ;  /* 0x00000080fb157810 */ /* 0x040fe20007ffe0ff */
[----:B------:R-:W-:Y:S01]  /*7d00*/  @!PT LDS RZ, [RZ] ;  /* 0x00000000fffff984 */ /* 0x000fe20000000800 */
[----:B------:R-:W-:Y:S01]  /*7d10*/  @!PT LDS RZ, [RZ] ;  /* 0x00000000fffff984 */ /* 0x000fe20000000800 */
[----:B------:R-:W-:Y:S01]  /*7d20*/  @!PT LDS RZ, [RZ] ;  /* 0x00000000fffff984 */ /* 0x000fe20000000800 */
[----:B------:R2:W-:Y:S01]  /*7d30*/  @P1 LDGSTS.E.BYPASS.LTC128B.128 [R247+0x14080], [R2.64], !P6 ;  /* 0x1408000002f71fae */ /* 0x0005e2000f101d46 */
[----:B------:R-:W-:Y:S02]  /*7d40*/  SHF.R.S32.HI R7, RZ, 0x1f, R7 ;  /* 0x0000001fff077819 */ /* 0x000fe40000011407 */
[C---:B------:R-:W-:Y:S02]  /*7d50*/  IADD3 R22, R251.reuse, 0x80, RZ ;  /* 0x00000080fb167810 */ /* 0x040fe40007ffe0ff */
[C---:B------:R-:W-:Y:S02]  /*7d60*/  IADD3 R19, R251.reuse, 0xc0, RZ ;  /* 0x000000c0fb137810 */ /* 0x040fe40007ffe0ff */
[----:B------:R-:W-:Y:S02]  /*7d70*/  SHF.R.S32.HI R22, RZ, 0x1f, R22 ;  /* 0x0000001fff167819 */ /* 0x000fe40000011416 */
[----:B------:R-:W-:Y:S04]  /*7d80*/  IADD3 R20, R251, 0xc0, RZ ;  /* 0x000000c0fb147810 */ /* 0x000fe80007ffe0ff */
[----:B------:R-:W-:Y:S02]  /*7d90*/  SHF.R.S32.HI R20, RZ, 0x1f, R20 ;  /* 0x0000001fff147819 */ /* 0x000fe40000011414 */
[C---:B--2---:R-:W-:Y:S04]  /*7da0*/  @P1 LEA R2, P3, R6.reuse, R0, 0x1 ;  /* 0x0000000006021211 */ /* 0x044fe800078608ff */
[----:B------:R-:W-:Y:S02]  /*7db0*/  @P1 LEA.HI.X R3, R6, R4, R7, 0x1, P3 ;  /* 0x0000000406031211 */ /* 0x000fe400018f0c07 */
[C---:B------:R-:W-:Y:S03]  /*7dc0*/  @P1 LEA R6, P3, R21.reuse, R0, 0x1 ;  /* 0x0000000015061211 */ /* 0x040fe600078608ff */
[----:B------:R2:W-:Y:S01]  /*7dd0*/  @P1 LDGSTS.E.BYPASS.LTC128B.128 [R247+0x15880], [R2.64], !P5 ;  /* 0x1588000002f71fae */ /* 0x0005e2000e901d46 */
[----:B------:R-:W-:Y:S05]  /*7de0*/  @P1 LEA.HI.X R7, R21, R4, R22, 0x1, P3 ;  /* 0x0000000415071211 */ /* 0x000fea00018f0c16 */
[----:B------:R3:W-:Y:S01]  /*7df0*/  @P1 LDGSTS.E.BYPASS.LTC128B.128 [R247+0x17080], [R6.64], !P4 ;  /* 0x1708000006f71fae */ /* 0x0007e2000e101d46 */
[C---:B--2---:R-:W-:Y:S04]  /*7e00*/  @P1 LEA R2, P3, R19.reuse, R0, 0x1 ;  /* 0x0000000013021211 */ /* 0x044fe800078608ff */
[----:B------:R-:W-:Y:S05]  /*7e10*/  @P1 LEA.HI.X R3, R19, R4, R20, 0x1, P3 ;  /* 0x0000000413031211 */ /* 0x000fea00018f0c14 */
[----:B------:R3:W-:Y:S01]  /*7e20*/  @P1 LDGSTS.E.BYPASS.LTC128B.128 [R247+0x18880], [R2.64], !P2 ;  /* 0x1888000002f71fae */ /* 0x0007e2000d101d46 */
[----:B------:R-:W-:Y:S01]  /*7e30*/  ISETP.GE.AND P1, PT, R5, 0x21, PT ;  /* 0x000000210500780c */ /* 0x000fe20003f26270 */
[----:B------:R-:W-:-:S06]  /*7e40*/  BRA.DIV ~URZ, `(.L_x_52) ;  /* 0x000083c27f007947 */ /* 0x000fcc000b800000 */
[----:B------:R2:W3:Y:S04]  /*7e50*/  SHFL.IDX PT, R4, R8, 0x1, 0x181f ;  /* 0x00381f0008047f89 */ /* 0x0004e800000e0000 */
[----:B------:R2:W4:Y:S02]  /*7e60*/  SHFL.IDX PT, R0, R9, 0x1, 0x181f ;  /* 0x00381f0009007f89 */ /* 0x00052400000e0000 */
.L_x_129:
[----:B---3--:R-:W-:Y:S02]  /*7e70*/  SHF.R.S32.HI R6, RZ, 0x1f, R251 ;  /* 0x0000001fff067819 */ /* 0x008fe400000114fb */
[C---:B----4-:R-:W-:Y:S02]  /*7e80*/  @P1 LEA R2, P3, R251.reuse, R0, 0x1 ;  /* 0x00000000fb021211 */ /* 0x050fe400078608ff */
[C---:B------:R-:W-:Y:S02]  /*7e90*/  IADD3 R5, R251.reuse, 0x40, RZ ;  /* 0x00000040fb057810 */ /* 0x040fe40007ffe0ff */
[C---:B------:R-:W-:Y:S02]  /*7ea0*/  @P1 LEA.HI.X R3, R251.reuse, R4, R6, 0x1, P3 ;  /* 0x00000004fb031211 */ /* 0x040fe400018f0c06 */
[C---:B------:R-:W-:Y:S02]  /*7eb0*/  IADD3 R6, R251.reuse, 0x40, RZ ;  /* 0x00000040fb067810 */ /* 0x040fe40007ffe0ff */
[C---:B--2---:R-:W-:Y:S01]  /*7ec0*/  IADD3 R9, R251.reuse, 0x80, RZ ;  /* 0x00000080fb097810 */ /* 0x044fe20007ffe0ff */
[----:B------:R-:W-:Y:S01]  /*7ed0*/  @!PT LDS RZ, [RZ] ;  /* 0x00000000fffff984 */ /* 0x000fe20000000800 */
[----:B------:R-:W-:Y:S01]  /*7ee0*/  @!PT LDS RZ, [RZ] ;  /* 0x00000000fffff984 */ /* 0x000fe20000000800 */
[----:B------:R-:W-:Y:S01]  /*7ef0*/  @!PT LDS RZ, [RZ] ;  /* 0x00000000fffff984 */ /* 0x000fe20000000800 */
[----:B------:R2:W-:Y:S01]  /*7f00*/  @P1 LDGSTS.E.BYPASS.LTC128B.128 [R247+0x15080], [R2.64], !P6 ;  /* 0x1508000002f71fae */ /* 0x0005e2000f101d46 */
[----:B------:R-:W-:Y:S02]  /*7f10*/  SHF.R.S32.HI R6, RZ, 0x1f, R6 ;  /* 0x0000001fff067819 */ /* 0x000fe40000011406 */
[C---:B------:R-:W-:Y:S02]  /*7f20*/  IADD3 R19, R251.reuse, 0x80, RZ ;  /* 0x00000080fb137810 */ /* 0x040fe40007ffe0ff */
[----:B------:R-:W-:Y:S02]  /*7f30*/  IADD3 R8, R251, 0xc0, RZ ;  /* 0x000000c0fb087810 */ /* 0x000fe40007ffe0ff */
[----:B------:R-:W-:Y:S02]  /*7f40*/  SHF.R.S32.HI R19, RZ, 0x1f, R19 ;  /* 0x0000001fff137819 */ /* 0x000fe40000011413 */
[----:B------:R-:W-:Y:S02]  /*7f50*/  SHF.R.S32.HI R8, RZ, 0x1f, R8 ;  /* 0x0000001fff087819 */ /* 0x000fe40000011408 */
[C---:B--2---:R-:W-:Y:S04]  /*7f60*/  @P1 LEA R2, P3, R5.reuse, R0, 0x1 ;  /* 0x0000000005021211 */ /* 0x044fe800078608ff */
[----:B------:R-:W-:Y:S02]  /*7f70*/  @P1 LEA.HI.X R3, R5, R4, R6, 0x1, P3 ;  /* 0x0000000405031211 */ /* 0x000fe400018f0c06 */
[----:B------:R-:W-:Y:S02]  /*7f80*/  @P1 LEA R6, P3, R9, R0, 0x1 ;  /* 0x0000000009061211 */ /* 0x000fe400078608ff */
[----:B------:R-:W-:Y:S01]  /*7f90*/  IADD3 R5, R251, 0xc0, RZ ;  /* 0x000000c0fb057810 */ /* 0x000fe20007ffe0ff */
[----:B------:R2:W-:Y:S01]  /*7fa0*/  @P1 LDGSTS.E.BYPASS.LTC128B.128 [R247+0x16880], [R2.64], !P5 ;  /* 0x1688000002f71fae */ /* 0x0005e2000e901d46 */
[----:B------:R-:W-:Y:S05]  /*7fb0*/  @P1 LEA.HI.X R7, R9, R4, R19, 0x1, P3 ;  /* 0x0000000409071211 */ /* 0x000fea00018f0c13 */
[----:B------:R3:W-:Y:S01]  /*7fc0*/  @P1 LDGSTS.E.BYPASS.LTC128B.128 [R247+0x18080], [R6.64], !P4 ;  /* 0x1808000006f71fae */ /* 0x0007e2000e101d46 */
[C---:B--2---:R-:W-:Y:S04]  /*7fd0*/  @P1 LEA R2, P3, R5.reuse, R0, 0x1 ;  /* 0x0000000005021211 */ /* 0x044fe800078608ff */
[----:B------:R-:W-:Y:S05]  /*7fe0*/  @P1 LEA.HI.X R3, R5, R4, R8, 0x1, P3 ;  /* 0x0000000405031211 */ /* 0x000fea00018f0c08 */
[----:B------:R3:W-:Y:S04]  /*7ff0*/  @P1 LDGSTS.E.BYPASS.LTC128B.128 [R247+0x19880], [R2.64], !P2 ;  /* 0x1988000002f71fae */ /* 0x0007e8000d101d46 */
.L_x_49:
[----:B---34-:R-:W-:Y:S05]  /*8000*/  BSYNC B0 ;  /* 0x0000000000007941 */ /* 0x018fea0003800000 */
.L_x_48:
[----:B------:R-:W-:Y:S01]  /*8010*/  FMNMX.FTZ R2, R249, R133, !PT ;  /* 0x00000085f9027209 */ /* 0x000fe20007810000 */
[----:B------:R-:W0:Y:S01]  /*8020*/  LDGDEPBAR ;  /* 0x00000000000079af */ /* 0x000e220000000000 */
[----:B--2---:R-:W-:Y:S02]  /*8030*/  FMNMX.FTZ R0, R179, R132, !PT ;  /* 0x00000084b3007209 */ /* 0x004fe40007810000 */
[----:B------:R-:W-:Y:S02]  /*8040*/  FMNMX.FTZ R2, R248, R2, !PT ;  /* 0x00000002f8027209 */ /* 0x000fe40007810000 */
[----:B-1----:R-:W-:Y:S02]  /*8050*/  FMNMX.FTZ R0, R250, R0, !PT ;  /* 0x00000000fa007209 */ /* 0x002fe40007810000 */
[----:B------:R-:W-:Y:S02]  /*8060*/  FMNMX.FTZ R2, R177, R2, !PT ;  /* 0x00000002b1027209 */ /* 0x000fe40007810000 */
        /* <DEDUP_REMOVED lines=18> */
[----:B------:R-:W-:Y:S01]  /*8190*/  FMNMX.FTZ R5, R12, R0, !PT ;  /* 0x000000000c057209 */ /* 0x000fe20007810000 */
[----:B------:R-:W-:-:S05]  /*81a0*/  BRA.DIV ~URZ, `(.L_x_53) ;  /* 0x000081227f007947 */ /* 0x000fca000b800000 */
[----:B------:R1:W2:Y:S02]  /*81b0*/  SHFL.BFLY PT, R0, R4, 0x2, 0x1f ;  /* 0x0c401f0004007f89 */ /* 0x0002a400000e0000 */
.L_x_130:
[----:B-12---:R-:W-:Y:S01]  /*81c0*/  FMNMX.FTZ R4, R4, R0, !PT ;  /* 0x0000000004047209 */ /* 0x006fe20007810000 */
[----:B------:R-:W-:-:S05]  /*81d0*/  BRA.DIV ~URZ, `(.L_x_54) ;  /* 0x000081327f007947 */ /* 0x000fca000b800000 */
[----:B------:R-:W1:Y:S02]  /*81e0*/  SHFL.BFLY PT, R0, R4, 0x1, 0x1f ;  /* 0x0c201f0004007f89 */ /* 0x000e6400000e0000 */
[----:B-1----:R-:W-:Y:S02]  /*81f0*/  FMNMX.FTZ R133, R4, R0, !PT ;  /* 0x0000000004857209 */ /* 0x002fe40007810000 */
[----:B------:R-:W1:Y:S02]  /*8200*/  SHFL.BFLY PT, R0, R5, 0x2, 0x1f ;  /* 0x0c401f0005007f89 */ /* 0x000e6400000e0000 */
[----:B-1----:R-:W-:Y:S05]  /*8210*/  FMNMX.FTZ R4, R5, R0, !PT ;  /* 0x0000000005047209 */ /* 0x002fea0007810000 */
[----:B------:R1:W2:Y:S02]  /*8220*/  SHFL.BFLY PT, R0, R4, 0x1, 0x1f ;  /* 0x0c201f0004007f89 */ /* 0x0002a400000e0000 */
.L_x_131:
[----:B------:R-:W3:Y:S01]  /*8230*/  LDL.LU R20, [R1+0x8] ;  /* 0x0000080001147983 */ /* 0x000ee20000300800 */
[----:B--2---:R-:W-:Y:S01]  /*8240*/  FMNMX.FTZ R3, R0, R4, !PT ;  /* 0x0000000400037209 */ /* 0x004fe20007810000 */
[C---:B-1----:R-:W-:Y:S01]  /*8250*/  FMUL.FTZ R4, R133.reuse, c[0x0][0x2d0] ;  /* 0x0000b40085047a20 */ /* 0x042fe20000410000 */
[----:B------:R-:W-:Y:S01]  /*8260*/  WARPSYNC 0xffffffff ;  /* 0xffffffff00007948 */ /* 0x000fe20003800000 */
[----:B------:R-:W-:Y:S02]  /*8270*/  FADD.FTZ R0, -R133, R134 ;  /* 0x0000008685007221 */ /* 0x000fe40000010100 */
[--C-:B------:R-:W-:Y:S02]  /*8280*/  FFMA.FTZ R7, R248, c[0x0][0x2d0], -R4.reuse ;  /* 0x0000b400f8077a23 */ /* 0x100fe40000010804 */
[----:B------:R-:W-:Y:S02]  /*8290*/  FMUL.FTZ R0, R0, c[0x0][0x2d0] ;  /* 0x0000b40000007a20 */ /* 0x000fe40000410000 */
[--C-:B------:R-:W-:Y:S02]  /*82a0*/  FFMA.FTZ R8, R249, c[0x0][0x2d0], -R4.reuse ;  /* 0x0000b400f9087a23 */ /* 0x100fe40000010804 */
[--C-:B------:R-:W-:Y:S01]  /*82b0*/  FFMA.FTZ R19, R172, c[0x0][0x2d0], -R4.reuse ;  /* 0x0000b400ac137a23 */ /* 0x100fe20000010804 */
[----:B------:R-:W-:Y:S01]  /*82c0*/  MUFU.EX2 R2, R0 ;  /* 0x0000000000027308 */ /* 0x000fe20000000800 */
[--C-:B------:R-:W-:Y:S02]  /*82d0*/  FFMA.FTZ R248, R170, c[0x0][0x2d0], -R4.reuse ;  /* 0x0000b400aaf87a23 */ /* 0x100fe40000010804 */
[--C-:B------:R-:W-:Y:S02]  /*82e0*/  FFMA.FTZ R11, R11, c[0x0][0x2d0], -R4.reuse ;  /* 0x0000b4000b0b7a23 */ /* 0x100fe40000010804 */
[--C-:B------:R-:W-:Y:S02]  /*82f0*/  FFMA.FTZ R10, R10, c[0x0][0x2d0], -R4.reuse ;  /* 0x0000b4000a0a7a23 */ /* 0x100fe40000010804 */
[--C-:B------:R-:W-:Y:S02]  /*8300*/  FFMA.FTZ R5, R175, c[0x0][0x2d0], -R4.reuse ;  /* 0x0000b400af057a23 */ /* 0x100fe40000010804 */
[--C-:B------:R-:W-:Y:S01]  /*8310*/  FFMA.FTZ R249, R171, c[0x0][0x2d0], -R4.reuse ;  /* 0x0000b400abf97a23 */ /* 0x100fe20000010804 */
[----:B------:R-:W-:Y:S01]  /*8320*/  MUFU.EX2 R7, R7 ;  /* 0x0000000700077308 */ /* 0x000fe20000000800 */
[--C-:B------:R-:W-:Y:S01]  /*8330*/  FFMA.FTZ R15, R15, c[0x0][0x2d0], -R4.reuse ;  /* 0x0000b4000f0f7a23 */ /* 0x100fe20000010804 */
[----:B------:R-:W-:Y:S01]  /*8340*/  MOV R171, R19 ;  /* 0x0000001300ab7202 */ /* 0x000fe20000000f00 */
[--C-:B------:R-:W-:Y:S02]  /*8350*/  FFMA.FTZ R14, R14, c[0x0][0x2d0], -R4.reuse ;  /* 0x0000b4000e0e7a23 */ /* 0x100fe40000010804 */
[--C-:B------:R-:W-:Y:S02]  /*8360*/  FFMA.FTZ R6, R177, c[0x0][0x2d0], -R4.reuse ;  /* 0x0000b400b1067a23 */ /* 0x100fe40000010804 */
[----:B------:R-:W-:Y:S03]  /*8370*/  FFMA.FTZ R177, R168, c[0x0][0x2d0], -R4 ;  /* 0x0000b400a8b17a23 */ /* 0x000fe60000010804 */
[----:B------:R-:W3:Y:S10]  /*8380*/  MUFU.EX2 R4, R8 ;  /* 0x0000000800047308 */ /* 0x000ef40000000800 */
[----:B------:R-:W-:Y:S10]  /*8390*/  MUFU.EX2 R8, R5 ;  /* 0x0000000500087308 */ /* 0x000ff40000000800 */
[----:B------:R-:W1:Y:S01]  /*83a0*/  MUFU.EX2 R9, R6 ;  /* 0x0000000600097308 */ /* 0x000e620000000800 */
[----:B---3--:R-:W-:Y:S01]  /*83b0*/  FFMA.FTZ R0, R2, R20, R4 ;  /* 0x0000001402007223 */ /* 0x008fe20000010004 */
[----:B------:R-:W-:Y:S01]  /*83c0*/  F2FP.BF16.PACK_AB R168, R7, R4 ;  /* 0x0000000407a8723e */ /* 0x000fe200000010ff */
[----:B------:R-:W-:Y:S01]  /*83d0*/  FMUL.FTZ R4, R3, c[0x0][0x2d0] ;  /* 0x0000b40003047a20 */ /* 0x000fe20000410000 */
[----:B-1----:R-:W-:Y:S01]  /*83e0*/  F2FP.BF16.PACK_AB R170, R8, R9 ;  /* 0x0000000908aa723e */ /* 0x002fe200000010ff */
[----:B------:R-:W-:Y:S02]  /*83f0*/  FADD.FTZ R6, R7, R0 ;  /* 0x0000000007067221 */ /* 0x000fe40000010000 */
[--C-:B------:R-:W-:Y:S02]  /*8400*/  FFMA.FTZ R5, R179, c[0x0][0x2d0], -R4.reuse ;  /* 0x0000b400b3057a23 */ /* 0x100fe40000010804 */
[--C-:B------:R-:W-:Y:S02]  /*8410*/  FFMA.FTZ R172, R169, c[0x0][0x2d0], -R4.reuse ;  /* 0x0000b400a9ac7a23 */ /* 0x100fe40000010804 */
[----:B------:R1:W-:Y:S01]  /*8420*/  MUFU.EX2 R169, R5 ;  /* 0x0000000500a97308 */ /* 0x0003e20000000800 */
[----:B------:R-:W-:Y:S02]  /*8430*/  FFMA.FTZ R12, R12, c[0x0][0x2d0], -R4 ;  /* 0x0000b4000c0c7a23 */ /* 0x000fe40000010804 */
[----:B------:R-:W-:Y:S02]  /*8440*/  FADD.FTZ R0, -R3, R132 ;  /* 0x0000008403007221 */ /* 0x000fe40000010100 */
[----:B------:R-:W-:Y:S02]  /*8450*/  FMUL.FTZ R24, R2, R136 ;  /* 0x0000008802187220 */ /* 0x000fe40000410000 */
[----:B------:R-:W-:Y:S02]  /*8460*/  FMUL.FTZ R0, R0, c[0x0][0x2d0] ;  /* 0x0000b40000007a20 */ /* 0x000fe40000410000 */
[----:B------:R-:W-:Y:S02]  /*8470*/  FMUL.FTZ R25, R2, R137 ;  /* 0x0000008902197220 */ /* 0x000fe40000410000 */
[--C-:B------:R-:W-:Y:S02]  /*8480*/  FFMA.FTZ R7, R250, c[0x0][0x2d0], -R4.reuse ;  /* 0x0000b400fa077a23 */ /* 0x100fe40000010804 */
[----:B------:R-:W2:Y:S01]  /*8490*/  MUFU.EX2 R0, R0 ;  /* 0x0000000000007308 */ /* 0x000ea20000000800 */
[--C-:B------:R-:W-:Y:S02]  /*84a0*/  FFMA.FTZ R250, R13, c[0x0][0x2d0], -R4.reuse ;  /* 0x0000b4000dfa7a23 */ /* 0x100fe40000010804 */
[----:B------:R-:W-:Y:S01]  /*84b0*/  FMUL.FTZ R13, R2, R149 ;  /* 0x00000095020d7220 */ /* 0x000fe20000410000 */
[----:B------:R-:W-:Y:S01]  /*84c0*/  MOV R149, R14 ;  /* 0x0000000e00957202 */ /* 0x000fe20000000f00 */
[--C-:B------:R-:W-:Y:S02]  /*84d0*/  FFMA.FTZ R132, R178, c[0x0][0x2d0], -R4.reuse ;  /* 0x0000b400b2847a23 */ /* 0x100fe40000010804 */
[--C-:B------:R-:W-:Y:S02]  /*84e0*/  FFMA.FTZ R134, R176, c[0x0][0x2d0], -R4.reuse ;  /* 0x0000b400b0867a23 */ /* 0x100fe40000010804 */
[--C-:B------:R-:W-:Y:S02]  /*84f0*/  FFMA.FTZ R175, R18, c[0x0][0x2d0], -R4.reuse ;  /* 0x0000b40012af7a23 */ /* 0x100fe40000010804 */
[C---:B-1----:R-:W-:Y:S01]  /*8500*/  FMUL.FTZ R5, R2.reuse, R157 ;  /* 0x0000009d02057220 */ /* 0x042fe20000410000 */
[----:B------:R-:W-:Y:S01]  /*8510*/  MOV R157, R12 ;  /* 0x0000000c009d7202 */ /* 0x000fe20000000f00 */
[----:B------:R-:W-:Y:S02]  /*8520*/  FMUL.FTZ R12, R2, R148 ;  /* 0x00000094020c7220 */ /* 0x000fe40000410000 */
[----:B------:R-:W3:Y:S01]  /*8530*/  LDL.LU R148, [R1+0xc] ;  /* 0x00000c0001947983 */ /* 0x000ee20000300800 */
[--C-:B------:R-:W-:Y:S02]  /*8540*/  FFMA.FTZ R174, R174, c[0x0][0x2d0], -R4.reuse ;  /* 0x0000b400aeae7a23 */ /* 0x100fe40000010804 */
[--C-:B------:R-:W-:Y:S02]  /*8550*/  FFMA.FTZ R173, R173, c[0x0][0x2d0], -R4.reuse ;  /* 0x0000b400adad7a23 */ /* 0x100fe40000010804 */
[--C-:B------:R-:W-:Y:S02]  /*8560*/  FFMA.FTZ R179, R17, c[0x0][0x2d0], -R4.reuse ;  /* 0x0000b40011b37a23 */ /* 0x100fe40000010804 */
[----:B------:R-:W-:Y:S01]  /*8570*/  FMUL.FTZ R17, R2, R145 ;  /* 0x0000009102117220 */ /* 0x000fe20000410000 */
[----:B------:R-:W-:Y:S01]  /*8580*/  MOV R145, R149 ;  /* 0x0000009500917202 */ /* 0x000fe20000000f00 */
[C---:B--2---:R-:W-:Y:S01]  /*8590*/  FMUL.FTZ R26, R0.reuse, R138 ;  /* 0x0000008a001a7220 */ /* 0x044fe20000410000 */
[----:B------:R-:W-:Y:S01]  /*85a0*/  MUFU.EX2 R149, R132 ;  /* 0x0000008400957308 */ /* 0x000fe20000000800 */
[C---:B------:R-:W-:Y:S02]  /*85b0*/  FMUL.FTZ R27, R0.reuse, R139 ;  /* 0x0000008b001b7220 */ /* 0x040fe40000410000 */
[----:B------:R-:W1:Y:S01]  /*85c0*/  LDSM.16.MT88.4 R136, [R237] ;  /* 0x00000000ed88783b */ /* 0x000e620000004200 */
[----:B------:R-:W-:Y:S02]  /*85d0*/  FMUL.FTZ R14, R0, R150 ;  /* 0x00000096000e7220 */ /* 0x000fe40000410000 */
[----:B------:R-:W-:Y:S02]  /*85e0*/  FFMA.FTZ R178, R16, c[0x0][0x2d0], -R4 ;  /* 0x0000b40010b27a23 */ /* 0x000fe40000010804 */
[C---:B------:R-:W-:Y:S02]  /*85f0*/  FMUL.FTZ R4, R2.reuse, R156 ;  /* 0x0000009c02047220 */ /* 0x040fe40000410000 */
[----:B------:R2:W-:Y:S01]  /*8600*/  MUFU.EX2 R156, R7 ;  /* 0x00000007009c7308 */ /* 0x0005e20000000800 */
[----:B------:R-:W-:Y:S02]  /*8610*/  FADD.FTZ R6, R9, R6 ;  /* 0x0000000609067221 */ /* 0x000fe40000010000 */
[----:B------:R-:W-:Y:S01]  /*8620*/  FMUL.FTZ R20, R2, R140 ;  /* 0x0000008c02147220 */ /* 0x000fe20000410000 */
[----:B------:R-:W-:Y:S01]  /*8630*/  MOV R140, R171 ;  /* 0x000000ab008c7202 */ /* 0x000fe20000000f00 */
[----:B------:R-:W-:Y:S02]  /*8640*/  FADD.FTZ R176, R8, R6 ;  /* 0x0000000608b07221 */ /* 0x000fe40000010000 */
[----:B------:R-:W-:Y:S01]  /*8650*/  FMUL.FTZ R6, R0, R158 ;  /* 0x0000009e00067220 */ /* 0x000fe20000410000 */
[----:B------:R-:W-:Y:S01]  /*8660*/  MOV R158, R145 ;  /* 0x00000091009e7202 */ /* 0x000fe20000000f00 */
[----:B------:R-:W-:Y:S01]  /*8670*/  FMUL.FTZ R8, R2, R152 ;  /* 0x0000009802087220 */ /* 0x000fe20000410000 */
[----:B------:R-:W4:Y:S01]  /*8680*/  MUFU.EX2 R150, R134 ;  /* 0x0000008600967308 */ /* 0x000f220000000800 */
[----:B------:R-:W-:Y:S01]  /*8690*/  MOV R152, R10 ;  /* 0x0000000a00987202 */ /* 0x000fe20000000f00 */
[----:B------:R-:W-:Y:S02]  /*86a0*/  FMUL.FTZ R10, R0, R154 ;  /* 0x0000009a000a7220 */ /* 0x000fe40000410000 */
[----:B------:R-:W-:Y:S01]  /*86b0*/  FMUL.FTZ R9, R2, R153 ;  /* 0x0000009902097220 */ /* 0x000fe20000410000 */
[----:B------:R-:W-:Y:S01]  /*86c0*/  MOV R153, R11 ;  /* 0x0000000b00997202 */ /* 0x000fe20000000f00 */
[----:B------:R-:W-:Y:S02]  /*86d0*/  FMUL.FTZ R11, R0, R155 ;  /* 0x0000009b000b7220 */ /* 0x000fe40000410000 */
[----:B------:R-:W-:Y:S01]  /*86e0*/  FMUL.FTZ R16, R2, R144 ;  /* 0x0000009002107220 */ /* 0x000fe20000410000 */
[----:B------:R-:W-:Y:S01]  /*86f0*/  MOV R144, R15 ;  /* 0x0000000f00907202 */ /* 0x000fe20000000f00 */
[C---:B------:R-:W-:Y:S01]  /*8700*/  FMUL.FTZ R15, R0.reuse, R151 ;  /* 0x00000097000f7220 */ /* 0x040fe20000410000 */
[----:B------:R5:W-:Y:S01]  /*8710*/  MUFU.EX2 R132, R140 ;  /* 0x0000008c00847308 */ /* 0x000be20000000800 */
[C---:B------:R-:W-:Y:S02]  /*8720*/  FMUL.FTZ R18, R0.reuse, R146 ;  /* 0x0000009200127220 */ /* 0x040fe40000410000 */
[C---:B--2---:R-:W-:Y:S01]  /*8730*/  FMUL.FTZ R7, R0.reuse, R159 ;  /* 0x0000009f00077220 */ /* 0x044fe20000410000 */
[----:B------:R-:W-:Y:S01]  /*8740*/  MOV R159, R144 ;  /* 0x00000090009f7202 */ /* 0x000fe20000000f00 */
[----:B------:R-:W-:Y:S02]  /*8750*/  FMUL.FTZ R19, R0, R147 ;  /* 0x0000009300137220 */ /* 0x000fe40000410000 */
[----:B------:R-:W-:Y:S02]  /*8760*/  FMUL.FTZ R21, R2, R141 ;  /* 0x0000008d02157220 */ /* 0x000fe40000410000 */
[C---:B------:R-:W-:Y:S01]  /*8770*/  FMUL.FTZ R22, R0.reuse, R142 ;  /* 0x0000008e00167220 */ /* 0x040fe20000410000 */
[----:B------:R-:W-:Y:S01]  /*8780*/  MUFU.EX2 R144, R248 ;  /* 0x000000f800907308 */ /* 0x000fe20000000800 */
[----:B------:R-:W-:Y:S01]  /*8790*/  FMUL.FTZ R23, R0, R143 ;  /* 0x0000008f00177220 */ /* 0x000fe20000410000 */
[----:B----4-:R-:W-:Y:S01]  /*87a0*/  F2FP.BF16.PACK_AB R171, R150, R149 ;  /* 0x0000009596ab723e */ /* 0x010fe200000010ff */
[C---:B------:R-:W-:Y:S02]  /*87b0*/  FMUL.FTZ R28, R2.reuse, R28 ;  /* 0x0000001c021c7220 */ /* 0x040fe40000410000 */
[----:B------:R-:W-:Y:S02]  /*87c0*/  FMUL.FTZ R29, R2, R29 ;  /* 0x0000001d021d7220 */ /* 0x000fe40000410000 */
[C---:B------:R-:W-:Y:S02]  /*87d0*/  FMUL.FTZ R30, R0.reuse, R30 ;  /* 0x0000001e001e7220 */ /* 0x040fe40000410000 */
[----:B------:R-:W-:Y:S01]  /*87e0*/  FMUL.FTZ R31, R0, R31 ;  /* 0x0000001f001f7220 */ /* 0x000fe20000410000 */
[----:B------:R-:W-:Y:S01]  /*87f0*/  MUFU.EX2 R134, R177 ;  /* 0x000000b100867308 */ /* 0x000fe20000000800 */
[C---:B------:R-:W-:Y:S02]  /*8800*/  FMUL.FTZ R32, R2.reuse, R32 ;  /* 0x0000002002207220 */ /* 0x040fe40000410000 */
[----:B------:R-:W-:Y:S01]  /*8810*/  FMUL.FTZ R33, R2, R33 ;  /* 0x0000002102217220 */ /* 0x000fe20000410000 */
[----:B-----5:R-:W-:Y:S01]  /*8820*/  LDSM.16.MT88.4 R140, [R237+0x800] ;  /* 0x00080000ed8c783b */ /* 0x020fe20000004200 */
[C---:B------:R-:W-:Y:S02]  /*8830*/  FMUL.FTZ R34, R0.reuse, R34 ;  /* 0x0000002200227220 */ /* 0x040fe40000410000 */
[----:B------:R-:W-:Y:S02]  /*8840*/  FMUL.FTZ R35, R0, R35 ;  /* 0x0000002300237220 */ /* 0x000fe40000410000 */
[C---:B------:R-:W-:Y:S01]  /*8850*/  FMUL.FTZ R36, R2.reuse, R36 ;  /* 0x0000002402247220 */ /* 0x040fe20000410000 */
[----:B------:R-:W2:Y:S01]  /*8860*/  MUFU.EX2 R151, R174 ;  /* 0x000000ae00977308 */ /* 0x000ea20000000800 */
[----:B------:R-:W-:Y:S02]  /*8870*/  FMUL.FTZ R37, R2, R37 ;  /* 0x0000002502257220 */ /* 0x000fe40000410000 */
[C---:B------:R-:W-:Y:S02]  /*8880*/  FMUL.FTZ R38, R0.reuse, R38 ;  /* 0x0000002600267220 */ /* 0x040fe40000410000 */
[----:B------:R-:W-:Y:S02]  /*8890*/  FMUL.FTZ R39, R0, R39 ;  /* 0x0000002700277220 */ /* 0x000fe40000410000 */
[C---:B------:R-:W-:Y:S02]  /*88a0*/  FMUL.FTZ R40, R2.reuse, R40 ;  /* 0x0000002802287220 */ /* 0x040fe40000410000 */
[----:B------:R-:W-:Y:S01]  /*88b0*/  FMUL.FTZ R41, R2, R41 ;  /* 0x0000002902297220 */ /* 0x000fe20000410000 */
[----:B------:R-:W-:Y:S01]  /*88c0*/  MUFU.EX2 R248, R172 ;  /* 0x000000ac00f87308 */ /* 0x000fe20000000800 */
[C---:B------:R-:W-:Y:S02]  /*88d0*/  FMUL.FTZ R42, R0.reuse, R42 ;  /* 0x0000002a002a7220 */ /* 0x040fe40000410000 */
[----:B------:R-:W-:Y:S02]  /*88e0*/  FMUL.FTZ R43, R0, R43 ;  /* 0x0000002b002b7220 */ /* 0x000fe40000410000 */
[C---:B------:R-:W-:Y:S02]  /*88f0*/  FMUL.FTZ R44, R2.reuse, R44 ;  /* 0x0000002c022c7220 */ /* 0x040fe40000410000 */
[----:B------:R-:W-:Y:S02]  /*8900*/  FMUL.FTZ R45, R2, R45 ;  /* 0x0000002d022d7220 */ /* 0x000fe40000410000 */
[C---:B------:R-:W-:Y:S01]  /*8910*/  FMUL.FTZ R46, R0.reuse, R46 ;  /* 0x0000002e002e7220 */ /* 0x040fe20000410000 */
[----:B------:R-:W-:Y:S01]  /*8920*/  MUFU.EX2 R177, R175 ;  /* 0x000000af00b17308 */ /* 0x000fe20000000800 */
[----:B------:R-:W-:Y:S02]  /*8930*/  FMUL.FTZ R47, R0, R47 ;  /* 0x0000002f002f7220 */ /* 0x000fe40000410000 */
[C---:B------:R-:W-:Y:S02]  /*8940*/  FMUL.FTZ R48, R2.reuse, R48 ;  /* 0x0000003002307220 */ /* 0x040fe40000410000 */
[----:B------:R-:W-:Y:S02]  /*8950*/  FMUL.FTZ R49, R2, R49 ;  /* 0x0000003102317220 */ /* 0x000fe40000410000 */
[C---:B------:R-:W-:Y:S02]  /*8960*/  FMUL.FTZ R50, R0.reuse, R50 ;  /* 0x0000003200327220 */ /* 0x040fe40000410000 */
[----:B------:R-:W-:Y:S01]  /*8970*/  FMUL.FTZ R51, R0, R51 ;  /* 0x0000003300337220 */ /* 0x000fe20000410000 */
[----:B------:R2:W-:Y:S01]  /*8980*/  MUFU.EX2 R174, R179 ;  /* 0x000000b300ae7308 */ /* 0x0005e20000000800 */
[C---:B------:R-:W-:Y:S02]  /*8990*/  FMUL.FTZ R52, R2.reuse, R52 ;  /* 0x0000003402347220 */ /* 0x040fe40000410000 */
[----:B------:R-:W-:Y:S02]  /*89a0*/  FMUL.FTZ R53, R2, R53 ;  /* 0x0000003502357220 */ /* 0x000fe40000410000 */
[C---:B------:R-:W-:Y:S02]  /*89b0*/  FMUL.FTZ R54, R0.reuse, R54 ;  /* 0x0000003600367220 */ /* 0x040fe40000410000 */
[----:B------:R-:W-:Y:S02]  /*89c0*/  FMUL.FTZ R55, R0, R55 ;  /* 0x0000003700377220 */ /* 0x000fe40000410000 */
[C---:B------:R-:W-:Y:S01]  /*89d0*/  FMUL.FTZ R56, R2.reuse, R56 ;  /* 0x0000003802387220 */ /* 0x040fe20000410000 */
[----:B------:R4:W-:Y:S01]  /*89e0*/  MUFU.EX2 R175, R178 ;  /* 0x000000b200af7308 */ /* 0x0009e20000000800 */
[----:B------:R-:W-:Y:S02]  /*89f0*/  FMUL.FTZ R57, R2, R57 ;  /* 0x0000003902397220 */ /* 0x000fe40000410000 */
[C---:B------:R-:W-:Y:S02]  /*8a00*/  FMUL.FTZ R58, R0.reuse, R58 ;  /* 0x0000003a003a7220 */ /* 0x040fe40000410000 */
[----:B------:R-:W-:Y:S02]  /*8a10*/  FMUL.FTZ R59, R0, R59 ;  /* 0x0000003b003b7220 */ /* 0x000fe40000410000 */
[C---:B------:R-:W-:Y:S02]  /*8a20*/  FMUL.FTZ R60, R2.reuse, R60 ;  /* 0x0000003c023c7220 */ /* 0x040fe40000410000 */
[----:B------:R-:W-:Y:S01]  /*8a30*/  FMUL.FTZ R61, R2, R61 ;  /* 0x0000003d023d7220 */ /* 0x000fe20000410000 */
[----:B------:R-:W-:Y:S01]  /*8a40*/  MUFU.EX2 R172, R250 ;  /* 0x000000fa00ac7308 */ /* 0x000fe20000000800 */
[C---:B------:R-:W-:Y:S02]  /*8a50*/  FMUL.FTZ R62, R0.reuse, R62 ;  /* 0x0000003e003e7220 */ /* 0x040fe40000410000 */
[----:B------:R-:W-:Y:S01]  /*8a60*/  FMUL.FTZ R63, R0, R63 ;  /* 0x0000003f003f7220 */ /* 0x000fe20000410000 */
[----:B--2---:R-:W-:Y:S01]  /*8a70*/  MOV R179, R151 ;  /* 0x0000009700b37202 */ /* 0x004fe20000000f00 */
[C---:B------:R-:W-:Y:S02]  /*8a80*/  FMUL.FTZ R64, R2.reuse, R64 ;  /* 0x0000004002407220 */ /* 0x040fe40000410000 */
[----:B------:R-:W-:Y:S02]  /*8a90*/  FMUL.FTZ R65, R2, R65 ;  /* 0x0000004102417220 */ /* 0x000fe40000410000 */
[C---:B------:R-:W-:Y:S02]  /*8aa0*/  FMUL.FTZ R66, R0.reuse, R66 ;  /* 0x0000004200427220 */ /* 0x040fe40000410000 */
[----:B------:R-:W-:Y:S02]  /*8ab0*/  FMUL.FTZ R67, R0, R67 ;  /* 0x0000004300437220 */ /* 0x000fe40000410000 */
[C---:B------:R-:W-:Y:S01]  /*8ac0*/  FMUL.FTZ R68, R2.reuse, R68 ;  /* 0x0000004402447220 */ /* 0x040fe20000410000 */
[----:B----4-:R-:W-:Y:S01]  /*8ad0*/  MOV R178, R150 ;  /* 0x0000009600b27202 */ /* 0x010fe20000000f00 */
[----:B------:R-:W-:Y:S02]  /*8ae0*/  FMUL.FTZ R69, R2, R69 ;  /* 0x0000004502457220 */ /* 0x000fe40000410000 */
[C---:B------:R-:W-:Y:S02]  /*8af0*/  FMUL.FTZ R70, R0.reuse, R70 ;  /* 0x0000004600467220 */ /* 0x040fe40000410000 */
        /* <DEDUP_REMOVED lines=52> */
[C---:B------:R-:W-:Y:S02]  /*8e40*/  FMUL.FTZ R123, R0.reuse, R123 ;  /* 0x0000007b007b7220 */ /* 0x040fe40000410000 */
[C---:B------:R-:W-:Y:S02]  /*8e50*/  FMUL.FTZ R126, R0.reuse, R126 ;  /* 0x0000007e007e7220 */ /* 0x040fe40000410000 */
[C---:B------:R-:W-:Y:S02]  /*8e60*/  FMUL.FTZ R127, R0.reuse, R127 ;  /* 0x0000007f007f7220 */ /* 0x040fe40000410000 */
[C---:B------:R-:W-:Y:S02]  /*8e70*/  FMUL.FTZ R130, R0.reuse, R130 ;  /* 0x0000008200827220 */ /* 0x040fe40000410000 */
[----:B------:R-:W-:Y:S02]  /*8e80*/  FMUL.FTZ R131, R0, R131 ;  /* 0x0000008300837220 */ /* 0x000fe40000410000 */
[C---:B------:R-:W-:Y:S02]  /*8e90*/  FMUL.FTZ R124, R2.reuse, R124 ;  /* 0x0000007c027c7220 */ /* 0x040fe40000410000 */
[C---:B------:R-:W-:Y:S02]  /*8ea0*/  FMUL.FTZ R125, R2.reuse, R125 ;  /* 0x0000007d027d7220 */ /* 0x040fe40000410000 */
[C---:B------:R-:W-:Y:S02]  /*8eb0*/  FMUL.FTZ R128, R2.reuse, R128 ;  /* 0x0000008002807220 */ /* 0x040fe40000410000 */
[----:B------:R-:W-:Y:S02]  /*8ec0*/  FMUL.FTZ R129, R2, R129 ;  /* 0x0000008102817220 */ /* 0x000fe40000410000 */
[----:B------:R-:W2:Y:S10]  /*8ed0*/  MUFU.EX2 R2, R249 ;  /* 0x000000f900027308 */ /* 0x000eb40000000800 */
[----:B------:R-:W4:Y:S10]  /*8ee0*/  MUFU.EX2 R249, R173 ;  /* 0x000000ad00f97308 */ /* 0x000f340000000800 */
[----:B------:R-:W5:Y:S01]  /*8ef0*/  MUFU.EX2 R173, R157 ;  /* 0x0000009d00ad7308 */ /* 0x000f620000000800 */
[----:B---3--:R-:W-:Y:S01]  /*8f00*/  FFMA.FTZ R148, R0, R148, R169 ;  /* 0x0000009400947223 */ /* 0x008fe200000100a9 */
[----:B------:R-:W-:Y:S01]  /*8f10*/  F2FP.BF16.PACK_AB R169, R156, R169 ;  /* 0x000000a99ca9723e */ /* 0x000fe200000010ff */
[----:B------:R-:W-:Y:S04]  /*8f20*/  FADD.FTZ R0, R132, R176 ;  /* 0x000000b084007221 */ /* 0x000fe80000010000 */
[----:B--2---:R-:W-:Y:S02]  /*8f30*/  FADD.FTZ R0, R2, R0 ;  /* 0x0000000002007221 */ /* 0x004fe40000010000 */
[C---:B-1----:R-:W-:Y:S05]  /*8f40*/  HMMA.16816.F32.BF16 R4, R168.reuse, R136, R4 ;  /* 0x00000088a804723c */ /* 0x042fea0000041804 */
[----:B------:R-:W-:Y:S03]  /*8f50*/  FADD.FTZ R0, R144, R0 ;  /* 0x0000000090007221 */ /* 0x000fe60000010000 */
[C---:B------:R-:W-:Y:S01]  /*8f60*/  HMMA.16816.F32.BF16 R8, R168.reuse, R138, R8 ;  /* 0x0000008aa808723c */ /* 0x040fe20000041808 */
[----:B------:R-:W1:Y:S03]  /*8f70*/  LDSM.16.MT88.4 R136, [R239] ;  /* 0x00000000ef88783b */ /* 0x000e660000004200 */
[----:B------:R-:W-:Y:S04]  /*8f80*/  FADD.FTZ R0, R134, R0 ;  /* 0x0000000086007221 */ /* 0x000fe80000010000 */
[C---:B-1----:R-:W-:Y:S08]  /*8f90*/  HMMA.16816.F32.BF16 R12, R168.reuse, R136, R12 ;  /* 0x00000088a80c723c */ /* 0x042ff0000004180c */
[C---:B------:R-:W-:Y:S01]  /*8fa0*/  HMMA.16816.F32.BF16 R16, R168.reuse, R138, R16 ;  /* 0x0000008aa810723c */ /* 0x040fe20000041810 */
[----:B------:R-:W1:Y:S07]  /*8fb0*/  LDSM.16.MT88.4 R136, [R238] ;  /* 0x00000000ee88783b */ /* 0x000e6e0000004200 */
[C---:B-1----:R-:W-:Y:S08]  /*8fc0*/  HMMA.16816.F32.BF16 R20, R168.reuse, R136, R20 ;  /* 0x00000088a814723c */ /* 0x042ff00000041814 */
[C---:B------:R-:W-:Y:S01]  /*8fd0*/  HMMA.16816.F32.BF16 R24, R168.reuse, R138, R24 ;  /* 0x0000008aa818723c */ /* 0x040fe20000041818 */
[----:B------:R-:W1:Y:S07]  /*8fe0*/  LDSM.16.MT88.4 R136, [R242] ;  /* 0x00000000f288783b */ /* 0x000e6e0000004200 */
        /* <DEDUP_REMOVED lines=39> */
[----:B------:R-:W1:Y:S03]  /*9260*/  MUFU.EX2 R132, R159 ;  /* 0x0000009f00847308 */ /* 0x000e660000000800 */
[----:B----4-:R-:W-:Y:S03]  /*9270*/  F2FP.BF16.PACK_AB R137, R249, R151 ;  /* 0x00000097f989723e */ /* 0x010fe600000010ff */
[----:B------:R-:W-:Y:S02]  /*9280*/  F2FP.BF16.PACK_AB R138, R134, R144 ;  /* 0x00000090868a723e */ /* 0x000fe400000010ff */
[----:B------:R-:W2:Y:S02]  /*9290*/  LDSM.16.MT88.4 R144, [R239+0x800] ;  /* 0x00080000ef90783b */ /* 0x000ea40000004200 */
[----:B------:R-:W-:Y:S01]  /*92a0*/  MUFU.EX2 R134, R152 ;  /* 0x0000009800867308 */ /* 0x000fe20000000800 */
[----:B------:R-:W-:Y:S02]  /*92b0*/  F2FP.BF16.PACK_AB R139, R177, R248 ;  /* 0x000000f8b18b723e */ /* 0x000fe400000010ff */
[----:B------:R-:W-:Y:S02]  /*92c0*/  F2FP.BF16.PACK_AB R169, R175, R174 ;  /* 0x000000aeafa9723e */ /* 0x000fe400000010ff */
[----:B-----5:R-:W-:Y:S03]  /*92d0*/  F2FP.BF16.PACK_AB R171, R173, R172 ;  /* 0x000000acadab723e */ /* 0x020fe600000010ff */
[C---:B------:R-:W-:Y:S02]  /*92e0*/  HMMA.16816.F32.BF16 R4, R136.reuse, R140, R4 ;  /* 0x0000008c8804723c */ /* 0x040fe40000041804 */
[----:B------:R-:W3:Y:S03]  /*92f0*/  MUFU.EX2 R2, R158 ;  /* 0x0000009e00027308 */ /* 0x000ee60000000800 */
[----:B-1----:R-:W-:Y:S03]  /*9300*/  FADD.FTZ R0, R132, R0 ;  /* 0x0000000084007221 */ /* 0x002fe60000010000 */
[C---:B------:R-:W-:Y:S01]  /*9310*/  HMMA.16816.F32.BF16 R8, R136.reuse, R142, R8 ;  /* 0x0000008e8808723c */ /* 0x040fe20000041808 */
[----:B------:R-:W1:Y:S03]  /*9320*/  LDSM.16.MT88.4 R140, [R238+0x800] ;  /* 0x00080000ee8c783b */ /* 0x000e660000004200 */
[C---:B---3--:R-:W-:Y:S01]  /*9330*/  F2FP.BF16.PACK_AB R168, R2.reuse, R132 ;  /* 0x0000008402a8723e */ /* 0x048fe200000010ff */
[----:B------:R-:W-:Y:S02]  /*9340*/  FADD.FTZ R0, R2, R0 ;  /* 0x0000000002007221 */ /* 0x000fe40000010000 */
[----:B------:R-:W-:Y:S01]  /*9350*/  FADD.FTZ R2, R156, R148 ;  /* 0x000000949c027221 */ /* 0x000fe20000010000 */
        /* <DEDUP_REMOVED lines=39> */
[C---:B-1----:R-:W-:Y:S01]  /*95d0*/  HMMA.16816.F32.BF16 R116, R136.reuse, R140, R116 ;  /* 0x0000008c8874723c */ /* 0x042fe20000041874 */
[----:B------:R-:W1:Y:S07]  /*95e0*/  MUFU.EX2 R140, R153 ;  /* 0x00000099008c7308 */ /* 0x000e6e0000000800 */
[C---:B------:R-:W-:Y:S04]  /*95f0*/  HMMA.16816.F32.BF16 R120, R136.reuse, R142, R120 ;  /* 0x0000008e8878723c */ /* 0x040fe80000041878 */
[----:B-1----:R-:W-:Y:S01]  /*9600*/  FADD.FTZ R0, R140, R0 ;  /* 0x000000008c007221 */ /* 0x002fe20000010000 */
[----:B------:R-:W1:Y:S01]  /*9610*/  LDSM.16.MT88.4 R152, [R237+0x1000] ;  /* 0x00100000ed98783b */ /* 0x000e620000004200 */
[C---:B------:R-:W-:Y:S02]  /*9620*/  F2FP.BF16.PACK_AB R170, R134.reuse, R140 ;  /* 0x0000008c86aa723e */ /* 0x040fe400000010ff */
[----:B------:R-:W-:Y:S01]  /*9630*/  FADD.FTZ R0, R134, R0 ;  /* 0x0000000086007221 */ /* 0x000fe20000010000 */
[C---:B--2---:R-:W-:Y:S04]  /*9640*/  HMMA.16816.F32.BF16 R124, R136.reuse, R144, R124 ;  /* 0x00000090887c723c */ /* 0x044fe8000004187c */
[----:B------:R2:W-:Y:S04]  /*9650*/  STL [R1+0x8], R0 ;  /* 0x0000080001007387 */ /* 0x0005e80000100800 */
[----:B------:R-:W-:Y:S01]  /*9660*/  HMMA.16816.F32.BF16 R128, R136, R146, R128 ;  /* 0x000000928880723c */ /* 0x000fe20000041880 */
[----:B------:R-:W3:Y:S04]  /*9670*/  LDL R176, [R1+0x10] ;  /* 0x0000100001b07983 */ /* 0x000ee80000100800 */
[----:B------:R-:W4:Y:S04]  /*9680*/  LDL.LU R132, [R1+0x4] ;  /* 0x0000040001847983 */ /* 0x000f280000300800 */
[----:B------:R-:W5:Y:S08]  /*9690*/  LDSM.16.MT88.4 R144, [R239+0x1000] ;  /* 0x00100000ef90783b */ /* 0x000f700000004200 */
[----:B------:R-:W5:Y:S01]  /*96a0*/  LDSM.16.MT88.4 R136, [R238+0x1000] ;  /* 0x00100000ee88783b */ /* 0x000f620000004200 */
[----:B--2---:R-:W-:Y:S04]  /*96b0*/  FADD.FTZ R0, R149, R2 ;  /* 0x0000000295007221 */ /* 0x004fe80000010000 */
[----:B------:R-:W-:Y:S01]  /*96c0*/  FADD.FTZ R0, R178, R0 ;  /* 0x00000000b2007221 */ /* 0x000fe20000010000 */
[C---:B-1----:R-:W-:Y:S02]  /*96d0*/  HMMA.16816.F32.BF16 R156, R168.reuse, R152, R4 ;  /* 0x00000098a89c723c */ /* 0x042fe40000041804 */
[----:B------:R-:W1:Y:S03]  /*96e0*/  LDSM.16.MT88.4 R4, [R240+0x1000] ;  /* 0x00100000f004783b */ /* 0x000e660000004200 */
[----:B------:R-:W-:Y:S03]  /*96f0*/  FADD.FTZ R0, R179, R0 ;  /* 0x00000000b3007221 */ /* 0x000fe60000010000 */
[C---:B------:R-:W-:Y:S02]  /*9700*/  HMMA.16816.F32.BF16 R152, R168.reuse, R154, R8 ;  /* 0x0000009aa898723c */ /* 0x040fe40000041808 */
[----:B------:R-:W2:Y:S02]  /*9710*/  LDSM.16.MT88.4 R8, [R237+0x2800] ;  /* 0x00280000ed08783b */ /* 0x000ea40000004200 */
[----:B------:R-:W-:Y:S04]  /*9720*/  FADD.FTZ R0, R249, R0 ;  /* 0x00000000f9007221 */ /* 0x000fe80000010000 */
[----:B------:R-:W-:Y:S04]  /*9730*/  FADD.FTZ R0, R248, R0 ;  /* 0x00000000f8007221 */ /* 0x000fe80000010000 */
[----:B------:R-:W-:Y:S01]  /*9740*/  FADD.FTZ R0, R177, R0 ;  /* 0x00000000b1007221 */ /* 0x000fe20000010000 */
[C---:B-----5:R-:W-:Y:S01]  /*9750*/  HMMA.16816.F32.BF16 R148, R168.reuse, R144, R12 ;  /* 0x00000090a894723c */ /* 0x060fe2000004180c */
[----:B------:R-:W5:Y:S02]  /*9760*/  LDSM.16.MT88.4 R12, [R239+0x2800] ;  /* 0x00280000ef0c783b */ /* 0x000f640000004200 */
[----:B------:R-:W-:Y:S04]  /*9770*/  FADD.FTZ R0, R174, R0 ;  /* 0x00000000ae007221 */ /* 0x000fe80000010000 */
[----:B------:R-:W-:Y:S01]  /*9780*/  FADD.FTZ R0, R175, R0 ;  /* 0x00000000af007221 */ /* 0x000fe20000010000 */
[C---:B------:R-:W-:Y:S04]  /*9790*/  HMMA.16816.F32.BF16 R144, R168.reuse, R146, R16 ;  /* 0x00000092a890723c */ /* 0x040fe80000041810 */
[----:B------:R-:W-:Y:S04]  /*97a0*/  FADD.FTZ R2, R172, R0 ;  /* 0x00000000ac027221 */ /* 0x000fe80000010000 */
[C---:B------:R-:W-:Y:S04]  /*97b0*/  HMMA.16816.F32.BF16 R140, R168.reuse, R136, R20 ;  /* 0x00000088a88c723c */ /* 0x040fe80000041814 */
[----:B------:R-:W-:Y:S04]  /*97c0*/  FADD.FTZ R2, R173, R2 ;  /* 0x00000002ad027221 */ /* 0x000fe80000010000 */
[C---:B------:R-:W-:Y:S08]  /*97d0*/  HMMA.16816.F32.BF16 R136, R168.reuse, R138, R24 ;  /* 0x0000008aa888723c */ /* 0x040ff00000041818 */
[C---:B-1----:R-:W-:Y:S08]  /*97e0*/  HMMA.16816.F32.BF16 R28, R168.reuse, R4, R28 ;  /* 0x00000004a81c723c */ /* 0x042ff0000004181c */
[C---:B------:R-:W-:Y:S01]  /*97f0*/  HMMA.16816.F32.BF16 R32, R168.reuse, R6, R32 ;  /* 0x00000006a820723c */ /* 0x040fe20000041820 */
[----:B------:R-:W1:Y:S07]  /*9800*/  LDSM.16.MT88.4 R4, [R238+0x2800] ;  /* 0x00280000ee04783b */ /* 0x000e6e0000004200 */
[C---:B--2---:R-:W-:Y:S08]  /*9810*/  HMMA.16816.F32.BF16 R36, R168.reuse, R8, R36 ;  /* 0x00000008a824723c */ /* 0x044ff00000041824 */
[C---:B------:R-:W-:Y:S01]  /*9820*/  HMMA.16816.F32.BF16 R40, R168.reuse, R10, R40 ;  /* 0x0000000aa828723c */ /* 0x040fe20000041828 */
[----:B------:R-:W2:Y:S07]  /*9830*/  LDSM.16.MT88.4 R8, [R240+0x2800] ;  /* 0x00280000f008783b */ /* 0x000eae0000004200 */
[C---:B-----5:R-:W-:Y:S08]  /*9840*/  HMMA.16816.F32.BF16 R44, R168.reuse, R12, R44 ;  /* 0x0000000ca82c723c */ /* 0x060ff0000004182c */
[C---:B------:R-:W-:Y:S01]  /*9850*/  HMMA.16816.F32.BF16 R48, R168.reuse, R14, R48 ;  /* 0x0000000ea830723c */ /* 0x040fe20000041830 */
[----:B------:R-:W5:Y:S07]  /*9860*/  LDSM.16.MT88.4 R12, [R237+0x4000] ;  /* 0x00400000ed0c783b */ /* 0x000f6e0000004200 */
        /* <DEDUP_REMOVED lines=22> */
[C---:B------:R-:W-:Y:S08]  /*99d0*/  HMMA.16816.F32.BF16 R112, R168.reuse, R10, R112 ;  /* 0x0000000aa870723c */ /* 0x040ff00000041870 */
[C---:B-----5:R-:W-:Y:S08]  /*99e0*/  HMMA.16816.F32.BF16 R116, R168.reuse, R12, R116 ;  /* 0x0000000ca874723c */ /* 0x060ff00000041874 */
[C---:B------:R-:W-:Y:S08]  /*99f0*/  HMMA.16816.F32.BF16 R120, R168.reuse, R14, R120 ;  /* 0x0000000ea878723c */ /* 0x040ff00000041878 */
[C---:B-1----:R-:W-:Y:S08]  /*9a00*/  HMMA.16816.F32.BF16 R124, R168.reuse, R4, R124 ;  /* 0x00000004a87c723c */ /* 0x042ff0000004187c */
[----:B------:R-:W-:Y:S04]  /*9a10*/  HMMA.16816.F32.BF16 R128, R168, R6, R128 ;  /* 0x00000006a880723c */ /* 0x000fe80000041880 */
[C---:B----4-:R-:W-:Y:S02]  /*9a20*/  IADD3 R0, R132.reuse, -0x1, RZ ;  /* 0xffffffff84007810 */ /* 0x050fe40007ffe0ff */
[----:B---3--:R-:W-:Y:S02]  /*9a30*/  ISETP.GT.AND P1, PT, R132, R176, PT ;  /* 0x000000b08400720c */ /* 0x008fe40003f24270 */
[----:B------:R-:W-:Y:S01]  /*9a40*/  MOV R132, R3 ;  /* 0x0000000300847202 */ /* 0x000fe20000000f00 */
[----:B------:R1:W-:Y:S04]  /*9a50*/  STL [R1+0x4], R0 ;  /* 0x0000040001007387 */ /* 0x0003e80000100800 */
[----:B------:R1:W-:Y:S06]  /*9a60*/  STL [R1+0xc], R2 ;  /* 0x00000c0201007387 */ /* 0x0003ec0000100800 */
[----:B-1----:R-:W-:-:S05]  /*9a70*/  @P1 BRA `(.L_x_55) ;  /* 0xffffcc4000001947 */ /* 0x002fca000383ffff */
.L_x_43:
[----:B------:R-:W-:Y:S05]  /*9a80*/  BRA.DIV ~URZ, `(.L_x_56) ;  /* 0x000069527f007947 */ /* 0x000fea000b800000 */
[----:B------:R-:W2:Y:S04]  /*9a90*/  LDL.LU R7, [R1+0x8] ;  /* 0x0000080001077983 */ /* 0x000ea80000300800 */
[----:B------:R-:W3:Y:S04]  /*9aa0*/  LDL.LU R6, [R1+0xc] ;  /* 0x00000c0001067983 */ /* 0x000ee80000300800 */
[----:B--2---:R-:W1:Y:S04]  /*9ab0*/  SHFL.BFLY PT, R0, R7, 0x2, 0x1f ;  /* 0x0c401f0007007f89 */ /* 0x004e6800000e0000 */
[----:B---3--:R-:W2:Y:S01]  /*9ac0*/  SHFL.BFLY PT, R2, R6, 0x2, 0x1f ;  /* 0x0c401f0006027f89 */ /* 0x008ea200000e0000 */
[----:B-1----:R-:W-:-:S02]  /*9ad0*/  FADD.FTZ R0, R0, R7 ;  /* 0x0000000700007221 */ /* 0x002fc40000010000 */
[----:B--2---:R-:W-:-:S03]  /*9ae0*/  FADD.FTZ R4, R2, R6 ;  /* 0x0000000602047221 */ /* 0x004fc60000010000 */
[----:B------:R-:W1:Y:S04]  /*9af0*/  SHFL.BFLY PT, R2, R0, 0x1, 0x1f ;  /* 0x0c201f0000027f89 */ /* 0x000e6800000e0000 */
[----:B------:R2:W3:Y:S01]  /*9b00*/  SHFL.BFLY PT, R3, R4, 0x1, 0x1f ;  /* 0x0c201f0004037f89 */ /* 0x0004e200000e0000 */
[----:B-1----:R-:W-:-:S05]  /*9b10*/  FADD.FTZ R5, R0, R2 ;  /* 0x0000000200057221 */ /* 0x002fca0000010000 */
.L_x_132:
[----:B------:R-:W-:Y:S01]  /*9b20*/  FSETP.NE.FTZ.AND P1, PT, R5, RZ, PT ;  /* 0x000000ff0500720b */ /* 0x000fe20003f35000 */
[----:B---3--:R-:W-:Y:S01]  /*9b30*/  FADD.FTZ R3, R3, R4 ;  /* 0x0000000403037221 */ /* 0x008fe20000010000 */
[----:B------:R-:W-:Y:S02]  /*9b40*/  MOV R18, 0xff800000 ;  /* 0xff80000000127802 */ /* 0x000fe40000000f00 */
[----:B------:R-:W-:Y:S02]  /*9b50*/  MOV R19, 0xff800000 ;  /* 0xff80000000137802 */ /* 0x000fe40000000f00 */
[----:B------:R-:W-:-:S07]  /*9b60*/  FSETP.NE.FTZ.AND P0, PT, R3, RZ, PT ;  /* 0x000000ff0300720b */ /* 0x000fce0003f15000 */
[----:B------:R-:W1:Y:S01]  /*9b70*/  @P1 MUFU.LG2 R0, R5 ;  /* 0x0000000500001308 */ /* 0x000e620000000c00 */
[----:B------:R-:W-:-:S05]  /*9b80*/  @P1 MOV R2, 0x3f317218 ;  /* 0x3f31721800021802 */ /* 0x000fca0000000f00 */
[----:B------:R-:W-:Y:S01]  /*9b90*/  @P1 FMUL.FTZ R2, R2, c[0x0][0x2d0] ;  /* 0x0000b40002021a20 */ /* 0x000fe20000410000 */
[----:B--2---:R-:W-:-:S05]  /*9ba0*/  @P0 MOV R4, 0x3f317218 ;  /* 0x3f31721800040802 */ /* 0x004fca0000000f00 */
[----:B------:R-:W-:Y:S02]  /*9bb0*/  @P0 FMUL.FTZ R4, R4, c[0x0][0x2d0] ;  /* 0x0000b40004040a20 */ /* 0x000fe40000410000 */
[----:B-1----:R-:W-:-:S04]  /*9bc0*/  @P1 FMUL.FTZ R0, R0, 0.69314718246459960938 ;  /* 0x3f31721800001820 */ /* 0x002fc80000410000 */
[----:B------:R-:W-:Y:S01]  /*9bd0*/  @P1 FFMA.FTZ R18, R2, R133, R0 ;  /* 0x0000008502121223 */ /* 0x000fe20000010000 */
[----:B------:R-:W-:Y:S01]  /*9be0*/  MOV R2, RZ ;  /* 0x000000ff00027202 */ /* 0x000fe20000000f00 */
[----:B------:R-:W1:Y:S08]  /*9bf0*/  @P0 MUFU.LG2 R0, R3 ;  /* 0x0000000300000308 */ /* 0x000e700000000c00 */
[----:B------:R-:W2:Y:S01]  /*9c00*/  @P1 MUFU.RCP R2, R5 ;  /* 0x0000000500021308 */ /* 0x000ea20000001000 */
[----:B-1----:R-:W-:-:S04]  /*9c10*/  @P0 FMUL.FTZ R0, R0, 0.69314718246459960938 ;  /* 0x3f31721800000820 */ /* 0x002fc80000410000 */
[----:B------:R-:W-:Y:S01]  /*9c20*/  @P0 FFMA.FTZ R19, R4, R132, R0 ;  /* 0x0000008404130223 */ /* 0x000fe20000010000 */
[----:B------:R-:W-:Y:S01]  /*9c30*/  MOV R0, RZ ;  /* 0x000000ff00007202 */ /* 0x000fe20000000f00 */
[C---:B--2---:R-:W-:Y:S02]  /*9c40*/  FMUL.FTZ R132, R2.reuse, R152 ;  /* 0x0000009802847220 */ /* 0x044fe40000410000 */
[----:B------:R-:W-:-:S03]  /*9c50*/  FMUL.FTZ R133, R2, R153 ;  /* 0x0000009902857220 */ /* 0x000fc60000410000 */
[----:B------:R-:W1:Y:S01]  /*9c60*/  @P0 MUFU.RCP R0, R3 ;  /* 0x0000000300000308 */ /* 0x000e620000001000 */
[C---:B------:R-:W-:Y:S02]  /*9c70*/  FMUL.FTZ R160, R2.reuse, R116 ;  /* 0x0000007402a07220 */ /* 0x040fe40000410000 */
[C---:B------:R-:W-:Y:S02]  /*9c80*/  FMUL.FTZ R161, R2.reuse, R117 ;  /* 0x0000007502a17220 */ /* 0x040fe40000410000 */
[C---:B------:R-:W-:Y:S02]  /*9c90*/  FMUL.FTZ R26, R2.reuse, R156 ;  /* 0x0000009c021a7220 */ /* 0x040fe40000410000 */
[C---:B------:R-:W-:Y:S02]  /*9ca0*/  FMUL.FTZ R27, R2.reuse, R157 ;  /* 0x0000009d021b7220 */ /* 0x040fe40000410000 */
[C---:B------:R-:W-:Y:S02]  /*9cb0*/  FMUL.FTZ R152, R2.reuse, R100 ;  /* 0x0000006402987220 */ /* 0x040fe40000410000 */
[----:B------:R-:W-:-:S02]  /*9cc0*/  FMUL.FTZ R153, R2, R101 ;  /* 0x0000006502997220 */ /* 0x000fc40000410000 */
[C---:B------:R-:W-:Y:S02]  /*9cd0*/  FMUL.FTZ R100, R2.reuse, R104 ;  /* 0x0000006802647220 */ /* 0x040fe40000410000 */
[----:B------:R-:W-:Y:S02]  /*9ce0*/  FMUL.FTZ R101, R2, R105 ;  /* 0x0000006902657220 */ /* 0x000fe40000410000 */
[C---:B-1----:R-:W-:Y:S02]  /*9cf0*/  FMUL.FTZ R116, R0.reuse, R158 ;  /* 0x0000009e00747220 */ /* 0x042fe40000410000 */
[----:B------:R-:W-:Y:S02]  /*9d00*/  FMUL.FTZ R117, R0, R159 ;  /* 0x0000009f00757220 */ /* 0x000fe40000410000 */
[C---:B------:R-:W-:Y:S02]  /*9d10*/  FMUL.FTZ R156, R2.reuse, R120 ;  /* 0x00000078029c7220 */ /* 0x040fe40000410000 */
[----:B------:R-:W-:-:S02]  /*9d20*/  FMUL.FTZ R157, R2, R121 ;  /* 0x00000079029d7220 */ /* 0x000fc40000410000 */
[C---:B------:R-:W-:Y:S02]  /*9d30*/  FMUL.FTZ R24, R2.reuse, R128 ;  /* 0x0000008002187220 */ /* 0x040fe40000410000 */
[----:B------:R-:W-:Y:S02]  /*9d40*/  FMUL.FTZ R25, R2, R129 ;  /* 0x0000008102197220 */ /* 0x000fe40000410000 */
[C---:B------:R-:W-:Y:S02]  /*9d50*/  FMUL.FTZ R158, R0.reuse, R34 ;  /* 0x00000022009e7220 */ /* 0x040fe40000410000 */
[----:B------:R-:W-:Y:S02]  /*9d60*/  FMUL.FTZ R159, R0, R35 ;  /* 0x00000023009f7220 */ /* 0x000fe40000410000 */
        /* <DEDUP_REMOVED lines=10> */
[C---:B------:R-:W-:Y:S02]  /*9e10*/  FMUL.FTZ R150, R0.reuse, R142 ;  /* 0x0000008e00967220 */ /* 0x040fe40000410000 */
[C---:B------:R-:W-:Y:S02]  /*9e20*/  FMUL.FTZ R151, R0.reuse, R143 ;  /* 0x0000008f00977220 */ /* 0x040fe40000410000 */
        /* <DEDUP_REMOVED lines=53> */
[----:B------:R-:W-:Y:S01]  /*a180*/  FMUL.FTZ R31, R0, R131 ;  /* 0x00000083001f7220 */ /* 0x000fe20000410000 */
[----:B------:R-:W-:Y:S01]  /*a190*/  MOV R0, 0x1 ;  /* 0x0000000100007802 */ /* 0x000fe20000000f00 */
        /* <DEDUP_REMOVED lines=44> */
.L_x_30:
[----:B-1----:R1:W5:Y:S04]  /*a460*/  LDL R6, [R1+0x48] ;  /* 0x0000480001067983 */ /* 0x0023680000100800 */
[----:B------:R-:W2:Y:S01]  /*a470*/  S2R R2, SR_TID.X ;  /* 0x0000000000027919 */ /* 0x000ea20000002100 */
[----:B------:R-:W-:Y:S01]  /*a480*/  BSSY B0, `(.L_x_57) ;  /* 0x0000011000007945 */ /* 0x000fe20003800000 */
[----:B--2---:R-:W-:-:S13]  /*a490*/  LOP3.LUT P0, RZ, R2, 0xff, RZ, 0xc0, !PT ;  /* 0x000000ff02ff7812 */ /* 0x004fda000780c0ff */
[----:B------:R-:W-:Y:S05]  /*a4a0*/  @P0 BRA `(.L_x_58) ;  /* 0x000000e000000947 */ /* 0x000fea0003800000 */
[----:B-1----:R-:W1:Y:S01]  /*a4b0*/  S2R R2, SR_LANEID ;  /* 0x0000000000027919 */ /* 0x002e620000000000 */
[----:B------:R-:W-:Y:S01]  /*a4c0*/  VOTEU.ANY UR4, UPT, PT ;  /* 0x0000000000047886 */ /* 0x000fe200038e0100 */
[----:B------:R-:W-:Y:S01]  /*a4d0*/  IMAD.MOV.U32 R4, RZ, RZ, c[0x0][0x560] ;  /* 0x00015800ff047624 */ /* 0x000fe200078e00ff */
[----:B------:R-:W1:Y:S01]  /*a4e0*/  FLO.U32 R3, UR4 ;  /* 0x0000000400037d00 */ /* 0x000e6200080e0000 */
[----:B------:R-:W-:Y:S01]  /*a4f0*/  IMAD.MOV.U32 R5, RZ, RZ, c[0x0][0x564] ;  /* 0x00015900ff057624 */ /* 0x000fe200078e00ff */
[----:B-1----:R-:W-:-:S06]  /*a500*/  ISETP.EQ.U32.AND P0, PT, R3, R2, PT ;  /* 0x000000020300720c */ /* 0x002fcc0003f02070 */
[----:B------:R-:W1:Y:S07]  /*a510*/  POPC R2, UR4 ;  /* 0x0000000400027d09 */ /* 0x000e6e0008000000 */
[----:B-1----:R1:W2:Y:S04]  /*a520*/  @P0 ATOMG.E.ADD.STRONG.GPU PT, R2, [R4.64], R2 ;  /* 0x00000002040209a8 */ /* 0x0022a800081ee1c6 */
[----:B-1----:R-:W1:Y:S04]  /*a530*/  S2R R4, SR_LTMASK ;  /* 0x0000000000047919 */ /* 0x002e680000003900 */
[----:B--2---:R1:W2:Y:S02]  /*a540*/  SHFL.IDX PT, R3, R2, R3, 0x1f ;  /* 0x00001f0302037589 */ /* 0x0042a400000e0000 */
[----:B-1----:R-:W-:-:S06]  /*a550*/  LOP3.LUT R2, R4, UR4, RZ, 0xc0, !PT ;  /* 0x0000000404027c12 */ /* 0x002fcc000f8ec0ff */
[----:B------:R-:W2:Y:S02]  /*a560*/  POPC R2, R2 ;  /* 0x0000000200027309 */ /* 0x000ea40000000000 */
[----:B--2--5:R-:W-:-:S05]  /*a570*/  IADD3 R6, R3, c[0x0][0xc], R2 ;  /* 0x0000030003067a10 */ /* 0x024fca0007ffe002 */
[----:B------:R1:W-:Y:S02]  /*a580*/  STL [R1+0x48], R6 ;  /* 0x0000480601007387 */ /* 0x0003e40000100800 */
.L_x_58:
[----:B-1----:R-:W-:Y:S05]  /*a590*/  BSYNC B0 ;  /* 0x0000000000007941 */ /* 0x002fea0003800000 */
.L_x_57:
[----:B------:R-:W-:Y:S01]  /*a5a0*/  PRMT R0, R0, 0x9910, RZ ;  /* 0x0000991000007816 */ /* 0x000fe200000000ff */
[----:B------:R-:W-:Y:S01]  /*a5b0*/  BSSY B1, `(.L_x_59) ;  /* 0x000046d000017945 */ /* 0x000fe20003800000 */
[----:B-----5:R-:W-:Y:S02]  /*a5c0*/  IMAD.MOV.U32 R22, RZ, RZ, R6 ;  /* 0x000000ffff167224 */ /* 0x020fe400078e0006 */
[----:B------:R-:W-:-:S13]  /*a5d0*/  ISETP.NE.AND P0, PT, R0, RZ, PT ;  /* 0x000000ff0000720c */ /* 0x000fda0003f05270 */
[----:B------:R-:W-:Y:S05]  /*a5e0*/  @!P0 BRA `(.L_x_60) ;  /* 0x000035d000008947 */ /* 0x000fea0003800000 */
[----:B------:R-:W2:Y:S04]  /*a5f0*/  LDL R5, [R1+0x5c] ;  /* 0x00005c0001057983 */ /* 0x000ea80000100800 */
[----:B------:R-:W3:Y:S04]  /*a600*/  LDL R11, [R1+0x60] ;  /* 0x00006000010b7983 */ /* 0x000ee80000100800 */
[----:B------:R-:W4:Y:S04]  /*a610*/  LDL R10, [R1+0x68] ;  /* 0x00006800010a7983 */ /* 0x000f280000100800 */
[----:B------:R-:W3:Y:S04]  /*a620*/  LDL R4, [R1+0x64] ;  /* 0x0000640001047983 */ /* 0x000ee80000100800 */
[----:B------:R-:W3:Y:S04]  /*a630*/  LDL R9, [R1+0x78] ;  /* 0x0000780001097983 */ /* 0x000ee80000100800 */
[----:B------:R-:W3:Y:S04]  /*a640*/  LDL R8, [R1+0x70] ;  /* 0x0000700001087983 */ /* 0x000ee80000100800 */
[----:B------:R-:W3:Y:S04]  /*a650*/  LDL R7, [R1+0x74] ;  /* 0x0000740001077983 */ /* 0x000ee80000100800 */
[----:B------:R-:W3:Y:S01]  /*a660*/  LDL R3, [R1+0x6c] ;  /* 0x00006c0001037983 */ /* 0x000ee20000100800 */
[----:B------:R-:W-:Y:S01]  /*a670*/  WARPSYNC 0xffffffff ;  /* 0xffffffff00007948 */ /* 0x000fe20003800000 */
[----:B------:R-:W-:-:S02]  /*a680*/  F2FP.BF16.PACK_AB R2, R27, R26 ;  /* 0x0000001a1b02723e */ /* 0x000fc400000010ff */
[----:B------:R-:W-:Y:S01]  /*a690*/  BAR.SYNC.DEFER_BLOCKING 0x1, 0x100 ;  /* 0x0044000000007b1d */ /* 0x000fe20000010000 */
[----:B------:R-:W-:-:S05]  /*a6a0*/  F2FP.BF16.PACK_AB R0, R117, R116 ;  /* 0x000000747500723e */ /* 0x000fca00000010ff */
[----:B------:R-:W4:Y:S04]  /*a6b0*/  LDL.LU R6, [R1+0x40] ;  /* 0x0000400001067983 */ /* 0x000f280000300800 */
[----:B--2---:R1:W-:Y:S04]  /*a6c0*/  STS [R5], R2 ;  /* 0x0000000205007388 */ /* 0x0043e80000000800 */
[----:B------:R2:W-:Y:S01]  /*a6d0*/  STS [R5+0x400], R0 ;  /* 0x0004000005007388 */ /* 0x0005e20000000800 */
[----:B-1----:R-:W-:Y:S02]  /*a6e0*/  F2FP.BF16.PACK_AB R2, R133, R132 ;  /* 0x000000848502723e */ /* 0x002fe400000010ff */
[----:B--2---:R-:W-:-:S03]  /*a6f0*/  F2FP.BF16.PACK_AB R0, R155, R154 ;  /* 0x0000009a9b00723e */ /* 0x004fc600000010ff */
[----:B---3--:R1:W-:Y:S04]  /*a700*/  STS [R11], R2 ;  /* 0x000000020b007388 */ /* 0x0083e80000000800 */
[----:B------:R2:W-:Y:S01]  /*a710*/  STS [R11+0x400], R0 ;  /* 0x000400000b007388 */ /* 0x0005e20000000800 */
[----:B-1----:R-:W-:Y:S02]  /*a720*/  F2FP.BF16.PACK_AB R2, R149, R148 ;  /* 0x000000949502723e */ /* 0x002fe400000010ff */
[----:B--2---:R-:W-:-:S03]  /*a730*/  F2FP.BF16.PACK_AB R0, R129, R128 ;  /* 0x000000808100723e */ /* 0x004fc600000010ff */
[----:B----4-:R1:W-:Y:S04]  /*a740*/  STS [R10], R2 ;  /* 0x000000020a007388 */ /* 0x0103e80000000800 */
[----:B------:R2:W-:Y:S01]  /*a750*/  STS [R10+0x400], R0 ;  /* 0x000400000a007388 */ /* 0x0005e20000000800 */
[----:B-1----:R-:W-:Y:S02]  /*a760*/  F2FP.BF16.PACK_AB R2, R145, R144 ;  /* 0x000000909102723e */ /* 0x002fe400000010ff */
[----:B--2---:R-:W-:-:S03]  /*a770*/  F2FP.BF16.PACK_AB R0, R121, R120 ;  /* 0x000000787900723e */ /* 0x004fc600000010ff */
[----:B------:R1:W-:Y:S04]  /*a780*/  STS [R4], R2 ;  /* 0x0000000204007388 */ /* 0x0003e80000000800 */
        /* <DEDUP_REMOVED lines=19> */
[----:B------:R1:W-:Y:S04]  /*a8c0*/  STS [R5+0x4000], R2 ;  /* 0x0040000205007388 */ /* 0x0003e80000000800 */
        /* <DEDUP_REMOVED lines=63> */
[----:B------:R-:W-:Y:S04]  /*acc0*/  STS [R5+0xc000], R2 ;  /* 0x00c0000205007388 */ /* 0x000fe80000000800 */
[----:B------:R1:W-:Y:S04]  /*acd0*/  STS [R5+0xc400], R0 ;  /* 0x00c4000005007388 */ /* 0x0003e80000000800 */
[----:B-1----:R-:W2:Y:S01]  /*ace0*/  LDL.LU R5, [R1+0x44] ;  /* 0x0000440001057983 */ /* 0x002ea20000300800 */
[----:B------:R-:W-:Y:S02]  /*acf0*/  F2FP.BF16.PACK_AB R2, R101, R100 ;  /* 0x000000646502723e */ /* 0x000fe400000010ff */
[----:B------:R-:W-:-:S03]  /*ad00*/  F2FP.BF16.PACK_AB R0, R79, R78 ;  /* 0x0000004e4f00723e */ /* 0x000fc600000010ff */
[----:B------:R1:W-:Y:S04]  /*ad10*/  STS [R11+0xc000], R2 ;  /* 0x00c000020b007388 */ /* 0x0003e80000000800 */
[----:B------:R3:W-:Y:S01]  /*ad20*/  STS [R11+0xc400], R0 ;  /* 0x00c400000b007388 */ /* 0x0007e20000000800 */
[----:B-1----:R-:W-:Y:S02]  /*ad30*/  F2FP.BF16.PACK_AB R2, R105, R104 ;  /* 0x000000686902723e */ /* 0x002fe400000010ff */
[----:B---3--:R-:W-:-:S03]  /*ad40*/  F2FP.BF16.PACK_AB R0, R83, R82 ;  /* 0x000000525300723e */ /* 0x008fc600000010ff */
        /* <DEDUP_REMOVED lines=10> */
[----:B------:R-:W-:Y:S01]  /*adf0*/  ISETP.NE.U32.AND P2, PT, RZ, c[0x0][0x508], PT ;  /* 0x00014200ff007a0c */ /* 0x000fe20003f45070 */
[----:B------:R-:W-:Y:S01]  /*ae00*/  IMAD.MOV.U32 R14, RZ, RZ, c[0x0][0x388] ;  /* 0x0000e200ff0e7624 */ /* 0x000fe200078e00ff */
[----:B------:R-:W-:Y:S01]  /*ae10*/  ISETP.NE.U32.AND P1, PT, RZ, c[0x0][0x500], PT ;  /* 0x00014000ff007a0c */ /* 0x000fe20003f25070 */
[----:B------:R-:W4:Y:S01]  /*ae20*/  LDL.LU R4, [R1+0x58] ;  /* 0x0000580001047983 */ /* 0x000f220000300800 */
[----:B-1----:R-:W-:Y:S02]  /*ae30*/  F2FP.BF16.PACK_AB R2, R157, R156 ;  /* 0x0000009c9d02723e */ /* 0x002fe400000010ff */
[----:B---3--:R-:W-:-:S03]  /*ae40*/  F2FP.BF16.PACK_AB R0, R87, R86 ;  /* 0x000000565700723e */ /* 0x008fc600000010ff */
[----:B------:R1:W-:Y:S04]  /*ae50*/  STS [R8+0xc000], R2 ;  /* 0x00c0000208007388 */ /* 0x0003e80000000800 */
[----:B------:R3:W-:Y:S01]  /*ae60*/  STS [R8+0xc400], R0 ;  /* 0x00c4000008007388 */ /* 0x0007e20000000800 */
[----:B------:R-:W-:Y:S02]  /*ae70*/  ISETP.NE.AND.EX P2, PT, RZ, c[0x0][0x50c], PT, P2 ;  /* 0x00014300ff007a0c */ /* 0x000fe40003f45320 */
[----:B-1----:R-:W-:Y:S02]  /*ae80*/  F2FP.BF16.PACK_AB R2, R113, R112 ;  /* 0x000000707102723e */ /* 0x002fe400000010ff */
[----:B---3--:R-:W-:-:S03]  /*ae90*/  F2FP.BF16.PACK_AB R0, R59, R58 ;  /* 0x0000003a3b00723e */ /* 0x008fc600000010ff */
[----:B------:R1:W-:Y:S04]  /*aea0*/  STS [R7+0xc000], R2 ;  /* 0x00c0000207007388 */ /* 0x0003e80000000800 */
[----:B------:R3:W-:Y:S01]  /*aeb0*/  STS [R7+0xc400], R0 ;  /* 0x00c4000007007388 */ /* 0x0007e20000000800 */
[----:B-1----:R-:W-:Y:S02]  /*aec0*/  F2FP.BF16.PACK_AB R2, R25, R24 ;  /* 0x000000181902723e */ /* 0x002fe400000010ff */
[----:B---3--:R-:W-:-:S03]  /*aed0*/  F2FP.BF16.PACK_AB R0, R31, R30 ;  /* 0x0000001e1f00723e */ /* 0x008fc600000010ff */
[----:B------:R1:W-:Y:S04]  /*aee0*/  STS [R3+0xc000], R2 ;  /* 0x00c0000203007388 */ /* 0x0003e80000000800 */
[----:B------:R3:W-:Y:S04]  /*aef0*/  STS [R3+0xc400], R0 ;  /* 0x00c4000003007388 */ /* 0x0007e80000000800 */
[----:B------:R-:W-:Y:S01]  /*af00*/  BAR.SYNC.DEFER_BLOCKING 0x1, 0x100 ;  /* 0x0044000000007b1d */ /* 0x000fe20000010000 */
[----:B------:R-:W-:Y:S02]  /*af10*/  ISETP.NE.AND.EX P1, PT, RZ, c[0x0][0x504], PT, P1 ;  /* 0x00014100ff007a0c */ /* 0x000fe40003f25310 */
[----:B-1----:R-:W-:Y:S01]  /*af20*/  @P2 IADD3 R2, P0, R6, c[0x0][0x508], RZ ;  /* 0x0001420006022a10 */ /* 0x002fe20007f1e0ff */
[----:B---3--:R-:W-:-:S03]  /*af30*/  IMAD.MOV.U32 R0, RZ, RZ, RZ ;  /* 0x000000ffff007224 */ /* 0x008fc600078e00ff */
[----:B--2---:R-:W-:-:S05]  /*af40*/  @P2 IADD3.X R3, R5, c[0x0][0x50c], RZ, P0, !PT ;  /* 0x0001430005032a10 */ /* 0x004fca00007fe4ff */
[----:B------:R1:W5:Y:S02]  /*af50*/  @P2 LDG.E R14, [R2.64] ;  /* 0x00000006020e2981 */ /* 0x000364000c1e1900 */
[----:B-1----:R-:W-:-:S04]  /*af60*/  IADD3 R2, P0, R6, c[0x0][0x500], RZ ;  /* 0x0001400006027a10 */ /* 0x002fc80007f1e0ff */
[----:B------:R-:W-:-:S05]  /*af70*/  IADD3.X R3, R5, c[0x0][0x504], RZ, P0, !PT ;  /* 0x0001410005037a10 */ /* 0x000fca00007fe4ff */
[----:B------:R1:W5:Y:S01]  /*af80*/  @P1 LDG.E R0, [R2.64] ;  /* 0x0000000602001981 */ /* 0x000362000c1e1900 */
[----:B----4-:R-:W-:-:S04]  /*af90*/  ISETP.NE.AND P0, PT, R4, RZ, PT ;  /* 0x000000ff0400720c */ /* 0x010fc80003f05270 */
[----:B------:R-:W-:Y:S01]  /*afa0*/  SEL R5, R4, c[0x0][0x3d4], P0 ;  /* 0x0000f50004057a07 */ /* 0x000fe20000000000 */
[----:B------:R-:W-:Y:S05]  /*afb0*/  @P2 BRA `(.L_x_61) ;  /* 0x0000004000002947 */ /* 0x000fea0003800000 */
[----:B-1----:R-:W-:Y:S05]  /*afc0*/  @!P1 BRA `(.L_x_61) ;  /* 0x0000003000009947 */ /* 0x002fea0003800000 */
[----:B------:R1:W2:Y:S04]  /*afd0*/  LDG.E R4, [R2.64] ;  /* 0x0000000602047981 */ /* 0x0002a8000c1e1900 */
[----:B-1----:R-:W2:Y:S02]  /*afe0*/  LDG.E R2, [R2.64+0x4] ;  /* 0x0000040602027981 */ /* 0x002ea4000c1e1900 */
[----:B--2--5:R-:W-:Y:S02]  /*aff0*/  IADD3 R14, -R4, R2, RZ ;  /* 0x00000002040e7210 */ /* 0x024fe40007ffe1ff */
.L_x_61:
[----:B-1----:R-:W2:Y:S04]  /*b000*/  LDL.LU R6, [R1+0x3c] ;  /* 0x00003c0001067983 */ /* 0x002ea80000300800 */
[----:B------:R-:W3:Y:S04]  /*b010*/  LDL.LU R3, [R1+0x50] ;  /* 0x0000500001037983 */ /* 0x000ee80000300800 */
[----:B------:R-:W4:Y:S04]  /*b020*/  LDL.LU R2, [R1+0x7c] ;  /* 0x00007c0001027983 */ /* 0x000f280000300800 */
[----:B------:R-:W4:Y:S04]  /*b030*/  LDL R11, [R1+0x80] ;  /* 0x00008000010b7983 */ /* 0x000f280000100800 */
[----:B------:R-:W4:Y:S04]  /*b040*/  LDL R9, [R1+0x188] ;  /* 0x0001880001097983 */ /* 0x000f280000100800 */
[----:B------:R-:W4:Y:S01]  /*b050*/  LDL R20, [R1+0x4c] ;  /* 0x00004c0001147983 */ /* 0x000f220000100800 */
[----:B------:R-:W-:Y:S01]  /*b060*/  IMAD.MOV.U32 R15, RZ, RZ, 0x368 ;  /* 0x00000368ff0f7424 */ /* 0x000fe200078e00ff */
[----:B------:R-:W-:-:S02]  /*b070*/  ISETP.GT.AND P3, PT, R5, 0x1, PT ;  /* 0x000000010500780c */ /* 0x000fc40003f64270 */
[----:B------:R-:W4:Y:S01]  /*b080*/  LDL R23, [R1+0x184] ;  /* 0x0001840001177983 */ /* 0x000f220000100800 */
[----:B------:R-:W-:Y:S02]  /*b090*/  ISETP.NE.U32.AND P0, PT, RZ, c[0x0][0x500], PT ;  /* 0x00014000ff007a0c */ /* 0x000fe40003f05070 */
[----:B------:R-:W-:Y:S02]  /*b0a0*/  SEL R15, R15, 0x328, P3 ;  /* 0x000003280f0f7807 */ /* 0x000fe40001800000 */
[----:B------:R-:W-:Y:S02]  /*b0b0*/  ISETP.NE.AND.EX P0, PT, RZ, c[0x0][0x504], PT, P0 ;  /* 0x00014100ff007a0c */ /* 0x000fe40003f05300 */
[----:B------:R-:W1:Y:S08]  /*b0c0*/  LDC.64 R4, c[0x0][R15+0x170] ;  /* 0x00005c000f047b82 */ /* 0x000e700000000a00 */
[----:B------:R-:W1:Y:S08]  /*b0d0*/  LDC.64 R12, c[0x0][R15+0x168] ;  /* 0x00005a000f0c7b82 */ /* 0x000e700000000a00 */
[----:B------:R-:W1:Y:S01]  /*b0e0*/  LDC.64 R16, c[0x0][R15+0x178] ;  /* 0x00005e000f107b82 */ /* 0x000e620000000a00 */
[----:B--2---:R-:W-:-:S02]  /*b0f0*/  SEL R8, R6, RZ, !P0 ;  /* 0x000000ff06087207 */ /* 0x004fc40004000000 */
[----:B---3--:R-:W-:Y:S02]  /*b100*/  LOP3.LUT R10, R3, 0xffff, RZ, 0xc0, !PT ;  /* 0x0000ffff030a7812 */ /* 0x008fe400078ec0ff */
[----:B----4-:R-:W-:Y:S01]  /*b110*/  SEL R3, R2, RZ, !P0 ;  /* 0x000000ff02037207 */ /* 0x010fe20004000000 */
[----:B-1----:R-:W-:Y:S02]  /*b120*/  IMAD R2, R5, R8, RZ ;  /* 0x0000000805027224 */ /* 0x002fe400078e02ff */
[----:B------:R-:W-:Y:S02]  /*b130*/  IMAD R6, R13, R10, RZ ;  /* 0x0000000a0d067224 */ /* 0x000fe400078e02ff */
[C---:B------:R-:W-:Y:S02]  /*b140*/  IMAD R7, R4.reuse, R3, R2 ;  /* 0x0000000304077224 */ /* 0x040fe400078e0202 */
[----:B------:R-:W-:-:S04]  /*b150*/  IMAD.WIDE.U32 R2, R4, R8, RZ ;  /* 0x0000000804027225 */ /* 0x000fc800078e00ff */
[----:B------:R-:W-:-:S04]  /*b160*/  IMAD.WIDE.U32 R4, R12, R10, RZ ;  /* 0x0000000a0c047225 */ /* 0x000fc800078e00ff */
[----:B------:R-:W-:Y:S01]  /*b170*/  IMAD.IADD R3, R3, 0x1, R7 ;  /* 0x0000000103037824 */ /* 0x000fe200078e0207 */
[----:B-----5:R-:W-:Y:S01]  /*b180*/  IADD3 R12, P1, P0, R2, R4, R0 ;  /* 0x00000004020c7210 */ /* 0x020fe2000783e000 */
[----:B------:R-:W-:Y:S02]  /*b190*/  IMAD.MOV.U32 R2, RZ, RZ, c[0x0][0x4e8] ;  /* 0x00013a00ff027624 */ /* 0x000fe400078e00ff */
[----:B------:R-:W-:Y:S02]  /*b1a0*/  IMAD.IADD R6, R5, 0x1, R6 ;  /* 0x0000000105067824 */ /* 0x000fe400078e0206 */
[----:B------:R-:W-:Y:S01]  /*b1b0*/  IMAD R9, R20, 0x80, R9 ;  /* 0x0000008014097824 */ /* 0x000fe200078e0209 */
[----:B------:R-:W-:Y:S02]  /*b1c0*/  ISETP.NE.AND P2, PT, R2, 0x1, PT ;  /* 0x000000010200780c */ /* 0x000fe40003f45270 */
[----:B------:R-:W-:Y:S02]  /*b1d0*/  SEL R2, R11, RZ, P3 ;  /* 0x000000ff0b027207 */ /* 0x000fe40001800000 */
[----:B------:R-:W-:-:S03]  /*b1e0*/  SHF.R.S32.HI R11, RZ, 0x1f, R0 ;  /* 0x0000001fff0b7819 */ /* 0x000fc60000011400 */
[-C--:B------:R-:W-:Y:S02]  /*b1f0*/  IMAD R7, R17, R2.reuse, RZ ;  /* 0x0000000211077224 */ /* 0x080fe400078e02ff */
[----:B------:R-:W-:Y:S02]  /*b200*/  IMAD.WIDE.U32 R4, R16, R2, RZ ;  /* 0x0000000210047225 */ /* 0x000fe400078e00ff */
[----:B------:R-:W1:Y:S01]  /*b210*/  LDC.64 R16, c[0x0][R15+0x160] ;  /* 0x000058000f107b82 */ /* 0x000e620000000a00 */
[----:B------:R-:W-:Y:S01]  /*b220*/  IADD3.X R6, R3, R6, R11, P1, P0 ;  /* 0x0000000603067210 */ /* 0x000fe20000fe040b */
[----:B------:R-:W-:-:S04]  /*b230*/  @P2 IMAD.HI.U32 R3, R9, c[0x0][0x4ec], RZ ;  /* 0x00013b0009032a27 */ /* 0x000fc800078e00ff */
[----:B------:R-:W-:Y:S01]  /*b240*/  IMAD.MOV.U32 R2, RZ, RZ, R9 ;  /* 0x000000ffff027224 */ /* 0x000fe200078e0009 */
[----:B------:R-:W-:Y:S01]  /*b250*/  @P2 SHF.R.U32.HI R2, RZ, c[0x0][0x4f0], R3 ;  /* 0x00013c00ff022a19 */ /* 0x000fe20000011603 */
[----:B------:R-:W2:Y:S03]  /*b260*/  S2R R13, SR_TID.X ;  /* 0x00000000000d7919 */ /* 0x000ea60000002100 */
[----:B------:R-:W-:Y:S02]  /*b270*/  IADD3 R4, P1, P0, R2, R12, R4 ;  /* 0x0000000c02047210 */ /* 0x000fe4000783e004 */
[--C-:B------:R-:W-:Y:S01]  /*b280*/  SHF.R.S32.HI R3, RZ, 0x1f, R2.reuse ;  /* 0x0000001fff037819 */ /* 0x100fe20000011402 */
[----:B------:R-:W-:Y:S02]  /*b290*/  IMAD.MOV R2, RZ, RZ, -R2 ;  /* 0x000000ffff027224 */ /* 0x000fe400078e0a02 */
[----:B------:R-:W-:-:S02]  /*b2a0*/  IMAD.IADD R5, R5, 0x1, R7 ;  /* 0x0000000105057824 */ /* 0x000fc400078e0207 */
[----:B------:R-:W-:-:S03]  /*b2b0*/  IMAD R2, R2, c[0x0][0x4e8], R9 ;  /* 0x00013a0002027a24 */ /* 0x000fc600078e0209 */
[----:B------:R-:W-:Y:S02]  /*b2c0*/  IADD3.X R5, R3, R6, R5, P1, P0 ;  /* 0x0000000603057210 */ /* 0x000fe40000fe0405 */
[----:B------:R-:W-:Y:S02]  /*b2d0*/  SHF.R.S32.HI R6, RZ, 0x1f, R2 ;  /* 0x0000001fff067819 */ /* 0x000fe40000011402 */
[----:B--2---:R-:W-:Y:S01]  /*b2e0*/  SHF.R.S32.HI R21, RZ, 0x1f, R13 ;  /* 0x0000001fff157819 */ /* 0x004fe2000001140d */
[----:B-1----:R-:W-:-:S04]  /*b2f0*/  IMAD R3, R17, R2, RZ ;  /* 0x0000000211037224 */ /* 0x002fc800078e02ff */
[C---:B------:R-:W-:Y:S02]  /*b300*/  IMAD R6, R16.reuse, R6, R3 ;  /* 0x0000000610067224 */ /* 0x040fe400078e0203 */
[----:B------:R-:W-:-:S04]  /*b310*/  IMAD.WIDE.U32 R2, R16, R2, R4 ;  /* 0x0000000210027225 */ /* 0x000fc800078e0004 */
[----:B------:R-:W-:Y:S02]  /*b320*/  IMAD.MOV.U32 R4, RZ, RZ, c[0x0][0x4a8] ;  /* 0x00012a00ff047624 */ /* 0x000fe400078e00ff */
[----:B------:R-:W-:-:S03]  /*b330*/  IMAD.MOV.U32 R5, RZ, RZ, c[0x0][0x4ac] ;  /* 0x00012b00ff057624 */ /* 0x000fc600078e00ff */
[----:B------:R-:W-:Y:S01]  /*b340*/  SEL R4, R4, c[0x0][0x450], P3 ;  /* 0x0001140004047a07 */ /* 0x000fe20001800000 */
[----:B------:R-:W-:Y:S01]  /*b350*/  IMAD.IADD R3, R3, 0x1, R6 ;  /* 0x0000000103037824 */ /* 0x000fe200078e0206 */
[----:B------:R-:W-:Y:S02]  /*b360*/  SEL R5, R5, c[0x0][0x454], P3 ;  /* 0x0001150005057a07 */ /* 0x000fe40001800000 */
[C---:B------:R-:W-:Y:S02]  /*b370*/  LEA R4, P0, R2.reuse, R4, 0x2 ;  /* 0x0000000402047211 */ /* 0x040fe400078010ff */
[----:B------:R-:W-:Y:S02]  /*b380*/  LEA.HI R21, R21, R13, RZ, 0x5 ;  /* 0x0000000d15157211 */ /* 0x000fe400078f28ff */
[----:B------:R-:W-:Y:S02]  /*b390*/  LEA.HI.X R2, R2, R5, R3, 0x2, P0 ;  /* 0x0000000502027211 */ /* 0x000fe400000f1403 */
[----:B------:R-:W-:Y:S01]  /*b3a0*/  LOP3.LUT R21, R21, 0xffffffe0, RZ, 0xc0, !PT ;  /* 0xffffffe015157812 */ /* 0x000fe200078ec0ff */
[----:B------:R-:W-:Y:S04]  /*b3b0*/  SHFL.IDX PT, R6, R4, RZ, 0x1c1f ;  /* 0x001c1fff04067589 */ /* 0x000fe800000e0000 */
[----:B------:R-:W1:Y:S01]  /*b3c0*/  SHFL.IDX PT, R7, R2, RZ, 0x1c1f ;  /* 0x001c1fff02077589 */ /* 0x000e6200000e0000 */
[----:B------:R-:W-:-:S03]  /*b3d0*/  IMAD.IADD R21, R13, 0x1, -R21 ;  /* 0x000000010d157824 */ /* 0x000fc600078e0a15 */
[----:B------:R-:W-:Y:S04]  /*b3e0*/  SHFL.IDX PT, R4, R4, 0x1, 0x1c1f ;  /* 0x003c1f0004047f89 */ /* 0x000fe800000e0000 */
[----:B------:R2:W3:Y:S01]  /*b3f0*/  SHFL.IDX PT, R5, R2, 0x1, 0x1c1f ;  /* 0x003c1f0002057f89 */ /* 0x0004e200000e0000 */
[----:B------:R-:W-:Y:S01]  /*b400*/  IMAD R13, R14, c[0x0][0x4e8], RZ ;  /* 0x00013a000e0d7a24 */ /* 0x000fe200078e02ff */
[----:B------:R-:W-:Y:S01]  /*b410*/  LOP3.LUT P0, RZ, R21, 0x3, RZ, 0xc0, !PT ;  /* 0x0000000315ff7812 */ /* 0x000fe2000780c0ff */
[----:B--2---:R-:W-:-:S05]  /*b420*/  IMAD R2, R20, 0x80, R23 ;  /* 0x0000008014027824 */ /* 0x004fca00078e0217 */
[C---:B------:R-:W-:Y:S02]  /*b430*/  IADD3 R3, R2.reuse, 0x8, RZ ;  /* 0x0000000802037810 */ /* 0x040fe40007ffe0ff */
[-C--:B------:R-:W-:Y:S02]  /*b440*/  ISETP.GE.OR P1, PT, R2, R13.reuse, P0 ;  /* 0x0000000d0200720c */ /* 0x080fe40000726670 */
[----:B------:R-:W-:-:S11]  /*b450*/  ISETP.GE.OR P0, PT, R3, R13, P0 ;  /* 0x0000000d0300720c */ /* 0x000fd60000706670 */
[----:B-1----:R1:W-:Y:S01]  /*b460*/  @!P1 ST.E [R6.64], R18 ;  /* 0x0000001206009985 */ /* 0x0023e2000c101906 */
[----:B------:R-:W-:-:S03]  /*b470*/  ISETP.GE.AND P1, PT, R2, R13, PT ;  /* 0x0000000d0200720c */ /* 0x000fc60003f26270 */
[----:B---3--:R1:W-:Y:S01]  /*b480*/  @!P0 ST.E [R4.64], R19 ;  /* 0x0000001304008985 */ /* 0x0083e2000c101906 */
[----:B------:R-:W-:Y:S01]  /*b490*/  ISETP.GE.AND P0, PT, R3, R13, PT ;  /* 0x0000000d0300720c */ /* 0x000fe20003f06270 */
[----:B------:R-:W-:Y:S05]  /*b4a0*/  @P3 BRA `(.L_x_62) ;  /* 0x00000c5000003947 */ /* 0x000fea0003800000 */
[----:B------:R-:W2:Y:S01]  /*b4b0*/  S2R R102, SR_TID.X ;  /* 0x0000000000667919 */ /* 0x000ea20000002100 */
[----:B------:R-:W-:Y:S01]  /*b4c0*/  IMAD R11, R11, c[0x0][0x3a0], RZ ;  /* 0x0000e8000b0b7a24 */ /* 0x000fe200078e02ff */
[----:B-1----:R-:W-:Y:S01]  /*b4d0*/  SHF.R.S32.HI R5, RZ, 0x1f, R8 ;  /* 0x0000001fff057819 */ /* 0x002fe20000011408 */
[C---:B------:R-:W-:Y:S01]  /*b4e0*/  IMAD.WIDE.U32 R2, R0.reuse, c[0x0][0x3a0], RZ ;  /* 0x0000e80000027a25 */ /* 0x040fe200078e00ff */
[----:B------:R1:W3:Y:S03]  /*b4f0*/  LDS.128 R32, [R247+0x80] ;  /* 0x00008000f7207984 */ /* 0x0002e60000000c00 */
[----:B------:R-:W-:Y:S01]  /*b500*/  IMAD R0, R0, c[0x0][0x3a4], R11 ;  /* 0x0000e90000007a24 */ /* 0x000fe200078e020b */
[----:B------:R1:W4:Y:S01]  /*b510*/  LDS.128 R48, [R247+0x1080] ;  /* 0x00108000f7307984 */ /* 0x0003220000000c00 */
[----:B------:R-:W-:-:S03]  /*b520*/  IMAD R5, R5, c[0x0][0x3f0], RZ ;  /* 0x0000fc0005057a24 */ /* 0x000fc600078e02ff */
[----:B------:R-:W-:Y:S01]  /*b530*/  IADD3 R3, R3, R0, RZ ;  /* 0x0000000003037210 */ /* 0x000fe20007ffe0ff */
[----:B------:R1:W1:Y:S01]  /*b540*/  LDS.128 R64, [R247+0x2080] ;  /* 0x00208000f7407984 */ /* 0x0002620000000c00 */
[----:B------:R-:W-:-:S03]  /*b550*/  IMAD R7, R8, c[0x0][0x3f4], R5 ;  /* 0x0000fd0008077a24 */ /* 0x000fc600078e0205 */
[----:B------:R1:W1:Y:S01]  /*b560*/  LDS.128 R76, [R247+0x3080] ;  /* 0x00308000f74c7984 */ /* 0x0002620000000c00 */
[----:B------:R-:W-:-:S03]  /*b570*/  IMAD.WIDE.U32 R2, R10, c[0x0][0x3e8], R2 ;  /* 0x0000fa000a027a25 */ /* 0x000fc600078e0002 */
[----:B------:R1:W1:Y:S01]  /*b580*/  LDS.128 R28, [R247+0x4080] ;  /* 0x00408000f71c7984 */ /* 0x0002620000000c00 */
[----:B------:R-:W-:Y:S01]  /*b590*/  IMAD R3, R10, c[0x0][0x3ec], R3 ;  /* 0x0000fb000a037a24 */ /* 0x000fe200078e0203 */
[--C-:B--2---:R-:W-:Y:S02]  /*b5a0*/  SHF.R.S32.HI R21, RZ, 0x1f, R102.reuse ;  /* 0x0000001fff157819 */ /* 0x104fe40000011466 */
[----:B------:R2:W1:Y:S01]  /*b5b0*/  LDS.128 R44, [R247+0x5080] ;  /* 0x00508000f72c7984 */ /* 0x0004620000000c00 */
[----:B------:R-:W-:Y:S01]  /*b5c0*/  SHF.R.S32.HI R23, RZ, 0x1f, R102 ;  /* 0x0000001fff177819 */ /* 0x000fe20000011466 */
[----:B------:R-:W-:Y:S01]  /*b5d0*/  IMAD.WIDE.U32 R2, R8, c[0x0][0x3f0], R2 ;  /* 0x0000fc0008027a25 */ /* 0x000fe200078e0002 */
[-C--:B------:R-:W-:Y:S01]  /*b5e0*/  LEA.HI R21, R21, R102.reuse, RZ, 0x3 ;  /* 0x0000006615157211 */ /* 0x080fe200078f18ff */
[----:B------:R2:W1:Y:S01]  /*b5f0*/  LDS.128 R60, [R247+0x6080] ;  /* 0x00608000f73c7984 */ /* 0x0004620000000c00 */
[----:B------:R-:W-:Y:S01]  /*b600*/  LEA.HI R23, R23, R102, RZ, 0x3 ;  /* 0x0000006617177211 */ /* 0x000fe200078f18ff */
[----:B------:R-:W-:Y:S01]  /*b610*/  IMAD.IADD R3, R3, 0x1, R7 ;  /* 0x0000000103037824 */ /* 0x000fe200078e0207 */
[----:B------:R-:W-:Y:S01]  /*b620*/  LOP3.LUT R21, R21, 0xfffffff8, RZ, 0xc0, !PT ;  /* 0xfffffff815157812 */ /* 0x000fe200078ec0ff */
[----:B------:R2:W1:Y:S01]  /*b630*/  LDS.128 R72, [R247+0x7080] ;  /* 0x00708000f7487984 */ /* 0x0004620000000c00 */
[----:B------:R-:W-:-:S02]  /*b640*/  SHF.R.S32.HI R23, RZ, 0x3, R23 ;  /* 0x00000003ff177819 */ /* 0x000fc40000011417 */
[----:B------:R-:W-:Y:S01]  /*b650*/  IADD3 R21, -R21, R102, RZ ;  /* 0x0000006615157210 */ /* 0x000fe20007ffe1ff */
[----:B------:R2:W1:Y:S03]  /*b660*/  LDS.128 R24, [R247+0x8080] ;  /* 0x00808000f7187984 */ /* 0x0004660000000c00 */
[----:B------:R-:W-:Y:S01]  /*b670*/  LEA R4, R21, R23, 0x5 ;  /* 0x0000001715047211 */ /* 0x000fe200078e28ff */
[----:B------:R2:W1:Y:S04]  /*b680*/  LDS.128 R40, [R247+0x9080] ;  /* 0x00908000f7287984 */ /* 0x0004680000000c00 */
[----:B------:R-:W-:Y:S01]  /*b690*/  IMAD R4, R20, 0x80, R4 ;  /* 0x0000008014047824 */ /* 0x000fe200078e0204 */
[----:B------:R2:W1:Y:S03]  /*b6a0*/  LDS.128 R56, [R247+0xa080] ;  /* 0x00a08000f7387984 */ /* 0x0004660000000c00 */
[----:B------:R-:W-:Y:S01]  /*b6b0*/  @P2 IMAD.HI.U32 R6, R4, c[0x0][0x4ec], RZ ;  /* 0x00013b0004062a27 */ /* 0x000fe200078e00ff */
[----:B------:R2:W1:Y:S01]  /*b6c0*/  LDS.128 R68, [R247+0xb080] ;  /* 0x00b08000f7447984 */ /* 0x0004620000000c00 */
[----:B------:R-:W-:-:S03]  /*b6d0*/  MOV R0, R4 ;  /* 0x0000000400007202 */ /* 0x000fc60000000f00 */
[----:B------:R2:W1:Y:S01]  /*b6e0*/  LDS.128 R16, [R247+0xc080] ;  /* 0x00c08000f7107984 */ /* 0x0004620000000c00 */
[----:B------:R-:W-:-:S03]  /*b6f0*/  @P2 SHF.R.U32.HI R0, RZ, c[0x0][0x4f0], R6 ;  /* 0x00013c00ff002a19 */ /* 0x000fc60000011606 */
[----:B------:R2:W1:Y:S01]  /*b700*/  LDS.128 R36, [R247+0xd080] ;  /* 0x00d08000f7247984 */ /* 0x0004620000000c00 */
[----:B------:R-:W-:Y:S01]  /*b710*/  SHF.R.S32.HI R6, RZ, 0x1f, R0 ;  /* 0x0000001fff067819 */ /* 0x000fe20000011400 */
[C---:B------:R-:W-:Y:S01]  /*b720*/  IMAD.WIDE.U32 R2, R0.reuse, c[0x0][0x3e0], R2 ;  /* 0x0000f80000027a25 */ /* 0x040fe200078e0002 */
[----:B------:R-:W-:Y:S01]  /*b730*/  IADD3 R5, -R0, RZ, RZ ;  /* 0x000000ff00057210 */ /* 0x000fe20007ffe1ff */
[----:B------:R2:W1:Y:S02]  /*b740*/  LDS.128 R52, [R247+0xe080] ;  /* 0x00e08000f7347984 */ /* 0x0004640000000c00 */
[----:B------:R-:W-:Y:S02]  /*b750*/  IMAD R6, R6, c[0x0][0x3e0], RZ ;  /* 0x0000f80006067a24 */ /* 0x000fe400078e02ff */
[----:B------:R2:W1:Y:S01]  /*b760*/  LDS.128 R80, [R247+0xf080] ;  /* 0x00f08000f7507984 */ /* 0x0004620000000c00 */
[----:B------:R-:W-:Y:S02]  /*b770*/  IMAD R4, R5, c[0x0][0x4e8], R4 ;  /* 0x00013a0005047a24 */ /* 0x000fe400078e0204 */
[----:B------:R-:W-:-:S03]  /*b780*/  IMAD R5, R0, c[0x0][0x3e4], R6 ;  /* 0x0000f90000057a24 */ /* 0x000fc600078e0206 */
[----:B------:R-:W-:Y:S02]  /*b790*/  SHF.R.S32.HI R0, RZ, 0x1f, R4 ;  /* 0x0000001fff007819 */ /* 0x000fe40000011404 */
[----:B------:R-:W-:-:S03]  /*b7a0*/  IADD3 R3, R3, R5, RZ ;  /* 0x0000000503037210 */ /* 0x000fc60007ffe0ff */
[----:B------:R-:W-:Y:S02]  /*b7b0*/  IMAD R0, R0, c[0x0][0x3d8], RZ ;  /* 0x0000f60000007a24 */ /* 0x000fe400078e02ff */
[----:B------:R-:W-:-:S04]  /*b7c0*/  IMAD.WIDE.U32 R2, R4, c[0x0][0x3d8], R2 ;  /* 0x0000f60004027a25 */ /* 0x000fc800078e0002 */
[----:B------:R-:W-:Y:S01]  /*b7d0*/  IMAD R0, R4, c[0x0][0x3dc], R0 ;  /* 0x0000f70004007a24 */ /* 0x000fe200078e0200 */
[----:B------:R-:W-:-:S04]  /*b7e0*/  LEA R14, P0, R2, c[0x0][0x380], 0x1 ;  /* 0x0000e000020e7a11 */ /* 0x000fc800078008ff */
[----:B------:R-:W-:-:S04]  /*b7f0*/  IADD3 R0, R3, R0, RZ ;  /* 0x0000000003007210 */ /* 0x000fc80007ffe0ff */
[----:B------:R-:W-:Y:S01]  /*b800*/  LEA.HI.X R5, R2, c[0x0][0x384], R0, 0x1, P0 ;  /* 0x0000e10002057a11 */ /* 0x000fe200000f0c00 */
[----:B------:R-:W-:Y:S05]  /*b810*/  BRA.DIV ~URZ, `(.L_x_63) ;  /* 0x00004d127f007947 */ /* 0x000fea000b800000 */
[----:B--234-:R2:W3:Y:S02]  /*b820*/  SHFL.IDX PT, R4, R5, RZ, 0x181f ;  /* 0x00181fff05047589 */ /* 0x01c4e400000e0000 */
.L_x_133:
[----:B------:R-:W-:Y:S05]  /*b830*/  BRA.DIV ~URZ, `(.L_x_64) ;  /* 0x00004d627f007947 */ /* 0x000fea000b800000 */
[----:B------:R4:W2:Y:S02]  /*b840*/  SHFL.IDX PT, R0, R14, RZ, 0x181f ;  /* 0x00181fff0e007589 */ /* 0x0008a400000e0000 */
.L_x_134:
[----:B------:R-:W5:Y:S02]  /*b850*/  S2R R2, SR_TID.X ;  /* 0x0000000000027919 */ /* 0x000f640000002100 */
[----:B-----5:R-:W-:-:S04]  /*b860*/  SHF.R.S32.HI R3, RZ, 0x1f, R2 ;  /* 0x0000001fff037819 */ /* 0x020fc80000011402 */
[----:B------:R-:W-:Y:S02]  /*b870*/  LEA.HI R3, R3, R2, RZ, 0x3 ;  /* 0x0000000203037211 */ /* 0x000fe400078f18ff */
[----:B------:R-:W5:Y:S02]  /*b880*/  LDL.LU R2, [R1+0x4c] ;  /* 0x00004c0001027983 */ /* 0x000f640000300800 */
[----:B------:R-:W-:Y:S01]  /*b890*/  SHF.R.S32.HI R3, RZ, 0x3, R3 ;  /* 0x00000003ff037819 */ /* 0x000fe20000011403 */
[----:B------:R-:W-:Y:S04]  /*b8a0*/  BSSY B0, `(.L_x_65) ;  /* 0x000001e000007945 */ /* 0x000fe80003800000 */
[----:B-----5:R-:W-:-:S05]  /*b8b0*/  IMAD R12, R2, 0x80, R3 ;  /* 0x00000080020c7824 */ /* 0x020fca00078e0203 */
[----:B------:R-:W-:-:S13]  /*b8c0*/  ISETP.GE.AND P0, PT, R12, R13, PT ;  /* 0x0000000d0c00720c */ /* 0x000fda0003f06270 */
[----:B------:R-:W-:Y:S05]  /*b8d0*/  @P0 BRA `(.L_x_66) ;  /* 0x000001a000000947 */ /* 0x000fea0003800000 */
[C---:B------:R-:W-:Y:S02]  /*b8e0*/  IADD3 R84, R251.reuse, 0x40, RZ ;  /* 0x00000040fb547810 */ /* 0x040fe40007ffe0ff */
[C---:B------:R-:W-:Y:S02]  /*b8f0*/  IADD3 R21, R251.reuse, 0x80, RZ ;  /* 0x00000080fb157810 */ /* 0x040fe40007ffe0ff */
[C---:B------:R-:W-:Y:S02]  /*b900*/  ISETP.GE.AND P6, PT, R251.reuse, c[0x0][0x3c8], PT ;  /* 0x0000f200fb007a0c */ /* 0x040fe40003fc6270 */
[----:B------:R-:W-:Y:S02]  /*b910*/  IADD3 R15, R251, 0xc0, RZ ;  /* 0x000000c0fb0f7810 */ /* 0x000fe40007ffe0ff */
[----:B------:R-:W-:Y:S02]  /*b920*/  ISETP.GE.AND P5, PT, R84, c[0x0][0x3c8], PT ;  /* 0x0000f20054007a0c */ /* 0x000fe40003fa6270 */
[----:B------:R-:W-:-:S02]  /*b930*/  ISETP.GE.AND P4, PT, R21, c[0x0][0x3c8], PT ;  /* 0x0000f20015007a0c */ /* 0x000fc40003f86270 */
[----:B------:R-:W-:Y:S02]  /*b940*/  ISETP.GE.AND P3, PT, R15, c[0x0][0x3c8], PT ;  /* 0x0000f2000f007a0c */ /* 0x000fe40003f66270 */
[C---:B------:R-:W-:Y:S02]  /*b950*/  IADD3 R85, R251.reuse, 0x40, RZ ;  /* 0x00000040fb557810 */ /* 0x040fe40007ffe0ff */
[----:B------:R-:W-:Y:S02]  /*b960*/  SHF.R.S32.HI R2, RZ, 0x1f, R251 ;  /* 0x0000001fff027819 */ /* 0x000fe400000114fb */
[C---:B--2---:R-:W-:Y:S02]  /*b970*/  @!P6 LEA R10, P0, R251.reuse, R0, 0x1 ;  /* 0x00000000fb0ae211 */ /* 0x044fe400078008ff */
[C---:B------:R-:W-:Y:S02]  /*b980*/  IADD3 R23, R251.reuse, 0x80, RZ ;  /* 0x00000080fb177810 */ /* 0x040fe40007ffe0ff */
[----:B------:R-:W-:-:S02]  /*b990*/  IADD3 R20, R251, 0xc0, RZ ;  /* 0x000000c0fb147810 */ /* 0x000fc40007ffe0ff */
[-C--:B------:R-:W-:Y:S02]  /*b9a0*/  @!P5 LEA R8, P2, R84, R0.reuse, 0x1 ;  /* 0x000000005408d211 */ /* 0x080fe400078408ff */
[----:B------:R-:W-:Y:S02]  /*b9b0*/  SHF.R.S32.HI R85, RZ, 0x1f, R85 ;  /* 0x0000001fff557819 */ /* 0x000fe40000011455 */
[----:B------:R-:W-:Y:S02]  /*b9c0*/  @!P4 LEA R6, P1, R21, R0, 0x1 ;  /* 0x000000001506c211 */ /* 0x000fe400078208ff */
[----:B---3--:R-:W-:Y:S02]  /*b9d0*/  @!P6 LEA.HI.X R11, R251, R4, R2, 0x1, P0 ;  /* 0x00000004fb0be211 */ /* 0x008fe400000f0c02 */
[----:B------:R-:W-:Y:S02]  /*b9e0*/  SHF.R.S32.HI R23, RZ, 0x1f, R23 ;  /* 0x0000001fff177819 */ /* 0x000fe40000011417 */
[----:B------:R-:W-:Y:S01]  /*b9f0*/  SHF.R.S32.HI R20, RZ, 0x1f, R20 ;  /* 0x0000001fff147819 */ /* 0x000fe20000011414 */
[----:B------:R2:W-:Y:S01]  /*ba00*/  @!P6 ST.E.128 [R10.64], R32 ;  /* 0x000000200a00e985 */ /* 0x0005e2000c101d06 */
[----:B------:R-:W-:-:S02]  /*ba10*/  @!P3 LEA R2, P0, R15, R0, 0x1 ;  /* 0x000000000f02b211 */ /* 0x000fc400078008ff */
[-C--:B------:R-:W-:Y:S02]  /*ba20*/  @!P5 LEA.HI.X R9, R84, R4.reuse, R85, 0x1, P2 ;  /* 0x000000045409d211 */ /* 0x080fe400010f0c55 */
[-C--:B------:R-:W-:Y:S02]  /*ba30*/  @!P4 LEA.HI.X R7, R21, R4.reuse, R23, 0x1, P1 ;  /* 0x000000041507c211 */ /* 0x080fe400008f0c17 */
[----:B------:R-:W-:Y:S01]  /*ba40*/  @!P3 LEA.HI.X R3, R15, R4, R20, 0x1, P0 ;  /* 0x000000040f03b211 */ /* 0x000fe200000f0c14 */
[----:B-1----:R2:W-:Y:S04]  /*ba50*/  @!P5 ST.E.128 [R8.64], R28 ;  /* 0x0000001c0800d985 */ /* 0x0025e8000c101d06 */
[----:B------:R2:W-:Y:S04]  /*ba60*/  @!P4 ST.E.128 [R6.64], R24 ;  /* 0x000000180600c985 */ /* 0x0005e8000c101d06 */
[----:B------:R2:W-:Y:S02]  /*ba70*/  @!P3 ST.E.128 [R2.64], R16 ;  /* 0x000000100200b985 */ /* 0x0005e4000c101d06 */
.L_x_66:
[----:B------:R-:W-:Y:S05]  /*ba80*/  BSYNC B0 ;  /* 0x0000000000007941 */ /* 0x000fea0003800000 */
.L_x_65:
[----:B------:R-:W-:Y:S05]  /*ba90*/  BRA.DIV ~URZ, `(.L_x_67) ;  /* 0x00004b627f007947 */ /* 0x000fea000b800000 */
[----:B---3--:R3:W4:Y:S04]  /*baa0*/  SHFL.IDX PT, R4, R5, 0x1, 0x181f ;  /* 0x00381f0005047f89 */ /* 0x00872800000e0000 */
[----:B--2---:R3:W2:Y:S02]  /*bab0*/  SHFL.IDX PT, R0, R14, 0x1, 0x181f ;  /* 0x00381f000e007f89 */ /* 0x0046a400000e0000 */
.L_x_135:
[----:B------:R-:W-:Y:S01]  /*bac0*/  IADD3 R2, R12, 0x20, RZ ;  /* 0x000000200c027810 */ /* 0x000fe20007ffe0ff */
[----:B------:R-:W-:Y:S03]  /*bad0*/  BSSY B0, `(.L_x_68) ;  /* 0x000001d000007945 */ /* 0x000fe60003800000 */
[----:B------:R-:W-:-:S13]  /*bae0*/  ISETP.GE.AND P0, PT, R2, R13, PT ;  /* 0x0000000d0200720c */ /* 0x000fda0003f06270 */
[----:B------:R-:W-:Y:S05]  /*baf0*/  @P0 BRA `(.L_x_69) ;  /* 0x000001a000000947 */ /* 0x000fea0003800000 */
[C---:B-1----:R-:W-:Y:S02]  /*bb00*/  IADD3 R19, R251.reuse, 0x40, RZ ;  /* 0x00000040fb137810 */ /* 0x042fe40007ffe0ff */
        /* <DEDUP_REMOVED lines=14> */
[----:B----4-:R-:W-:Y:S02]  /*bbf0*/  @!P3 LEA.HI.X R11, R251, R4, R3, 0x1, P4 ;  /* 0x00000004fb0bb211 */ /* 0x010fe400020f0c03 */
[----:B------:R-:W-:Y:S02]  /*bc00*/  SHF.R.S32.HI R18, RZ, 0x1f, R18 ;  /* 0x0000001fff127819 */ /* 0x000fe40000011412 */
[----:B------:R-:W-:Y:S01]  /*bc10*/  SHF.R.S32.HI R16, RZ, 0x1f, R16 ;  /* 0x0000001fff107819 */ /* 0x000fe20000011410 */
[----:B------:R1:W-:Y:S01]  /*bc20*/  @!P3 ST.E.128 [R10.64], R48 ;  /* 0x000000300a00b985 */ /* 0x0003e2000c101d06 */
[----:B------:R-:W-:-:S02]  /*bc30*/  @!P0 LEA R2, P4, R15, R0, 0x1 ;  /* 0x000000000f028211 */ /* 0x000fc400078808ff */
[-C--:B------:R-:W-:Y:S02]  /*bc40*/  @!P2 LEA.HI.X R9, R19, R4.reuse, R20, 0x1, P6 ;  /* 0x000000041309a211 */ /* 0x080fe400030f0c14 */
[-C--:B------:R-:W-:Y:S02]  /*bc50*/  @!P1 LEA.HI.X R7, R17, R4.reuse, R18, 0x1, P5 ;  /* 0x0000000411079211 */ /* 0x080fe400028f0c12 */
[----:B------:R-:W-:Y:S01]  /*bc60*/  @!P0 LEA.HI.X R3, R15, R4, R16, 0x1, P4 ;  /* 0x000000040f038211 */ /* 0x000fe200020f0c10 */
[----:B------:R1:W-:Y:S04]  /*bc70*/  @!P2 ST.E.128 [R8.64], R44 ;  /* 0x0000002c0800a985 */ /* 0x0003e8000c101d06 */
[----:B------:R1:W-:Y:S04]  /*bc80*/  @!P1 ST.E.128 [R6.64], R40 ;  /* 0x0000002806009985 */ /* 0x0003e8000c101d06 */
[----:B------:R1:W-:Y:S02]  /*bc90*/  @!P0 ST.E.128 [R2.64], R36 ;  /* 0x0000002402008985 */ /* 0x0003e4000c101d06 */
.L_x_69:
[----:B------:R-:W-:Y:S05]  /*bca0*/  BSYNC B0 ;  /* 0x0000000000007941 */ /* 0x000fea0003800000 */
.L_x_68:
[----:B------:R-:W-:Y:S05]  /*bcb0*/  BRA.DIV ~URZ, `(.L_x_70) ;  /* 0x00004a027f007947 */ /* 0x000fea000b800000 */
[----:B----4-:R4:W3:Y:S02]  /*bcc0*/  SHFL.IDX PT, R4, R5, 0x2, 0x181f ;  /* 0x00581f0005047f89 */ /* 0x0108e400000e0000 */
.L_x_136:
[----:B------:R-:W-:Y:S05]  /*bcd0*/  BRA.DIV ~URZ, `(.L_x_71) ;  /* 0x00004a527f007947 */ /* 0x000fea000b800000 */
[----:B--2---:R2:W4:Y:S02]  /*bce0*/  SHFL.IDX PT, R0, R14, 0x2, 0x181f ;  /* 0x00581f000e007f89 */ /* 0x00452400000e0000 */
.L_x_137:
[----:B-1----:R-:W-:Y:S01]  /*bcf0*/  IADD3 R2, R12, 0x40, RZ ;  /* 0x000000400c027810 */ /* 0x002fe20007ffe0ff */
[----:B------:R-:W-:Y:S03]  /*bd00*/  BSSY B0, `(.L_x_72) ;  /* 0x000001d000007945 */ /* 0x000fe60003800000 */
        /* <DEDUP_REMOVED lines=11> */
[C---:B----4-:R-:W-:Y:S02]  /*bdc0*/  @!P3 LEA R10, P4, R251.reuse, R0, 0x1 ;  /* 0x00000000fb0ab211 */ /* 0x050fe400078808ff */
        /* <DEDUP_REMOVED lines=16> */
.L_x_73:
[----:B------:R-:W-:Y:S05]  /*bed0*/  BSYNC B0 ;  /* 0x0000000000007941 */ /* 0x000fea0003800000 */
.L_x_72:
[----:B------:R-:W-:Y:S05]  /*bee0*/  BRA.DIV ~URZ, `(.L_x_74) ;  /* 0x000048a27f007947 */ /* 0x000fea000b800000 */
[----:B---3--:R3:W1:Y:S04]  /*bef0*/  SHFL.IDX PT, R4, R5, 0x3, 0x181f ;  /* 0x00781f0005047f89 */ /* 0x00866800000e0000 */
[----:B----4-:R3:W4:Y:S02]  /*bf00*/  SHFL.IDX PT, R0, R14, 0x3, 0x181f ;  /* 0x00781f000e007f89 */ /* 0x01072400000e0000 */
.L_x_138:
[----:B-1----:R-:W-:-:S04]  /*bf10*/  IADD3 R2, R12, 0x60, RZ ;  /* 0x000000600c027810 */ /* 0x002fc80007ffe0ff */
[----:B------:R-:W-:-:S13]  /*bf20*/  ISETP.GE.AND P0, PT, R2, R13, PT ;  /* 0x0000000d0200720c */ /* 0x000fda0003f06270 */
[----:B------:R-:W-:Y:S05]  /*bf30*/  @P0 BRA `(.L_x_75) ;  /* 0x00002d4000000947 */ /* 0x000fea0003800000 */
[C---:B------:R-:W-:Y:S02]  /*bf40*/  IADD3 R11, R251.reuse, 0x40, RZ ;  /* 0x00000040fb0b7810 */ /* 0x040fe40007ffe0ff */
[C---:B---3--:R-:W-:Y:S02]  /*bf50*/  IADD3 R5, R251.reuse, 0x80, RZ ;  /* 0x00000080fb057810 */ /* 0x048fe40007ffe0ff */
[----:B------:R-:W-:Y:S02]  /*bf60*/  ISETP.GE.AND P2, PT, R251, c[0x0][0x3c8], PT ;  /* 0x0000f200fb007a0c */ /* 0x000fe40003f46270 */
[----:B------:R-:W-:Y:S02]  /*bf70*/  ISETP.GE.AND P1, PT, R11, c[0x0][0x3c8], PT ;  /* 0x0000f2000b007a0c */ /* 0x000fe40003f26270 */
[----:B------:R-:W-:Y:S02]  /*bf80*/  ISETP.GE.AND P0, PT, R5, c[0x0][0x3c8], PT ;  /* 0x0000f20005007a0c */ /* 0x000fe40003f06270 */
[----:B--2---:R-:W-:-:S02]  /*bf90*/  IADD3 R14, R251, 0x40, RZ ;  /* 0x00000040fb0e7810 */ /* 0x004fc40007ffe0ff */
[C---:B------:R-:W-:Y:S02]  /*bfa0*/  IADD3 R10, R251.reuse, 0x80, RZ ;  /* 0x00000080fb0a7810 */ /* 0x040fe40007ffe0ff */
[----:B------:R-:W-:Y:S02]  /*bfb0*/  SHF.R.S32.HI R15, RZ, 0x1f, R251 ;  /* 0x0000001fff0f7819 */ /* 0x000fe400000114fb */
[----:B------:R-:W-:Y:S02]  /*bfc0*/  SHF.R.S32.HI R14, RZ, 0x1f, R14 ;  /* 0x0000001fff0e7819 */ /* 0x000fe4000001140e */
[-C--:B----4-:R-:W-:Y:S02]  /*bfd0*/  @!P2 LEA R8, P5, R251, R0.reuse, 0x1 ;  /* 0x00000000fb08a211 */ /* 0x090fe400078a08ff */
[----:B------:R-:W-:Y:S02]  /*bfe0*/  @!P1 LEA R6, P4, R11, R0, 0x1 ;  /* 0x000000000b069211 */ /* 0x000fe400078808ff */
[----:B------:R-:W-:-:S02]  /*bff0*/  SHF.R.S32.HI R10, RZ, 0x1f, R10 ;  /* 0x0000001fff0a7819 */ /* 0x000fc4000001140a */
[----:B------:R-:W-:Y:S02]  /*c000*/  @!P0 LEA R2, P3, R5, R0, 0x1 ;  /* 0x0000000005028211 */ /* 0x000fe400078608ff */
[-C--:B------:R-:W-:Y:S02]  /*c010*/  @!P2 LEA.HI.X R9, R251, R4.reuse, R15, 0x1, P5 ;  /* 0x00000004fb09a211 */ /* 0x080fe400028f0c0f */
[-C--:B------:R-:W-:Y:S02]  /*c020*/  @!P1 LEA.HI.X R7, R11, R4.reuse, R14, 0x1, P4 ;  /* 0x000000040b079211 */ /* 0x080fe400020f0c0e */
[----:B------:R-:W-:Y:S01]  /*c030*/  @!P0 LEA.HI.X R3, R5, R4, R10, 0x1, P3 ;  /* 0x0000000405038211 */ /* 0x000fe200018f0c0a */
[----:B------:R1:W-:Y:S01]  /*c040*/  @!P2 ST.E.128 [R8.64], R76 ;  /* 0x0000004c0800a985 */ /* 0x0003e2000c101d06 */
[----:B------:R-:W-:-:S03]  /*c050*/  IADD3 R5, R251, 0xc0, RZ ;  /* 0x000000c0fb057810 */ /* 0x000fc60007ffe0ff */
[----:B------:R1:W-:Y:S04]  /*c060*/  @!P1 ST.E.128 [R6.64], R72 ;  /* 0x0000004806009985 */ /* 0x0003e8000c101d06 */
[----:B------:R1:W-:Y:S01]  /*c070*/  @!P0 ST.E.128 [R2.64], R68 ;  /* 0x0000004402008985 */ /* 0x0003e2000c101d06 */
[----:B------:R-:W-:-:S13]  /*c080*/  ISETP.GE.AND P0, PT, R5, c[0x0][0x3c8], PT ;  /* 0x0000f20005007a0c */ /* 0x000fda0003f06270 */
[----:B------:R-:W-:Y:S05]  /*c090*/  @P0 BRA `(.L_x_75) ;  /* 0x00002be000000947 */ /* 0x000fea0003800000 */
[----:B------:R-:W-:Y:S02]  /*c0a0*/  IADD3 R10, R251, 0xc0, RZ ;  /* 0x000000c0fb0a7810 */ /* 0x000fe40007ffe0ff */
[----:B-1----:R-:W-:Y:S02]  /*c0b0*/  LEA R2, P0, R5, R0, 0x1 ;  /* 0x0000000005027211 */ /* 0x002fe400078008ff */
[----:B------:R-:W-:-:S04]  /*c0c0*/  SHF.R.S32.HI R10, RZ, 0x1f, R10 ;  /* 0x0000001fff0a7819 */ /* 0x000fc8000001140a */
[----:B------:R-:W-:-:S05]  /*c0d0*/  LEA.HI.X R3, R5, R4, R10, 0x1, P0 ;  /* 0x0000000405037211 */ /* 0x000fca00000f0c0a */
[----:B------:R1:W-:Y:S01]  /*c0e0*/  ST.E.128 [R2.64], R80 ;  /* 0x0000005002007985 */ /* 0x0003e2000c101d06 */
[----:B------:R-:W-:Y:S05]  /*c0f0*/  BRA `(.L_x_75) ;  /* 0x00002b8000007947 */ /* 0x000fea0003800000 */
.L_x_62:
[----:B-1----:R-:W2:Y:S01]  /*c100*/  LDL.LU R5, [R1+0x80] ;  /* 0x0000800001057983 */ /* 0x002ea20000300800 */
[----:B------:R-:W-:Y:S02]  /*c110*/  IMAD R11, R11, c[0x0][0x408], RZ ;  /* 0x000102000b0b7a24 */ /* 0x000fe400078e02ff */
[----:B------:R-:W-:-:S04]  /*c120*/  IMAD.WIDE.U32 R2, R0, c[0x0][0x408], RZ ;  /* 0x0001020000027a25 */ /* 0x000fc800078e00ff */
[----:B------:R-:W-:Y:S01]  /*c130*/  IMAD R11, R0, c[0x0][0x40c], R11 ;  /* 0x00010300000b7a24 */ /* 0x000fe200078e020b */
[----:B------:R-:W-:Y:S01]  /*c140*/  SHF.R.S32.HI R0, RZ, 0x1f, R8 ;  /* 0x0000001fff007819 */ /* 0x000fe20000011408 */
[----:B------:R-:W-:-:S03]  /*c150*/  @P2 IMAD.HI.U32 R4, R9, c[0x0][0x4ec], RZ ;  /* 0x00013b0009042a27 */ /* 0x000fc600078e00ff */
[----:B------:R-:W-:Y:S01]  /*c160*/  IADD3 R3, R3, R11, RZ ;  /* 0x0000000b03037210 */ /* 0x000fe20007ffe0ff */
[----:B------:R-:W-:-:S04]  /*c170*/  IMAD R0, R0, c[0x0][0x440], RZ ;  /* 0x0001100000007a24 */ /* 0x000fc800078e02ff */
[----:B------:R-:W-:-:S04]  /*c180*/  IMAD.WIDE.U32 R2, R10, c[0x0][0x438], R2 ;  /* 0x00010e000a027a25 */ /* 0x000fc800078e0002 */
[----:B------:R-:W-:Y:S02]  /*c190*/  IMAD R3, R10, c[0x0][0x43c], R3 ;  /* 0x00010f000a037a24 */ /* 0x000fe400078e0203 */
[C---:B------:R-:W-:Y:S02]  /*c1a0*/  IMAD R0, R8.reuse, c[0x0][0x444], R0 ;  /* 0x0001110008007a24 */ /* 0x040fe400078e0200 */
[----:B------:R-:W-:-:S05]  /*c1b0*/  IMAD.WIDE.U32 R2, R8, c[0x0][0x440], R2 ;  /* 0x0001100008027a25 */ /* 0x000fca00078e0002 */
[----:B------:R-:W-:Y:S02]  /*c1c0*/  IADD3 R3, R3, R0, RZ ;  /* 0x0000000003037210 */ /* 0x000fe40007ffe0ff */
[----:B------:R-:W-:Y:S02]  /*c1d0*/  MOV R0, R9 ;  /* 0x0000000900007202 */ /* 0x000fe40000000f00 */
[----:B------:R-:W-:-:S04]  /*c1e0*/  @P2 SHF.R.U32.HI R0, RZ, c[0x0][0x4f0], R4 ;  /* 0x00013c00ff002a19 */ /* 0x000fc80000011604 */
[----:B------:R-:W-:-:S05]  /*c1f0*/  SHF.R.S32.HI R4, RZ, 0x1f, R0 ;  /* 0x0000001fff047819 */ /* 0x000fca0000011400 */
[----:B------:R-:W-:-:S04]  /*c200*/  IMAD R4, R4, c[0x0][0x430], RZ ;  /* 0x00010c0004047a24 */ /* 0x000fc800078e02ff */
[----:B------:R-:W-:Y:S02]  /*c210*/  IMAD R4, R0, c[0x0][0x434], R4 ;  /* 0x00010d0000047a24 */ /* 0x000fe400078e0204 */
[----:B--2---:R-:W-:-:S04]  /*c220*/  IMAD.WIDE.U32 R2, R5, c[0x0][0x448], R2 ;  /* 0x0001120005027a25 */ /* 0x004fc800078e0002 */
[----:B------:R-:W-:-:S04]  /*c230*/  IMAD R3, R5, c[0x0][0x44c], R3 ;  /* 0x0001130005037a24 */ /* 0x000fc800078e0203 */
[C---:B------:R-:W-:Y:S01]  /*c240*/  IMAD.WIDE.U32 R2, R0.reuse, c[0x0][0x430], R2 ;  /* 0x00010c0000027a25 */ /* 0x040fe200078e0002 */
[----:B------:R-:W-:-:S04]  /*c250*/  IADD3 R0, -R0, RZ, RZ ;  /* 0x000000ff00007210 */ /* 0x000fc80007ffe1ff */
[----:B------:R-:W-:Y:S01]  /*c260*/  IADD3 R3, R3, R4, RZ ;  /* 0x0000000403037210 */ /* 0x000fe20007ffe0ff */
[----:B------:R-:W-:-:S04]  /*c270*/  IMAD R0, R0, c[0x0][0x4e8], R9 ;  /* 0x00013a0000007a24 */ /* 0x000fc800078e0209 */
[----:B------:R-:W-:Y:S01]  /*c280*/  IMAD.WIDE.U32 R2, R0, c[0x0][0x428], R2 ;  /* 0x00010a0000027a25 */ /* 0x000fe200078e0002 */
[----:B------:R-:W-:-:S04]  /*c290*/  SHF.R.S32.HI R4, RZ, 0x1f, R0 ;  /* 0x0000001fff047819 */ /* 0x000fc80000011400 */
[----:B------:R-:W-:Y:S01]  /*c2a0*/  LEA R12, P2, R2, c[0x0][0x400], 0x2 ;  /* 0x00010000020c7a11 */ /* 0x000fe200078410ff */
[----:B------:R-:W-:-:S04]  /*c2b0*/  IMAD R4, R4, c[0x0][0x428], RZ ;  /* 0x00010a0004047a24 */ /* 0x000fc800078e02ff */
[----:B------:R-:W-:-:S05]  /*c2c0*/  IMAD R0, R0, c[0x0][0x42c], R4 ;  /* 0x00010b0000007a24 */ /* 0x000fca00078e0204 */
[----:B------:R-:W-:-:S04]  /*c2d0*/  IADD3 R0, R3, R0, RZ ;  /* 0x0000000003007210 */ /* 0x000fc80007ffe0ff */
[----:B------:R-:W-:Y:S01]  /*c2e0*/  LEA.HI.X R5, R2, c[0x0][0x404], R0, 0x2, P2 ;  /* 0x0001010002057a11 */ /* 0x000fe200010f1400 */
[----:B------:R-:W-:Y:S05]  /*c2f0*/  BRA.DIV ~URZ, `(.L_x_76) ;  /* 0x000045527f007947 */ /* 0x000fea000b800000 */
[----:B------:R1:W2:Y:S02]  /*c300*/  SHFL.IDX PT, R4, R5, RZ, 0x1c1f ;  /* 0x001c1fff05047589 */ /* 0x0002a400000e0000 */
.L_x_139:
[----:B------:R-:W-:Y:S05]  /*c310*/  BRA.DIV ~URZ, `(.L_x_77) ;  /* 0x000045a27f007947 */ /* 0x000fea000b800000 */
[----:B------:R3:W4:Y:S02]  /*c320*/  SHFL.IDX PT, R0, R12, RZ, 0x1c1f ;  /* 0x001c1fff0c007589 */ /* 0x00072400000e0000 */
.L_x_140:
[----:B------:R-:W-:Y:S01]  /*c330*/  BSSY B0, `(.L_x_78) ;  /* 0x00000c2000007945 */ /* 0x000fe20003800000 */
[----:B------:R-:W-:Y:S05]  /*c340*/  @P1 BRA `(.L_x_79) ;  /* 0x00000c0000001947 */ /* 0x000fea0003800000 */
[----:B------:R-:W5:Y:S04]  /*c350*/  LDL R8, [R1+0x84] ;  /* 0x0000840001087983 */ /* 0x000f680000100800 */
[----:B---3--:R-:W3:Y:S04]  /*c360*/  LDL R11, [R1+0x100] ;  /* 0x00010000010b7983 */ /* 0x008ee80000100800 */
[----:B----4-:R-:W4:Y:S04]  /*c370*/  LDL R6, [R1+0xfc] ;  /* 0x0000fc0001067983 */ /* 0x010f280000100800 */
[----:B--2---:R-:W2:Y:S04]  /*c380*/  LDL R15, [R1+0x17c] ;  /* 0x00017c00010f7983 */ /* 0x004ea80000100800 */
[----:B------:R-:W2:Y:S04]  /*c390*/  LDL R10, [R1+0xf8] ;  /* 0x0000f800010a7983 */ /* 0x000ea80000100800 */
        /* <DEDUP_REMOVED lines=10> */
[----:B------:R-:W2:Y:S01]  /*c440*/  LDL R17, [R1+0xdc] ;  /* 0x0000dc0001117983 */ /* 0x000ea20000100800 */
[----:B-----5:R-:W-:-:S02]  /*c450*/  ISETP.GE.AND P1, PT, R8, c[0x0][0x3c8], PT ;  /* 0x0000f20008007a0c */ /* 0x020fc40003f26270 */
[----:B---3--:R-:W-:-:S11]  /*c460*/  ISETP.GE.AND P3, PT, R11, c[0x0][0x3c8], PT ;  /* 0x0000f2000b007a0c */ /* 0x008fd60003f66270 */
[----:B------:R-:W-:Y:S02]  /*c470*/  @!P1 IMAD.MOV.U32 R2, RZ, RZ, R0 ;  /* 0x000000ffff029224 */ /* 0x000fe400078e0000 */
[----:B------:R-:W-:-:S04]  /*c480*/  @!P1 IMAD.MOV.U32 R3, RZ, RZ, R4 ;  /* 0x000000ffff039224 */ /* 0x000fc800078e0004 */
[----:B------:R-:W-:Y:S01]  /*c490*/  @!P1 IMAD.WIDE R2, R8, 0x4, R2 ;  /* 0x0000000408029825 */ /* 0x000fe200078e0202 */
[----:B----4-:R-:W-:Y:S01]  /*c4a0*/  ISETP.GE.AND P4, PT, R6, c[0x0][0x3c8], PT ;  /* 0x0000f20006007a0c */ /* 0x010fe20003f86270 */
[----:B------:R-:W3:Y:S04]  /*c4b0*/  LDL R8, [R1+0xe0] ;  /* 0x0000e00001087983 */ /* 0x000ee80000100800 */
[----:B------:R4:W-:Y:S01]  /*c4c0*/  @!P1 ST.E.64 [R2.64], R26 ;  /* 0x0000001a02009985 */ /* 0x0009e2000c101b06 */
[----:B--2---:R-:W-:Y:S02]  /*c4d0*/  ISETP.GE.AND P1, PT, R10, c[0x0][0x3c8], PT ;  /* 0x0000f2000a007a0c */ /* 0x004fe40003f26270 */
[C---:B----4-:R-:W-:Y:S01]  /*c4e0*/  @!P3 LEA R2, P2, R11.reuse, R0, 0x2 ;  /* 0x000000000b02b211 */ /* 0x050fe200078410ff */
[----:B------:R-:W2:Y:S03]  /*c4f0*/  LDL R26, [R1+0xd4] ;  /* 0x0000d400011a7983 */ /* 0x000ea60000100800 */
[----:B------:R-:W-:Y:S01]  /*c500*/  @!P3 LEA.HI.X R3, R11, R4, R15, 0x2, P2 ;  /* 0x000000040b03b211 */ /* 0x000fe200010f140f */
[----:B------:R-:W4:Y:S04]  /*c510*/  LDL R27, [R1+0x150] ;  /* 0x00015000011b7983 */ /* 0x000f280000100800 */
[----:B------:R-:W5:Y:S04]  /*c520*/  LDL R15, [R1+0x164] ;  /* 0x00016400010f7983 */ /* 0x000f680000100800 */
[----:B------:R1:W-:Y:S01]  /*c530*/  @!P3 ST.E.64 [R2.64], R132 ;  /* 0x000000840200b985 */ /* 0x0003e2000c101b06 */
[----:B------:R-:W-:-:S03]  /*c540*/  ISETP.GE.AND P6, PT, R9, c[0x0][0x3c8], PT ;  /* 0x0000f20009007a0c */ /* 0x000fc60003fc6270 */
[----:B------:R-:W2:Y:S01]  /*c550*/  LDL R11, [R1+0xd8] ;  /* 0x0000d800010b7983 */ /* 0x000ea20000100800 */
[----:B-1----:R-:W-:-:S04]  /*c560*/  @!P4 LEA R2, P2, R6, R0, 0x2 ;  /* 0x000000000602c211 */ /* 0x002fc800078410ff */
[----:B------:R-:W-:Y:S02]  /*c570*/  @!P4 LEA.HI.X R3, R6, R4, R7, 0x2, P2 ;  /* 0x000000040603c211 */ /* 0x000fe400010f1407 */
[----:B------:R-:W-:-:S04]  /*c580*/  @!P1 LEA R6, P3, R10, R0, 0x2 ;  /* 0x000000000a069211 */ /* 0x000fc800078610ff */
[----:B------:R-:W-:Y:S02]  /*c590*/  @!P1 LEA.HI.X R7, R10, R4, R23, 0x2, P3 ;  /* 0x000000040a079211 */ /* 0x000fe400018f1417 */
[----:B------:R-:W2:Y:S01]  /*c5a0*/  LDL R23, [R1+0x160] ;  /* 0x0001600001177983 */ /* 0x000ea20000100800 */
[----:B------:R-:W-:-:S03]  /*c5b0*/  ISETP.GE.AND P2, PT, R16, c[0x0][0x3c8], PT ;  /* 0x0000f20010007a0c */ /* 0x000fc60003f46270 */
[----:B------:R1:W-:Y:S04]  /*c5c0*/  @!P4 ST.E.64 [R2.64], R148 ;  /* 0x000000940200c985 */ /* 0x0003e8000c101b06 */
[----:B------:R-:W4:Y:S01]  /*c5d0*/  LDL R10, [R1+0x15c] ;  /* 0x00015c00010a7983 */ /* 0x000f220000100800 */
[----:B------:R-:W-:-:S03]  /*c5e0*/  ISETP.GE.AND P5, PT, R14, c[0x0][0x3c8], PT ;  /* 0x0000f2000e007a0c */ /* 0x000fc60003fa6270 */
[----:B------:R1:W-:Y:S01]  /*c5f0*/  @!P1 ST.E.64 [R6.64], R144 ;  /* 0x0000009006009985 */ /* 0x0003e2000c101b06 */
[----:B------:R-:W-:Y:S02]  /*c600*/  ISETP.GE.AND P1, PT, R13, c[0x0][0x3c8], PT ;  /* 0x0000f2000d007a0c */ /* 0x000fe40003f26270 */
[----:B-1----:R-:W-:-:S04]  /*c610*/  @!P6 LEA R2, P4, R9, R0, 0x2 ;  /* 0x000000000902e211 */ /* 0x002fc800078810ff */
[----:B------:R-:W-:Y:S02]  /*c620*/  @!P6 LEA.HI.X R3, R9, R4, R21, 0x2, P4 ;  /* 0x000000040903e211 */ /* 0x000fe400020f1415 */
[----:B------:R-:W4:Y:S01]  /*c630*/  LDL R9, [R1+0xd0] ;  /* 0x0000d00001097983 */ /* 0x000f220000100800 */
[----:B------:R-:W-:-:S03]  /*c640*/  @!P2 LEA R6, P3, R16, R0, 0x2 ;  /* 0x000000001006a211 */ /* 0x000fc600078610ff */
[----:B------:R-:W4:Y:S01]  /*c650*/  LDL R21, [R1+0xcc] ;  /* 0x0000cc0001157983 */ /* 0x000f220000100800 */
[----:B------:R-:W-:-:S03]  /*c660*/  @!P2 LEA.HI.X R7, R16, R4, R20, 0x2, P3 ;  /* 0x000000041007a211 */ /* 0x000fc600018f1414 */
[----:B------:R-:W4:Y:S04]  /*c670*/  LDL R20, [R1+0x158] ;  /* 0x0001580001147983 */ /* 0x000f280000100800 */
[----:B------:R-:W4:Y:S04]  /*c680*/  LDL R16, [R1+0x154] ;  /* 0x0001540001107983 */ /* 0x000f280000100800 */
[----:B------:R1:W-:Y:S04]  /*c690*/  @!P6 ST.E.64 [R2.64], R140 ;  /* 0x0000008c0200e985 */ /* 0x0003e8000c101b06 */
[----:B------:R1:W-:Y:S01]  /*c6a0*/  @!P2 ST.E.64 [R6.64], R136 ;  /* 0x000000880600a985 */ /* 0x0003e2000c101b06 */
[----:B------:R-:W-:-:S02]  /*c6b0*/  ISETP.GE.AND P6, PT, R18, c[0x0][0x3c8], PT ;  /* 0x0000f20012007a0c */ /* 0x000fc40003fc6270 */
[CC--:B-1----:R-:W-:Y:S02]  /*c6c0*/  @!P5 LEA R2, P4, R14.reuse, R0.reuse, 0x2 ;  /* 0x000000000e02d211 */ /* 0x0c2fe400078810ff */
[----:B------:R-:W-:Y:S02]  /*c6d0*/  @!P1 LEA R6, P3, R13, R0, 0x2 ;  /* 0x000000000d069211 */ /* 0x000fe400078610ff */
[----:B------:R-:W-:Y:S02]  /*c6e0*/  @!P5 LEA.HI.X R3, R14, R4, R19, 0x2, P4 ;  /* 0x000000040e03d211 */ /* 0x000fe400020f1413 */
[----:B------:R-:W4:Y:S04]  /*c6f0*/  LDL R14, [R1+0xc8] ;  /* 0x0000c800010e7983 */ /* 0x000f280000100800 */
[----:B------:R1:W-:Y:S04]  /*c700*/  @!P5 ST.E.64 [R2.64], R28 ;  /* 0x0000001c0200d985 */ /* 0x0003e8000c101b06 */
[----:B------:R-:W4:Y:S01]  /*c710*/  LDL R19, [R1+0xc4] ;  /* 0x0000c40001137983 */ /* 0x000f220000100800 */
[----:B-1----:R-:W-:-:S03]  /*c720*/  @!P6 LEA R2, P4, R18, R0, 0x2 ;  /* 0x000000001202e211 */ /* 0x002fc600078810ff */
[----:B------:R-:W4:Y:S04]  /*c730*/  LDL R28, [R1+0xa4] ;  /* 0x0000a400011c7983 */ /* 0x000f280000100800 */
[----:B------:R-:W4:Y:S01]  /*c740*/  LDL R29, [R1+0x120] ;  /* 0x00012000011d7983 */ /* 0x000f220000100800 */
[----:B-----5:R-:W-:-:S03]  /*c750*/  @!P1 LEA.HI.X R7, R13, R4, R15, 0x2, P3 ;  /* 0x000000040d079211 */ /* 0x020fc600018f140f */
[----:B------:R-:W5:Y:S01]  /*c760*/  LDL R13, [R1+0x14c] ;  /* 0x00014c00010d7983 */ /* 0x000f620000100800 */
[----:B--2---:R-:W-:-:S03]  /*c770*/  @!P6 LEA.HI.X R3, R18, R4, R23, 0x2, P4 ;  /* 0x000000041203e211 */ /* 0x004fc600020f1417 */
[----:B------:R-:W2:Y:S04]  /*c780*/  LDL R15, [R1+0xc0] ;  /* 0x0000c000010f7983 */ /* 0x000ea80000100800 */
[----:B------:R-:W2:Y:S01]  /*c790*/  LDL R18, [R1+0x144] ;  /* 0x0001440001127983 */ /* 0x000ea20000100800 */
[----:B---3--:R-:W-:Y:S02]  /*c7a0*/  ISETP.GE.AND P2, PT, R8, c[0x0][0x3c8], PT ;  /* 0x0000f20008007a0c */ /* 0x008fe40003f46270 */
[----:B------:R-:W-:Y:S01]  /*c7b0*/  ISETP.GE.AND P5, PT, R17, c[0x0][0x3c8], PT ;  /* 0x0000f20011007a0c */ /* 0x000fe20003fa6270 */
[----:B------:R1:W-:Y:S01]  /*c7c0*/  @!P1 ST.E.64 [R6.64], R32 ;  /* 0x0000002006009985 */ /* 0x0003e2000c101b06 */
[----:B------:R-:W-:-:S03]  /*c7d0*/  ISETP.GE.AND P1, PT, R11, c[0x0][0x3c8], PT ;  /* 0x0000f2000b007a0c */ /* 0x000fc60003f26270 */
[----:B------:R-:W3:Y:S04]  /*c7e0*/  LDL R23, [R1+0x148] ;  /* 0x0001480001177983 */ /* 0x000ee80000100800 */
[----:B------:R4:W-:Y:S01]  /*c7f0*/  @!P6 ST.E.64 [R2.64], R36 ;  /* 0x000000240200e985 */ /* 0x0009e2000c101b06 */
[----:B------:R-:W-:Y:S02]  /*c800*/  ISETP.GE.AND P6, PT, R26, c[0x0][0x3c8], PT ;  /* 0x0000f2001a007a0c */ /* 0x000fe40003fc6270 */
[C---:B-1----:R-:W-:Y:S01]  /*c810*/  @!P2 LEA R6, P3, R8.reuse, R0, 0x2 ;  /* 0x000000000806a211 */ /* 0x042fe200078610ff */
[----:B------:R-:W3:Y:S03]  /*c820*/  LDL R32, [R1+0xa8] ;  /* 0x0000a80001207983 */ /* 0x000ee60000100800 */
[----:B----4-:R-:W-:Y:S01]  /*c830*/  @!P2 LEA.HI.X R7, R8, R4, R10, 0x2, P3 ;  /* 0x000000040807a211 */ /* 0x010fe200018f140a */
[----:B------:R-:W4:Y:S04]  /*c840*/  LDL R33, [R1+0x124] ;  /* 0x0001240001217983 */ /* 0x000f280000100800 */
[----:B------:R1:W-:Y:S01]  /*c850*/  @!P2 ST.E.64 [R6.64], R40 ;  /* 0x000000280600a985 */ /* 0x0003e2000c101b06 */
[----:B------:R-:W-:-:S02]  /*c860*/  ISETP.GE.AND P2, PT, R9, c[0x0][0x3c8], PT ;  /* 0x0000f20009007a0c */ /* 0x000fc40003f46270 */
[C---:B------:R-:W-:Y:S01]  /*c870*/  @!P5 LEA R2, P4, R17.reuse, R0, 0x2 ;  /* 0x000000001102d211 */ /* 0x040fe200078810ff */
[----:B------:R-:W4:Y:S03]  /*c880*/  LDL R10, [R1+0xbc] ;  /* 0x0000bc00010a7983 */ /* 0x000f260000100800 */
[----:B------:R-:W-:Y:S01]  /*c890*/  @!P5 LEA.HI.X R3, R17, R4, R20, 0x2, P4 ;  /* 0x000000041103d211 */ /* 0x000fe200020f1414 */
[----:B------:R-:W4:Y:S04]  /*c8a0*/  LDL R8, [R1+0xb8] ;  /* 0x0000b80001087983 */ /* 0x000f280000100800 */
[----:B------:R-:W4:Y:S04]  /*c8b0*/  LDL R20, [R1+0x140] ;  /* 0x0001400001147983 */ /* 0x000f280000100800 */
[----:B------:R1:W-:Y:S04]  /*c8c0*/  @!P5 ST.E.64 [R2.64], R44 ;  /* 0x0000002c0200d985 */ /* 0x0003e8000c101b06 */
[----:B------:R-:W4:Y:S04]  /*c8d0*/  LDL R17, [R1+0x13c] ;  /* 0x00013c0001117983 */ /* 0x000f280000100800 */
[----:B------:R-:W4:Y:S04]  /*c8e0*/  LDL R36, [R1+0xac] ;  /* 0x0000ac0001247983 */ /* 0x000f280000100800 */
[----:B------:R-:W4:Y:S01]  /*c8f0*/  LDL R37, [R1+0x128] ;  /* 0x0001280001257983 */ /* 0x000f220000100800 */
[----:B-1----:R-:W-:-:S04]  /*c900*/  @!P1 LEA R6, P3, R11, R0, 0x2 ;  /* 0x000000000b069211 */ /* 0x002fc800078610ff */
[----:B------:R-:W-:Y:S02]  /*c910*/  @!P1 LEA.HI.X R7, R11, R4, R16, 0x2, P3 ;  /* 0x000000040b079211 */ /* 0x000fe400018f1410 */
[----:B------:R-:W4:Y:S04]  /*c920*/  LDL R11, [R1+0xb0] ;  /* 0x0000b000010b7983 */ /* 0x000f280000100800 */
[----:B------:R1:W-:Y:S04]  /*c930*/  @!P1 ST.E.64 [R6.64], R48 ;  /* 0x0000003006009985 */ /* 0x0003e8000c101b06 */
[----:B------:R-:W4:Y:S01]  /*c940*/  LDL R16, [R1+0xb4] ;  /* 0x0000b40001107983 */ /* 0x000f220000100800 */
[----:B------:R-:W-:-:S02]  /*c950*/  ISETP.GE.AND P1, PT, R14, c[0x0][0x3c8], PT ;  /* 0x0000f2000e007a0c */ /* 0x000fc40003f26270 */
[----:B------:R-:W-:-:S04]  /*c960*/  @!P6 LEA R2, P4, R26, R0, 0x2 ;  /* 0x000000001a02e211 */ /* 0x000fc800078810ff */
[----:B------:R-:W-:Y:S02]  /*c970*/  @!P6 LEA.HI.X R3, R26, R4, R27, 0x2, P4 ;  /* 0x000000041a03e211 */ /* 0x000fe400020f141b */
[----:B------:R-:W-:Y:S01]  /*c980*/  ISETP.GE.AND P5, PT, R21, c[0x0][0x3c8], PT ;  /* 0x0000f20015007a0c */ /* 0x000fe20003fa6270 */
[----:B------:R-:W4:Y:S01]  /*c990*/  LDL R26, [R1+0xa0] ;  /* 0x0000a000011a7983 */ /* 0x000f220000100800 */
[----:B-1----:R-:W-:-:S03]  /*c9a0*/  @!P2 LEA R6, P3, R9, R0, 0x2 ;  /* 0x000000000906a211 */ /* 0x002fc600078610ff */
[----:B------:R-:W-:Y:S04]  /*c9b0*/  @!P6 ST.E.64 [R2.64], R52 ;  /* 0x000000340200e985 */ /* 0x000fe8000c101b06 */
[----:B------:R-:W4:Y:S01]  /*c9c0*/  LDL R27, [R1+0x11c] ;  /* 0x00011c00011b7983 */ /* 0x000f220000100800 */
[----:B-----5:R-:W-:-:S03]  /*c9d0*/  @!P2 LEA.HI.X R7, R9, R4, R13, 0x2, P3 ;  /* 0x000000040907a211 */ /* 0x020fc600018f140d */
[----:B------:R-:W5:Y:S04]  /*c9e0*/  LDL R13, [R1+0x138] ;  /* 0x00013800010d7983 */ /* 0x000f680000100800 */
[----:B------:R1:W-:Y:S04]  /*c9f0*/  @!P2 ST.E.64 [R6.64], R56 ;  /* 0x000000380600a985 */ /* 0x0003e8000c101b06 */
[----:B------:R-:W5:Y:S01]  /*ca00*/  LDL R9, [R1+0x134] ;  /* 0x0001340001097983 */ /* 0x000f620000100800 */
[----:B-1----:R-:W-:-:S04]  /*ca10*/  @!P1 LEA R6, P3, R14, R0, 0x2 ;  /* 0x000000000e069211 */ /* 0x002fc800078610ff */
[----:B--2---:R-:W-:Y:S02]  /*ca20*/  @!P1 LEA.HI.X R7, R14, R4, R18, 0x2, P3 ;  /* 0x000000040e079211 */ /* 0x004fe400018f1412 */
[----:B------:R-:W2:Y:S04]  /*ca30*/  LDL R14, [R1+0x12c] ;  /* 0x00012c00010e7983 */ /* 0x000ea80000100800 */
[----:B------:R-:W2:Y:S01]  /*ca40*/  LDL R18, [R1+0x130] ;  /* 0x0001300001127983 */ /* 0x000ea20000100800 */
[----:B------:R-:W-:Y:S02]  /*ca50*/  ISETP.GE.AND P6, PT, R19, c[0x0][0x3c8], PT ;  /* 0x0000f20013007a0c */ /* 0x000fe40003fc6270 */
[----:B------:R-:W-:Y:S02]  /*ca60*/  @!P5 LEA R2, P4, R21, R0, 0x2 ;  /* 0x000000001502d211 */ /* 0x000fe400078810ff */
[----:B------:R-:W-:-:S02]  /*ca70*/  ISETP.GE.AND P2, PT, R15, c[0x0][0x3c8], PT ;  /* 0x0000f2000f007a0c */ /* 0x000fc40003f46270 */
[----:B---3--:R-:W-:Y:S02]  /*ca80*/  @!P5 LEA.HI.X R3, R21, R4, R23, 0x2, P4 ;  /* 0x000000041503d211 */ /* 0x008fe400020f1417 */
[----:B------:R-:W3:Y:S04]  /*ca90*/  LDL R21, [R1+0x9c] ;  /* 0x00009c0001157983 */ /* 0x000ee80000100800 */
[----:B------:R1:W-:Y:S04]  /*caa0*/  @!P5 ST.E.64 [R2.64], R60 ;  /* 0x0000003c0200d985 */ /* 0x0003e8000c101b06 */
[----:B------:R4:W-:Y:S04]  /*cab0*/  @!P1 ST.E.64 [R6.64], R64 ;  /* 0x0000004006009985 */ /* 0x0009e8000c101b06 */
[----:B------:R-:W3:Y:S01]  /*cac0*/  LDL R23, [R1+0x118] ;  /* 0x0001180001177983 */ /* 0x000ee20000100800 */
[----:B----4-:R-:W-:-:S02]  /*cad0*/  ISETP.GE.AND P5, PT, R10, c[0x0][0x3c8], PT ;  /* 0x0000f2000a007a0c */ /* 0x010fc40003fa6270 */
[-C--:B-1----:R-:W-:Y:S02]  /*cae0*/  @!P6 LEA R2, P4, R19, R0.reuse, 0x2 ;  /* 0x000000001302e211 */ /* 0x082fe400078810ff */
[----:B------:R-:W-:Y:S02]  /*caf0*/  @!P2 LEA R6, P3, R15, R0, 0x2 ;  /* 0x000000000f06a211 */ /* 0x000fe400078610ff */
[-C--:B------:R-:W-:Y:S02]  /*cb00*/  @!P6 LEA.HI.X R3, R19, R4.reuse, R20, 0x2, P4 ;  /* 0x000000041303e211 */ /* 0x080fe400020f1414 */
[----:B------:R-:W-:Y:S01]  /*cb10*/  ISETP.GE.AND P1, PT, R8, c[0x0][0x3c8], PT ;  /* 0x0000f20008007a0c */ /* 0x000fe20003f26270 */
[----:B------:R-:W4:Y:S04]  /*cb20*/  LDL R19, [R1+0x94] ;  /* 0x0000940001137983 */ /* 0x000f280000100800 */
[----:B------:R1:W-:Y:S01]  /*cb30*/  @!P6 ST.E.64 [R2.64], R68 ;  /* 0x000000440200e985 */ /* 0x0003e2000c101b06 */
[----:B------:R-:W-:-:S03]  /*cb40*/  @!P2 LEA.HI.X R7, R15, R4, R17, 0x2, P3 ;  /* 0x000000040f07a211 */ /* 0x000fc600018f1411 */
[----:B------:R-:W4:Y:S04]  /*cb50*/  LDL R17, [R1+0x90] ;  /* 0x0000900001117983 */ /* 0x000f280000100800 */
[----:B------:R1:W-:Y:S04]  /*cb60*/  @!P2 ST.E.64 [R6.64], R72 ;  /* 0x000000480600a985 */ /* 0x0003e8000c101b06 */
[----:B------:R-:W4:Y:S01]  /*cb70*/  LDL R15, [R1+0x8c] ;  /* 0x00008c00010f7983 */ /* 0x000f220000100800 */
[----:B------:R-:W-:-:S03]  /*cb80*/  ISETP.GE.AND P2, PT, R11, c[0x0][0x3c8], PT ;  /* 0x0000f2000b007a0c */ /* 0x000fc60003f46270 */
[----:B------:R-:W4:Y:S01]  /*cb90*/  LDL R20, [R1+0x110] ;  /* 0x0001100001147983 */ /* 0x000f220000100800 */
[-C--:B-1----:R-:W-:Y:S02]  /*cba0*/  @!P5 LEA R2, P4, R10, R0.reuse, 0x2 ;  /* 0x000000000a02d211 */ /* 0x082fe400078810ff */
[----:B------:R-:W-:Y:S02]  /*cbb0*/  ISETP.GE.AND P6, PT, R16, c[0x0][0x3c8], PT ;  /* 0x0000f20010007a0c */ /* 0x000fe40003fc6270 */
[----:B------:R-:W-:Y:S02]  /*cbc0*/  @!P1 LEA R6, P3, R8, R0, 0x2 ;  /* 0x0000000008069211 */ /* 0x000fe400078610ff */
[-C--:B-----5:R-:W-:Y:S02]  /*cbd0*/  @!P5 LEA.HI.X R3, R10, R4.reuse, R13, 0x2, P4 ;  /* 0x000000040a03d211 */ /* 0x0a0fe400020f140d */
[----:B------:R-:W5:Y:S04]  /*cbe0*/  LDL R10, [R1+0x98] ;  /* 0x00009800010a7983 */ /* 0x000f680000100800 */
[----:B------:R-:W5:Y:S01]  /*cbf0*/  LDL R13, [R1+0x88] ;  /* 0x00008800010d7983 */ /* 0x000f620000100800 */
[----:B------:R-:W-:-:S02]  /*cc00*/  @!P1 LEA.HI.X R7, R8, R4, R9, 0x2, P3 ;  /* 0x0000000408079211 */ /* 0x000fc400018f1409 */
[CC--:B------:R-:W-:Y:S01]  /*cc10*/  @!P2 LEA R8, P3, R11.reuse, R0.reuse, 0x2 ;  /* 0x000000000b08a211 */ /* 0x0c0fe200078610ff */
[----:B------:R1:W-:Y:S02]  /*cc20*/  @!P5 ST.E.64 [R2.64], R76 ;  /* 0x0000004c0200d985 */ /* 0x0003e4000c101b06 */
[C---:B-1----:R-:W-:Y:S02]  /*cc30*/  @!P6 LEA R2, P4, R16.reuse, R0, 0x2 ;  /* 0x000000001002e211 */ /* 0x042fe400078810ff */
[-C--:B--2---:R-:W-:Y:S02]  /*cc40*/  @!P2 LEA.HI.X R9, R11, R4.reuse, R14, 0x2, P3 ;  /* 0x000000040b09a211 */ /* 0x084fe400018f140e */
[----:B------:R-:W2:Y:S01]  /*cc50*/  LDL R11, [R1+0x114] ;  /* 0x00011400010b7983 */ /* 0x000ea20000100800 */
[----:B------:R-:W-:-:S03]  /*cc60*/  @!P6 LEA.HI.X R3, R16, R4, R18, 0x2, P4 ;  /* 0x000000041003e211 */ /* 0x000fc600020f1412 */
[----:B------:R-:W2:Y:S04]  /*cc70*/  LDL R18, [R1+0x10c] ;  /* 0x00010c0001127983 */ /* 0x000ea80000100800 */
[----:B------:R-:W2:Y:S04]  /*cc80*/  LDL R16, [R1+0x108] ;  /* 0x0001080001107983 */ /* 0x000ea80000100800 */
[----:B------:R-:W2:Y:S01]  /*cc90*/  LDL R14, [R1+0x104] ;  /* 0x00010400010e7983 */ /* 0x000ea20000100800 */
[----:B------:R-:W-:-:S03]  /*cca0*/  ISETP.GE.AND P5, PT, R36, c[0x0][0x3c8], PT ;  /* 0x0000f20024007a0c */ /* 0x000fc60003fa6270 */
[----:B------:R1:W-:Y:S01]  /*ccb0*/  @!P1 ST.E.64 [R6.64], R80 ;  /* 0x0000005006009985 */ /* 0x0003e2000c101b06 */
[----:B------:R-:W-:-:S03]  /*ccc0*/  ISETP.GE.AND P1, PT, R32, c[0x0][0x3c8], PT ;  /* 0x0000f20020007a0c */ /* 0x000fc60003f26270 */
[----:B------:R3:W-:Y:S01]  /*ccd0*/  @!P6 ST.E.64 [R2.64], R84 ;  /* 0x000000540200e985 */ /* 0x0007e2000c101b06 */
[----:B------:R-:W-:Y:S02]  /*cce0*/  ISETP.GE.AND P6, PT, R28, c[0x0][0x3c8], PT ;  /* 0x0000f2001c007a0c */ /* 0x000fe40003fc6270 */
[----:B------:R-:W-:Y:S01]  /*ccf0*/  ISETP.GE.AND P4, PT, R26, c[0x0][0x3c8], PT ;  /* 0x0000f2001a007a0c */ /* 0x000fe20003f86270 */
[----:B------:R3:W-:Y:S02]  /*cd00*/  @!P2 ST.E.64 [R8.64], R88 ;  /* 0x000000580800a985 */ /* 0x0007e4000c101b06 */
[----:B-1----:R-:W-:-:S04]  /*cd10*/  @!P5 LEA R6, P3, R36, R0, 0x2 ;  /* 0x000000002406d211 */ /* 0x002fc800078610ff */
[----:B---3--:R-:W-:Y:S02]  /*cd20*/  @!P1 LEA R2, P2, R32, R0, 0x2 ;  /* 0x0000000020029211 */ /* 0x008fe400078410ff */
[-C--:B------:R-:W-:Y:S02]  /*cd30*/  @!P5 LEA.HI.X R7, R36, R4.reuse, R37, 0x2, P3 ;  /* 0x000000042407d211 */ /* 0x080fe400018f1425 */
[----:B------:R-:W-:Y:S02]  /*cd40*/  ISETP.GE.AND P3, PT, R21, c[0x0][0x3c8], PT ;  /* 0x0000f20015007a0c */ /* 0x000fe40003f66270 */
[----:B------:R-:W-:Y:S01]  /*cd50*/  @!P1 LEA.HI.X R3, R32, R4, R33, 0x2, P2 ;  /* 0x0000000420039211 */ /* 0x000fe200010f1421 */
[----:B------:R1:W-:Y:S01]  /*cd60*/  @!P5 ST.E.64 [R6.64], R92 ;  /* 0x0000005c0600d985 */ /* 0x0003e2000c101b06 */
[----:B------:R-:W-:-:S03]  /*cd70*/  @!P6 LEA R8, P2, R28, R0, 0x2 ;  /* 0x000000001c08e211 */ /* 0x000fc600078410ff */
[----:B------:R3:W-:Y:S01]  /*cd80*/  @!P1 ST.E.64 [R2.64], R96 ;  /* 0x0000006002009985 */ /* 0x0007e2000c101b06 */
[----:B------:R-:W-:-:S05]  /*cd90*/  @!P6 LEA.HI.X R9, R28, R4, R29, 0x2, P2 ;  /* 0x000000041c09e211 */ /* 0x000fca00010f141d */
[----:B------:R-:W-:Y:S01]  /*cda0*/  @!P6 ST.E.64 [R8.64], R152 ;  /* 0x000000980800e985 */ /* 0x000fe2000c101b06 */
[----:B----4-:R-:W-:Y:S02]  /*cdb0*/  ISETP.GE.AND P6, PT, R19, c[0x0][0x3c8], PT ;  /* 0x0000f20013007a0c */ /* 0x010fe40003fc6270 */
[CC--:B-1----:R-:W-:Y:S02]  /*cdc0*/  @!P3 LEA R6, P2, R21.reuse, R0.reuse, 0x2 ;  /* 0x000000001506b211 */ /* 0x0c2fe400078410ff */
[C---:B---3--:R-:W-:Y:S02]  /*cdd0*/  @!P4 LEA R2, P5, R26.reuse, R0, 0x2 ;  /* 0x000000001a02c211 */ /* 0x048fe400078a10ff */
[-C--:B------:R-:W-:Y:S02]  /*cde0*/  @!P3 LEA.HI.X R7, R21, R4.reuse, R23, 0x2, P2 ;  /* 0x000000041507b211 */ /* 0x080fe400010f1417 */
[----:B------:R-:W-:Y:S02]  /*cdf0*/  @!P4 LEA.HI.X R3, R26, R4, R27, 0x2, P5 ;  /* 0x000000041a03c211 */ /* 0x000fe400028f141b */
[----:B------:R-:W-:-:S03]  /*ce00*/  ISETP.GE.AND P5, PT, R17, c[0x0][0x3c8], PT ;  /* 0x0000f20011007a0c */ /* 0x000fc60003fa6270 */
[----:B------:R1:W-:Y:S01]  /*ce10*/  @!P4 ST.E.64 [R2.64], R100 ;  /* 0x000000640200c985 */ /* 0x0003e2000c101b06 */
[----:B------:R-:W-:-:S03]  /*ce20*/  ISETP.GE.AND P4, PT, R15, c[0x0][0x3c8], PT ;  /* 0x0000f2000f007a0c */ /* 0x000fc60003f86270 */
[----:B------:R3:W-:Y:S01]  /*ce30*/  @!P3 ST.E.64 [R6.64], R104 ;  /* 0x000000680600b985 */ /* 0x0007e2000c101b06 */
[----:B-----5:R-:W-:Y:S02]  /*ce40*/  ISETP.GE.AND P1, PT, R10, c[0x0][0x3c8], PT ;  /* 0x0000f2000a007a0c */ /* 0x020fe40003f26270 */
[----:B------:R-:W-:-:S11]  /*ce50*/  ISETP.GE.AND P3, PT, R13, c[0x0][0x3c8], PT ;  /* 0x0000f2000d007a0c */ /* 0x000fd60003f66270 */
[----:B-1----:R-:W-:-:S04]  /*ce60*/  @!P1 LEA R2, P2, R10, R0, 0x2 ;  /* 0x000000000a029211 */ /* 0x002fc800078410ff */
[----:B--2---:R-:W-:Y:S02]  /*ce70*/  @!P1 LEA.HI.X R3, R10, R4, R11, 0x2, P2 ;  /* 0x000000040a039211 */ /* 0x004fe400010f140b */
[----:B------:R-:W-:-:S03]  /*ce80*/  @!P6 LEA R10, P2, R19, R0, 0x2 ;  /* 0x00000000130ae211 */ /* 0x000fc600078410ff */
[----:B------:R1:W-:Y:S01]  /*ce90*/  @!P1 ST.E.64 [R2.64], R108 ;  /* 0x0000006c02009985 */ /* 0x0003e2000c101b06 */
[----:B------:R-:W-:Y:S02]  /*cea0*/  @!P5 LEA R8, P1, R17, R0, 0x2 ;  /* 0x000000001108d211 */ /* 0x000fe400078210ff */
[----:B------:R-:W-:Y:S02]  /*ceb0*/  @!P6 LEA.HI.X R11, R19, R4, R20, 0x2, P2 ;  /* 0x00000004130be211 */ /* 0x000fe400010f1414 */
[----:B---3--:R-:W-:Y:S02]  /*cec0*/  @!P4 LEA R6, P2, R15, R0, 0x2 ;  /* 0x000000000f06c211 */ /* 0x008fe400078410ff */
[-C--:B------:R-:W-:Y:S02]  /*ced0*/  @!P5 LEA.HI.X R9, R17, R4.reuse, R18, 0x2, P1 ;  /* 0x000000041109d211 */ /* 0x080fe400008f1412 */
[----:B------:R-:W-:Y:S01]  /*cee0*/  @!P4 LEA.HI.X R7, R15, R4, R16, 0x2, P2 ;  /* 0x000000040f07c211 */ /* 0x000fe200010f1410 */
[----:B------:R2:W-:Y:S04]  /*cef0*/  @!P6 ST.E.64 [R10.64], R160 ;  /* 0x000000a00a00e985 */ /* 0x0005e8000c101b06 */
[----:B------:R2:W-:Y:S04]  /*cf00*/  @!P5 ST.E.64 [R8.64], R156 ;  /* 0x0000009c0800d985 */ /* 0x0005e8000c101b06 */
[----:B------:R2:W-:Y:S01]  /*cf10*/  @!P4 ST.E.64 [R6.64], R112 ;  /* 0x000000700600c985 */ /* 0x0005e2000c101b06 */
[----:B-1----:R-:W-:-:S04]  /*cf20*/  @!P3 LEA R2, P1, R13, R0, 0x2 ;  /* 0x000000000d02b211 */ /* 0x002fc800078210ff */
[----:B------:R-:W-:-:S05]  /*cf30*/  @!P3 LEA.HI.X R3, R13, R4, R14, 0x2, P1 ;  /* 0x000000040d03b211 */ /* 0x000fca00008f140e */
[----:B------:R2:W-:Y:S04]  /*cf40*/  @!P3 ST.E.64 [R2.64], R24 ;  /* 0x000000180200b985 */ /* 0x0005e8000c101b06 */
.L_x_79:
[----:B------:R-:W-:Y:S05]  /*cf50*/  BSYNC B0 ;  /* 0x0000000000007941 */ /* 0x000fea0003800000 */
.L_x_78:
[----:B------:R-:W-:Y:S05]  /*cf60*/  BRA.DIV ~URZ, `(.L_x_80) ;  /* 0x000039b27f007947 */ /* 0x000fea000b800000 */
[----:B--2---:R2:W1:Y:S04]  /*cf70*/  SHFL.IDX PT, R4, R5, 0x1, 0x1c1f ;  /* 0x003c1f0005047f89 */ /* 0x00446800000e0000 */
[----:B----4-:R2:W4:Y:S02]  /*cf80*/  SHFL.IDX PT, R0, R12, 0x1, 0x1c1f ;  /* 0x003c1f000c007f89 */ /* 0x01052400000e0000 */
.L_x_141:
[----:B------:R-:W-:Y:S05]  /*cf90*/  @P0 BRA `(.L_x_75) ;  /* 0x00001ce000000947 */ /* 0x000fea0003800000 */
[----:B-12---:R-:W2:Y:S04]  /*cfa0*/  LDL R5, [R1+0x84] ;  /* 0x0000840001057983 */ /* 0x006ea80000100800 */
[----:B------:R-:W5:Y:S04]  /*cfb0*/  LDL R17, [R1+0xfc] ;  /* 0x0000fc0001117983 */ /* 0x000f680000100800 */
[----:B---3--:R-:W3:Y:S04]  /*cfc0*/  LDL R21, [R1+0x178] ;  /* 0x0001780001157983 */ /* 0x008ee80000100800 */
[----:B----4-:R-:W4:Y:S04]  /*cfd0*/  LDL R25, [R1+0x100] ;  /* 0x0001000001197983 */ /* 0x010f280000100800 */
[----:B------:R-:W3:Y:S04]  /*cfe0*/  LDL R12, [R1+0xf8] ;  /* 0x0000f800010c7983 */ /* 0x000ee80000100800 */
        /* <DEDUP_REMOVED lines=13> */
[----:B------:R-:W3:Y:S01]  /*d0c0*/  LDL R28, [R1+0x128] ;  /* 0x00012800011c7983 */ /* 0x000ee20000100800 */
[----:B--2---:R-:W-:-:S02]  /*d0d0*/  ISETP.GE.AND P0, PT, R5, c[0x0][0x3c8], PT ;  /* 0x0000f20005007a0c */ /* 0x004fc40003f06270 */
[----:B-----5:R-:W-:-:S11]  /*d0e0*/  ISETP.GE.AND P4, PT, R17, c[0x0][0x3c8], PT ;  /* 0x0000f20011007a0c */ /* 0x020fd60003f86270 */
[----:B------:R-:W-:Y:S02]  /*d0f0*/  @!P0 IMAD.MOV.U32 R2, RZ, RZ, R0 ;  /* 0x000000ffff028224 */ /* 0x000fe400078e0000 */
[----:B------:R-:W-:-:S04]  /*d100*/  @!P0 IMAD.MOV.U32 R3, RZ, RZ, R4 ;  /* 0x000000ffff038224 */ /* 0x000fc800078e0004 */
[----:B------:R-:W-:Y:S01]  /*d110*/  @!P0 IMAD.WIDE R2, R5, 0x4, R2 ;  /* 0x0000000405028825 */ /* 0x000fe200078e0202 */
[----:B----4-:R-:W-:Y:S01]  /*d120*/  ISETP.GE.AND P5, PT, R25, c[0x0][0x3c8], PT ;  /* 0x0000f20019007a0c */ /* 0x010fe20003fa6270 */
[----:B------:R-:W2:Y:S04]  /*d130*/  LDL R5, [R1+0xdc] ;  /* 0x0000dc0001057983 */ /* 0x000ea80000100800 */
[----:B------:R1:W-:Y:S01]  /*d140*/  @!P0 ST.E.64 [R2.64], R116 ;  /* 0x0000007402008985 */ /* 0x0003e2000c101b06 */
[----:B------:R-:W-:-:S04]  /*d150*/  @!P4 LEA R6, P0, R17, R0, 0x2 ;  /* 0x000000001106c211 */ /* 0x000fc800078010ff */
[----:B---3--:R-:W-:Y:S02]  /*d160*/  @!P4 LEA.HI.X R7, R17, R4, R21, 0x2, P0 ;  /* 0x000000041107c211 */ /* 0x008fe400000f1415 */
[----:B------:R-:W3:Y:S04]  /*d170*/  LDL R21, [R1+0x164] ;  /* 0x0001640001157983 */ /* 0x000ee80000100800 */
[----:B------:R-:W4:Y:S01]  /*d180*/  LDL R17, [R1+0x160] ;  /* 0x0001600001117983 */ /* 0x000f220000100800 */
[----:B------:R-:W-:Y:S02]  /*d190*/  ISETP.GE.AND P3, PT, R12, c[0x0][0x3c8], PT ;  /* 0x0000f2000c007a0c */ /* 0x000fe40003f66270 */
[----:B------:R-:W-:Y:S02]  /*d1a0*/  @!P5 LEA R8, P6, R25, R0, 0x2 ;  /* 0x000000001908d211 */ /* 0x000fe400078c10ff */
[----:B------:R-:W-:-:S02]  /*d1b0*/  ISETP.GE.AND P1, PT, R20, c[0x0][0x3c8], PT ;  /* 0x0000f20014007a0c */ /* 0x000fc40003f26270 */
[----:B------:R-:W-:Y:S02]  /*d1c0*/  @!P5 LEA.HI.X R9, R25, R4, R26, 0x2, P6 ;  /* 0x000000041909d211 */ /* 0x000fe400030f141a */
[----:B------:R-:W-:Y:S01]  /*d1d0*/  ISETP.GE.AND P2, PT, R19, c[0x0][0x3c8], PT ;  /* 0x0000f20013007a0c */ /* 0x000fe20003f46270 */
[----:B------:R-:W5:Y:S01]  /*d1e0*/  LDL R25, [R1+0x150] ;  /* 0x0001500001197983 */ /* 0x000f620000100800 */
[----:B------:R-:W-:-:S03]  /*d1f0*/  ISETP.GE.AND P0, PT, R13, c[0x0][0x3c8], PT ;  /* 0x0000f2000d007a0c */ /* 0x000fc60003f06270 */
[----:B------:R-:W5:Y:S01]  /*d200*/  LDL R26, [R1+0x154] ;  /* 0x00015400011a7983 */ /* 0x000f620000100800 */
[----:B-1----:R-:W-:-:S03]  /*d210*/  @!P3 LEA R2, P6, R12, R0, 0x2 ;  /* 0x000000000c02b211 */ /* 0x002fc600078c10ff */
[----:B------:R1:W-:Y:S01]  /*d220*/  @!P5 ST.E.64 [R8.64], R154 ;  /* 0x0000009a0800d985 */ /* 0x0003e2000c101b06 */
[----:B------:R-:W-:-:S03]  /*d230*/  @!P3 LEA.HI.X R3, R12, R4, R15, 0x2, P6 ;  /* 0x000000040c03b211 */ /* 0x000fc600030f140f */
[----:B------:R-:W5:Y:S04]  /*d240*/  LDL R12, [R1+0xd4] ;  /* 0x0000d400010c7983 */ /* 0x000f680000100800 */
[----:B------:R1:W-:Y:S04]  /*d250*/  @!P4 ST.E.64 [R6.64], R128 ;  /* 0x000000800600c985 */ /* 0x0003e8000c101b06 */
[----:B------:R1:W-:Y:S04]  /*d260*/  @!P3 ST.E.64 [R2.64], R120 ;  /* 0x000000780200b985 */ /* 0x0003e8000c101b06 */
[----:B------:R-:W5:Y:S01]  /*d270*/  LDL R15, [R1+0x15c] ;  /* 0x00015c00010f7983 */ /* 0x000f620000100800 */
[----:B------:R-:W-:-:S02]  /*d280*/  ISETP.GE.AND P5, PT, R14, c[0x0][0x3c8], PT ;  /* 0x0000f2000e007a0c */ /* 0x000fc40003fa6270 */
[-C--:B-1----:R-:W-:Y:S02]  /*d290*/  @!P2 LEA R8, P4, R19, R0.reuse, 0x2 ;  /* 0x000000001308a211 */ /* 0x082fe400078810ff */
[----:B------:R-:W-:-:S04]  /*d2a0*/  @!P1 LEA R6, P3, R20, R0, 0x2 ;  /* 0x0000000014069211 */ /* 0x000fc800078610ff */
[-C--:B------:R-:W-:Y:S02]  /*d2b0*/  @!P1 LEA.HI.X R7, R20, R4.reuse, R24, 0x2, P3 ;  /* 0x0000000414079211 */ /* 0x080fe400018f1418 */
[----:B------:R-:W5:Y:S01]  /*d2c0*/  LDL R20, [R1+0x158] ;  /* 0x0001580001147983 */ /* 0x000f620000100800 */
[----:B------:R-:W-:-:S03]  /*d2d0*/  @!P2 LEA.HI.X R9, R19, R4, R23, 0x2, P4 ;  /* 0x000000041309a211 */ /* 0x000fc600020f1417 */
[----:B------:R-:W5:Y:S01]  /*d2e0*/  LDL R19, [R1+0xcc] ;  /* 0x0000cc0001137983 */ /* 0x000f620000100800 */
[C---:B------:R-:W-:Y:S02]  /*d2f0*/  @!P0 LEA R2, P6, R13.reuse, R0, 0x2 ;  /* 0x000000000d028211 */ /* 0x040fe400078c10ff */
[----:B------:R-:W-:Y:S01]  /*d300*/  ISETP.GE.AND P4, PT, R10, c[0x0][0x3c8], PT ;  /* 0x0000f2000a007a0c */ /* 0x000fe20003f86270 */
[----:B------:R-:W5:Y:S01]  /*d310*/  LDL R23, [R1+0xd0] ;  /* 0x0000d00001177983 */ /* 0x000f620000100800 */
[----:B------:R-:W-:-:S03]  /*d320*/  @!P0 LEA.HI.X R3, R13, R4, R18, 0x2, P6 ;  /* 0x000000040d038211 */ /* 0x000fc600030f1412 */
[----:B------:R-:W5:Y:S04]  /*d330*/  LDL R13, [R1+0xc8] ;  /* 0x0000c800010d7983 */ /* 0x000f680000100800 */
[----:B------:R1:W-:Y:S04]  /*d340*/  @!P2 ST.E.64 [R8.64], R150 ;  /* 0x000000960800a985 */ /* 0x0003e8000c101b06 */
[----:B------:R1:W-:Y:S04]  /*d350*/  @!P1 ST.E.64 [R6.64], R138 ;  /* 0x0000008a06009985 */ /* 0x0003e8000c101b06 */
[----:B------:R2:W-:Y:S01]  /*d360*/  @!P0 ST.E.64 [R2.64], R124 ;  /* 0x0000007c02008985 */ /* 0x0005e2000c101b06 */
[----:B------:R-:W-:-:S03]  /*d370*/  ISETP.GE.AND P3, PT, R11, c[0x0][0x3c8], PT ;  /* 0x0000f2000b007a0c */ /* 0x000fc60003f66270 */
[----:B------:R-:W5:Y:S04]  /*d380*/  LDL R18, [R1+0xc4] ;  /* 0x0000c40001127983 */ /* 0x000f680000100800 */
[----:B------:R-:W5:Y:S01]  /*d390*/  LDL R24, [R1+0x14c] ;  /* 0x00014c0001187983 */ /* 0x000f620000100800 */
[-C--:B-1----:R-:W-:Y:S02]  /*d3a0*/  @!P5 LEA R8, P6, R14, R0.reuse, 0x2 ;  /* 0x000000000e08d211 */ /* 0x082fe400078c10ff */
[----:B------:R-:W-:Y:S02]  /*d3b0*/  @!P4 LEA R6, P0, R10, R0, 0x2 ;  /* 0x000000000a06c211 */ /* 0x000fe400078010ff */
[-C--:B---3--:R-:W-:Y:S02]  /*d3c0*/  @!P5 LEA.HI.X R9, R14, R4.reuse, R21, 0x2, P6 ;  /* 0x000000040e09d211 */ /* 0x088fe400030f1415 */
[----:B------:R-:W3:Y:S01]  /*d3d0*/  LDL R21, [R1+0x148] ;  /* 0x0001480001157983 */ /* 0x000ee20000100800 */
[----:B----4-:R-:W-:-:S03]  /*d3e0*/  @!P4 LEA.HI.X R7, R10, R4, R17, 0x2, P0 ;  /* 0x000000040a07c211 */ /* 0x010fc600000f1411 */
[----:B------:R-:W4:Y:S01]  /*d3f0*/  LDL R17, [R1+0x144] ;  /* 0x0001440001117983 */ /* 0x000f220000100800 */
[----:B--2---:R-:W-:Y:S02]  /*d400*/  ISETP.GE.AND P2, PT, R5, c[0x0][0x3c8], PT ;  /* 0x0000f20005007a0c */ /* 0x004fe40003f46270 */
[----:B------:R-:W-:Y:S01]  /*d410*/  @!P3 LEA R2, P6, R11, R0, 0x2 ;  /* 0x000000000b02b211 */ /* 0x000fe200078c10ff */
[----:B------:R-:W2:Y:S01]  /*d420*/  LDL R10, [R1+0xbc] ;  /* 0x0000bc00010a7983 */ /* 0x000ea20000100800 */
[----:B------:R-:W-:-:S03]  /*d430*/  ISETP.GE.AND P1, PT, R16, c[0x0][0x3c8], PT ;  /* 0x0000f20010007a0c */ /* 0x000fc60003f26270 */
[----:B------:R1:W-:Y:S04]  /*d440*/  @!P5 ST.E.64 [R8.64], R158 ;  /* 0x0000009e0800d985 */ /* 0x0003e8000c101b06 */
[----:B------:R-:W2:Y:S01]  /*d450*/  LDL R14, [R1+0xc0] ;  /* 0x0000c000010e7983 */ /* 0x000ea20000100800 */
[----:B-----5:R-:W-:-:S03]  /*d460*/  ISETP.GE.AND P0, PT, R12, c[0x0][0x3c8], PT ;  /* 0x0000f2000c007a0c */ /* 0x020fc60003f06270 */
[----:B------:R5:W-:Y:S01]  /*d470*/  @!P4 ST.E.64 [R6.64], R142 ;  /* 0x0000008e0600c985 */ /* 0x000be2000c101b06 */
[----:B------:R-:W-:-:S03]  /*d480*/  @!P3 LEA.HI.X R3, R11, R4, R15, 0x2, P6 ;  /* 0x000000040b03b211 */ /* 0x000fc600030f140f */
[----:B------:R-:W2:Y:S01]  /*d490*/  LDL R11, [R1+0xb8] ;  /* 0x0000b800010b7983 */ /* 0x000ea20000100800 */
[----:B-1----:R-:W-:-:S03]  /*d4a0*/  @!P2 LEA R8, P6, R5, R0, 0x2 ;  /* 0x000000000508a211 */ /* 0x002fc600078c10ff */
[----:B------:R1:W-:Y:S04]  /*d4b0*/  @!P3 ST.E.64 [R2.64], R34 ;  /* 0x000000220200b985 */ /* 0x0003e8000c101b06 */
[----:B------:R-:W2:Y:S01]  /*d4c0*/  LDL R15, [R1+0xb4] ;  /* 0x0000b400010f7983 */ /* 0x000ea20000100800 */
[----:B-----5:R-:W-:Y:S02]  /*d4d0*/  @!P1 LEA R6, P3, R16, R0, 0x2 ;  /* 0x0000000010069211 */ /* 0x020fe400078610ff */
[----:B------:R-:W-:Y:S02]  /*d4e0*/  @!P2 LEA.HI.X R9, R5, R4, R20, 0x2, P6 ;  /* 0x000000040509a211 */ /* 0x000fe400030f1414 */
[----:B------:R-:W5:Y:S01]  /*d4f0*/  LDL R20, [R1+0x140] ;  /* 0x0001400001147983 */ /* 0x000f620000100800 */
[----:B------:R-:W-:-:S02]  /*d500*/  ISETP.GE.AND P4, PT, R19, c[0x0][0x3c8], PT ;  /* 0x0000f20013007a0c */ /* 0x000fc40003f86270 */
[----:B------:R-:W-:Y:S01]  /*d510*/  @!P1 LEA.HI.X R7, R16, R4, R26, 0x2, P3 ;  /* 0x0000000410079211 */ /* 0x000fe200018f141a */
[----:B------:R-:W5:Y:S01]  /*d520*/  LDL R5, [R1+0xb0] ;  /* 0x0000b00001057983 */ /* 0x000f620000100800 */
[----:B-1----:R-:W-:-:S03]  /*d530*/  @!P0 LEA R2, P6, R12, R0, 0x2 ;  /* 0x000000000c028211 */ /* 0x002fc600078c10ff */
[----:B------:R-:W5:Y:S01]  /*d540*/  LDL R16, [R1+0x13c] ;  /* 0x00013c0001107983 */ /* 0x000f620000100800 */
[----:B------:R-:W-:-:S03]  /*d550*/  @!P0 LEA.HI.X R3, R12, R4, R25, 0x2, P6 ;  /* 0x000000040c038211 */ /* 0x000fc600030f1419 */
[----:B------:R-:W5:Y:S01]  /*d560*/  LDL R12, [R1+0x138] ;  /* 0x00013800010c7983 */ /* 0x000f620000100800 */
[----:B------:R-:W-:-:S03]  /*d570*/  ISETP.GE.AND P3, PT, R13, c[0x0][0x3c8], PT ;  /* 0x0000f2000d007a0c */ /* 0x000fc60003f66270 */
[----:B------:R-:W-:Y:S04]  /*d580*/  @!P2 ST.E.64 [R8.64], R162 ;  /* 0x000000a20800a985 */ /* 0x000fe8000c101b06 */
        /* <DEDUP_REMOVED lines=10> */
[----:B------:R-:W4:Y:S04]  /*d630*/  LDL R17, [R1+0x130] ;  /* 0x0001300001117983 */ /* 0x000f280000100800 */
[----:B------:R-:W4:Y:S01]  /*d640*/  LDL R13, [R1+0x12c] ;  /* 0x00012c00010d7983 */ /* 0x000f220000100800 */
[----:B------:R-:W-:Y:S02]  /*d650*/  ISETP.GE.AND P2, PT, R18, c[0x0][0x3c8], PT ;  /* 0x0000f20012007a0c */ /* 0x000fe40003f46270 */
[C---:B------:R-:W-:Y:S01]  /*d660*/  @!P5 LEA R8, P1, R23.reuse, R0, 0x2 ;  /* 0x000000001708d211 */ /* 0x040fe200078210ff */
[----:B------:R-:W4:Y:S01]  /*d670*/  LDL R21, [R1+0x11c] ;  /* 0x00011c0001157983 */ /* 0x000f220000100800 */
[----:B--2---:R-:W-:Y:S02]  /*d680*/  ISETP.GE.AND P0, PT, R10, c[0x0][0x3c8], PT ;  /* 0x0000f2000a007a0c */ /* 0x004fe40003f06270 */
[----:B------:R-:W-:-:S02]  /*d690*/  @!P5 LEA.HI.X R9, R23, R4, R24, 0x2, P1 ;  /* 0x000000041709d211 */ /* 0x000fc400008f1418 */
[----:B------:R-:W2:Y:S04]  /*d6a0*/  LDL R23, [R1+0xa4] ;  /* 0x0000a40001177983 */ /* 0x000ea80000100800 */
[----:B------:R1:W-:Y:S01]  /*d6b0*/  @!P5 ST.E.64 [R8.64], R164 ;  /* 0x000000a40800d985 */ /* 0x0003e2000c101b06 */
[----:B------:R-:W-:-:S03]  /*d6c0*/  ISETP.GE.AND P1, PT, R14, c[0x0][0x3c8], PT ;  /* 0x0000f2000e007a0c */ /* 0x000fc60003f26270 */
[----:B------:R-:W-:Y:S04]  /*d6d0*/  @!P4 ST.E.64 [R6.64], R62 ;  /* 0x0000003e0600c985 */ /* 0x000fe8000c101b06 */
[----:B------:R5:W-:Y:S04]  /*d6e0*/  @!P3 ST.E.64 [R2.64], R42 ;  /* 0x0000002a0200b985 */ /* 0x000be8000c101b06 */
[----:B------:R-:W2:Y:S01]  /*d6f0*/  LDL R24, [R1+0x120] ;  /* 0x0001200001187983 */ /* 0x000ea20000100800 */
[----:B------:R-:W-:Y:S02]  /*d700*/  ISETP.GE.AND P5, PT, R11, c[0x0][0x3c8], PT ;  /* 0x0000f2000b007a0c */ /* 0x000fe40003fa6270 */
[----:B-1----:R-:W-:-:S04]  /*d710*/  @!P2 LEA R8, P6, R18, R0, 0x2 ;  /* 0x000000001208a211 */ /* 0x002fc800078c10ff */
[----:B-----5:R-:W-:Y:S02]  /*d720*/  @!P2 LEA.HI.X R9, R18, R4, R20, 0x2, P6 ;  /* 0x000000041209a211 */ /* 0x020fe400030f1414 */
[----:B------:R-:W5:Y:S01]  /*d730*/  LDL R20, [R1+0xa0] ;  /* 0x0000a00001147983 */ /* 0x000f620000100800 */
[-C--:B------:R-:W-:Y:S02]  /*d740*/  @!P0 LEA R2, P6, R10, R0.reuse, 0x2 ;  /* 0x000000000a028211 */ /* 0x080fe400078c10ff */
[----:B------:R-:W-:Y:S01]  /*d750*/  @!P1 LEA R6, P3, R14, R0, 0x2 ;  /* 0x000000000e069211 */ /* 0x000fe200078610ff */
[----:B------:R-:W5:Y:S01]  /*d760*/  LDL R18, [R1+0x98] ;  /* 0x0000980001127983 */ /* 0x000f620000100800 */
[----:B------:R-:W-:-:S03]  /*d770*/  @!P0 LEA.HI.X R3, R10, R4, R12, 0x2, P6 ;  /* 0x000000040a038211 */ /* 0x000fc600030f140c */
[----:B------:R-:W5:Y:S01]  /*d780*/  LDL R10, [R1+0x9c] ;  /* 0x00009c00010a7983 */ /* 0x000f620000100800 */
[----:B------:R-:W-:Y:S02]  /*d790*/  ISETP.GE.AND P4, PT, R15, c[0x0][0x3c8], PT ;  /* 0x0000f2000f007a0c */ /* 0x000fe40003f86270 */
[----:B------:R-:W-:Y:S01]  /*d7a0*/  @!P1 LEA.HI.X R7, R14, R4, R16, 0x2, P3 ;  /* 0x000000040e079211 */ /* 0x000fe200018f1410 */
[----:B------:R-:W5:Y:S01]  /*d7b0*/  LDL R12, [R1+0x8c] ;  /* 0x00008c00010c7983 */ /* 0x000f620000100800 */
[----:B------:R-:W-:-:S03]  /*d7c0*/  ISETP.GE.AND P3, PT, R5, c[0x0][0x3c8], PT ;  /* 0x0000f20005007a0c */ /* 0x000fc60003f66270 */
[----:B------:R-:W5:Y:S04]  /*d7d0*/  LDL R16, [R1+0x94] ;  /* 0x0000940001107983 */ /* 0x000f680000100800 */
[----:B------:R-:W5:Y:S04]  /*d7e0*/  LDL R14, [R1+0x90] ;  /* 0x00009000010e7983 */ /* 0x000f680000100800 */
[----:B------:R1:W-:Y:S04]  /*d7f0*/  @!P2 ST.E.64 [R8.64], R166 ;  /* 0x000000a60800a985 */ /* 0x0003e8000c101b06 */
[----:B------:R1:W-:Y:S04]  /*d800*/  @!P1 ST.E.64 [R6.64], R66 ;  /* 0x0000004206009985 */ /* 0x0003e8000c101b06 */
[----:B------:R3:W-:Y:S01]  /*d810*/  @!P0 ST.E.64 [R2.64], R46 ;  /* 0x0000002e02008985 */ /* 0x0007e2000c101b06 */
[----:B-1----:R-:W-:-:S02]  /*d820*/  @!P5 LEA R8, P6, R11, R0, 0x2 ;  /* 0x000000000b08d211 */ /* 0x002fc400078c10ff */
[----:B------:R-:W-:Y:S02]  /*d830*/  @!P4 LEA R6, P0, R15, R0, 0x2 ;  /* 0x000000000f06c211 */ /* 0x000fe400078010ff */
[----:B---3--:R-:W-:Y:S02]  /*d840*/  @!P5 LEA.HI.X R9, R11, R4, R19, 0x2, P6 ;  /* 0x000000040b09d211 */ /* 0x008fe400030f1413 */
[----:B------:R-:W3:Y:S01]  /*d850*/  LDL R11, [R1+0x118] ;  /* 0x00011800010b7983 */ /* 0x000ee20000100800 */
[----:B------:R-:W-:-:S03]  /*d860*/  @!P3 LEA R2, P6, R5, R0, 0x2 ;  /* 0x000000000502b211 */ /* 0x000fc600078c10ff */
[----:B------:R-:W3:Y:S01]  /*d870*/  LDL R19, [R1+0x114] ;  /* 0x0001140001137983 */ /* 0x000ee20000100800 */
[-C--:B----4-:R-:W-:Y:S02]  /*d880*/  @!P4 LEA.HI.X R7, R15, R4.reuse, R17, 0x2, P0 ;  /* 0x000000040f07c211 */ /* 0x090fe400000f1411 */
[----:B------:R-:W-:Y:S01]  /*d890*/  @!P3 LEA.HI.X R3, R5, R4, R13, 0x2, P6 ;  /* 0x000000040503b211 */ /* 0x000fe200030f140d */
[----:B------:R-:W4:Y:S04]  /*d8a0*/  LDL R17, [R1+0x110] ;  /* 0x0001100001117983 */ /* 0x000f280000100800 */
[----:B------:R-:W4:Y:S04]  /*d8b0*/  LDL R15, [R1+0x10c] ;  /* 0x00010c00010f7983 */ /* 0x000f280000100800 */
[----:B------:R-:W4:Y:S04]  /*d8c0*/  LDL R13, [R1+0x108] ;  /* 0x00010800010d7983 */ /* 0x000f280000100800 */
[----:B------:R-:W4:Y:S01]  /*d8d0*/  LDL R5, [R1+0x88] ;  /* 0x0000880001057983 */ /* 0x000f220000100800 */
[----:B------:R-:W-:-:S02]  /*d8e0*/  ISETP.GE.AND P2, PT, R27, c[0x0][0x3c8], PT ;  /* 0x0000f2001b007a0c */ /* 0x000fc40003f46270 */
[----:B------:R-:W-:Y:S02]  /*d8f0*/  ISETP.GE.AND P1, PT, R25, c[0x0][0x3c8], PT ;  /* 0x0000f20019007a0c */ /* 0x000fe40003f26270 */
[----:B--2---:R-:W-:Y:S01]  /*d900*/  ISETP.GE.AND P0, PT, R23, c[0x0][0x3c8], PT ;  /* 0x0000f20017007a0c */ /* 0x004fe20003f06270 */
[----:B------:R1:W-:Y:S04]  /*d910*/  @!P5 ST.E.64 [R8.64], R168 ;  /* 0x000000a80800d985 */ /* 0x0003e8000c101b06 */
[----:B------:R2:W-:Y:S04]  /*d920*/  @!P4 ST.E.64 [R6.64], R70 ;  /* 0x000000460600c985 */ /* 0x0005e8000c101b06 */
[----:B------:R5:W-:Y:S01]  /*d930*/  @!P3 ST.E.64 [R2.64], R50 ;  /* 0x000000320200b985 */ /* 0x000be2000c101b06 */
[----:B-1----:R-:W-:-:S02]  /*d940*/  @!P2 LEA R8, P5, R27, R0, 0x2 ;  /* 0x000000001b08a211 */ /* 0x002fc400078a10ff */
[-C--:B--2---:R-:W-:Y:S02]  /*d950*/  @!P1 LEA R6, P6, R25, R0.reuse, 0x2 ;  /* 0x0000000019069211 */ /* 0x084fe400078c10ff */
[----:B-----5:R-:W-:Y:S02]  /*d960*/  ISETP.GE.AND P4, PT, R20, c[0x0][0x3c8], PT ;  /* 0x0000f20014007a0c */ /* 0x020fe40003f86270 */
[----:B------:R-:W-:Y:S02]  /*d970*/  @!P0 LEA R2, P3, R23, R0, 0x2 ;  /* 0x0000000017028211 */ /* 0x000fe400078610ff */
[-C--:B------:R-:W-:Y:S02]  /*d980*/  @!P2 LEA.HI.X R9, R27, R4.reuse, R28, 0x2, P5 ;  /* 0x000000041b09a211 */ /* 0x080fe400028f141c */
[-C--:B------:R-:W-:Y:S02]  /*d990*/  @!P1 LEA.HI.X R7, R25, R4.reuse, R26, 0x2, P6 ;  /* 0x0000000419079211 */ /* 0x080fe400030f141a */
[----:B------:R-:W-:Y:S01]  /*d9a0*/  @!P0 LEA.HI.X R3, R23, R4, R24, 0x2, P3 ;  /* 0x0000000417038211 */ /* 0x000fe200018f1418 */
[----:B------:R-:W-:Y:S01]  /*d9b0*/  @!P2 ST.E.64 [R8.64], R90 ;  /* 0x0000005a0800a985 */ /* 0x000fe2000c101b06 */
[----:B------:R-:W-:-:S03]  /*d9c0*/  ISETP.GE.AND P5, PT, R10, c[0x0][0x3c8], PT ;  /* 0x0000f2000a007a0c */ /* 0x000fc60003fa6270 */
[----:B------:R1:W-:Y:S01]  /*d9d0*/  @!P1 ST.E.64 [R6.64], R74 ;  /* 0x0000004a06009985 */ /* 0x0003e2000c101b06 */
[----:B------:R-:W-:-:S03]  /*d9e0*/  ISETP.GE.AND P3, PT, R18, c[0x0][0x3c8], PT ;  /* 0x0000f20012007a0c */ /* 0x000fc60003f66270 */
[----:B------:R2:W-:Y:S01]  /*d9f0*/  @!P0 ST.E.64 [R2.64], R54 ;  /* 0x0000003602008985 */ /* 0x0005e2000c101b06 */
[----:B------:R-:W-:Y:S02]  /*da00*/  ISETP.GE.AND P2, PT, R16, c[0x0][0x3c8], PT ;  /* 0x0000f20010007a0c */ /* 0x000fe40003f46270 */
[----:B------:R-:W-:Y:S02]  /*da10*/  ISETP.GE.AND P1, PT, R14, c[0x0][0x3c8], PT ;  /* 0x0000f2000e007a0c */ /* 0x000fe40003f26270 */
[----:B-1----:R-:W-:-:S04]  /*da20*/  @!P4 LEA R6, P0, R20, R0, 0x2 ;  /* 0x000000001406c211 */ /* 0x002fc800078010ff */
[----:B------:R-:W-:Y:S02]  /*da30*/  @!P4 LEA.HI.X R7, R20, R4, R21, 0x2, P0 ;  /* 0x000000041407c211 */ /* 0x000fe400000f1415 */
[----:B------:R-:W-:Y:S02]  /*da40*/  ISETP.GE.AND P0, PT, R12, c[0x0][0x3c8], PT ;  /* 0x0000f2000c007a0c */ /* 0x000fe40003f06270 */
[C---:B--2---:R-:W-:Y:S01]  /*da50*/  @!P5 LEA R2, P6, R10.reuse, R0, 0x2 ;  /* 0x000000000a02d211 */ /* 0x044fe200078c10ff */
[----:B------:R1:W-:Y:S03]  /*da60*/  @!P4 ST.E.64 [R6.64], R78 ;  /* 0x0000004e0600c985 */ /* 0x0003e6000c101b06 */
[----:B---3--:R-:W-:Y:S02]  /*da70*/  @!P5 LEA.HI.X R3, R10, R4, R11, 0x2, P6 ;  /* 0x000000040a03d211 */ /* 0x008fe400030f140b */
[----:B------:R-:W-:-:S02]  /*da80*/  @!P3 LEA R10, P4, R18, R0, 0x2 ;  /* 0x00000000120ab211 */ /* 0x000fc400078810ff */
[-C--:B------:R-:W-:Y:S01]  /*da90*/  @!P2 LEA R8, P6, R16, R0.reuse, 0x2 ;  /* 0x000000001008a211 */ /* 0x080fe200078c10ff */
[----:B------:R2:W-:Y:S01]  /*daa0*/  @!P5 ST.E.64 [R2.64], R82 ;  /* 0x000000520200d985 */ /* 0x0005e2000c101b06 */
[----:B-1----:R-:W-:Y:S02]  /*dab0*/  @!P1 LEA R6, P5, R14, R0, 0x2 ;  /* 0x000000000e069211 */ /* 0x002fe400078a10ff */
[-C--:B------:R-:W-:Y:S02]  /*dac0*/  @!P3 LEA.HI.X R11, R18, R4.reuse, R19, 0x2, P4 ;  /* 0x00000004120bb211 */ /* 0x080fe400020f1413 */
[-C--:B----4-:R-:W-:Y:S02]  /*dad0*/  @!P2 LEA.HI.X R9, R16, R4.reuse, R17, 0x2, P6 ;  /* 0x000000041009a211 */ /* 0x090fe400030f1411 */
[----:B------:R-:W-:Y:S01]  /*dae0*/  @!P1 LEA.HI.X R7, R14, R4, R15, 0x2, P5 ;  /* 0x000000040e079211 */ /* 0x000fe200028f140f */
[----:B------:R1:W-:Y:S04]  /*daf0*/  @!P3 ST.E.64 [R10.64], R98 ;  /* 0x000000620a00b985 */ /* 0x0003e8000c101b06 */
[----:B------:R1:W-:Y:S04]  /*db00*/  @!P2 ST.E.64 [R8.64], R94 ;  /* 0x0000005e0800a985 */ /* 0x0003e8000c101b06 */
[----:B------:R1:W-:Y:S01]  /*db10*/  @!P1 ST.E.64 [R6.64], R86 ;  /* 0x0000005606009985 */ /* 0x0003e2000c101b06 */
[----:B--2---:R-:W-:-:S04]  /*db20*/  @!P0 LEA R2, P4, R12, R0, 0x2 ;  /* 0x000000000c028211 */ /* 0x004fc800078810ff */
[----:B------:R-:W-:-:S05]  /*db30*/  @!P0 LEA.HI.X R3, R12, R4, R13, 0x2, P4 ;  /* 0x000000040c038211 */ /* 0x000fca00020f140d */
[----:B------:R1:W-:Y:S01]  /*db40*/  @!P0 ST.E.64 [R2.64], R58 ;  /* 0x0000003a02008985 */ /* 0x0003e2000c101b06 */
[----:B------:R-:W-:-:S13]  /*db50*/  ISETP.GE.AND P0, PT, R5, c[0x0][0x3c8], PT ;  /* 0x0000f20005007a0c */ /* 0x000fda0003f06270 */
[----:B------:R-:W-:Y:S05]  /*db60*/  @P0 BRA `(.L_x_75) ;  /* 0x0000111000000947 */ /* 0x000fea0003800000 */
[----:B------:R-:W2:Y:S01]  /*db70*/  LDL R12, [R1+0x104] ;  /* 0x00010400010c7983 */ /* 0x000ea20000100800 */
[----:B-1----:R-:W-:-:S04]  /*db80*/  LEA R2, P0, R5, R0, 0x2 ;  /* 0x0000000005027211 */ /* 0x002fc800078010ff */
[----:B--2---:R-:W-:-:S05]  /*db90*/  LEA.HI.X R3, R5, R4, R12, 0x2, P0 ;  /* 0x0000000405037211 */ /* 0x004fca00000f140c */
[----:B------:R1:W-:Y:S01]  /*dba0*/  ST.E.64 [R2.64], R30 ;  /* 0x0000001e02007985 */ /* 0x0003e2000c101b06 */
[----:B------:R-:W-:Y:S05]  /*dbb0*/  BRA `(.L_x_75) ;  /* 0x000010c000007947 */ /* 0x000fea0003800000 */
.L_x_60:
[----:B------:R-:W2:Y:S04]  /*dbc0*/  LDL.LU R4, [R1+0x40] ;  /* 0x0000400001047983 */ /* 0x000ea80000300800 */
[----:B------:R-:W3:Y:S01]  /*dbd0*/  LDL.LU R6, [R1+0x44] ;  /* 0x0000440001067983 */ /* 0x000ee20000300800 */
[----:B------:R-:W-:Y:S02]  /*dbe0*/  ISETP.NE.U32.AND P1, PT, RZ, c[0x0][0x508], PT ;  /* 0x00014200ff007a0c */ /* 0x000fe40003f25070 */
[----:B------:R-:W-:Y:S01]  /*dbf0*/  ISETP.NE.U32.AND P3, PT, RZ, c[0x0][0x500], PT ;  /* 0x00014000ff007a0c */ /* 0x000fe20003f65070 */
[----:B------:R-:W4:Y:S01]  /*dc00*/  LDL.LU R0, [R1+0x58] ;  /* 0x0000580001007983 */ /* 0x000f220000300800 */
[----:B------:R-:W-:Y:S01]  /*dc10*/  ISETP.NE.AND.EX P1, PT, RZ, c[0x0][0x50c], PT, P1 ;  /* 0x00014300ff007a0c */ /* 0x000fe20003f25310 */
[----:B------:R-:W-:Y:S01]  /*dc20*/  IMAD.MOV.U32 R8, RZ, RZ, RZ ;  /* 0x000000ffff087224 */ /* 0x000fe200078e00ff */
[----:B------:R-:W-:Y:S01]  /*dc30*/  ISETP.NE.AND.EX P3, PT, RZ, c[0x0][0x504], PT, P3 ;  /* 0x00014100ff007a0c */ /* 0x000fe20003f65330 */
[----:B------:R-:W-:Y:S01]  /*dc40*/  IMAD.MOV.U32 R21, RZ, RZ, c[0x0][0x388] ;  /* 0x0000e200ff157624 */ /* 0x000fe200078e00ff */
[----:B--2---:R-:W-:-:S09]  /*dc50*/  IADD3 R2, P2, R4, c[0x0][0x500], RZ ;  /* 0x0001400004027a10 */ /* 0x004fd20007f5e0ff */
[----:B------:R-:W-:Y:S02]  /*dc60*/  @P1 IADD3 R4, P0, R4, c[0x0][0x508], RZ ;  /* 0x0001420004041a10 */ /* 0x000fe40007f1e0ff */
[C---:B---3--:R-:W-:Y:S02]  /*dc70*/  IADD3.X R3, R6.reuse, c[0x0][0x504], RZ, P2, !PT ;  /* 0x0001410006037a10 */ /* 0x048fe400017fe4ff */
[----:B------:R-:W-:-:S03]  /*dc80*/  @P1 IADD3.X R5, R6, c[0x0][0x50c], RZ, P0, !PT ;  /* 0x0001430006051a10 */ /* 0x000fc600007fe4ff */
[----:B------:R1:W5:Y:S04]  /*dc90*/  @P3 LDG.E R8, [R2.64] ;  /* 0x0000000602083981 */ /* 0x000368000c1e1900 */
[----:B------:R1:W5:Y:S01]  /*dca0*/  @P1 LDG.E R21, [R4.64] ;  /* 0x0000000604151981 */ /* 0x000362000c1e1900 */
[----:B----4-:R-:W-:-:S04]  /*dcb0*/  ISETP.NE.AND P0, PT, R0, RZ, PT ;  /* 0x000000ff0000720c */ /* 0x010fc80003f05270 */
[----:B------:R-:W-:Y:S01]  /*dcc0*/  SEL R19, R0, c[0x0][0x3d4], P0 ;  /* 0x0000f50000137a07 */ /* 0x000fe20000000000 */
[----:B------:R-:W-:Y:S05]  /*dcd0*/  @P1 BRA `(.L_x_81) ;  /* 0x0000004000001947 */ /* 0x000fea0003800000 */
[----:B------:R-:W-:Y:S05]  /*dce0*/  @!P3 BRA `(.L_x_81) ;  /* 0x000000300000b947 */ /* 0x000fea0003800000 */
[----:B------:R2:W3:Y:S04]  /*dcf0*/  LDG.E R0, [R2.64] ;  /* 0x0000000602007981 */ /* 0x0004e8000c1e1900 */
[----:B-12---:R-:W3:Y:S02]  /*dd00*/  LDG.E R2, [R2.64+0x4] ;  /* 0x0000040602027981 */ /* 0x006ee4000c1e1900 */
[----:B---3-5:R-:W-:Y:S02]  /*dd10*/  IADD3 R21, -R0, R2, RZ ;  /* 0x0000000200157210 */ /* 0x028fe40007ffe1ff */
.L_x_81:
[----:B-1----:R-:W2:Y:S04]  /*dd20*/  LDL.LU R4, [R1+0x50] ;  /* 0x0000500001047983 */ /* 0x002ea80000300800 */
[----:B------:R-:W3:Y:S04]  /*dd30*/  LDL.LU R2, [R1+0x3c] ;  /* 0x00003c0001027983 */ /* 0x000ee80000300800 */
[----:B------:R-:W4:Y:S01]  /*dd40*/  LDL.LU R0, [R1+0x7c] ;  /* 0x00007c0001007983 */ /* 0x000f220000300800 */
[----:B------:R-:W-:Y:S01]  /*dd50*/  BSSY B0, `(.L_x_82) ;  /* 0x0000039000007945 */ /* 0x000fe20003800000 */
[----:B-----5:R-:W-:-:S02]  /*dd60*/  SHF.R.S32.HI R18, RZ, 0x1f, R8 ;  /* 0x0000001fff127819 */ /* 0x020fc40000011408 */
[----:B------:R-:W1:Y:S02]  /*dd70*/  S2R R3, SR_TID.X ;  /* 0x0000000000037919 */ /* 0x000e640000002100 */
[----:B-1----:R-:W-:Y:S02]  /*dd80*/  ISETP.GT.AND P0, PT, R3, 0x7f, PT ;  /* 0x0000007f0300780c */ /* 0x002fe40003f04270 */
[----:B--2---:R-:W-:Y:S02]  /*dd90*/  LOP3.LUT R9, R4, 0xffff, RZ, 0xc0, !PT ;  /* 0x0000ffff04097812 */ /* 0x004fe400078ec0ff */
[----:B---3--:R-:W-:Y:S02]  /*dda0*/  SEL R15, R2, RZ, !P3 ;  /* 0x000000ff020f7207 */ /* 0x008fe40005800000 */
[----:B----4-:R-:W-:-:S07]  /*ddb0*/  SEL R20, R0, RZ, !P3 ;  /* 0x000000ff00147207 */ /* 0x010fce0005800000 */
[----:B------:R-:W-:Y:S05]  /*ddc0*/  @P0 BRA `(.L_x_83) ;  /* 0x0000031000000947 */ /* 0x000fea0003800000 */
[----:B------:R-:W2:Y:S01]  /*ddd0*/  LDL R2, [R1+0x4c] ;  /* 0x00004c0001027983 */ /* 0x000ea20000100800 */
[----:B------:R-:W-:Y:S01]  /*dde0*/  IMAD R0, R21, c[0x0][0x4e8], RZ ;  /* 0x00013a0015007a24 */ /* 0x000fe200078e02ff */
[----:B--2---:R-:W-:-:S04]  /*ddf0*/  LEA R14, R2, R3, 0x7 ;  /* 0x00000003020e7211 */ /* 0x004fc800078e38ff */
[----:B------:R-:W-:-:S13]  /*de00*/  ISETP.GE.AND P0, PT, R14, R0, PT ;  /* 0x000000000e00720c */ /* 0x000fda0003f06270 */
[----:B------:R-:W-:Y:S05]  /*de10*/  @P0 BRA `(.L_x_83) ;  /* 0x000002c000000947 */ /* 0x000fea0003800000 */
[----:B------:R-:W2:Y:S01]  /*de20*/  LDL.LU R23, [R1+0x80] ;  /* 0x0000800001177983 */ /* 0x000ea20000300800 */
[----:B------:R-:W-:Y:S01]  /*de30*/  IMAD.MOV.U32 R0, RZ, RZ, 0x368 ;  /* 0x00000368ff007424 */ /* 0x000fe200078e00ff */
[----:B------:R-:W-:-:S04]  /*de40*/  ISETP.GT.AND P2, PT, R19, 0x1, PT ;  /* 0x000000011300780c */ /* 0x000fc80003f44270 */
[----:B------:R-:W-:-:S04]  /*de50*/  SEL R0, R0, 0x328, P2 ;  /* 0x0000032800007807 */ /* 0x000fc80001000000 */
[----:B------:R1:W3:Y:S08]  /*de60*/  LDC.64 R6, c[0x0][R0+0x170] ;  /* 0x00005c0000067b82 */ /* 0x0002f00000000a00 */
[----:B------:R1:W4:Y:S08]  /*de70*/  LDC.64 R4, c[0x0][R0+0x168] ;  /* 0x00005a0000047b82 */ /* 0x0003300000000a00 */
[----:B------:R1:W5:Y:S08]  /*de80*/  LDC.64 R12, c[0x0][R0+0x178] ;  /* 0x00005e00000c7b82 */ /* 0x0003700000000a00 */
[----:B------:R1:W2:Y:S02]  /*de90*/  LDC.64 R10, c[0x0][R0+0x160] ;  /* 0x00005800000a7b82 */ /* 0x0002a40000000a00 */
[----:B-1----:R-:W-:-:S02]  /*dea0*/  IMAD.MOV.U32 R0, RZ, RZ, c[0x0][0x4e8] ;  /* 0x00013a00ff007624 */ /* 0x002fc400078e00ff */
[-C--:B---3--:R-:W-:Y:S02]  /*deb0*/  IMAD R7, R7, R15.reuse, RZ ;  /* 0x0000000f07077224 */ /* 0x088fe400078e02ff */
[----:B------:R-:W-:Y:S01]  /*dec0*/  IMAD.WIDE.U32 R2, R6, R15, RZ ;  /* 0x0000000f06027225 */ /* 0x000fe200078e00ff */
[----:B------:R-:W-:Y:S02]  /*ded0*/  ISETP.NE.AND P0, PT, R0, 0x1, PT ;  /* 0x000000010000780c */ /* 0x000fe40003f05270 */
[----:B------:R-:W-:Y:S01]  /*dee0*/  MOV R0, R14 ;  /* 0x0000000e00007202 */ /* 0x000fe20000000f00 */
[----:B------:R-:W-:Y:S02]  /*def0*/  IMAD R7, R6, R20, R7 ;  /* 0x0000001406077224 */ /* 0x000fe400078e0207 */
[-C--:B----4-:R-:W-:Y:S02]  /*df00*/  IMAD R16, R5, R9.reuse, RZ ;  /* 0x0000000905107224 */ /* 0x090fe400078e02ff */
[----:B------:R-:W-:Y:S01]  /*df10*/  IMAD.WIDE.U32 R4, R4, R9, RZ ;  /* 0x0000000904047225 */ /* 0x000fe200078e00ff */
[----:B------:R-:W-:-:S03]  /*df20*/  IADD3 R3, R3, R7, RZ ;  /* 0x0000000703037210 */ /* 0x000fc60007ffe0ff */
[----:B------:R-:W-:Y:S02]  /*df30*/  IMAD.IADD R16, R5, 0x1, R16 ;  /* 0x0000000105107824 */ /* 0x000fe400078e0210 */
[----:B------:R-:W-:-:S05]  /*df40*/  @P0 IMAD.HI.U32 R17, R14, c[0x0][0x4ec], RZ ;  /* 0x00013b000e110a27 */ /* 0x000fca00078e00ff */
[----:B------:R-:W-:Y:S02]  /*df50*/  @P0 SHF.R.U32.HI R0, RZ, c[0x0][0x4f0], R17 ;  /* 0x00013c00ff000a19 */ /* 0x000fe40000011611 */
[----:B------:R-:W-:-:S03]  /*df60*/  IADD3 R17, P1, P0, R2, R4, R8 ;  /* 0x0000000402117210 */ /* 0x000fc6000783e008 */
[----:B------:R-:W-:-:S04]  /*df70*/  IMAD.MOV R2, RZ, RZ, -R0 ;  /* 0x000000ffff027224 */ /* 0x000fc800078e0a00 */
[----:B------:R-:W-:Y:S01]  /*df80*/  IMAD R2, R2, c[0x0][0x4e8], R14 ;  /* 0x00013a0002027a24 */ /* 0x000fe200078e020e */
[----:B--2---:R-:W-:-:S05]  /*df90*/  SEL R6, R23, RZ, P2 ;  /* 0x000000ff17067207 */ /* 0x004fca0001000000 */
[-C--:B-----5:R-:W-:Y:S02]  /*dfa0*/  IMAD R7, R13, R6.reuse, RZ ;  /* 0x000000060d077224 */ /* 0x0a0fe400078e02ff */
[----:B------:R-:W-:Y:S01]  /*dfb0*/  IMAD.WIDE.U32 R4, R12, R6, RZ ;  /* 0x000000060c047225 */ /* 0x000fe200078e00ff */
[----:B------:R-:W-:Y:S02]  /*dfc0*/  IADD3.X R12, R3, R16, R18, P1, P0 ;  /* 0x00000010030c7210 */ /* 0x000fe40000fe0412 */
[----:B------:R-:W-:Y:S02]  /*dfd0*/  SHF.R.S32.HI R3, RZ, 0x1f, R0 ;  /* 0x0000001fff037819 */ /* 0x000fe40000011400 */
[----:B------:R-:W-:Y:S01]  /*dfe0*/  IADD3 R5, R5, R7, RZ ;  /* 0x0000000705057210 */ /* 0x000fe20007ffe0ff */
[----:B------:R-:W-:Y:S01]  /*dff0*/  IMAD.MOV.U32 R7, RZ, RZ, c[0x0][0x4a8] ;  /* 0x00012a00ff077624 */ /* 0x000fe200078e00ff */
[----:B------:R-:W-:Y:S01]  /*e000*/  IADD3 R4, P1, P0, R0, R17, R4 ;  /* 0x0000001100047210 */ /* 0x000fe2000783e004 */
[----:B------:R-:W-:Y:S01]  /*e010*/  IMAD R0, R11, R2, RZ ;  /* 0x000000020b007224 */ /* 0x000fe200078e02ff */
[----:B------:R-:W-:-:S02]  /*e020*/  SHF.R.S32.HI R6, RZ, 0x1f, R2 ;  /* 0x0000001fff067819 */ /* 0x000fc40000011402 */
[----:B------:R-:W-:-:S03]  /*e030*/  IADD3.X R5, R3, R12, R5, P1, P0 ;  /* 0x0000000c03057210 */ /* 0x000fc60000fe0405 */
[C---:B------:R-:W-:Y:S02]  /*e040*/  IMAD R0, R10.reuse, R6, R0 ;  /* 0x000000060a007224 */ /* 0x040fe400078e0200 */
[----:B------:R-:W-:Y:S01]  /*e050*/  IMAD.WIDE.U32 R2, R10, R2, R4 ;  /* 0x000000020a027225 */ /* 0x000fe200078e0004 */
[----:B------:R-:W-:Y:S02]  /*e060*/  MOV R5, c[0x0][0x4ac] ;  /* 0x00012b0000057a02 */ /* 0x000fe40000000f00 */
[----:B------:R-:W-:Y:S01]  /*e070*/  SEL R4, R7, c[0x0][0x450], P2 ;  /* 0x0001140007047a07 */ /* 0x000fe20001000000 */
[----:B------:R-:W-:Y:S01]  /*e080*/  IMAD.IADD R0, R3, 0x1, R0 ;  /* 0x0000000103007824 */ /* 0x000fe200078e0200 */
[----:B------:R-:W-:Y:S02]  /*e090*/  SEL R5, R5, c[0x0][0x454], P2 ;  /* 0x0001150005057a07 */ /* 0x000fe40001000000 */
[----:B------:R-:W-:-:S04]  /*e0a0*/  LEA R4, P0, R2, R4, 0x2 ;  /* 0x0000000402047211 */ /* 0x000fc800078010ff */
[----:B------:R-:W-:Y:S02]  /*e0b0*/  LEA.HI.X R5, R2, R5, R0, 0x2, P0 ;  /* 0x0000000502057211 */ /* 0x000fe400000f1400 */
[----:B------:R-:W-:-:S05]  /*e0c0*/  MOV R0, 0xff800000 ;  /* 0xff80000000007802 */ /* 0x000fca0000000f00 */
[----:B------:R1:W-:Y:S02]  /*e0d0*/  STG.E [R4.64], R0 ;  /* 0x0000000004007986 */ /* 0x0003e4000c101906 */
.L_x_83:
[----:B------:R-:W-:Y:S05]  /*e0e0*/  BSYNC B0 ;  /* 0x0000000000007941 */ /* 0x000fea0003800000 */
.L_x_82:
[----:B------:R-:W-:-:S13]  /*e0f0*/  ISETP.GT.AND P0, PT, R19, 0x1, PT ;  /* 0x000000011300780c */ /* 0x000fda0003f04270 */
[----:B------:R-:W-:Y:S05]  /*e100*/  @P0 BRA `(.L_x_75) ;  /* 0x00000b7000000947 */ /* 0x000fea0003800000 */
[----:B-1----:R-:W2:Y:S01]  /*e110*/  LDL R0, [R1+0x4c] ;  /* 0x00004c0001007983 */ /* 0x002ea20000100800 */
[----:B------:R-:W-:-:S03]  /*e120*/  MOV R2, c[0x0][0x4e8] ;  /* 0x00013a0000027a02 */ /* 0x000fc60000000f00 */
[----:B------:R-:W1:Y:S01]  /*e130*/  S2R R3, SR_TID.X ;  /* 0x0000000000037919 */ /* 0x000e620000002100 */
[----:B------:R-:W-:Y:S02]  /*e140*/  ISETP.NE.AND P0, PT, R2, 0x1, PT ;  /* 0x000000010200780c */ /* 0x000fe40003f05270 */
[--C-:B-1----:R-:W-:Y:S02]  /*e150*/  SHF.R.S32.HI R4, RZ, 0x1f, R3.reuse ;  /* 0x0000001fff047819 */ /* 0x102fe40000011403 */
[----:B------:R-:W-:Y:S02]  /*e160*/  SHF.R.S32.HI R6, RZ, 0x1f, R3 ;  /* 0x0000001fff067819 */ /* 0x000fe40000011403 */
[-C--:B------:R-:W-:Y:S02]  /*e170*/  LEA.HI R4, R4, R3.reuse, RZ, 0x3 ;  /* 0x0000000304047211 */ /* 0x080fe400078f18ff */
[----:B------:R-:W-:Y:S02]  /*e180*/  LEA.HI R6, R6, R3, RZ, 0x3 ;  /* 0x0000000306067211 */ /* 0x000fe400078f18ff */
[----:B------:R-:W-:-:S02]  /*e190*/  LOP3.LUT R4, R4, 0xfffffff8, RZ, 0xc0, !PT ;  /* 0xfffffff804047812 */ /* 0x000fc400078ec0ff */
[----:B------:R-:W-:-:S03]  /*e1a0*/  SHF.R.S32.HI R6, RZ, 0x3, R6 ;  /* 0x00000003ff067819 */ /* 0x000fc60000011406 */
[----:B------:R-:W-:Y:S02]  /*e1b0*/  IMAD.IADD R4, R3, 0x1, -R4 ;  /* 0x0000000103047824 */ /* 0x000fe400078e0a04 */
[----:B------:R-:W-:-:S03]  /*e1c0*/  IMAD.WIDE.U32 R2, R8, c[0x0][0x3a0], RZ ;  /* 0x0000e80008027a25 */ /* 0x000fc600078e00ff */
[----:B------:R-:W-:Y:S02]  /*e1d0*/  LEA R4, R4, R6, 0x5 ;  /* 0x0000000604047211 */ /* 0x000fe400078e28ff */
[----:B--2---:R-:W-:Y:S01]  /*e1e0*/  MOV R5, R0 ;  /* 0x0000000000057202 */ /* 0x004fe20000000f00 */
[----:B------:R-:W-:-:S03]  /*e1f0*/  IMAD R0, R18, c[0x0][0x3a0], RZ ;  /* 0x0000e80012007a24 */ /* 0x000fc600078e02ff */
[----:B------:R-:W-:Y:S01]  /*e200*/  LEA R4, R5, R4, 0x7 ;  /* 0x0000000405047211 */ /* 0x000fe200078e38ff */
[----:B------:R-:W-:Y:S02]  /*e210*/  IMAD R8, R8, c[0x0][0x3a4], R0 ;  /* 0x0000e90008087a24 */ /* 0x000fe400078e0200 */
[----:B------:R-:W-:Y:S01]  /*e220*/  IMAD R5, R20, c[0x0][0x3f0], RZ ;  /* 0x0000fc0014057a24 */ /* 0x000fe200078e02ff */
[----:B------:R-:W-:Y:S01]  /*e230*/  MOV R0, R4 ;  /* 0x0000000400007202 */ /* 0x000fe20000000f00 */
[----:B------:R-:W-:Y:S02]  /*e240*/  IMAD.IADD R3, R3, 0x1, R8 ;  /* 0x0000000103037824 */ /* 0x000fe400078e0208 */
[----:B------:R-:W-:-:S04]  /*e250*/  @P0 IMAD.HI.U32 R6, R4, c[0x0][0x4ec], RZ ;  /* 0x00013b0004060a27 */ /* 0x000fc800078e00ff */
[----:B------:R-:W-:Y:S01]  /*e260*/  IMAD.WIDE.U32 R2, R9, c[0x0][0x3e8], R2 ;  /* 0x0000fa0009027a25 */ /* 0x000fe200078e0002 */
[----:B------:R-:W-:-:S03]  /*e270*/  @P0 SHF.R.U32.HI R0, RZ, c[0x0][0x4f0], R6 ;  /* 0x00013c00ff000a19 */ /* 0x000fc60000011606 */
[----:B------:R-:W-:Y:S01]  /*e280*/  IMAD R3, R9, c[0x0][0x3ec], R3 ;  /* 0x0000fb0009037a24 */ /* 0x000fe200078e0203 */
[----:B------:R-:W-:Y:S01]  /*e290*/  SHF.R.S32.HI R6, RZ, 0x1f, R0 ;  /* 0x0000001fff067819 */ /* 0x000fe20000011400 */
[C---:B------:R-:W-:Y:S01]  /*e2a0*/  IMAD R7, R15.reuse, c[0x0][0x3f4], R5 ;  /* 0x0000fd000f077a24 */ /* 0x040fe200078e0205 */
[----:B------:R-:W-:Y:S01]  /*e2b0*/  IADD3 R5, -R0, RZ, RZ ;  /* 0x000000ff00057210 */ /* 0x000fe20007ffe1ff */
[----:B------:R-:W-:-:S04]  /*e2c0*/  IMAD.WIDE.U32 R2, R15, c[0x0][0x3f0], R2 ;  /* 0x0000fc000f027a25 */ /* 0x000fc800078e0002 */
[----:B------:R-:W-:Y:S02]  /*e2d0*/  IMAD R6, R6, c[0x0][0x3e0], RZ ;  /* 0x0000f80006067a24 */ /* 0x000fe400078e02ff */
[----:B------:R-:W-:Y:S02]  /*e2e0*/  IMAD.IADD R3, R3, 0x1, R7 ;  /* 0x0000000103037824 */ /* 0x000fe400078e0207 */
[----:B------:R-:W-:Y:S02]  /*e2f0*/  IMAD R4, R5, c[0x0][0x4e8], R4 ;  /* 0x00013a0005047a24 */ /* 0x000fe400078e0204 */
[C---:B------:R-:W-:Y:S02]  /*e300*/  IMAD R6, R0.reuse, c[0x0][0x3e4], R6 ;  /* 0x0000f90000067a24 */ /* 0x040fe400078e0206 */
[----:B------:R-:W-:Y:S01]  /*e310*/  IMAD.WIDE.U32 R2, R0, c[0x0][0x3e0], R2 ;  /* 0x0000f80000027a25 */ /* 0x000fe200078e0002 */
[----:B------:R-:W-:-:S04]  /*e320*/  SHF.R.S32.HI R0, RZ, 0x1f, R4 ;  /* 0x0000001fff007819 */ /* 0x000fc80000011404 */
[----:B------:R-:W-:Y:S01]  /*e330*/  IADD3 R3, R3, R6, RZ ;  /* 0x0000000603037210 */ /* 0x000fe20007ffe0ff */
[----:B------:R-:W-:-:S04]  /*e340*/  IMAD R0, R0, c[0x0][0x3d8], RZ ;  /* 0x0000f60000007a24 */ /* 0x000fc800078e02ff */
[----:B------:R-:W-:-:S04]  /*e350*/  IMAD.WIDE.U32 R2, R4, c[0x0][0x3d8], R2 ;  /* 0x0000f60004027a25 */ /* 0x000fc800078e0002 */
[----:B------:R-:W-:Y:S01]  /*e360*/  IMAD R4, R4, c[0x0][0x3dc], R0 ;  /* 0x0000f70004047a24 */ /* 0x000fe200078e0200 */
[----:B------:R-:W-:-:S04]  /*e370*/  LEA R14, P0, R2, c[0x0][0x380], 0x1 ;  /* 0x0000e000020e7a11 */ /* 0x000fc800078008ff */
[----:B------:R-:W-:-:S04]  /*e380*/  IADD3 R4, R3, R4, RZ ;  /* 0x0000000403047210 */ /* 0x000fc80007ffe0ff */
[----:B------:R-:W-:Y:S01]  /*e390*/  LEA.HI.X R5, R2, c[0x0][0x384], R4, 0x1, P0 ;  /* 0x0000e10002057a11 */ /* 0x000fe200000f0c04 */
[----:B------:R-:W-:Y:S05]  /*e3a0*/  BRA.DIV ~URZ, `(.L_x_84) ;  /* 0x000026327f007947 */ /* 0x000fea000b800000 */
[----:B------:R1:W2:Y:S02]  /*e3b0*/  SHFL.IDX PT, R4, R5, RZ, 0x181f ;  /* 0x00181fff05047589 */ /* 0x0002a400000e0000 */
.L_x_142:
[----:B------:R-:W-:Y:S05]  /*e3c0*/  BRA.DIV ~URZ, `(.L_x_85) ;  /* 0x000026827f007947 */ /* 0x000fea000b800000 */
[----:B------:R3:W4:Y:S02]  /*e3d0*/  SHFL.IDX PT, R0, R14, RZ, 0x181f ;  /* 0x00181fff0e007589 */ /* 0x00072400000e0000 */
.L_x_143:
[----:B------:R-:W5:Y:S02]  /*e3e0*/  S2R R2, SR_TID.X ;  /* 0x0000000000027919 */ /* 0x000f640000002100 */
[----:B-----5:R-:W-:-:S04]  /*e3f0*/  SHF.R.S32.HI R3, RZ, 0x1f, R2 ;  /* 0x0000001fff037819 */ /* 0x020fc80000011402 */
[----:B------:R-:W-:Y:S02]  /*e400*/  LEA.HI R3, R3, R2, RZ, 0x3 ;  /* 0x0000000203037211 */ /* 0x000fe400078f18ff */
[----:B------:R-:W5:Y:S02]  /*e410*/  LDL.LU R2, [R1+0x4c] ;  /* 0x00004c0001027983 */ /* 0x000f640000300800 */
[----:B------:R-:W-:Y:S01]  /*e420*/  SHF.R.S32.HI R3, RZ, 0x3, R3 ;  /* 0x00000003ff037819 */ /* 0x000fe20000011403 */
[----:B------:R-:W-:Y:S01]  /*e430*/  IMAD R13, R21, c[0x0][0x4e8], RZ ;  /* 0x00013a00150d7a24 */ /* 0x000fe200078e02ff */
[----:B------:R-:W-:Y:S03]  /*e440*/  BSSY B0, `(.L_x_86) ;  /* 0x000001e000007945 */ /* 0x000fe60003800000 */
        /* <DEDUP_REMOVED lines=18> */
[----:B--2---:R-:W-:Y:S02]  /*e570*/  @!P3 LEA.HI.X R11, R251, R4, R2, 0x1, P4 ;  /* 0x00000004fb0bb211 */ /* 0x004fe400020f0c02 */
[----:B------:R-:W-:Y:S02]  /*e580*/  SHF.R.S32.HI R18, RZ, 0x1f, R18 ;  /* 0x0000001fff127819 */ /* 0x000fe40000011412 */
[----:B------:R-:W-:Y:S01]  /*e590*/  SHF.R.S32.HI R16, RZ, 0x1f, R16 ;  /* 0x0000001fff107819 */ /* 0x000fe20000011410 */
[----:B------:R2:W-:Y:S01]  /*e5a0*/  @!P3 ST.E.128 [R10.64], RZ ;  /* 0x000000ff0a00b985 */ /* 0x0005e2000c101d06 */
[----:B------:R-:W-:-:S02]  /*e5b0*/  @!P0 LEA R2, P4, R15, R0, 0x1 ;  /* 0x000000000f028211 */ /* 0x000fc400078808ff */
[-C--:B------:R-:W-:Y:S02]  /*e5c0*/  @!P2 LEA.HI.X R9, R19, R4.reuse, R20, 0x1, P6 ;  /* 0x000000041309a211 */ /* 0x080fe400030f0c14 */
[-C--:B------:R-:W-:Y:S02]  /*e5d0*/  @!P1 LEA.HI.X R7, R17, R4.reuse, R18, 0x1, P5 ;  /* 0x0000000411079211 */ /* 0x080fe400028f0c12 */
[----:B------:R-:W-:Y:S01]  /*e5e0*/  @!P0 LEA.HI.X R3, R15, R4, R16, 0x1, P4 ;  /* 0x000000040f038211 */ /* 0x000fe200020f0c10 */
[----:B------:R2:W-:Y:S04]  /*e5f0*/  @!P2 ST.E.128 [R8.64], RZ ;  /* 0x000000ff0800a985 */ /* 0x0005e8000c101d06 */
[----:B------:R2:W-:Y:S04]  /*e600*/  @!P1 ST.E.128 [R6.64], RZ ;  /* 0x000000ff06009985 */ /* 0x0005e8000c101d06 */
[----:B------:R2:W-:Y:S02]  /*e610*/  @!P0 ST.E.128 [R2.64], RZ ;  /* 0x000000ff02008985 */ /* 0x0005e4000c101d06 */
.L_x_87:
[----:B------:R-:W-:Y:S05]  /*e620*/  BSYNC B0 ;  /* 0x0000000000007941 */ /* 0x000fea0003800000 */
.L_x_86:
[----:B------:R-:W-:Y:S05]  /*e630*/  BRA.DIV ~URZ, `(.L_x_88) ;  /* 0x000024727f007947 */ /* 0x000fea000b800000 */
[----:B--2---:R2:W1:Y:S04]  /*e640*/  SHFL.IDX PT, R4, R5, 0x1, 0x181f ;  /* 0x00381f0005047f89 */ /* 0x00446800000e0000 */
[----:B----4-:R2:W4:Y:S02]  /*e650*/  SHFL.IDX PT, R0, R14, 0x1, 0x181f ;  /* 0x00381f000e007f89 */ /* 0x01052400000e0000 */
.L_x_144:
[----:B------:R-:W-:Y:S01]  /*e660*/  IADD3 R2, R12, 0x20, RZ ;  /* 0x000000200c027810 */ /* 0x000fe20007ffe0ff */
        /* <DEDUP_REMOVED lines=18> */
[----:B-1----:R-:W-:Y:S02]  /*e790*/  @!P3 LEA.HI.X R11, R251, R4, R3, 0x1, P4 ;  /* 0x00000004fb0bb211 */ /* 0x002fe400020f0c03 */
        /* <DEDUP_REMOVED lines=10> */
.L_x_90:
[----:B------:R-:W-:Y:S05]  /*e840*/  BSYNC B0 ;  /* 0x0000000000007941 */ /* 0x000fea0003800000 */
.L_x_89:
[----:B------:R-:W-:Y:S05]  /*e850*/  BRA.DIV ~URZ, `(.L_x_91) ;  /* 0x000023127f007947 */ /* 0x000fea000b800000 */
[----:B-1----:R1:W2:Y:S02]  /*e860*/  SHFL.IDX PT, R4, R5, 0x2, 0x181f ;  /* 0x00581f0005047f89 */ /* 0x0022a400000e0000 */
.L_x_145:
[----:B------:R-:W-:Y:S05]  /*e870*/  BRA.DIV ~URZ, `(.L_x_92) ;  /* 0x000023627f007947 */ /* 0x000fea000b800000 */
[----:B----4-:R4:W1:Y:S02]  /*e880*/  SHFL.IDX PT, R0, R14, 0x2, 0x181f ;  /* 0x00581f000e007f89 */ /* 0x01086400000e0000 */
.L_x_146:
        /* <DEDUP_REMOVED lines=13> */
[C---:B-1----:R-:W-:Y:S02]  /*e960*/  @!P3 LEA R10, P4, R251.reuse, R0, 0x1 ;  /* 0x00000000fb0ab211 */ /* 0x042fe400078808ff */
        /* <DEDUP_REMOVED lines=16> */
.L_x_94:
[----:B------:R-:W-:Y:S05]  /*ea70*/  BSYNC B0 ;  /* 0x0000000000007941 */ /* 0x000fea0003800000 */
.L_x_93:
[----:B------:R-:W-:Y:S05]  /*ea80*/  BRA.DIV ~URZ, `(.L_x_95) ;  /* 0x000021b27f007947 */ /* 0x000fea000b800000 */
[----:B--2---:R2:W3:Y:S04]  /*ea90*/  SHFL.IDX PT, R4, R5, 0x3, 0x181f ;  /* 0x00781f0005047f89 */ /* 0x0044e800000e0000 */
[----:B-1----:R2:W1:Y:S02]  /*eaa0*/  SHFL.IDX PT, R0, R14, 0x3, 0x181f ;  /* 0x00781f000e007f89 */ /* 0x00246400000e0000 */
.L_x_147:
[----:B------:R-:W-:-:S04]  /*eab0*/  IADD3 R2, R12, 0x60, RZ ;  /* 0x000000600c027810 */ /* 0x000fc80007ffe0ff */
[----:B------:R-:W-:-:S13]  /*eac0*/  ISETP.GE.AND P0, PT, R2, R13, PT ;  /* 0x0000000d0200720c */ /* 0x000fda0003f06270 */
[----:B------:R-:W-:Y:S05]  /*ead0*/  @P0 BRA `(.L_x_75) ;  /* 0x000001a000000947 */ /* 0x000fea0003800000 */
[C---:B------:R-:W-:Y:S02]  /*eae0*/  IADD3 R17, R251.reuse, 0x40, RZ ;  /* 0x00000040fb117810 */ /* 0x040fe40007ffe0ff */
[C---:B------:R-:W-:Y:S02]  /*eaf0*/  IADD3 R15, R251.reuse, 0x80, RZ ;  /* 0x00000080fb0f7810 */ /* 0x040fe40007ffe0ff */
[C---:B------:R-:W-:Y:S02]  /*eb00*/  ISETP.GE.AND P3, PT, R251.reuse, c[0x0][0x3c8], PT ;  /* 0x0000f200fb007a0c */ /* 0x040fe40003f66270 */
[----:B--2---:R-:W-:Y:S02]  /*eb10*/  IADD3 R5, R251, 0xc0, RZ ;  /* 0x000000c0fb057810 */ /* 0x004fe40007ffe0ff */
[----:B------:R-:W-:Y:S02]  /*eb20*/  ISETP.GE.AND P2, PT, R17, c[0x0][0x3c8], PT ;  /* 0x0000f20011007a0c */ /* 0x000fe40003f46270 */
[----:B------:R-:W-:-:S02]  /*eb30*/  ISETP.GE.AND P1, PT, R15, c[0x0][0x3c8], PT ;  /* 0x0000f2000f007a0c */ /* 0x000fc40003f26270 */
[----:B------:R-:W-:Y:S02]  /*eb40*/  ISETP.GE.AND P0, PT, R5, c[0x0][0x3c8], PT ;  /* 0x0000f20005007a0c */ /* 0x000fe40003f06270 */
[C---:B------:R-:W-:Y:S02]  /*eb50*/  IADD3 R18, R251.reuse, 0x40, RZ ;  /* 0x00000040fb127810 */ /* 0x040fe40007ffe0ff */
[----:B------:R-:W-:Y:S02]  /*eb60*/  SHF.R.S32.HI R3, RZ, 0x1f, R251 ;  /* 0x0000001fff037819 */ /* 0x000fe400000114fb */
[C---:B-1----:R-:W-:Y:S02]  /*eb70*/  @!P3 LEA R10, P4, R251.reuse, R0, 0x1 ;  /* 0x00000000fb0ab211 */ /* 0x042fe400078808ff */
[C---:B------:R-:W-:Y:S02]  /*eb80*/  IADD3 R16, R251.reuse, 0x80, RZ ;  /* 0x00000080fb107810 */ /* 0x040fe40007ffe0ff */
[----:B---34-:R-:W-:-:S02]  /*eb90*/  IADD3 R14, R251, 0xc0, RZ ;  /* 0x000000c0fb0e7810 */ /* 0x018fc40007ffe0ff */
[-C--:B------:R-:W-:Y:S02]  /*eba0*/  @!P2 LEA R8, P6, R17, R0.reuse, 0x1 ;  /* 0x000000001108a211 */ /* 0x080fe400078c08ff */
[----:B------:R-:W-:Y:S02]  /*ebb0*/  SHF.R.S32.HI R18, RZ, 0x1f, R18 ;  /* 0x0000001fff127819 */ /* 0x000fe40000011412 */
[----:B------:R-:W-:Y:S02]  /*ebc0*/  @!P1 LEA R6, P5, R15, R0, 0x1 ;  /* 0x000000000f069211 */ /* 0x000fe400078a08ff */
[----:B------:R-:W-:Y:S02]  /*ebd0*/  @!P3 LEA.HI.X R11, R251, R4, R3, 0x1, P4 ;  /* 0x00000004fb0bb211 */ /* 0x000fe400020f0c03 */
        /* <DEDUP_REMOVED lines=10> */
.L_x_75:
[----:B------:R-:W-:Y:S05]  /*ec80*/  BSYNC B1 ;  /* 0x0000000000017941 */ /* 0x000fea0003800000 */
.L_x_59:
[----:B-1--4-:R-:W4:Y:S02]  /*ec90*/  LDL R0, [R1+0x180] ;  /* 0x0001800001007983 */ /* 0x012f240000100800 */
[----:B----4-:R-:W-:-:S13]  /*eca0*/  ISETP.NE.AND P0, PT, R0, RZ, PT ;  /* 0x000000ff0000720c */ /* 0x010fda0003f05270 */
[----:B------:R-:W-:Y:S01]  /*ecb0*/  @P0 WARPSYNC 0xffffffff ;  /* 0xffffffff00000948 */ /* 0x000fe20003800000 */
[----:B------:R-:W-:Y:S06]  /*ecc0*/  @P0 BAR.SYNC.DEFER_BLOCKING 0x5, 0x100 ;  /* 0x0144000000000b1d */ /* 0x000fec0000010000 */
[----:B--23--:R-:W1:Y:S04]  /*ecd0*/  @P0 LDS.128 R4, [0x1a080] ;  /* 0x01a08000ff040984 */ /* 0x00ce680000000c00 */
[----:B-1----:R1:W-:Y:S04]  /*ece0*/  @P0 STL.64 [R1+0x48], R4 ;  /* 0x0000480401000387 */ /* 0x0023e80000100a00 */
[----:B------:R1:W-:Y:S04]  /*ecf0*/  @P0 STL.64 [R1+0x50], R6 ;  /* 0x0000500601000387 */ /* 0x0003e80000100a00 */
[----:B------:R-:W-:Y:S06]  /*ed00*/  @P0 BAR.ARV 0x4, 0x100 ;  /* 0x0104000000000b1d */ /* 0x000fec0000002000 */
[----:B------:R-:W-:Y:S05]  /*ed10*/  @P0 BRA `(.L_x_96) ;  /* 0x00000b9000000947 */ /* 0x000fea0003800000 */
[----:B------:R-:W2:Y:S01]  /*ed20*/  S2R R0, SR_TID.X ;  /* 0x0000000000007919 */ /* 0x000ea20000002100 */
[----:B-1----:R-:W-:Y:S01]  /*ed30*/  IMAD.MOV.U32 R7, RZ, RZ, RZ ;  /* 0x000000ffff077224 */ /* 0x002fe200078e00ff */
[----:B--2---:R-:W-:-:S04]  /*ed40*/  LOP3.LUT R13, R0, 0x1f, RZ, 0xc0, !PT ;  /* 0x0000001f000d7812 */ /* 0x004fc800078ec0ff */
[----:B------:R-:W-:Y:S01]  /*ed50*/  ISETP.NE.AND P5, PT, R13, 0x1f, PT ;  /* 0x0000001f0d00780c */ /* 0x000fe20003fa5270 */
[----:B------:R-:W-:Y:S10]  /*ed60*/  BRA.DIV ~URZ, `(.L_x_97) ;  /* 0x00001f927f007947 */ /* 0x000ff4000b800000 */
[----:B------:R1:W2:Y:S02]  /*ed70*/  SHFL.IDX PT, R9, R22, RZ, 0x1f ;  /* 0x00001fff16097589 */ /* 0x0002a400000e0000 */
.L_x_148:
[----:B------:R-:W-:Y:S05]  /*ed80*/  BRA.DIV ~URZ, `(.L_x_98) ;  /* 0x00001fe27f007947 */ /* 0x000fea000b800000 */
[----:B------:R3:W4:Y:S02]  /*ed90*/  SHFL.IDX PT, R8, R22, 0x1, 0x1f ;  /* 0x00201f0016087f89 */ /* 0x00072400000e0000 */
.L_x_149:
[----:B------:R-:W5:Y:S01]  /*eda0*/  LDL R0, [R1+0x54] ;  /* 0x0000540001007983 */ /* 0x000f620000100800 */
[----:B------:R-:W-:Y:S02]  /*edb0*/  IMAD.MOV.U32 R6, RZ, RZ, RZ ;  /* 0x000000ffff067224 */ /* 0x000fe400078e00ff */
[----:B-----5:R-:W-:-:S05]  /*edc0*/  IMAD.IADD R0, R0, 0x1, R13 ;  /* 0x0000000100007824 */ /* 0x020fca00078e020d */
[----:B------:R-:W-:-:S13]  /*edd0*/  ISETP.GE.OR P0, PT, R0, c[0x0][0x53c], !P5 ;  /* 0x00014f0000007a0c */ /* 0x000fda0006f06670 */
[----:B------:R-:W-:Y:S01]  /*ede0*/  @!P0 IMAD.MOV.U32 R2, RZ, RZ, 0x4 ;  /* 0x00000004ff028424 */ /* 0x000fe200078e00ff */
[----:B------:R-:W-:-:S03]  /*edf0*/  @!P0 MOV R3, 0x4 ;  /* 0x0000000400038802 */ /* 0x000fc60000000f00 */
[----:B------:R-:W-:-:S04]  /*ee00*/  @!P0 IMAD.WIDE R4, R0, R2, c[0x0][0x580] ;  /* 0x0001600000048625 */ /* 0x000fc800078e0202 */
[----:B------:R-:W-:Y:S01]  /*ee10*/  @!P0 IMAD.WIDE R2, R0, R3, c[0x0][0x578] ;  /* 0x00015e0000028625 */ /* 0x000fe200078e0203 */
[----:B------:R-:W5:Y:S04]  /*ee20*/  @!P0 LDG.E R6, [R4.64] ;  /* 0x0000000604068981 */ /* 0x000f68000c1e1900 */
[----:B------:R-:W5:Y:S01]  /*ee30*/  @!P0 LDG.E R7, [R2.64] ;  /* 0x0000000602078981 */ /* 0x000f62000c1e1900 */
[C---:B------:R-:W-:Y:S02]  /*ee40*/  ISETP.GE.U32.AND P4, PT, R13.reuse, 0x10, PT ;  /* 0x000000100d00780c */ /* 0x040fe40003f86070 */
[C---:B------:R-:W-:Y:S02]  /*ee50*/  ISETP.GE.U32.AND P3, PT, R13.reuse, 0x8, PT ;  /* 0x000000080d00780c */ /* 0x040fe40003f66070 */
[----:B------:R-:W-:-:S02]  /*ee60*/  ISETP.GE.U32.AND P2, PT, R13, 0x4, PT ;  /* 0x000000040d00780c */ /* 0x000fc40003f46070 */
[C---:B------:R-:W-:Y:S02]  /*ee70*/  ISETP.GE.U32.AND P1, PT, R13.reuse, 0x2, PT ;  /* 0x000000020d00780c */ /* 0x040fe40003f26070 */
[----:B------:R-:W-:Y:S02]  /*ee80*/  ISETP.NE.AND P0, PT, R13, RZ, PT ;  /* 0x000000ff0d00720c */ /* 0x000fe40003f05270 */
[----:B------:R-:W-:Y:S01]  /*ee90*/  MOV R10, RZ ;  /* 0x000000ff000a7202 */ /* 0x000fe20000000f00 */
[----:B-----5:R-:W-:Y:S01]  /*eea0*/  IMAD R0, R7, R6, RZ ;  /* 0x0000000607007224 */ /* 0x020fe200078e02ff */
[----:B------:R-:W-:Y:S07]  /*eeb0*/  BRA.DIV ~URZ, `(.L_x_99) ;  /* 0x00001f227f007947 */ /* 0x000fee000b800000 */
[----:B------:R1:W3:Y:S02]  /*eec0*/  SHFL.UP PT, R4, R0, 0x1, RZ ;  /* 0x0420000000047989 */ /* 0x0002e400000e00ff */
.L_x_150:
[----:B---3--:R-:W-:-:S04]  /*eed0*/  SEL R4, R4, RZ, P0 ;  /* 0x000000ff04047207 */ /* 0x008fc80000000000 */
        /* <DEDUP_REMOVED lines=14> */
[----:B------:R1:W3:Y:S02]  /*efc0*/  SHFL.IDX PT, R0, R4, 0x1f, 0x1f ;  /* 0x03e01f0004007f89 */ /* 0x0002e400000e0000 */
.L_x_151:
[----:B---3--:R-:W-:Y:S01]  /*efd0*/  IMAD R0, R0, c[0x0][0x538], RZ ;  /* 0x00014e0000007a24 */ /* 0x008fe200078e02ff */
[----:B------:R-:W-:Y:S04]  /*efe0*/  BSSY B1, `(.L_x_101) ;  /* 0x0000083000017945 */ /* 0x000fe80003800000 */
[----:B----4-:R-:W-:-:S04]  /*eff0*/  IADD3 R8, R0, R8, RZ ;  /* 0x0000000800087210 */ /* 0x010fc80007ffe0ff */
[----:B--2---:R-:W-:-:S13]  /*f000*/  ISETP.GT.AND P6, PT, R8, R9, PT ;  /* 0x000000090800720c */ /* 0x004fda0003fc4270 */
[----:B------:R-:W-:Y:S05]  /*f010*/  @P6 BRA `(.L_x_102) ;  /* 0x0000025000006947 */ /* 0x000fea0003800000 */
.L_x_106:
[----:B------:R-:W2:Y:S02]  /*f020*/  LDL.LU R0, [R1+0x54] ;  /* 0x0000540001007983 */ /* 0x000ea40000300800 */
[----:B--2---:R-:W-:-:S04]  /*f030*/  IADD3 R0, R0, 0x1f, RZ ;  /* 0x0000001f00007810 */ /* 0x004fc80007ffe0ff */
[----:B------:R-:W-:-:S13]  /*f040*/  ISETP.GE.AND P6, PT, R0, c[0x0][0x53c], PT ;  /* 0x00014f0000007a0c */ /* 0x000fda0003fc6270 */
[----:B------:R-:W-:Y:S05]  /*f050*/  @P6 BRA `(.L_x_103) ;  /* 0x0000076000006947 */ /* 0x000fea0003800000 */
[----:B------:R2:W-:Y:S01]  /*f060*/  STL [R1+0x54], R0 ;  /* 0x0000540001007387 */ /* 0x0005e20000100800 */
[----:B------:R-:W-:Y:S01]  /*f070*/  CS2R R6, SRZ ;  /* 0x0000000000067805 */ /* 0x000fe2000001ff00 */
[----:B--2---:R-:W-:-:S04]  /*f080*/  IADD3 R0, R0, R13, RZ ;  /* 0x0000000d00007210 */ /* 0x004fc80007ffe0ff */
[----:B------:R-:W-:-:S13]  /*f090*/  ISETP.GE.OR P6, PT, R0, c[0x0][0x53c], !P5 ;  /* 0x00014f0000007a0c */ /* 0x000fda0006fc6670 */
[----:B------:R-:W-:Y:S02]  /*f0a0*/  @!P6 MOV R2, 0x4 ;  /* 0x000000040002e802 */ /* 0x000fe40000000f00 */
[----:B------:R-:W-:-:S03]  /*f0b0*/  @!P6 MOV R3, 0x4 ;  /* 0x000000040003e802 */ /* 0x000fc60000000f00 */
[----:B-1----:R-:W-:-:S04]  /*f0c0*/  @!P6 IMAD.WIDE R4, R0, R2, c[0x0][0x580] ;  /* 0x000160000004e625 */ /* 0x002fc800078e0202 */
[----:B------:R-:W-:Y:S01]  /*f0d0*/  @!P6 IMAD.WIDE R2, R0, R3, c[0x0][0x578] ;  /* 0x00015e000002e625 */ /* 0x000fe200078e0203 */
[----:B------:R-:W2:Y:S04]  /*f0e0*/  @!P6 LDG.E R6, [R4.64] ;  /* 0x000000060406e981 */ /* 0x000ea8000c1e1900 */
[----:B------:R-:W2:Y:S02]  /*f0f0*/  @!P6 LDG.E R7, [R2.64] ;  /* 0x000000060207e981 */ /* 0x000ea4000c1e1900 */
[----:B--2---:R-:W-:Y:S01]  /*f100*/  IMAD R0, R7, R6, RZ ;  /* 0x0000000607007224 */ /* 0x004fe200078e02ff */
[----:B------:R-:W-:Y:S05]  /*f110*/  BRA.DIV ~URZ, `(.L_x_104) ;  /* 0x00001ea27f007947 */ /* 0x000fea000b800000 */
[----:B------:R1:W2:Y:S02]  /*f120*/  SHFL.UP PT, R2, R0, 0x1, RZ ;  /* 0x0420000000027989 */ /* 0x0002a400000e00ff */
.L_x_152:
        /* <DEDUP_REMOVED lines=16> */
.L_x_153:
[----:B--2---:R-:W-:-:S05]  /*f230*/  IMAD R0, R0, c[0x0][0x538], RZ ;  /* 0x00014e0000007a24 */ /* 0x004fca00078e02ff */
[----:B------:R-:W-:-:S04]  /*f240*/  IADD3 R8, R0, R8, RZ ;  /* 0x0000000800087210 */ /* 0x000fc80007ffe0ff */
[----:B------:R-:W-:-:S13]  /*f250*/  ISETP.GT.AND P6, PT, R8, R9, PT ;  /* 0x000000090800720c */ /* 0x000fda0003fc4270 */
[----:B-1----:R-:W-:Y:S05]  /*f260*/  @!P6 BRA `(.L_x_106) ;  /* 0xfffffdb00000e947 */ /* 0x002fea000383ffff */
.L_x_102:
[----:B------:R-:W-:-:S05]  /*f270*/  IADD3 R8, -R0, R8, RZ ;  /* 0x0000000800087210 */ /* 0x000fca0007ffe1ff */
[----:B------:R-:W-:-:S05]  /*f280*/  IMAD R0, R4, c[0x0][0x538], R8 ;  /* 0x00014e0004007a24 */ /* 0x000fca00078e0208 */
[----:B------:R-:W-:Y:S01]  /*f290*/  ISETP.GT.AND P0, PT, R0, R9, PT ;  /* 0x000000090000720c */ /* 0x000fe20003f04270 */
[----:B------:R-:W-:-:S12]  /*f2a0*/  BRA.DIV ~URZ, `(.L_x_107) ;  /* 0x00001f027f007947 */ /* 0x000fd8000b800000 */
[----:B------:R-:W-:-:S04]  /*f2b0*/  VOTE.ANY R5, PT, !P0 ;  /* 0x0000000000057806 */ /* 0x000fc800040e0100 */
.L_x_154:
[----:B------:R2:W3:Y:S01]  /*f2c0*/  POPC R11, R5 ;  /* 0x00000005000b7309 */ /* 0x0004e20000000000 */
[----:B------:R-:W-:Y:S05]  /*f2d0*/  BRA.DIV ~URZ, `(.L_x_108) ;  /* 0x00001f227f007947 */ /* 0x000fea000b800000 */
[----:B---3--:R3:W4:Y:S04]  /*f2e0*/  SHFL.IDX PT, R6, R6, R11, 0x1f ;  /* 0x00001f0b06067589 */ /* 0x00872800000e0000 */
[----:B------:R3:W1:Y:S02]  /*f2f0*/  SHFL.IDX PT, R7, R7, R11, 0x1f ;  /* 0x00001f0b07077589 */ /* 0x00066400000e0000 */
.L_x_155:
[----:B------:R-:W-:Y:S01]  /*f300*/  ISETP.NE.AND P0, PT, R5, RZ, PT ;  /* 0x000000ff0500720c */ /* 0x000fe20003f05270 */
[----:B------:R-:W-:-:S12]  /*f310*/  BSSY B0, `(.L_x_109) ;  /* 0x0000005000007945 */ /* 0x000fd80003800000 */
[----:B------:R-:W-:Y:S05]  /*f320*/  @!P0 BRA `(.L_x_110) ;  /* 0x0000003000008947 */ /* 0x000fea0003800000 */
[----:B------:R-:W-:Y:S01]  /*f330*/  IADD3 R0, R11, -0x1, RZ ;  /* 0xffffffff0b007810 */ /* 0x000fe20007ffe0ff */
[----:B------:R-:W-:Y:S05]  /*f340*/  BRA.DIV ~URZ, `(.L_x_111) ;  /* 0x00001f827f007947 */ /* 0x000fea000b800000 */
[----:B------:R2:W3:Y:S02]  /*f350*/  SHFL.IDX PT, R10, R4, R0, 0x1f ;  /* 0x00001f00040a7589 */ /* 0x0004e400000e0000 */
.L_x_110:
[----:B------:R-:W-:Y:S05]  /*f360*/  BSYNC B0 ;  /* 0x0000000000007941 */ /* 0x000fea0003800000 */
.L_x_109:
[----:B--23--:R-:W-:Y:S01]  /*f370*/  IMAD R5, R10, c[0x0][0x538], R8 ;  /* 0x00014e000a057a24 */ /* 0x00cfe200078e0208 */
[----:B-1--4-:R-:W-:Y:S02]  /*f380*/  IABS R4, R6 ;  /* 0x0000000600047213 */ /* 0x012fe40000000000 */
[----:B------:R-:W-:Y:S01]  /*f390*/  IABS R0, R7 ;  /* 0x0000000700007213 */ /* 0x000fe20000000000 */
[----:B------:R-:W-:Y:S01]  /*f3a0*/  IMAD.IADD R10, R9, 0x1, -R5 ;  /* 0x00000001090a7824 */ /* 0x000fe200078e0a05 */
[----:B------:R1:W-:Y:S01]  /*f3b0*/  STL [R1+0x48], R5 ;  /* 0x0000480501007387 */ /* 0x0003e20000100800 */
[----:B------:R-:W2:Y:S03]  /*f3c0*/  I2F.RP R2, R4 ;  /* 0x0000000400027306 */ /* 0x000ea60000209400 */
[----:B------:R-:W3:Y:S05]  /*f3d0*/  LDL.LU R14, [R1+0x54] ;  /* 0x00005400010e7983 */ /* 0x000eea0000300800 */
[----:B--2---:R-:W2:Y:S02]  /*f3e0*/  MUFU.RCP R2, R2 ;  /* 0x0000000200027308 */ /* 0x004ea40000001000 */
[----:B--2---:R-:W-:-:S06]  /*f3f0*/  IADD3 R2, R2, 0xffffffe, RZ ;  /* 0x0ffffffe02027810 */ /* 0x004fcc0007ffe0ff */
[----:B------:R-:W2:Y:S01]  /*f400*/  F2I.FTZ.U32.TRUNC.NTZ R3, R2 ;  /* 0x0000000200037305 */ /* 0x000ea2000021f000 */
[----:B-1----:R-:W-:Y:S01]  /*f410*/  IMAD.MOV.U32 R5, RZ, RZ, R0 ;  /* 0x000000ffff057224 */ /* 0x002fe200078e0000 */
[----:B------:R-:W-:Y:S02]  /*f420*/  IABS R0, R6 ;  /* 0x0000000600007213 */ /* 0x000fe40000000000 */
[----:B------:R-:W-:-:S04]  /*f430*/  IABS R9, R10 ;  /* 0x0000000a00097213 */ /* 0x000fc80000000000 */
[----:B------:R-:W1:Y:S01]  /*f440*/  I2F.RP R12, R5 ;  /* 0x00000005000c7306 */ /* 0x000e620000209400 */
[----:B--2---:R-:W-:-:S04]  /*f450*/  IMAD.MOV R2, RZ, RZ, -R3 ;  /* 0x000000ffff027224 */ /* 0x004fc800078e0a03 */
[----:B------:R-:W-:Y:S01]  /*f460*/  IMAD R8, R2, R4, RZ ;  /* 0x0000000402087224 */ /* 0x000fe200078e02ff */
[----:B------:R-:W-:Y:S01]  /*f470*/  MOV R2, RZ ;  /* 0x000000ff00027202 */ /* 0x000fe20000000f00 */
[----:B------:R-:W-:-:S04]  /*f480*/  IMAD.MOV R0, RZ, RZ, -R0 ;  /* 0x000000ffff007224 */ /* 0x000fc800078e0a00 */
[----:B------:R-:W-:-:S04]  /*f490*/  IMAD.HI.U32 R8, R3, R8, R2 ;  /* 0x0000000803087227 */ /* 0x000fc800078e0002 */
[----:B------:R-:W-:Y:S02]  /*f4a0*/  IMAD.MOV.U32 R2, RZ, RZ, R9 ;  /* 0x000000ffff027224 */ /* 0x000fe400078e0009 */
[----:B------:R-:W-:Y:S02]  /*f4b0*/  IMAD.MOV.U32 R3, RZ, RZ, R0 ;  /* 0x000000ffff037224 */ /* 0x000fe400078e0000 */
[----:B------:R-:W-:-:S04]  /*f4c0*/  IMAD.HI.U32 R0, R8, R2, RZ ;  /* 0x0000000208007227 */ /* 0x000fc800078e00ff */
[----:B------:R-:W-:Y:S02]  /*f4d0*/  IMAD R2, R0, R3, R2 ;  /* 0x0000000300027224 */ /* 0x000fe400078e0202 */
[----:B-1----:R-:W1:Y:S03]  /*f4e0*/  MUFU.RCP R3, R12 ;  /* 0x0000000c00037308 */ /* 0x002e660000001000 */
[----:B------:R-:W-:Y:S02]  /*f4f0*/  ISETP.GT.U32.AND P1, PT, R4, R2, PT ;  /* 0x000000020400720c */ /* 0x000fe40003f24070 */
[----:B-1----:R-:W-:-:S11]  /*f500*/  IADD3 R3, R3, 0xffffffe, RZ ;  /* 0x0ffffffe03037810 */ /* 0x002fd60007ffe0ff */
[-C--:B------:R-:W-:Y:S01]  /*f510*/  @!P1 IADD3 R2, R2, -R4.reuse, RZ ;  /* 0x8000000402029210 */ /* 0x080fe20007ffe0ff */
[----:B------:R-:W1:Y:S03]  /*f520*/  F2I.FTZ.U32.TRUNC.NTZ R3, R3 ;  /* 0x0000000300037305 */ /* 0x000e66000021f000 */
[----:B------:R-:W-:Y:S02]  /*f530*/  ISETP.GE.U32.AND P2, PT, R2, R4, PT ;  /* 0x000000040200720c */ /* 0x000fe40003f46070 */
[----:B------:R-:W-:Y:S02]  /*f540*/  LOP3.LUT R2, R10, R6, RZ, 0x3c, !PT ;  /* 0x000000060a027212 */ /* 0x000fe400078e3cff */
[----:B------:R-:W-:Y:S02]  /*f550*/  @!P1 IADD3 R0, R0, 0x1, RZ ;  /* 0x0000000100009810 */ /* 0x000fe40007ffe0ff */
[----:B------:R-:W-:-:S02]  /*f560*/  ISETP.GE.AND P0, PT, R2, RZ, PT ;  /* 0x000000ff0200720c */ /* 0x000fc40003f06270 */
[----:B------:R-:W-:-:S05]  /*f570*/  ISETP.NE.AND P1, PT, R6, RZ, PT ;  /* 0x000000ff0600720c */ /* 0x000fca0003f25270 */
[----:B------:R-:W-:Y:S01]  /*f580*/  @P2 IADD3 R0, R0, 0x1, RZ ;  /* 0x0000000100002810 */ /* 0x000fe20007ffe0ff */
[----:B-1----:R-:W-:-:S04]  /*f590*/  IMAD.MOV R2, RZ, RZ, -R3 ;  /* 0x000000ffff027224 */ /* 0x002fc800078e0a03 */
[----:B------:R-:W-:Y:S01]  /*f5a0*/  IMAD.MOV.U32 R4, RZ, RZ, R2 ;  /* 0x000000ffff047224 */ /* 0x000fe200078e0002 */
[----:B------:R-:W-:Y:S01]  /*f5b0*/  IABS R2, R7 ;  /* 0x0000000700027213 */ /* 0x000fe20000000000 */
[----:B------:R-:W-:Y:S01]  /*f5c0*/  @!P0 IMAD.MOV R0, RZ, RZ, -R0 ;  /* 0x000000ffff008224 */ /* 0x000fe200078e0a00 */
[----:B------:R-:W-:Y:S01]  /*f5d0*/  @!P1 LOP3.LUT R0, RZ, R6, RZ, 0x33, !PT ;  /* 0x00000006ff009212 */ /* 0x000fe200078e33ff */
[----:B------:R-:W-:Y:S01]  /*f5e0*/  IMAD R4, R4, R5, RZ ;  /* 0x0000000504047224 */ /* 0x000fe200078e02ff */
[----:B------:R-:W-:Y:S01]  /*f5f0*/  IADD3 R8, RZ, -R2, RZ ;  /* 0x80000002ff087210 */ /* 0x000fe20007ffe0ff */
[----:B------:R-:W-:Y:S01]  /*f600*/  IMAD.MOV.U32 R2, RZ, RZ, RZ ;  /* 0x000000ffff027224 */ /* 0x000fe200078e00ff */
[----:B------:R-:W-:-:S03]  /*f610*/  IABS R9, R0 ;  /* 0x0000000000097213 */ /* 0x000fc60000000000 */
[----:B------:R-:W-:Y:S01]  /*f620*/  IMAD.HI.U32 R2, R3, R4, R2 ;  /* 0x0000000403027227 */ /* 0x000fe200078e0002 */
[----:B------:R-:W-:-:S03]  /*f630*/  MOV R4, R8 ;  /* 0x0000000800047202 */ /* 0x000fc60000000f00 */
[----:B------:R-:W-:-:S04]  /*f640*/  IMAD.MOV.U32 R3, RZ, RZ, R9 ;  /* 0x000000ffff037224 */ /* 0x000fc800078e0009 */
[----:B------:R-:W-:-:S04]  /*f650*/  IMAD.HI.U32 R2, R2, R3, RZ ;  /* 0x0000000302027227 */ /* 0x000fc800078e00ff */
[----:B------:R-:W-:-:S05]  /*f660*/  IMAD R3, R2, R4, R3 ;  /* 0x0000000402037224 */ /* 0x000fca00078e0203 */
[----:B------:R-:W-:-:S13]  /*f670*/  ISETP.GT.U32.AND P1, PT, R5, R3, PT ;  /* 0x000000030500720c */ /* 0x000fda0003f24070 */
[----:B------:R-:W-:-:S05]  /*f680*/  @!P1 IMAD.IADD R3, R3, 0x1, -R5 ;  /* 0x0000000103039824 */ /* 0x000fca00078e0a05 */
[----:B------:R-:W-:Y:S02]  /*f690*/  ISETP.GE.U32.AND P2, PT, R3, R5, PT ;  /* 0x000000050300720c */ /* 0x000fe40003f46070 */
[----:B------:R-:W-:Y:S02]  /*f6a0*/  LOP3.LUT R3, R0, R7, RZ, 0x3c, !PT ;  /* 0x0000000700037212 */ /* 0x000fe400078e3cff */
[----:B------:R-:W-:Y:S02]  /*f6b0*/  @!P1 IADD3 R2, R2, 0x1, RZ ;  /* 0x0000000102029810 */ /* 0x000fe40007ffe0ff */
[----:B------:R-:W-:Y:S02]  /*f6c0*/  ISETP.GE.AND P0, PT, R3, RZ, PT ;  /* 0x000000ff0300720c */ /* 0x000fe40003f06270 */
[----:B------:R-:W-:-:S05]  /*f6d0*/  ISETP.NE.AND P1, PT, R7, RZ, PT ;  /* 0x000000ff0700720c */ /* 0x000fca0003f25270 */
[----:B------:R-:W-:-:S06]  /*f6e0*/  @P2 IADD3 R2, R2, 0x1, RZ ;  /* 0x0000000102022810 */ /* 0x000fcc0007ffe0ff */
[----:B------:R-:W-:Y:S02]  /*f6f0*/  @!P0 IMAD.MOV R2, RZ, RZ, -R2 ;  /* 0x000000ffff028224 */ /* 0x000fe400078e0a02 */
[----:B------:R-:W-:-:S04]  /*f700*/  @!P1 LOP3.LUT R2, RZ, R7, RZ, 0x33, !PT ;  /* 0x00000007ff029212 */ /* 0x000fc800078e33ff */
[----:B------:R-:W-:Y:S01]  /*f710*/  IADD3 R3, -R2, RZ, RZ ;  /* 0x000000ff02037210 */ /* 0x000fe20007ffe1ff */
[----:B------:R-:W-:Y:S02]  /*f720*/  IMAD R6, R0, R6, RZ ;  /* 0x0000000600067224 */ /* 0x000fe400078e02ff */
[C---:B------:R-:W-:Y:S02]  /*f730*/  IMAD R2, R7.reuse, 0x1000000, R2 ;  /* 0x0100000007027824 */ /* 0x040fe400078e0202 */
[----:B------:R-:W-:Y:S01]  /*f740*/  IMAD R0, R7, R3, R0 ;  /* 0x0000000307007224 */ /* 0x000fe200078e0200 */
[----:B------:R-:W-:-:S03]  /*f750*/  IADD3 R3, R10, -R6, RZ ;  /* 0x800000060a037210 */ /* 0x000fc60007ffe0ff */
[----:B------:R-:W-:-:S05]  /*f760*/  IMAD R0, R0, 0x10000, R2 ;  /* 0x0001000000007824 */ /* 0x000fca00078e0202 */
[----:B------:R1:W-:Y:S01]  /*f770*/  STL [R1+0x50], R0 ;  /* 0x0000500001007387 */ /* 0x0003e20000100800 */
[----:B---3--:R-:W-:-:S05]  /*f780*/  IMAD.IADD R14, R11, 0x1, R14 ;  /* 0x000000010b0e7824 */ /* 0x008fca00078e020e */
[----:B------:R1:W-:Y:S04]  /*f790*/  STL [R1+0x54], R14 ;  /* 0x0000540e01007387 */ /* 0x0003e80000100800 */
[----:B------:R1:W-:Y:S01]  /*f7a0*/  STL [R1+0x4c], R3 ;  /* 0x00004c0301007387 */ /* 0x0003e20000100800 */
[----:B------:R-:W-:Y:S05]  /*f7b0*/  BRA `(.L_x_112) ;  /* 0x0000005000007947 */ /* 0x000fea0003800000 */
.L_x_103:
[----:B------:R-:W-:Y:S01]  /*f7c0*/  MOV R0, c[0x0][0x53c] ;  /* 0x00014f0000007a02 */ /* 0x000fe20000000f00 */
[----:B------:R2:W-:Y:S04]  /*f7d0*/  STL [R1+0x48], R9 ;  /* 0x0000480901007387 */ /* 0x0005e80000100800 */
[----:B------:R2:W-:Y:S04]  /*f7e0*/  STL [R1+0x4c], RZ ;  /* 0x00004cff01007387 */ /* 0x0005e80000100800 */
[----:B------:R2:W-:Y:S04]  /*f7f0*/  STL [R1+0x50], RZ ;  /* 0x000050ff01007387 */ /* 0x0005e80000100800 */
[----:B------:R2:W-:Y:S02]  /*f800*/  STL [R1+0x54], R0 ;  /* 0x0000540001007387 */ /* 0x0005e40000100800 */
.L_x_112:
[----:B------:R-:W-:Y:S05]  /*f810*/  BSYNC B1 ;  /* 0x0000000000017941 */ /* 0x000fea0003800000 */
.L_x_101:
[----:B-1----:R-:W3:Y:S04]  /*f820*/  LDL R4, [R1+0x48] ;  /* 0x0000480001047983 */ /* 0x002ee80000100800 */
[----:B------:R-:W3:Y:S04]  /*f830*/  LDL R5, [R1+0x4c] ;  /* 0x00004c0001057983 */ /* 0x000ee80000100800 */
[----:B------:R-:W3:Y:S04]  /*f840*/  LDL R6, [R1+0x50] ;  /* 0x0000500001067983 */ /* 0x000ee80000100800 */
[----:B------:R-:W3:Y:S01]  /*f850*/  LDL R7, [R1+0x54] ;  /* 0x0000540001077983 */ /* 0x000ee20000100800 */
[----:B------:R-:W-:Y:S03]  /*f860*/  WARPSYNC 0xffffffff ;  /* 0xffffffff00007948 */ /* 0x000fe60003800000 */
[----:B------:R-:W-:Y:S01]  /*f870*/  BAR.SYNC.DEFER_BLOCKING 0x4, 0x100 ;  /* 0x0104000000007b1d */ /* 0x000fe20000010000 */
[----:B------:R-:W-:-:S13]  /*f880*/  ISETP.NE.AND P0, PT, R13, RZ, PT ;  /* 0x000000ff0d00720c */ /* 0x000fda0003f05270 */
[----:B---3--:R1:W-:Y:S04]  /*f890*/  @!P0 STS.128 [0x1a080], R4 ;  /* 0x01a08004ff008388 */ /* 0x0083e80000000c00 */
[----:B------:R-:W-:Y:S06]  /*f8a0*/  BAR.ARV 0x5, 0x100 ;  /* 0x0144000000007b1d */ /* 0x000fec0000002000 */
.L_x_96:
[----:B--2---:R-:W2:Y:S02]  /*f8b0*/  LDL R0, [R1+0x54] ;  /* 0x0000540001007983 */ /* 0x004ea40000100800 */
[----:B--2---:R-:W-:-:S13]  /*f8c0*/  ISETP.GE.AND P0, PT, R0, c[0x0][0x53c], PT ;  /* 0x00014f0000007a0c */ /* 0x004fda0003f06270 */
[----:B-1----:R-:W-:Y:S01]  /*f8d0*/  @P0 CALL.REL.NOINC `(.L_x_113) ;  /* 0x0000001000000944 */ /* 0x002fe20003c00000 */
[----:B------:R-:W-:Y:S05]  /*f8e0*/  BRA `(.L_x_114) ;  /* 0xffff22f000007947 */ /* 0x000fea000383ffff */
.L_x_113:
[----:B------:R-:W-:Y:S05]  /*f8f0*/  EXIT ;  /* 0x000000000000794d */ /* 0x000fea0003800000 */
.L_x_16:
[----:B------:R-:W-:Y:S01]  /*f900*/  IMAD.MOV.U32 R0, RZ, RZ, R5 ;  /* 0x000000ffff007224 */ /* 0x000fe200078e0005 */
[----:B------:R-:W-:Y:S02]  /*f910*/  MOV R3, 0x1 ;  /* 0x0000000100037802 */ /* 0x000fe40000000f00 */
[----:B------:R-:W-:Y:S02]  /*f920*/  MOV R2, 0xf940 ;  /* 0x0000f94000027802 */ /* 0x000fe40000000f00 */
[----:B------:R-:W-:Y:S05]  /*f930*/  CALL.REL.NOINC `($__internal_2_$__cuda_sm70_shflsync_up_p) ;  /* 0x00001ad000007944 */ /* 0x000fea0003c00000 */
[----:B------:R-:W-:Y:S01]  /*f940*/  MOV R0, R4 ;  /* 0x0000000400007202 */ /* 0x000fe20000000f00 */
[----:B------:R-:W-:Y:S05]  /*f950*/  BRA `(.L_x_115) ;  /* 0xffff0b1000007947 */ /* 0x000fea000383ffff */
.L_x_17:
[----:B------:R-:W-:Y:S01]  /*f960*/  IMAD.MOV.U32 R0, RZ, RZ, R5 ;  /* 0x000000ffff007224 */ /* 0x000fe200078e0005 */
[----:B------:R-:W-:Y:S02]  /*f970*/  MOV R3, 0x2 ;  /* 0x0000000200037802 */ /* 0x000fe40000000f00 */
[----:B------:R-:W-:Y:S02]  /*f980*/  MOV R2, 0xf9a0 ;  /* 0x0000f9a000027802 */ /* 0x000fe40000000f00 */
[----:B------:R-:W-:Y:S05]  /*f990*/  CALL.REL.NOINC `($__internal_2_$__cuda_sm70_shflsync_up_p) ;  /* 0x00001a7000007944 */ /* 0x000fea0003c00000 */
[----:B------:R-:W-:Y:S01]  /*f9a0*/  SEL R4, R4, RZ, P4 ;  /* 0x000000ff04047207 */ /* 0x000fe20002000000 */
[----:B------:R-:W-:Y:S01]  /*f9b0*/  IMAD.MOV.U32 R3, RZ, RZ, 0x4 ;  /* 0x00000004ff037424 */ /* 0x000fe200078e00ff */
[----:B------:R-:W-:-:S03]  /*f9c0*/  MOV R2, 0xf9f0 ;  /* 0x0000f9f000027802 */ /* 0x000fc60000000f00 */
[----:B------:R-:W-:Y:S02]  /*f9d0*/  IMAD.IADD R0, R5, 0x1, R4 ;  /* 0x0000000105007824 */ /* 0x000fe400078e0204 */
        /* <DEDUP_REMOVED lines=14> */
[----:B------:R-:W-:Y:S01]  /*fac0*/  IMAD.IADD R4, R0, 0x1, R4 ;  /* 0x0000000100047824 */ /* 0x000fe200078e0204 */
[----:B------:R-:W-:-:S03]  /*fad0*/  MOV R0, 0x1f ;  /* 0x0000001f00007802 */ /* 0x000fc60000000f00 */
[----:B------:R-:W-:Y:S02]  /*fae0*/  IMAD.MOV.U32 R20, RZ, RZ, R4 ;  /* 0x000000ffff147224 */ /* 0x000fe400078e0004 */
[----:B------:R-:W-:Y:S05]  /*faf0*/  CALL.REL.NOINC `($__internal_1_$__cuda_sm70_shflsync_idx_p) ;  /* 0x000018a000007944 */ /* 0x000fea0003c00000 */
[----:B-1---5:R-:W-:Y:S05]  /*fb00*/  BRA `(.L_x_116) ;  /* 0xffff0a6000007947 */ /* 0x022fea000383ffff */
.L_x_19:
[----:B------:R-:W-:Y:S02]  /*fb10*/  SEL R0, RZ, 0x1, P0 ;  /* 0x00000001ff007807 */ /* 0x000fe40000000000 */
[----:B------:R-:W-:Y:S02]  /*fb20*/  MOV R2, 0xfb40 ;  /* 0x0000fb4000027802 */ /* 0x000fe40000000f00 */
[----:B------:R-:W-:Y:S05]  /*fb30*/  CALL.REL.NOINC `($__internal_3_$__cuda_sm70_votesync_ballot) ;  /* 0x0000193000007944 */ /* 0x000fea0003c00000 */
[----:B------:R-:W-:Y:S01]  /*fb40*/  MOV R5, R0 ;  /* 0x0000000000057202 */ /* 0x000fe20000000f00 */
[----:B------:R-:W-:Y:S05]  /*fb50*/  BRA `(.L_x_117) ;  /* 0xffff0aa000007947 */ /* 0x000fea000383ffff */
.L_x_20:
[----:B------:R-:W-:Y:S01]  /*fb60*/  IMAD.MOV.U32 R20, RZ, RZ, R8 ;  /* 0x000000ffff147224 */ /* 0x000fe200078e0008 */
[----:B--2---:R-:W-:Y:S01]  /*fb70*/  MOV R3, R13 ;  /* 0x0000000d00037202 */ /* 0x004fe20000000f00 */
[----:B------:R-:W-:Y:S01]  /*fb80*/  IMAD.MOV.U32 R0, RZ, RZ, 0x1f ;  /* 0x0000001fff007424 */ /* 0x000fe200078e00ff */
[----:B------:R-:W-:Y:S02]  /*fb90*/  MOV R2, 0xfbb0 ;  /* 0x0000fbb000027802 */ /* 0x000fe40000000f00 */
[----:B-1----:R-:W-:Y:S05]  /*fba0*/  CALL.REL.NOINC `($__internal_1_$__cuda_sm70_shflsync_idx_p) ;  /* 0x000017f000007944 */ /* 0x002fea0003c00000 */
[----:B------:R-:W-:Y:S01]  /*fbb0*/  IMAD.MOV.U32 R11, RZ, RZ, R0 ;  /* 0x000000ffff0b7224 */ /* 0x000fe200078e0000 */
[----:B------:R-:W-:Y:S01]  /*fbc0*/  MOV R20, R7 ;  /* 0x0000000700147202 */ /* 0x000fe20000000f00 */
[----:B------:R-:W-:Y:S01]  /*fbd0*/  IMAD.MOV.U32 R6, RZ, RZ, RZ ;  /* 0x000000ffff067224 */ /* 0x000fe200078e00ff */
[----:B------:R-:W-:Y:S01]  /*fbe0*/  MOV R3, R13 ;  /* 0x0000000d00037202 */ /* 0x000fe20000000f00 */
[----:B------:R-:W-:Y:S01]  /*fbf0*/  IMAD.MOV.U32 R0, RZ, RZ, 0x1f ;  /* 0x0000001fff007424 */ /* 0x000fe200078e00ff */
[----:B------:R-:W-:-:S02]  /*fc00*/  MOV R2, 0xfc20 ;  /* 0x0000fc2000027802 */ /* 0x000fc40000000f00 */
[----:B-1---5:R-:W-:Y:S05]  /*fc10*/  CALL.REL.NOINC `($__internal_1_$__cuda_sm70_shflsync_idx_p) ;  /* 0x0000178000007944 */ /* 0x022fea0003c00000 */
[----:B------:R-:W-:Y:S01]  /*fc20*/  MOV R10, R0 ;  /* 0x00000000000a7202 */ /* 0x000fe20000000f00 */
[----:B-1---5:R-:W-:Y:S05]  /*fc30*/  BRA `(.L_x_118) ;  /* 0xffff0a1000007947 */ /* 0x022fea000383ffff */
.L_x_23:
[----:B------:R-:W-:Y:S01]  /*fc40*/  IMAD.MOV.U32 R20, RZ, RZ, R4 ;  /* 0x000000ffff147224 */ /* 0x000fe200078e0004 */
[----:B------:R-:W-:-:S02]  /*fc50*/  MOV R0, 0x1f ;  /* 0x0000001f00007802 */ /* 0x000fc40000000f00 */
[----:B------:R-:W-:Y:S02]  /*fc60*/  MOV R2, 0xfc80 ;  /* 0x0000fc8000027802 */ /* 0x000fe40000000f00 */
[----:B-1234-:R-:W-:Y:S05]  /*fc70*/  CALL.REL.NOINC `($__internal_1_$__cuda_sm70_shflsync_idx_p) ;  /* 0x0000172000007944 */ /* 0x01efea0003c00000 */
[----:B------:R-:W-:Y:S01]  /*fc80*/  MOV R6, R0 ;  /* 0x0000000000067202 */ /* 0x000fe20000000f00 */
[----:B-1---5:R-:W-:Y:S05]  /*fc90*/  BRA `(.L_x_22) ;  /* 0xffff0a1000007947 */ /* 0x022fea000383ffff */
.L_x_33:
[----:B------:R-:W-:Y:S01]  /*fca0*/  IMAD.MOV.U32 R20, RZ, RZ, R10 ;  /* 0x000000ffff147224 */ /* 0x000fe200078e000a */
[----:B--2---:R-:W-:Y:S01]  /*fcb0*/  MOV R3, 0x1 ;  /* 0x0000000100037802 */ /* 0x004fe20000000f00 */
[----:B------:R-:W-:Y:S01]  /*fcc0*/  IMAD.MOV.U32 R0, RZ, RZ, 0x181f ;  /* 0x0000181fff007424 */ /* 0x000fe200078e00ff */
[----:B------:R-:W-:Y:S02]  /*fcd0*/  MOV R2, 0xfcf0 ;  /* 0x0000fcf000027802 */ /* 0x000fe40000000f00 */
[----:B------:R-:W-:Y:S05]  /*fce0*/  CALL.REL.NOINC `($__internal_1_$__cuda_sm70_shflsync_idx_p) ;  /* 0x000016b000007944 */ /* 0x000fea0003c00000 */
[----:B------:R-:W-:Y:S01]  /*fcf0*/  IMAD.MOV.U32 R5, RZ, RZ, R0 ;  /* 0x000000ffff057224 */ /* 0x000fe200078e0000 */
[----:B------:R-:W-:Y:S01]  /*fd00*/  MOV R3, 0x1 ;  /* 0x0000000100037802 */ /* 0x000fe20000000f00 */
[----:B------:R-:W-:Y:S01]  /*fd10*/  IMAD.MOV.U32 R20, RZ, RZ, R11 ;  /* 0x000000ffff147224 */ /* 0x000fe200078e000b */
[----:B------:R-:W-:Y:S02]  /*fd20*/  MOV R0, 0x181f ;  /* 0x0000181f00007802 */ /* 0x000fe40000000f00 */
[----:B------:R-:W-:Y:S02]  /*fd30*/  MOV R2, 0xfd50 ;  /* 0x0000fd5000027802 */ /* 0x000fe40000000f00 */
[----:B-1---5:R-:W-:Y:S05]  /*fd40*/  CALL.REL.NOINC `($__internal_1_$__cuda_sm70_shflsync_idx_p) ;  /* 0x0000165000007944 */ /* 0x022fea0003c00000 */
[----:B-1---5:R-:W-:Y:S05]  /*fd50*/  BRA `(.L_x_119) ;  /* 0xffff3ba000007947 */ /* 0x022fea000383ffff */
.L_x_36:
[----:B-1----:R-:W-:Y:S01]  /*fd60*/  IMAD.MOV.U32 R20, RZ, RZ, R5 ;  /* 0x000000ffff147224 */ /* 0x002fe200078e0005 */
[----:B------:R-:W-:Y:S01]  /*fd70*/  MOV R3, RZ ;  /* 0x000000ff00037202 */ /* 0x000fe20000000f00 */
[----:B------:R-:W-:Y:S01]  /*fd80*/  IMAD.MOV.U32 R0, RZ, RZ, 0x181f ;  /* 0x0000181fff007424 */ /* 0x000fe200078e00ff */
[----:B------:R-:W-:-:S02]  /*fd90*/  MOV R2, 0xfdb0 ;  /* 0x0000fdb000027802 */ /* 0x000fc40000000f00 */
[----:B------:R-:W-:Y:S05]  /*fda0*/  CALL.REL.NOINC `($__internal_1_$__cuda_sm70_shflsync_idx_p) ;  /* 0x000015f000007944 */ /* 0x000fea0003c00000 */
[----:B-----5:R-:W-:Y:S01]  /*fdb0*/  MOV R4, R0 ;  /* 0x0000000000047202 */ /* 0x020fe20000000f00 */
[----:B-1----:R-:W-:Y:S05]  /*fdc0*/  BRA `(.L_x_120) ;  /* 0xffff4cb000007947 */ /* 0x002fea000383ffff */
.L_x_37:
[----:B------:R-:W-:Y:S01]  /*fdd0*/  IMAD.MOV.U32 R20, RZ, RZ, R12 ;  /* 0x000000ffff147224 */ /* 0x000fe200078e000c */
[----:B------:R-:W-:Y:S01]  /*fde0*/  MOV R3, RZ ;  /* 0x000000ff00037202 */ /* 0x000fe20000000f00 */
[----:B------:R-:W-:Y:S01]  /*fdf0*/  IMAD.MOV.U32 R0, RZ, RZ, 0x181f ;  /* 0x0000181fff007424 */ /* 0x000fe200078e00ff */
[----:B------:R-:W-:-:S02]  /*fe00*/  MOV R2, 0xfe20 ;  /* 0x0000fe2000027802 */ /* 0x000fc40000000f00 */
[----:B-12---:R-:W-:Y:S05]  /*fe10*/  CALL.REL.NOINC `($__internal_1_$__cuda_sm70_shflsync_idx_p) ;  /* 0x0000158000007944 */ /* 0x006fea0003c00000 */
[----:B-1---5:R-:W-:Y:S05]  /*fe20*/  BRA `(.L_x_121) ;  /* 0xffff4c7000007947 */ /* 0x022fea000383ffff */
.L_x_40:
[----:B------:R-:W-:Y:S01]  /*fe30*/  IMAD.MOV.U32 R20, RZ, RZ, R5 ;  /* 0x000000ffff147224 */ /* 0x000fe200078e0005 */
[----:B--2---:R-:W-:Y:S01]  /*fe40*/  MOV R3, 0x1 ;  /* 0x0000000100037802 */ /* 0x004fe20000000f00 */
[----:B----4-:R-:W-:Y:S01]  /*fe50*/  IMAD.MOV.U32 R0, RZ, RZ, 0x181f ;  /* 0x0000181fff007424 */ /* 0x010fe200078e00ff */
[----:B------:R-:W-:-:S03]  /*fe60*/  MOV R2, 0xfe80 ;  /* 0x0000fe8000027802 */ /* 0x000fc60000000f00 */
[----:B-1-3--:R-:W-:Y:S05]  /*fe70*/  CALL.REL.NOINC `($__internal_1_$__cuda_sm70_shflsync_idx_p) ;  /* 0x0000152000007944 */ /* 0x00afea0003c00000 */
[----:B-----5:R-:W-:Y:S01]  /*fe80*/  IMAD.MOV.U32 R4, RZ, RZ, R0 ;  /* 0x000000ffff047224 */ /* 0x020fe200078e0000 */
[----:B------:R-:W-:Y:S01]  /*fe90*/  MOV R3, 0x1 ;  /* 0x0000000100037802 */ /* 0x000fe20000000f00 */
[----:B------:R-:W-:Y:S01]  /*fea0*/  IMAD.MOV.U32 R20, RZ, RZ, R12 ;  /* 0x000000ffff147224 */ /* 0x000fe200078e000c */
[----:B------:R-:W-:-:S02]  /*feb0*/  MOV R0, 0x181f ;  /* 0x0000181f00007802 */ /* 0x000fc40000000f00 */
[----:B------:R-:W-:Y:S02]  /*fec0*/  MOV R2, 0xfee0 ;  /* 0x0000fee000027802 */ /* 0x000fe40000000f00 */
[----:B-1----:R-:W-:Y:S05]  /*fed0*/  CALL.REL.NOINC `($__internal_1_$__cuda_sm70_shflsync_idx_p) ;  /* 0x000014c000007944 */ /* 0x002fea0003c00000 */
[----:B-1---5:R-:W-:Y:S05]  /*fee0*/  BRA `(.L_x_122) ;  /* 0xffff4db000007947 */ /* 0x022fea000383ffff */
.L_x_41:
[----:B------:R-:W-:Y:S02]  /*fef0*/  MOV R0, 0x2 ;  /* 0x0000000200007802 */ /* 0x000fe40000000f00 */
[----:B------:R-:W-:Y:S02]  /*ff00*/  MOV R2, 0xff20 ;  /* 0x0000ff2000027802 */ /* 0x000fe40000000f00 */
[----:B------:R-:W-:Y:S05]  /*ff10*/  CALL.REL.NOINC `($__internal_0_$__cuda_sm70_shflsync_bfly_p) ;  /* 0x0000142000007944 */ /* 0x000fea0003c00000 */
[----:B------:R-:W-:Y:S05]  /*ff20*/  BRA `(.L_x_123) ;  /* 0xffff531000007947 */ /* 0x000fea000383ffff */
.L_x_42:
[----:B------:R-:W-:Y:S02]  /*ff30*/  MOV R0, 0x1 ;  /* 0x0000000100007802 */ /* 0x000fe40000000f00 */
[----:B------:R-:W-:Y:S02]  /*ff40*/  MOV R2, 0xff60 ;  /* 0x0000ff6000027802 */ /* 0x000fe40000000f00 */
[----:B------:R-:W-:Y:S05]  /*ff50*/  CALL.REL.NOINC `($__internal_0_$__cuda_sm70_shflsync_bfly_p) ;  /* 0x000013e000007944 */ /* 0x000fea0003c00000 */
[----:B------:R-:W-:Y:S01]  /*ff60*/  FMNMX.FTZ R133, R4, R0, !PT ;  /* 0x0000000004857209 */ /* 0x000fe20007810000 */
[----:B------:R-:W-:Y:S01]  /*ff70*/  IMAD.MOV.U32 R4, RZ, RZ, R5 ;  /* 0x000000ffff047224 */ /* 0x000fe200078e0005 */
[----:B------:R-:W-:Y:S01]  /*ff80*/  MOV R2, 0xffb0 ;  /* 0x0000ffb000027802 */ /* 0x000fe20000000f00 */
[----:B------:R-:W-:Y:S02]  /*ff90*/  IMAD.MOV.U32 R0, RZ, RZ, 0x2 ;  /* 0x00000002ff007424 */ /* 0x000fe400078e00ff */
[----:B------:R-:W-:Y:S05]  /*ffa0*/  CALL.REL.NOINC `($__internal_0_$__cuda_sm70_shflsync_bfly_p) ;  /* 0x0000139000007944 */ /* 0x000fea0003c00000 */
[----:B------:R-:W-:Y:S01]  /*ffb0*/  FMNMX.FTZ R5, R5, R0, !PT ;  /* 0x0000000005057209 */ /* 0x000fe20007810000 */
[----:B------:R-:W-:Y:S01]  /*ffc0*/  IMAD.MOV.U32 R0, RZ, RZ, 0x1 ;  /* 0x00000001ff007424 */ /* 0x000fe200078e00ff */
[----:B------:R-:W-:-:S03]  /*ffd0*/  MOV R2, 0x10000 ;  /* 0x0001000000027802 */ /* 0x000fc60000000f00 */
[----:B------:R-:W-:Y:S02]  /*ffe0*/  IMAD.MOV.U32 R4, RZ, RZ, R5 ;  /* 0x000000ffff047224 */ /* 0x000fe400078e0005 */
[----:B------:R-:W-:Y:S05]  /*fff0*/  CALL.REL.NOINC `($__internal_0_$__cuda_sm70_shflsync_bfly_p) ;  /* 0x0000134000007944 */ /* 0x000fea0003c00000 */
[----:B------:R-:W-:Y:S01]  /*10000*/  MOV R3, R0 ;  /* 0x0000000000037202 */ /* 0x000fe20000000f00 */
[----:B------:R-:W-:Y:S05]  /*10010*/  BRA `(.L_x_124) ;  /* 0xffff529000007947 */ /* 0x000fea000383ffff */
.L_x_44:
[----:B------:R-:W-:Y:S01]  /*10020*/  MOV R3, RZ ;  /* 0x000000ff00037202 */ /* 0x000fe20000000f00 */
[----:B------:R-:W-:Y:S01]  /*10030*/  IMAD.MOV.U32 R20, RZ, RZ, R6 ;  /* 0x000000ffff147224 */ /* 0x000fe200078e0006 */
[----:B------:R-:W-:Y:S01]  /*10040*/  MOV R2, 0x10070 ;  /* 0x0001007000027802 */ /* 0x000fe20000000f00 */
[----:B--2---:R-:W-:Y:S02]  /*10050*/  IMAD.MOV.U32 R0, RZ, RZ, 0x181f ;  /* 0x0000181fff007424 */ /* 0x004fe400078e00ff */
[----:B-1-34-:R-:W-:Y:S05]  /*10060*/  CALL.REL.NOINC `($__internal_1_$__cuda_sm70_shflsync_idx_p) ;  /* 0x0000133000007944 */ /* 0x01afea0003c00000 */
[----:B-1---5:R-:W-:-:S05]  /*10070*/  BRA `(.L_x_125) ;  /* 0xffff68a000007947 */ /* 0x022fca000383ffff */
.L_x_47:
[----:B------:R-:W-:Y:S01]  /*10080*/  MOV R3, 0x1 ;  /* 0x0000000100037802 */ /* 0x000fe20000000f00 */
[----:B------:R-:W-:Y:S01]  /*10090*/  IMAD.MOV.U32 R20, RZ, RZ, R6 ;  /* 0x000000ffff147224 */ /* 0x000fe200078e0006 */
[----:B------:R-:W-:Y:S01]  /*100a0*/  MOV R2, 0x100d0 ;  /* 0x000100d000027802 */ /* 0x000fe20000000f00 */
[----:B------:R-:W-:Y:S02]  /*100b0*/  IMAD.MOV.U32 R0, RZ, RZ, 0x181f ;  /* 0x0000181fff007424 */ /* 0x000fe400078e00ff */
[----:B-1-3--:R-:W-:Y:S05]  /*100c0*/  CALL.REL.NOINC `($__internal_1_$__cuda_sm70_shflsync_idx_p) ;  /* 0x000012d000007944 */ /* 0x00afea0003c00000 */
[----:B------:R-:W-:Y:S01]  /*100d0*/  MOV R3, 0x1 ;  /* 0x0000000100037802 */ /* 0x000fe20000000f00 */
[----:B-----5:R-:W-:Y:S01]  /*100e0*/  IMAD.MOV.U32 R4, RZ, RZ, R0 ;  /* 0x000000ffff047224 */ /* 0x020fe200078e0000 */
[----:B------:R-:W-:Y:S01]  /*100f0*/  MOV R0, 0x181f ;  /* 0x0000181f00007802 */ /* 0x000fe20000000f00 */
[----:B------:R-:W-:Y:S01]  /*10100*/  IMAD.MOV.U32 R20, RZ, RZ, R7 ;  /* 0x000000ffff147224 */ /* 0x000fe200078e0007 */
[----:B------:R-:W-:Y:S02]  /*10110*/  MOV R2, 0x10130 ;  /* 0x0001013000027802 */ /* 0x000fe40000000f00 */
[----:B-1----:R-:W-:Y:S05]  /*10120*/  CALL.REL.NOINC `($__internal_1_$__cuda_sm70_shflsync_idx_p) ;  /* 0x0000127000007944 */ /* 0x002fea0003c00000 */
[----:B-1---5:R-:W-:-:S05]  /*10130*/  BRA `(.L_x_126) ;  /* 0xffff69f000007947 */ /* 0x022fca000383ffff */
.L_x_50:
[----:B------:R-:W-:Y:S01]  /*10140*/  MOV R3, RZ ;  /* 0x000000ff00037202 */ /* 0x000fe20000000f00 */
[----:B------:R-:W-:Y:S01]  /*10150*/  IMAD.MOV.U32 R20, RZ, RZ, R8 ;  /* 0x000000ffff147224 */ /* 0x000fe200078e0008 */
[----:B------:R-:W-:Y:S01]  /*10160*/  MOV R2, 0x10190 ;  /* 0x0001019000027802 */ /* 0x000fe20000000f00 */
[----:B------:R-:W-:Y:S02]  /*10170*/  IMAD.MOV.U32 R0, RZ, RZ, 0x181f ;  /* 0x0000181fff007424 */ /* 0x000fe400078e00ff */
[----:B-1----:R-:W-:Y:S05]  /*10180*/  CALL.REL.NOINC `($__internal_1_$__cuda_sm70_shflsync_idx_p) ;  /* 0x0000121000007944 */ /* 0x002fea0003c00000 */
[----:B-----5:R-:W-:Y:S01]  /*10190*/  MOV R4, R0 ;  /* 0x0000000000047202 */ /* 0x020fe20000000f00 */
[----:B-1----:R-:W-:-:S05]  /*101a0*/  BRA `(.L_x_127) ;  /* 0xffff7ad000007947 */ /* 0x002fca000383ffff */
.L_x_51:
[----:B------:R-:W-:Y:S01]  /*101b0*/  MOV R3, RZ ;  /* 0x000000ff00037202 */ /* 0x000fe20000000f00 */
[----:B------:R-:W-:Y:S01]  /*101c0*/  IMAD.MOV.U32 R20, RZ, RZ, R9 ;  /* 0x000000ffff147224 */ /* 0x000fe200078e0009 */
[----:B------:R-:W-:Y:S01]  /*101d0*/  MOV R2, 0x10200 ;  /* 0x0001020000027802 */ /* 0x000fe20000000f00 */
[----:B------:R-:W-:Y:S02]  /*101e0*/  IMAD.MOV.U32 R0, RZ, RZ, 0x181f ;  /* 0x0000181fff007424 */ /* 0x000fe400078e00ff */
[----:B-123--:R-:W-:Y:S05]  /*101f0*/  CALL.REL.NOINC `($__internal_1_$__cuda_sm70_shflsync_idx_p) ;  /* 0x000011a000007944 */ /* 0x00efea0003c00000 */
[----:B-1---5:R-:W-:-:S05]  /*10200*/  BRA `(.L_x_128) ;  /* 0xffff7a9000007947 */ /* 0x022fca000383ffff */
.L_x_52:
[----:B---3--:R-:W-:Y:S01]  /*10210*/  MOV R3, 0x1 ;  /* 0x0000000100037802 */ /* 0x008fe20000000f00 */
[----:B------:R-:W-:Y:S01]  /*10220*/  IMAD.MOV.U32 R20, RZ, RZ, R8 ;  /* 0x000000ffff147224 */ /* 0x000fe200078e0008 */
[----:B------:R-:W-:Y:S01]  /*10230*/  MOV R2, 0x10260 ;  /* 0x0001026000027802 */ /* 0x000fe20000000f00 */
[----:B------:R-:W-:Y:S03]  /*10240*/  IMAD.MOV.U32 R0, RZ, RZ, 0x181f ;  /* 0x0000181fff007424 */ /* 0x000fe600078e00ff */
[----:B-1--4-:R-:W-:Y:S05]  /*10250*/  CALL.REL.NOINC `($__internal_1_$__cuda_sm70_shflsync_idx_p) ;  /* 0x0000114000007944 */ /* 0x012fea0003c00000 */
[----:B------:R-:W-:Y:S01]  /*10260*/  MOV R3, 0x1 ;  /* 0x0000000100037802 */ /* 0x000fe20000000f00 */
[----:B-----5:R-:W-:Y:S01]  /*10270*/  IMAD.MOV.U32 R4, RZ, RZ, R0 ;  /* 0x000000ffff047224 */ /* 0x020fe200078e0000 */
[----:B------:R-:W-:Y:S01]  /*10280*/  MOV R0, 0x181f ;  /* 0x0000181f00007802 */ /* 0x000fe20000000f00 */
[----:B------:R-:W-:Y:S01]  /*10290*/  IMAD.MOV.U32 R20, RZ, RZ, R9 ;  /* 0x000000ffff147224 */ /* 0x000fe200078e0009 */
[----:B------:R-:W-:Y:S02]  /*102a0*/  MOV R2, 0x102c0 ;  /* 0x000102c000027802 */ /* 0x000fe40000000f00 */
[----:B-1----:R-:W-:Y:S05]  /*102b0*/  CALL.REL.NOINC `($__internal_1_$__cuda_sm70_shflsync_idx_p) ;  /* 0x000010e000007944 */ /* 0x002fea0003c00000 */
[----:B-1---5:R-:W-:-:S05]  /*102c0*/  BRA `(.L_x_129) ;  /* 0xffff7ba000007947 */ /* 0x022fca000383ffff */
.L_x_53:
[----:B------:R-:W-:Y:S02]  /*102d0*/  MOV R0, 0x2 ;  /* 0x0000000200007802 */ /* 0x000fe40000000f00 */
[----:B------:R-:W-:Y:S02]  /*102e0*/  MOV R2, 0x10300 ;  /* 0x0001030000027802 */ /* 0x000fe40000000f00 */
[----:B------:R-:W-:Y:S05]  /*102f0*/  CALL.REL.NOINC `($__internal_0_$__cuda_sm70_shflsync_bfly_p) ;  /* 0x0000104000007944 */ /* 0x000fea0003c00000 */
[----:B------:R-:W-:-:S05]  /*10300*/  BRA `(.L_x_130) ;  /* 0xffff7eb000007947 */ /* 0x000fca000383ffff */
.L_x_54:
        /* <DEDUP_REMOVED lines=10> */
[----:B------:R-:W-:Y:S02]  /*103b0*/  MOV R2, 0x103d0 ;  /* 0x000103d000027802 */ /* 0x000fe40000000f00 */
[----:B------:R-:W-:Y:S05]  /*103c0*/  CALL.REL.NOINC `($__internal_0_$__cuda_sm70_shflsync_bfly_p) ;  /* 0x00000f7000007944 */ /* 0x000fea0003c00000 */
[----:B------:R-:W-:-:S05]  /*103d0*/  BRA `(.L_x_131) ;  /* 0xffff7e5000007947 */ /* 0x000fca000383ffff */
.L_x_56:
[----:B------:R1:W5:Y:S01]  /*103e0*/  LDL R4, [R1+0x8] ;  /* 0x0000080001047983 */ /* 0x0003620000100800 */
[----:B------:R-:W-:-:S02]  /*103f0*/  MOV R0, 0x2 ;  /* 0x0000000200007802 */ /* 0x000fc40000000f00 */
[----:B------:R-:W-:Y:S02]  /*10400*/  MOV R2, 0x10420 ;  /* 0x0001042000027802 */ /* 0x000fe40000000f00 */
[----:B-1---5:R-:W-:Y:S05]  /*10410*/  CALL.REL.NOINC `($__internal_0_$__cuda_sm70_shflsync_bfly_p) ;  /* 0x00000f2000007944 */ /* 0x022fea0003c00000 */
[----:B------:R-:W2:Y:S02]  /*10420*/  LDL.LU R2, [R1+0x8] ;  /* 0x0000080001027983 */ /* 0x000ea40000300800 */
[----:B--2---:R-:W-:Y:S01]  /*10430*/  FADD.FTZ R4, R2, R0 ;  /* 0x0000000002047221 */ /* 0x004fe20000010000 */
[----:B------:R-:W-:Y:S02]  /*10440*/  MOV R0, 0x1 ;  /* 0x0000000100007802 */ /* 0x000fe40000000f00 */
[----:B------:R-:W-:Y:S02]  /*10450*/  MOV R2, 0x10470 ;  /* 0x0001047000027802 */ /* 0x000fe40000000f00 */
[----:B------:R-:W-:Y:S05]  /*10460*/  CALL.REL.NOINC `($__internal_0_$__cuda_sm70_shflsync_bfly_p) ;  /* 0x00000ed000007944 */ /* 0x000fea0003c00000 */
[----:B------:R-:W-:Y:S02]  /*10470*/  FADD.FTZ R5, R4, R0 ;  /* 0x0000000004057221 */ /* 0x000fe40000010000 */
[----:B------:R1:W5:Y:S01]  /*10480*/  LDL R4, [R1+0xc] ;  /* 0x00000c0001047983 */ /* 0x0003620000100800 */
[----:B------:R-:W-:Y:S02]  /*10490*/  MOV R0, 0x2 ;  /* 0x0000000200007802 */ /* 0x000fe40000000f00 */
[----:B------:R-:W-:-:S02]  /*104a0*/  MOV R2, 0x104c0 ;  /* 0x000104c000027802 */ /* 0x000fc40000000f00 */
[----:B-1---5:R-:W-:Y:S05]  /*104b0*/  CALL.REL.NOINC `($__internal_0_$__cuda_sm70_shflsync_bfly_p) ;  /* 0x00000e8000007944 */ /* 0x022fea0003c00000 */
[----:B------:R-:W2:Y:S02]  /*104c0*/  LDL.LU R2, [R1+0xc] ;  /* 0x00000c0001027983 */ /* 0x000ea40000300800 */
[----:B--2---:R-:W-:Y:S01]  /*104d0*/  FADD.FTZ R4, R2, R0 ;  /* 0x0000000002047221 */ /* 0x004fe20000010000 */
[----:B------:R-:W-:-:S02]  /*104e0*/  MOV R0, 0x1 ;  /* 0x0000000100007802 */ /* 0x000fc40000000f00 */
[----:B------:R-:W-:Y:S02]  /*104f0*/  MOV R2, 0x10510 ;  /* 0x0001051000027802 */ /* 0x000fe40000000f00 */
[----:B------:R-:W-:Y:S05]  /*10500*/  CALL.REL.NOINC `($__internal_0_$__cuda_sm70_shflsync_bfly_p) ;  /* 0x00000e3000007944 */ /* 0x000fea0003c00000 */
[----:B------:R-:W-:Y:S01]  /*10510*/  MOV R3, R0 ;  /* 0x0000000000037202 */ /* 0x000fe20000000f00 */
[----:B------:R-:W-:Y:S05]  /*10520*/  BRA `(.L_x_132) ;  /* 0xffff95f000007947 */ /* 0x000fea000383ffff */
.L_x_63:
[----:B--234-:R-:W-:Y:S01]  /*10530*/  IMAD.MOV.U32 R20, RZ, RZ, R5 ;  /* 0x000000ffff147224 */ /* 0x01cfe200078e0005 */
[----:B------:R-:W-:Y:S01]  /*10540*/  MOV R3, RZ ;  /* 0x000000ff00037202 */ /* 0x000fe20000000f00 */
[----:B------:R-:W-:Y:S01]  /*10550*/  IMAD.MOV.U32 R0, RZ, RZ, 0x181f ;  /* 0x0000181fff007424 */ /* 0x000fe200078e00ff */
[----:B------:R-:W-:Y:S02]  /*10560*/  MOV R2, 0x10580 ;  /* 0x0001058000027802 */ /* 0x000fe40000000f00 */
[----:B-1----:R-:W-:Y:S05]  /*10570*/  CALL.REL.NOINC `($__internal_1_$__cuda_sm70_shflsync_idx_p) ;  /* 0x00000e2000007944 */ /* 0x002fea0003c00000 */
[----:B-----5:R-:W-:Y:S01]  /*10580*/  MOV R4, R0 ;  /* 0x0000000000047202 */ /* 0x020fe20000000f00 */
[----:B-1----:R-:W-:Y:S05]  /*10590*/  BRA `(.L_x_133) ;  /* 0xffffb29000007947 */ /* 0x002fea000383ffff */
.L_x_64:
[----:B------:R-:W-:Y:S01]  /*105a0*/  IMAD.MOV.U32 R20, RZ, RZ, R14 ;  /* 0x000000ffff147224 */ /* 0x000fe200078e000e */
[----:B------:R-:W-:Y:S01]  /*105b0*/  MOV R3, RZ ;  /* 0x000000ff00037202 */ /* 0x000fe20000000f00 */
[----:B------:R-:W-:Y:S01]  /*105c0*/  IMAD.MOV.U32 R0, RZ, RZ, 0x181f ;  /* 0x0000181fff007424 */ /* 0x000fe200078e00ff */
[----:B------:R-:W-:Y:S02]  /*105d0*/  MOV R2, 0x105f0 ;  /* 0x000105f000027802 */ /* 0x000fe40000000f00 */
[----:B-123--:R-:W-:Y:S05]  /*105e0*/  CALL.REL.NOINC `($__internal_1_$__cuda_sm70_shflsync_idx_p) ;  /* 0x00000db000007944 */ /* 0x00efea0003c00000 */
[----:B-1---5:R-:W-:Y:S05]  /*105f0*/  BRA `(.L_x_134) ;  /* 0xffffb25000007947 */ /* 0x022fea000383ffff */
.L_x_67:
[----:B------:R-:W-:Y:S01]  /*10600*/  IMAD.MOV.U32 R20, RZ, RZ, R5 ;  /* 0x000000ffff147224 */ /* 0x000fe200078e0005 */
[----:B--2---:R-:W-:Y:S01]  /*10610*/  MOV R3, 0x1 ;  /* 0x0000000100037802 */ /* 0x004fe20000000f00 */
[----:B------:R-:W-:Y:S01]  /*10620*/  IMAD.MOV.U32 R0, RZ, RZ, 0x181f ;  /* 0x0000181fff007424 */ /* 0x000fe200078e00ff */
[----:B------:R-:W-:-:S02]  /*10630*/  MOV R2, 0x10650 ;  /* 0x0001065000027802 */ /* 0x000fc40000000f00 */
[----:B-1-34-:R-:W-:Y:S05]  /*10640*/  CALL.REL.NOINC `($__internal_1_$__cuda_sm70_shflsync_idx_p) ;  /* 0x00000d5000007944 */ /* 0x01afea0003c00000 */
[----:B-----5:R-:W-:Y:S01]  /*10650*/  IMAD.MOV.U32 R4, RZ, RZ, R0 ;  /* 0x000000ffff047224 */ /* 0x020fe200078e0000 */
[----:B------:R-:W-:Y:S01]  /*10660*/  MOV R3, 0x1 ;  /* 0x0000000100037802 */ /* 0x000fe20000000f00 */
[----:B------:R-:W-:Y:S01]  /*10670*/  IMAD.MOV.U32 R20, RZ, RZ, R14 ;  /* 0x000000ffff147224 */ /* 0x000fe200078e000e */
[----:B------:R-:W-:-:S02]  /*10680*/  MOV R0, 0x181f ;  /* 0x0000181f00007802 */ /* 0x000fc40000000f00 */
[----:B------:R-:W-:Y:S02]  /*10690*/  MOV R2, 0x106b0 ;  /* 0x000106b000027802 */ /* 0x000fe40000000f00 */
[----:B-1----:R-:W-:Y:S05]  /*106a0*/  CALL.REL.NOINC `($__internal_1_$__cuda_sm70_shflsync_idx_p) ;  /* 0x00000cf000007944 */ /* 0x002fea0003c00000 */
[----:B-1---5:R-:W-:Y:S05]  /*106b0*/  BRA `(.L_x_135) ;  /* 0xffffb40000007947 */ /* 0x022fea000383ffff */
.L_x_70:
[----:B------:R-:W-:Y:S01]  /*106c0*/  IMAD.MOV.U32 R20, RZ, RZ, R5 ;  /* 0x000000ffff147224 */ /* 0x000fe200078e0005 */
[----:B-1----:R-:W-:Y:S01]  /*106d0*/  MOV R3, 0x2 ;  /* 0x0000000200037802 */ /* 0x002fe20000000f00 */
[----:B--2---:R-:W-:Y:S01]  /*106e0*/  IMAD.MOV.U32 R0, RZ, RZ, 0x181f ;  /* 0x0000181fff007424 */ /* 0x004fe200078e00ff */
[----:B------:R-:W-:Y:S02]  /*106f0*/  MOV R2, 0x10710 ;  /* 0x0001071000027802 */ /* 0x000fe40000000f00 */
[----:B---34-:R-:W-:Y:S05]  /*10700*/  CALL.REL.NOINC `($__internal_1_$__cuda_sm70_shflsync_idx_p) ;  /* 0x00000c9000007944 */ /* 0x018fea0003c00000 */
[----:B-----5:R-:W-:Y:S01]  /*10710*/  MOV R4, R0 ;  /* 0x0000000000047202 */ /* 0x020fe20000000f00 */
[----:B-1----:R-:W-:Y:S05]  /*10720*/  BRA `(.L_x_136) ;  /* 0xffffb5a000007947 */ /* 0x002fea000383ffff */
.L_x_71:
[----:B------:R-:W-:Y:S01]  /*10730*/  IMAD.MOV.U32 R20, RZ, RZ, R14 ;  /* 0x000000ffff147224 */ /* 0x000fe200078e000e */
[----:B-1----:R-:W-:Y:S01]  /*10740*/  MOV R3, 0x2 ;  /* 0x0000000200037802 */ /* 0x002fe20000000f00 */
[----:B--2---:R-:W-:Y:S01]  /*10750*/  IMAD.MOV.U32 R0, RZ, RZ, 0x181f ;  /* 0x0000181fff007424 */ /* 0x004fe200078e00ff */
[----:B------:R-:W-:Y:S02]  /*10760*/  MOV R2, 0x10780 ;  /* 0x0001078000027802 */ /* 0x000fe40000000f00 */
[----:B---34-:R-:W-:Y:S05]  /*10770*/  CALL.REL.NOINC `($__internal_1_$__cuda_sm70_shflsync_idx_p) ;  /* 0x00000c2000007944 */ /* 0x018fea0003c00000 */
[----:B-1---5:R-:W-:Y:S05]  /*10780*/  BRA `(.L_x_137) ;  /* 0xffffb56000007947 */ /* 0x022fea000383ffff */
.L_x_74:
[----:B------:R-:W-:Y:S01]  /*10790*/  IMAD.MOV.U32 R20, RZ, RZ, R5 ;  /* 0x000000ffff147224 */ /* 0x000fe200078e0005 */
[----:B-1----:R-:W-:Y:S01]  /*107a0*/  MOV R3, 0x3 ;  /* 0x0000000300037802 */ /* 0x002fe20000000f00 */
[----:B----4-:R-:W-:Y:S01]  /*107b0*/  IMAD.MOV.U32 R0, RZ, RZ, 0x181f ;  /* 0x0000181fff007424 */ /* 0x010fe200078e00ff */
[----:B------:R-:W-:-:S02]  /*107c0*/  MOV R2, 0x107e0 ;  /* 0x000107e000027802 */ /* 0x000fc40000000f00 */
[----:B--23--:R-:W-:Y:S05]  /*107d0*/  CALL.REL.NOINC `($__internal_1_$__cuda_sm70_shflsync_idx_p) ;  /* 0x00000bc000007944 */ /* 0x00cfea0003c00000 */
[----:B-----5:R-:W-:Y:S01]  /*107e0*/  IMAD.MOV.U32 R4, RZ, RZ, R0 ;  /* 0x000000ffff047224 */ /* 0x020fe200078e0000 */
[----:B------:R-:W-:Y:S01]  /*107f0*/  MOV R3, 0x3 ;  /* 0x0000000300037802 */ /* 0x000fe20000000f00 */
[----:B------:R-:W-:Y:S01]  /*10800*/  IMAD.MOV.U32 R20, RZ, RZ, R14 ;  /* 0x000000ffff147224 */ /* 0x000fe200078e000e */
[----:B------:R-:W-:-:S02]  /*10810*/  MOV R0, 0x181f ;  /* 0x0000181f00007802 */ /* 0x000fc40000000f00 */
[----:B------:R-:W-:Y:S02]  /*10820*/  MOV R2, 0x10840 ;  /* 0x0001084000027802 */ /* 0x000fe40000000f00 */
[----:B-1----:R-:W-:Y:S05]  /*10830*/  CALL.REL.NOINC `($__internal_1_$__cuda_sm70_shflsync_idx_p) ;  /* 0x00000b6000007944 */ /* 0x002fea0003c00000 */
[----:B-1---5:R-:W-:Y:S05]  /*10840*/  BRA `(.L_x_138) ;  /* 0xffffb6c000007947 */ /* 0x022fea000383ffff */
.L_x_76:
[----:B------:R-:W-:Y:S01]  /*10850*/  IMAD.MOV.U32 R20, RZ, RZ, R5 ;  /* 0x000000ffff147224 */ /* 0x000fe200078e0005 */
[----:B------:R-:W-:Y:S01]  /*10860*/  MOV R3, RZ ;  /* 0x000000ff00037202 */ /* 0x000fe20000000f00 */
[----:B------:R-:W-:Y:S01]  /*10870*/  IMAD.MOV.U32 R0, RZ, RZ, 0x1c1f ;  /* 0x00001c1fff007424 */ /* 0x000fe200078e00ff */
[----:B------:R-:W-:Y:S02]  /*10880*/  MOV R2, 0x108a0 ;  /* 0x000108a000027802 */ /* 0x000fe40000000f00 */
[----:B------:R-:W-:Y:S05]  /*10890*/  CALL.REL.NOINC `($__internal_1_$__cuda_sm70_shflsync_idx_p) ;  /* 0x00000b0000007944 */ /* 0x000fea0003c00000 */
[----:B-----5:R-:W-:Y:S01]  /*108a0*/  MOV R4, R0 ;  /* 0x0000000000047202 */ /* 0x020fe20000000f00 */
[----:B-1----:R-:W-:Y:S05]  /*108b0*/  BRA `(.L_x_139) ;  /* 0xffffba5000007947 */ /* 0x002fea000383ffff */
.L_x_77:
[----:B------:R-:W-:Y:S01]  /*108c0*/  IMAD.MOV.U32 R20, RZ, RZ, R12 ;  /* 0x000000ffff147224 */ /* 0x000fe200078e000c */
[----:B------:R-:W-:Y:S01]  /*108d0*/  MOV R3, RZ ;  /* 0x000000ff00037202 */ /* 0x000fe20000000f00 */
[----:B------:R-:W-:Y:S01]  /*108e0*/  IMAD.MOV.U32 R0, RZ, RZ, 0x1c1f ;  /* 0x00001c1fff007424 */ /* 0x000fe200078e00ff */
[----:B------:R-:W-:Y:S02]  /*108f0*/  MOV R2, 0x10910 ;  /* 0x0001091000027802 */ /* 0x000fe40000000f00 */
[----:B-12---:R-:W-:Y:S05]  /*10900*/  CALL.REL.NOINC `($__internal_1_$__cuda_sm70_shflsync_idx_p) ;  /* 0x00000a9000007944 */ /* 0x006fea0003c00000 */
[----:B-1---5:R-:W-:Y:S05]  /*10910*/  BRA `(.L_x_140) ;  /* 0xffffba1000007947 */ /* 0x022fea000383ffff */
.L_x_80:
[----:B------:R-:W-:Y:S01]  /*10920*/  IMAD.MOV.U32 R20, RZ, RZ, R5 ;  /* 0x000000ffff147224 */ /* 0x000fe200078e0005 */
[----:B--2---:R-:W-:Y:S01]  /*10930*/  MOV R3, 0x1 ;  /* 0x0000000100037802 */ /* 0x004fe20000000f00 */
[----:B----4-:R-:W-:Y:S01]  /*10940*/  IMAD.MOV.U32 R0, RZ, RZ, 0x1c1f ;  /* 0x00001c1fff007424 */ /* 0x010fe200078e00ff */
[----:B------:R-:W-:-:S02]  /*10950*/  MOV R2, 0x10970 ;  /* 0x0001097000027802 */ /* 0x000fc40000000f00 */
        /* <DEDUP_REMOVED lines=8> */
.L_x_84:
[----:B------:R-:W-:Y:S01]  /*109e0*/  IMAD.MOV.U32 R20, RZ, RZ, R5 ;  /* 0x000000ffff147224 */ /* 0x000fe200078e0005 */
[----:B------:R-:W-:Y:S01]  /*109f0*/  MOV R3, RZ ;  /* 0x000000ff00037202 */ /* 0x000fe20000000f00 */
[----:B------:R-:W-:Y:S01]  /*10a00*/  IMAD.MOV.U32 R0, RZ, RZ, 0x181f ;  /* 0x0000181fff007424 */ /* 0x000fe200078e00ff */
[----:B------:R-:W-:Y:S02]  /*10a10*/  MOV R2, 0x10a30 ;  /* 0x00010a3000027802 */ /* 0x000fe40000000f00 */
[----:B------:R-:W-:Y:S05]  /*10a20*/  CALL.REL.NOINC `($__internal_1_$__cuda_sm70_shflsync_idx_p) ;  /* 0x0000097000007944 */ /* 0x000fea0003c00000 */
[----:B-----5:R-:W-:Y:S01]  /*10a30*/  MOV R4, R0 ;  /* 0x0000000000047202 */ /* 0x020fe20000000f00 */
[----:B-1----:R-:W-:Y:S05]  /*10a40*/  BRA `(.L_x_142) ;  /* 0xffffd97000007947 */ /* 0x002fea000383ffff */
.L_x_85:
[----:B------:R-:W-:Y:S01]  /*10a50*/  IMAD.MOV.U32 R20, RZ, RZ, R14 ;  /* 0x000000ffff147224 */ /* 0x000fe200078e000e */
[----:B------:R-:W-:Y:S01]  /*10a60*/  MOV R3, RZ ;  /* 0x000000ff00037202 */ /* 0x000fe20000000f00 */
[----:B------:R-:W-:Y:S01]  /*10a70*/  IMAD.MOV.U32 R0, RZ, RZ, 0x181f ;  /* 0x0000181fff007424 */ /* 0x000fe200078e00ff */
[----:B------:R-:W-:Y:S02]  /*10a80*/  MOV R2, 0x10aa0 ;  /* 0x00010aa000027802 */ /* 0x000fe40000000f00 */
[----:B-12---:R-:W-:Y:S05]  /*10a90*/  CALL.REL.NOINC `($__internal_1_$__cuda_sm70_shflsync_idx_p) ;  /* 0x0000090000007944 */ /* 0x006fea0003c00000 */
[----:B-1---5:R-:W-:Y:S05]  /*10aa0*/  BRA `(.L_x_143) ;  /* 0xffffd93000007947 */ /* 0x022fea000383ffff */
.L_x_88:
        /* <DEDUP_REMOVED lines=12> */
.L_x_91:
[----:B------:R-:W-:Y:S01]  /*10b70*/  IMAD.MOV.U32 R20, RZ, RZ, R5 ;  /* 0x000000ffff147224 */ /* 0x000fe200078e0005 */
[----:B-1----:R-:W-:Y:S01]  /*10b80*/  MOV R3, 0x2 ;  /* 0x0000000200037802 */ /* 0x002fe20000000f00 */
[----:B----4-:R-:W-:Y:S01]  /*10b90*/  IMAD.MOV.U32 R0, RZ, RZ, 0x181f ;  /* 0x0000181fff007424 */ /* 0x010fe200078e00ff */
[----:B------:R-:W-:Y:S02]  /*10ba0*/  MOV R2, 0x10bc0 ;  /* 0x00010bc000027802 */ /* 0x000fe40000000f00 */
[----:B--23--:R-:W-:Y:S05]  /*10bb0*/  CALL.REL.NOINC `($__internal_1_$__cuda_sm70_shflsync_idx_p) ;  /* 0x000007e000007944 */ /* 0x00cfea0003c00000 */
[----:B-----5:R-:W-:Y:S01]  /*10bc0*/  MOV R4, R0 ;  /* 0x0000000000047202 */ /* 0x020fe20000000f00 */
[----:B-1----:R-:W-:Y:S05]  /*10bd0*/  BRA `(.L_x_145) ;  /* 0xffffdc9000007947 */ /* 0x002fea000383ffff */
.L_x_92:
[----:B------:R-:W-:Y:S01]  /*10be0*/  IMAD.MOV.U32 R20, RZ, RZ, R14 ;  /* 0x000000ffff147224 */ /* 0x000fe200078e000e */
[----:B------:R-:W-:Y:S01]  /*10bf0*/  MOV R3, 0x2 ;  /* 0x0000000200037802 */ /* 0x000fe20000000f00 */
[----:B----4-:R-:W-:Y:S01]  /*10c00*/  IMAD.MOV.U32 R0, RZ, RZ, 0x181f ;  /* 0x0000181fff007424 */ /* 0x010fe200078e00ff */
[----:B------:R-:W-:Y:S02]  /*10c10*/  MOV R2, 0x10c30 ;  /* 0x00010c3000027802 */ /* 0x000fe40000000f00 */
[----:B-123--:R-:W-:Y:S05]  /*10c20*/  CALL.REL.NOINC `($__internal_1_$__cuda_sm70_shflsync_idx_p) ;  /* 0x0000077000007944 */ /* 0x00efea0003c00000 */
[----:B-1---5:R-:W-:Y:S05]  /*10c30*/  BRA `(.L_x_146) ;  /* 0xffffdc5000007947 */ /* 0x022fea000383ffff */
.L_x_95:
[----:B------:R-:W-:Y:S01]  /*10c40*/  IMAD.MOV.U32 R20, RZ, RZ, R5 ;  /* 0x000000ffff147224 */ /* 0x000fe200078e0005 */
[----:B-1----:R-:W-:Y:S01]  /*10c50*/  MOV R3, 0x3 ;  /* 0x0000000300037802 */ /* 0x002fe20000000f00 */
[----:B------:R-:W-:Y:S01]  /*10c60*/  IMAD.MOV.U32 R0, RZ, RZ, 0x181f ;  /* 0x0000181fff007424 */ /* 0x000fe200078e00ff */
[----:B------:R-:W-:-:S02]  /*10c70*/  MOV R2, 0x10c90 ;  /* 0x00010c9000027802 */ /* 0x000fc40000000f00 */
[----:B--234-:R-:W-:Y:S05]  /*10c80*/  CALL.REL.NOINC `($__internal_1_$__cuda_sm70_shflsync_idx_p) ;  /* 0x0000071000007944 */ /* 0x01cfea0003c00000 */
[----:B-----5:R-:W-:Y:S01]  /*10c90*/  IMAD.MOV.U32 R4, RZ, RZ, R0 ;  /* 0x000000ffff047224 */ /* 0x020fe200078e0000 */
[----:B------:R-:W-:Y:S01]  /*10ca0*/  MOV R3, 0x3 ;  /* 0x0000000300037802 */ /* 0x000fe20000000f00 */
[----:B------:R-:W-:Y:S01]  /*10cb0*/  IMAD.MOV.U32 R20, RZ, RZ, R14 ;  /* 0x000000ffff147224 */ /* 0x000fe200078e000e */
[----:B------:R-:W-:-:S02]  /*10cc0*/  MOV R0, 0x181f ;  /* 0x0000181f00007802 */ /* 0x000fc40000000f00 */
[----:B------:R-:W-:Y:S02]  /*10cd0*/  MOV R2, 0x10cf0 ;  /* 0x00010cf000027802 */ /* 0x000fe40000000f00 */
[----:B-1----:R-:W-:Y:S05]  /*10ce0*/  CALL.REL.NOINC `($__internal_1_$__cuda_sm70_shflsync_idx_p) ;  /* 0x000006b000007944 */ /* 0x002fea0003c00000 */
[----:B-1---5:R-:W-:Y:S05]  /*10cf0*/  BRA `(.L_x_147) ;  /* 0xffffddb000007947 */ /* 0x022fea000383ffff */
.L_x_97:
[----:B------:R-:W-:Y:S01]  /*10d00*/  IMAD.MOV.U32 R20, RZ, RZ, R22 ;  /* 0x000000ffff147224 */ /* 0x000fe200078e0016 */
[----:B------:R-:W-:Y:S01]  /*10d10*/  MOV R3, RZ ;  /* 0x000000ff00037202 */ /* 0x000fe20000000f00 */
[----:B------:R-:W-:Y:S01]  /*10d20*/  IMAD.MOV.U32 R0, RZ, RZ, 0x1f ;  /* 0x0000001fff007424 */ /* 0x000fe200078e00ff */
[----:B------:R-:W-:Y:S02]  /*10d30*/  MOV R2, 0x10d50 ;  /* 0x00010d5000027802 */ /* 0x000fe40000000f00 */
[----:B------:R-:W-:Y:S05]  /*10d40*/  CALL.REL.NOINC `($__internal_1_$__cuda_sm70_shflsync_idx_p) ;  /* 0x0000065000007944 */ /* 0x000fea0003c00000 */
[----:B------:R-:W-:Y:S01]  /*10d50*/  MOV R9, R0 ;  /* 0x0000000000097202 */ /* 0x000fe20000000f00 */
[----:B-1---5:R-:W-:Y:S05]  /*10d60*/  BRA `(.L_x_148) ;  /* 0xffffe01000007947 */ /* 0x022fea000383ffff */
.L_x_98:
[----:B------:R-:W-:Y:S01]  /*10d70*/  IMAD.MOV.U32 R20, RZ, RZ, R22 ;  /* 0x000000ffff147224 */ /* 0x000fe200078e0016 */
[----:B------:R-:W-:Y:S01]  /*10d80*/  MOV R3, 0x1 ;  /* 0x0000000100037802 */ /* 0x000fe20000000f00 */
[----:B------:R-:W-:Y:S01]  /*10d90*/  IMAD.MOV.U32 R0, RZ, RZ, 0x1f ;  /* 0x0000001fff007424 */ /* 0x000fe200078e00ff */
[----:B------:R-:W-:Y:S02]  /*10da0*/  MOV R2, 0x10dc0 ;  /* 0x00010dc000027802 */ /* 0x000fe40000000f00 */
[----:B-12---:R-:W-:Y:S05]  /*10db0*/  CALL.REL.NOINC `($__internal_1_$__cuda_sm70_shflsync_idx_p) ;  /* 0x000005e000007944 */ /* 0x006fea0003c00000 */
[----:B------:R-:W-:Y:S01]  /*10dc0*/  MOV R8, R0 ;  /* 0x0000000000087202 */ /* 0x000fe20000000f00 */
[----:B-1---5:R-:W-:Y:S05]  /*10dd0*/  BRA `(.L_x_149) ;  /* 0xffffdfc000007947 */ /* 0x022fea000383ffff */
.L_x_99:
[----:B------:R-:W-:Y:S02]  /*10de0*/  MOV R3, 0x1 ;  /* 0x0000000100037802 */ /* 0x000fe40000000f00 */
[----:B------:R-:W-:-:S02]  /*10df0*/  MOV R2, 0x10e10 ;  /* 0x00010e1000027802 */ /* 0x000fc40000000f00 */
[----:B-1234-:R-:W-:Y:S05]  /*10e00*/  CALL.REL.NOINC `($__internal_2_$__cuda_sm70_shflsync_up_p) ;  /* 0x0000060000007944 */ /* 0x01efea0003c00000 */
[----:B------:R-:W-:Y:S05]  /*10e10*/  BRA `(.L_x_150) ;  /* 0xffffe0b000007947 */ /* 0x000fea000383ffff */
.L_x_100:
[----:B------:R-:W-:Y:S02]  /*10e20*/  MOV R3, 0x2 ;  /* 0x0000000200037802 */ /* 0x000fe40000000f00 */
[----:B------:R-:W-:-:S02]  /*10e30*/  MOV R2, 0x10e50 ;  /* 0x00010e5000027802 */ /* 0x000fc40000000f00 */
[----:B--2-4-:R-:W-:Y:S05]  /*10e40*/  CALL.REL.NOINC `($__internal_2_$__cuda_sm70_shflsync_up_p) ;  /* 0x000005c000007944 */ /* 0x014fea0003c00000 */
        /* <DEDUP_REMOVED lines=23> */
.L_x_104:
[----:B------:R-:W-:Y:S02]  /*10fc0*/  MOV R3, 0x1 ;  /* 0x0000000100037802 */ /* 0x000fe40000000f00 */
[----:B------:R-:W-:Y:S02]  /*10fd0*/  MOV R2, 0x10ff0 ;  /* 0x00010ff000027802 */ /* 0x000fe40000000f00 */
[----:B------:R-:W-:Y:S05]  /*10fe0*/  CALL.REL.NOINC `($__internal_2_$__cuda_sm70_shflsync_up_p) ;  /* 0x0000042000007944 */ /* 0x000fea0003c00000 */
[----:B------:R-:W-:Y:S01]  /*10ff0*/  MOV R2, R4 ;  /* 0x0000000400027202 */ /* 0x000fe20000000f00 */
[----:B------:R-:W-:Y:S05]  /*11000*/  BRA `(.L_x_152) ;  /* 0xffffe12000007947 */ /* 0x000fea000383ffff */
.L_x_105:
        /* <DEDUP_REMOVED lines=26> */
.L_x_107:
[----:B------:R-:W-:Y:S02]  /*111b0*/  SEL R0, RZ, 0x1, P0 ;  /* 0x00000001ff007807 */ /* 0x000fe40000000000 */
[----:B------:R-:W-:Y:S02]  /*111c0*/  MOV R2, 0x111e0 ;  /* 0x000111e000027802 */ /* 0x000fe40000000f00 */
[----:B-1----:R-:W-:Y:S05]  /*111d0*/  CALL.REL.NOINC `($__internal_3_$__cuda_sm70_votesync_ballot) ;  /* 0x0000029000007944 */ /* 0x002fea0003c00000 */
[----:B------:R-:W-:Y:S01]  /*111e0*/  MOV R5, R0 ;  /* 0x0000000000057202 */ /* 0x000fe20000000f00 */
[----:B------:R-:W-:Y:S05]  /*111f0*/  BRA `(.L_x_154) ;  /* 0xffffe0c000007947 */ /* 0x000fea000383ffff */
.L_x_108:
[----:B------:R-:W-:Y:S01]  /*11200*/  IMAD.MOV.U32 R20, RZ, RZ, R6 ;  /* 0x000000ffff147224 */ /* 0x000fe200078e0006 */
[----:B---3--:R-:W-:Y:S01]  /*11210*/  MOV R3, R11 ;  /* 0x0000000b00037202 */ /* 0x008fe20000000f00 */
[----:B------:R-:W-:Y:S01]  /*11220*/  IMAD.MOV.U32 R0, RZ, RZ, 0x1f ;  /* 0x0000001fff007424 */ /* 0x000fe200078e00ff */
[----:B------:R-:W-:Y:S02]  /*11230*/  MOV R2, 0x11250 ;  /* 0x0001125000027802 */ /* 0x000fe40000000f00 */
[----:B-12---:R-:W-:Y:S05]  /*11240*/  CALL.REL.NOINC `($__internal_1_$__cuda_sm70_shflsync_idx_p) ;  /* 0x0000015000007944 */ /* 0x006fea0003c00000 */
[----:B------:R-:W-:Y:S01]  /*11250*/  IMAD.MOV.U32 R6, RZ, RZ, R0 ;  /* 0x000000ffff067224 */ /* 0x000fe200078e0000 */
[----:B------:R-:W-:Y:S01]  /*11260*/  MOV R3, R11 ;  /* 0x0000000b00037202 */ /* 0x000fe20000000f00 */
[----:B------:R-:W-:Y:S01]  /*11270*/  IMAD.MOV.U32 R20, RZ, RZ, R7 ;  /* 0x000000ffff147224 */ /* 0x000fe200078e0007 */
[----:B------:R-:W-:Y:S02]  /*11280*/  MOV R0, 0x1f ;  /* 0x0000001f00007802 */ /* 0x000fe40000000f00 */
[----:B------:R-:W-:-:S02]  /*11290*/  MOV R2, 0x112b0 ;  /* 0x000112b000027802 */ /* 0x000fc40000000f00 */
[----:B-1---5:R-:W-:Y:S05]  /*112a0*/  CALL.REL.NOINC `($__internal_1_$__cuda_sm70_shflsync_idx_p) ;  /* 0x000000f000007944 */ /* 0x022fea0003c00000 */
[----:B------:R-:W-:Y:S01]  /*112b0*/  MOV R7, R0 ;  /* 0x0000000000077202 */ /* 0x000fe20000000f00 */
[----:B-1---5:R-:W-:Y:S05]  /*112c0*/  BRA `(.L_x_155) ;  /* 0xffffe03000007947 */ /* 0x022fea000383ffff */
.L_x_111:
[----:B------:R-:W-:Y:S01]  /*112d0*/  MOV R3, R0 ;  /* 0x0000000000037202 */ /* 0x000fe20000000f00 */
[----:B------:R-:W-:Y:S01]  /*112e0*/  IMAD.MOV.U32 R20, RZ, RZ, R4 ;  /* 0x000000ffff147224 */ /* 0x000fe200078e0004 */
[----:B------:R-:W-:Y:S01]  /*112f0*/  MOV R2, 0x11320 ;  /* 0x0001132000027802 */ /* 0x000fe20000000f00 */
[----:B------:R-:W-:-:S02]  /*11300*/  IMAD.MOV.U32 R0, RZ, RZ, 0x1f ;  /* 0x0000001fff007424 */ /* 0x000fc400078e00ff */
[----:B-1234-:R-:W-:Y:S05]  /*11310*/  CALL.REL.NOINC `($__internal_1_$__cuda_sm70_shflsync_idx_p) ;  /* 0x0000008000007944 */ /* 0x01efea0003c00000 */
[----:B------:R-:W-:Y:S01]  /*11320*/  MOV R10, R0 ;  /* 0x00000000000a7202 */ /* 0x000fe20000000f00 */
[----:B-1---5:R-:W-:Y:S05]  /*11330*/  BRA `(.L_x_110) ;  /* 0xffffe02000007947 */ /* 0x022fea000383ffff */
        .weak           $__internal_0_$__cuda_sm70_shflsync_bfly_p
        .type           $__internal_0_$__cuda_sm70_shflsync_bfly_p,@function
        .size           $__internal_0_$__cuda_sm70_shflsync_bfly_p,($__internal_1_$__cuda_sm70_shflsync_idx_p - $__internal_0_$__cuda_sm70_shflsync_bfly_p)
$__internal_0_$__cuda_sm70_shflsync_bfly_p:
[----:B------:R-:W-:Y:S02]  /*11340*/  MOV R21, 0xffffffff ;  /* 0xffffffff00157802 */ /* 0x000fe40000000f00 */
[----:B------:R-:W-:-:S02]  /*11350*/  MOV R3, 0x1f ;  /* 0x0000001f00037802 */ /* 0x000fc40000000f00 */
[----:B------:R-:W-:Y:S04]  /*11360*/  WARPSYNC R21 ;  /* 0x0000001500007348 */ /* 0x000fe80003800000 */
[----:B------:R1:W2:Y:S02]  /*11370*/  SHFL.BFLY PT, R0, R4, R0, R3 ;  /* 0x0c00000004007389 */ /* 0x0002a400000e0003 */
[----:B-1----:R-:W-:-:S04]  /*11380*/  MOV R3, 0x0 ;  /* 0x0000000000037802 */ /* 0x002fc80000000f00 */
[----:B--2---:R-:W-:Y:S05]  /*11390*/  RET.REL.NODEC R2 `(_ZN7cutlass13device_kernelIN5flash19enable_sm80_to_sm89INS1_16FlashAttnFwdSm80INS1_25CollectiveMainloopFwdSm80ILi8ELi1ELb1EN4cute5tupleIJNS5_1CILi128EEENS7_ILi48EEENS7_ILi256EEEEEELi256ENS_10bfloat16_tEfNS_4arch4Sm80ELb0ELb0ELb1ELb1ELb1ELb0ELb1ELb1EEENS1_21CollectiveEpilogueFwdINS6_IJS8_SA_S9_EEENS6_IJNS7_ILi1EEESI_SI_EEESC_SE_Li256ELb1ELb1ELb1ELb0EEENS1_36VarlenDynamicPersistentTileSchedulerILi128ELi48ELi256ELi256ELb1ELb1ELb0ELb0ELb1ELb1EEEEEEEEEvNT_6ParamsE) ;  /* 0xfffeec6002007950 */ /* 0x004fea0003c3ffff */
        .weak           $__internal_1_$__cuda_sm70_shflsync_idx_p
        .type           $__internal_1_$__cuda_sm70_shflsync_idx_p,@function
        .size           $__internal_1_$__cuda_sm70_shflsync_idx_p,($__internal_2_$__cuda_sm70_shflsync_up_p - $__internal_1_$__cuda_sm70_shflsync_idx_p)
$__internal_1_$__cuda_sm70_shflsync_idx_p:
[----:B------:R1:W-:Y:S02]  /*113a0*/  STL [R1+0x18c], R4 ;  /* 0x00018c0401007387 */ /* 0x0003e40000100800 */
[----:B-1----:R-:W-:-:S04]  /*113b0*/  MOV R4, 0xffffffff ;  /* 0xffffffff00047802 */ /* 0x002fc80000000f00 */
[----:B------:R-:W-:Y:S04]  /*113c0*/  WARPSYNC R4 ;  /* 0x0000000400007348 */ /* 0x000fe80003800000 */
[----:B------:R1:W2:Y:S04]  /*113d0*/  SHFL.IDX PT, R0, R20, R3, R0 ;  /* 0x0000000314007389 */ /* 0x0002a800000e0000 */
[----:B-1----:R1:W5:Y:S01]  /*113e0*/  LDL.LU R4, [R1+0x18c] ;  /* 0x00018c0001047983 */ /* 0x0023620000300800 */
[----:B------:R-:W-:-:S04]  /*113f0*/  MOV R3, 0x0 ;  /* 0x0000000000037802 */ /* 0x000fc80000000f00 */
[----:B--2---:R-:W-:Y:S05]  /*11400*/  RET.REL.NODEC R2 `(_ZN7cutlass13device_kernelIN5flash19enable_sm80_to_sm89INS1_16FlashAttnFwdSm80INS1_25CollectiveMainloopFwdSm80ILi8ELi1ELb1EN4cute5tupleIJNS5_1CILi128EEENS7_ILi48EEENS7_ILi256EEEEEELi256ENS_10bfloat16_tEfNS_4arch4Sm80ELb0ELb0ELb1ELb1ELb1ELb0ELb1ELb1EEENS1_21CollectiveEpilogueFwdINS6_IJS8_SA_S9_EEENS6_IJNS7_ILi1EEESI_SI_EEESC_SE_Li256ELb1ELb1ELb1ELb0EEENS1_36VarlenDynamicPersistentTileSchedulerILi128ELi48ELi256ELi256ELb1ELb1ELb0ELb0ELb1ELb1EEEEEEEEEvNT_6ParamsE) ;  /* 0xfffeebf002007950 */ /* 0x004fea0003c3ffff */
        .weak           $__internal_2_$__cuda_sm70_shflsync_up_p
        .type           $__internal_2_$__cuda_sm70_shflsync_up_p,@function
        .size           $__internal_2_$__cuda_sm70_shflsync_up_p,($__internal_3_$__cuda_sm70_votesync_ballot - $__internal_2_$__cuda_sm70_shflsync_up_p)
$__internal_2_$__cuda_sm70_shflsync_up_p:
[----:B------:R-:W-:Y:S02]  /*11410*/  MOV R4, RZ ;  /* 0x000000ff00047202 */ /* 0x000fe40000000f00 */
[----:B------:R-:W-:-:S04]  /*11420*/  MOV R11, 0xffffffff ;  /* 0xffffffff000b7802 */ /* 0x000fc80000000f00 */
[----:B------:R-:W-:Y:S04]  /*11430*/  WARPSYNC R11 ;  /* 0x0000000b00007348 */ /* 0x000fe80003800000 */
[----:B------:R1:W2:Y:S02]  /*11440*/  SHFL.UP PT, R4, R0, R3, R4 ;  /* 0x0400000300047389 */ /* 0x0002a400000e0004 */
[----:B-1----:R-:W-:-:S04]  /*11450*/  MOV R3, 0x0 ;  /* 0x0000000000037802 */ /* 0x002fc80000000f00 */
[----:B--2---:R-:W-:Y:S05]  /*11460*/  RET.REL.NODEC R2 `(_ZN7cutlass13device_kernelIN5flash19enable_sm80_to_sm89INS1_16FlashAttnFwdSm80INS1_25CollectiveMainloopFwdSm80ILi8ELi1ELb1EN4cute5tupleIJNS5_1CILi128EEENS7_ILi48EEENS7_ILi256EEEEEELi256ENS_10bfloat16_tEfNS_4arch4Sm80ELb0ELb0ELb1ELb1ELb1ELb0ELb1ELb1EEENS1_21CollectiveEpilogueFwdINS6_IJS8_SA_S9_EEENS6_IJNS7_ILi1EEESI_SI_EEESC_SE_Li256ELb1ELb1ELb1ELb0EEENS1_36VarlenDynamicPersistentTileSchedulerILi128ELi48ELi256ELi256ELb1ELb1ELb0ELb0ELb1ELb1EEEEEEEEEvNT_6ParamsE) ;  /* 0xfffeeb9002007950 */ /* 0x004fea0003c3ffff */
        .weak           $__internal_3_$__cuda_sm70_votesync_ballot
        .type           $__internal_3_$__cuda_sm70_votesync_ballot,@function
        .size           $__internal_3_$__cuda_sm70_votesync_ballot,(.L_x_3229 - $__internal_3_$__cuda_sm70_votesync_ballot)
$__internal_3_$__cuda_sm70_votesync_ballot:
[----:B------:R-:W-:Y:S01]  /*11470*/  ISETP.NE.U32.AND P0, PT, R0, 0x1, PT ;  /* 0x000000010000780c */ /* 0x000fe20003f05070 */
[----:B------:R-:W-:-:S04]  /*11480*/  IMAD.MOV.U32 R3, RZ, RZ, -0x1 ;  /* 0xffffffffff037424 */ /* 0x000fc800078e00ff */
[----:B------:R-:W-:Y:S08]  /*11490*/  WARPSYNC R3 ;  /* 0x0000000300007348 */ /* 0x000ff00003800000 */
[----:B------:R-:W-:-:S04]  /*114a0*/  VOTE.ANY R0, PT, !P0 ;  /* 0x0000000000007806 */ /* 0x000fc800040e0100 */
[----:B------:R-:W-:Y:S01]  /*114b0*/  LOP3.LUT R0, R0, R3, RZ, 0xc0, !PT ;  /* 0x0000000300007212 */ /* 0x000fe200078ec0ff */
[----:B------:R-:W-:-:S04]  /*114c0*/  IMAD.MOV.U32 R3, RZ, RZ, 0x0 ;  /* 0x00000000ff037424 */ /* 0x000fc800078e00ff */
[----:B------:R-:W-:Y:S05]  /*114d0*/  RET.REL.NODEC R2 `(_ZN7cutlass13device_kernelIN5flash19enable_sm80_to_sm89INS1_16FlashAttnFwdSm80INS1_25CollectiveMainloopFwdSm80ILi8ELi1ELb1EN4cute5tupleIJNS5_1CILi128EEENS7_ILi48EEENS7_ILi256EEEEEELi256ENS_10bfloat16_tEfNS_4arch4Sm80ELb0ELb0ELb1ELb1ELb1ELb0ELb1ELb1EEENS1_21CollectiveEpilogueFwdINS6_IJS8_SA_S9_EEENS6_IJNS7_ILi1EEESI_SI_EEESC_SE_Li256ELb1ELb1ELb1ELb0EEENS1_36VarlenDynamicPersistentTileSchedulerILi128ELi48ELi256ELi256ELb1ELb1ELb0ELb0ELb1ELb1EEEEEEEEEvNT_6ParamsE) ;  /* 0xfffeeb2002007950 */ /* 0x000fea0003c3ffff */
.L_x_156:
        /* <DEDUP_REMOVED lines=10> */
.L_x_3229:


//--------------------- .text._ZN7cutlass13device_kernelIN5flash19enable_sm80_to_sm89INS1_16FlashAttnFwdSm80INS1_25CollectiveMainloopFwdSm80ILi8ELi1ELb0EN4cute5tupleIJNS5_1CILi128EEENS7_ILi32EEENS7_ILi256EEEEEELi256ENS_10bfloat16_tEfNS_4arch4Sm80ELb0ELb0ELb1ELb1ELb1ELb1ELb1ELb1EEENS1_21CollectiveEpilogueFwdINS6_IJS8_SA_S9_EEENS6_IJNS7_ILi1EEESI_SI_EEESC_SE_Li256ELb1ELb1ELb1ELb0EEENS1_36VarlenDynamicPersistentTileSchedulerILi128ELi32ELi256ELi256ELb1ELb1ELb0ELb0ELb1ELb1EEEEEEEEEvNT_6ParamsE --------------------------
	.section	.text._ZN7cutlass13device_kernelIN5flash19enable_sm80_to_sm89INS1_16FlashAttnFwdSm80INS1_25CollectiveMainloopFwdSm80ILi8ELi1ELb0EN4cute5tupleIJNS5_1CILi128EEENS7_ILi32EEENS7_ILi256EEEEEELi256ENS_10bfloat16_tEfNS_4arch4Sm80ELb0ELb0ELb1ELb1ELb1ELb1ELb1ELb1EEENS1_21CollectiveEpilogueFwdINS6_IJS8_SA_S9_EEENS6_IJNS7_ILi1EEESI_SI_EEESC_SE_Li256ELb1ELb1ELb1ELb0EEENS1_36VarlenDynamicPersistentTileSchedulerILi128ELi32ELi256ELi256ELb1ELb1ELb0ELb0ELb1ELb1EEEEEEEEEvNT_6ParamsE,"ax",@progbits
	.sectioninfo	@"SHI_REGISTERS=255"
	.align	128
.text._ZN7cutlass13device_kernelIN5flash19enable_sm80_to_sm89INS1_16FlashAttnFwdSm80INS1_25CollectiveMainloopFwdSm80ILi8ELi1ELb0EN4cute5tupleIJNS5_1CILi128EEENS7_ILi32EEENS7_ILi256EEEEEELi256ENS_10bfloat16_tEfNS_4arch4Sm80ELb0ELb0ELb1ELb1ELb1ELb1ELb1ELb1EEENS1_21CollectiveEpilogueFwdINS6_IJS8_SA_S9_EEENS6_IJNS7_ILi1EEESI_SI_EEESC_SE_Li256ELb1ELb1ELb1ELb0EEENS1_36VarlenDynamicPersistentTileSchedulerILi128ELi32ELi256ELi256ELb1ELb1ELb0ELb0ELb1ELb1EEEEEEEEEvNT_6ParamsE:
        .type           _ZN7cutlass13device_kernelIN5flash19enable_sm80_to_sm89INS1_16FlashAttnFwdSm80INS1_25CollectiveMainloopFwdSm80ILi8ELi1ELb0EN4cute5tupleIJNS5_1CILi128EEENS7_ILi32EEENS7_ILi256EEEEEELi256ENS_10bfloat16_tEfNS_4arch4Sm80ELb0ELb0ELb1ELb1ELb1ELb1ELb1ELb1EEENS1_21CollectiveEpilogueFwdINS6_IJS8_SA_S9_EEENS6_IJNS7_ILi1EEESI_SI_EEESC_SE_Li256ELb1ELb1ELb1ELb0EEENS1_36VarlenDynamicPersistentTileSchedulerILi128ELi32ELi256ELi256ELb1ELb1ELb0ELb0ELb1ELb1EEEEEEEEEvNT_6ParamsE,@function
        .size           _ZN7cutlass13device_kernelIN5flash19enable_sm80_to_sm89INS1_16FlashAttnFwdSm80INS1_25CollectiveMainloopFwdSm80ILi8ELi1ELb0EN4cute5tupleIJNS5_1CILi128EEENS7_ILi32EEENS7_ILi256EEEEEELi256ENS_10bfloat16_tEfNS_4arch4Sm80ELb0ELb0ELb1ELb1ELb1ELb1ELb1ELb1EEENS1_21CollectiveEpilogueFwdINS6_IJS8_SA_S9_EEENS6_IJNS7_ILi1EEESI_SI_EEESC_SE_Li256ELb1ELb1ELb1ELb0EEENS1_36VarlenDynamicPersistentTileSchedulerILi128ELi32ELi256ELi256ELb1ELb1ELb0ELb0ELb1ELb1EEEEEEEEEvNT_6ParamsE,(.L_x_3234 - _ZN7cutlass13device_kernelIN5flash19enable_sm80_to_sm89INS1_16FlashAttnFwdSm80INS1_25CollectiveMainloopFwdSm80ILi8ELi1ELb0EN4cute5tupleIJNS5_1CILi128EEENS7_ILi32EEENS7_ILi256EEEEEELi256ENS_10bfloat16_tEfNS_4arch4Sm80ELb0ELb0ELb1ELb1ELb1ELb1ELb1ELb1EEENS1_21CollectiveEpilogueFwdINS6_IJS8_SA_S9_EEENS6_IJNS7_ILi1EEESI_SI_EEESC_SE_Li256ELb1ELb1ELb1ELb0EEENS1_36VarlenDynamicPersistentTileSchedulerILi128ELi32ELi256ELi256ELb1ELb1ELb0ELb0ELb1ELb1EEEEEEEEEvNT_6ParamsE)
        .other          _ZN7cutlass13device_kernelIN5flash19enable_sm80_to_sm89INS1_16FlashAttnFwdSm80INS1_25CollectiveMainloopFwdSm80ILi8ELi1ELb0EN4cute5tupleIJNS5_1CILi128EEENS7_ILi32EEENS7_ILi256EEEEEELi256ENS_10bfloat16_tEfNS_4arch4Sm80ELb0ELb0ELb1ELb1ELb1ELb1ELb1ELb1EEENS1_21CollectiveEpilogueFwdINS6_IJS8_SA_S9_EEENS6_IJNS7_ILi1EEESI_SI_EEESC_SE_Li256ELb1ELb1ELb1ELb0EEENS1_36VarlenDynamicPersistentTileSchedulerILi128ELi32ELi256ELi256ELb1ELb1ELb0ELb0ELb1ELb1EEEEEEEEEvNT_6ParamsE,@"STO_CUDA_ENTRY STV_DEFAULT"
_ZN7cutlass13device_kernelIN5flash19enable_sm80_to_sm89INS1_16FlashAttnFwdSm80INS1_25CollectiveMainloopFwdSm80ILi8ELi1ELb0EN4cute5tupleIJNS5_1CILi128EEENS7_ILi32EEENS7_ILi256EEEEEELi256ENS_10bfloat16_tEfNS_4arch4Sm80ELb0ELb0ELb1ELb1ELb1ELb1ELb1ELb1EEENS1_21CollectiveEpilogueFwdINS6_IJS8_SA_S9_EEENS6_IJNS7_ILi1EEESI_SI_EEESC_SE_Li256ELb1ELb1ELb1ELb0EEENS1_36VarlenDynamicPersistentTileSchedulerILi128ELi32ELi256ELi256ELb1ELb1ELb0ELb0ELb1ELb1EEEEEEEEEvNT_6ParamsE:
[----:B------:R-:W-:-:S03]  /*0000*/  MOV R1, c[0x0][0x28] ;  /* 0x00000a0000017a02 */ /* 0x000fc60000000f00 */
[----:B------:R-:W1:Y:S01]  /*0010*/  S2R R2, SR_TID.X ;  /* 0x0000000000027919 */ /* 0x000e620000002100 */
[----:B------:R-:W-:Y:S01]  /*0020*/  IADD3 R1, R1, -0x58, RZ ;  /* 0xffffffa801017810 */ /* 0x000fe20007ffe0ff */
[----:B------:R-:W-:Y:S01]  /*0030*/  ULDC.64 UR8, c[0x0][0x118] ;  /* 0x0000460000087ab9 */ /* 0x000fe20000000a00 */
[----:B-1----:R-:W-:-:S05]  /*0040*/  SHF.R.U32.HI R0, RZ, 0x5, R2 ;  /* 0x00000005ff007819 */ /* 0x002fca0000011602 */
[----:B------:R-:W1:Y:S02]  /*0050*/  SHFL.IDX PT, R3, R0, RZ, 0x1f ;  /* 0x00001fff00037589 */ /* 0x000e6400000e0000 */
[----:B-1----:R-:W-:Y:S02]  /*0060*/  ISETP.NE.AND P0, PT, R3, RZ, PT ;  /* 0x000000ff0300720c */ /* 0x002fe40003f05270 */
[----:B------:R1:W-:Y:S11]  /*0070*/  STL [R1+0x44], R3 ;  /* 0x0000440301007387 */ /* 0x0003f60000100800 */
[----:B------:R-:W-:Y:S06]  /*0080*/  @P0 BAR.SYNC.DEFER_BLOCKING 0x5, 0x100 ;  /* 0x0144000000000b1d */ /* 0x000fec0000010000 */
[----:B------:R-:W2:Y:S04]  /*0090*/  @P0 LDS.128 R228, [0x20080] ;  /* 0x02008000ffe40984 */ /* 0x000ea80000000c00 */
[----:B------:R-:W-:Y:S06]  /*00a0*/  @P0 BAR.ARV 0x4, 0x100 ;  /* 0x0104000000000b1d */ /* 0x000fec0000002000 */
[----:B------:R-:W-:Y:S05]  /*00b0*/  @P0 BRA `(.L_x_157) ;  /* 0x00000a7000000947 */ /* 0x000fea0003800000 */
[----:B-1----:R-:W-:Y:S01]  /*00c0*/  LOP3.LUT R14, R2, 0x1f, RZ, 0xc0, !PT ;  /* 0x0000001f020e7812 */ /* 0x002fe200078ec0ff */
[----:B------:R-:W-:Y:S01]  /*00d0*/  CS2R R8, SRZ ;  /* 0x0000000000087805 */ /* 0x000fe2000001ff00 */
[----:B------:R-:W-:-:S02]  /*00e0*/  IMAD.MOV.U32 R7, RZ, RZ, RZ ;  /* 0x000000ffff077224 */ /* 0x000fc400078e00ff */
[----:B------:R-:W-:-:S04]  /*00f0*/  ISETP.NE.AND P6, PT, R14, 0x1f, PT ;  /* 0x0000001f0e00780c */ /* 0x000fc80003fc5270 */
[----:B------:R-:W-:-:S13]  /*0100*/  ISETP.GE.OR P0, PT, R14, c[0x0][0x53c], !P6 ;  /* 0x00014f000e007a0c */ /* 0x000fda0007706670 */
[----:B------:R-:W-:Y:S02]  /*0110*/  @!P0 IMAD.MOV.U32 R4, RZ, RZ, 0x4 ;  /* 0x00000004ff048424 */ /* 0x000fe400078e00ff */
[----:B------:R-:W-:Y:S02]  /*0120*/  @!P0 IMAD.MOV.U32 R2, RZ, RZ, 0x4 ;  /* 0x00000004ff028424 */ /* 0x000fe400078e00ff */
[----:B------:R-:W-:-:S04]  /*0130*/  @!P0 IMAD.WIDE.U32 R4, R14, R4, c[0x0][0x580] ;  /* 0x000160000e048625 */ /* 0x000fc800078e0004 */
[C---:B------:R-:W-:Y:S01]  /*0140*/  @!P0 IMAD.WIDE.U32 R2, R14.reuse, R2, c[0x0][0x578] ;  /* 0x00015e000e028625 */ /* 0x040fe200078e0002 */
[----:B------:R-:W3:Y:S04]  /*0150*/  @!P0 LDG.E R8, [R4.64] ;  /* 0x0000000804088981 */ /* 0x000ee8000c1e1900 */
[----:B------:R-:W3:Y:S01]  /*0160*/  @!P0 LDG.E R7, [R2.64] ;  /* 0x0000000802078981 */ /* 0x000ee2000c1e1900 */
[C---:B------:R-:W-:Y:S01]  /*0170*/  ISETP.NE.AND P5, PT, R14.reuse, RZ, PT ;  /* 0x000000ff0e00720c */ /* 0x040fe20003fa5270 */
[----:B------:R-:W1:Y:S01]  /*0180*/  S2UR UR4, SR_CTAID.X ;  /* 0x00000000000479c3 */ /* 0x000e620000002500 */
[C---:B------:R-:W-:Y:S02]  /*0190*/  ISETP.GE.U32.AND P4, PT, R14.reuse, 0x2, PT ;  /* 0x000000020e00780c */ /* 0x040fe40003f86070 */
[----:B------:R-:W-:-:S02]  /*01a0*/  ISETP.GE.U32.AND P3, PT, R14, 0x4, PT ;  /* 0x000000040e00780c */ /* 0x000fc40003f66070 */
[C---:B------:R-:W-:Y:S02]  /*01b0*/  ISETP.GE.U32.AND P2, PT, R14.reuse, 0x8, PT ;  /* 0x000000080e00780c */ /* 0x040fe40003f46070 */
[----:B------:R-:W-:Y:S01]  /*01c0*/  ISETP.GE.U32.AND P1, PT, R14, 0x10, PT ;  /* 0x000000100e00780c */ /* 0x000fe20003f26070 */
[----:B---3--:R-:W-:-:S05]  /*01d0*/  IMAD R4, R8, R7, RZ ;  /* 0x0000000708047224 */ /* 0x008fca00078e02ff */
[----:B------:R-:W3:Y:S02]  /*01e0*/  SHFL.UP PT, R0, R4, 0x1, RZ ;  /* 0x0420000004007989 */ /* 0x000ee400000e00ff */
[----:B---3--:R-:W-:-:S05]  /*01f0*/  SEL R0, R0, RZ, P5 ;  /* 0x000000ff00007207 */ /* 0x008fca0002800000 */
[----:B------:R-:W-:-:S05]  /*0200*/  IMAD.IADD R4, R4, 0x1, R0 ;  /* 0x0000000104047824 */ /* 0x000fca00078e0200 */
        /* <DEDUP_REMOVED lines=12> */
[----:B------:R-:W3:Y:S02]  /*02d0*/  SHFL.IDX PT, R6, R4, 0x1f, 0x1f ;  /* 0x03e01f0004067f89 */ /* 0x000ee400000e0000 */
[----:B---3--:R-:W-:-:S04]  /*02e0*/  IMAD R6, R6, c[0x0][0x538], RZ ;  /* 0x00014e0006067a24 */ /* 0x008fc800078e02ff */
[----:B------:R-:W-:Y:S01]  /*02f0*/  IMAD.MOV.U32 R0, RZ, RZ, R6 ;  /* 0x000000ffff007224 */ /* 0x000fe200078e0006 */
[----:B-1----:R-:W-:-:S13]  /*0300*/  ISETP.GT.AND P0, PT, R6, UR4, PT ;  /* 0x0000000406007c0c */ /* 0x002fda000bf04270 */
[----:B------:R-:W-:Y:S05]  /*0310*/  @P0 BRA `(.L_x_158) ;  /* 0x0000027000000947 */ /* 0x000fea0003800000 */
[----:B------:R-:W-:Y:S02]  /*0320*/  MOV R6, R0 ;  /* 0x0000000000067202 */ /* 0x000fe40000000f00 */
[----:B------:R-:W-:-:S04]  /*0330*/  MOV R9, RZ ;  /* 0x000000ff00097202 */ /* 0x000fc80000000f00 */
.L_x_162:
        /* <DEDUP_REMOVED lines=12> */
[----:B------:R-:W3:Y:S04]  /*0400*/  @!P0 LDG.E R8, [R4.64] ;  /* 0x0000000804088981 */ /* 0x000ee8000c1e1900 */
[----:B------:R-:W3:Y:S02]  /*0410*/  @!P0 LDG.E R7, [R2.64] ;  /* 0x0000000802078981 */ /* 0x000ee4000c1e1900 */
[----:B---3--:R-:W-:Y:S01]  /*0420*/  IMAD R5, R8, R7, RZ ;  /* 0x0000000708057224 */ /* 0x008fe200078e02ff */
[----:B------:R-:W-:Y:S05]  /*0430*/  BRA.DIV ~URZ, `(.L_x_160) ;  /* 0x00016f327f007947 */ /* 0x000fea000b800000 */
[----:B------:R1:W3:Y:S02]  /*0440*/  SHFL.UP PT, R0, R5, 0x1, RZ ;  /* 0x0420000005007989 */ /* 0x0002e400000e00ff */
.L_x_334:
        /* <DEDUP_REMOVED lines=16> */
.L_x_335:
[----:B---3--:R-:W-:-:S05]  /*0550*/  IMAD R0, R0, c[0x0][0x538], RZ ;  /* 0x00014e0000007a24 */ /* 0x008fca00078e02ff */
[----:B------:R-:W-:-:S04]  /*0560*/  IADD3 R6, R0, R6, RZ ;  /* 0x0000000600067210 */ /* 0x000fc80007ffe0ff */
[----:B------:R-:W-:-:S13]  /*0570*/  ISETP.GT.AND P0, PT, R6, UR4, PT ;  /* 0x0000000406007c0c */ /* 0x000fda000bf04270 */
[----:B-12---:R-:W-:Y:S05]  /*0580*/  @!P0 BRA `(.L_x_162) ;  /* 0xfffffdb000008947 */ /* 0x006fea000383ffff */
.L_x_158:
[----:B------:R-:W-:-:S05]  /*0590*/  IADD3 R12, -R0, R6, RZ ;  /* 0x00000006000c7210 */ /* 0x000fca0007ffe1ff */
[----:B------:R-:W-:-:S05]  /*05a0*/  IMAD R0, R4, c[0x0][0x538], R12 ;  /* 0x00014e0004007a24 */ /* 0x000fca00078e020c */
[----:B------:R-:W-:Y:S01]  /*05b0*/  ISETP.GT.AND P0, PT, R0, UR4, PT ;  /* 0x0000000400007c0c */ /* 0x000fe2000bf04270 */
[----:B------:R-:W-:-:S12]  /*05c0*/  BRA.DIV ~URZ, `(.L_x_163) ;  /* 0x00016fc27f007947 */ /* 0x000fd8000b800000 */
[----:B------:R-:W-:-:S04]  /*05d0*/  VOTE.ANY R0, PT, !P0 ;  /* 0x0000000000007806 */ /* 0x000fc800040e0100 */
.L_x_336:
[----:B------:R1:W3:Y:S01]  /*05e0*/  POPC R13, R0 ;  /* 0x00000000000d7309 */ /* 0x0002e20000000000 */
[----:B------:R-:W-:Y:S05]  /*05f0*/  BRA.DIV ~URZ, `(.L_x_164) ;  /* 0x00016fd27f007947 */ /* 0x000fea000b800000 */
[----:B---3--:R3:W4:Y:S01]  /*0600*/  SHFL.IDX PT, R11, R8, R13, 0x1f ;  /* 0x00001f0d080b7589 */ /* 0x00872200000e0000 */
[----:B------:R-:W-:-:S03]  /*0610*/  MOV R6, RZ ;  /* 0x000000ff00067202 */ /* 0x000fc60000000f00 */
[----:B------:R3:W1:Y:S04]  /*0620*/  SHFL.IDX PT, R10, R7, R13, 0x1f ;  /* 0x00001f0d070a7589 */ /* 0x00066800000e0000 */
.L_x_337:
[----:B------:R-:W-:Y:S01]  /*0630*/  ISETP.NE.AND P0, PT, R0, RZ, PT ;  /* 0x000000ff0000720c */ /* 0x000fe20003f05270 */
[----:B------:R-:W-:-:S12]  /*0640*/  BSSY B0, `(.L_x_165) ;  /* 0x0000005000007945 */ /* 0x000fd80003800000 */
[----:B------:R-:W-:Y:S05]  /*0650*/  @!P0 BRA `(.L_x_166) ;  /* 0x0000003000008947 */ /* 0x000fea0003800000 */
[----:B------:R-:W-:Y:S01]  /*0660*/  IADD3 R179, R13, -0x1, RZ ;  /* 0xffffffff0db37810 */ /* 0x000fe20007ffe0ff */
[----:B------:R-:W-:Y:S05]  /*0670*/  BRA.DIV ~URZ, `(.L_x_167) ;  /* 0x000170327f007947 */ /* 0x000fea000b800000 */
[----:B------:R3:W4:Y:S02]  /*0680*/  SHFL.IDX PT, R6, R4, R179, 0x1f ;  /* 0x00001fb304067589 */ /* 0x00072400000e0000 */
.L_x_166:
[----:B------:R-:W-:Y:S05]  /*0690*/  BSYNC B0 ;  /* 0x0000000000007941 */ /* 0x000fea0003800000 */
.L_x_165:
[----:B-1--4-:R-:W-:Y:S01]  /*06a0*/  IABS R0, R11 ;  /* 0x0000000b00007213 */ /* 0x012fe20000000000 */
[----:B--2---:R-:W-:Y:S02]  /*06b0*/  IMAD R228, R6, c[0x0][0x538], R12 ;  /* 0x00014e0006e47a24 */ /* 0x004fe400078e020c */
[----:B------:R-:W-:Y:S02]  /*06c0*/  IMAD.IADD R231, R13, 0x1, R9 ;  /* 0x000000010de77824 */ /* 0x000fe400078e0209 */
[----:B------:R-:W-:Y:S01]  /*06d0*/  IMAD.MOV.U32 R5, RZ, RZ, R0 ;  /* 0x000000ffff057224 */ /* 0x000fe200078e0000 */
[----:B------:R-:W-:Y:S02]  /*06e0*/  IABS R0, R10 ;  /* 0x0000000a00007213 */ /* 0x000fe40000000000 */
[----:B------:R-:W-:Y:S01]  /*06f0*/  IADD3 R229, -R228, UR4, RZ ;  /* 0x00000004e4e57c10 */ /* 0x000fe2000fffe1ff */
[----:B------:R-:W1:Y:S02]  /*0700*/  I2F.RP R2, R5 ;  /* 0x0000000500027306 */ /* 0x000e640000209400 */
[----:B---3--:R-:W-:Y:S01]  /*0710*/  IMAD.MOV.U32 R7, RZ, RZ, R0 ;  /* 0x000000ffff077224 */ /* 0x008fe200078e0000 */
[----:B------:R-:W-:-:S02]  /*0720*/  IABS R6, R229 ;  /* 0x000000e500067213 */ /* 0x000fc40000000000 */
[----:B------:R-:W-:-:S03]  /*0730*/  IABS R0, R11 ;  /* 0x0000000b00007213 */ /* 0x000fc60000000000 */
[----:B------:R-:W-:Y:S01]  /*0740*/  I2F.RP R8, R7 ;  /* 0x0000000700087306 */ /* 0x000fe20000209400 */
[----:B------:R-:W-:-:S07]  /*0750*/  IADD3 R0, RZ, -R0, RZ ;  /* 0x80000000ff007210 */ /* 0x000fce0007ffe0ff */
[----:B-1----:R-:W1:Y:S02]  /*0760*/  MUFU.RCP R2, R2 ;  /* 0x0000000200027308 */ /* 0x002e640000001000 */
[----:B-1----:R-:W-:-:S06]  /*0770*/  IADD3 R2, R2, 0xffffffe, RZ ;  /* 0x0ffffffe02027810 */ /* 0x002fcc0007ffe0ff */
[----:B------:R-:W1:Y:S02]  /*0780*/  F2I.FTZ.U32.TRUNC.NTZ R3, R2 ;  /* 0x0000000200037305 */ /* 0x000e64000021f000 */
[----:B-1----:R-:W-:-:S04]  /*0790*/  IMAD.MOV R2, RZ, RZ, -R3 ;  /* 0x000000ffff027224 */ /* 0x002fc800078e0a03 */
[----:B------:R-:W-:Y:S02]  /*07a0*/  IMAD R4, R2, R5, RZ ;  /* 0x0000000502047224 */ /* 0x000fe400078e02ff */
        /* <DEDUP_REMOVED lines=45> */
[----:B------:R-:W-:-:S04]  /*0a80*/  IMAD R2, R10, R2, R4 ;  /* 0x000000020a027224 */ /* 0x000fc800078e0204 */
[----:B------:R-:W-:Y:S01]  /*0a90*/  IMAD R230, R2, 0x10000, R0 ;  /* 0x0001000002e67824 */ /* 0x000fe200078e0200 */
[----:B------:R-:W-:Y:S05]  /*0aa0*/  BRA `(.L_x_168) ;  /* 0x0000004000007947 */ /* 0x000fea0003800000 */
.L_x_159:
[----:B--2---:R-:W-:Y:S01]  /*0ab0*/  IMAD.MOV.U32 R229, RZ, RZ, RZ ;  /* 0x000000ffffe57224 */ /* 0x004fe200078e00ff */
[----:B------:R-:W-:Y:S01]  /*0ac0*/  MOV R230, RZ ;  /* 0x000000ff00e67202 */ /* 0x000fe20000000f00 */
[----:B------:R-:W-:Y:S01]  /*0ad0*/  IMAD.U32 R228, RZ, RZ, UR4 ;  /* 0x00000004ffe47e24 */ /* 0x000fe2000f8e00ff */
[----:B------:R-:W-:Y:S02]  /*0ae0*/  MOV R231, c[0x0][0x53c] ;  /* 0x00014f0000e77a02 */ /* 0x000fe40000000f00 */
.L_x_168:
[----:B------:R-:W-:Y:S01]  /*0af0*/  ISETP.NE.AND P0, PT, R14, RZ, PT ;  /* 0x000000ff0e00720c */ /* 0x000fe20003f05270 */
[----:B------:R-:W-:-:S12]  /*0b00*/  WARPSYNC 0xffffffff ;  /* 0xffffffff00007948 */ /* 0x000fd80003800000 */
[----:B------:R1:W-:Y:S04]  /*0b10*/  @!P0 STS.128 [0x20080], R228 ;  /* 0x020080e4ff008388 */ /* 0x0003e80000000c00 */
[----:B------:R-:W-:Y:S06]  /*0b20*/  BAR.ARV 0x5, 0x100 ;  /* 0x0144000000007b1d */ /* 0x000fec0000002000 */
.L_x_157:
[----:B-12---:R-:W-:-:S13]  /*0b30*/  ISETP.GE.AND P0, PT, R231, c[0x0][0x53c], PT ;  /* 0x00014f00e7007a0c */ /* 0x006fda0003f06270 */
[----:B------:R-:W-:Y:S05]  /*0b40*/  @P0 EXIT ;  /* 0x000000000000094d */ /* 0x000fea0003800000 */
[----:B------:R-:W1:Y:S01]  /*0b50*/  S2R R14, SR_TID.X ;  /* 0x00000000000e7919 */ /* 0x000e620000002100 */
[----:B------:R-:W-:Y:S01]  /*0b60*/  IMAD.MOV.U32 R19, RZ, RZ, 0x40 ;  /* 0x00000040ff137424 */ /* 0x000fe200078e00ff */
[----:B------:R-:W-:Y:S02]  /*0b70*/  ULDC UR4, c[0x0][0x2ac] ;  /* 0x0000ab0000047ab9 */ /* 0x000fe40000000800 */
[----:B------:R-:W-:Y:S02]  /*0b80*/  ULDC UR6, c[0x0][0x1d0] ;  /* 0x0000740000067ab9 */ /* 0x000fe40000000800 */
[----:B------:R-:W-:Y:S01]  /*0b90*/  UIMAD UR6, UR4, UR6, URZ ;  /* 0x00000006040672a4 */ /* 0x000fe2000f8e023f */
[----:B-1----:R-:W-:-:S04]  /*0ba0*/  SHF.R.S32.HI R12, RZ, 0x1f, R14 ;  /* 0x0000001fff0c7819 */ /* 0x002fc8000001140e */
[CC--:B------:R-:W-:Y:S02]  /*0bb0*/  LEA.HI R3, R12.reuse, R14.reuse, RZ, 0x4 ;  /* 0x0000000e0c037211 */ /* 0x0c0fe400078f20ff */
[----:B------:R-:W-:Y:S02]  /*0bc0*/  LEA.HI R8, R12, R14, RZ, 0x2 ;  /* 0x0000000e0c087211 */ /* 0x000fe400078f10ff */
[C---:B------:R-:W-:Y:S02]  /*0bd0*/  LOP3.LUT R0, R3.reuse, 0xfffffff0, RZ, 0xc0, !PT ;  /* 0xfffffff003007812 */ /* 0x040fe400078ec0ff */
[----:B------:R-:W-:Y:S02]  /*0be0*/  SHF.R.S32.HI R4, RZ, 0x4, R3 ;  /* 0x00000004ff047819 */ /* 0x000fe40000011403 */
[----:B------:R-:W-:Y:S01]  /*0bf0*/  SHF.R.S32.HI R7, RZ, 0x2, R8 ;  /* 0x00000002ff077819 */ /* 0x000fe20000011408 */
[----:B------:R-:W-:Y:S01]  /*0c00*/  IMAD.IADD R0, R14, 0x1, -R0 ;  /* 0x000000010e007824 */ /* 0x000fe200078e0a00 */
[----:B------:R-:W-:-:S02]  /*0c10*/  LEA.HI R3, R3, R4, RZ, 0x1 ;  /* 0x0000000403037211 */ /* 0x000fc400078f08ff */
[----:B------:R-:W-:Y:S02]  /*0c20*/  SHF.R.S32.HI R2, RZ, 0x1f, R8 ;  /* 0x0000001fff027819 */ /* 0x000fe40000011408 */
[----:B------:R-:W-:Y:S02]  /*0c30*/  SHF.R.S32.HI R5, RZ, 0x1f, R0 ;  /* 0x0000001fff057819 */ /* 0x000fe40000011400 */
[----:B------:R-:W-:Y:S02]  /*0c40*/  LOP3.LUT R3, R3, 0xfffffffe, RZ, 0xc0, !PT ;  /* 0xfffffffe03037812 */ /* 0x000fe400078ec0ff */
[----:B------:R-:W-:Y:S02]  /*0c50*/  LEA.HI R2, R2, R7, RZ, 0x3 ;  /* 0x0000000702027211 */ /* 0x000fe400078f18ff */
[----:B------:R-:W-:Y:S01]  /*0c60*/  LEA.HI R13, R5, R0, RZ, 0x3 ;  /* 0x00000000050d7211 */ /* 0x000fe200078f18ff */
[----:B------:R-:W-:Y:S01]  /*0c70*/  IMAD.IADD R11, R4, 0x1, -R3 ;  /* 0x00000001040b7824 */ /* 0x000fe200078e0a03 */
[----:B------:R-:W-:-:S02]  /*0c80*/  LOP3.LUT R2, R2, 0xfffffff8, RZ, 0xc0, !PT ;  /* 0xfffffff802027812 */ /* 0x000fc400078ec0ff */
[----:B------:R-:W-:Y:S02]  /*0c90*/  LOP3.LUT R3, R13, 0xfffffff8, RZ, 0xc0, !PT ;  /* 0xfffffff80d037812 */ /* 0x000fe400078ec0ff */
[CC--:B------:R-:W-:Y:S01]  /*0ca0*/  LEA.HI R208, R12.reuse, R14.reuse, RZ, 0x3 ;  /* 0x0000000e0cd07211 */ /* 0x0c0fe200078f18ff */
[----:B------:R-:W-:Y:S01]  /*0cb0*/  IMAD.IADD R7, R7, 0x1, -R2 ;  /* 0x0000000107077824 */ /* 0x000fe200078e0a02 */
[----:B------:R-:W-:Y:S01]  /*0cc0*/  LEA.HI R6, R12, R14, RZ, 0x5 ;  /* 0x0000000e0c067211 */ /* 0x000fe200078f28ff */
[----:B------:R-:W-:Y:S01]  /*0cd0*/  IMAD.IADD R5, R0, 0x1, -R3 ;  /* 0x0000000100057824 */ /* 0x000fe200078e0a03 */
[----:B------:R-:W-:Y:S02]  /*0ce0*/  LOP3.LUT R2, R208, 0xfffffff8, RZ, 0xc0, !PT ;  /* 0xfffffff8d0027812 */ /* 0x000fe400078ec0ff */
[----:B------:R-:W-:Y:S02]  /*0cf0*/  LOP3.LUT R0, R6, 0xffffffe0, RZ, 0xc0, !PT ;  /* 0xffffffe006007812 */ /* 0x000fe400078ec0ff */
[----:B------:R-:W-:Y:S01]  /*0d00*/  SHF.R.S32.HI R4, RZ, 0x5, R6 ;  /* 0x00000005ff047819 */ /* 0x000fe20000011406 */
[C---:B------:R-:W-:Y:S01]  /*0d10*/  IMAD.IADD R212, R14.reuse, 0x1, -R2 ;  /* 0x000000010ed47824 */ /* 0x040fe200078e0a02 */
[----:B------:R-:W-:Y:S01]  /*0d20*/  SHF.R.S32.HI R2, RZ, 0x1f, R6 ;  /* 0x0000001fff027819 */ /* 0x000fe20000011406 */
[----:B------:R-:W-:Y:S01]  /*0d30*/  IMAD.IADD R28, R14, 0x1, -R0 ;  /* 0x000000010e1c7824 */ /* 0x000fe200078e0a00 */
[----:B------:R-:W-:Y:S01]  /*0d40*/  LOP3.LUT R3, R8, 0xfffffffc, RZ, 0xc0, !PT ;  /* 0xfffffffc08037812 */ /* 0x000fe200078ec0ff */
[----:B------:R-:W-:Y:S01]  /*0d50*/  IMAD.SHL.U32 R8, R212, 0x40, RZ ;  /* 0x00000040d4087824 */ /* 0x000fe200078e00ff */
[----:B------:R-:W-:Y:S01]  /*0d60*/  LEA.HI R0, R2, R4, RZ, 0x3 ;  /* 0x0000000402007211 */ /* 0x000fe200078f18ff */
[----:B------:R-:W-:Y:S01]  /*0d70*/  IMAD.SHL.U32 R138, R212, 0x4, RZ ;  /* 0x00000004d48a7824 */ /* 0x000fe200078e00ff */
[----:B------:R-:W-:Y:S01]  /*0d80*/  SHF.R.S32.HI R9, RZ, 0x1f, R28 ;  /* 0x0000001fff097819 */ /* 0x000fe2000001141c */
[----:B------:R-:W-:Y:S01]  /*0d90*/  IMAD.IADD R6, R14, 0x1, -R3 ;  /* 0x000000010e067824 */ /* 0x000fe200078e0a03 */
[----:B------:R-:W-:Y:S01]  /*0da0*/  LOP3.LUT R2, R8, 0x1c0, RZ, 0xc0, !PT ;  /* 0x000001c008027812 */ /* 0x000fe200078ec0ff */
[----:B------:R-:W-:Y:S01]  /*0db0*/  IMAD.SHL.U32 R132, R212, 0x8, RZ ;  /* 0x00000008d4847824 */ /* 0x000fe200078e00ff */
[----:B------:R-:W-:-:S02]  /*0dc0*/  LOP3.LUT R0, R0, 0xffffff8, RZ, 0xc0, !PT ;  /* 0x0ffffff800007812 */ /* 0x000fc400078ec0ff */
[----:B------:R-:W-:Y:S02]  /*0dd0*/  LEA.HI R16, R9, R28, RZ, 0x2 ;  /* 0x0000001c09107211 */ /* 0x000fe400078f10ff */
[----:B------:R-:W-:Y:S01]  /*0de0*/  LOP3.LUT R9, R7, 0x1, RZ, 0xc0, !PT ;  /* 0x0000000107097812 */ /* 0x000fe200078ec0ff */
[----:B------:R-:W-:Y:S01]  /*0df0*/  IMAD.IADD R3, R4, 0x1, -R0 ;  /* 0x0000000104037824 */ /* 0x000fe200078e0a00 */
[----:B------:R-:W-:Y:S02]  /*0e00*/  LOP3.LUT R10, R2, 0x8, R208, 0xf8, !PT ;  /* 0x00000008020a7812 */ /* 0x000fe400078ef8d0 */
[----:B------:R-:W-:Y:S02]  /*0e10*/  SHF.R.U32.HI R8, RZ, 0x3, R2 ;  /* 0x00000003ff087819 */ /* 0x000fe40000011602 */
[----:B------:R-:W-:Y:S02]  /*0e20*/  SHF.R.S32.HI R2, RZ, 0x2, R16 ;  /* 0x00000002ff027819 */ /* 0x000fe40000011410 */
[----:B------:R-:W-:-:S02]  /*0e30*/  ISETP.NE.U32.AND P0, PT, R9, 0x1, PT ;  /* 0x000000010900780c */ /* 0x000fc40003f05070 */
[----:B------:R-:W-:Y:S01]  /*0e40*/  LOP3.LUT R9, R10, R8, RZ, 0x3c, !PT ;  /* 0x000000080a097212 */ /* 0x000fe200078e3cff */
[----:B------:R-:W-:Y:S01]  /*0e50*/  IMAD R26, R3, 0x10, R2 ;  /* 0x00000010031a7824 */ /* 0x000fe200078e0202 */
[----:B------:R-:W-:Y:S01]  /*0e60*/  LEA.HI R10, R12, R14, RZ, 0x6 ;  /* 0x0000000e0c0a7211 */ /* 0x000fe200078f30ff */
[----:B------:R-:W-:Y:S01]  /*0e70*/  IMAD.SHL.U32 R12, R4, 0x400, RZ ;  /* 0x00000400040c7824 */ /* 0x000fe200078e00ff */
[C---:B------:R-:W-:Y:S01]  /*0e80*/  R2P PR, R7.reuse, 0x6 ;  /* 0x0000000607007804 */ /* 0x040fe20000000000 */
[----:B------:R-:W-:Y:S01]  /*0e90*/  IMAD.SHL.U32 R2, R7, 0x40, RZ ;  /* 0x0000004007027824 */ /* 0x000fe200078e00ff */
[C---:B------:R-:W-:Y:S01]  /*0ea0*/  LOP3.LUT P4, RZ, R5.reuse, 0x2, RZ, 0xc0, !PT ;  /* 0x0000000205ff7812 */ /* 0x040fe2000788c0ff */
[C---:B------:R-:W-:Y:S01]  /*0eb0*/  IMAD.SHL.U32 R4, R5.reuse, 0x40, RZ ;  /* 0x0000004005047824 */ /* 0x040fe200078e00ff */
[----:B------:R-:W-:Y:S01]  /*0ec0*/  LOP3.LUT P3, RZ, R5, 0x4, RZ, 0xc0, !PT ;  /* 0x0000000405ff7812 */ /* 0x000fe2000786c0ff */
[----:B------:R-:W-:Y:S01]  /*0ed0*/  IMAD.SHL.U32 R5, R11, 0x8, RZ ;  /* 0x000000080b057824 */ /* 0x000fe200078e00ff */
[----:B------:R-:W-:Y:S01]  /*0ee0*/  LOP3.LUT R3, R2, 0x1c0, RZ, 0xc0, !PT ;  /* 0x000001c002037812 */ /* 0x000fe200078ec0ff */
[----:B------:R-:W-:Y:S01]  /*0ef0*/  STL [R1+0x4c], R26 ;  /* 0x00004c1a01007387 */ /* 0x000fe20000100800 */
[----:B------:R-:W-:-:S02]  /*0f00*/  LOP3.LUT R2, R4, 0x1c0, RZ, 0xc0, !PT ;  /* 0x000001c004027812 */ /* 0x000fc400078ec0ff */
[----:B------:R-:W-:Y:S02]  /*0f10*/  LEA.HI R0, R6, R6, RZ, 0x1 ;  /* 0x0000000606007211 */ /* 0x000fe400078f08ff */
[----:B------:R-:W-:Y:S02]  /*0f20*/  LEA.HI R4, R3, R3, RZ, 0x1d ;  /* 0x0000000303047211 */ /* 0x000fe400078fe8ff */
[----:B------:R-:W-:Y:S02]  /*0f30*/  LOP3.LUT R5, R2, 0x8, R5, 0xf8, !PT ;  /* 0x0000000802057812 */ /* 0x000fe400078ef805 */
[----:B------:R-:W-:Y:S01]  /*0f40*/  SHF.R.U32.HI R3, RZ, 0x3, R2 ;  /* 0x00000003ff037819 */ /* 0x000fe20000011602 */
[----:B------:R-:W-:Y:S01]  /*0f50*/  IMAD.SHL.U32 R2, R10, 0x8, RZ ;  /* 0x000000080a027824 */ /* 0x000fe200078e00ff */
[----:B------:R-:W-:Y:S02]  /*0f60*/  SHF.R.S32.HI R208, RZ, 0x3, R208 ;  /* 0x00000003ffd07819 */ /* 0x000fe400000114d0 */
[----:B------:R-:W-:Y:S01]  /*0f70*/  LOP3.LUT R8, R0, 0x1ffffffe, RZ, 0xc0, !PT ;  /* 0x1ffffffe00087812 */ /* 0x000fe200078ec0ff */
[----:B------:R-:W-:Y:S01]  /*0f80*/  IMAD R0, R11, 0x200, R9 ;  /* 0x000002000b007824 */ /* 0x000fe200078e0209 */
[----:B------:R-:W-:Y:S01]  /*0f90*/  LOP3.LUT R219, R2, 0xfffffe00, RZ, 0xc0, !PT ;  /* 0xfffffe0002db7812 */ /* 0x000fe200078ec0ff */
[C---:B------:R-:W-:Y:S01]  /*0fa0*/  IMAD.SHL.U32 R2, R208.reuse, 0x40, RZ ;  /* 0x00000040d0027824 */ /* 0x040fe200078e00ff */
[----:B------:R-:W-:Y:S01]  /*0fb0*/  IADD3 R17, R208, 0x20, RZ ;  /* 0x00000020d0117810 */ /* 0x000fe20007ffe0ff */
[----:B------:R-:W-:Y:S01]  /*0fc0*/  IMAD.IADD R18, R6, 0x1, -R8 ;  /* 0x0000000106127824 */ /* 0x000fe200078e0a08 */
[----:B------:R-:W-:Y:S01]  /*0fd0*/  IADD3 R15, R208, 0x40, RZ ;  /* 0x00000040d00f7810 */ /* 0x000fe20007ffe0ff */
[----:B------:R-:W-:Y:S01]  /*0fe0*/  IMAD R6, R6, 0x2, R12 ;  /* 0x0000000206067824 */ /* 0x000fe200078e020c */
[----:B------:R-:W-:Y:S01]  /*0ff0*/  LOP3.LUT R11, R5, R3, RZ, 0x3c, !PT ;  /* 0x00000003050b7212 */ /* 0x000fe200078e3cff */
[----:B------:R-:W-:Y:S01]  /*1000*/  IMAD.SHL.U32 R3, R17, 0x40, RZ ;  /* 0x0000004011037824 */ /* 0x000fe200078e00ff */
[----:B------:R-:W-:Y:S01]  /*1010*/  IADD3 R14, R208, 0x60, RZ ;  /* 0x00000060d00e7810 */ /* 0x000fe20007ffe0ff */
[----:B------:R-:W-:Y:S01]  /*1020*/  IMAD.IADD R8, R6, 0x1, R4 ;  /* 0x0000000106087824 */ /* 0x000fe200078e0204 */
[----:B------:R-:W-:Y:S01]  /*1030*/  LOP3.LUT R217, R2, 0x1c0, RZ, 0xc0, !PT ;  /* 0x000001c002d97812 */ /* 0x000fe200078ec0ff */
[----:B------:R-:W-:Y:S01]  /*1040*/  IMAD.SHL.U32 R2, R15, 0x40, RZ ;  /* 0x000000400f027824 */ /* 0x000fe200078e00ff */
[----:B------:R-:W-:Y:S01]  /*1050*/  SHF.R.S32.HI R4, RZ, 0x1f, R17 ;  /* 0x0000001fff047819 */ /* 0x000fe20000011411 */
[----:B------:R-:W-:Y:S01]  /*1060*/  IMAD.SHL.U32 R7, R14, 0x40, RZ ;  /* 0x000000400e077824 */ /* 0x000fe200078e00ff */
[----:B------:R-:W-:Y:S01]  /*1070*/  SHF.R.S32.HI R5, RZ, 0x1f, R15 ;  /* 0x0000001fff057819 */ /* 0x000fe2000001140f */
[----:B------:R-:W-:Y:S01]  /*1080*/  IMAD.SHL.U32 R236, R8, 0x2, RZ ;  /* 0x0000000208ec7824 */ /* 0x000fe200078e00ff */
[----:B------:R-:W-:Y:S01]  /*1090*/  SHF.R.S32.HI R6, RZ, 0x1f, R14 ;  /* 0x0000001fff067819 */ /* 0x000fe2000001140e */
[----:B------:R-:W-:Y:S01]  /*10a0*/  IMAD R218, R212, 0x20, R208 ;  /* 0x00000020d4da7824 */ /* 0x000fe200078e02d0 */
[----:B------:R-:W-:-:S02]  /*10b0*/  IADD3 R140, R138, 0x40, RZ ;  /* 0x000000408a8c7810 */ /* 0x000fc40007ffe0ff */
[----:B------:R-:W-:Y:S02]  /*10c0*/  LOP3.LUT R31, R3, 0x1c0, RZ, 0xc0, !PT ;  /* 0x000001c0031f7812 */ /* 0x000fe400078ec0ff */
[----:B------:R-:W-:Y:S01]  /*10d0*/  LEA.HI R4, R4, R17, RZ, 0x3 ;  /* 0x0000001104047211 */ /* 0x000fe200078f18ff */
[----:B------:R-:W-:Y:S01]  /*10e0*/  IMAD.IADD R135, R138, 0x1, R140 ;  /* 0x000000018a877824 */ /* 0x000fe200078e028c */
[----:B------:R-:W-:Y:S01]  /*10f0*/  LEA.HI R3, R5, R15, RZ, 0x3 ;  /* 0x0000000f05037211 */ /* 0x000fe200078f18ff */
[----:B------:R-:W-:Y:S01]  /*1100*/  IMAD.SHL.U32 R5, R13, 0x40, RZ ;  /* 0x000000400d057824 */ /* 0x000fe200078e00ff */
[----:B------:R-:W-:Y:S01]  /*1110*/  LOP3.LUT R30, R2, 0x1c0, RZ, 0xc0, !PT ;  /* 0x000001c0021e7812 */ /* 0x000fe200078ec0ff */
[----:B------:R-:W-:Y:S01]  /*1120*/  IMAD.SHL.U32 R4, R4, 0x40, RZ ;  /* 0x0000004004047824 */ /* 0x000fe200078e00ff */
[----:B------:R-:W-:Y:S01]  /*1130*/  LEA.HI R2, R6, R14, RZ, 0x3 ;  /* 0x0000000e06027211 */ /* 0x000fe200078f18ff */
[----:B------:R-:W-:Y:S01]  /*1140*/  IMAD.SHL.U32 R6, R3, 0x40, RZ ;  /* 0x0000004003067824 */ /* 0x000fe200078e00ff */
[----:B------:R-:W-:-:S02]  /*1150*/  LOP3.LUT R9, R5, 0xfffffe00, RZ, 0xc0, !PT ;  /* 0xfffffe0005097812 */ /* 0x000fc400078ec0ff */
[----:B------:R-:W-:Y:S01]  /*1160*/  LOP3.LUT R24, R4, 0xfffffe00, RZ, 0xc0, !PT ;  /* 0xfffffe0004187812 */ /* 0x000fe200078ec0ff */
[----:B------:R-:W-:Y:S01]  /*1170*/  IMAD.SHL.U32 R3, R2, 0x40, RZ ;  /* 0x0000004002037824 */ /* 0x000fe200078e00ff */
[----:B------:R-:W-:Y:S02]  /*1180*/  SHF.R.S32.HI R2, RZ, 0x1f, R135 ;  /* 0x0000001fff027819 */ /* 0x000fe40000011487 */
[----:B------:R-:W-:Y:S01]  /*1190*/  LOP3.LUT R29, R7, 0x1c0, RZ, 0xc0, !PT ;  /* 0x000001c0071d7812 */ /* 0x000fe200078ec0ff */
[----:B------:R-:W-:Y:S01]  /*11a0*/  STL [R1+0xc], R24 ;  /* 0x00000c1801007387 */ /* 0x000fe20000100800 */
[CC--:B------:R-:W-:Y:S02]  /*11b0*/  LEA.HI R4, R2.reuse, R135.reuse, RZ, 0x6 ;  /* 0x0000008702047211 */ /* 0x0c0fe400078f30ff */
[----:B------:R-:W-:Y:S02]  /*11c0*/  LEA.HI R5, R2, R135, RZ, 0x3 ;  /* 0x0000008702057211 */ /* 0x000fe400078f18ff */
[----:B------:R-:W-:Y:S01]  /*11d0*/  LOP3.LUT R20, R3, 0xfffffe00, RZ, 0xc0, !PT ;  /* 0xfffffe0003147812 */ /* 0x000fe200078ec0ff */
[----:B------:R-:W-:Y:S01]  /*11e0*/  IMAD.SHL.U32 R2, R4, 0x80, RZ ;  /* 0x0000008004027824 */ /* 0x000fe200078e00ff */
[----:B------:R-:W-:-:S02]  /*11f0*/  SHF.R.U32.HI R27, RZ, 0x3, R217 ;  /* 0x00000003ff1b7819 */ /* 0x000fc400000116d9 */
[----:B------:R-:W-:Y:S02]  /*1200*/  SHF.R.U32.HI R25, RZ, 0x3, R31 ;  /* 0x00000003ff197819 */ /* 0x000fe4000001161f */
[--C-:B------:R-:W-:Y:S02]  /*1210*/  LOP3.LUT R4, R217, 0x38, R5.reuse, 0xf8, !PT ;  /* 0x00000038d9047812 */ /* 0x100fe400078ef805 */
[----:B------:R-:W-:Y:S02]  /*1220*/  LOP3.LUT R3, R31, 0x38, R5, 0xf8, !PT ;  /* 0x000000381f037812 */ /* 0x000fe400078ef805 */
[----:B------:R-:W-:Y:S02]  /*1230*/  SHF.R.U32.HI R23, RZ, 0x3, R30 ;  /* 0x00000003ff177819 */ /* 0x000fe4000001161e */
[----:B------:R-:W-:Y:S02]  /*1240*/  SHF.R.U32.HI R21, RZ, 0x3, R29 ;  /* 0x00000003ff157819 */ /* 0x000fe4000001161d */
[----:B------:R-:W-:-:S02]  /*1250*/  LOP3.LUT R7, R30, 0x38, R5, 0xf8, !PT ;  /* 0x000000381e077812 */ /* 0x000fc400078ef805 */
[----:B------:R-:W-:Y:S02]  /*1260*/  LOP3.LUT R10, R29, 0x38, R5, 0xf8, !PT ;  /* 0x000000381d0a7812 */ /* 0x000fe400078ef805 */
[----:B------:R-:W-:Y:S02]  /*1270*/  LOP3.LUT R22, R6, 0xfffffe00, RZ, 0xc0, !PT ;  /* 0xfffffe0006167812 */ /* 0x000fe400078ec0ff */
[----:B------:R-:W-:Y:S02]  /*1280*/  LOP3.LUT R8, R4, R27, RZ, 0x3c, !PT ;  /* 0x0000001b04087212 */ /* 0x000fe400078e3cff */
[----:B------:R-:W-:Y:S01]  /*1290*/  LOP3.LUT R6, R3, R25, RZ, 0x3c, !PT ;  /* 0x0000001903067212 */ /* 0x000fe200078e3cff */
[----:B------:R-:W-:Y:S01]  /*12a0*/  STL [R1+0x8], R22 ;  /* 0x0000081601007387 */ /* 0x000fe20000100800 */
[----:B------:R-:W-:Y:S02]  /*12b0*/  LOP3.LUT R2, R2, 0xffffe000, RZ, 0xc0, !PT ;  /* 0xffffe00002027812 */ /* 0x000fe400078ec0ff */
[----:B------:R-:W-:Y:S01]  /*12c0*/  LOP3.LUT R4, R7, R23, RZ, 0x3c, !PT ;  /* 0x0000001707047212 */ /* 0x000fe200078e3cff */
[----:B------:R-:W-:Y:S01]  /*12d0*/  STL [R1+0x4], R20 ;  /* 0x0000041401007387 */ /* 0x000fe20000100800 */
[----:B------:R-:W-:-:S02]  /*12e0*/  LOP3.LUT R3, R10, R21, RZ, 0x3c, !PT ;  /* 0x000000150a037212 */ /* 0x000fc400078e3cff */
[-C--:B------:R-:W-:Y:S02]  /*12f0*/  IADD3 R17, R8, R2.reuse, R219 ;  /* 0x0000000208117210 */ /* 0x080fe40007ffe0db */
[-C--:B------:R-:W-:Y:S02]  /*1300*/  IADD3 R15, R6, R2.reuse, R24 ;  /* 0x00000002060f7210 */ /* 0x080fe40007ffe018 */
[-C--:B------:R-:W-:Y:S02]  /*1310*/  IADD3 R14, R4, R2.reuse, R22 ;  /* 0x00000002040e7210 */ /* 0x080fe40007ffe016 */
[----:B------:R-:W-:Y:S02]  /*1320*/  IADD3 R13, R3, R2, R20 ;  /* 0x00000002030d7210 */ /* 0x000fe40007ffe014 */
[C---:B------:R-:W-:Y:S02]  /*1330*/  IADD3 R2, R236.reuse, 0x80, RZ ;  /* 0x00000080ec027810 */ /* 0x040fe40007ffe0ff */
[----:B------:R-:W-:-:S02]  /*1340*/  IADD3 R237, R236, 0x70, RZ ;  /* 0x00000070eced7810 */ /* 0x000fc40007ffe0ff */
[----:B------:R-:W-:Y:S02]  /*1350*/  @P0 IADD3 R237, R2, 0x10, RZ ;  /* 0x0000001002ed0810 */ /* 0x000fe40007ffe0ff */
[----:B------:R-:W-:Y:S02]  /*1360*/  LOP3.LUT R2, R217, 0x38, R132, 0xf8, !PT ;  /* 0x00000038d9027812 */ /* 0x000fe400078ef884 */
[----:B------:R-:W-:Y:S02]  /*1370*/  IADD3 R142, R138, 0x20, RZ ;  /* 0x000000208a8e7810 */ /* 0x000fe40007ffe0ff */
[CC--:B------:R-:W-:Y:S01]  /*1380*/  IADD3 R3, R11.reuse, R9.reuse, R12 ;  /* 0x000000090b037210 */ /* 0x0c0fe20007ffe00c */
[----:B------:R-:W-:Y:S01]  /*1390*/  IMAD.MOV.U32 R12, RZ, RZ, 0x20 ;  /* 0x00000020ff0c7424 */ /* 0x000fe200078e00ff */
[----:B------:R-:W-:Y:S02]  /*13a0*/  LOP3.LUT R4, R11, R9, RZ, 0xfc, !PT ;  /* 0x000000090b047212 */ /* 0x000fe400078efcff */
[----:B------:R-:W-:-:S02]  /*13b0*/  LOP3.LUT R27, R2, R27, RZ, 0x3c, !PT ;  /* 0x0000001b021b7212 */ /* 0x000fc400078e3cff */
[----:B------:R-:W-:Y:S01]  /*13c0*/  LOP3.LUT R9, R30, 0x38, R132, 0xf8, !PT ;  /* 0x000000381e097812 */ /* 0x000fe200078ef884 */
[----:B------:R-:W-:Y:S01]  /*13d0*/  IMAD.SHL.U32 R30, R142, 0x2, RZ ;  /* 0x000000028e1e7824 */ /* 0x000fe200078e00ff */
[----:B------:R-:W-:Y:S01]  /*13e0*/  LOP3.LUT R8, R16, 0x7ffffffc, RZ, 0xc0, !PT ;  /* 0x7ffffffc10087812 */ /* 0x000fe200078ec0ff */
[----:B------:R-:W-:Y:S01]  /*13f0*/  IMAD.SHL.U32 R16, R140, 0x2, RZ ;  /* 0x000000028c107824 */ /* 0x000fe200078e00ff */
[----:B------:R-:W-:Y:S01]  /*1400*/  IADD3 R141, R138, 0x60, RZ ;  /* 0x000000608a8d7810 */ /* 0x000fe20007ffe0ff */
[----:B------:R-:W-:Y:S01]  /*1410*/  STL [R1+0x48], R27 ;  /* 0x0000481b01007387 */ /* 0x000fe20000100800 */
[----:B------:R-:W-:Y:S01]  /*1420*/  SHF.R.S32.HI R6, RZ, 0x1f, R208 ;  /* 0x0000001fff067819 */ /* 0x000fe200000114d0 */
[----:B------:R-:W-:Y:S01]  /*1430*/  IMAD.IADD R8, R28, 0x1, -R8 ;  /* 0x000000011c087824 */ /* 0x000fe200078e0a08 */
[----:B------:R-:W-:Y:S01]  /*1440*/  SHF.R.S32.HI R7, RZ, 0x1f, R142 ;  /* 0x0000001fff077819 */ /* 0x000fe2000001148e */
[----:B------:R1:W-:Y:S01]  /*1450*/  STL [R1+0x38], R30 ;  /* 0x0000381e01007387 */ /* 0x0003e20000100800 */
[----:B------:R-:W-:Y:S01]  /*1460*/  SHF.R.S32.HI R6, RZ, 0x1f, R140 ;  /* 0x0000001fff067819 */ /* 0x000fe2000001148c */
[----:B------:R-:W-:Y:S01]  /*1470*/  IMAD.SHL.U32 R248, R8, 0x2, RZ ;  /* 0x0000000208f87824 */ /* 0x000fe200078e00ff */
[--C-:B------:R-:W-:Y:S01]  /*1480*/  LOP3.LUT R11, R29, 0x38, R132.reuse, 0xf8, !PT ;  /* 0x000000381d0b7812 */ /* 0x100fe200078ef884 */
[----:B------:R-:W-:Y:S01]  /*1490*/  IMAD.SHL.U32 R29, R141, 0x2, RZ ;  /* 0x000000028d1d7824 */ /* 0x000fe200078e00ff */
[----:B------:R-:W-:Y:S01]  /*14a0*/  SHF.R.S32.HI R2, RZ, 0x1f, R141 ;  /* 0x0000001fff027819 */ /* 0x000fe2000001148d */
[----:B------:R2:W-:Y:S01]  /*14b0*/  STL [R1+0x3c], R16 ;  /* 0x00003c1001007387 */ /* 0x0005e20000100800 */
[----:B------:R-:W-:Y:S01]  /*14c0*/  LOP3.LUT R10, R31, 0x38, R132, 0xf8, !PT ;  /* 0x000000381f0a7812 */ /* 0x000fe200078ef884 */
[----:B------:R-:W-:Y:S01]  /*14d0*/  IMAD R8, R18, 0x8, R26 ;  /* 0x0000000812087824 */ /* 0x000fe200078e021a */
[----:B------:R-:W-:Y:S01]  /*14e0*/  SHF.L.U64.HI R2, R141, 0x1, R2 ;  /* 0x000000018d027819 */ /* 0x000fe20000010202 */
[----:B------:R-:W-:Y:S01]  /*14f0*/  STL [R1+0x40], R29 ;  /* 0x0000401d01007387 */ /* 0x000fe20000100800 */
[----:B------:R-:W-:-:S02]  /*1500*/  LOP3.LUT R10, R24, R10, R25, 0xf6, !PT ;  /* 0x0000000a180a7212 */ /* 0x000fc400078ef619 */
[----:B------:R-:W-:Y:S02]  /*1510*/  LOP3.LUT R9, R22, R9, R23, 0xf6, !PT ;  /* 0x0000000916097212 */ /* 0x000fe400078ef617 */
[----:B------:R-:W-:Y:S02]  /*1520*/  LEA R143, R0, 0xc080, 0x1 ;  /* 0x0000c080008f7811 */ /* 0x000fe400078e08ff */
[----:B------:R-:W-:Y:S02]  /*1530*/  SHF.R.S32.HI R0, RZ, 0x3, R5 ;  /* 0x00000003ff007819 */ /* 0x000fe40000011405 */
[----:B------:R-:W-:Y:S02]  /*1540*/  LEA R10, R10, 0x10080, 0x1 ;  /* 0x000100800a0a7811 */ /* 0x000fe400078e08ff */
[----:B------:R-:W-:Y:S02]  /*1550*/  IADD3 R34, R248, 0x18, RZ ;  /* 0x00000018f8227810 */ /* 0x000fe40007ffe0ff */
[----:B------:R-:W-:-:S02]  /*1560*/  LOP3.LUT R204, R5, 0xfffffff8, RZ, 0xc0, !PT ;  /* 0xfffffff805cc7812 */ /* 0x000fc400078ec0ff */
[----:B------:R-:W-:Y:S02]  /*1570*/  LEA R9, R9, 0x10080, 0x1 ;  /* 0x0001008009097811 */ /* 0x000fe400078e08ff */
[C---:B------:R-:W-:Y:S02]  /*1580*/  IADD3 R33, R248.reuse, 0x30, RZ ;  /* 0x00000030f8217810 */ /* 0x040fe40007ffe0ff */
[----:B-1----:R-:W-:Y:S02]  /*1590*/  IADD3 R30, R248, 0x48, RZ ;  /* 0x00000048f81e7810 */ /* 0x002fe40007ffe0ff */
[----:B--2---:R-:W-:Y:S02]  /*15a0*/  SHF.L.U64.HI R16, R142, 0x1, R7 ;  /* 0x000000018e107819 */ /* 0x004fe40000010207 */
[----:B------:R-:W-:Y:S02]  /*15b0*/  SHF.L.U64.HI R7, R140, 0x1, R6 ;  /* 0x000000018c077819 */ /* 0x000fe40000010206 */
[C---:B------:R-:W-:Y:S01]  /*15c0*/  IADD3 R24, R248.reuse, 0x78, RZ ;  /* 0x00000078f8187810 */ /* 0x040fe20007ffe0ff */
[----:B------:R-:W-:Y:S01]  /*15d0*/  STL [R1+0x34], R16 ;  /* 0x0000341001007387 */ /* 0x000fe20000100800 */
[----:B------:R-:W-:-:S02]  /*15e0*/  IADD3 R18, R248, 0xa8, RZ ;  /* 0x000000a8f8127810 */ /* 0x000fc40007ffe0ff */
[C---:B------:R-:W-:Y:S01]  /*15f0*/  IADD3 R252, R248.reuse, 0xe0, RZ ;  /* 0x000000e0f8fc7810 */ /* 0x040fe20007ffe0ff */
[----:B------:R1:W-:Y:S01]  /*1600*/  STL [R1+0x30], R7 ;  /* 0x0000300701007387 */ /* 0x0003e20000100800 */
[C---:B------:R-:W-:Y:S02]  /*1610*/  IADD3 R249, R248.reuse, 0xf8, RZ ;  /* 0x000000f8f8f97810 */ /* 0x040fe40007ffe0ff */
[C---:B------:R-:W-:Y:S01]  /*1620*/  IADD3 R251, R248.reuse, 0xe8, RZ ;  /* 0x000000e8f8fb7810 */ /* 0x040fe20007ffe0ff */
[----:B------:R2:W-:Y:S01]  /*1630*/  STL [R1+0x2c], R2 ;  /* 0x00002c0201007387 */ /* 0x0005e20000100800 */
[----:B------:R-:W-:Y:S02]  /*1640*/  IADD3 R250, R248, 0xf0, RZ ;  /* 0x000000f0f8fa7810 */ /* 0x000fe40007ffe0ff */
[----:B------:R-:W-:Y:S01]  /*1650*/  SEL R6, R12, 0xffffffe0, !P1 ;  /* 0xffffffe00c067807 */ /* 0x000fe20004800000 */
[----:B------:R3:W-:Y:S01]  /*1660*/  STL [R1+0x50], R8 ;  /* 0x0000500801007387 */ /* 0x0007e20000100800 */
[----:B------:R-:W-:-:S02]  /*1670*/  LEA R194, R3, 0x10080, 0x1 ;  /* 0x0001008003c27811 */ /* 0x000fc400078e08ff */
[----:B------:R-:W-:Y:S01]  /*1680*/  LEA R189, R4, 0x8080, 0x1 ;  /* 0x0000808004bd7811 */ /* 0x000fe200078e08ff */
[----:B------:R-:W-:Y:S01]  /*1690*/  STL [R1], R0 ;  /* 0x0000000001007387 */ /* 0x000fe20000100800 */
[----:B------:R-:W-:Y:S01]  /*16a0*/  IADD3 R36, R248, 0x8, RZ ;  /* 0x00000008f8247810 */ /* 0x000fe20007ffe0ff */
[----:B------:R-:W-:Y:S01]  /*16b0*/  IMAD.IADD R240, R236, 0x1, R6 ;  /* 0x00000001ecf07824 */ /* 0x000fe200078e0206 */
[----:B------:R-:W-:Y:S01]  /*16c0*/  IADD3 R35, R248, 0x10, RZ ;  /* 0x00000010f8237810 */ /* 0x000fe20007ffe0ff */
[----:B------:R-:W-:Y:S01]  /*16d0*/  STL [R1+0x28], R10 ;  /* 0x0000280a01007387 */ /* 0x000fe20000100800 */
[----:B------:R-:W-:Y:S01]  /*16e0*/  IADD3 R199, R132, 0x80, RZ ;  /* 0x0000008084c77810 */ /* 0x000fe20007ffe0ff */
[----:B------:R-:W-:Y:S01]  /*16f0*/  IMAD.IADD R239, R6, 0x1, R237 ;  /* 0x0000000106ef7824 */ /* 0x000fe200078e02ed */
[----:B------:R-:W-:Y:S01]  /*1700*/  IADD3 R200, R132, 0xc0, RZ ;  /* 0x000000c084c87810 */ /* 0x000fe20007ffe0ff */
[----:B------:R4:W-:Y:S01]  /*1710*/  STL [R1+0x24], R9 ;  /* 0x0000240901007387 */ /* 0x0009e20000100800 */
[----:B------:R-:W-:-:S02]  /*1720*/  IADD3 R247, R248, 0x20, RZ ;  /* 0x00000020f8f77810 */ /* 0x000fc40007ffe0ff */
[C---:B------:R-:W-:Y:S02]  /*1730*/  IADD3 R246, R248.reuse, 0x28, RZ ;  /* 0x00000028f8f67810 */ /* 0x040fe40007ffe0ff */
[----:B-1----:R-:W-:Y:S02]  /*1740*/  SEL R7, R19, 0xffffffc0, !P2 ;  /* 0xffffffc013077807 */ /* 0x002fe40005000000 */
[----:B------:R-:W-:Y:S02]  /*1750*/  IADD3 R32, R248, 0x38, RZ ;  /* 0x00000038f8207810 */ /* 0x000fe40007ffe0ff */
[----:B--2---:R-:W-:Y:S01]  /*1760*/  LOP3.LUT R2, R27, R219, RZ, 0xfc, !PT ;  /* 0x000000db1b027212 */ /* 0x004fe200078efcff */
[----:B------:R-:W-:Y:S01]  /*1770*/  IMAD.IADD R244, R236, 0x1, R7 ;  /* 0x00000001ecf47824 */ /* 0x000fe200078e0207 */
[----:B------:R-:W-:Y:S01]  /*1780*/  IADD3 R27, R248, 0x60, RZ ;  /* 0x00000060f81b7810 */ /* 0x000fe20007ffe0ff */
[C---:B------:R-:W-:Y:S01]  /*1790*/  IMAD.IADD R243, R7.reuse, 0x1, R240 ;  /* 0x0000000107f37824 */ /* 0x040fe200078e02f0 */
[----:B---3--:R-:W-:Y:S01]  /*17a0*/  LOP3.LUT R8, R20, R11, R21, 0xf6, !PT ;  /* 0x0000000b14087212 */ /* 0x008fe200078ef615 */
[----:B------:R-:W-:Y:S01]  /*17b0*/  IMAD.IADD R242, R7, 0x1, R237 ;  /* 0x0000000107f27824 */ /* 0x000fe200078e02ed */
[----:B------:R-:W-:Y:S01]  /*17c0*/  IADD3 R21, R248, 0x90, RZ ;  /* 0x00000090f8157810 */ /* 0x000fe20007ffe0ff */
[----:B------:R-:W-:Y:S01]  /*17d0*/  IMAD.IADD R241, R239, 0x1, R7 ;  /* 0x00000001eff17824 */ /* 0x000fe200078e0207 */
[----:B------:R-:W-:-:S02]  /*17e0*/  LEA R5, R8, 0x10080, 0x1 ;  /* 0x0001008008057811 */ /* 0x000fc400078e08ff */
[----:B------:R-:W-:Y:S02]  /*17f0*/  SHF.R.S32.HI R8, RZ, 0x1f, R34 ;  /* 0x0000001fff087819 */ /* 0x000fe40000011422 */
[----:B------:R-:W-:Y:S01]  /*1800*/  SHF.R.S32.HI R8, RZ, 0x1f, R33 ;  /* 0x0000001fff087819 */ /* 0x000fe20000011421 */
[----:B------:R1:W-:Y:S01]  /*1810*/  STL [R1+0x20], R5 ;  /* 0x0000200501007387 */ /* 0x0003e20000100800 */
[----:B------:R-:W-:Y:S02]  /*1820*/  SHF.R.S32.HI R8, RZ, 0x1f, R30 ;  /* 0x0000001fff087819 */ /* 0x000fe4000001141e */
[----:B------:R-:W-:Y:S02]  /*1830*/  IADD3 R11, R248, 0xc0, RZ ;  /* 0x000000c0f80b7810 */ /* 0x000fe40007ffe0ff */
[----:B------:R-:W-:Y:S02]  /*1840*/  SHF.R.S32.HI R8, RZ, 0x1f, R27 ;  /* 0x0000001fff087819 */ /* 0x000fe4000001141b */
[----:B------:R-:W-:-:S02]  /*1850*/  SHF.R.S32.HI R8, RZ, 0x1f, R24 ;  /* 0x0000001fff087819 */ /* 0x000fc40000011418 */
[----:B------:R-:W-:Y:S02]  /*1860*/  SHF.R.S32.HI R8, RZ, 0x1f, R21 ;  /* 0x0000001fff087819 */ /* 0x000fe40000011415 */
[----:B------:R-:W-:Y:S02]  /*1870*/  SHF.R.S32.HI R8, RZ, 0x1f, R18 ;  /* 0x0000001fff087819 */ /* 0x000fe40000011412 */
[----:B------:R-:W-:Y:S02]  /*1880*/  SHF.R.S32.HI R8, RZ, 0x1f, R11 ;  /* 0x0000001fff087819 */ /* 0x000fe4000001140b */
[----:B----4-:R-:W-:Y:S02]  /*1890*/  IADD3 R9, R248, 0xd0, RZ ;  /* 0x000000d0f8097810 */ /* 0x010fe40007ffe0ff */
[----:B------:R-:W-:Y:S02]  /*18a0*/  LEA R234, R2, 0x10080, 0x1 ;  /* 0x0001008002ea7811 */ /* 0x000fe400078e08ff */
[----:B------:R-:W-:-:S02]  /*18b0*/  SHF.R.S32.HI R9, RZ, 0x1f, R9 ;  /* 0x0000001fff097819 */ /* 0x000fc40000011409 */
[----:B------:R-:W-:Y:S02]  /*18c0*/  SHF.R.S32.HI R9, RZ, 0x1f, R251 ;  /* 0x0000001fff097819 */ /* 0x000fe400000114fb */
[----:B------:R-:W-:Y:S02]  /*18d0*/  LEA R9, R15, 0x10080, 0x1 ;  /* 0x000100800f097811 */ /* 0x000fe400078e08ff */
[----:B-1----:R-:W-:Y:S02]  /*18e0*/  IADD3 R5, R248, 0xd8, RZ ;  /* 0x000000d8f8057810 */ /* 0x002fe40007ffe0ff */
[----:B------:R-:W-:Y:S02]  /*18f0*/  SEL R2, R12, 0xffffffe0, !P4 ;  /* 0xffffffe00c027807 */ /* 0x000fe40006000000 */
[----:B------:R-:W-:Y:S02]  /*1900*/  SHF.R.S32.HI R8, RZ, 0x1f, R5 ;  /* 0x0000001fff087819 */ /* 0x000fe40000011405 */
[----:B------:R-:W-:Y:S01]  /*1910*/  SHF.R.S32.HI R5, RZ, 0x1f, R252 ;  /* 0x0000001fff057819 */ /* 0x000fe200000114fc */
[----:B------:R-:W-:Y:S01]  /*1920*/  IMAD.IADD R195, R194, 0x1, R2 ;  /* 0x00000001c2c37824 */ /* 0x000fe200078e0202 */
[----:B------:R-:W-:Y:S01]  /*1930*/  SHF.R.S32.HI R5, RZ, 0x1f, R249 ;  /* 0x0000001fff057819 */ /* 0x000fe200000114f9 */
[----:B------:R-:W-:Y:S01]  /*1940*/  IMAD.IADD R190, R2, 0x1, R189 ;  /* 0x0000000102be7824 */ /* 0x000fe200078e02bd */
[----:B------:R-:W-:-:S02]  /*1950*/  LEA R5, R17, 0x10080, 0x1 ;  /* 0x0001008011057811 */ /* 0x000fc400078e08ff */
[----:B------:R-:W-:Y:S02]  /*1960*/  SHF.R.S32.HI R8, RZ, 0x1f, R250 ;  /* 0x0000001fff087819 */ /* 0x000fe400000114fa */
[----:B------:R-:W-:Y:S01]  /*1970*/  LEA R8, R14, 0x10080, 0x1 ;  /* 0x000100800e087811 */ /* 0x000fe200078e08ff */
[----:B------:R1:W-:Y:S01]  /*1980*/  STL [R1+0x1c], R5 ;  /* 0x00001c0501007387 */ /* 0x0003e20000100800 */
[----:B------:R-:W-:Y:S02]  /*1990*/  SEL R0, R19, 0xffffffc0, !P3 ;  /* 0xffffffc013007807 */ /* 0x000fe40005800000 */
[C---:B------:R-:W-:Y:S01]  /*19a0*/  IADD3 R31, R248.reuse, 0x40, RZ ;  /* 0x00000040f81f7810 */ /* 0x040fe20007ffe0ff */
[----:B------:R2:W-:Y:S01]  /*19b0*/  STL [R1+0x18], R9 ;  /* 0x0000180901007387 */ /* 0x0005e20000100800 */
[----:B------:R-:W-:Y:S01]  /*19c0*/  IADD3 R29, R248, 0x50, RZ ;  /* 0x00000050f81d7810 */ /* 0x000fe20007ffe0ff */
[--C-:B------:R-:W-:Y:S01]  /*19d0*/  IMAD.IADD R197, R194, 0x1, R0.reuse ;  /* 0x00000001c2c57824 */ /* 0x100fe200078e0200 */
[C---:B------:R-:W-:Y:S01]  /*19e0*/  IADD3 R28, R248.reuse, 0x58, RZ ;  /* 0x00000058f81c7810 */ /* 0x040fe20007ffe0ff */
[----:B------:R2:W-:Y:S01]  /*19f0*/  STL [R1+0x14], R8 ;  /* 0x0000140801007387 */ /* 0x0005e20000100800 */
[----:B------:R-:W-:Y:S01]  /*1a00*/  IADD3 R26, R248, 0x68, RZ ;  /* 0x00000068f81a7810 */ /* 0x000fe20007ffe0ff */
[----:B------:R-:W-:Y:S01]  /*1a10*/  IMAD.IADD R192, R0, 0x1, R189 ;  /* 0x0000000100c07824 */ /* 0x000fe200078e02bd */
[C---:B------:R-:W-:Y:S01]  /*1a20*/  IADD3 R25, R248.reuse, 0x70, RZ ;  /* 0x00000070f8197810 */ /* 0x040fe20007ffe0ff */
[----:B------:R-:W-:Y:S01]  /*1a30*/  IMAD.IADD R196, R195, 0x1, R0 ;  /* 0x00000001c3c47824 */ /* 0x000fe200078e0200 */
[----:B------:R-:W-:Y:S01]  /*1a40*/  IADD3 R23, R248, 0x80, RZ ;  /* 0x00000080f8177810 */ /* 0x000fe20007ffe0ff */
[----:B------:R-:W-:Y:S01]  /*1a50*/  IMAD.IADD R191, R0, 0x1, R190 ;  /* 0x0000000100bf7824 */ /* 0x000fe200078e02be */
[----:B------:R-:W-:-:S02]  /*1a60*/  IADD3 R22, R248, 0x88, RZ ;  /* 0x00000088f8167810 */ /* 0x000fc40007ffe0ff */
[C---:B------:R-:W-:Y:S02]  /*1a70*/  IADD3 R20, R248.reuse, 0x98, RZ ;  /* 0x00000098f8147810 */ /* 0x040fe40007ffe0ff */
[C---:B------:R-:W-:Y:S02]  /*1a80*/  IADD3 R19, R248.reuse, 0xa0, RZ ;  /* 0x000000a0f8137810 */ /* 0x040fe40007ffe0ff */
[C---:B------:R-:W-:Y:S02]  /*1a90*/  IADD3 R16, R248.reuse, 0xb0, RZ ;  /* 0x000000b0f8107810 */ /* 0x040fe40007ffe0ff */
[C---:B------:R-:W-:Y:S02]  /*1aa0*/  IADD3 R12, R248.reuse, 0xb8, RZ ;  /* 0x000000b8f80c7810 */ /* 0x040fe40007ffe0ff */
[----:B-1----:R-:W-:Y:S02]  /*1ab0*/  LEA R5, R13, 0x10080, 0x1 ;  /* 0x000100800d057811 */ /* 0x002fe400078e08ff */
[----:B------:R-:W-:-:S02]  /*1ac0*/  IADD3 R10, R248, 0xc8, RZ ;  /* 0x000000c8f80a7810 */ /* 0x000fc40007ffe0ff */
[----:B------:R-:W-:Y:S01]  /*1ad0*/  SHF.R.S32.HI R37, RZ, 0x1f, R36 ;  /* 0x0000001fff257819 */ /* 0x000fe20000011424 */
[----:B------:R2:W-:Y:S01]  /*1ae0*/  STL [R1+0x10], R5 ;  /* 0x0000100501007387 */ /* 0x0005e20000100800 */
[----:B------:R-:W-:Y:S02]  /*1af0*/  SHF.R.S32.HI R36, RZ, 0x1f, R35 ;  /* 0x0000001fff247819 */ /* 0x000fe40000011423 */
[----:B------:R-:W-:Y:S02]  /*1b00*/  SHF.R.S32.HI R133, RZ, 0x1f, R132 ;  /* 0x0000001fff857819 */ /* 0x000fe40000011484 */
[----:B------:R-:W-:Y:S02]  /*1b10*/  SHF.R.S32.HI R211, RZ, 0x1f, R199 ;  /* 0x0000001fffd37819 */ /* 0x000fe400000114c7 */
[----:B------:R-:W-:Y:S02]  /*1b20*/  SHF.R.S32.HI R210, RZ, 0x1f, R200 ;  /* 0x0000001fffd27819 */ /* 0x000fe400000114c8 */
[----:B------:R-:W-:-:S02]  /*1b30*/  SHF.R.S32.HI R209, RZ, 0x1f, R204 ;  /* 0x0000001fffd17819 */ /* 0x000fc400000114cc */
[----:B------:R-:W-:Y:S02]  /*1b40*/  SHF.R.S32.HI R35, RZ, 0x1f, R247 ;  /* 0x0000001fff237819 */ /* 0x000fe400000114f7 */
        /* <DEDUP_REMOVED lines=13> */
[----:B--2---:R-:W-:Y:S02]  /*1c20*/  SHF.R.S32.HI R10, RZ, 0x1f, R10 ;  /* 0x0000001fff0a7819 */ /* 0x004fe4000001140a */
.L_x_333:
[----:B------:R-:W-:-:S04]  /*1c30*/  IMAD.MOV.U32 R2, RZ, RZ, 0x4 ;  /* 0x00000004ff027424 */ /* 0x000fc800078e00ff */
[----:B------:R-:W-:-:S05]  /*1c40*/  IMAD.WIDE R2, R231, R2, c[0x0][0x588] ;  /* 0x00016200e7027625 */ /* 0x000fca00078e0202 */
[----:B------:R-:W2:Y:S01]  /*1c50*/  LDG.E R233, [R2.64] ;  /* 0x0000000802e97981 */ /* 0x000ea2000c1e1900 */
[----:B------:R-:W-:Y:S01]  /*1c60*/  ISETP.NE.U32.AND P0, PT, RZ, c[0x0][0x370], PT ;  /* 0x0000dc00ff007a0c */ /* 0x000fe20003f05070 */
[----:B------:R-:W-:Y:S01]  /*1c70*/  IMAD.MOV.U32 R226, RZ, RZ, RZ ;  /* 0x000000ffffe27224 */ /* 0x000fe200078e00ff */
[----:B------:R-:W-:Y:S02]  /*1c80*/  ISETP.NE.U32.AND P4, PT, RZ, c[0x0][0x360], PT ;  /* 0x0000d800ff007a0c */ /* 0x000fe40003f85070 */
[----:B------:R-:W-:Y:S02]  /*1c90*/  ISETP.NE.AND.EX P1, PT, RZ, c[0x0][0x374], PT, P0 ;  /* 0x0000dd00ff007a0c */ /* 0x000fe40003f25300 */
[----:B------:R-:W-:Y:S02]  /*1ca0*/  ISETP.NE.AND.EX P4, PT, RZ, c[0x0][0x364], PT, P4 ;  /* 0x0000d900ff007a0c */ /* 0x000fe40003f85340 */
[----:B------:R-:W-:Y:S02]  /*1cb0*/  ISETP.NE.U32.AND P3, PT, RZ, c[0x0][0x348], PT ;  /* 0x0000d200ff007a0c */ /* 0x000fe40003f65070 */
[----:B------:R-:W-:-:S02]  /*1cc0*/  ISETP.NE.U32.AND P5, PT, RZ, c[0x0][0x350], PT ;  /* 0x0000d400ff007a0c */ /* 0x000fc40003fa5070 */
[----:B------:R-:W-:Y:S02]  /*1cd0*/  ISETP.NE.U32.AND P6, PT, RZ, c[0x0][0x358], PT ;  /* 0x0000d600ff007a0c */ /* 0x000fe40003fc5070 */
[----:B------:R-:W-:Y:S02]  /*1ce0*/  ISETP.NE.AND.EX P3, PT, RZ, c[0x0][0x34c], PT, P3 ;  /* 0x0000d300ff007a0c */ /* 0x000fe40003f65330 */
[----:B------:R-:W-:Y:S02]  /*1cf0*/  ISETP.NE.AND.EX P5, PT, RZ, c[0x0][0x354], PT, P5 ;  /* 0x0000d500ff007a0c */ /* 0x000fe40003fa5350 */
[----:B------:R-:W-:Y:S01]  /*1d00*/  ISETP.NE.AND.EX P6, PT, RZ, c[0x0][0x35c], PT, P6 ;  /* 0x0000d700ff007a0c */ /* 0x000fe20003fc5360 */
[----:B------:R-:W-:Y:S02]  /*1d10*/  IMAD.MOV.U32 R107, RZ, RZ, RZ ;  /* 0x000000ffff6b7224 */ /* 0x000fe400078e00ff */
[----:B------:R-:W-:Y:S02]  /*1d20*/  IMAD.MOV.U32 R12, RZ, RZ, RZ ;  /* 0x000000ffff0c7224 */ /* 0x000fe400078e00ff */
[----:B------:R-:W-:Y:S01]  /*1d30*/  IMAD.MOV.U32 R11, RZ, RZ, RZ ;  /* 0x000000ffff0b7224 */ /* 0x000fe200078e00ff */
[----:B--2---:R-:W-:Y:S01]  /*1d40*/  SHF.R.S32.HI R235, RZ, 0x1f, R233 ;  /* 0x0000001fffeb7819 */ /* 0x004fe200000114e9 */
[C---:B------:R-:W-:Y:S01]  /*1d50*/  IMAD.SHL.U32 R227, R233.reuse, 0x4, RZ ;  /* 0x00000004e9e37824 */ /* 0x040fe200078e00ff */
[----:B------:R-:W-:-:S02]  /*1d60*/  @P1 LEA R4, P0, R233, c[0x0][0x370], 0x2 ;  /* 0x0000dc00e9041a11 */ /* 0x000fc400078010ff */
[C-C-:B------:R-:W-:Y:S02]  /*1d70*/  SHF.L.U64.HI R232, R233.reuse, 0x2, R235.reuse ;  /* 0x00000002e9e87819 */ /* 0x140fe400000102eb */
[----:B------:R-:W-:Y:S02]  /*1d80*/  @P1 LEA.HI.X R5, R233, c[0x0][0x374], R235, 0x2, P0 ;  /* 0x0000dd00e9051a11 */ /* 0x000fe400000f14eb */
[C---:B------:R-:W-:Y:S02]  /*1d90*/  @P4 IADD3 R2, P0, R227.reuse, c[0x0][0x360], RZ ;  /* 0x0000d800e3024a10 */ /* 0x040fe40007f1e0ff */
[----:B------:R-:W-:Y:S01]  /*1da0*/  IADD3 R6, P2, R227, c[0x0][0x348], RZ ;  /* 0x0000d200e3067a10 */ /* 0x000fe20007f5e0ff */
[----:B------:R1:W5:Y:S01]  /*1db0*/  @P1 LDG.E R226, [R4.64] ;  /* 0x0000000804e21981 */ /* 0x000362000c1e1900 */
[----:B------:R-:W-:-:S05]  /*1dc0*/  @P4 IADD3.X R3, R232, c[0x0][0x364], RZ, P0, !PT ;  /* 0x0000d900e8034a10 */ /* 0x000fca00007fe4ff */
[----:B------:R2:W5:Y:S01]  /*1dd0*/  @P4 LDG.E R110, [R2.64] ;  /* 0x00000008026e4981 */ /* 0x000562000c1e1900 */
[----:B------:R-:W-:-:S05]  /*1de0*/  IADD3.X R7, R232, c[0x0][0x34c], RZ, P2, !PT ;  /* 0x0000d300e8077a10 */ /* 0x000fca00017fe4ff */
[----:B------:R3:W5:Y:S01]  /*1df0*/  @P3 LDG.E R107, [R6.64] ;  /* 0x00000008066b3981 */ /* 0x000762000c1e1900 */
[C---:B-1----:R-:W-:Y:S02]  /*1e00*/  IADD3 R4, P1, R227.reuse, c[0x0][0x350], RZ ;  /* 0x0000d400e3047a10 */ /* 0x042fe40007f3e0ff */
[----:B--2---:R-:W-:Y:S02]  /*1e10*/  IADD3 R2, P0, R227, c[0x0][0x358], RZ ;  /* 0x0000d600e3027a10 */ /* 0x004fe40007f1e0ff */
[C---:B------:R-:W-:Y:S02]  /*1e20*/  IADD3.X R5, R232.reuse, c[0x0][0x354], RZ, P1, !PT ;  /* 0x0000d500e8057a10 */ /* 0x040fe40000ffe4ff */
[----:B------:R-:W-:-:S03]  /*1e30*/  IADD3.X R3, R232, c[0x0][0x35c], RZ, P0, !PT ;  /* 0x0000d700e8037a10 */ /* 0x000fc600007fe4ff */
[----:B------:R3:W5:Y:S04]  /*1e40*/  @P5 LDG.E R12, [R4.64] ;  /* 0x00000008040c5981 */ /* 0x000768000c1e1900 */
[----:B------:R3:W5:Y:S01]  /*1e50*/  @P6 LDG.E R11, [R2.64] ;  /* 0x00000008020b6981 */ /* 0x000762000c1e1900 */
[----:B------:R-:W-:Y:S01]  /*1e60*/  YIELD ;  /* 0x0000000000007946 */ /* 0x000fe20003800000 */
[----:B------:R-:W-:Y:S05]  /*1e70*/  @P4 BRA `(.L_x_169) ;  /* 0x0000005000004947 */ /* 0x000fea0003800000 */
[----:B-----5:R-:W-:Y:S01]  /*1e80*/  MOV R110, c[0x0][0x168] ;  /* 0x00005a00006e7a02 */ /* 0x020fe20000000f00 */
[----:B------:R-:W-:Y:S05]  /*1e90*/  @!P3 BRA `(.L_x_169) ;  /* 0x000000300000b947 */ /* 0x000fea0003800000 */
[----:B------:R-:W2:Y:S04]  /*1ea0*/  LDG.E R8, [R6.64] ;  /* 0x0000000806087981 */ /* 0x000ea8000c1e1900 */
[----:B------:R-:W2:Y:S02]  /*1eb0*/  LDG.E R0, [R6.64+0x4] ;  /* 0x0000040806007981 */ /* 0x000ea4000c1e1900 */
[----:B--2---:R-:W-:-:S02]  /*1ec0*/  IADD3 R110, -R8, R0, RZ ;  /* 0x00000000086e7210 */ /* 0x004fc40007ffe1ff */
.L_x_169:
[----:B------:R-:W-:-:S04]  /*1ed0*/  ISETP.NE.U32.AND P0, PT, RZ, c[0x0][0x368], PT ;  /* 0x0000da00ff007a0c */ /* 0x000fc80003f05070 */
[----:B------:R-:W-:-:S13]  /*1ee0*/  ISETP.NE.AND.EX P0, PT, RZ, c[0x0][0x36c], PT, P0 ;  /* 0x0000db00ff007a0c */ /* 0x000fda0003f05300 */
[----:B------:R-:W-:Y:S05]  /*1ef0*/  @!P0 BRA `(.L_x_170) ;  /* 0x0000004000008947 */ /* 0x000fea0003800000 */
[----:B---3--:R-:W-:-:S04]  /*1f00*/  IADD3 R4, P0, R227, c[0x0][0x368], RZ ;  /* 0x0000da00e3047a10 */ /* 0x008fc80007f1e0ff */
[----:B------:R-:W-:-:S05]  /*1f10*/  IADD3.X R5, R232, c[0x0][0x36c], RZ, P0, !PT ;  /* 0x0000db00e8057a10 */ /* 0x000fca00007fe4ff */
[----:B------:R1:W5:Y:S01]  /*1f20*/  LDG.E R10, [R4.64] ;  /* 0x00000008040a7981 */ /* 0x000362000c1e1900 */
[----:B------:R-:W-:Y:S05]  /*1f30*/  BRA `(.L_x_171) ;  /* 0x0000005000007947 */ /* 0x000fea0003800000 */
.L_x_170:
[----:B------:R-:W-:Y:S01]  /*1f40*/  MOV R10, UR6 ;  /* 0x00000006000a7c02 */ /* 0x000fe20008000f00 */
[----:B------:R-:W-:Y:S05]  /*1f50*/  @!P5 BRA `(.L_x_171) ;  /* 0x000000300000d947 */ /* 0x000fea0003800000 */
[----:B---3--:R-:W2:Y:S04]  /*1f60*/  LDG.E R6, [R4.64] ;  /* 0x0000000804067981 */ /* 0x008ea8000c1e1900 */
[----:B------:R-:W2:Y:S02]  /*1f70*/  LDG.E R0, [R4.64+0x4] ;  /* 0x0000040804007981 */ /* 0x000ea4000c1e1900 */
[----:B--2---:R-:W-:Y:S02]  /*1f80*/  IADD3 R10, -R6, R0, RZ ;  /* 0x00000000060a7210 */ /* 0x004fe40007ffe1ff */
.L_x_171:
[----:B-1-3--:R1:W2:Y:S04]  /*1f90*/  @P6 LDG.E R4, [R2.64] ;  /* 0x0000000802046981 */ /* 0x00a2a8000c1e1900 */
[----:B------:R1:W2:Y:S01]  /*1fa0*/  @P6 LDG.E R0, [R2.64+0x4] ;  /* 0x0000040802006981 */ /* 0x0002a2000c1e1900 */
[----:B------:R-:W-:Y:S01]  /*1fb0*/  ISETP.NE.U32.AND P0, PT, RZ, c[0x0][0x378], PT ;  /* 0x0000de00ff007a0c */ /* 0x000fe20003f05070 */
[----:B-----5:R-:W-:-:S03]  /*1fc0*/  IMAD.MOV.U32 R92, RZ, RZ, R10 ;  /* 0x000000ffff5c7224 */ /* 0x020fc600078e000a */
[----:B------:R-:W-:Y:S01]  /*1fd0*/  ISETP.NE.AND.EX P1, PT, RZ, c[0x0][0x37c], PT, P0 ;  /* 0x0000df00ff007a0c */ /* 0x000fe20003f25300 */
[----:B------:R-:W-:Y:S02]  /*1fe0*/  IMAD.MOV.U32 R49, RZ, RZ, c[0x0][0x228] ;  /* 0x00008a00ff317624 */ /* 0x000fe400078e00ff */
[----:B------:R-:W-:-:S10]  /*1ff0*/  IMAD.IADD R6, R10, 0x1, -R226 ;  /* 0x000000010a067824 */ /* 0x000fd400078e0ae2 */
[----:B-1----:R-:W-:-:S04]  /*2000*/  @P1 IADD3 R2, P0, R227, c[0x0][0x378], RZ ;  /* 0x0000de00e3021a10 */ /* 0x002fc80007f1e0ff */
[----:B------:R-:W-:-:S05]  /*2010*/  @P1 IADD3.X R3, R232, c[0x0][0x37c], RZ, P0, !PT ;  /* 0x0000df00e8031a10 */ /* 0x000fca00007fe4ff */
[----:B------:R1:W5:Y:S01]  /*2020*/  @P1 LDG.E R92, [R2.64] ;  /* 0x00000008025c1981 */ /* 0x000362000c1e1900 */
[----:B------:R-:W-:Y:S01]  /*2030*/  BSSY B0, `(.L_x_172) ;  /* 0x000002f000007945 */ /* 0x000fe20003800000 */
[----:B-1----:R-:W-:-:S04]  /*2040*/  LOP3.LUT R2, R230, 0xff000000, RZ, 0xc0, !PT ;  /* 0xff000000e6027812 */ /* 0x002fc800078ec0ff */
[----:B------:R-:W-:Y:S01]  /*2050*/  SHF.R.U32.HI R2, RZ, 0x8, R2 ;  /* 0x00000008ff027819 */ /* 0x000fe20000011602 */
[----:B--2---:R-:W-:Y:S01]  /*2060*/  @P6 IMAD.IADD R49, R0, 0x1, -R4 ;  /* 0x0000000100316824 */ /* 0x004fe200078e0a04 */
[----:B------:R-:W-:-:S03]  /*2070*/  LOP3.LUT R0, R230, 0xff0000, RZ, 0xc0, !PT ;  /* 0x00ff0000e6007812 */ /* 0x000fc600078ec0ff */
[----:B------:R-:W-:Y:S01]  /*2080*/  IMAD.IADD R106, R6, 0x1, R49 ;  /* 0x00000001066a7824 */ /* 0x000fe200078e0231 */
[----:B------:R-:W-:-:S04]  /*2090*/  LEA.HI R2, R0, R2, RZ, 0x10 ;  /* 0x0000000200027211 */ /* 0x000fc800078f80ff */
[C---:B------:R-:W-:Y:S02]  /*20a0*/  ISETP.GE.AND P0, PT, R106.reuse, 0x1, PT ;  /* 0x000000016a00780c */ /* 0x040fe40003f06270 */
[----:B------:R-:W-:Y:S02]  /*20b0*/  IADD3 R0, R106, 0x1f, RZ ;  /* 0x0000001f6a007810 */ /* 0x000fe40007ffe0ff */
[----:B------:R-:W-:Y:S02]  /*20c0*/  SHF.R.U32.HI R238, RZ, 0x10, R2 ;  /* 0x00000010ffee7819 */ /* 0x000fe40000011602 */
[----:B------:R-:W-:Y:S02]  /*20d0*/  SHF.R.S32.HI R3, RZ, 0x1f, R0 ;  /* 0x0000001fff037819 */ /* 0x000fe40000011400 */
[----:B------:R-:W-:Y:S02]  /*20e0*/  ISETP.NE.AND P1, PT, R238, RZ, PT ;  /* 0x000000ffee00720c */ /* 0x000fe40003f25270 */
[----:B------:R-:W-:Y:S01]  /*20f0*/  LEA.HI R3, R3, R0, RZ, 0x5 ;  /* 0x0000000003037211 */ /* 0x000fe200078f28ff */
[----:B------:R-:W-:Y:S01]  /*2100*/  IMAD.MOV.U32 R0, RZ, RZ, RZ ;  /* 0x000000ffff007224 */ /* 0x000fe200078e00ff */
[----:B------:R-:W-:-:S02]  /*2110*/  LOP3.LUT R245, R2, 0xff, RZ, 0xc0, !PT ;  /* 0x000000ff02f57812 */ /* 0x000fc400078ec0ff */
[----:B------:R-:W-:Y:S02]  /*2120*/  SEL R91, R238, c[0x0][0x338], P1 ;  /* 0x0000ce00ee5b7a07 */ /* 0x000fe40000800000 */
[----:B------:R-:W-:Y:S01]  /*2130*/  SHF.R.S32.HI R93, RZ, 0x5, R3 ;  /* 0x00000005ff5d7819 */ /* 0x000fe20000011403 */
[----:B------:R-:W-:Y:S05]  /*2140*/  @!P0 BRA `(.L_x_173) ;  /* 0x000001d000008947 */ /* 0x000fea0003800000 */
[----:B------:R-:W-:Y:S02]  /*2150*/  IABS R0, R91 ;  /* 0x0000005b00007213 */ /* 0x000fe40000000000 */
[----:B------:R-:W-:-:S03]  /*2160*/  IADD3 R5, R93, -0x1, R91 ;  /* 0xffffffff5d057810 */ /* 0x000fc60007ffe05b */
[----:B------:R-:W-:Y:S01]  /*2170*/  IMAD.MOV.U32 R4, RZ, RZ, R0 ;  /* 0x000000ffff047224 */ /* 0x000fe200078e0000 */
[----:B------:R-:W-:-:S03]  /*2180*/  IABS R9, R5 ;  /* 0x0000000500097213 */ /* 0x000fc60000000000 */
[----:B------:R-:W1:Y:S08]  /*2190*/  I2F.RP R2, R4 ;  /* 0x0000000400027306 */ /* 0x000e700000209400 */
[----:B-1----:R-:W1:Y:S02]  /*21a0*/  MUFU.RCP R2, R2 ;  /* 0x0000000200027308 */ /* 0x002e640000001000 */
[----:B-1----:R-:W-:-:S06]  /*21b0*/  IADD3 R2, R2, 0xffffffe, RZ ;  /* 0x0ffffffe02027810 */ /* 0x002fcc0007ffe0ff */
[----:B------:R-:W1:Y:S02]  /*21c0*/  F2I.FTZ.U32.TRUNC.NTZ R3, R2 ;  /* 0x0000000200037305 */ /* 0x000e64000021f000 */
[----:B-1----:R-:W-:-:S04]  /*21d0*/  IMAD.MOV R0, RZ, RZ, -R3 ;  /* 0x000000ffff007224 */ /* 0x002fc800078e0a03 */
[----:B------:R-:W-:Y:S01]  /*21e0*/  IMAD.MOV.U32 R2, RZ, RZ, R0 ;  /* 0x000000ffff027224 */ /* 0x000fe200078e0000 */
[----:B------:R-:W-:-:S03]  /*21f0*/  IABS R0, R91 ;  /* 0x0000005b00007213 */ /* 0x000fc60000000000 */
[----:B------:R-:W-:Y:S02]  /*2200*/  IMAD R7, R2, R4, RZ ;  /* 0x0000000402077224 */ /* 0x000fe400078e02ff */
[----:B------:R-:W-:Y:S02]  /*2210*/  IMAD.MOV.U32 R2, RZ, RZ, RZ ;  /* 0x000000ffff027224 */ /* 0x000fe400078e00ff */
        /* <DEDUP_REMOVED lines=16> */
.L_x_173:
[----:B------:R-:W-:Y:S05]  /*2320*/  BSYNC B0 ;  /* 0x0000000000007941 */ /* 0x000fea0003800000 */
.L_x_172:
[----:B------:R-:W2:Y:S01]  /*2330*/  LDL R4, [R1+0x48] ;  /* 0x0000480001047983 */ /* 0x000ea20000100800 */
[----:B------:R-:W-:-:S04]  /*2340*/  IMAD R2, R245, R0, RZ ;  /* 0x00000000f5027224 */ /* 0x000fc800078e02ff */
[C---:B------:R-:W-:Y:S02]  /*2350*/  IMAD.IADD R0, R2.reuse, 0x1, R0 ;  /* 0x0000000102007824 */ /* 0x040fe400078e0200 */
[----:B------:R-:W-:-:S03]  /*2360*/  IMAD R3, R2, 0x20, -R6 ;  /* 0x0000002002037824 */ /* 0x000fc600078e0a06 */
[----:B------:R-:W-:Y:S02]  /*2370*/  IMNMX R0, R93, R0, PT ;  /* 0x000000005d007217 */ /* 0x000fe40003800200 */
[----:B------:R-:W-:-:S03]  /*2380*/  IMNMX R3, RZ, R3, !PT ;  /* 0x00000003ff037217 */ /* 0x000fc60007800200 */
[----:B------:R-:W-:Y:S01]  /*2390*/  IMAD R0, R0, 0x20, -R6 ;  /* 0x0000002000007824 */ /* 0x000fe200078e0a06 */
[----:B------:R-:W-:-:S04]  /*23a0*/  SHF.R.U32.HI R74, RZ, 0x5, R3 ;  /* 0x00000005ff4a7819 */ /* 0x000fc80000011603 */
[----:B------:R-:W-:-:S04]  /*23b0*/  IMNMX R0, R0, R49, PT ;  /* 0x0000003100007217 */ /* 0x000fc80003800200 */
[----:B------:R-:W-:-:S13]  /*23c0*/  ISETP.GT.AND P0, PT, R0, R3, PT ;  /* 0x000000030000720c */ /* 0x000fda0003f04270 */
[----:B------:R-:W-:Y:S01]  /*23d0*/  @P0 IADD3 R2, R0, 0x1f, RZ ;  /* 0x0000001f00020810 */ /* 0x000fe20007ffe0ff */
[----:B------:R-:W-:-:S03]  /*23e0*/  IMAD.MOV.U32 R0, RZ, RZ, R74 ;  /* 0x000000ffff007224 */ /* 0x000fc600078e004a */
[----:B------:R-:W-:-:S04]  /*23f0*/  @P0 SHF.R.S32.HI R3, RZ, 0x1f, R2 ;  /* 0x0000001fff030819 */ /* 0x000fc80000011402 */
[----:B------:R-:W-:-:S04]  /*2400*/  @P0 LEA.HI R2, R3, R2, RZ, 0x5 ;  /* 0x0000000203020211 */ /* 0x000fc800078f28ff */
[----:B------:R-:W-:-:S04]  /*2410*/  @P0 SHF.R.S32.HI R0, RZ, 0x5, R2 ;  /* 0x00000005ff000819 */ /* 0x000fc80000011402 */
[----:B------:R-:W-:Y:S01]  /*2420*/  ISETP.GT.AND P0, PT, R0, R74, PT ;  /* 0x0000004a0000720c */ /* 0x000fe20003f04270 */
[----:B--2---:R-:W-:-:S04]  /*2430*/  IMAD.IADD R2, R219, 0x1, R4 ;  /* 0x00000001db027824 */ /* 0x004fc800078e0204 */
[----:B------:R-:W-:-:S08]  /*2440*/  IMAD.SHL.U32 R198, R2, 0x2, RZ ;  /* 0x0000000202c67824 */ /* 0x000fd000078e00ff */
[----:B------:R-:W-:Y:S05]  /*2450*/  @!P0 BRA `(.L_x_174) ;  /* 0x0000399000008947 */ /* 0x000fea0003800000 */
[--C-:B------:R-:W-:Y:S01]  /*2460*/  SHF.R.S32.HI R9, RZ, 0x1f, R208.reuse ;  /* 0x0000001fff097819 */ /* 0x100fe200000114d0 */
[----:B------:R-:W-:Y:S01]  /*2470*/  IMAD.IADD R89, R49, 0x1, -R208 ;  /* 0x0000000131597824 */ /* 0x000fe200078e0ad0 */
[----:B------:R-:W-:Y:S01]  /*2480*/  IADD3 R52, P0, R208, R11, RZ ;  /* 0x0000000bd0347210 */ /* 0x000fe20007f1e0ff */
[----:B------:R-:W-:Y:S01]  /*2490*/  IMAD.MOV.U32 R100, RZ, RZ, c[0x0][0x238] ;  /* 0x00008e00ff647624 */ /* 0x000fe200078e00ff */
[----:B------:R-:W-:Y:S01]  /*24a0*/  IADD3 R42, R0, -0x1, RZ ;  /* 0xffffffff002a7810 */ /* 0x000fe20007ffe0ff */
[----:B------:R-:W-:Y:S01]  /*24b0*/  IMAD.MOV.U32 R96, RZ, RZ, 0x5 ;  /* 0x00000005ff607424 */ /* 0x000fe200078e00ff */
[----:B------:R-:W-:Y:S01]  /*24c0*/  LEA.HI.X.SX32 R53, R11, R9, 0x1, P0 ;  /* 0x000000090b357211 */ /* 0x000fe200000f0eff */
[----:B------:R-:W-:Y:S01]  /*24d0*/  IMAD.WIDE.U32 R2, R52, c[0x0][0x238], R132 ;  /* 0x00008e0034027a25 */ /* 0x000fe200078e0084 */
[----:B------:R-:W-:Y:S02]  /*24e0*/  LOP3.LUT R20, R230, 0xffff, RZ, 0xc0, !PT ;  /* 0x0000ffffe6147812 */ /* 0x000fe400078ec0ff */
[----:B------:R-:W-:Y:S01]  /*24f0*/  SEL R6, R235, RZ, !P6 ;  /* 0x000000ffeb067207 */ /* 0x000fe20007000000 */
[----:B------:R-:W-:Y:S01]  /*2500*/  IMAD R4, R53, c[0x0][0x238], RZ ;  /* 0x00008e0035047a24 */ /* 0x000fe200078e02ff */
[----:B------:R-:W-:Y:S01]  /*2510*/  SEL R11, R233, RZ, !P6 ;  /* 0x000000ffe90b7207 */ /* 0x000fe20007000000 */
[----:B------:R-:W-:Y:S01]  /*2520*/  IMAD R0, R42, -0x20, R89 ;  /* 0xffffffe02a007824 */ /* 0x000fe200078e0259 */
[----:B------:R-:W-:Y:S01]  /*2530*/  SHF.L.U64.HI R97, R100, R96, c[0x0][0x23c] ;  /* 0x00008f0064617619 */ /* 0x000fe20000010260 */
[----:B------:R-:W-:Y:S01]  /*2540*/  IMAD R4, R52, c[0x0][0x23c], R4 ;  /* 0x00008f0034047a24 */ /* 0x000fe200078e0204 */
[----:B------:R-:W-:Y:S01]  /*2550*/  ISETP.NE.U32.AND P1, PT, RZ, c[0x0][0x340], PT ;  /* 0x0000d000ff007a0c */ /* 0x000fe20003f25070 */
[----:B------:R-:W-:Y:S01]  /*2560*/  IMAD.SHL.U32 R100, R100, 0x20, RZ ;  /* 0x0000002064647824 */ /* 0x000fe200078e00ff */
[----:B------:R-:W-:Y:S01]  /*2570*/  ISETP.GT.AND P0, PT, R0, RZ, PT ;  /* 0x000000ff0000720c */ /* 0x000fe20003f04270 */
[----:B------:R-:W-:Y:S01]  /*2580*/  IMAD.IADD R3, R3, 0x1, R4 ;  /* 0x0000000103037824 */ /* 0x000fe200078e0204 */
[----:B------:R-:W-:Y:S01]  /*2590*/  ISETP.NE.AND.EX P1, PT, RZ, c[0x0][0x344], PT, P1 ;  /* 0x0000d100ff007a0c */ /* 0x000fe20003f25310 */
[----:B------:R-:W-:Y:S01]  /*25a0*/  IMAD R0, R6, c[0x0][0x248], RZ ;  /* 0x0000920006007a24 */ /* 0x000fe200078e02ff */
[----:B------:R-:W-:Y:S01]  /*25b0*/  ISETP.GE.AND P3, PT, R132, c[0x0][0x1d4], PT ;  /* 0x0000750084007a0c */ /* 0x000fe20003f66270 */
[----:B------:R-:W-:Y:S01]  /*25c0*/  IMAD.WIDE.U32 R2, R20, c[0x0][0x240], R2 ;  /* 0x0000900014027a25 */ /* 0x000fe200078e0002 */
[----:B------:R-:W-:-:S02]  /*25d0*/  ISETP.GE.AND P6, PT, R135, c[0x0][0x1d4], PT ;  /* 0x0000750087007a0c */ /* 0x000fc40003fc6270 */
[----:B------:R-:W-:Y:S01]  /*25e0*/  ISETP.GE.AND P5, PT, R199, c[0x0][0x1d4], PT ;  /* 0x00007500c7007a0c */ /* 0x000fe20003fa6270 */
[----:B------:R-:W-:Y:S01]  /*25f0*/  IMAD R3, R20, c[0x0][0x244], R3 ;  /* 0x0000910014037a24 */ /* 0x000fe200078e0203 */
[----:B------:R-:W-:Y:S01]  /*2600*/  ISETP.GE.AND P4, PT, R200, c[0x0][0x1d4], PT ;  /* 0x00007500c8007a0c */ /* 0x000fe20003f86270 */
[----:B------:R-:W-:Y:S01]  /*2610*/  IMAD R4, R11, c[0x0][0x24c], R0 ;  /* 0x000093000b047a24 */ /* 0x000fe200078e0200 */
[----:B------:R-:W-:Y:S01]  /*2620*/  LOP3.LUT R207, R207, 0xfffffffe, RZ, 0xc0, !PT ;  /* 0xfffffffecfcf7812 */ /* 0x000fe200078ec0ff */
[----:B------:R-:W-:Y:S01]  /*2630*/  IMAD.WIDE.U32 R56, R11, c[0x0][0x248], R2 ;  /* 0x000092000b387a25 */ /* 0x000fe200078e0002 */
[----:B------:R-:W-:-:S03]  /*2640*/  @P0 SHF.R.S32.HI R2, RZ, 0x1f, R42 ;  /* 0x0000001fff020819 */ /* 0x000fc6000001142a */
[----:B------:R-:W-:Y:S01]  /*2650*/  @P0 IMAD R0, R97, R42, RZ ;  /* 0x0000002a61000224 */ /* 0x000fe200078e02ff */
[----:B------:R-:W-:Y:S01]  /*2660*/  @P3 LOP3.LUT R207, R207, 0x1, RZ, 0xfc, !PT ;  /* 0x00000001cfcf3812 */ /* 0x000fe200078efcff */
[----:B------:R-:W-:Y:S02]  /*2670*/  IMAD.IADD R55, R57, 0x1, R4 ;  /* 0x0000000139377824 */ /* 0x000fe400078e0204 */
[----:B------:R-:W-:Y:S02]  /*2680*/  @P0 IMAD.MOV.U32 R54, RZ, RZ, R56 ;  /* 0x000000ffff360224 */ /* 0x000fe400078e0038 */
[-C--:B------:R-:W-:Y:S02]  /*2690*/  @P0 IMAD R0, R2, R100.reuse, R0 ;  /* 0x0000006402000224 */ /* 0x080fe400078e0200 */
[----:B------:R-:W-:-:S04]  /*26a0*/  @P0 IMAD.WIDE.U32 R4, R42, R100, R54 ;  /* 0x000000642a040225 */ /* 0x000fc800078e0036 */
[----:B------:R-:W-:Y:S01]  /*26b0*/  @P0 IMAD.IADD R0, R5, 0x1, R0 ;  /* 0x0000000105000824 */ /* 0x000fe200078e0200 */
[----:B------:R-:W-:-:S04]  /*26c0*/  @P0 LEA R2, P2, R4, c[0x0][0x220], 0x1 ;  /* 0x0000880004020a11 */ /* 0x000fc800078408ff */
[----:B------:R-:W-:Y:S02]  /*26d0*/  @P0 LEA.HI.X R3, R4, c[0x0][0x224], R0, 0x1, P2 ;  /* 0x0000890004030a11 */ /* 0x000fe400010f0c00 */
[----:B------:R-:W-:-:S03]  /*26e0*/  @P1 IADD3 R4, P2, R227, c[0x0][0x340], RZ ;  /* 0x0000d000e3041a10 */ /* 0x000fc60007f5e0ff */
[----:B------:R-:W-:Y:S01]  /*26f0*/  @!PT LDS RZ, [RZ] ;  /* 0x00000000fffff984 */ /* 0x000fe20000000800 */
[----:B------:R-:W-:Y:S01]  /*2700*/  @!PT LDS RZ, [RZ] ;  /* 0x00000000fffff984 */ /* 0x000fe20000000800 */
[----:B------:R-:W-:Y:S01]  /*2710*/  @!PT LDS RZ, [RZ] ;  /* 0x00000000fffff984 */ /* 0x000fe20000000800 */
[----:B------:R1:W-:Y:S01]  /*2720*/  @P0 LDGSTS.E.BYPASS.LTC128B.128 [R198+0xc080], [R2.64], !P3 ;  /* 0x0c08000002c60fae */ /* 0x0003e2000d901d48 */
[----:B------:R-:W-:Y:S01]  /*2730*/  @P1 IADD3.X R5, R232, c[0x0][0x344], RZ, P2, !PT ;  /* 0x0000d100e8051a10 */ /* 0x000fe200017fe4ff */
[----:B------:R-:W-:Y:S02]  /*2740*/  IMAD.MOV.U32 R94, RZ, RZ, c[0x0][0x27c] ;  /* 0x00009f00ff5e7624 */ /* 0x000fe400078e00ff */
[----:B------:R1:W-:Y:S04]  /*2750*/  @P0 LDGSTS.E.BYPASS.LTC128B.128 [R198+0xd080], [R2.64+0x80], !P6 ;  /* 0x0d08008002c60fae */ /* 0x0003e8000f101d48 */
[----:B------:R1:W-:Y:S04]  /*2760*/  @P0 LDGSTS.E.BYPASS.LTC128B.128 [R198+0xe080], [R2.64+0x100], !P5 ;  /* 0x0e08010002c60fae */ /* 0x0003e8000e901d48 */
[----:B------:R1:W-:Y:S01]  /*2770*/  @P0 LDGSTS.E.BYPASS.LTC128B.128 [R198+0xf080], [R2.64+0x180], !P4 ;  /* 0x0f08018002c60fae */ /* 0x0003e2000e101d48 */
[----:B------:R-:W-:-:S03]  /*2780*/  IMAD.SHL.U32 R94, R94, 0x2, RZ ;  /* 0x000000025e5e7824 */ /* 0x000fc600078e00ff */
[----:B------:R-:W0:Y:S04]  /*2790*/  LDGDEPBAR ;  /* 0x00000000000079af */ /* 0x000e280000000000 */
[----:B------:R-:W2:Y:S01]  /*27a0*/  @P1 LDG.E R0, [R4.64] ;  /* 0x0000000804001981 */ /* 0x000ea2000c1e1900 */
[----:B------:R-:W-:Y:S01]  /*27b0*/  ISETP.GE.AND P2, PT, R132, c[0x0][0x27c], PT ;  /* 0x00009f0084007a0c */ /* 0x000fe20003f46270 */
[----:B------:R-:W-:Y:S01]  /*27c0*/  WARPSYNC 0xffffffff ;  /* 0xffffffff00007948 */ /* 0x000fe20003800000 */
[----:B------:R-:W-:Y:S02]  /*27d0*/  LOP3.LUT R207, R207, 0xfffffffd, RZ, 0xc0, !PT ;  /* 0xfffffffdcfcf7812 */ /* 0x000fe400078ec0ff */
[----:B------:R-:W-:Y:S02]  /*27e0*/  SHF.R.S32.HI R139, RZ, 0x1f, R138 ;  /* 0x0000001fff8b7819 */ /* 0x000fe4000001148a */
[----:B-----5:R-:W-:-:S07]  /*27f0*/  SHF.R.S32.HI R19, RZ, 0x1f, R92 ;  /* 0x0000001fff137819 */ /* 0x020fce000001145c */
[----:B------:R-:W-:Y:S02]  /*2800*/  @P2 LOP3.LUT R207, R207, 0x2, RZ, 0xfc, !PT ;  /* 0x00000002cfcf2812 */ /* 0x000fe400078efcff */
[----:B--2---:R-:W-:Y:S01]  /*2810*/  @P1 SHF.R.S32.HI R18, RZ, 0x1f, R0 ;  /* 0x0000001fff121819 */ /* 0x004fe20000011400 */
[----:B------:R-:W-:Y:S02]  /*2820*/  @!P1 IMAD.MOV.U32 R0, RZ, RZ, R233 ;  /* 0x000000ffff009224 */ /* 0x000fe400078e00e9 */
[----:B------:R-:W-:Y:S02]  /*2830*/  @!P1 IMAD.MOV.U32 R18, RZ, RZ, R235 ;  /* 0x000000ffff129224 */ /* 0x000fe400078e00eb */
[C---:B-1----:R-:W-:Y:S01]  /*2840*/  IMAD.WIDE.U32 R2, R20.reuse, c[0x0][0x260], R132 ;  /* 0x0000980014027a25 */ /* 0x042fe200078e0084 */
[----:B------:R-:W-:Y:S01]  /*2850*/  ISETP.GE.AND P0, PT, R135, c[0x0][0x27c], PT ;  /* 0x00009f0087007a0c */ /* 0x000fe20003f06270 */
[----:B------:R-:W-:Y:S01]  /*2860*/  BAR.SYNC.DEFER_BLOCKING 0x0 ;  /* 0x0000000000007b1d */ /* 0x000fe20000010000 */
[----:B------:R-:W-:Y:S01]  /*2870*/  LOP3.LUT R207, R207, 0xfffffffb, RZ, 0xc0, !PT ;  /* 0xfffffffbcfcf7812 */ /* 0x000fe200078ec0ff */
[C---:B------:R-:W-:Y:S01]  /*2880*/  IMAD R7, R9.reuse, c[0x0][0x290], RZ ;  /* 0x0000a40009077a24 */ /* 0x040fe200078e02ff */
[----:B------:R-:W-:Y:S01]  /*2890*/  SHF.R.U32.HI R22, RZ, 0x3, R217 ;  /* 0x00000003ff167819 */ /* 0x000fe200000116d9 */
[----:B------:R-:W-:Y:S01]  /*28a0*/  IMAD R3, R20, c[0x0][0x264], R3 ;  /* 0x0000990014037a24 */ /* 0x000fe200078e0203 */
[----:B------:R-:W-:Y:S01]  /*28b0*/  MOV R101, c[0x0][0x27c] ;  /* 0x00009f0000657a02 */ /* 0x000fe20000000f00 */
[----:B------:R-:W-:Y:S01]  /*28c0*/  IMAD.IADD R90, R10, 0x1, R12 ;  /* 0x000000010a5a7824 */ /* 0x000fe200078e020c */
[----:B------:R-:W-:Y:S01]  /*28d0*/  SEL R10, RZ, c[0x0][0x27c], !P2 ;  /* 0x00009f00ff0a7a07 */ /* 0x000fe20005000000 */
[----:B------:R-:W-:Y:S01]  /*28e0*/  IMAD R9, R9, c[0x0][0x280], RZ ;  /* 0x0000a00009097a24 */ /* 0x000fe200078e02ff */
[----:B------:R-:W-:Y:S01]  /*28f0*/  MOV R99, c[0x0][0x280] ;  /* 0x0000a00000637a02 */ /* 0x000fe20000000f00 */
[----:B------:R-:W-:Y:S01]  /*2900*/  IMAD.WIDE.U32 R4, R208, c[0x0][0x290], R132 ;  /* 0x0000a400d0047a25 */ /* 0x000fe200078e0084 */
[----:B------:R-:W-:Y:S01]  /*2910*/  ULDC.U8 UR5, c[0x0][0x298] ;  /* 0x0000a60000057ab9 */ /* 0x000fe20000000000 */
[----:B------:R-:W-:-:S02]  /*2920*/  @P0 LOP3.LUT R207, R207, 0x4, RZ, 0xfc, !PT ;  /* 0x00000004cfcf0812 */ /* 0x000fc400078efcff */
[----:B------:R-:W-:Y:S02]  /*2930*/  IMAD R14, R208, c[0x0][0x294], R7 ;  /* 0x0000a500d00e7a24 */ /* 0x000fe400078e0207 */
[----:B------:R-:W-:Y:S01]  /*2940*/  IMAD R8, R6, c[0x0][0x268], RZ ;  /* 0x00009a0006087a24 */ /* 0x000fe200078e02ff */
[----:B------:R-:W-:Y:S01]  /*2950*/  LOP3.LUT R207, R207, 0xffffffef, RZ, 0xc0, !PT ;  /* 0xffffffefcfcf7812 */ /* 0x000fe200078ec0ff */
[----:B------:R-:W-:Y:S01]  /*2960*/  IMAD.WIDE.U32 R72, R11, c[0x0][0x268], R2 ;  /* 0x00009a000b487a25 */ /* 0x000fe200078e0002 */
[----:B------:R-:W-:Y:S02]  /*2970*/  SEL R2, RZ, c[0x0][0x27c], !P0 ;  /* 0x00009f00ff027a07 */ /* 0x000fe40004000000 */
[----:B------:R-:W-:Y:S01]  /*2980*/  ISETP.GE.AND P0, PT, R101, 0x1, PT ;  /* 0x000000016500780c */ /* 0x000fe20003f06270 */
[----:B------:R-:W-:Y:S01]  /*2990*/  IMAD R15, R208, c[0x0][0x284], R9 ;  /* 0x0000a100d00f7a24 */ /* 0x000fe200078e0209 */
[----:B------:R-:W-:Y:S01]  /*29a0*/  LOP3.LUT R207, R207, 0xfffffff7, RZ, 0xc0, !PT ;  /* 0xfffffff7cfcf7812 */ /* 0x000fe200078ec0ff */
[----:B------:R-:W-:-:S02]  /*29b0*/  IMAD.IADD R9, R5, 0x1, R14 ;  /* 0x0000000105097824 */ /* 0x000fc400078e020e */
[----:B------:R-:W-:Y:S02]  /*29c0*/  IMAD R21, R11, c[0x0][0x26c], R8 ;  /* 0x00009b000b157a24 */ /* 0x000fe400078e0208 */
[----:B------:R-:W-:Y:S02]  /*29d0*/  IMAD.IADD R5, R132, 0x1, R10 ;  /* 0x0000000184057824 */ /* 0x000fe400078e020a */
[----:B------:R-:W-:Y:S01]  /*29e0*/  IMAD.MOV.U32 R8, RZ, RZ, R4 ;  /* 0x000000ffff087224 */ /* 0x000fe200078e0004 */
[----:B------:R-:W-:Y:S01]  /*29f0*/  IADD3 R4, R135, R2, RZ ;  /* 0x0000000287047210 */ /* 0x000fe20007ffe0ff */
[C---:B------:R-:W-:Y:S01]  /*2a00*/  IMAD.WIDE.U32 R2, R208.reuse, c[0x0][0x290], R138 ;  /* 0x0000a400d0027a25 */ /* 0x040fe200078e008a */
[----:B------:R-:W-:Y:S02]  /*2a10*/  SHF.R.S32.HI R12, RZ, 0x1f, R5 ;  /* 0x0000001fff0c7819 */ /* 0x000fe40000011405 */
[----:B------:R-:W-:Y:S01]  /*2a20*/  SHF.R.S32.HI R16, RZ, 0x1f, R4 ;  /* 0x0000001fff107819 */ /* 0x000fe20000011404 */
[----:B------:R-:W-:Y:S01]  /*2a30*/  IMAD.WIDE.U32 R10, R208, c[0x0][0x280], R138 ;  /* 0x0000a000d00a7a25 */ /* 0x000fe200078e008a */
[----:B------:R-:W-:-:S02]  /*2a40*/  LEA.HI R13, R12, R5, RZ, 0x3 ;  /* 0x000000050c0d7211 */ /* 0x000fc400078f18ff */
[----:B------:R-:W-:Y:S01]  /*2a50*/  LEA.HI R17, R12, R5, RZ, 0x6 ;  /* 0x000000050c117211 */ /* 0x000fe200078f30ff */
[----:B------:R-:W-:Y:S01]  /*2a60*/  IMAD.WIDE.U32 R6, R208, c[0x0][0x280], R132 ;  /* 0x0000a000d0067a25 */ /* 0x000fe200078e0084 */
[CC--:B------:R-:W-:Y:S02]  /*2a70*/  LEA.HI R12, R16.reuse, R4.reuse, RZ, 0x3 ;  /* 0x00000004100c7211 */ /* 0x0c0fe400078f18ff */
[----:B------:R-:W-:Y:S01]  /*2a80*/  LEA.HI R4, R16, R4, RZ, 0x6 ;  /* 0x0000000410047211 */ /* 0x000fe200078f30ff */
[----:B------:R-:W-:Y:S01]  /*2a90*/  IMAD.IADD R5, R14, 0x1, R3 ;  /* 0x000000010e057824 */ /* 0x000fe200078e0203 */
[C---:B------:R-:W-:Y:S01]  /*2aa0*/  LOP3.LUT R14, R217.reuse, 0x38, R13, 0xf8, !PT ;  /* 0x00000038d90e7812 */ /* 0x040fe200078ef80d */
[----:B------:R-:W-:Y:S01]  /*2ab0*/  IMAD.MOV.U32 R102, RZ, RZ, c[0x0][0x2b8] ;  /* 0x0000ae00ff667624 */ /* 0x000fe200078e00ff */
[----:B------:R-:W-:Y:S01]  /*2ac0*/  LOP3.LUT R16, R217, 0x38, R12, 0xf8, !PT ;  /* 0x00000038d9107812 */ /* 0x000fe200078ef80c */
[----:B------:R-:W-:Y:S01]  /*2ad0*/  IMAD.IADD R3, R15, 0x1, R11 ;  /* 0x000000010f037824 */ /* 0x000fe200078e020b */
[----:B------:R-:W-:Y:S01]  /*2ae0*/  SHF.L.U32 R11, R17, 0x5, RZ ;  /* 0x00000005110b7819 */ /* 0x000fe200000006ff */
[----:B------:R-:W-:Y:S01]  /*2af0*/  IMAD.SHL.U32 R4, R4, 0x20, RZ ;  /* 0x0000002004047824 */ /* 0x000fe200078e00ff */
[----:B------:R-:W-:Y:S01]  /*2b00*/  IADD3 R7, R7, R15, RZ ;  /* 0x0000000f07077210 */ /* 0x000fe20007ffe0ff */
[----:B------:R-:W-:Y:S01]  /*2b10*/  IMAD.MOV.U32 R98, RZ, RZ, c[0x0][0x290] ;  /* 0x0000a400ff627624 */ /* 0x000fe200078e00ff */
[----:B------:R-:W-:Y:S01]  /*2b20*/  ISETP.NE.AND P1, PT, R102, 0x1, PT ;  /* 0x000000016600780c */ /* 0x000fe20003f25270 */
[----:B------:R-:W-:Y:S01]  /*2b30*/  IMAD.WIDE.U32 R66, R0, c[0x0][0x2b0], RZ ;  /* 0x0000ac0000427a25 */ /* 0x000fe200078e00ff */
[----:B------:R-:W-:-:S02]  /*2b40*/  LOP3.LUT R17, R11, 0x7ffff800, RZ, 0xc0, !PT ;  /* 0x7ffff8000b117812 */ /* 0x000fc400078ec0ff */
[-C--:B------:R-:W-:Y:S01]  /*2b50*/  LOP3.LUT R15, R14, R22.reuse, RZ, 0x3c, !PT ;  /* 0x000000160e0f7212 */ /* 0x080fe200078e3cff */
[----:B------:R-:W-:Y:S01]  /*2b60*/  IMAD.WIDE.U32 R70, R20, c[0x0][0x210], RZ ;  /* 0x0000840014467a25 */ /* 0x000fe200078e00ff */
[----:B------:R-:W-:Y:S02]  /*2b70*/  LOP3.LUT R14, R4, 0x7ffff800, RZ, 0xc0, !PT ;  /* 0x7ffff800040e7812 */ /* 0x000fe400078ec0ff */
[----:B------:R-:W-:Y:S01]  /*2b80*/  LOP3.LUT R11, R16, R22, RZ, 0x3c, !PT ;  /* 0x00000016100b7212 */ /* 0x000fe200078e3cff */
[----:B------:R-:W-:Y:S01]  /*2b90*/  IMAD.MOV.U32 R4, RZ, RZ, R2 ;  /* 0x000000ffff047224 */ /* 0x000fe200078e0002 */
[--C-:B------:R-:W-:Y:S01]  /*2ba0*/  IADD3 R17, R15, R17, R219.reuse ;  /* 0x000000110f117210 */ /* 0x100fe20007ffe0db */
[----:B------:R-:W-:Y:S01]  /*2bb0*/  IMAD.WIDE.U32 R68, R20, c[0x0][0x1e8], RZ ;  /* 0x00007a0014447a25 */ /* 0x000fe200078e00ff */
[----:B------:R-:W-:Y:S02]  /*2bc0*/  IADD3 R15, R11, R14, R219 ;  /* 0x0000000e0b0f7210 */ /* 0x000fe40007ffe0db */
[----:B------:R-:W-:Y:S01]  /*2bd0*/  MOV R2, R10 ;  /* 0x0000000a00027202 */ /* 0x000fe20000000f00 */
[----:B------:R-:W-:Y:S01]  /*2be0*/  IMAD R11, R18, c[0x0][0x2b0], RZ ;  /* 0x0000ac00120b7a24 */ /* 0x000fe200078e02ff */
[----:B------:R-:W-:Y:S01]  /*2bf0*/  LOP3.LUT R51, R13, 0xfffffff8, RZ, 0xc0, !PT ;  /* 0xfffffff80d337812 */ /* 0x000fe200078ec0ff */
[C---:B------:R-:W-:Y:S01]  /*2c00*/  IMAD R10, R19.reuse, c[0x0][0x290], RZ ;  /* 0x0000a400130a7a24 */ /* 0x040fe200078e02ff */
[----:B------:R-:W-:Y:S01]  /*2c10*/  LOP3.LUT R50, R12, 0xfffffff8, RZ, 0xc0, !PT ;  /* 0xfffffff80c327812 */ /* 0x000fe200078ec0ff */
[----:B------:R-:W-:Y:S01]  /*2c20*/  IMAD R14, R19, c[0x0][0x280], RZ ;  /* 0x0000a000130e7a24 */ /* 0x000fe200078e02ff */
[----:B------:R-:W-:Y:S01]  /*2c30*/  @P1 LOP3.LUT R207, R207, 0x8, RZ, 0xfc, !PT ;  /* 0x00000008cfcf1812 */ /* 0x000fe200078efcff */
[----:B------:R-:W-:Y:S01]  /*2c40*/  IMAD R11, R0, c[0x0][0x2b4], R11 ;  /* 0x0000ad00000b7a24 */ /* 0x000fe200078e020b */
[-C--:B------:R-:W-:Y:S01]  /*2c50*/  SHF.L.U64.HI R95, R98, R96.reuse, c[0x0][0x294] ;  /* 0x0000a500625f7619 */ /* 0x080fe20000010260 */
[C---:B------:R-:W-:Y:S01]  /*2c60*/  IMAD R10, R92.reuse, c[0x0][0x294], R10 ;  /* 0x0000a5005c0a7a24 */ /* 0x040fe200078e020a */
[C---:B------:R-:W-:Y:S01]  /*2c70*/  SHF.L.U64.HI R96, R99.reuse, R96, c[0x0][0x284] ;  /* 0x0000a10063607619 */ /* 0x040fe20000010260 */
[C---:B------:R-:W-:Y:S01]  /*2c80*/  IMAD R0, R92.reuse, c[0x0][0x284], R14 ;  /* 0x0000a1005c007a24 */ /* 0x040fe200078e020e */
[----:B------:R-:W-:Y:S01]  /*2c90*/  SHF.L.U32 R99, R99, 0x5, RZ ;  /* 0x0000000563637819 */ /* 0x000fe200000006ff */
[----:B------:R-:W-:Y:S01]  /*2ca0*/  IMAD.WIDE.U32 R60, R92, c[0x0][0x290], R4 ;  /* 0x0000a4005c3c7a25 */ /* 0x000fe200078e0004 */
[----:B------:R-:W-:-:S02]  /*2cb0*/  IADD3 R86, R73, R21, RZ ;  /* 0x0000001549567210 */ /* 0x000fc40007ffe0ff */
[----:B------:R-:W-:Y:S01]  /*2cc0*/  SHF.R.S32.HI R84, RZ, 0x3, R13 ;  /* 0x00000003ff547819 */ /* 0x000fe2000001140d */
[----:B------:R-:W-:Y:S01]  /*2cd0*/  IMAD.WIDE.U32 R58, R92, c[0x0][0x280], R2 ;  /* 0x0000a0005c3a7a25 */ /* 0x000fe200078e0002 */
[----:B------:R-:W-:Y:S02]  /*2ce0*/  SHF.R.S32.HI R83, RZ, 0x3, R12 ;  /* 0x00000003ff537819 */ /* 0x000fe4000001140c */
[----:B------:R-:W-:Y:S01]  /*2cf0*/  IADD3 R80, R10, R61, RZ ;  /* 0x0000003d0a507210 */ /* 0x000fe20007ffe0ff */
[----:B------:R-:W-:Y:S01]  /*2d00*/  IMAD.WIDE.U32 R64, R92, c[0x0][0x290], R8 ;  /* 0x0000a4005c407a25 */ /* 0x000fe200078e0008 */
[----:B------:R-:W-:Y:S02]  /*2d10*/  IADD3 R77, R0, R59, RZ ;  /* 0x0000003b004d7210 */ /* 0x000fe40007ffe0ff */
[----:B------:R-:W-:Y:S01]  /*2d20*/  SHF.R.S32.HI R79, RZ, 0x1f, R51 ;  /* 0x0000001fff4f7819 */ /* 0x000fe20000011433 */
[----:B------:R-:W-:Y:S01]  /*2d30*/  IMAD.WIDE.U32 R62, R92, c[0x0][0x280], R6 ;  /* 0x0000a0005c3e7a25 */ /* 0x000fe200078e0006 */
[----:B------:R-:W-:-:S02]  /*2d40*/  SHF.R.S32.HI R78, RZ, 0x1f, R50 ;  /* 0x0000001fff4e7819 */ /* 0x000fc40000011432 */
[----:B------:R-:W-:Y:S01]  /*2d50*/  SHF.L.U32 R75, R15, 0x1, RZ ;  /* 0x000000010f4b7819 */ /* 0x000fe200000006ff */
[----:B------:R-:W-:Y:S01]  /*2d60*/  IMAD.SHL.U32 R98, R98, 0x20, RZ ;  /* 0x0000002062627824 */ /* 0x000fe200078e00ff */
[----:B------:R-:W-:Y:S01]  /*2d70*/  @P0 LOP3.LUT R207, R207, 0x10, RZ, 0xfc, !PT ;  /* 0x00000010cfcf0812 */ /* 0x000fe200078efcff */
[C---:B------:R-:W-:Y:S02]  /*2d80*/  IMAD R88, R20.reuse, c[0x0][0x214], R71 ;  /* 0x0000850014587a24 */ /* 0x040fe400078e0247 */
[----:B------:R-:W-:Y:S02]  /*2d90*/  IMAD R87, R20, c[0x0][0x1ec], R69 ;  /* 0x00007b0014577a24 */ /* 0x000fe400078e0245 */
[----:B------:R-:W-:Y:S02]  /*2da0*/  IMAD.IADD R85, R67, 0x1, R11 ;  /* 0x0000000143557824 */ /* 0x000fe400078e020b */
[----:B------:R-:W-:Y:S02]  /*2db0*/  IMAD.IADD R82, R65, 0x1, R10 ;  /* 0x0000000141527824 */ /* 0x000fe400078e020a */
[----:B------:R-:W-:-:S02]  /*2dc0*/  IMAD.IADD R81, R63, 0x1, R0 ;  /* 0x000000013f517824 */ /* 0x000fc400078e0200 */
[----:B------:R-:W-:Y:S02]  /*2dd0*/  IMAD.SHL.U32 R76, R17, 0x2, RZ ;  /* 0x00000002114c7824 */ /* 0x000fe400078e00ff */
.L_x_193:
[----:B------:R-:W-:Y:S01]  /*2de0*/  IMAD.SHL.U32 R46, R42, 0x20, RZ ;  /* 0x000000202a2e7824 */ /* 0x000fe200078e00ff */
[----:B------:R-:W-:Y:S04]  /*2df0*/  DEPBAR.LE SB0, 0x0 ;  /* 0x000080000000791a */ /* 0x000fe80000000000 */
[----:B------:R-:W-:Y:S01]  /*2e00*/  IMAD.IADD R0, R218, 0x1, R46 ;  /* 0x00000001da007824 */ /* 0x000fe200078e022e */
[----:B------:R-:W-:Y:S01]  /*2e10*/  ISETP.NE.AND P1, PT, R102, 0x1, PT ;  /* 0x000000016600780c */ /* 0x000fe20003f25270 */
[----:B------:R-:W-:Y:S01]  /*2e20*/  IMAD.MOV.U32 R43, RZ, RZ, RZ ;  /* 0x000000ffff2b7224 */ /* 0x000fe200078e00ff */
[----:B------:R-:W-:Y:S01]  /*2e30*/  WARPSYNC 0xffffffff ;  /* 0xffffffff00007948 */ /* 0x000fe20003800000 */
[----:B------:R-:W-:Y:S01]  /*2e40*/  IMAD.IADD R2, R90, 0x1, R0 ;  /* 0x000000015a027824 */ /* 0x000fe200078e0200 */
[----:B------:R-:W-:Y:S01]  /*2e50*/  ISETP.GE.AND P0, PT, R0, R49, PT ;  /* 0x000000310000720c */ /* 0x000fe20003f06270 */
[----:B------:R-:W-:Y:S01]  /*2e60*/  BSSY B1, `(.L_x_175) ;  /* 0x00002a5000017945 */ /* 0x000fe20003800000 */
[----:B------:R-:W-:Y:S01]  /*2e70*/  ISETP.GE.AND P2, PT, R101, 0x1, PT ;  /* 0x000000016500780c */ /* 0x000fe20003f46270 */
[----:B------:R-:W-:Y:S01]  /*2e80*/  IMAD.MOV.U32 R0, RZ, RZ, R2 ;  /* 0x000000ffff007224 */ /* 0x000fe200078e0002 */
[----:B------:R-:W-:Y:S05]  /*2e90*/  ISETP.GT.OR P0, PT, R218, 0x1f, P0 ;  /* 0x0000001fda00780c */ /* 0x000fea0000704670 */
[----:B------:R-:W-:Y:S05]  /*2ea0*/  @P1 IMAD.HI.U32 R3, R2, c[0x0][0x2bc], RZ ;  /* 0x0000af0002031a27 */ /* 0x000fea00078e00ff */
[----:B------:R-:W-:Y:S04]  /*2eb0*/  @P1 SHF.R.U32.HI R0, RZ, c[0x0][0x2c0], R3 ;  /* 0x0000b000ff001a19 */ /* 0x000fe80000011603 */
[C---:B------:R-:W-:Y:S04]  /*2ec0*/  @!P0 IADD3 R3, P1, R0.reuse, R66, RZ ;  /* 0x0000004200038210 */ /* 0x040fe80007f3e0ff */
[----:B-1----:R-:W-:Y:S01]  /*2ed0*/  @!P0 LEA.HI.X.SX32 R5, R0, R85, 0x1, P1 ;  /* 0x0000005500058211 */ /* 0x002fe200008f0eff */
[----:B------:R-:W-:Y:S01]  /*2ee0*/  IMAD.MOV R0, RZ, RZ, -R0 ;  /* 0x000000ffff007224 */ /* 0x000fe200078e0a00 */
[C---:B------:R-:W-:Y:S03]  /*2ef0*/  @!P0 LEA R4, P1, R3.reuse, c[0x0][0x2a0], 0x2 ;  /* 0x0000a80003048a11 */ /* 0x040fe600078210ff */
[----:B------:R-:W-:Y:S01]  /*2f00*/  IMAD R44, R0, c[0x0][0x2b8], R2 ;  /* 0x0000ae00002c7a24 */ /* 0x000fe200078e0202 */
[----:B------:R-:W-:Y:S03]  /*2f10*/  @!P0 LEA.HI.X R5, R3, c[0x0][0x2a4], R5, 0x2, P1 ;  /* 0x0000a90003058a11 */ /* 0x000fe600008f1405 */
[C---:B------:R-:W-:Y:S01]  /*2f20*/  IMAD.WIDE.U32 R2, R44.reuse, c[0x0][0x1e0], RZ ;  /* 0x000078002c027a25 */ /* 0x040fe200078e00ff */
[----:B------:R-:W-:Y:S01]  /*2f30*/  SHF.R.S32.HI R47, RZ, 0x1f, R44 ;  /* 0x0000001fff2f7819 */ /* 0x000fe2000001142c */
[----:B------:R-:W2:Y:S04]  /*2f40*/  @!P0 LDG.E R43, [R4.64] ;  /* 0x00000008042b8981 */ /* 0x000ea8000c1e1900 */
[----:B------:R-:W-:Y:S01]  /*2f50*/  IMAD R0, R47, c[0x0][0x1e0], RZ ;  /* 0x000078002f007a24 */ /* 0x000fe200078e02ff */
[----:B------:R-:W-:Y:S03]  /*2f60*/  BAR.SYNC.DEFER_BLOCKING 0x0 ;  /* 0x0000000000007b1d */ /* 0x000fe60000010000 */
[----:B------:R-:W-:Y:S04]  /*2f70*/  IMAD R0, R44, c[0x0][0x1e4], R0 ;  /* 0x000079002c007a24 */ /* 0x000fe800078e0200 */
[----:B------:R-:W-:Y:S01]  /*2f80*/  IMAD.IADD R3, R3, 0x1, R0 ;  /* 0x0000000103037824 */ /* 0x000fe200078e0200 */
[----:B--2---:R-:W-:Y:S03]  /*2f90*/  SHF.R.S32.HI R48, RZ, 0x1f, R43 ;  /* 0x0000001fff307819 */ /* 0x004fe6000001142b */
[C---:B------:R-:W-:Y:S04]  /*2fa0*/  IMAD.WIDE.U32 R2, R43.reuse, c[0x0][0x1f0], R2 ;  /* 0x00007c002b027a25 */ /* 0x040fe800078e0002 */
[----:B------:R-:W-:Y:S01]  /*2fb0*/  IMAD R4, R48, c[0x0][0x1f0], RZ ;  /* 0x00007c0030047a24 */ /* 0x000fe200078e02ff */
[----:B------:R-:W-:Y:S03]  /*2fc0*/  IADD3 R0, P0, R68, R2, RZ ;  /* 0x0000000244007210 */ /* 0x000fe60007f1e0ff */
[----:B------:R-:W-:Y:S05]  /*2fd0*/  IMAD R4, R43, c[0x0][0x1f4], R4 ;  /* 0x00007d002b047a24 */ /* 0x000fea00078e0204 */
[----:B------:R-:W-:Y:S02]  /*2fe0*/  IADD3.X R2, R87, R3, R4, P0, !PT ;  /* 0x0000000357027210 */ /* 0x000fe400007fe404 */
[C---:B------:R-:W-:Y:S04]  /*2ff0*/  LEA R30, P0, R0.reuse, c[0x0][0x1c8], 0x1 ;  /* 0x00007200001e7a11 */ /* 0x040fe800078008ff */
[----:B------:R-:W-:Y:S01]  /*3000*/  LEA.HI.X R22, R0, c[0x0][0x1cc], R2, 0x1, P0 ;  /* 0x0000730000167a11 */ /* 0x000fe200000f0c02 */
[----:B----4-:R-:W-:-:S05]  /*3010*/  @!P2 BRA `(.L_x_176) ;  /* 0x000026e00000a947 */ /* 0x010fca0003800000 */
[-C--:B------:R-:W-:Y:S01]  /*3020*/  IMAD R3, R96, R42.reuse, RZ ;  /* 0x0000002a60037224 */ /* 0x080fe200078e02ff */
[----:B------:R-:W-:Y:S01]  /*3030*/  ISETP.NE.AND P0, PT, RZ, UR5, PT ;  /* 0x00000005ff007c0c */ /* 0x000fe2000bf05270 */
[-C--:B------:R-:W-:Y:S01]  /*3040*/  IMAD R2, R95, R42.reuse, RZ ;  /* 0x0000002a5f027224 */ /* 0x080fe200078e02ff */
[----:B------:R-:W-:Y:S01]  /*3050*/  SHF.R.S32.HI R0, RZ, 0x1f, R42 ;  /* 0x0000001fff007819 */ /* 0x000fe2000001142a */
[----:B------:R-:W-:Y:S01]  /*3060*/  IMAD.WIDE.U32 R8, R99, R42, RZ ;  /* 0x0000002a63087225 */ /* 0x000fe200078e00ff */
[----:B------:R-:W-:Y:S03]  /*3070*/  IADD3 R4, -R46, R49, RZ ;  /* 0x000000312e047210 */ /* 0x000fe60007ffe1ff */
[----:B------:R-:W-:Y:S01]  /*3080*/  IMAD R3, R0, R99, R3 ;  /* 0x0000006300037224 */ /* 0x000fe200078e0203 */
[----:B------:R-:W-:Y:S01]  /*3090*/  IMNMX R45, R4, 0x20, PT ;  /* 0x00000020042d7817 */ /* 0x000fe20003800200 */
[----:B------:R-:W-:Y:S02]  /*30a0*/  IMAD R2, R0, R98, R2 ;  /* 0x0000006200027224 */ /* 0x000fe400078e0202 */
[----:B------:R-:W-:Y:S01]  /*30b0*/  IMAD.WIDE.U32 R10, R98, R42, RZ ;  /* 0x0000002a620a7225 */ /* 0x000fe200078e00ff */
[----:B------:R-:W-:Y:S04]  /*30c0*/  IADD3 R23, R9, R3, RZ ;  /* 0x0000000309177210 */ /* 0x000fe80007ffe0ff */
[----:B------:R-:W-:Y:S01]  /*30d0*/  IADD3 R31, R11, R2, RZ ;  /* 0x000000020b1f7210 */ /* 0x000fe20007ffe0ff */
[----:B------:R-:W-:-:S05]  /*30e0*/  @!P0 BRA `(.L_x_177) ;  /* 0x000012f000008947 */ /* 0x000fca0003800000 */
[----:B------:R-:W-:Y:S01]  /*30f0*/  ISETP.GE.AND P1, PT, R208, R45, PT ;  /* 0x0000002dd000720c */ /* 0x000fe20003f26270 */
[----:B------:R-:W-:Y:S01]  /*3100*/  BSSY B0, `(.L_x_178) ;  /* 0x000002a000007945 */ /* 0x000fe20003800000 */
[----:B------:R-:W-:Y:S01]  /*3110*/  CS2R R14, SRZ ;  /* 0x00000000000e7805 */ /* 0x000fe2000001ff00 */
[----:B------:R-:W-:Y:S01]  /*3120*/  CS2R R12, SRZ ;  /* 0x00000000000c7805 */ /* 0x000fe2000001ff00 */
[----:B------:R-:W-:Y:S01]  /*3130*/  CS2R R6, SRZ ;  /* 0x0000000000067805 */ /* 0x000fe2000001ff00 */
[----:B------:R-:W-:Y:S01]  /*3140*/  CS2R R2, SRZ ;  /* 0x0000000000027805 */ /* 0x000fe2000001ff00 */
[----:B------:R-:W-:Y:S01]  /*3150*/  CS2R R28, SRZ ;  /* 0x00000000001c7805 */ /* 0x000fe2000001ff00 */
[----:B------:R-:W-:Y:S01]  /*3160*/  CS2R R26, SRZ ;  /* 0x00000000001a7805 */ /* 0x000fe2000001ff00 */
[----:B------:R-:W-:Y:S01]  /*3170*/  CS2R R24, SRZ ;  /* 0x0000000000187805 */ /* 0x000fe2000001ff00 */
[----:B------:R-:W-:Y:S04]  /*3180*/  CS2R R20, SRZ ;  /* 0x0000000000147805 */ /* 0x000fe8000001ff00 */
[----:B------:R-:W-:-:S05]  /*3190*/  @P1 BRA `(.L_x_179) ;  /* 0x0000020000001947 */ /* 0x000fca0003800000 */
[----:B------:R-:W-:Y:S01]  /*31a0*/  IADD3 R0, P0, R58, R8, RZ ;  /* 0x000000083a007210 */ /* 0x000fe20007f1e0ff */
[----:B------:R-:W-:Y:S01]  /*31b0*/  CS2R R20, SRZ ;  /* 0x0000000000147805 */ /* 0x000fe2000001ff00 */
[----:B------:R-:W-:Y:S01]  /*31c0*/  CS2R R6, SRZ ;  /* 0x0000000000067805 */ /* 0x000fe2000001ff00 */
[----:B------:R-:W-:Y:S01]  /*31d0*/  CS2R R24, SRZ ;  /* 0x0000000000187805 */ /* 0x000fe2000001ff00 */
[----:B------:R-:W-:Y:S01]  /*31e0*/  CS2R R12, SRZ ;  /* 0x00000000000c7805 */ /* 0x000fe2000001ff00 */
[----:B------:R-:W-:Y:S01]  /*31f0*/  IMAD.X R3, R23, 0x1, R77, P0 ;  /* 0x0000000117037824 */ /* 0x000fe200000e064d */
[----:B------:R-:W-:Y:S01]  /*3200*/  IADD3 R2, P0, R60, R10, RZ ;  /* 0x0000000a3c027210 */ /* 0x000fe20007f1e0ff */
[----:B------:R-:W-:Y:S01]  /*3210*/  CS2R R26, SRZ ;  /* 0x00000000001a7805 */ /* 0x000fe2000001ff00 */
[----:B------:R-:W-:Y:S01]  /*3220*/  CS2R R14, SRZ ;  /* 0x00000000000e7805 */ /* 0x000fe2000001ff00 */
[----:B------:R-:W-:Y:S02]  /*3230*/  CS2R R28, SRZ ;  /* 0x00000000001c7805 */ /* 0x000fe4000001ff00 */
[----:B------:R-:W-:Y:S01]  /*3240*/  IMAD.X R5, R31, 0x1, R80, P0 ;  /* 0x000000011f057824 */ /* 0x000fe200000e0650 */
[C---:B------:R-:W-:Y:S04]  /*3250*/  LEA R8, P0, R0.reuse, c[0x0][0x270], 0x1 ;  /* 0x00009c0000087a11 */ /* 0x040fe800078008ff */
[----:B------:R-:W-:Y:S02]  /*3260*/  LEA.HI.X R9, R0, c[0x0][0x274], R3, 0x1, P0 ;  /* 0x00009d0000097a11 */ /* 0x000fe400000f0c03 */
[C---:B------:R-:W-:Y:S04]  /*3270*/  LEA R4, P0, R2.reuse, c[0x0][0x288], 0x1 ;  /* 0x0000a20002047a11 */ /* 0x040fe800078008ff */
[----:B------:R-:W-:Y:S02]  /*3280*/  LEA.HI.X R5, R2, c[0x0][0x28c], R5, 0x1, P0 ;  /* 0x0000a30002057a11 */ /* 0x000fe400000f0c05 */
[----:B------:R-:W-:Y:S01]  /*3290*/  ISETP.GE.AND P0, PT, R138, c[0x0][0x27c], PT ;  /* 0x00009f008a007a0c */ /* 0x000fe20003f06270 */
[----:B------:R-:W-:Y:S11]  /*32a0*/  CS2R R2, SRZ ;  /* 0x0000000000027805 */ /* 0x000ff6000001ff00 */
[----:B------:R-:W-:Y:S01]  /*32b0*/  @!UPT UIADD3 URZ, URZ, URZ, URZ ;  /* 0x0000003f3f3ff290 */ /* 0x000fe2000fffe03f */
[----:B------:R1:W5:Y:S04]  /*32c0*/  @!P0 LDG.E.64 R2, [R8.64] ;  /* 0x0000000808028981 */ /* 0x000368000c1e1b00 */
[----:B------:R1:W5:Y:S01]  /*32d0*/  @!P0 LDG.E.64 R20, [R4.64] ;  /* 0x0000000804148981 */ /* 0x000362000c1e1b00 */
[----:B------:R-:W-:Y:S11]  /*32e0*/  ISETP.GE.AND P0, PT, R142, c[0x0][0x27c], PT ;  /* 0x00009f008e007a0c */ /* 0x000ff60003f06270 */
[----:B------:R-:W-:Y:S02]  /*32f0*/  @!UPT UIADD3 URZ, URZ, URZ, URZ ;  /* 0x0000003f3f3ff290 */ /* 0x000fe4000fffe03f */
[----:B------:R1:W5:Y:S04]  /*3300*/  @!P0 LDG.E.64 R6, [R8.64+0x40] ;  /* 0x0000400808068981 */ /* 0x000368000c1e1b00 */
[----:B------:R1:W5:Y:S01]  /*3310*/  @!P0 LDG.E.64 R24, [R4.64+0x40] ;  /* 0x0000400804188981 */ /* 0x000362000c1e1b00 */
[----:B------:R-:W-:Y:S11]  /*3320*/  ISETP.GE.AND P0, PT, R140, c[0x0][0x27c], PT ;  /* 0x00009f008c007a0c */ /* 0x000ff60003f06270 */
[----:B------:R-:W-:Y:S02]  /*3330*/  @!UPT UIADD3 URZ, URZ, URZ, URZ ;  /* 0x0000003f3f3ff290 */ /* 0x000fe4000fffe03f */
[----:B------:R1:W5:Y:S04]  /*3340*/  @!P0 LDG.E.64 R12, [R8.64+0x80] ;  /* 0x00008008080c8981 */ /* 0x000368000c1e1b00 */
[----:B------:R1:W5:Y:S01]  /*3350*/  @!P0 LDG.E.64 R26, [R4.64+0x80] ;  /* 0x00008008041a8981 */ /* 0x000362000c1e1b00 */
[----:B------:R-:W-:Y:S11]  /*3360*/  ISETP.GE.AND P0, PT, R141, c[0x0][0x27c], PT ;  /* 0x00009f008d007a0c */ /* 0x000ff60003f06270 */
[----:B------:R-:W-:Y:S02]  /*3370*/  @!UPT UIADD3 URZ, URZ, URZ, URZ ;  /* 0x0000003f3f3ff290 */ /* 0x000fe4000fffe03f */
[----:B------:R1:W5:Y:S04]  /*3380*/  @!P0 LDG.E.64 R14, [R8.64+0xc0] ;  /* 0x0000c008080e8981 */ /* 0x000368000c1e1b00 */
[----:B------:R1:W5:Y:S02]  /*3390*/  @!P0 LDG.E.64 R28, [R4.64+0xc0] ;  /* 0x0000c008041c8981 */ /* 0x000364000c1e1b00 */
.L_x_179:
[----:B------:R-:W-:Y:S05]  /*33a0*/  BSYNC B0 ;  /* 0x0000000000007941 */ /* 0x000fea0003800000 */
.L_x_178:
[----:B------:R2:W3:Y:S04]  /*33b0*/  SHFL.IDX PT, R40, R22, RZ, 0x181f ;  /* 0x00181fff16287589 */ /* 0x0004e800000e0000 */
[----:B------:R2:W4:Y:S01]  /*33c0*/  SHFL.IDX PT, R39, R30, RZ, 0x181f ;  /* 0x00181fff1e277589 */ /* 0x00052200000e0000 */
[----:B------:R-:W-:-:S05]  /*33d0*/  @P1 BRA `(.L_x_180) ;  /* 0x000024d000001947 */ /* 0x000fca0003800000 */
[----:B------:R-:W-:Y:S01]  /*33e0*/  ISETP.GE.AND P0, PT, R132, c[0x0][0x1d4], PT ;  /* 0x0000750084007a0c */ /* 0x000fe20003f06270 */
[----:B-1---5:R-:W-:Y:S01]  /*33f0*/  IMAD.MOV.U32 R8, RZ, RZ, R14 ;  /* 0x000000ffff087224 */ /* 0x022fe200078e000e */
[----:B------:R-:W-:Y:S01]  /*3400*/  MOV R0, R13 ;  /* 0x0000000d00007202 */ /* 0x000fe20000000f00 */
[----:B------:R-:W-:Y:S01]  /*3410*/  IMAD.MOV.U32 R5, RZ, RZ, R15 ;  /* 0x000000ffff057224 */ /* 0x000fe200078e000f */
[----:B------:R-:W-:Y:S01]  /*3420*/  BSSY B0, `(.L_x_181) ;  /* 0x000004b000007945 */ /* 0x000fe20003800000 */
[----:B------:R-:W-:Y:S03]  /*3430*/  IMAD.MOV.U32 R4, RZ, RZ, R12 ;  /* 0x000000ffff047224 */ /* 0x000fe600078e000c */
[----:B------:R-:W-:Y:S01]  /*3440*/  PRMT R19, R5, 0x5410, R8 ;  /* 0x0000541005137816 */ /* 0x000fe20000000008 */
[----:B------:R-:W-:Y:S01]  /*3450*/  IMAD.MOV.U32 R5, RZ, RZ, R29 ;  /* 0x000000ffff057224 */ /* 0x000fe200078e001d */
[----:B------:R-:W-:Y:S01]  /*3460*/  PRMT R18, R0, 0x5410, R4 ;  /* 0x0000541000127816 */ /* 0x000fe20000000004 */
[----:B------:R-:W-:Y:S01]  /*3470*/  IMAD.MOV.U32 R4, RZ, RZ, R6 ;  /* 0x000000ffff047224 */ /* 0x000fe200078e0006 */
[----:B------:R-:W-:Y:S01]  /*3480*/  MOV R8, R28 ;  /* 0x0000001c00087202 */ /* 0x000fe20000000f00 */
[----:B------:R-:W-:Y:S03]  /*3490*/  IMAD.MOV.U32 R0, RZ, RZ, R7 ;  /* 0x000000ffff007224 */ /* 0x000fe600078e0007 */
[----:B------:R-:W-:Y:S01]  /*34a0*/  PRMT R33, R8, 0x5410, R5 ;  /* 0x0000541008217816 */ /* 0x000fe20000000005 */
[----:B------:R-:W-:Y:S01]  /*34b0*/  IMAD.MOV.U32 R8, RZ, RZ, R26 ;  /* 0x000000ffff087224 */ /* 0x000fe200078e001a */
[----:B------:R-:W-:Y:S01]  /*34c0*/  PRMT R17, R0, 0x5410, R4 ;  /* 0x0000541000117816 */ /* 0x000fe20000000004 */
[----:B------:R-:W-:Y:S01]  /*34d0*/  IMAD.MOV.U32 R4, RZ, RZ, R24 ;  /* 0x000000ffff047224 */ /* 0x000fe200078e0018 */
[----:B------:R-:W-:Y:S02]  /*34e0*/  MOV R5, R27 ;  /* 0x0000001b00057202 */ /* 0x000fe40000000f00 */
[----:B------:R-:W-:Y:S02]  /*34f0*/  MOV R0, R25 ;  /* 0x0000001900007202 */ /* 0x000fe40000000f00 */
[----:B------:R-:W-:Y:S02]  /*3500*/  PRMT R32, R8, 0x5410, R5 ;  /* 0x0000541008207816 */ /* 0x000fe40000000005 */
[----:B------:R-:W-:Y:S01]  /*3510*/  PRMT R31, R4, 0x5410, R0 ;  /* 0x00005410041f7816 */ /* 0x000fe20000000000 */
[----:B------:R-:W-:-:S05]  /*3520*/  @P0 BRA `(.L_x_182) ;  /* 0x000003a000000947 */ /* 0x000fca0003800000 */
[C---:B----4-:R-:W-:Y:S01]  /*3530*/  LEA R34, P0, R132.reuse, R39, 0x1 ;  /* 0x0000002784227211 */ /* 0x050fe200078008ff */
[----:B------:R-:W1:Y:S01]  /*3540*/  LDS.128 R8, [R198+0xc080] ;  /* 0x00c08000c6087984 */ /* 0x000e620000000c00 */
[----:B--2---:R-:W-:Y:S01]  /*3550*/  MOV R22, R21 ;  /* 0x0000001500167202 */ /* 0x004fe20000000f00 */
[----:B------:R-:W-:Y:S01]  /*3560*/  IMAD.MOV.U32 R0, RZ, RZ, R2 ;  /* 0x000000ffff007224 */ /* 0x000fe200078e0002 */
[----:B---3--:R-:W-:Y:S01]  /*3570*/  LEA.HI.X R35, R132, R40, R133, 0x1, P0 ;  /* 0x0000002884237211 */ /* 0x008fe200000f0c85 */
[----:B------:R-:W-:Y:S01]  /*3580*/  IMAD.MOV.U32 R16, RZ, RZ, R20 ;  /* 0x000000ffff107224 */ /* 0x000fe200078e0014 */
[----:B------:R-:W-:Y:S01]  /*3590*/  ISETP.GE.AND P0, PT, R138, c[0x0][0x27c], PT ;  /* 0x00009f008a007a0c */ /* 0x000fe20003f06270 */
[----:B------:R-:W-:Y:S11]  /*35a0*/  IMAD.MOV.U32 R5, RZ, RZ, R3 ;  /* 0x000000ffff057224 */ /* 0x000ff600078e0003 */
[----:B------:R-:W-:Y:S01]  /*35b0*/  @!UPT UIADD3 URZ, URZ, URZ, URZ ;  /* 0x0000003f3f3ff290 */ /* 0x000fe2000fffe03f */
[----:B------:R-:W-:Y:S02]  /*35c0*/  @!P0 SHF.R.U64 R20, R20, 0x10, R21 ;  /* 0x0000001014148819 */ /* 0x000fe40000001215 */
[--C-:B------:R-:W-:Y:S02]  /*35d0*/  @!P0 SHF.R.U64 R2, R2, 0x10, R3.reuse ;  /* 0x0000001002028819 */ /* 0x100fe40000001203 */
[----:B------:R-:W-:Y:S02]  /*35e0*/  @!P0 PRMT R23, R16, 0x5410, R20 ;  /* 0x0000541010178816 */ /* 0x000fe40000000014 */
[----:B------:R-:W-:Y:S02]  /*35f0*/  @!P0 PRMT R16, R0, 0x5410, R2 ;  /* 0x0000541000108816 */ /* 0x000fe40000000002 */
[----:B------:R-:W-:Y:S01]  /*3600*/  @!P0 SHF.R.U32.HI R4, RZ, 0x10, R3 ;  /* 0x00000010ff048819 */ /* 0x000fe20000011603 */
[----:B------:R-:W-:Y:S01]  /*3610*/  @!P0 IMAD.U32 R20, R23, 0x10000, RZ ;  /* 0x0001000017148824 */ /* 0x000fe200078e00ff */
[----:B------:R-:W-:Y:S02]  /*3620*/  @!P0 SHF.L.U32 R3, R16, 0x10, RZ ;  /* 0x0000001010038819 */ /* 0x000fe400000006ff */
[----:B------:R-:W-:Y:S02]  /*3630*/  @!P0 SHF.R.U32.HI R21, RZ, 0x10, R21 ;  /* 0x00000010ff158819 */ /* 0x000fe40000011615 */
[----:B------:R-:W-:Y:S02]  /*3640*/  @!P0 PRMT R5, R5, 0x5410, R4 ;  /* 0x0000541005058816 */ /* 0x000fe40000000004 */
[----:B------:R-:W-:Y:S02]  /*3650*/  @!P0 PRMT R30, R22, 0x5410, R21 ;  /* 0x00005410161e8816 */ /* 0x000fe40000000015 */
[----:B------:R-:W-:Y:S01]  /*3660*/  @!P0 LOP3.LUT R21, R23, 0xffff0000, RZ, 0xc0, !PT ;  /* 0xffff000017158812 */ /* 0x000fe200078ec0ff */
[C---:B-1----:R-:W-:Y:S01]  /*3670*/  @!P0 IMAD.U32 R4, R8.reuse, 0x10000, RZ ;  /* 0x0001000008048824 */ /* 0x042fe200078e00ff */
[----:B------:R-:W-:Y:S02]  /*3680*/  @!P0 LOP3.LUT R0, R8, 0xffff0000, RZ, 0xc0, !PT ;  /* 0xffff000008008812 */ /* 0x000fe400078ec0ff */
[C---:B------:R-:W-:Y:S03]  /*3690*/  @!P0 LOP3.LUT R2, R9.reuse, 0xffff0000, RZ, 0xc0, !PT ;  /* 0xffff000009028812 */ /* 0x040fe600078ec0ff */
[C---:B------:R-:W-:Y:S02]  /*36a0*/  @!P0 FMUL.FTZ R22, R0.reuse, R20 ;  /* 0x0000001400168220 */ /* 0x040fe40000410000 */
[-C--:B------:R-:W-:Y:S02]  /*36b0*/  @!P0 FMUL.FTZ R0, R0, R3.reuse ;  /* 0x0000000300008220 */ /* 0x080fe40000410000 */
[----:B------:R-:W-:Y:S01]  /*36c0*/  @!P0 FFMA.FTZ R38, R4, R3, -R22 ;  /* 0x0000000304268223 */ /* 0x000fe20000010816 */
[----:B------:R-:W-:Y:S01]  /*36d0*/  @!P0 LOP3.LUT R3, R10, 0xffff0000, RZ, 0xc0, !PT ;  /* 0xffff00000a038812 */ /* 0x000fe200078ec0ff */
[----:B------:R-:W-:Y:S01]  /*36e0*/  @!P0 FFMA.FTZ R0, R20, R4, R0 ;  /* 0x0000000414008223 */ /* 0x000fe20000010000 */
[----:B------:R-:W-:Y:S01]  /*36f0*/  @!P0 LOP3.LUT R4, R16, 0xffff0000, RZ, 0xc0, !PT ;  /* 0xffff000010048812 */ /* 0x000fe200078ec0ff */
[----:B------:R-:W-:Y:S01]  /*3700*/  @!P0 IMAD.U32 R16, R9, 0x10000, RZ ;  /* 0x0001000009108824 */ /* 0x000fe200078e00ff */
[----:B------:R-:W-:Y:S01]  /*3710*/  @!P0 SHF.L.U32 R20, R30, 0x10, RZ ;  /* 0x000000101e148819 */ /* 0x000fe200000006ff */
[C---:B------:R-:W-:Y:S02]  /*3720*/  @!P0 FMUL.FTZ R22, R2.reuse, R21 ;  /* 0x0000001502168220 */ /* 0x040fe40000410000 */
[-C--:B------:R-:W-:Y:S02]  /*3730*/  @!P0 FMUL.FTZ R2, R2, R4.reuse ;  /* 0x0000000402028220 */ /* 0x080fe40000410000 */
[----:B------:R-:W-:Y:S02]  /*3740*/  @!P0 FFMA.FTZ R37, R16, R4, -R22 ;  /* 0x0000000410258223 */ /* 0x000fe40000010816 */
[C---:B------:R-:W-:Y:S01]  /*3750*/  @!P0 IMAD.U32 R4, R5.reuse, 0x10000, RZ ;  /* 0x0001000005048824 */ /* 0x040fe200078e00ff */
[----:B------:R-:W-:Y:S01]  /*3760*/  @!P0 LOP3.LUT R5, R5, 0xffff0000, RZ, 0xc0, !PT ;  /* 0xffff000005058812 */ /* 0x000fe200078ec0ff */
[----:B------:R-:W-:Y:S02]  /*3770*/  @!P0 IMAD.U32 R22, R10, 0x10000, RZ ;  /* 0x000100000a168824 */ /* 0x000fe400078e00ff */
[C---:B------:R-:W-:Y:S02]  /*3780*/  @!P0 FMUL.FTZ R23, R3.reuse, R20 ;  /* 0x0000001403178220 */ /* 0x040fe40000410000 */
[-C--:B------:R-:W-:Y:S02]  /*3790*/  @!P0 FMUL.FTZ R3, R3, R4.reuse ;  /* 0x0000000403038220 */ /* 0x080fe40000410000 */
[----:B------:R-:W-:Y:S01]  /*37a0*/  @!P0 FFMA.FTZ R36, R22, R4, -R23 ;  /* 0x0000000416248223 */ /* 0x000fe20000010817 */
[----:B------:R-:W-:Y:S01]  /*37b0*/  @!P0 LOP3.LUT R4, R11, 0xffff0000, RZ, 0xc0, !PT ;  /* 0xffff00000b048812 */ /* 0x000fe200078ec0ff */
[----:B------:R-:W-:Y:S01]  /*37c0*/  @!P0 FFMA.FTZ R2, R21, R16, R2 ;  /* 0x0000001015028223 */ /* 0x000fe20000010002 */
[----:B------:R-:W-:Y:S01]  /*37d0*/  @!P0 LOP3.LUT R23, R30, 0xffff0000, RZ, 0xc0, !PT ;  /* 0xffff00001e178812 */ /* 0x000fe200078ec0ff */
[----:B------:R-:W-:Y:S01]  /*37e0*/  @!P0 FFMA.FTZ R3, R20, R22, R3 ;  /* 0x0000001614038223 */ /* 0x000fe20000010003 */
[----:B------:R-:W-:Y:S02]  /*37f0*/  @!P0 SHF.L.U32 R16, R11, 0x10, RZ ;  /* 0x000000100b108819 */ /* 0x000fe400000006ff */
[----:B------:R-:W-:Y:S01]  /*3800*/  @!P0 F2FP.BF16.PACK_AB R2, R2, R37 ;  /* 0x000000250202823e */ /* 0x000fe200000010ff */
[C---:B------:R-:W-:Y:S01]  /*3810*/  @!P0 FMUL.FTZ R21, R4.reuse, R23 ;  /* 0x0000001704158220 */ /* 0x040fe20000410000 */
[----:B------:R-:W-:Y:S01]  /*3820*/  @!P0 F2FP.BF16.PACK_AB R3, R3, R36 ;  /* 0x000000240303823e */ /* 0x000fe200000010ff */
[-C--:B------:R-:W-:Y:S01]  /*3830*/  @!P0 FMUL.FTZ R4, R4, R5.reuse ;  /* 0x0000000504048220 */ /* 0x080fe20000410000 */
[----:B------:R-:W-:Y:S01]  /*3840*/  @!P0 MOV R9, R2 ;  /* 0x0000000200098202 */ /* 0x000fe20000000f00 */
[----:B------:R-:W-:Y:S01]  /*3850*/  @!P0 FFMA.FTZ R21, R16, R5, -R21 ;  /* 0x0000000510158223 */ /* 0x000fe20000010815 */
[----:B------:R-:W-:Y:S01]  /*3860*/  @!P0 F2FP.BF16.PACK_AB R5, R0, R38 ;  /* 0x000000260005823e */ /* 0x000fe200000010ff */
[----:B------:R-:W-:Y:S02]  /*3870*/  @!P0 FFMA.FTZ R4, R23, R16, R4 ;  /* 0x0000001017048223 */ /* 0x000fe40000010004 */
[----:B------:R-:W-:Y:S02]  /*3880*/  @!P0 IMAD.MOV.U32 R10, RZ, RZ, R3 ;  /* 0x000000ffff0a8224 */ /* 0x000fe400078e0003 */
[----:B------:R-:W-:Y:S01]  /*3890*/  @!P0 IMAD.MOV.U32 R8, RZ, RZ, R5 ;  /* 0x000000ffff088224 */ /* 0x000fe200078e0005 */
[----:B------:R-:W-:Y:S04]  /*38a0*/  @!P0 F2FP.BF16.PACK_AB R0, R4, R21 ;  /* 0x000000150400823e */ /* 0x000fe800000010ff */
[----:B------:R-:W-:Y:S05]  /*38b0*/  @!P0 MOV R11, R0 ;  /* 0x00000000000b8202 */ /* 0x000fea0000000f00 */
[----:B------:R1:W-:Y:S02]  /*38c0*/  ST.E.128 [R34.64], R8 ;  /* 0x0000000822007985 */ /* 0x0003e4000c101d08 */
.L_x_182:
[----:B------:R-:W-:Y:S05]  /*38d0*/  BSYNC B0 ;  /* 0x0000000000007941 */ /* 0x000fea0003800000 */
.L_x_181:
[----:B------:R-:W-:Y:S01]  /*38e0*/  ISETP.GE.AND P0, PT, R135, c[0x0][0x1d4], PT ;  /* 0x0000750087007a0c */ /* 0x000fe20003f06270 */
[----:B------:R-:W-:Y:S01]  /*38f0*/  @!UPT UIADD3 URZ, URZ, URZ, URZ ;  /* 0x0000003f3f3ff290 */ /* 0x000fe2000fffe03f */
[----:B------:R-:W-:Y:S11]  /*3900*/  BSSY B0, `(.L_x_183) ;  /* 0x0000038000007945 */ /* 0x000ff60003800000 */
[----:B------:R-:W-:-:S05]  /*3910*/  @P0 BRA `(.L_x_184) ;  /* 0x0000036000000947 */ /* 0x000fca0003800000 */
[C---:B-1--4-:R-:W-:Y:S01]  /*3920*/  LEA R34, P0, R204.reuse, R39, 0x1 ;  /* 0x00000027cc227211 */ /* 0x052fe200078008ff */
[----:B------:R-:W1:Y:S03]  /*3930*/  LDS.128 R8, [R198+0xd080] ;  /* 0x00d08000c6087984 */ /* 0x000e660000000c00 */
[----:B---3--:R-:W-:Y:S02]  /*3940*/  LEA.HI.X R35, R204, R40, R209, 0x1, P0 ;  /* 0x00000028cc237211 */ /* 0x008fe400000f0cd1 */
[----:B------:R-:W-:Y:S11]  /*3950*/  ISETP.GE.AND P0, PT, R142, c[0x0][0x27c], PT ;  /* 0x00009f008e007a0c */ /* 0x000ff60003f06270 */
[----:B------:R-:W-:Y:S02]  /*3960*/  @!UPT UIADD3 URZ, URZ, URZ, URZ ;  /* 0x0000003f3f3ff290 */ /* 0x000fe4000fffe03f */
[----:B------:R-:W-:Y:S02]  /*3970*/  @!P0 SHF.R.U64 R3, R24, 0x10, R25 ;  /* 0x0000001018038819 */ /* 0x000fe40000001219 */
[--C-:B------:R-:W-:Y:S02]  /*3980*/  @!P0 SHF.R.U64 R0, R6, 0x10, R7.reuse ;  /* 0x0000001006008819 */ /* 0x100fe40000001207 */
[----:B------:R-:W-:Y:S02]  /*3990*/  @!P0 SHF.R.U32.HI R2, RZ, 0x10, R7 ;  /* 0x00000010ff028819 */ /* 0x000fe40000011607 */
[----:B------:R-:W-:Y:S02]  /*39a0*/  @!P0 PRMT R4, R31, 0x5410, R3 ;  /* 0x000054101f048816 */ /* 0x000fe40000000003 */
[----:B------:R-:W-:Y:S02]  /*39b0*/  @!P0 SHF.R.U32.HI R5, RZ, 0x10, R25 ;  /* 0x00000010ff058819 */ /* 0x000fe40000011619 */
[----:B------:R-:W-:Y:S01]  /*39c0*/  @!P0 PRMT R0, R17, 0x5432, R0 ;  /* 0x0000543211008816 */ /* 0x000fe20000000000 */
[----:B------:R-:W-:Y:S01]  /*39d0*/  @!P0 IMAD.U32 R7, R4, 0x10000, RZ ;  /* 0x0001000004078824 */ /* 0x000fe200078e00ff */
[----:B------:R-:W-:Y:S02]  /*39e0*/  @!P0 PRMT R21, R31, 0x5432, R5 ;  /* 0x000054321f158816 */ /* 0x000fe40000000005 */
[----:B------:R-:W-:Y:S01]  /*39f0*/  @!P0 PRMT R5, R17, 0x5410, R2 ;  /* 0x0000541011058816 */ /* 0x000fe20000000002 */
[----:B------:R-:W-:Y:S01]  /*3a00*/  @!P0 IMAD.U32 R6, R0, 0x10000, RZ ;  /* 0x0001000000068824 */ /* 0x000fe200078e00ff */
[----:B------:R-:W-:Y:S02]  /*3a10*/  @!P0 LOP3.LUT R17, R4, 0xffff0000, RZ, 0xc0, !PT ;  /* 0xffff000004118812 */ /* 0x000fe400078ec0ff */
[----:B------:R-:W-:Y:S01]  /*3a20*/  @!P0 LOP3.LUT R4, R0, 0xffff0000, RZ, 0xc0, !PT ;  /* 0xffff000000048812 */ /* 0x000fe200078ec0ff */
[C---:B-1----:R-:W-:Y:S01]  /*3a30*/  @!P0 IMAD.U32 R16, R8.reuse, 0x10000, RZ ;  /* 0x0001000008108824 */ /* 0x042fe200078e00ff */
[----:B------:R-:W-:Y:S02]  /*3a40*/  @!P0 LOP3.LUT R2, R8, 0xffff0000, RZ, 0xc0, !PT ;  /* 0xffff000008028812 */ /* 0x000fe400078ec0ff */
[C---:B------:R-:W-:Y:S02]  /*3a50*/  @!P0 LOP3.LUT R3, R9.reuse, 0xffff0000, RZ, 0xc0, !PT ;  /* 0xffff000009038812 */ /* 0x040fe400078ec0ff */
[----:B------:R-:W-:Y:S01]  /*3a60*/  @!P0 SHF.L.U32 R20, R9, 0x10, RZ ;  /* 0x0000001009148819 */ /* 0x000fe200000006ff */
[C---:B--2---:R-:W-:Y:S02]  /*3a70*/  @!P0 FMUL.FTZ R22, R2.reuse, R7 ;  /* 0x0000000702168220 */ /* 0x044fe40000410000 */
[-C--:B------:R-:W-:Y:S02]  /*3a80*/  @!P0 FMUL.FTZ R0, R2, R6.reuse ;  /* 0x0000000602008220 */ /* 0x080fe40000410000 */
[----:B------:R-:W-:Y:S02]  /*3a90*/  @!P0 FMUL.FTZ R23, R3, R17 ;  /* 0x0000001103178220 */ /* 0x000fe40000410000 */
[----:B------:R-:W-:Y:S01]  /*3aa0*/  @!P0 FFMA.FTZ R30, R16, R6, -R22 ;  /* 0x00000006101e8223 */ /* 0x000fe20000010816 */
[----:B------:R-:W-:Y:S01]  /*3ab0*/  @!P0 SHF.L.U32 R6, R5, 0x10, RZ ;  /* 0x0000001005068819 */ /* 0x000fe200000006ff */
[----:B------:R-:W-:Y:S01]  /*3ac0*/  @!P0 FMUL.FTZ R2, R3, R4 ;  /* 0x0000000403028220 */ /* 0x000fe20000410000 */
[----:B------:R-:W-:Y:S01]  /*3ad0*/  @!P0 LOP3.LUT R3, R10, 0xffff0000, RZ, 0xc0, !PT ;  /* 0xffff00000a038812 */ /* 0x000fe200078ec0ff */
[----:B------:R-:W-:Y:S01]  /*3ae0*/  @!P0 FFMA.FTZ R0, R7, R16, R0 ;  /* 0x0000001007008223 */ /* 0x000fe20000010000 */
[----:B------:R-:W-:Y:S01]  /*3af0*/  @!P0 LOP3.LUT R5, R5, 0xffff0000, RZ, 0xc0, !PT ;  /* 0xffff000005058812 */ /* 0x000fe200078ec0ff */
[C---:B------:R-:W-:Y:S01]  /*3b00*/  @!P0 IMAD.U32 R7, R21.reuse, 0x10000, RZ ;  /* 0x0001000015078824 */ /* 0x040fe200078e00ff */
[----:B------:R-:W-:Y:S01]  /*3b10*/  @!P0 LOP3.LUT R21, R21, 0xffff0000, RZ, 0xc0, !PT ;  /* 0xffff000015158812 */ /* 0x000fe200078ec0ff */
[----:B------:R-:W-:Y:S01]  /*3b20*/  @!P0 FFMA.FTZ R25, R20, R4, -R23 ;  /* 0x0000000414198223 */ /* 0x000fe20000010817 */
[----:B------:R-:W-:Y:S01]  /*3b30*/  @!P0 LOP3.LUT R4, R11, 0xffff0000, RZ, 0xc0, !PT ;  /* 0xffff00000b048812 */ /* 0x000fe200078ec0ff */
[----:B------:R-:W-:Y:S02]  /*3b40*/  @!P0 IMAD.U32 R16, R10, 0x10000, RZ ;  /* 0x000100000a108824 */ /* 0x000fe400078e00ff */
[C---:B------:R-:W-:Y:S02]  /*3b50*/  @!P0 FMUL.FTZ R23, R3.reuse, R7 ;  /* 0x0000000703178220 */ /* 0x040fe40000410000 */
[----:B------:R-:W-:Y:S02]  /*3b60*/  @!P0 FMUL.FTZ R3, R3, R6 ;  /* 0x0000000603038220 */ /* 0x000fe40000410000 */
[----:B------:R-:W-:Y:S02]  /*3b70*/  @!P0 IMAD.U32 R22, R11, 0x10000, RZ ;  /* 0x000100000b168824 */ /* 0x000fe400078e00ff */
[C---:B------:R-:W-:Y:S02]  /*3b80*/  @!P0 FMUL.FTZ R24, R4.reuse, R21 ;  /* 0x0000001504188220 */ /* 0x040fe40000410000 */
[----:B------:R-:W-:Y:S02]  /*3b90*/  @!P0 FMUL.FTZ R4, R4, R5 ;  /* 0x0000000504048220 */ /* 0x000fe40000410000 */
[----:B------:R-:W-:Y:S02]  /*3ba0*/  @!P0 FFMA.FTZ R2, R17, R20, R2 ;  /* 0x0000001411028223 */ /* 0x000fe40000010002 */
[----:B------:R-:W-:Y:S02]  /*3bb0*/  @!P0 FFMA.FTZ R3, R7, R16, R3 ;  /* 0x0000001007038223 */ /* 0x000fe40000010003 */
[----:B------:R-:W-:Y:S01]  /*3bc0*/  @!P0 FFMA.FTZ R23, R16, R6, -R23 ;  /* 0x0000000610178223 */ /* 0x000fe20000010817 */
[----:B------:R-:W-:Y:S01]  /*3bd0*/  @!P0 F2FP.BF16.PACK_AB R2, R2, R25 ;  /* 0x000000190202823e */ /* 0x000fe200000010ff */
[----:B------:R-:W-:Y:S01]  /*3be0*/  @!P0 FFMA.FTZ R24, R22, R5, -R24 ;  /* 0x0000000516188223 */ /* 0x000fe20000010818 */
[----:B------:R-:W-:Y:S01]  /*3bf0*/  @!P0 F2FP.BF16.PACK_AB R5, R0, R30 ;  /* 0x0000001e0005823e */ /* 0x000fe200000010ff */
[----:B------:R-:W-:Y:S01]  /*3c00*/  @!P0 FFMA.FTZ R4, R21, R22, R4 ;  /* 0x0000001615048223 */ /* 0x000fe20000010004 */
[----:B------:R-:W-:Y:S02]  /*3c10*/  @!P0 F2FP.BF16.PACK_AB R3, R3, R23 ;  /* 0x000000170303823e */ /* 0x000fe400000010ff */
[----:B------:R-:W-:Y:S01]  /*3c20*/  @!P0 MOV R9, R2 ;  /* 0x0000000200098202 */ /* 0x000fe20000000f00 */
[----:B------:R-:W-:Y:S01]  /*3c30*/  @!P0 IMAD.MOV.U32 R8, RZ, RZ, R5 ;  /* 0x000000ffff088224 */ /* 0x000fe200078e0005 */
[----:B------:R-:W-:Y:S01]  /*3c40*/  @!P0 F2FP.BF16.PACK_AB R0, R4, R24 ;  /* 0x000000180400823e */ /* 0x000fe200000010ff */
[----:B------:R-:W-:Y:S03]  /*3c50*/  @!P0 IMAD.MOV.U32 R10, RZ, RZ, R3 ;  /* 0x000000ffff0a8224 */ /* 0x000fe600078e0003 */
[----:B------:R-:W-:Y:S05]  /*3c60*/  @!P0 MOV R11, R0 ;  /* 0x00000000000b8202 */ /* 0x000fea0000000f00 */
[----:B------:R1:W-:Y:S02]  /*3c70*/  ST.E.128 [R34.64], R8 ;  /* 0x0000000822007985 */ /* 0x0003e4000c101d08 */
.L_x_184:
[----:B------:R-:W-:Y:S05]  /*3c80*/  BSYNC B0 ;  /* 0x0000000000007941 */ /* 0x000fea0003800000 */
.L_x_183:
[----:B------:R-:W-:Y:S01]  /*3c90*/  ISETP.GE.AND P0, PT, R199, c[0x0][0x1d4], PT ;  /* 0x00007500c7007a0c */ /* 0x000fe20003f06270 */
[----:B------:R-:W-:Y:S01]  /*3ca0*/  @!UPT UIADD3 URZ, URZ, URZ, URZ ;  /* 0x0000003f3f3ff290 */ /* 0x000fe2000fffe03f */
[----:B------:R-:W-:Y:S11]  /*3cb0*/  BSSY B0, `(.L_x_185) ;  /* 0x0000038000007945 */ /* 0x000ff60003800000 */
[----:B------:R-:W-:-:S05]  /*3cc0*/  @P0 BRA `(.L_x_186) ;  /* 0x0000036000000947 */ /* 0x000fca0003800000 */
[C---:B--2-4-:R-:W-:Y:S01]  /*3cd0*/  LEA R22, P0, R199.reuse, R39, 0x1 ;  /* 0x00000027c7167211 */ /* 0x054fe200078008ff */
[----:B-1----:R-:W1:Y:S03]  /*3ce0*/  LDS.128 R8, [R198+0xe080] ;  /* 0x00e08000c6087984 */ /* 0x002e660000000c00 */
        /* <DEDUP_REMOVED lines=19> */
[C---:B------:R-:W-:Y:S02]  /*3e20*/  @!P0 FMUL.FTZ R18, R2.reuse, R7 ;  /* 0x0000000702128220 */ /* 0x040fe40000410000 */
        /* <DEDUP_REMOVED lines=17> */
[-C--:B------:R-:W-:Y:S02]  /*3f40*/  @!P0 FMUL.FTZ R4, R4, R5.reuse ;  /* 0x0000000504048220 */ /* 0x080fe40000410000 */
        /* <DEDUP_REMOVED lines=14> */
.L_x_186:
[----:B------:R-:W-:Y:S05]  /*4030*/  BSYNC B0 ;  /* 0x0000000000007941 */ /* 0x000fea0003800000 */
.L_x_185:
[----:B------:R-:W-:Y:S11]  /*4040*/  ISETP.GE.AND P0, PT, R200, c[0x0][0x1d4], PT ;  /* 0x00007500c8007a0c */ /* 0x000ff60003f06270 */
[----:B------:R-:W-:Y:S02]  /*4050*/  @!UPT UIADD3 URZ, URZ, URZ, URZ ;  /* 0x0000003f3f3ff290 */ /* 0x000fe4000fffe03f */
[----:B------:R-:W-:-:S05]  /*4060*/  @P0 BRA `(.L_x_180) ;  /* 0x0000184000000947 */ /* 0x000fca0003800000 */
[C---:B----4-:R-:W-:Y:S01]  /*4070*/  LEA R20, P0, R200.reuse, R39, 0x1 ;  /* 0x00000027c8147211 */ /* 0x050fe200078008ff */
        /* <DEDUP_REMOVED lines=23> */
[----:B--2---:R-:W-:Y:S01]  /*41f0*/  @!P0 FFMA.FTZ R22, R12, R6, -R16 ;  /* 0x000000060c168223 */ /* 0x004fe20000010810 */
        /* <DEDUP_REMOVED lines=28> */
[----:B------:R1:W-:Y:S01]  /*43c0*/  ST.E.128 [R20.64], R8 ;  /* 0x0000000814007985 */ /* 0x0003e2000c101d08 */
[----:B------:R-:W-:-:S05]  /*43d0*/  BRA `(.L_x_180) ;  /* 0x000014d000007947 */ /* 0x000fca0003800000 */
.L_x_177:
        /* <DEDUP_REMOVED lines=17> */
[----:B------:R-:W-:Y:S05]  /*44f0*/  IADD3 R3, P0, R64, R10, RZ ;  /* 0x0000000a40037210 */ /* 0x000fea0007f1e0ff */
[----:B------:R-:W-:Y:S01]  /*4500*/  IMAD.X R10, R31, 0x1, R82, P0 ;  /* 0x000000011f0a7824 */ /* 0x000fe200000e0652 */
[C---:B------:R-:W-:Y:S04]  /*4510*/  LEA R8, P0, R0.reuse, c[0x0][0x270], 0x1 ;  /* 0x00009c0000087a11 */ /* 0x040fe800078008ff */
[----:B------:R-:W-:Y:S02]  /*4520*/  LEA.HI.X R9, R0, c[0x0][0x274], R2, 0x1, P0 ;  /* 0x00009d0000097a11 */ /* 0x000fe400000f0c02 */
[C---:B------:R-:W-:Y:S04]  /*4530*/  LEA R2, P0, R3.reuse, c[0x0][0x288], 0x1 ;  /* 0x0000a20003027a11 */ /* 0x040fe800078008ff */
[----:B------:R-:W-:Y:S02]  /*4540*/  LEA.HI.X R3, R3, c[0x0][0x28c], R10, 0x1, P0 ;  /* 0x0000a30003037a11 */ /* 0x000fe400000f0c0a */
[----:B------:R-:W-:Y:S11]  /*4550*/  ISETP.GE.AND P0, PT, R132, c[0x0][0x27c], PT ;  /* 0x00009f0084007a0c */ /* 0x000ff60003f06270 */
[----:B------:R-:W-:Y:S02]  /*4560*/  @!UPT UIADD3 URZ, URZ, URZ, URZ ;  /* 0x0000003f3f3ff290 */ /* 0x000fe4000fffe03f */
[----:B------:R1:W5:Y:S04]  /*4570*/  @!P0 LDG.E.128 R4, [R8.64] ;  /* 0x0000000808048981 */ /* 0x000368000c1e1d00 */
[----:B------:R1:W5:Y:S01]  /*4580*/  @!P0 LDG.E.128 R12, [R2.64] ;  /* 0x00000008020c8981 */ /* 0x000362000c1e1d00 */
[----:B------:R-:W-:Y:S11]  /*4590*/  ISETP.GE.AND P0, PT, R135, c[0x0][0x27c], PT ;  /* 0x00009f0087007a0c */ /* 0x000ff60003f06270 */
[----:B------:R-:W-:Y:S02]  /*45a0*/  @!UPT UIADD3 URZ, URZ, URZ, URZ ;  /* 0x0000003f3f3ff290 */ /* 0x000fe4000fffe03f */
[----:B------:R1:W5:Y:S04]  /*45b0*/  @!P0 LDG.E.128 R16, [R8.64+0x80] ;  /* 0x0000800808108981 */ /* 0x000368000c1e1d00 */
[----:B------:R1:W5:Y:S02]  /*45c0*/  @!P0 LDG.E.128 R32, [R2.64+0x80] ;  /* 0x0000800802208981 */ /* 0x000364000c1e1d00 */
.L_x_188:
[----:B------:R-:W-:Y:S05]  /*45d0*/  BSYNC B0 ;  /* 0x0000000000007941 */ /* 0x000fea0003800000 */
.L_x_187:
[----:B------:R2:W3:Y:S04]  /*45e0*/  SHFL.IDX PT, R39, R22, RZ, 0x181f ;  /* 0x00181fff16277589 */ /* 0x0004e800000e0000 */
[----:B------:R2:W4:Y:S01]  /*45f0*/  SHFL.IDX PT, R38, R30, RZ, 0x181f ;  /* 0x00181fff1e267589 */ /* 0x00052200000e0000 */
[----:B------:R-:W-:-:S05]  /*4600*/  @P1 BRA `(.L_x_180) ;  /* 0x000012a000001947 */ /* 0x000fca0003800000 */
[----:B------:R-:W-:Y:S01]  /*4610*/  ISETP.GE.AND P0, PT, R132, c[0x0][0x1d4], PT ;  /* 0x0000750084007a0c */ /* 0x000fe20003f06270 */
[----:B-1---5:R-:W-:Y:S01]  /*4620*/  IMAD.MOV.U32 R8, RZ, RZ, R18 ;  /* 0x000000ffff087224 */ /* 0x022fe200078e0012 */
[----:B------:R-:W-:Y:S01]  /*4630*/  IADD3 R41, -R94, c[0x0][0x1d4], RZ ;  /* 0x000075005e297a10 */ /* 0x000fe20007ffe1ff */
[----:B------:R-:W-:Y:S01]  /*4640*/  IMAD.MOV.U32 R3, RZ, RZ, R19 ;  /* 0x000000ffff037224 */ /* 0x000fe200078e0013 */
[----:B------:R-:W-:Y:S01]  /*4650*/  SHF.R.U32.HI R103, RZ, 0x3, R217 ;  /* 0x00000003ff677819 */ /* 0x000fe200000116d9 */
[----:B------:R-:W-:Y:S01]  /*4660*/  IMAD.MOV.U32 R2, RZ, RZ, R16 ;  /* 0x000000ffff027224 */ /* 0x000fe200078e0010 */
[----:B------:R-:W-:Y:S01]  /*4670*/  BSSY B0, `(.L_x_189) ;  /* 0x000008a000007945 */ /* 0x000fe20003800000 */
[----:B------:R-:W-:Y:S01]  /*4680*/  IMAD.MOV.U32 R0, RZ, RZ, R17 ;  /* 0x000000ffff007224 */ /* 0x000fe200078e0011 */
[----:B------:R-:W-:Y:S01]  /*4690*/  PRMT R20, R3, 0x5410, R8 ;  /* 0x0000541003147816 */ /* 0x000fe20000000008 */
[----:B------:R-:W-:Y:S01]  /*46a0*/  IMAD.MOV.U32 R3, RZ, RZ, R35 ;  /* 0x000000ffff037224 */ /* 0x000fe200078e0023 */
[----:B------:R-:W-:Y:S02]  /*46b0*/  MOV R8, R34 ;  /* 0x0000002200087202 */ /* 0x000fe40000000f00 */
[----:B------:R-:W-:Y:S01]  /*46c0*/  PRMT R11, R0, 0x5410, R2 ;  /* 0x00005410000b7816 */ /* 0x000fe20000000002 */
[----:B------:R-:W-:Y:S01]  /*46d0*/  IMAD.MOV.U32 R2, RZ, RZ, R32 ;  /* 0x000000ffff027224 */ /* 0x000fe200078e0020 */
[----:B------:R-:W-:Y:S02]  /*46e0*/  MOV R0, R33 ;  /* 0x0000002100007202 */ /* 0x000fe40000000f00 */
[----:B------:R-:W-:Y:S02]  /*46f0*/  PRMT R37, R3, 0x5410, R8 ;  /* 0x0000541003257816 */ /* 0x000fe40000000008 */
[----:B------:R-:W-:Y:S01]  /*4700*/  PRMT R36, R2, 0x5410, R0 ;  /* 0x0000541002247816 */ /* 0x000fe20000000000 */
[----:B------:R-:W-:-:S05]  /*4710*/  @P0 BRA `(.L_x_190) ;  /* 0x000007f000000947 */ /* 0x000fca0003800000 */
[----:B------:R-:W-:Y:S01]  /*4720*/  LOP3.LUT P2, RZ, R207, 0x2, RZ, 0xc0, !PT ;  /* 0x00000002cfff7812 */ /* 0x000fe2000784c0ff */
[----:B------:R-:W-:Y:S01]  /*4730*/  IMAD.MOV.U32 R24, RZ, RZ, R13 ;  /* 0x000000ffff187224 */ /* 0x000fe200078e000d */
[----:B------:R-:W-:Y:S01]  /*4740*/  ISETP.GE.AND P0, PT, R132, c[0x0][0x27c], PT ;  /* 0x00009f0084007a0c */ /* 0x000fe20003f06270 */
[----:B------:R-:W-:Y:S01]  /*4750*/  IMAD.MOV.U32 R28, RZ, RZ, R14 ;  /* 0x000000ffff1c7224 */ /* 0x000fe200078e000e */
[----:B------:R-:W-:Y:S01]  /*4760*/  SEL R0, R94, R41, !P2 ;  /* 0x000000295e007207 */ /* 0x000fe20005000000 */
[----:B------:R-:W-:Y:S01]  /*4770*/  IMAD.MOV.U32 R31, RZ, RZ, R15 ;  /* 0x000000ffff1f7224 */ /* 0x000fe200078e000f */
[----:B------:R-:W-:Y:S01]  /*4780*/  MOV R9, R4 ;  /* 0x0000000400097202 */ /* 0x000fe20000000f00 */
[----:B--2---:R-:W-:Y:S01]  /*4790*/  IMAD.MOV.U32 R22, RZ, RZ, R12 ;  /* 0x000000ffff167224 */ /* 0x004fe200078e000c */
[----:B------:R-:W-:Y:S01]  /*47a0*/  SHF.R.S32.HI R2, RZ, 0x1f, R0 ;  /* 0x0000001fff027819 */ /* 0x000fe20000011400 */
[----:B------:R-:W-:Y:S03]  /*47b0*/  IMAD.MOV.U32 R8, RZ, RZ, R5 ;  /* 0x000000ffff087224 */ /* 0x000fe600078e0005 */
[----:B------:R-:W-:Y:S03]  /*47c0*/  LEA.HI R0, R2, R0, RZ, 0x4 ;  /* 0x0000000002007211 */ /* 0x000fe600078f20ff */
[--C-:B------:R-:W-:Y:S02]  /*47d0*/  @!P0 SHF.R.U64 R23, R12, 0x10, R13.reuse ;  /* 0x000000100c178819 */ /* 0x100fe4000000120d */
[----:B------:R-:W-:Y:S02]  /*47e0*/  LEA.HI.SX32 R0, R0, R84, 0x1c ;  /* 0x0000005400007211 */ /* 0x000fe400078fe2ff */
[----:B------:R-:W-:Y:S02]  /*47f0*/  @!P0 SHF.R.U32.HI R21, RZ, 0x10, R13 ;  /* 0x00000010ff158819 */ /* 0x000fe4000001160d */
[----:B------:R-:W-:Y:S01]  /*4800*/  SHF.R.S32.HI R2, RZ, 0x1f, R0 ;  /* 0x0000001fff027819 */ /* 0x000fe20000011400 */
[----:B------:R-:W-:Y:S01]  /*4810*/  IMAD.SHL.U32 R40, R0, 0x8, RZ ;  /* 0x0000000800287824 */ /* 0x000fe200078e00ff */
[--C-:B------:R-:W-:Y:S02]  /*4820*/  @!P0 SHF.R.U64 R29, R14, 0x10, R15.reuse ;  /* 0x000000100e1d8819 */ /* 0x100fe4000000120f */
[----:B------:R-:W-:Y:S02]  /*4830*/  LEA.HI R2, R2, R0, RZ, 0x3 ;  /* 0x0000000002027211 */ /* 0x000fe400078f18ff */
[----:B------:R-:W-:Y:S02]  /*4840*/  @!P0 SHF.R.U32.HI R30, RZ, 0x10, R15 ;  /* 0x00000010ff1e8819 */ /* 0x000fe4000001160f */
[----:B------:R-:W-:Y:S01]  /*4850*/  @!P0 PRMT R21, R24, 0x5410, R21 ;  /* 0x0000541018158816 */ /* 0x000fe20000000015 */
[----:B------:R-:W-:Y:S01]  /*4860*/  IMAD.SHL.U32 R2, R2, 0x100, RZ ;  /* 0x0000010002027824 */ /* 0x000fe200078e00ff */
[----:B------:R-:W-:Y:S01]  /*4870*/  LOP3.LUT R0, R217, 0x38, R40, 0xf8, !PT ;  /* 0x00000038d9007812 */ /* 0x000fe200078ef828 */
[----:B------:R-:W1:Y:S01]  /*4880*/  LDS.128 R24, [R76+0xc080] ;  /* 0x00c080004c187984 */ /* 0x000e620000000c00 */
[--C-:B------:R-:W-:Y:S02]  /*4890*/  @!P0 SHF.R.U64 R10, R4, 0x10, R5.reuse ;  /* 0x00000010040a8819 */ /* 0x100fe40000001205 */
[----:B------:R-:W-:Y:S02]  /*48a0*/  LOP3.LUT R0, R0, R103, RZ, 0x3c, !PT ;  /* 0x0000006700007212 */ /* 0x000fe400078e3cff */
[----:B------:R-:W-:Y:S02]  /*48b0*/  LOP3.LUT R2, R2, 0x7ffff800, RZ, 0xc0, !PT ;  /* 0x7ffff80002027812 */ /* 0x000fe400078ec0ff */
[----:B------:R-:W-:Y:S01]  /*48c0*/  @!P0 SHF.R.U32.HI R3, RZ, 0x10, R5 ;  /* 0x00000010ff038819 */ /* 0x000fe20000011605 */
[----:B------:R-:W-:Y:S01]  /*48d0*/  IMAD.MOV.U32 R5, RZ, RZ, R7 ;  /* 0x000000ffff057224 */ /* 0x000fe200078e0007 */
[----:B------:R-:W-:Y:S01]  /*48e0*/  IADD3 R2, R0, R2, R219 ;  /* 0x0000000200027210 */ /* 0x000fe20007ffe0db */
[----:B------:R-:W-:Y:S01]  /*48f0*/  IMAD.MOV.U32 R0, RZ, RZ, R6 ;  /* 0x000000ffff007224 */ /* 0x000fe200078e0006 */
[----:B------:R-:W-:Y:S02]  /*4900*/  @!P0 SHF.R.U64 R4, R6, 0x10, R7 ;  /* 0x0000001006048819 */ /* 0x000fe40000001207 */
[----:B------:R-:W-:Y:S02]  /*4910*/  SHF.L.U32 R12, R2, 0x1, RZ ;  /* 0x00000001020c7819 */ /* 0x000fe400000006ff */
[----:B------:R-:W-:Y:S02]  /*4920*/  @!P0 PRMT R22, R22, 0x5410, R23 ;  /* 0x0000541016168816 */ /* 0x000fe40000000017 */
[----:B------:R-:W-:Y:S02]  /*4930*/  @!P0 SHF.R.U32.HI R2, RZ, 0x10, R7 ;  /* 0x00000010ff028819 */ /* 0x000fe40000011607 */
[----:B------:R-:W2:Y:S01]  /*4940*/  LDS.128 R12, [R12+0xc080] ;  /* 0x00c080000c0c7984 */ /* 0x000ea20000000c00 */
[----:B------:R-:W-:Y:S02]  /*4950*/  @!P0 PRMT R6, R9, 0x5410, R10 ;  /* 0x0000541009068816 */ /* 0x000fe4000000000a */
[----:B------:R-:W-:Y:S02]  /*4960*/  @!P0 PRMT R7, R8, 0x5410, R3 ;  /* 0x0000541008078816 */ /* 0x000fe40000000003 */
[----:B------:R-:W-:Y:S01]  /*4970*/  @!P0 PRMT R8, R0, 0x5410, R4 ;  /* 0x0000541000088816 */ /* 0x000fe20000000004 */
[----:B------:R-:W-:Y:S01]  /*4980*/  @!P0 IMAD.U32 R4, R22, 0x10000, RZ ;  /* 0x0001000016048824 */ /* 0x000fe200078e00ff */
[----:B------:R-:W-:Y:S01]  /*4990*/  @!P0 PRMT R9, R5, 0x5410, R2 ;  /* 0x0000541005098816 */ /* 0x000fe20000000002 */
[----:B------:R-:W-:Y:S01]  /*49a0*/  @!P0 IMAD.U32 R2, R6, 0x10000, RZ ;  /* 0x0001000006028824 */ /* 0x000fe200078e00ff */
[----:B------:R-:W-:Y:S02]  /*49b0*/  @!P0 PRMT R23, R28, 0x5410, R29 ;  /* 0x000054101c178816 */ /* 0x000fe4000000001d */
[----:B------:R-:W-:Y:S02]  /*49c0*/  @!P0 LOP3.LUT R10, R22, 0xffff0000, RZ, 0xc0, !PT ;  /* 0xffff0000160a8812 */ /* 0x000fe400078ec0ff */
[----:B------:R-:W-:Y:S01]  /*49d0*/  @!P0 PRMT R30, R31, 0x5410, R30 ;  /* 0x000054101f1e8816 */ /* 0x000fe2000000001e */
[----:B-1----:R-:W-:Y:S01]  /*49e0*/  @!P0 IMAD.U32 R5, R24, 0x10000, RZ ;  /* 0x0001000018058824 */ /* 0x002fe200078e00ff */
[----:B--2---:R-:W-:Y:S05]  /*49f0*/  @!P0 SHF.L.U32 R0, R12, 0x10, RZ ;  /* 0x000000100c008819 */ /* 0x004fea00000006ff */
[C---:B------:R-:W-:Y:S02]  /*4a00*/  @!P0 FMUL.FTZ R3, R0.reuse, R4 ;  /* 0x0000000400038220 */ /* 0x040fe40000410000 */
[-C--:B------:R-:W-:Y:S02]  /*4a10*/  @!P0 FMUL.FTZ R0, R0, R2.reuse ;  /* 0x0000000200008220 */ /* 0x080fe40000410000 */
[----:B------:R-:W-:Y:S01]  /*4a20*/  @!P0 FFMA.FTZ R28, R5, R2, -R3 ;  /* 0x00000002051c8223 */ /* 0x000fe20000010803 */
[----:B------:R-:W-:Y:S01]  /*4a30*/  @!P0 LOP3.LUT R2, R12, 0xffff0000, RZ, 0xc0, !PT ;  /* 0xffff00000c028812 */ /* 0x000fe200078ec0ff */
[----:B------:R-:W-:Y:S01]  /*4a40*/  @!P0 FFMA.FTZ R0, R4, R5, R0 ;  /* 0x0000000504008223 */ /* 0x000fe20000010000 */
[----:B------:R-:W-:Y:S02]  /*4a50*/  @!P0 LOP3.LUT R3, R6, 0xffff0000, RZ, 0xc0, !PT ;  /* 0xffff000006038812 */ /* 0x000fe400078ec0ff */
[----:B------:R-:W-:Y:S01]  /*4a60*/  @!P0 LOP3.LUT R4, R24, 0xffff0000, RZ, 0xc0, !PT ;  /* 0xffff000018048812 */ /* 0x000fe200078ec0ff */
[C---:B------:R-:W-:Y:S02]  /*4a70*/  @!P0 FMUL.FTZ R5, R2.reuse, R10 ;  /* 0x0000000a02058220 */ /* 0x040fe40000410000 */
[-C--:B------:R-:W-:Y:S02]  /*4a80*/  @!P0 FMUL.FTZ R2, R2, R3.reuse ;  /* 0x0000000302028220 */ /* 0x080fe40000410000 */
[----:B------:R-:W-:Y:S01]  /*4a90*/  @!P0 FFMA.FTZ R6, R4, R3, -R5 ;  /* 0x0000000304068223 */ /* 0x000fe20000010805 */
[----:B------:R-:W-:Y:S01]  /*4aa0*/  @!P0 SHF.L.U32 R3, R13, 0x10, RZ ;  /* 0x000000100d038819 */ /* 0x000fe200000006ff */
[----:B------:R-:W-:Y:S02]  /*4ab0*/  @!P0 FFMA.FTZ R2, R10, R4, R2 ;  /* 0x000000040a028223 */ /* 0x000fe40000010002 */
[----:B------:R-:W-:Y:S01]  /*4ac0*/  @!P0 IMAD.U32 R5, R21, 0x10000, RZ ;  /* 0x0001000015058824 */ /* 0x000fe200078e00ff */
[----:B------:R-:W-:Y:S01]  /*4ad0*/  @!P0 F2FP.BF16.PACK_AB R31, R6, R28 ;  /* 0x0000001c061f823e */ /* 0x000fe200000010ff */
[----:B------:R-:W-:Y:S02]  /*4ae0*/  @!P0 IMAD.U32 R4, R7, 0x10000, RZ ;  /* 0x0001000007048824 */ /* 0x000fe400078e00ff */
[----:B------:R-:W-:Y:S02]  /*4af0*/  @!P0 IMAD.U32 R6, R25, 0x10000, RZ ;  /* 0x0001000019068824 */ /* 0x000fe400078e00ff */
[C---:B------:R-:W-:Y:S02]  /*4b00*/  @!P0 FMUL.FTZ R10, R3.reuse, R5 ;  /* 0x00000005030a8220 */ /* 0x040fe40000410000 */
[-C--:B------:R-:W-:Y:S02]  /*4b10*/  @!P0 FMUL.FTZ R3, R3, R4.reuse ;  /* 0x0000000403038220 */ /* 0x080fe40000410000 */
[----:B------:R-:W-:Y:S01]  /*4b20*/  @!P0 FFMA.FTZ R22, R6, R4, -R10 ;  /* 0x0000000406168223 */ /* 0x000fe2000001080a */
[----:B------:R-:W-:Y:S01]  /*4b30*/  @!P0 LOP3.LUT R4, R13, 0xffff0000, RZ, 0xc0, !PT ;  /* 0xffff00000d048812 */ /* 0x000fe200078ec0ff */
[----:B------:R-:W-:Y:S01]  /*4b40*/  @!P0 FFMA.FTZ R3, R5, R6, R3 ;  /* 0x0000000605038223 */ /* 0x000fe20000010003 */
[----:B------:R-:W-:Y:S01]  /*4b50*/  @!P0 LOP3.LUT R6, R21, 0xffff0000, RZ, 0xc0, !PT ;  /* 0xffff000015068812 */ /* 0x000fe200078ec0ff */
[----:B------:R-:W-:Y:S01]  /*4b60*/  @!P0 IMAD.MOV.U32 R24, RZ, RZ, R31 ;  /* 0x000000ffff188224 */ /* 0x000fe200078e001f */
        /* <DEDUP_REMOVED lines=9> */
[----:B------:R-:W-:Y:S01]  /*4c00*/  @!P0 IMAD.U32 R6, R8, 0x10000, RZ ;  /* 0x0001000008068824 */ /* 0x000fe200078e00ff */
[----:B------:R-:W-:Y:S01]  /*4c10*/  @!P0 F2FP.BF16.PACK_AB R3, R4, R3 ;  /* 0x000000030403823e */ /* 0x000fe200000010ff */
[----:B------:R-:W-:Y:S01]  /*4c20*/  @!P0 IMAD.U32 R10, R26, 0x10000, RZ ;  /* 0x000100001a0a8824 */ /* 0x000fe200078e00ff */
[----:B------:R-:W-:Y:S01]  /*4c30*/  @!P0 MOV R25, R28 ;  /* 0x0000001c00198202 */ /* 0x000fe20000000f00 */
[C---:B------:R-:W-:Y:S01]  /*4c40*/  @!P0 FMUL.FTZ R21, R5.reuse, R7 ;  /* 0x0000000705158220 */ /* 0x040fe20000410000 */
[----:B------:R-:W-:Y:S01]  /*4c50*/  @!P0 MOV R13, R3 ;  /* 0x00000003000d8202 */ /* 0x000fe20000000f00 */
[-C--:B------:R-:W-:Y:S02]  /*4c60*/  @!P0 FMUL.FTZ R5, R5, R6.reuse ;  /* 0x0000000605058220 */ /* 0x080fe40000410000 */
[----:B------:R-:W-:Y:S01]  /*4c70*/  @!P0 FFMA.FTZ R22, R10, R6, -R21 ;  /* 0x000000060a168223 */ /* 0x000fe20000010815 */
[----:B------:R-:W-:Y:S01]  /*4c80*/  @!P0 LOP3.LUT R6, R14, 0xffff0000, RZ, 0xc0, !PT ;  /* 0xffff00000e068812 */ /* 0x000fe200078ec0ff */
[----:B------:R-:W-:Y:S01]  /*4c90*/  @!P0 FFMA.FTZ R5, R7, R10, R5 ;  /* 0x0000000a07058223 */ /* 0x000fe20000010005 */
[----:B------:R-:W-:Y:S02]  /*4ca0*/  @!P0 LOP3.LUT R10, R23, 0xffff0000, RZ, 0xc0, !PT ;  /* 0xffff0000170a8812 */ /* 0x000fe400078ec0ff */
[----:B------:R-:W-:Y:S02]  /*4cb0*/  @!P0 LOP3.LUT R21, R26, 0xffff0000, RZ, 0xc0, !PT ;  /* 0xffff00001a158812 */ /* 0x000fe400078ec0ff */
[----:B------:R-:W-:Y:S01]  /*4cc0*/  @!P0 LOP3.LUT R7, R8, 0xffff0000, RZ, 0xc0, !PT ;  /* 0xffff000008078812 */ /* 0x000fe200078ec0ff */
[C---:B------:R-:W-:Y:S04]  /*4cd0*/  @!P0 FMUL.FTZ R8, R6.reuse, R10 ;  /* 0x0000000a06088220 */ /* 0x040fe80000410000 */
[-C--:B------:R-:W-:Y:S02]  /*4ce0*/  @!P0 FFMA.FTZ R8, R21, R7.reuse, -R8 ;  /* 0x0000000715088223 */ /* 0x080fe40000010808 */
[----:B------:R-:W-:Y:S01]  /*4cf0*/  @!P0 FMUL.FTZ R6, R6, R7 ;  /* 0x0000000706068220 */ /* 0x000fe20000410000 */
[----:B------:R-:W-:Y:S02]  /*4d00*/  @!P0 SHF.L.U32 R7, R15, 0x10, RZ ;  /* 0x000000100f078819 */ /* 0x000fe400000006ff */
[----:B------:R-:W-:Y:S01]  /*4d10*/  @!P0 F2FP.BF16.PACK_AB R22, R8, R22 ;  /* 0x000000160816823e */ /* 0x000fe200000010ff */
[----:B------:R-:W-:Y:S02]  /*4d20*/  @!P0 FFMA.FTZ R6, R10, R21, R6 ;  /* 0x000000150a068223 */ /* 0x000fe40000010006 */
[----:B------:R-:W-:Y:S02]  /*4d30*/  @!P0 IMAD.U32 R10, R30, 0x10000, RZ ;  /* 0x000100001e0a8824 */ /* 0x000fe400078e00ff */
        /* <DEDUP_REMOVED lines=10> */
[----:B------:R-:W-:Y:S03]  /*4de0*/  @!P0 LOP3.LUT R21, R27, 0xffff0000, RZ, 0xc0, !PT ;  /* 0xffff00001b158812 */ /* 0x000fe600078ec0ff */
[C---:B------:R-:W-:Y:S02]  /*4df0*/  @!P0 FMUL.FTZ R23, R8.reuse, R10 ;  /* 0x0000000a08178220 */ /* 0x040fe40000410000 */
[-C--:B------:R-:W-:Y:S02]  /*4e00*/  @!P0 FMUL.FTZ R8, R8, R9.reuse ;  /* 0x0000000908088220 */ /* 0x080fe40000410000 */
[----:B------:R-:W-:Y:S01]  /*4e10*/  @!P0 FFMA.FTZ R23, R21, R9, -R23 ;  /* 0x0000000915178223 */ /* 0x000fe20000010817 */
[----:B------:R-:W-:Y:S01]  /*4e20*/  @!P0 F2FP.BF16.PACK_AB R9, R2, R0 ;  /* 0x000000000209823e */ /* 0x000fe200000010ff */
[----:B------:R-:W-:Y:S01]  /*4e30*/  @!P0 FFMA.FTZ R8, R10, R21, R8 ;  /* 0x000000150a088223 */ /* 0x000fe20000010008 */
[----:B------:R-:W-:Y:S02]  /*4e40*/  @!P0 F2FP.BF16.PACK_AB R2, R6, R5 ;  /* 0x000000050602823e */ /* 0x000fe400000010ff */
[----:B------:R-:W-:Y:S01]  /*4e50*/  @!P0 F2FP.BF16.PACK_AB R10, R23, R29 ;  /* 0x0000001d170a823e */ /* 0x000fe200000010ff */
[----:B------:R-:W-:Y:S01]  /*4e60*/  @!P0 IMAD.MOV.U32 R12, RZ, RZ, R9 ;  /* 0x000000ffff0c8224 */ /* 0x000fe200078e0009 */
[----:B------:R-:W-:Y:S01]  /*4e70*/  @!P0 F2FP.BF16.PACK_AB R0, R8, R7 ;  /* 0x000000070800823e */ /* 0x000fe200000010ff */
[----:B------:R-:W-:Y:S02]  /*4e80*/  @!P0 IMAD.MOV.U32 R14, RZ, RZ, R2 ;  /* 0x000000ffff0e8224 */ /* 0x000fe400078e0002 */
[----:B------:R-:W-:Y:S02]  /*4e90*/  @!P0 IMAD.MOV.U32 R27, RZ, RZ, R10 ;  /* 0x000000ffff1b8224 */ /* 0x000fe400078e000a */
[----:B------:R-:W-:Y:S01]  /*4ea0*/  @!P0 IMAD.MOV.U32 R15, RZ, RZ, R0 ;  /* 0x000000ffff0f8224 */ /* 0x000fe200078e0000 */
[C---:B----4-:R-:W-:Y:S04]  /*4eb0*/  LEA R2, P0, R51.reuse, R38, 0x1 ;  /* 0x0000002633027211 */ /* 0x050fe800078008ff */
[----:B---3--:R-:W-:Y:S02]  /*4ec0*/  LEA.HI.X R3, R51, R39, R79, 0x1, P0 ;  /* 0x0000002733037211 */ /* 0x008fe400000f0c4f */
[C---:B------:R-:W-:Y:S03]  /*4ed0*/  ISETP.GE.AND P0, PT, R40.reuse, c[0x0][0x1d4], PT ;  /* 0x0000750028007a0c */ /* 0x040fe60003f06270 */
[----:B------:R1:W-:Y:S10]  /*4ee0*/  ST.E.128 [R2.64], R24 ;  /* 0x0000001802007985 */ /* 0x0003f4000c101d08 */
[----:B------:R-:W-:Y:S05]  /*4ef0*/  @!P0 IMAD.WIDE R4, R40, 0x2, R38 ;  /* 0x0000000228048825 */ /* 0x000fea00078e0226 */
[----:B------:R1:W-:Y:S02]  /*4f00*/  @!P0 ST.E.128 [R4.64], R12 ;  /* 0x0000000c04008985 */ /* 0x0003e4000c101d08 */
.L_x_190:
[----:B------:R-:W-:Y:S05]  /*4f10*/  BSYNC B0 ;  /* 0x0000000000007941 */ /* 0x000fea0003800000 */
.L_x_189:
[----:B------:R-:W-:Y:S11]  /*4f20*/  ISETP.GE.AND P0, PT, R135, c[0x0][0x1d4], PT ;  /* 0x0000750087007a0c */ /* 0x000ff60003f06270 */
[----:B------:R-:W-:Y:S02]  /*4f30*/  @!UPT UIADD3 URZ, URZ, URZ, URZ ;  /* 0x0000003f3f3ff290 */ /* 0x000fe4000fffe03f */
[----:B------:R-:W-:-:S05]  /*4f40*/  @P0 BRA `(.L_x_180) ;  /* 0x0000096000000947 */ /* 0x000fca0003800000 */
[----:B------:R-:W-:Y:S01]  /*4f50*/  LOP3.LUT P1, RZ, R207, 0x4, RZ, 0xc0, !PT ;  /* 0x00000004cfff7812 */ /* 0x000fe2000782c0ff */
[----:B--2---:R-:W2:Y:S01]  /*4f60*/  LDS.128 R28, [R75+0xc080] ;  /* 0x00c080004b1c7984 */ /* 0x004ea20000000c00 */
[----:B------:R-:W-:Y:S02]  /*4f70*/  ISETP.GE.AND P0, PT, R135, c[0x0][0x27c], PT ;  /* 0x00009f0087007a0c */ /* 0x000fe40003f06270 */
[----:B------:R-:W-:Y:S04]  /*4f80*/  SEL R0, R94, R41, !P1 ;  /* 0x000000295e007207 */ /* 0x000fe80004800000 */
[----:B-1----:R-:W-:Y:S04]  /*4f90*/  SHF.R.S32.HI R2, RZ, 0x1f, R0 ;  /* 0x0000001fff027819 */ /* 0x002fe80000011400 */
[----:B------:R-:W-:Y:S03]  /*4fa0*/  LEA.HI R0, R2, R0, RZ, 0x4 ;  /* 0x0000000002007211 */ /* 0x000fe600078f20ff */
[----:B------:R-:W-:Y:S02]  /*4fb0*/  @!P0 SHF.R.U64 R4, R32, 0x10, R33 ;  /* 0x0000001020048819 */ /* 0x000fe40000001221 */
[----:B------:R-:W-:Y:S02]  /*4fc0*/  LEA.HI.SX32 R0, R0, R83, 0x1c ;  /* 0x0000005300007211 */ /* 0x000fe400078fe2ff */
[----:B------:R-:W-:Y:S02]  /*4fd0*/  @!P0 SHF.R.U64 R3, R16, 0x10, R17 ;  /* 0x0000001010038819 */ /* 0x000fe40000001211 */
[----:B------:R-:W-:Y:S01]  /*4fe0*/  SHF.R.S32.HI R2, RZ, 0x1f, R0 ;  /* 0x0000001fff027819 */ /* 0x000fe20000011400 */
[----:B------:R-:W-:Y:S01]  /*4ff0*/  IMAD.SHL.U32 R40, R0, 0x8, RZ ;  /* 0x0000000800287824 */ /* 0x000fe200078e00ff */
[----:B------:R-:W-:Y:S02]  /*5000*/  @!P0 SHF.R.U32.HI R7, RZ, 0x10, R33 ;  /* 0x00000010ff078819 */ /* 0x000fe40000011621 */
[----:B------:R-:W-:Y:S02]  /*5010*/  LEA.HI R0, R2, R0, RZ, 0x3 ;  /* 0x0000000002007211 */ /* 0x000fe400078f18ff */
[----:B------:R-:W-:Y:S02]  /*5020*/  @!P0 SHF.R.U32.HI R5, RZ, 0x10, R19 ;  /* 0x00000010ff058819 */ /* 0x000fe40000011613 */
[----:B------:R-:W-:Y:S01]  /*5030*/  LOP3.LUT R2, R217, 0x38, R40, 0xf8, !PT ;  /* 0x00000038d9027812 */ /* 0x000fe200078ef828 */
[----:B------:R-:W-:Y:S01]  /*5040*/  IMAD.SHL.U32 R0, R0, 0x100, RZ ;  /* 0x0000010000007824 */ /* 0x000fe200078e00ff */
[----:B------:R-:W-:Y:S02]  /*5050*/  @!P0 PRMT R21, R36, 0x5410, R4 ;  /* 0x0000541024158816 */ /* 0x000fe40000000004 */
[----:B------:R-:W-:Y:S02]  /*5060*/  LOP3.LUT R2, R2, R103, RZ, 0x3c, !PT ;  /* 0x0000006702027212 */ /* 0x000fe400078e3cff */
[----:B------:R-:W-:Y:S02]  /*5070*/  LOP3.LUT R0, R0, 0x7ffff800, RZ, 0xc0, !PT ;  /* 0x7ffff80000007812 */ /* 0x000fe400078ec0ff */
[----:B------:R-:W-:Y:S02]  /*5080*/  @!P0 PRMT R6, R11, 0x5432, R3 ;  /* 0x000054320b068816 */ /* 0x000fe40000000003 */
[----:B------:R-:W-:Y:S01]  /*5090*/  IADD3 R0, R2, R0, R219 ;  /* 0x0000000002007210 */ /* 0x000fe20007ffe0db */
[C---:B--2---:R-:W-:Y:S01]  /*50a0*/  @!P0 IMAD.U32 R24, R31.reuse, 0x10000, RZ ;  /* 0x000100001f188824 */ /* 0x044fe200078e00ff */
[----:B------:R-:W-:Y:S03]  /*50b0*/  @!P0 LOP3.LUT R26, R31, 0xffff0000, RZ, 0xc0, !PT ;  /* 0xffff00001f1a8812 */ /* 0x000fe600078ec0ff */
[----:B------:R-:W-:Y:S01]  /*50c0*/  IMAD.SHL.U32 R0, R0, 0x2, RZ ;  /* 0x0000000200007824 */ /* 0x000fe200078e00ff */
[----:B------:R-:W-:Y:S02]  /*50d0*/  @!P0 SHF.R.U64 R2, R18, 0x10, R19 ;  /* 0x0000001012028819 */ /* 0x000fe40000001213 */
[----:B------:R-:W-:Y:S02]  /*50e0*/  @!P0 LOP3.LUT R19, R29, 0xffff0000, RZ, 0xc0, !PT ;  /* 0xffff00001d138812 */ /* 0x000fe400078ec0ff */
[----:B------:R1:W2:Y:S01]  /*50f0*/  LDS.128 R12, [R0+0xc080] ;  /* 0x00c08000000c7984 */ /* 0x0002a20000000c00 */
[--C-:B------:R-:W-:Y:S02]  /*5100*/  @!P0 SHF.R.U32.HI R9, RZ, 0x10, R35.reuse ;  /* 0x00000010ff098819 */ /* 0x100fe40000011623 */
[----:B------:R-:W-:Y:S02]  /*5110*/  @!P0 SHF.R.U64 R10, R34, 0x10, R35 ;  /* 0x00000010220a8819 */ /* 0x000fe40000001223 */
[C---:B------:R-:W-:Y:S02]  /*5120*/  @!P0 PRMT R22, R37.reuse, 0x5410, R9 ;  /* 0x0000541025168816 */ /* 0x040fe40000000009 */
[----:B------:R-:W-:Y:S02]  /*5130*/  @!P0 PRMT R27, R37, 0x5432, R10 ;  /* 0x00005432251b8816 */ /* 0x000fe4000000000a */
[----:B------:R-:W-:Y:S01]  /*5140*/  @!P0 PRMT R10, R20, 0x5432, R2 ;  /* 0x00005432140a8816 */ /* 0x000fe20000000002 */
[----:B------:R-:W-:Y:S01]  /*5150*/  @!P0 IMAD.U32 R2, R28, 0x10000, RZ ;  /* 0x000100001c028824 */ /* 0x000fe200078e00ff */
[C---:B------:R-:W-:Y:S01]  /*5160*/  @!P0 LOP3.LUT R25, R22.reuse, 0xffff0000, RZ, 0xc0, !PT ;  /* 0xffff000016198812 */ /* 0x040fe200078ec0ff */
[----:B------:R-:W-:Y:S01]  /*5170*/  @!P0 IMAD.U32 R23, R22, 0x10000, RZ ;  /* 0x0001000016178824 */ /* 0x000fe200078e00ff */
[----:B------:R-:W-:Y:S02]  /*5180*/  @!P0 LOP3.LUT R22, R30, 0xffff0000, RZ, 0xc0, !PT ;  /* 0xffff00001e168812 */ /* 0x000fe400078ec0ff */
[----:B------:R-:W-:Y:S01]  /*5190*/  @!P0 PRMT R8, R36, 0x5432, R7 ;  /* 0x0000543224088816 */ /* 0x000fe20000000007 */
[C---:B------:R-:W-:Y:S01]  /*51a0*/  @!P0 IMAD.U32 R7, R21.reuse, 0x10000, RZ ;  /* 0x0001000015078824 */ /* 0x040fe200078e00ff */
[----:B------:R-:W-:Y:S01]  /*51b0*/  @!P0 PRMT R9, R20, 0x5410, R5 ;  /* 0x0000541014098816 */ /* 0x000fe20000000005 */
[----:B------:R-:W-:Y:S01]  /*51c0*/  @!P0 IMAD.U32 R5, R6, 0x10000, RZ ;  /* 0x0001000006058824 */ /* 0x000fe200078e00ff */
[C---:B------:R-:W-:Y:S01]  /*51d0*/  @!P0 LOP3.LUT R18, R8.reuse, 0xffff0000, RZ, 0xc0, !PT ;  /* 0xffff000008128812 */ /* 0x040fe200078ec0ff */
[----:B------:R-:W-:Y:S01]  /*51e0*/  @!P0 IMAD.U32 R16, R8, 0x10000, RZ ;  /* 0x0001000008108824 */ /* 0x000fe200078e00ff */
[----:B------:R-:W-:Y:S02]  /*51f0*/  @!P0 LOP3.LUT R8, R21, 0xffff0000, RZ, 0xc0, !PT ;  /* 0xffff000015088812 */ /* 0x000fe400078ec0ff */
[----:B-1----:R-:W-:Y:S01]  /*5200*/  @!P0 SHF.R.U32.HI R0, RZ, 0x10, R17 ;  /* 0x00000010ff008819 */ /* 0x002fe20000011611 */
[----:B------:R-:W-:Y:S01]  /*5210*/  @!P0 IMAD.U32 R17, R29, 0x10000, RZ ;  /* 0x000100001d118824 */ /* 0x000fe200078e00ff */
[----:B------:R-:W-:Y:S02]  /*5220*/  @!P0 LOP3.LUT R6, R6, 0xffff0000, RZ, 0xc0, !PT ;  /* 0xffff000006068812 */ /* 0x000fe400078ec0ff */
[----:B------:R-:W-:Y:S01]  /*5230*/  @!P0 PRMT R4, R11, 0x5410, R0 ;  /* 0x000054100b048816 */ /* 0x000fe20000000000 */
[----:B--2---:R-:W-:Y:S02]  /*5240*/  @!P0 IMAD.U32 R0, R12, 0x10000, RZ ;  /* 0x000100000c008824 */ /* 0x004fe400078e00ff */
[----:B------:R-:W-:Y:S02]  /*5250*/  @!P0 IMAD.U32 R3, R13, 0x10000, RZ ;  /* 0x000100000d038824 */ /* 0x000fe400078e00ff */
[C---:B------:R-:W-:Y:S02]  /*5260*/  @!P0 FMUL.FTZ R11, R0.reuse, R7 ;  /* 0x00000007000b8220 */ /* 0x040fe40000410000 */
[-C--:B------:R-:W-:Y:S02]  /*5270*/  @!P0 FMUL.FTZ R0, R0, R5.reuse ;  /* 0x0000000500008220 */ /* 0x080fe40000410000 */
[----:B------:R-:W-:Y:S01]  /*5280*/  @!P0 FFMA.FTZ R33, R2, R5, -R11 ;  /* 0x0000000502218223 */ /* 0x000fe2000001080b */
[C---:B------:R-:W-:Y:S01]  /*5290*/  @!P0 SHF.L.U32 R5, R4.reuse, 0x10, RZ ;  /* 0x0000001004058819 */ /* 0x040fe200000006ff */
[----:B------:R-:W-:Y:S01]  /*52a0*/  @!P0 FFMA.FTZ R0, R7, R2, R0 ;  /* 0x0000000207008223 */ /* 0x000fe20000010000 */
[----:B------:R-:W-:Y:S01]  /*52b0*/  @!P0 LOP3.LUT R2, R13, 0xffff0000, RZ, 0xc0, !PT ;  /* 0xffff00000d028812 */ /* 0x000fe200078ec0ff */
[C---:B------:R-:W-:Y:S02]  /*52c0*/  @!P0 FMUL.FTZ R7, R3.reuse, R16 ;  /* 0x0000001003078220 */ /* 0x040fe40000410000 */
[-C--:B------:R-:W-:Y:S02]  /*52d0*/  @!P0 FMUL.FTZ R3, R3, R5.reuse ;  /* 0x0000000503038220 */ /* 0x080fe40000410000 */
[----:B------:R-:W-:Y:S01]  /*52e0*/  @!P0 FFMA.FTZ R32, R17, R5, -R7 ;  /* 0x0000000511208223 */ /* 0x000fe20000010807 */
[----:B------:R-:W-:Y:S01]  /*52f0*/  @!P0 LOP3.LUT R7, R4, 0xffff0000, RZ, 0xc0, !PT ;  /* 0xffff000004078812 */ /* 0x000fe200078ec0ff */
[----:B------:R-:W-:Y:S01]  /*5300*/  @!P0 FMUL.FTZ R11, R2, R18 ;  /* 0x00000012020b8220 */ /* 0x000fe20000410000 */
[----:B------:R-:W-:Y:S03]  /*5310*/  @!P0 LOP3.LUT R5, R12, 0xffff0000, RZ, 0xc0, !PT ;  /* 0xffff00000c058812 */ /* 0x000fe600078ec0ff */
[-C--:B------:R-:W-:Y:S01]  /*5320*/  @!P0 FFMA.FTZ R35, R19, R7.reuse, -R11 ;  /* 0x0000000713238223 */ /* 0x080fe2000001080b */
[----:B------:R-:W-:Y:S01]  /*5330*/  @!P0 LOP3.LUT R11, R28, 0xffff0000, RZ, 0xc0, !PT ;  /* 0xffff00001c0b8812 */ /* 0x000fe200078ec0ff */
[----:B------:R-:W-:Y:S02]  /*5340*/  @!P0 FMUL.FTZ R4, R2, R7 ;  /* 0x0000000702048220 */ /* 0x000fe40000410000 */
[----:B------:R-:W-:Y:S01]  /*5350*/  @!P0 FMUL.FTZ R20, R5, R8 ;  /* 0x0000000805148220 */ /* 0x000fe20000410000 */
[----:B------:R-:W-:Y:S01]  /*5360*/  @!P0 F2FP.BF16.PACK_AB R35, R35, R32 ;  /* 0x000000202323823e */ /* 0x000fe200000010ff */
[----:B------:R-:W-:Y:S01]  /*5370*/  @!P0 IMAD.U32 R7, R15, 0x10000, RZ ;  /* 0x000100000f078824 */ /* 0x000fe200078e00ff */
[----:B----4-:R-:W-:Y:S01]  /*5380*/  LEA R32, P1, R50, R38, 0x1 ;  /* 0x0000002632207211 */ /* 0x010fe200078208ff */
[-C--:B------:R-:W-:Y:S01]  /*5390*/  @!P0 FMUL.FTZ R2, R5, R6.reuse ;  /* 0x0000000605028220 */ /* 0x080fe20000410000 */
[----:B------:R-:W-:Y:S01]  /*53a0*/  @!P0 SHF.L.U32 R5, R14, 0x10, RZ ;  /* 0x000000100e058819 */ /* 0x000fe200000006ff */
[----:B------:R-:W-:Y:S02]  /*53b0*/  @!P0 FFMA.FTZ R34, R11, R6, -R20 ;  /* 0x000000060b228223 */ /* 0x000fe40000010814 */
[----:B------:R-:W-:Y:S02]  /*53c0*/  @!P0 IMAD.U32 R6, R9, 0x10000, RZ ;  /* 0x0001000009068824 */ /* 0x000fe400078e00ff */
[----:B------:R-:W-:Y:S01]  /*53d0*/  @!P0 FMUL.FTZ R21, R7, R23 ;  /* 0x0000001707158220 */ /* 0x000fe20000410000 */
[----:B------:R-:W-:Y:S01]  /*53e0*/  @!P0 F2FP.BF16.PACK_AB R34, R34, R33 ;  /* 0x000000212222823e */ /* 0x000fe200000010ff */
[----:B------:R-:W-:Y:S01]  /*53f0*/  @!P0 IMAD.U32 R20, R27, 0x10000, RZ ;  /* 0x000100001b148824 */ /* 0x000fe200078e00ff */
[----:B---3--:R-:W-:Y:S01]  /*5400*/  LEA.HI.X R33, R50, R39, R78, 0x1, P1 ;  /* 0x0000002732217211 */ /* 0x008fe200008f0c4e */
[-C--:B------:R-:W-:Y:S02]  /*5410*/  @!P0 FMUL.FTZ R7, R7, R6.reuse ;  /* 0x0000000607078220 */ /* 0x080fe40000410000 */
[----:B------:R-:W-:Y:S01]  /*5420*/  @!P0 FFMA.FTZ R37, R24, R6, -R21 ;  /* 0x0000000618258223 */ /* 0x000fe20000010815 */
[----:B------:R-:W-:Y:S01]  /*5430*/  @!P0 LOP3.LUT R6, R15, 0xffff0000, RZ, 0xc0, !PT ;  /* 0xffff00000f068812 */ /* 0x000fe200078ec0ff */
[----:B------:R-:W-:Y:S02]  /*5440*/  @!P0 FFMA.FTZ R2, R8, R11, R2 ;  /* 0x0000000b08028223 */ /* 0x000fe40000010002 */
[----:B------:R-:W-:Y:S02]  /*5450*/  @!P0 IMAD.U32 R8, R10, 0x10000, RZ ;  /* 0x000100000a088824 */ /* 0x000fe400078e00ff */
[----:B------:R-:W-:Y:S02]  /*5460*/  @!P0 IMAD.U32 R11, R30, 0x10000, RZ ;  /* 0x000100001e0b8824 */ /* 0x000fe400078e00ff */
[C---:B------:R-:W-:Y:S02]  /*5470*/  @!P0 FMUL.FTZ R21, R5.reuse, R20 ;  /* 0x0000001405158220 */ /* 0x040fe40000410000 */
[-C--:B------:R-:W-:Y:S02]  /*5480*/  @!P0 FMUL.FTZ R5, R5, R8.reuse ;  /* 0x0000000805058220 */ /* 0x080fe40000410000 */
[----:B------:R-:W-:Y:S01]  /*5490*/  @!P0 FFMA.FTZ R41, R11, R8, -R21 ;  /* 0x000000080b298223 */ /* 0x000fe20000010815 */
[----:B------:R-:W-:Y:S01]  /*54a0*/  @!P0 LOP3.LUT R8, R9, 0xffff0000, RZ, 0xc0, !PT ;  /* 0xffff000009088812 */ /* 0x000fe200078ec0ff */
[----:B------:R-:W-:Y:S01]  /*54b0*/  @!P0 FMUL.FTZ R9, R6, R25 ;  /* 0x0000001906098220 */ /* 0x000fe20000410000 */
[----:B------:R-:W-:Y:S01]  /*54c0*/  @!P0 LOP3.LUT R21, R27, 0xffff0000, RZ, 0xc0, !PT ;  /* 0xffff00001b158812 */ /* 0x000fe200078ec0ff */
[----:B------:R-:W-:Y:S02]  /*54d0*/  @!P0 FFMA.FTZ R3, R16, R17, R3 ;  /* 0x0000001110038223 */ /* 0x000fe40000010003 */
[-C--:B------:R-:W-:Y:S01]  /*54e0*/  @!P0 FFMA.FTZ R36, R26, R8.reuse, -R9 ;  /* 0x000000081a248223 */ /* 0x080fe20000010809 */
[----:B------:R-:W-:Y:S01]  /*54f0*/  @!P0 LOP3.LUT R9, R10, 0xffff0000, RZ, 0xc0, !PT ;  /* 0xffff00000a098812 */ /* 0x000fe200078ec0ff */
[----:B------:R-:W-:Y:S01]  /*5500*/  @!P0 FMUL.FTZ R8, R6, R8 ;  /* 0x0000000806088220 */ /* 0x000fe20000410000 */
[----:B------:R-:W-:Y:S01]  /*5510*/  @!P0 LOP3.LUT R6, R14, 0xffff0000, RZ, 0xc0, !PT ;  /* 0xffff00000e068812 */ /* 0x000fe200078ec0ff */
[----:B------:R-:W-:Y:S01]  /*5520*/  @!P0 FFMA.FTZ R4, R18, R19, R4 ;  /* 0x0000001312048223 */ /* 0x000fe20000010004 */
[----:B------:R-:W-:Y:S01]  /*5530*/  @!P0 F2FP.BF16.PACK_AB R27, R36, R37 ;  /* 0x00000025241b823e */ /* 0x000fe200000010ff */
[----:B------:R-:W-:Y:S02]  /*5540*/  @!P0 FFMA.FTZ R5, R20, R11, R5 ;  /* 0x0000000b14058223 */ /* 0x000fe40000010005 */
[C---:B------:R-:W-:Y:S01]  /*5550*/  @!P0 FMUL.FTZ R10, R6.reuse, R21 ;  /* 0x00000015060a8220 */ /* 0x040fe20000410000 */
[----:B------:R-:W-:Y:S01]  /*5560*/  @!P0 MOV R31, R27 ;  /* 0x0000001b001f8202 */ /* 0x000fe20000000f00 */
[----:B------:R-:W-:Y:S01]  /*5570*/  @!P0 FMUL.FTZ R6, R6, R9 ;  /* 0x0000000906068220 */ /* 0x000fe20000410000 */
[----:B------:R-:W-:Y:S01]  /*5580*/  @!P0 F2FP.BF16.PACK_AB R3, R4, R3 ;  /* 0x000000030403823e */ /* 0x000fe200000010ff */
[----:B------:R-:W-:Y:S01]  /*5590*/  @!P0 FFMA.FTZ R10, R22, R9, -R10 ;  /* 0x00000009160a8223 */ /* 0x000fe2000001080a */
[----:B------:R-:W-:Y:S01]  /*55a0*/  @!P0 F2FP.BF16.PACK_AB R9, R2, R0 ;  /* 0x000000000209823e */ /* 0x000fe200000010ff */
[----:B------:R-:W-:Y:S02]  /*55b0*/  @!P0 FFMA.FTZ R6, R21, R22, R6 ;  /* 0x0000001615068223 */ /* 0x000fe40000010006 */
[----:B------:R-:W-:Y:S01]  /*55c0*/  @!P0 FFMA.FTZ R7, R23, R24, R7 ;  /* 0x0000001817078223 */ /* 0x000fe20000010007 */
[----:B------:R-:W-:Y:S01]  /*55d0*/  @!P0 F2FP.BF16.PACK_AB R10, R10, R41 ;  /* 0x000000290a0a823e */ /* 0x000fe200000010ff */
[----:B------:R-:W-:Y:S01]  /*55e0*/  @!P0 FFMA.FTZ R8, R25, R26, R8 ;  /* 0x0000001a19088223 */ /* 0x000fe20000010008 */
[----:B------:R-:W-:Y:S01]  /*55f0*/  @!P0 F2FP.BF16.PACK_AB R2, R6, R5 ;  /* 0x000000050602823e */ /* 0x000fe200000010ff */
[----:B------:R-:W-:Y:S02]  /*5600*/  @!P0 IMAD.MOV.U32 R28, RZ, RZ, R34 ;  /* 0x000000ffff1c8224 */ /* 0x000fe400078e0022 */
[----:B------:R-:W-:Y:S01]  /*5610*/  @!P0 IMAD.MOV.U32 R29, RZ, RZ, R35 ;  /* 0x000000ffff1d8224 */ /* 0x000fe200078e0023 */
[----:B------:R-:W-:Y:S01]  /*5620*/  @!P0 F2FP.BF16.PACK_AB R0, R8, R7 ;  /* 0x000000070800823e */ /* 0x000fe200000010ff */
[----:B------:R-:W-:Y:S02]  /*5630*/  @!P0 IMAD.MOV.U32 R30, RZ, RZ, R10 ;  /* 0x000000ffff1e8224 */ /* 0x000fe400078e000a */
[----:B------:R-:W-:Y:S02]  /*5640*/  @!P0 IMAD.MOV.U32 R12, RZ, RZ, R9 ;  /* 0x000000ffff0c8224 */ /* 0x000fe400078e0009 */
[----:B------:R-:W-:Y:S01]  /*5650*/  @!P0 IMAD.MOV.U32 R13, RZ, RZ, R3 ;  /* 0x000000ffff0d8224 */ /* 0x000fe200078e0003 */
[----:B------:R1:W-:Y:S01]  /*5660*/  ST.E.128 [R32.64], R28 ;  /* 0x0000001c20007985 */ /* 0x0003e2000c101d08 */
[----:B------:R-:W-:Y:S02]  /*5670*/  @!P0 IMAD.MOV.U32 R14, RZ, RZ, R2 ;  /* 0x000000ffff0e8224 */ /* 0x000fe400078e0002 */
[----:B------:R-:W-:Y:S01]  /*5680*/  @!P0 IMAD.MOV.U32 R15, RZ, RZ, R0 ;  /* 0x000000ffff0f8224 */ /* 0x000fe200078e0000 */
[----:B------:R-:W-:Y:S11]  /*5690*/  ISETP.GE.AND P0, PT, R40, c[0x0][0x1d4], PT ;  /* 0x0000750028007a0c */ /* 0x000ff60003f06270 */
[----:B------:R-:W-:Y:S02]  /*56a0*/  @!UPT UIADD3 URZ, URZ, URZ, URZ ;  /* 0x0000003f3f3ff290 */ /* 0x000fe4000fffe03f */
[----:B------:R-:W-:-:S05]  /*56b0*/  @P0 BRA `(.L_x_180) ;  /* 0x000001f000000947 */ /* 0x000fca0003800000 */
[C---:B------:R-:W-:Y:S04]  /*56c0*/  LEA R2, P0, R40.reuse, R38, 0x1 ;  /* 0x0000002628027211 */ /* 0x040fe800078008ff */
[----:B------:R-:W-:Y:S05]  /*56d0*/  LEA.HI.X.SX32 R3, R40, R39, 0x1, P0 ;  /* 0x0000002728037211 */ /* 0x000fea00000f0eff */
[----:B------:R2:W-:Y:S01]  /*56e0*/  ST.E.128 [R2.64], R12 ;  /* 0x0000000c02007985 */ /* 0x0005e2000c101d08 */
[----:B------:R-:W-:-:S05]  /*56f0*/  BRA `(.L_x_180) ;  /* 0x000001b000007947 */ /* 0x000fca0003800000 */
.L_x_176:
[----:B------:R1:W2:Y:S01]  /*5700*/  SHFL.IDX PT, R2, R22, RZ, 0x181f ;  /* 0x00181fff16027589 */ /* 0x0002a200000e0000 */
[----:B------:R-:W-:Y:S03]  /*5710*/  IMAD.IADD R3, R49, 0x1, -R46 ;  /* 0x0000000131037824 */ /* 0x000fe600078e0a2e */
[----:B------:R1:W3:Y:S02]  /*5720*/  SHFL.IDX PT, R0, R30, RZ, 0x181f ;  /* 0x00181fff1e007589 */ /* 0x0002e400000e0000 */
[----:B------:R-:W-:Y:S04]  /*5730*/  IMNMX R45, R3, 0x20, PT ;  /* 0x00000020032d7817 */ /* 0x000fe80003800200 */
[----:B------:R-:W-:Y:S11]  /*5740*/  ISETP.GT.AND P0, PT, R45, R208, PT ;  /* 0x000000d02d00720c */ /* 0x000ff60003f04270 */
[----:B------:R-:W-:Y:S02]  /*5750*/  @!UPT UIADD3 URZ, URZ, URZ, URZ ;  /* 0x0000003f3f3ff290 */ /* 0x000fe4000fffe03f */
[----:B------:R-:W-:-:S05]  /*5760*/  @!P0 BRA `(.L_x_180) ;  /* 0x0000014000008947 */ /* 0x000fca0003800000 */
[C---:B------:R-:W-:Y:S02]  /*5770*/  ISETP.GE.AND P2, PT, R132.reuse, c[0x0][0x1d4], PT ;  /* 0x0000750084007a0c */ /* 0x040fe40003f46270 */
[----:B------:R-:W-:Y:S02]  /*5780*/  ISETP.GE.AND P3, PT, R135, c[0x0][0x1d4], PT ;  /* 0x0000750087007a0c */ /* 0x000fe40003f66270 */
[C---:B------:R-:W-:Y:S09]  /*5790*/  ISETP.GE.AND P1, PT, R199.reuse, c[0x0][0x1d4], PT ;  /* 0x00007500c7007a0c */ /* 0x040ff20003f26270 */
[----:B------:R-:W4:Y:S01]  /*57a0*/  @!P2 LDS.128 R12, [R198+0xc080] ;  /* 0x00c08000c60ca984 */ /* 0x000f220000000c00 */
[C---:B---3--:R-:W-:Y:S04]  /*57b0*/  @!P2 LEA R4, P0, R132.reuse, R0, 0x1 ;  /* 0x000000008404a211 */ /* 0x048fe800078008ff */
[----:B--2---:R-:W-:Y:S02]  /*57c0*/  @!P2 LEA.HI.X R5, R132, R2, R133, 0x1, P0 ;  /* 0x000000028405a211 */ /* 0x004fe400000f0c85 */
[C---:B------:R-:W-:Y:S04]  /*57d0*/  @!P3 LEA R8, P0, R204.reuse, R0, 0x1 ;  /* 0x00000000cc08b211 */ /* 0x040fe800078008ff */
[----:B------:R-:W-:Y:S02]  /*57e0*/  @!P3 LEA.HI.X R9, R204, R2, R209, 0x1, P0 ;  /* 0x00000002cc09b211 */ /* 0x000fe400000f0cd1 */
[C---:B------:R-:W-:Y:S04]  /*57f0*/  @!P1 LEA R6, P0, R199.reuse, R0, 0x1 ;  /* 0x00000000c7069211 */ /* 0x040fe800078008ff */
[----:B------:R-:W-:Y:S02]  /*5800*/  @!P1 LEA.HI.X R7, R199, R2, R211, 0x1, P0 ;  /* 0x00000002c7079211 */ /* 0x000fe400000f0cd3 */
[C---:B------:R-:W-:Y:S01]  /*5810*/  ISETP.GE.AND P0, PT, R200.reuse, c[0x0][0x1d4], PT ;  /* 0x00007500c8007a0c */ /* 0x040fe20003f06270 */
[----:B----4-:R2:W-:Y:S04]  /*5820*/  @!P2 ST.E.128 [R4.64], R12 ;  /* 0x0000000c0400a985 */ /* 0x0105e8000c101d08 */
[----:B------:R-:W3:Y:S08]  /*5830*/  @!P3 LDS.128 R12, [R198+0xd080] ;  /* 0x00d08000c60cb984 */ /* 0x000ef00000000c00 */
[C---:B--2---:R-:W-:Y:S04]  /*5840*/  @!P0 LEA R4, P2, R200.reuse, R0, 0x1 ;  /* 0x00000000c8048211 */ /* 0x044fe800078408ff */
[----:B------:R-:W-:Y:S01]  /*5850*/  @!P0 LEA.HI.X R5, R200, R2, R210, 0x1, P2 ;  /* 0x00000002c8058211 */ /* 0x000fe200010f0cd2 */
[----:B---3--:R-:W-:Y:S04]  /*5860*/  @!P3 ST.E.128 [R8.64], R12 ;  /* 0x0000000c0800b985 */ /* 0x008fe8000c101d08 */
[----:B------:R-:W2:Y:S04]  /*5870*/  @!P1 LDS.128 R8, [R198+0xe080] ;  /* 0x00e08000c6089984 */ /* 0x000ea80000000c00 */
[----:B--2---:R-:W-:Y:S04]  /*5880*/  @!P1 ST.E.128 [R6.64], R8 ;  /* 0x0000000806009985 */ /* 0x004fe8000c101d08 */
[----:B------:R-:W2:Y:S04]  /*5890*/  @!P0 LDS.128 R8, [R198+0xf080] ;  /* 0x00f08000c6088984 */ /* 0x000ea80000000c00 */
[----:B--2---:R2:W-:Y:S02]  /*58a0*/  @!P0 ST.E.128 [R4.64], R8 ;  /* 0x0000000804008985 */ /* 0x0045e4000c101d08 */
.L_x_180:
[----:B------:R-:W-:Y:S05]  /*58b0*/  BSYNC B1 ;  /* 0x0000000000017941 */ /* 0x000fea0003800000 */
.L_x_175:
[----:B---3--:R-:W-:Y:S01]  /*58c0*/  IMAD R0, R47, c[0x0][0x208], RZ ;  /* 0x000082002f007a24 */ /* 0x008fe200078e02ff */
[----:B------:R-:W-:Y:S01]  /*58d0*/  LOP3.LUT P2, RZ, R207, 0x1, RZ, 0xc0, !PT ;  /* 0x00000001cfff7812 */ /* 0x000fe2000784c0ff */
[C---:B-12--5:R-:W-:Y:S01]  /*58e0*/  IMAD.WIDE.U32 R2, R44.reuse, c[0x0][0x208], RZ ;  /* 0x000082002c027a25 */ /* 0x066fe200078e00ff */
[----:B------:R-:W-:Y:S03]  /*58f0*/  BSSY B0, `(.L_x_191) ;  /* 0x0000038000007945 */ /* 0x000fe60003800000 */
[----:B------:R-:W-:Y:S05]  /*5900*/  IMAD R0, R44, c[0x0][0x20c], R0 ;  /* 0x000083002c007a24 */ /* 0x000fea00078e0200 */
[----:B------:R-:W-:Y:S01]  /*5910*/  IADD3 R3, R3, R0, RZ ;  /* 0x0000000003037210 */ /* 0x000fe20007ffe0ff */
[----:B------:R-:W-:Y:S04]  /*5920*/  IMAD R0, R48, c[0x0][0x218], RZ ;  /* 0x0000860030007a24 */ /* 0x000fe800078e02ff */
[C---:B------:R-:W-:Y:S04]  /*5930*/  IMAD.WIDE.U32 R2, R43.reuse, c[0x0][0x218], R2 ;  /* 0x000086002b027a25 */ /* 0x040fe800078e0002 */
[----:B------:R-:W-:Y:S01]  /*5940*/  IMAD R0, R43, c[0x0][0x21c], R0 ;  /* 0x000087002b007a24 */ /* 0x000fe200078e0200 */
[----:B------:R-:W-:Y:S04]  /*5950*/  IADD3 R6, P0, R70, R2, RZ ;  /* 0x0000000246067210 */ /* 0x000fe80007f1e0ff */
[----:B------:R-:W-:Y:S02]  /*5960*/  IADD3.X R7, R88, R3, R0, P0, !PT ;  /* 0x0000000358077210 */ /* 0x000fe400007fe400 */
[----:B------:R-:W-:Y:S04]  /*5970*/  IADD3 R0, R89, -R46, RZ ;  /* 0x8000002e59007210 */ /* 0x000fe80007ffe0ff */
[----:B------:R-:W-:Y:S11]  /*5980*/  ISETP.GE.AND P0, PT, R0, 0x1, PT ;  /* 0x000000010000780c */ /* 0x000ff60003f06270 */
[----:B------:R-:W-:Y:S02]  /*5990*/  @!UPT UIADD3 URZ, URZ, URZ, URZ ;  /* 0x0000003f3f3ff290 */ /* 0x000fe4000fffe03f */
[----:B------:R-:W-:Y:S01]  /*59a0*/  @P0 IMAD.WIDE R2, R42, 0x20, R52 ;  /* 0x000000202a020825 */ /* 0x000fe200078e0234 */
[----:B------:R-:W-:Y:S03]  /*59b0*/  @P0 MOV R5, R86 ;  /* 0x0000005600050202 */ /* 0x000fe60000000f00 */
[----:B------:R-:W-:Y:S02]  /*59c0*/  @P0 IMAD R0, R3, c[0x0][0x258], RZ ;  /* 0x0000960003000a24 */ /* 0x000fe400078e02ff */
[----:B------:R-:W-:Y:S04]  /*59d0*/  @P0 IMAD.MOV.U32 R4, RZ, RZ, R72 ;  /* 0x000000ffff040224 */ /* 0x000fe800078e0048 */
[C---:B------:R-:W-:Y:S04]  /*59e0*/  @P0 IMAD.WIDE.U32 R4, R2.reuse, c[0x0][0x258], R4 ;  /* 0x0000960002040a25 */ /* 0x040fe800078e0004 */
[----:B------:R-:W-:Y:S04]  /*59f0*/  @P0 IMAD R2, R2, c[0x0][0x25c], R0 ;  /* 0x0000970002020a24 */ /* 0x000fe800078e0200 */
[----:B------:R-:W-:Y:S01]  /*5a00*/  @P0 IMAD.IADD R0, R5, 0x1, R2 ;  /* 0x0000000105000824 */ /* 0x000fe200078e0202 */
[C---:B------:R-:W-:Y:S04]  /*5a10*/  @P0 LEA R2, P1, R4.reuse, c[0x0][0x250], 0x1 ;  /* 0x0000940004020a11 */ /* 0x040fe800078208ff */
[----:B------:R-:W-:Y:S02]  /*5a20*/  @P0 LEA.HI.X R3, R4, c[0x0][0x254], R0, 0x1, P1 ;  /* 0x0000950004030a11 */ /* 0x000fe400008f0c00 */
[C---:B------:R-:W-:Y:S03]  /*5a30*/  LEA R0, P1, R6.reuse, c[0x0][0x1f8], 0x1 ;  /* 0x00007e0006007a11 */ /* 0x040fe600078208ff */
[----:B------:R-:W-:Y:S01]  /*5a40*/  @!PT LDS RZ, [RZ] ;  /* 0x00000000fffff984 */ /* 0x000fe20000000800 */
[----:B------:R-:W-:Y:S01]  /*5a50*/  @!PT LDS RZ, [RZ] ;  /* 0x00000000fffff984 */ /* 0x000fe20000000800 */
[----:B------:R-:W-:Y:S01]  /*5a60*/  @!PT LDS RZ, [RZ] ;  /* 0x00000000fffff984 */ /* 0x000fe20000000800 */
[----:B------:R1:W-:Y:S01]  /*5a70*/  @P0 LDGSTS.E.BYPASS.LTC128B.128 [R198+0x8080], [R2.64], !P2 ;  /* 0x0808000002c60fae */ /* 0x0003e2000d101d48 */
[----:B------:R-:W-:Y:S03]  /*5a80*/  LEA.HI.X R7, R6, c[0x0][0x1fc], R7, 0x1, P1 ;  /* 0x00007f0006077a11 */ /* 0x000fe600008f0c07 */
[----:B------:R1:W-:Y:S04]  /*5a90*/  @P0 LDGSTS.E.BYPASS.LTC128B.128 [R198+0x9080], [R2.64+0x80], !P6 ;  /* 0x0908008002c60fae */ /* 0x0003e8000f101d48 */
[----:B------:R1:W-:Y:S04]  /*5aa0*/  @P0 LDGSTS.E.BYPASS.LTC128B.128 [R198+0xa080], [R2.64+0x100], !P5 ;  /* 0x0a08010002c60fae */ /* 0x0003e8000e901d48 */
[----:B------:R1:W-:Y:S01]  /*5ab0*/  @P0 LDGSTS.E.BYPASS.LTC128B.128 [R198+0xb080], [R2.64+0x180], !P4 ;  /* 0x0b08018002c60fae */ /* 0x0003e2000e101d48 */
[----:B------:R-:W-:Y:S03]  /*5ac0*/  ISETP.GT.AND P0, PT, R45, R208, PT ;  /* 0x000000d02d00720c */ /* 0x000fe60003f04270 */
[----:B------:R-:W0:Y:S04]  /*5ad0*/  LDGDEPBAR ;  /* 0x00000000000079af */ /* 0x000e280000000000 */
[----:B------:R-:W2:Y:S04]  /*5ae0*/  SHFL.IDX PT, R0, R0, RZ, 0x181f ;  /* 0x00181fff00007589 */ /* 0x000ea800000e0000 */
[----:B-1----:R1:W3:Y:S01]  /*5af0*/  SHFL.IDX PT, R2, R7, RZ, 0x181f ;  /* 0x00181fff07027589 */ /* 0x0022e200000e0000 */
[----:B------:R-:W-:Y:S04]  /*5b00*/  DEPBAR.LE SB0, 0x0 ;  /* 0x000080000000791a */ /* 0x000fe80000000000 */
[----:B------:R-:W-:Y:S06]  /*5b10*/  BAR.SYNC.DEFER_BLOCKING 0x0 ;  /* 0x0000000000007b1d */ /* 0x000fec0000010000 */
[----:B------:R-:W-:-:S05]  /*5b20*/  @!P0 BRA `(.L_x_192) ;  /* 0x0000014000008947 */ /* 0x000fca0003800000 */
[C---:B--2---:R-:W-:Y:S02]  /*5b30*/  ISETP.GE.AND P2, PT, R132.reuse, c[0x0][0x1d4], PT ;  /* 0x0000750084007a0c */ /* 0x044fe40003f46270 */
[----:B------:R-:W-:Y:S02]  /*5b40*/  ISETP.GE.AND P3, PT, R135, c[0x0][0x1d4], PT ;  /* 0x0000750087007a0c */ /* 0x000fe40003f66270 */
[C---:B------:R-:W-:Y:S09]  /*5b50*/  ISETP.GE.AND P1, PT, R199.reuse, c[0x0][0x1d4], PT ;  /* 0x00007500c7007a0c */ /* 0x040ff20003f26270 */
[----:B------:R-:W2:Y:S01]  /*5b60*/  @!P2 LDS.128 R12, [R198+0x8080] ;  /* 0x00808000c60ca984 */ /* 0x000ea20000000c00 */
[C---:B------:R-:W-:Y:S04]  /*5b70*/  @!P2 LEA R4, P0, R132.reuse, R0, 0x1 ;  /* 0x000000008404a211 */ /* 0x040fe800078008ff */
[----:B---3--:R-:W-:Y:S02]  /*5b80*/  @!P2 LEA.HI.X R5, R132, R2, R133, 0x1, P0 ;  /* 0x000000028405a211 */ /* 0x008fe400000f0c85 */
[C---:B------:R-:W-:Y:S04]  /*5b90*/  @!P3 LEA R8, P0, R204.reuse, R0, 0x1 ;  /* 0x00000000cc08b211 */ /* 0x040fe800078008ff */
[----:B------:R-:W-:Y:S02]  /*5ba0*/  @!P3 LEA.HI.X R9, R204, R2, R209, 0x1, P0 ;  /* 0x00000002cc09b211 */ /* 0x000fe400000f0cd1 */
[C---:B------:R-:W-:Y:S04]  /*5bb0*/  @!P1 LEA R6, P0, R199.reuse, R0, 0x1 ;  /* 0x00000000c7069211 */ /* 0x040fe800078008ff */
[----:B-1----:R-:W-:Y:S02]  /*5bc0*/  @!P1 LEA.HI.X R7, R199, R2, R211, 0x1, P0 ;  /* 0x00000002c7079211 */ /* 0x002fe400000f0cd3 */
[C---:B------:R-:W-:Y:S01]  /*5bd0*/  ISETP.GE.AND P0, PT, R200.reuse, c[0x0][0x1d4], PT ;  /* 0x00007500c8007a0c */ /* 0x040fe20003f06270 */
[----:B--2---:R1:W-:Y:S04]  /*5be0*/  @!P2 ST.E.128 [R4.64], R12 ;  /* 0x0000000c0400a985 */ /* 0x0043e8000c101d08 */
[----:B------:R-:W2:Y:S08]  /*5bf0*/  @!P3 LDS.128 R12, [R198+0x9080] ;  /* 0x00908000c60cb984 */ /* 0x000eb00000000c00 */
[C---:B-1----:R-:W-:Y:S04]  /*5c00*/  @!P0 LEA R4, P2, R200.reuse, R0, 0x1 ;  /* 0x00000000c8048211 */ /* 0x042fe800078408ff */
[----:B------:R-:W-:Y:S01]  /*5c10*/  @!P0 LEA.HI.X R5, R200, R2, R210, 0x1, P2 ;  /* 0x00000002c8058211 */ /* 0x000fe200010f0cd2 */
[----:B--2---:R-:W-:Y:S04]  /*5c20*/  @!P3 ST.E.128 [R8.64], R12 ;  /* 0x0000000c0800b985 */ /* 0x004fe8000c101d08 */
[----:B------:R-:W1:Y:S04]  /*5c30*/  @!P1 LDS.128 R8, [R198+0xa080] ;  /* 0x00a08000c6089984 */ /* 0x000e680000000c00 */
[----:B-1----:R-:W-:Y:S04]  /*5c40*/  @!P1 ST.E.128 [R6.64], R8 ;  /* 0x0000000806009985 */ /* 0x002fe8000c101d08 */
[----:B------:R-:W1:Y:S04]  /*5c50*/  @!P0 LDS.128 R8, [R198+0xb080] ;  /* 0x00b08000c6088984 */ /* 0x000e680000000c00 */
[----:B-1----:R1:W-:Y:S02]  /*5c60*/  @!P0 ST.E.128 [R4.64], R8 ;  /* 0x0000000804008985 */ /* 0x0023e4000c101d08 */
.L_x_192:
[----:B--2---:R-:W-:Y:S05]  /*5c70*/  BSYNC B0 ;  /* 0x0000000000007941 */ /* 0x004fea0003800000 */
.L_x_191:
[C---:B------:R-:W-:Y:S02]  /*5c80*/  ISETP.GT.AND P0, PT, R42.reuse, R74, PT ;  /* 0x0000004a2a00720c */ /* 0x040fe40003f04270 */
[----:B------:R-:W-:Y:S02]  /*5c90*/  IADD3 R42, R42, -0x1, RZ ;  /* 0xffffffff2a2a7810 */ /* 0x000fe40007ffe0ff */
[----:B------:R-:W-:Y:S09]  /*5ca0*/  LOP3.LUT P2, RZ, R207, 0x1, RZ, 0xc0, !PT ;  /* 0x00000001cfff7812 */ /* 0x000ff2000784c0ff */
[----:B-1----:R-:W-:Y:S01]  /*5cb0*/  @P0 SHF.R.S32.HI R4, RZ, 0x1f, R42 ;  /* 0x0000001fff040819 */ /* 0x002fe2000001142a */
[----:B------:R-:W-:Y:S02]  /*5cc0*/  @P0 IMAD R0, R97, R42, RZ ;  /* 0x0000002a61000224 */ /* 0x000fe400078e02ff */
[----:B---3--:R-:W-:Y:S02]  /*5cd0*/  @P0 IMAD.MOV.U32 R2, RZ, RZ, R56 ;  /* 0x000000ffff020224 */ /* 0x008fe400078e0038 */
[----:B------:R-:W-:Y:S02]  /*5ce0*/  @P0 IMAD.MOV.U32 R3, RZ, RZ, R55 ;  /* 0x000000ffff030224 */ /* 0x000fe400078e0037 */
[-C--:B------:R-:W-:Y:S02]  /*5cf0*/  @P0 IMAD R0, R4, R100.reuse, R0 ;  /* 0x0000006404000224 */ /* 0x080fe400078e0200 */
[----:B------:R-:W-:Y:S04]  /*5d00*/  @P0 IMAD.WIDE.U32 R2, R42, R100, R2 ;  /* 0x000000642a020225 */ /* 0x000fe800078e0002 */
[----:B------:R-:W-:Y:S01]  /*5d10*/  @P0 IMAD.IADD R0, R3, 0x1, R0 ;  /* 0x0000000103000824 */ /* 0x000fe200078e0200 */
[C---:B------:R-:W-:Y:S04]  /*5d20*/  @P0 LEA R4, P1, R2.reuse, c[0x0][0x220], 0x1 ;  /* 0x0000880002040a11 */ /* 0x040fe800078208ff */
[----:B------:R-:W-:Y:S05]  /*5d30*/  @P0 LEA.HI.X R5, R2, c[0x0][0x224], R0, 0x1, P1 ;  /* 0x0000890002050a11 */ /* 0x000fea00008f0c00 */
[----:B------:R-:W-:Y:S01]  /*5d40*/  @!PT LDS RZ, [RZ] ;  /* 0x00000000fffff984 */ /* 0x000fe20000000800 */
[----:B------:R-:W-:Y:S01]  /*5d50*/  @!PT LDS RZ, [RZ] ;  /* 0x00000000fffff984 */ /* 0x000fe20000000800 */
[----:B------:R-:W-:Y:S01]  /*5d60*/  @!PT LDS RZ, [RZ] ;  /* 0x00000000fffff984 */ /* 0x000fe20000000800 */
[----:B------:R1:W-:Y:S04]  /*5d70*/  @P0 LDGSTS.E.BYPASS.LTC128B.128 [R198+0xc080], [R4.64], !P2 ;  /* 0x0c08000004c60fae */ /* 0x0003e8000d101d48 */
[----:B------:R1:W-:Y:S04]  /*5d80*/  @P0 LDGSTS.E.BYPASS.LTC128B.128 [R198+0xd080], [R4.64+0x80], !P6 ;  /* 0x0d08008004c60fae */ /* 0x0003e8000f101d48 */
[----:B------:R1:W-:Y:S04]  /*5d90*/  @P0 LDGSTS.E.BYPASS.LTC128B.128 [R198+0xe080], [R4.64+0x100], !P5 ;  /* 0x0e08010004c60fae */ /* 0x0003e8000e901d48 */
[----:B------:R1:W-:Y:S04]  /*5da0*/  @P0 LDGSTS.E.BYPASS.LTC128B.128 [R198+0xf080], [R4.64+0x180], !P4 ;  /* 0x0f08018004c60fae */ /* 0x0003e8000e101d48 */
[----:B------:R-:W0:Y:S01]  /*5db0*/  LDGDEPBAR ;  /* 0x00000000000079af */ /* 0x000e220000000000 */
[----:B------:R-:W-:-:S05]  /*5dc0*/  @P0 BRA `(.L_x_193) ;  /* 0xffffd01000000947 */ /* 0x000fca000383ffff */
[----:B------:R-:W-:Y:S01]  /*5dd0*/  WARPSYNC 0xffffffff ;  /* 0xffffffff00007948 */ /* 0x000fe20003800000 */
[----:B------:R-:W-:Y:S06]  /*5de0*/  BAR.SYNC.DEFER_BLOCKING 0x0 ;  /* 0x0000000000007b1d */ /* 0x000fec0000010000 */
.L_x_174:
[----:B------:R-:W-:Y:S01]  /*5df0*/  ISETP.GE.AND P0, PT, R106, 0x1, PT ;  /* 0x000000016a00780c */ /* 0x000fe20003f06270 */
[----:B------:R-:W-:Y:S01]  /*5e00*/  BSSY B0, `(.L_x_194) ;  /* 0x0000020000007945 */ /* 0x000fe20003800000 */
[----:B------:R-:W-:-:S11]  /*5e10*/  MOV R0, RZ ;  /* 0x000000ff00007202 */ /* 0x000fd60000000f00 */
[----:B------:R-:W-:Y:S05]  /*5e20*/  @!P0 BRA `(.L_x_195) ;  /* 0x000001d000008947 */ /* 0x000fea0003800000 */
[----:B------:R-:W-:Y:S02]  /*5e30*/  IABS R0, R91 ;  /* 0x0000005b00007213 */ /* 0x000fe40000000000 */
[----:B-1----:R-:W-:-:S03]  /*5e40*/  IADD3 R5, R93, -0x1, R91 ;  /* 0xffffffff5d057810 */ /* 0x002fc60007ffe05b */
        /* <DEDUP_REMOVED lines=27> */
.L_x_195:
[----:B------:R-:W-:Y:S05]  /*6000*/  BSYNC B0 ;  /* 0x0000000000007941 */ /* 0x000fea0003800000 */
.L_x_194:
[----:B------:R-:W-:Y:S01]  /*6010*/  IMAD R213, R245, R0, RZ ;  /* 0x00000000f5d57224 */ /* 0x000fe200078e02ff */
[----:B------:R-:W-:Y:S01]  /*6020*/  MOV R17, RZ ;  /* 0x000000ff00117202 */ /* 0x000fe20000000f00 */
[----:B------:R-:W-:Y:S01]  /*6030*/  IMAD.MOV.U32 R18, RZ, RZ, RZ ;  /* 0x000000ffff127224 */ /* 0x000fe200078e00ff */
[----:B------:R-:W-:Y:S01]  /*6040*/  CS2R R66, SRZ ;  /* 0x0000000000427805 */ /* 0x000fe2000001ff00 */
[--C-:B------:R-:W-:Y:S01]  /*6050*/  IMAD.IADD R2, R213, 0x1, R0.reuse ;  /* 0x00000001d5027824 */ /* 0x100fe200078e0200 */
[----:B------:R-:W-:Y:S01]  /*6060*/  PRMT R0, RZ, 0x7610, R0 ;  /* 0x00007610ff007816 */ /* 0x000fe20000000000 */
        /* <DEDUP_REMOVED lines=33> */
[----:B----4-:R-:W-:Y:S01]  /*6280*/  CS2R R38, SRZ ;  /* 0x0000000000267805 */ /* 0x010fe2000001ff00 */
        /* <DEDUP_REMOVED lines=32> */
[----:B------:R-:W-:-:S04]  /*6490*/  ISETP.NE.U32.AND P0, PT, RZ, c[0x0][0x340], PT ;  /* 0x0000d000ff007a0c */ /* 0x000fc80003f05070 */
[----:B------:R-:W-:-:S13]  /*64a0*/  ISETP.NE.AND.EX P2, PT, RZ, c[0x0][0x344], PT, P0 ;  /* 0x0000d100ff007a0c */ /* 0x000fda0003f45300 */
[----:B------:R-:W-:-:S04]  /*64b0*/  @P2 IADD3 R2, P0, R227, c[0x0][0x340], RZ ;  /* 0x0000d000e3022a10 */ /* 0x000fc80007f1e0ff */
[----:B------:R-:W-:-:S05]  /*64c0*/  @P2 IADD3.X R3, R232, c[0x0][0x344], RZ, P0, !PT ;  /* 0x0000d100e8032a10 */ /* 0x000fca00007fe4ff */
[----:B------:R2:W5:Y:S01]  /*64d0*/  @P2 LDG.E R14, [R2.64] ;  /* 0x00000008020e2981 */ /* 0x000562000c1e1900 */
[----:B-1----:R-:W-:Y:S01]  /*64e0*/  IMAD.MOV.U32 R4, RZ, RZ, c[0x0][0x2c4] ;  /* 0x0000b100ff047624 */ /* 0x002fe200078e00ff */
[----:B------:R-:W-:Y:S01]  /*64f0*/  SHF.R.S32.HI R0, RZ, 0x1f, R107 ;  /* 0x0000001fff007819 */ /* 0x000fe2000001146b */
[C---:B------:R-:W-:Y:S01]  /*6500*/  IMAD R12, R229.reuse, 0x80, R208 ;  /* 0x00000080e50c7824 */ /* 0x040fe200078e02d0 */
[----:B------:R-:W-:Y:S02]  /*6510*/  ISETP.NE.U32.AND P0, PT, RZ, c[0x0][0x348], PT ;  /* 0x0000d200ff007a0c */ /* 0x000fe40003f05070 */
[----:B------:R-:W-:Y:S01]  /*6520*/  ISETP.NE.AND P1, PT, R4, 0x1, PT ;  /* 0x000000010400780c */ /* 0x000fe20003f25270 */
[----:B------:R-:W-:Y:S01]  /*6530*/  IMAD R0, R0, c[0x0][0x178], RZ ;  /* 0x00005e0000007a24 */ /* 0x000fe200078e02ff */
[----:B------:R-:W-:Y:S02]  /*6540*/  LEA R4, R229, R218, 0x7 ;  /* 0x000000dae5047211 */ /* 0x000fe400078e38ff */
[----:B------:R-:W-:Y:S01]  /*6550*/  LOP3.LUT R216, R230, 0xffff, RZ, 0xc0, !PT ;  /* 0x0000ffffe6d87812 */ /* 0x000fe200078ec0ff */
[----:B------:R-:W-:Y:S01]  /*6560*/  IMAD R0, R107, c[0x0][0x17c], R0 ;  /* 0x00005f006b007a24 */ /* 0x000fe200078e0200 */
[----:B------:R-:W-:-:S02]  /*6570*/  ISETP.NE.AND.EX P0, PT, RZ, c[0x0][0x34c], PT, P0 ;  /* 0x0000d300ff007a0c */ /* 0x000fc40003f05300 */
[----:B------:R-:W-:Y:S02]  /*6580*/  ISETP.GE.AND P6, PT, R132, c[0x0][0x198], PT ;  /* 0x0000660084007a0c */ /* 0x000fe40003fc6270 */
[----:B------:R-:W-:Y:S02]  /*6590*/  SEL R6, R235, RZ, !P0 ;  /* 0x000000ffeb067207 */ /* 0x000fe40004000000 */
[----:B------:R-:W-:Y:S01]  /*65a0*/  SEL R5, R233, RZ, !P0 ;  /* 0x000000ffe9057207 */ /* 0x000fe20004000000 */
[----:B------:R-:W-:Y:S01]  /*65b0*/  @P1 IMAD.HI.U32 R7, R4, c[0x0][0x2c8], RZ ;  /* 0x0000b20004071a27 */ /* 0x000fe200078e00ff */
[----:B------:R-:W-:Y:S02]  /*65c0*/  ISETP.GE.AND P5, PT, R135, c[0x0][0x198], PT ;  /* 0x0000660087007a0c */ /* 0x000fe40003fa6270 */
[----:B------:R-:W-:Y:S01]  /*65d0*/  ISETP.GE.AND P4, PT, R199, c[0x0][0x198], PT ;  /* 0x00006600c7007a0c */ /* 0x000fe20003f86270 */
[----:B------:R-:W-:Y:S01]  /*65e0*/  IMAD R6, R6, c[0x0][0x1c0], RZ ;  /* 0x0000700006067a24 */ /* 0x000fe200078e02ff */
[----:B------:R-:W-:Y:S01]  /*65f0*/  ISETP.GE.AND P3, PT, R200, c[0x0][0x198], PT ;  /* 0x00006600c8007a0c */ /* 0x000fe20003f66270 */
[----:B--2---:R-:W-:Y:S01]  /*6600*/  IMAD.WIDE.U32 R2, R107, c[0x0][0x178], RZ ;  /* 0x00005e006b027a25 */ /* 0x004fe200078e00ff */
[----:B------:R-:W-:-:S03]  /*6610*/  IADD3 R80, R174, -0x1, RZ ;  /* 0xffffffffae507810 */ /* 0x000fc60007ffe0ff */
[----:B------:R-:W-:Y:S02]  /*6620*/  IMAD.IADD R3, R3, 0x1, R0 ;  /* 0x0000000103037824 */ /* 0x000fe400078e0200 */
[----:B------:R-:W-:Y:S01]  /*6630*/  IMAD.MOV.U32 R0, RZ, RZ, R4 ;  /* 0x000000ffff007224 */ /* 0x000fe200078e0004 */
[----:B------:R-:W-:Y:S01]  /*6640*/  @P1 SHF.R.U32.HI R0, RZ, c[0x0][0x2cc], R7 ;  /* 0x0000b300ff001a19 */ /* 0x000fe20000011607 */
[----:B------:R-:W-:-:S03]  /*6650*/  IMAD.WIDE.U32 R2, R216, c[0x0][0x1b8], R2 ;  /* 0x00006e00d8027a25 */ /* 0x000fc600078e0002 */
[----:B------:R-:W-:Y:S01]  /*6660*/  SHF.R.S32.HI R7, RZ, 0x1f, R0 ;  /* 0x0000001fff077819 */ /* 0x000fe20000011400 */
[----:B------:R-:W-:Y:S02]  /*6670*/  IMAD R3, R216, c[0x0][0x1bc], R3 ;  /* 0x00006f00d8037a24 */ /* 0x000fe400078e0203 */
[C---:B------:R-:W-:Y:S02]  /*6680*/  IMAD R6, R5.reuse, c[0x0][0x1c4], R6 ;  /* 0x0000710005067a24 */ /* 0x040fe400078e0206 */
[----:B------:R-:W-:-:S04]  /*6690*/  IMAD.WIDE.U32 R2, R5, c[0x0][0x1c0], R2 ;  /* 0x0000700005027a25 */ /* 0x000fc800078e0002 */
[----:B------:R-:W-:Y:S01]  /*66a0*/  IMAD.MOV R5, RZ, RZ, -R0 ;  /* 0x000000ffff057224 */ /* 0x000fe200078e0a00 */
[----:B------:R-:W-:-:S03]  /*66b0*/  IADD3 R3, R3, R6, RZ ;  /* 0x0000000603037210 */ /* 0x000fc60007ffe0ff */
[----:B------:R-:W-:Y:S02]  /*66c0*/  IMAD R4, R5, c[0x0][0x2c4], R4 ;  /* 0x0000b10005047a24 */ /* 0x000fe400078e0204 */
[----:B------:R-:W-:Y:S02]  /*66d0*/  IMAD R5, R7, c[0x0][0x1b0], RZ ;  /* 0x00006c0007057a24 */ /* 0x000fe400078e02ff */
[----:B------:R-:W-:-:S04]  /*66e0*/  IMAD.WIDE.U32 R2, R0, c[0x0][0x1b0], R2 ;  /* 0x00006c0000027a25 */ /* 0x000fc800078e0002 */
[----:B------:R-:W-:Y:S01]  /*66f0*/  IMAD R6, R0, c[0x0][0x1b4], R5 ;  /* 0x00006d0000067a24 */ /* 0x000fe200078e0205 */
[----:B------:R-:W-:-:S03]  /*6700*/  SHF.R.S32.HI R5, RZ, 0x1f, R4 ;  /* 0x0000001fff057819 */ /* 0x000fc60000011404 */
[----:B------:R-:W-:Y:S02]  /*6710*/  IMAD.IADD R3, R3, 0x1, R6 ;  /* 0x0000000103037824 */ /* 0x000fe400078e0206 */
[----:B------:R-:W-:Y:S02]  /*6720*/  IMAD R0, R5, c[0x0][0x1a8], RZ ;  /* 0x00006a0005007a24 */ /* 0x000fe400078e02ff */
[----:B------:R-:W-:-:S04]  /*6730*/  IMAD.WIDE.U32 R2, R4, c[0x0][0x1a8], R2 ;  /* 0x00006a0004027a25 */ /* 0x000fc800078e0002 */
[----:B------:R-:W-:Y:S01]  /*6740*/  IMAD R0, R4, c[0x0][0x1ac], R0 ;  /* 0x00006b0004007a24 */ /* 0x000fe200078e0200 */
[----:B------:R-:W-:-:S04]  /*6750*/  LEA R13, P0, R2, c[0x0][0x160], 0x1 ;  /* 0x00005800020d7a11 */ /* 0x000fc800078008ff */
[----:B------:R-:W-:-:S04]  /*6760*/  IADD3 R0, R3, R0, RZ ;  /* 0x0000000003007210 */ /* 0x000fc80007ffe0ff */
[----:B------:R-:W-:Y:S02]  /*6770*/  LEA.HI.X R5, R2, c[0x0][0x164], R0, 0x1, P0 ;  /* 0x0000590002057a11 */ /* 0x000fe400000f0c00 */
[----:B------:R-:W-:Y:S01]  /*6780*/  @!P2 MOV R14, R233 ;  /* 0x000000e9000ea202 */ /* 0x000fe20000000f00 */
[----:B------:R-:W-:Y:S05]  /*6790*/  BRA.DIV ~URZ, `(.L_x_197) ;  /* 0x00010f727f007947 */ /* 0x000fea000b800000 */
[----:B------:R1:W2:Y:S02]  /*67a0*/  SHFL.IDX PT, R4, R5, RZ, 0x181f ;  /* 0x00181fff05047589 */ /* 0x0002a400000e0000 */
.L_x_338:
[----:B------:R-:W-:Y:S05]  /*67b0*/  BRA.DIV ~URZ, `(.L_x_198) ;  /* 0x00010fc27f007947 */ /* 0x000fea000b800000 */
[----:B------:R3:W4:Y:S02]  /*67c0*/  SHFL.IDX PT, R0, R13, RZ, 0x181f ;  /* 0x00181fff0d007589 */ /* 0x00072400000e0000 */
.L_x_339:
[----:B------:R-:W-:Y:S01]  /*67d0*/  IMAD R37, R110, c[0x0][0x2c4], RZ ;  /* 0x0000b1006e257a24 */ /* 0x000fe200078e02ff */
[----:B------:R-:W-:Y:S01]  /*67e0*/  LOP3.LUT R207, R207, 0xfffffffd, RZ, 0xc0, !PT ;  /* 0xfffffffdcfcf7812 */ /* 0x000fe200078ec0ff */
[----:B------:R-:W-:Y:S03]  /*67f0*/  BSSY B0, `(.L_x_199) ;  /* 0x0000013000007945 */ /* 0x000fe60003800000 */
[----:B------:R-:W-:-:S13]  /*6800*/  ISETP.GE.AND P0, PT, R12, R37, PT ;  /* 0x000000250c00720c */ /* 0x000fda0003f06270 */
[----:B------:R-:W-:Y:S01]  /*6810*/  @P0 LOP3.LUT R207, R207, 0x2, RZ, 0xfc, !PT ;  /* 0x00000002cfcf0812 */ /* 0x000fe200078efcff */
[----:B------:R-:W-:Y:S05]  /*6820*/  @P0 BRA `(.L_x_200) ;  /* 0x000000f000000947 */ /* 0x000fea0003800000 */
[-C--:B----4-:R-:W-:Y:S02]  /*6830*/  LEA R10, P0, R132, R0.reuse, 0x1 ;  /* 0x00000000840a7211 */ /* 0x090fe400078008ff */
[----:B------:R-:W-:Y:S02]  /*6840*/  LEA R8, P2, R204, R0, 0x1 ;  /* 0x00000000cc087211 */ /* 0x000fe400078408ff */
[----:B--2---:R-:W-:Y:S02]  /*6850*/  LEA.HI.X R11, R132, R4, R133, 0x1, P0 ;  /* 0x00000004840b7211 */ /* 0x004fe400000f0c85 */
[-C--:B------:R-:W-:Y:S02]  /*6860*/  LEA R6, P1, R199, R0.reuse, 0x1 ;  /* 0x00000000c7067211 */ /* 0x080fe400078208ff */
[----:B------:R-:W-:Y:S01]  /*6870*/  LEA R2, P0, R200, R0, 0x1 ;  /* 0x00000000c8027211 */ /* 0x000fe200078008ff */
[----:B------:R-:W-:Y:S01]  /*6880*/  @!PT LDS RZ, [RZ] ;  /* 0x00000000fffff984 */ /* 0x000fe20000000800 */
[----:B------:R-:W-:Y:S01]  /*6890*/  @!PT LDS RZ, [RZ] ;  /* 0x00000000fffff984 */ /* 0x000fe20000000800 */
[----:B------:R-:W-:Y:S01]  /*68a0*/  @!PT LDS RZ, [RZ] ;  /* 0x00000000fffff984 */ /* 0x000fe20000000800 */
[----:B------:R2:W-:Y:S01]  /*68b0*/  LDGSTS.E.BYPASS.LTC128B.128 [R198+0x10080], [R10.64], !P6 ;  /* 0x100800000ac67fae */ /* 0x0005e2000f101d48 */
[----:B------:R-:W-:-:S02]  /*68c0*/  LEA.HI.X R9, R204, R4, R209, 0x1, P2 ;  /* 0x00000004cc097211 */ /* 0x000fc400010f0cd1 */
[-C--:B------:R-:W-:Y:S02]  /*68d0*/  LEA.HI.X R7, R199, R4.reuse, R211, 0x1, P1 ;  /* 0x00000004c7077211 */ /* 0x080fe400008f0cd3 */
[----:B------:R-:W-:Y:S01]  /*68e0*/  LEA.HI.X R3, R200, R4, R210, 0x1, P0 ;  /* 0x00000004c8037211 */ /* 0x000fe200000f0cd2 */
[----:B------:R2:W-:Y:S04]  /*68f0*/  LDGSTS.E.BYPASS.LTC128B.128 [R198+0x14080], [R8.64], !P5 ;  /* 0x1408000008c67fae */ /* 0x0005e8000e901d48 */
[----:B------:R2:W-:Y:S04]  /*6900*/  LDGSTS.E.BYPASS.LTC128B.128 [R198+0x18080], [R6.64], !P4 ;  /* 0x1808000006c67fae */ /* 0x0005e8000e101d48 */
[----:B------:R2:W-:Y:S02]  /*6910*/  LDGSTS.E.BYPASS.LTC128B.128 [R198+0x1c080], [R2.64], !P3 ;  /* 0x1c08000002c67fae */ /* 0x0005e4000d901d48 */
.L_x_200:
[----:B------:R-:W-:Y:S05]  /*6920*/  BSYNC B0 ;  /* 0x0000000000007941 */ /* 0x000fea0003800000 */
.L_x_199:
[----:B------:R-:W-:Y:S05]  /*6930*/  BRA.DIV ~URZ, `(.L_x_201) ;  /* 0x00010eb27f007947 */ /* 0x000fea000b800000 */
[----:B--2---:R2:W1:Y:S04]  /*6940*/  SHFL.IDX PT, R4, R5, 0x1, 0x181f ;  /* 0x00381f0005047f89 */ /* 0x00446800000e0000 */
[----:B----4-:R2:W4:Y:S02]  /*6950*/  SHFL.IDX PT, R0, R13, 0x1, 0x181f ;  /* 0x00381f000d007f89 */ /* 0x01052400000e0000 */
.L_x_340:
[----:B------:R-:W-:Y:S01]  /*6960*/  IADD3 R2, R12, 0x20, RZ ;  /* 0x000000200c027810 */ /* 0x000fe20007ffe0ff */
[----:B------:R-:W-:Y:S03]  /*6970*/  BSSY B0, `(.L_x_202) ;  /* 0x0000012000007945 */ /* 0x000fe60003800000 */
[----:B------:R-:W-:-:S13]  /*6980*/  ISETP.GE.AND P0, PT, R2, R37, PT ;  /* 0x000000250200720c */ /* 0x000fda0003f06270 */
[----:B------:R-:W-:Y:S05]  /*6990*/  @P0 BRA `(.L_x_203) ;  /* 0x000000f000000947 */ /* 0x000fea0003800000 */
[-C--:B----4-:R-:W-:Y:S02]  /*69a0*/  LEA R10, P0, R132, R0.reuse, 0x1 ;  /* 0x00000000840a7211 */ /* 0x090fe400078008ff */
[----:B------:R-:W-:Y:S02]  /*69b0*/  LEA R8, P2, R204, R0, 0x1 ;  /* 0x00000000cc087211 */ /* 0x000fe400078408ff */
[----:B-1----:R-:W-:Y:S02]  /*69c0*/  LEA.HI.X R11, R132, R4, R133, 0x1, P0 ;  /* 0x00000004840b7211 */ /* 0x002fe400000f0c85 */
        /* <DEDUP_REMOVED lines=12> */
.L_x_203:
[----:B------:R-:W-:Y:S05]  /*6a90*/  BSYNC B0 ;  /* 0x0000000000007941 */ /* 0x000fea0003800000 */
.L_x_202:
[----:B------:R-:W-:Y:S05]  /*6aa0*/  BRA.DIV ~URZ, `(.L_x_204) ;  /* 0x00010e127f007947 */ /* 0x000fea000b800000 */
[----:B-1----:R1:W2:Y:S02]  /*6ab0*/  SHFL.IDX PT, R4, R5, 0x2, 0x181f ;  /* 0x00581f0005047f89 */ /* 0x0022a400000e0000 */
.L_x_341:
[----:B------:R-:W-:Y:S05]  /*6ac0*/  BRA.DIV ~URZ, `(.L_x_205) ;  /* 0x00010e627f007947 */ /* 0x000fea000b800000 */
[----:B----4-:R4:W1:Y:S02]  /*6ad0*/  SHFL.IDX PT, R0, R13, 0x2, 0x181f ;  /* 0x00581f000d007f89 */ /* 0x01086400000e0000 */
.L_x_342:
[----:B------:R-:W-:Y:S01]  /*6ae0*/  IADD3 R2, R12, 0x40, RZ ;  /* 0x000000400c027810 */ /* 0x000fe20007ffe0ff */
[----:B------:R-:W-:Y:S03]  /*6af0*/  BSSY B0, `(.L_x_206) ;  /* 0x0000012000007945 */ /* 0x000fe60003800000 */
[----:B------:R-:W-:-:S13]  /*6b00*/  ISETP.GE.AND P0, PT, R2, R37, PT ;  /* 0x000000250200720c */ /* 0x000fda0003f06270 */
[----:B------:R-:W-:Y:S05]  /*6b10*/  @P0 BRA `(.L_x_207) ;  /* 0x000000f000000947 */ /* 0x000fea0003800000 */
[-C--:B-1----:R-:W-:Y:S02]  /*6b20*/  LEA R10, P0, R132, R0.reuse, 0x1 ;  /* 0x00000000840a7211 */ /* 0x082fe400078008ff */
        /* <DEDUP_REMOVED lines=14> */
.L_x_207:
[----:B------:R-:W-:Y:S05]  /*6c10*/  BSYNC B0 ;  /* 0x0000000000007941 */ /* 0x000fea0003800000 */
.L_x_206:
[----:B------:R-:W-:Y:S05]  /*6c20*/  BRA.DIV ~URZ, `(.L_x_208) ;  /* 0x00010d727f007947 */ /* 0x000fea000b800000 */
[----:B--2---:R2:W3:Y:S04]  /*6c30*/  SHFL.IDX PT, R4, R5, 0x3, 0x181f ;  /* 0x00781f0005047f89 */ /* 0x0044e800000e0000 */
[----:B-1----:R2:W1:Y:S02]  /*6c40*/  SHFL.IDX PT, R0, R13, 0x3, 0x181f ;  /* 0x00781f000d007f89 */ /* 0x00246400000e0000 */
.L_x_343:
[----:B------:R-:W-:Y:S01]  /*6c50*/  IADD3 R2, R12, 0x60, RZ ;  /* 0x000000600c027810 */ /* 0x000fe20007ffe0ff */
[----:B-----5:R-:W-:Y:S01]  /*6c60*/  IMAD.WIDE.U32 R222, R14, c[0x0][0x2b0], RZ ;  /* 0x0000ac000ede7a25 */ /* 0x020fe200078e00ff */
[----:B------:R-:W-:-:S02]  /*6c70*/  ISETP.GE.AND P2, PT, R132, c[0x0][0x1d4], PT ;  /* 0x0000750084007a0c */ /* 0x000fc40003f46270 */
[----:B------:R-:W-:Y:S02]  /*6c80*/  ISETP.GE.AND P0, PT, R2, R37, PT ;  /* 0x000000250200720c */ /* 0x000fe40003f06270 */
[----:B------:R-:W-:-:S09]  /*6c90*/  LOP3.LUT R207, R207, 0xfffffffe, RZ, 0xc0, !PT ;  /* 0xfffffffecfcf7812 */ /* 0x000fd200078ec0ff */
[----:B------:R-:W-:Y:S02]  /*6ca0*/  @P2 LOP3.LUT R207, R207, 0x1, RZ, 0xfc, !PT ;  /* 0x00000001cfcf2812 */ /* 0x000fe400078efcff */
[----:B-1----:R-:W-:-:S04]  /*6cb0*/  @!P0 LEA R10, P1, R132, R0, 0x1 ;  /* 0x00000000840a8211 */ /* 0x002fc800078208ff */
[----:B---3--:R-:W-:Y:S02]  /*6cc0*/  @!P0 LEA.HI.X R11, R132, R4, R133, 0x1, P1 ;  /* 0x00000004840b8211 */ /* 0x008fe400008f0c85 */
[----:B------:R-:W-:-:S03]  /*6cd0*/  @!P0 LEA R8, P1, R204, R0, 0x1 ;  /* 0x00000000cc088211 */ /* 0x000fc600078208ff */
[----:B------:R-:W-:Y:S01]  /*6ce0*/  @!PT LDS RZ, [RZ] ;  /* 0x00000000fffff984 */ /* 0x000fe20000000800 */
[----:B------:R-:W-:Y:S01]  /*6cf0*/  @!PT LDS RZ, [RZ] ;  /* 0x00000000fffff984 */ /* 0x000fe20000000800 */
[----:B------:R-:W-:Y:S01]  /*6d00*/  @!PT LDS RZ, [RZ] ;  /* 0x00000000fffff984 */ /* 0x000fe20000000800 */
[----:B------:R1:W-:Y:S01]  /*6d10*/  @!P0 LDGSTS.E.BYPASS.LTC128B.128 [R234+0x3000], [R10.64], !P6 ;  /* 0x030000000aea8fae */ /* 0x0003e2000f101d48 */
[----:B------:R-:W-:Y:S02]  /*6d20*/  @!P0 LEA.HI.X R9, R204, R4, R209, 0x1, P1 ;  /* 0x00000004cc098211 */ /* 0x000fe400008f0cd1 */
[----:B------:R-:W-:-:S03]  /*6d30*/  @!P0 LEA R6, P1, R199, R0, 0x1 ;  /* 0x00000000c7068211 */ /* 0x000fc600078208ff */
[----:B------:R1:W-:Y:S01]  /*6d40*/  @!P0 LDGSTS.E.BYPASS.LTC128B.128 [R234+0x7000], [R8.64], !P5 ;  /* 0x0700000008ea8fae */ /* 0x0003e2000e901d48 */
[----:B------:R-:W-:Y:S02]  /*6d50*/  @!P0 LEA.HI.X R7, R199, R4, R211, 0x1, P1 ;  /* 0x00000004c7078211 */ /* 0x000fe400008f0cd3 */
[C---:B------:R-:W-:Y:S02]  /*6d60*/  @!P0 LEA R2, P1, R200.reuse, R0, 0x1 ;  /* 0x00000000c8028211 */ /* 0x040fe400078208ff */
[----:B------:R-:W-:Y:S01]  /*6d70*/  SHF.R.S32.HI R0, RZ, 0x1f, R14 ;  /* 0x0000001fff007819 */ /* 0x000fe2000001140e */
[----:B------:R1:W-:Y:S01]  /*6d80*/  @!P0 LDGSTS.E.BYPASS.LTC128B.128 [R234+0xb000], [R6.64], !P4 ;  /* 0x0b00000006ea8fae */ /* 0x0003e2000e101d48 */
[----:B------:R-:W-:Y:S02]  /*6d90*/  @!P0 LEA.HI.X R3, R200, R4, R210, 0x1, P1 ;  /* 0x00000004c8038211 */ /* 0x000fe400008f0cd2 */
[----:B------:R-:W-:Y:S01]  /*6da0*/  ISETP.GE.AND P5, PT, R135, c[0x0][0x1d4], PT ;  /* 0x0000750087007a0c */ /* 0x000fe20003fa6270 */
[----:B------:R-:W-:Y:S01]  /*6db0*/  IMAD R0, R0, c[0x0][0x2b0], RZ ;  /* 0x0000ac0000007a24 */ /* 0x000fe200078e02ff */
[----:B------:R-:W-:Y:S01]  /*6dc0*/  ISETP.GE.AND P4, PT, R199, c[0x0][0x1d4], PT ;  /* 0x00007500c7007a0c */ /* 0x000fe20003f86270 */
[----:B------:R1:W-:Y:S01]  /*6dd0*/  @!P0 LDGSTS.E.BYPASS.LTC128B.128 [R234+0xf000], [R2.64], !P3 ;  /* 0x0f00000002ea8fae */ /* 0x0003e2000d901d48 */
[----:B------:R-:W-:Y:S01]  /*6de0*/  ISETP.GE.AND P3, PT, R200, c[0x0][0x1d4], PT ;  /* 0x00007500c8007a0c */ /* 0x000fe20003f66270 */
[----:B------:R-:W-:-:S02]  /*6df0*/  IMAD R0, R14, c[0x0][0x2b4], R0 ;  /* 0x0000ad000e007a24 */ /* 0x000fc400078e0200 */
[----:B------:R-:W0:Y:S01]  /*6e00*/  LDGDEPBAR ;  /* 0x00000000000079af */ /* 0x000e220000000000 */
[----:B------:R-:W-:Y:S01]  /*6e10*/  WARPSYNC 0xffffffff ;  /* 0xffffffff00007948 */ /* 0x000fe20003800000 */
[----:B------:R-:W-:Y:S02]  /*6e20*/  IMAD.IADD R225, R223, 0x1, R0 ;  /* 0x00000001dfe17824 */ /* 0x000fe400078e0200 */
[----:B------:R-:W-:Y:S01]  /*6e30*/  IMAD.MOV.U32 R0, RZ, RZ, c[0x0][0x2b8] ;  /* 0x0000ae00ff007624 */ /* 0x000fe200078e00ff */
[----:B------:R-:W-:Y:S01]  /*6e40*/  BAR.SYNC.DEFER_BLOCKING 0x0 ;  /* 0x0000000000007b1d */ /* 0x000fe20000010000 */
[----:B-1----:R-:W-:Y:S02]  /*6e50*/  IMAD R2, R80, 0x20, R218 ;  /* 0x0000002050027824 */ /* 0x002fe400078e02da */
[----:B------:R-:W-:Y:S01]  /*6e60*/  IMAD.MOV.U32 R202, RZ, RZ, RZ ;  /* 0x000000ffffca7224 */ /* 0x000fe200078e00ff */
[----:B------:R-:W-:Y:S02]  /*6e70*/  ISETP.NE.AND P6, PT, R0, 0x1, PT ;  /* 0x000000010000780c */ /* 0x000fe40003fc5270 */
[C---:B------:R-:W-:Y:S01]  /*6e80*/  ISETP.GE.AND P0, PT, R2.reuse, R106, PT ;  /* 0x0000006a0200720c */ /* 0x040fe20003f06270 */
[----:B------:R-:W-:-:S03]  /*6e90*/  IMAD.IADD R2, R2, 0x1, R226 ;  /* 0x0000000102027824 */ /* 0x000fc600078e02e2 */
[----:B------:R-:W-:Y:S01]  /*6ea0*/  ISETP.GT.OR P0, PT, R218, 0x1f, P0 ;  /* 0x0000001fda00780c */ /* 0x000fe20000704670 */
[----:B------:R-:W-:-:S06]  /*6eb0*/  IMAD.MOV.U32 R0, RZ, RZ, R2 ;  /* 0x000000ffff007224 */ /* 0x000fcc00078e0002 */
[----:B------:R-:W-:-:S05]  /*6ec0*/  @P6 IMAD.HI.U32 R3, R2, c[0x0][0x2bc], RZ ;  /* 0x0000af0002036a27 */ /* 0x000fca00078e00ff */
[----:B------:R-:W-:-:S04]  /*6ed0*/  @P6 SHF.R.U32.HI R0, RZ, c[0x0][0x2c0], R3 ;  /* 0x0000b000ff006a19 */ /* 0x000fc80000011603 */
[----:B------:R-:W-:-:S04]  /*6ee0*/  @!P0 IADD3 R3, P1, R0, R222, RZ ;  /* 0x000000de00038210 */ /* 0x000fc80007f3e0ff */
[----:B--2---:R-:W-:Y:S02]  /*6ef0*/  @!P0 LEA.HI.X.SX32 R5, R0, R225, 0x1, P1 ;  /* 0x000000e100058211 */ /* 0x004fe400008f0eff */
[----:B------:R-:W-:-:S04]  /*6f00*/  @!P0 LEA R4, P1, R3, c[0x0][0x2a0], 0x2 ;  /* 0x0000a80003048a11 */ /* 0x000fc800078210ff */
[----:B------:R-:W-:-:S05]  /*6f10*/  @!P0 LEA.HI.X R5, R3, c[0x0][0x2a4], R5, 0x2, P1 ;  /* 0x0000a90003058a11 */ /* 0x000fca00008f1405 */
[----:B------:R-:W2:Y:S01]  /*6f20*/  @!P0 LDG.E R202, [R4.64] ;  /* 0x0000000804ca8981 */ /* 0x000ea2000c1e1900 */
[----:B------:R-:W-:Y:S02]  /*6f30*/  IMAD.MOV R0, RZ, RZ, -R0 ;  /* 0x000000ffff007224 */ /* 0x000fe400078e0a00 */
[----:B------:R-:W-:-:S04]  /*6f40*/  IMAD.WIDE.U32 R220, R216, c[0x0][0x1e8], RZ ;  /* 0x00007a00d8dc7a25 */ /* 0x000fc800078e00ff */
[----:B------:R-:W-:Y:S02]  /*6f50*/  IMAD R203, R0, c[0x0][0x2b8], R2 ;  /* 0x0000ae0000cb7a24 */ /* 0x000fe400078e0202 */
[----:B------:R-:W-:Y:S02]  /*6f60*/  IMAD R224, R216, c[0x0][0x1ec], R221 ;  /* 0x00007b00d8e07a24 */ /* 0x000fe400078e02dd */
[----:B------:R-:W-:Y:S01]  /*6f70*/  IMAD.WIDE.U32 R2, R203, c[0x0][0x1e0], RZ ;  /* 0x00007800cb027a25 */ /* 0x000fe200078e00ff */
[----:B------:R-:W-:-:S03]  /*6f80*/  SHF.R.S32.HI R47, RZ, 0x1f, R203 ;  /* 0x0000001fff2f7819 */ /* 0x000fc600000114cb */
[----:B------:R-:W-:Y:S02]  /*6f90*/  IMAD R106, R80, -0x20, R106 ;  /* 0xffffffe0506a7824 */ /* 0x000fe400078e026a */
[----:B------:R-:W-:-:S04]  /*6fa0*/  IMAD R0, R47, c[0x0][0x1e0], RZ ;  /* 0x000078002f007a24 */ /* 0x000fc800078e02ff */
[----:B------:R-:W-:-:S04]  /*6fb0*/  IMAD R0, R203, c[0x0][0x1e4], R0 ;  /* 0x00007900cb007a24 */ /* 0x000fc800078e0200 */
[----:B------:R-:W-:Y:S01]  /*6fc0*/  IMAD.IADD R3, R3, 0x1, R0 ;  /* 0x0000000103037824 */ /* 0x000fe200078e0200 */
[----:B--2---:R-:W-:-:S03]  /*6fd0*/  SHF.R.S32.HI R48, RZ, 0x1f, R202 ;  /* 0x0000001fff307819 */ /* 0x004fc600000114ca */
[----:B------:R-:W-:-:S04]  /*6fe0*/  IMAD.WIDE.U32 R2, R202, c[0x0][0x1f0], R2 ;  /* 0x00007c00ca027a25 */ /* 0x000fc800078e0002 */
[----:B------:R-:W-:-:S04]  /*6ff0*/  IMAD R0, R48, c[0x0][0x1f0], RZ ;  /* 0x00007c0030007a24 */ /* 0x000fc800078e02ff */
[----:B------:R-:W-:Y:S01]  /*7000*/  IMAD R4, R202, c[0x0][0x1f4], R0 ;  /* 0x00007d00ca047a24 */ /* 0x000fe200078e0200 */
[----:B------:R-:W-:-:S04]  /*7010*/  IADD3 R0, P0, R2, R220, RZ ;  /* 0x000000dc02007210 */ /* 0x000fc80007f1e0ff */
[----:B------:R-:W-:Y:S02]  /*7020*/  IADD3.X R2, R224, R3, R4, P0, !PT ;  /* 0x00000003e0027210 */ /* 0x000fe400007fe404 */
[----:B------:R-:W-:-:S04]  /*7030*/  LEA R3, P0, R0, c[0x0][0x1c8], 0x1 ;  /* 0x0000720000037a11 */ /* 0x000fc800078008ff */
[----:B------:R-:W-:Y:S02]  /*7040*/  LEA.HI.X R2, R0, c[0x0][0x1cc], R2, 0x1, P0 ;  /* 0x0000730000027a11 */ /* 0x000fe400000f0c02 */
[----:B------:R1:W2:Y:S04]  /*7050*/  SHFL.IDX PT, R0, R3, RZ, 0x181f ;  /* 0x00181fff03007589 */ /* 0x0002a800000e0000 */
[----:B------:R-:W3:Y:S01]  /*7060*/  SHFL.IDX PT, R2, R2, RZ, 0x181f ;  /* 0x00181fff02027589 */ /* 0x000ee200000e0000 */
[----:B-1----:R-:W-:-:S05]  /*7070*/  IMAD.IADD R3, R106, 0x1, -R208 ;  /* 0x000000016a037824 */ /* 0x002fca00078e0ad0 */
[----:B------:R-:W-:-:S13]  /*7080*/  ISETP.GE.AND P0, PT, R3, 0x1, PT ;  /* 0x000000010300780c */ /* 0x000fda0003f06270 */
[----:B--2---:R-:W-:-:S04]  /*7090*/  @P0 LEA R10, P1, R132, R0, 0x1 ;  /* 0x00000000840a0211 */ /* 0x004fc800078208ff */
[----:B---3--:R-:W-:Y:S02]  /*70a0*/  @P0 LEA.HI.X R11, R132, R2, R133, 0x1, P1 ;  /* 0x00000002840b0211 */ /* 0x008fe400008f0c85 */
[----:B------:R-:W-:-:S03]  /*70b0*/  @P0 LEA R8, P1, R204, R0, 0x1 ;  /* 0x00000000cc080211 */ /* 0x000fc600078208ff */
[----:B------:R-:W-:Y:S01]  /*70c0*/  @!PT LDS RZ, [RZ] ;  /* 0x00000000fffff984 */ /* 0x000fe20000000800 */
[----:B------:R1:W-:Y:S01]  /*70d0*/  @P0 LDGSTS.E.BYPASS.LTC128B.128 [R198+0xc080], [R10.64], !P2 ;  /* 0x0c0800000ac60fae */ /* 0x0003e2000d101d48 */
[----:B------:R-:W-:Y:S02]  /*70e0*/  @P0 LEA.HI.X R9, R204, R2, R209, 0x1, P1 ;  /* 0x00000002cc090211 */ /* 0x000fe400008f0cd1 */
[----:B------:R-:W-:-:S03]  /*70f0*/  @P0 LEA R6, P1, R199, R0, 0x1 ;  /* 0x00000000c7060211 */ /* 0x000fc600078208ff */
[----:B------:R1:W-:Y:S01]  /*7100*/  @P0 LDGSTS.E.BYPASS.LTC128B.128 [R198+0xd080], [R8.64], !P5 ;  /* 0x0d08000008c60fae */ /* 0x0003e2000e901d48 */
[----:B------:R-:W-:Y:S02]  /*7110*/  @P0 LEA.HI.X R7, R199, R2, R211, 0x1, P1 ;  /* 0x00000002c7070211 */ /* 0x000fe400008f0cd3 */
[----:B------:R-:W-:-:S03]  /*7120*/  @P0 LEA R4, P1, R200, R0, 0x1 ;  /* 0x00000000c8040211 */ /* 0x000fc600078208ff */
[----:B------:R1:W-:Y:S01]  /*7130*/  @P0 LDGSTS.E.BYPASS.LTC128B.128 [R198+0xe080], [R6.64], !P4 ;  /* 0x0e08000006c60fae */ /* 0x0003e2000e101d48 */
[----:B------:R-:W-:-:S05]  /*7140*/  @P0 LEA.HI.X R5, R200, R2, R210, 0x1, P1 ;  /* 0x00000002c8050211 */ /* 0x000fca00008f0cd2 */
[----:B------:R1:W-:Y:S01]  /*7150*/  @P0 LDGSTS.E.BYPASS.LTC128B.128 [R198+0xf080], [R4.64], !P3 ;  /* 0x0f08000004c60fae */ /* 0x0003e2000d901d48 */
[----:B------:R-:W-:-:S03]  /*7160*/  ISETP.LT.AND P0, PT, RZ, c[0x0][0x27c], PT ;  /* 0x00009f00ff007a0c */ /* 0x000fc60003f01270 */
[----:B------:R-:W0:Y:S10]  /*7170*/  LDGDEPBAR ;  /* 0x00000000000079af */ /* 0x000e340000000000 */
[----:B------:R-:W-:Y:S05]  /*7180*/  @P0 BRA `(.L_x_209) ;  /* 0x0000002000000947 */ /* 0x000fea0003800000 */
[----:B------:R-:W-:-:S04]  /*7190*/  DEPBAR.LE SB0, 0x1 ;  /* 0x000080400000791a */ /* 0x000fc80000000000 */
[----:B------:R-:W-:Y:S05]  /*71a0*/  BRA `(.L_x_210) ;  /* 0x0000687000007947 */ /* 0x000fea0003800000 */
.L_x_209:
[----:B------:R-:W-:Y:S01]  /*71b0*/  SHF.R.S32.HI R0, RZ, 0x1f, R92 ;  /* 0x0000001fff007819 */ /* 0x000fe2000001145c */
[----:B-1----:R-:W-:Y:S01]  /*71c0*/  IMAD.WIDE.U32 R4, R92, c[0x0][0x280], RZ ;  /* 0x0000a0005c047a25 */ /* 0x002fe200078e00ff */
[----:B------:R-:W-:Y:S01]  /*71d0*/  ULDC.U8 UR4, c[0x0][0x298] ;  /* 0x0000a60000047ab9 */ /* 0x000fe20000000000 */
[----:B------:R-:W-:Y:S02]  /*71e0*/  BSSY B2, `(.L_x_210) ;  /* 0x0000683000027945 */ /* 0x000fe40003800000 */
[----:B------:R-:W-:Y:S01]  /*71f0*/  IMAD R2, R0, c[0x0][0x280], RZ ;  /* 0x0000a00000027a24 */ /* 0x000fe200078e02ff */
[----:B------:R-:W-:Y:S01]  /*7200*/  LEA R7, P0, R4, c[0x0][0x270], 0x1 ;  /* 0x00009c0004077a11 */ /* 0x000fe200078008ff */
[----:B------:R-:W-:Y:S02]  /*7210*/  IMAD R0, R0, c[0x0][0x290], RZ ;  /* 0x0000a40000007a24 */ /* 0x000fe400078e02ff */
[C---:B------:R-:W-:Y:S02]  /*7220*/  IMAD R6, R92.reuse, c[0x0][0x284], R2 ;  /* 0x0000a1005c067a24 */ /* 0x040fe400078e0202 */
[----:B------:R-:W-:-:S03]  /*7230*/  IMAD.WIDE.U32 R2, R92, c[0x0][0x290], RZ ;  /* 0x0000a4005c027a25 */ /* 0x000fc600078e00ff */
[----:B------:R-:W-:Y:S01]  /*7240*/  IADD3 R6, R6, R5, RZ ;  /* 0x0000000506067210 */ /* 0x000fe20007ffe0ff */
[----:B------:R-:W-:-:S03]  /*7250*/  IMAD R5, R92, c[0x0][0x294], R0 ;  /* 0x0000a5005c057a24 */ /* 0x000fc600078e0200 */
[----:B------:R-:W-:Y:S02]  /*7260*/  LEA.HI.X R0, R4, c[0x0][0x274], R6, 0x1, P0 ;  /* 0x00009d0004007a11 */ /* 0x000fe400000f0c06 */
[----:B------:R-:W-:Y:S02]  /*7270*/  LEA R6, P0, R2, c[0x0][0x288], 0x1 ;  /* 0x0000a20002067a11 */ /* 0x000fe400078008ff */
[----:B------:R-:W-:-:S04]  /*7280*/  IADD3 R3, R5, R3, RZ ;  /* 0x0000000305037210 */ /* 0x000fc80007ffe0ff */
[----:B------:R-:W-:Y:S02]  /*7290*/  LEA.HI.X R2, R2, c[0x0][0x28c], R3, 0x1, P0 ;  /* 0x0000a30002027a11 */ /* 0x000fe400000f0c03 */
[----:B------:R-:W-:-:S13]  /*72a0*/  ISETP.NE.AND P0, PT, RZ, UR4, PT ;  /* 0x00000004ff007c0c */ /* 0x000fda000bf05270 */
[----:B------:R-:W-:Y:S05]  /*72b0*/  @!P0 BRA `(.L_x_211) ;  /* 0x0000316000008947 */ /* 0x000fea0003800000 */
[----:B------:R-:W-:Y:S01]  /*72c0*/  LOP3.LUT P1, RZ, R207, 0x2, RZ, 0xc0, !PT ;  /* 0x00000002cfff7812 */ /* 0x000fe2000782c0ff */
[----:B------:R-:W1:Y:S01]  /*72d0*/  SHFL.IDX PT, R3, R2, RZ, 0x181f ;  /* 0x00181fff02037589 */ /* 0x000e6200000e0000 */
[----:B------:R-:W-:Y:S01]  /*72e0*/  BSSY B0, `(.L_x_212) ;  /* 0x0000035000007945 */ /* 0x000fe20003800000 */
[----:B------:R-:W-:Y:S01]  /*72f0*/  CS2R R20, SRZ ;  /* 0x0000000000147805 */ /* 0x000fe2000001ff00 */
[----:B------:R-:W-:Y:S01]  /*7300*/  CS2R R18, SRZ ;  /* 0x0000000000127805 */ /* 0x000fe2000001ff00 */
[----:B------:R-:W2:Y:S01]  /*7310*/  SHFL.IDX PT, R5, R0, RZ, 0x181f ;  /* 0x00181fff00057589 */ /* 0x000ea200000e0000 */
[----:B------:R-:W-:Y:S01]  /*7320*/  CS2R R16, SRZ ;  /* 0x0000000000107805 */ /* 0x000fe2000001ff00 */
[----:B------:R-:W-:Y:S01]  /*7330*/  CS2R R14, SRZ ;  /* 0x00000000000e7805 */ /* 0x000fe2000001ff00 */
[----:B----4-:R-:W-:Y:S01]  /*7340*/  CS2R R12, SRZ ;  /* 0x00000000000c7805 */ /* 0x010fe2000001ff00 */
[----:B------:R-:W3:Y:S01]  /*7350*/  SHFL.IDX PT, R4, R7, RZ, 0x181f ;  /* 0x00181fff07047589 */ /* 0x000ee200000e0000 */
[----:B------:R-:W-:Y:S01]  /*7360*/  CS2R R10, SRZ ;  /* 0x00000000000a7805 */ /* 0x000fe2000001ff00 */
[----:B------:R-:W-:-:S02]  /*7370*/  CS2R R8, SRZ ;  /* 0x0000000000087805 */ /* 0x000fc4000001ff00 */
[----:B------:R4:W1:Y:S02]  /*7380*/  SHFL.IDX PT, R2, R6, RZ, 0x181f ;  /* 0x00181fff06027589 */ /* 0x00086400000e0000 */
[----:B----4-:R-:W-:Y:S01]  /*7390*/  CS2R R6, SRZ ;  /* 0x0000000000067805 */ /* 0x010fe2000001ff00 */
[----:B------:R-:W-:Y:S05]  /*73a0*/  @P1 BRA `(.L_x_213) ;  /* 0x0000028000001947 */ /* 0x000fea0003800000 */
[----:B-123--:R-:W2:Y:S04]  /*73b0*/  LDL R27, [R1+0x38] ;  /* 0x00003800011b7983 */ /* 0x00eea80000100800 */
[----:B------:R-:W3:Y:S04]  /*73c0*/  LDL R26, [R1+0x34] ;  /* 0x00003400011a7983 */ /* 0x000ee80000100800 */
[----:B------:R-:W4:Y:S04]  /*73d0*/  LDL R25, [R1+0x3c] ;  /* 0x00003c0001197983 */ /* 0x000f280000100800 */
[----:B------:R-:W4:Y:S04]  /*73e0*/  LDL R24, [R1+0x30] ;  /* 0x0000300001187983 */ /* 0x000f280000100800 */
[----:B------:R-:W4:Y:S04]  /*73f0*/  LDL R23, [R1+0x40] ;  /* 0x0000400001177983 */ /* 0x000f280000100800 */
[----:B------:R-:W4:Y:S01]  /*7400*/  LDL R22, [R1+0x2c] ;  /* 0x00002c0001167983 */ /* 0x000f220000100800 */
[----:B------:R-:W-:Y:S01]  /*7410*/  ISETP.GE.AND P0, PT, R138, c[0x0][0x27c], PT ;  /* 0x00009f008a007a0c */ /* 0x000fe20003f06270 */
[----:B------:R-:W-:Y:S01]  /*7420*/  CS2R R14, SRZ ;  /* 0x00000000000e7805 */ /* 0x000fe2000001ff00 */
[----:B------:R-:W-:Y:S01]  /*7430*/  ISETP.GE.AND P2, PT, R142, c[0x0][0x27c], PT ;  /* 0x00009f008e007a0c */ /* 0x000fe20003f46270 */
[----:B------:R-:W-:Y:S01]  /*7440*/  CS2R R6, SRZ ;  /* 0x0000000000067805 */ /* 0x000fe2000001ff00 */
[----:B------:R-:W-:-:S09]  /*7450*/  ISETP.GE.AND P1, PT, R140, c[0x0][0x27c], PT ;  /* 0x00009f008c007a0c */ /* 0x000fd20003f26270 */
[----:B------:R-:W-:-:S04]  /*7460*/  @!P0 IMAD.WIDE R10, R138, 0x2, R4 ;  /* 0x000000028a0a8825 */ /* 0x000fc800078e0204 */
[----:B------:R-:W-:Y:S01]  /*7470*/  @!P0 IMAD.WIDE R8, R138, 0x2, R2 ;  /* 0x000000028a088825 */ /* 0x000fe200078e0202 */
[----:B------:R1:W5:Y:S04]  /*7480*/  @!P0 LD.E.64 R14, [R10.64] ;  /* 0x000000080a0e8980 */ /* 0x000368000c101b00 */
[----:B------:R1:W5:Y:S01]  /*7490*/  @!P0 LD.E.64 R6, [R8.64] ;  /* 0x0000000808068980 */ /* 0x000362000c101b00 */
[----:B------:R-:W-:Y:S01]  /*74a0*/  CS2R R16, SRZ ;  /* 0x0000000000107805 */ /* 0x000fe2000001ff00 */
[----:B------:R-:W-:Y:S01]  /*74b0*/  CS2R R18, SRZ ;  /* 0x0000000000127805 */ /* 0x000fe2000001ff00 */
[----:B-1----:R-:W-:Y:S01]  /*74c0*/  CS2R R8, SRZ ;  /* 0x0000000000087805 */ /* 0x002fe2000001ff00 */
[----:B--2---:R-:W-:-:S05]  /*74d0*/  @!P2 IADD3 R12, P0, R4, R27, RZ ;  /* 0x0000001b040ca210 */ /* 0x004fca0007f1e0ff */
[----:B---3--:R-:W-:Y:S01]  /*74e0*/  @!P2 IMAD.X R13, R5, 0x1, R26, P0 ;  /* 0x00000001050da824 */ /* 0x008fe200000e061a */
[----:B------:R-:W-:-:S04]  /*74f0*/  @!P2 IADD3 R10, P0, R2, R27, RZ ;  /* 0x0000001b020aa210 */ /* 0x000fc80007f1e0ff */
[----:B------:R1:W5:Y:S01]  /*7500*/  @!P2 LD.E.64 R16, [R12.64] ;  /* 0x000000080c10a980 */ /* 0x000362000c101b00 */
[----:B------:R-:W-:Y:S01]  /*7510*/  @!P2 IMAD.X R11, R3, 0x1, R26, P0 ;  /* 0x00000001030ba824 */ /* 0x000fe200000e061a */
[----:B----4-:R-:W-:-:S04]  /*7520*/  @!P1 IADD3 R20, P0, R4, R25, RZ ;  /* 0x0000001904149210 */ /* 0x010fc80007f1e0ff */
[----:B------:R2:W5:Y:S01]  /*7530*/  @!P2 LD.E.64 R8, [R10.64] ;  /* 0x000000080a08a980 */ /* 0x000562000c101b00 */
[----:B------:R-:W-:-:S05]  /*7540*/  @!P1 IMAD.X R21, R5, 0x1, R24, P0 ;  /* 0x0000000105159824 */ /* 0x000fca00000e0618 */
[----:B------:R3:W5:Y:S01]  /*7550*/  @!P1 LD.E.64 R18, [R20.64] ;  /* 0x0000000814129980 */ /* 0x000762000c101b00 */
[----:B-1----:R-:W-:-:S05]  /*7560*/  @!P1 IADD3 R12, P0, R2, R25, RZ ;  /* 0x00000019020c9210 */ /* 0x002fca0007f1e0ff */
[----:B------:R-:W-:Y:S01]  /*7570*/  @!P1 IMAD.X R13, R3, 0x1, R24, P0 ;  /* 0x00000001030d9824 */ /* 0x000fe200000e0618 */
[----:B------:R-:W-:Y:S01]  /*7580*/  ISETP.GE.AND P0, PT, R141, c[0x0][0x27c], PT ;  /* 0x00009f008d007a0c */ /* 0x000fe20003f06270 */
[----:B--2---:R-:W-:-:S06]  /*7590*/  CS2R R10, SRZ ;  /* 0x00000000000a7805 */ /* 0x004fcc000001ff00 */
[----:B------:R1:W5:Y:S06]  /*75a0*/  @!P1 LD.E.64 R10, [R12.64] ;  /* 0x000000080c0a9980 */ /* 0x00036c000c101b00 */
[----:B------:R-:W-:-:S05]  /*75b0*/  @!P0 IADD3 R4, P1, R4, R23, RZ ;  /* 0x0000001704048210 */ /* 0x000fca0007f3e0ff */
[----:B------:R-:W-:Y:S01]  /*75c0*/  @!P0 IMAD.X R5, R5, 0x1, R22, P1 ;  /* 0x0000000105058824 */ /* 0x000fe200008e0616 */
[----:B------:R-:W-:Y:S01]  /*75d0*/  @!P0 IADD3 R2, P1, R2, R23, RZ ;  /* 0x0000001702028210 */ /* 0x000fe20007f3e0ff */
[----:B---3--:R-:W-:-:S04]  /*75e0*/  CS2R R20, SRZ ;  /* 0x0000000000147805 */ /* 0x008fc8000001ff00 */
[----:B------:R-:W-:Y:S02]  /*75f0*/  @!P0 IMAD.X R3, R3, 0x1, R22, P1 ;  /* 0x0000000103038824 */ /* 0x000fe400008e0616 */
[----:B------:R2:W5:Y:S01]  /*7600*/  @!P0 LD.E.64 R20, [R4.64] ;  /* 0x0000000804148980 */ /* 0x000562000c101b00 */
[----:B-1----:R-:W-:-:S06]  /*7610*/  CS2R R12, SRZ ;  /* 0x00000000000c7805 */ /* 0x002fcc000001ff00 */
[----:B------:R2:W5:Y:S02]  /*7620*/  @!P0 LD.E.64 R12, [R2.64] ;  /* 0x00000008020c8980 */ /* 0x000564000c101b00 */
.L_x_213:
[----:B-123--:R-:W-:Y:S05]  /*7630*/  BSYNC B0 ;  /* 0x0000000000007941 */ /* 0x00efea0003800000 */
.L_x_212:
[----:B-----5:R-:W-:Y:S01]  /*7640*/  IMAD.MOV.U32 R35, RZ, RZ, R14 ;  /* 0x000000ffff237224 */ /* 0x020fe200078e000e */
[----:B------:R-:W-:Y:S01]  /*7650*/  SHF.R.U64 R2, R14, 0x10, R15 ;  /* 0x000000100e027819 */ /* 0x000fe2000000120f */
[----:B------:R-:W-:Y:S01]  /*7660*/  IMAD.MOV.U32 R30, RZ, RZ, R18 ;  /* 0x000000ffff1e7224 */ /* 0x000fe200078e0012 */
[--C-:B------:R-:W-:Y:S01]  /*7670*/  SHF.R.U64 R28, R18, 0x10, R19.reuse ;  /* 0x00000010121c7819 */ /* 0x100fe20000001213 */
[----:B------:R-:W-:Y:S01]  /*7680*/  IMAD.MOV.U32 R29, RZ, RZ, R19 ;  /* 0x000000ffff1d7224 */ /* 0x000fe200078e0013 */
[----:B------:R-:W-:Y:S01]  /*7690*/  PRMT R35, R35, 0x5410, R2 ;  /* 0x0000541023237816 */ /* 0x000fe20000000002 */
[----:B------:R-:W-:Y:S01]  /*76a0*/  IMAD R2, R229, -0x80, R37 ;  /* 0xffffff80e5027824 */ /* 0x000fe200078e0225 */
[----:B------:R-:W-:Y:S01]  /*76b0*/  PRMT R28, R30, 0x5410, R28 ;  /* 0x000054101e1c7816 */ /* 0x000fe2000000001c */
[----:B------:R-:W-:Y:S01]  /*76c0*/  IMAD.MOV.U32 R36, RZ, RZ, R15 ;  /* 0x000000ffff247224 */ /* 0x000fe200078e000f */
[----:B------:R-:W-:Y:S01]  /*76d0*/  SHF.R.U32.HI R23, RZ, 0x10, R19 ;  /* 0x00000010ff177819 */ /* 0x000fe20000011613 */
[----:B------:R-:W-:Y:S01]  /*76e0*/  IMAD.MOV.U32 R26, RZ, RZ, R20 ;  /* 0x000000ffff1a7224 */ /* 0x000fe200078e0014 */
[----:B------:R-:W-:Y:S01]  /*76f0*/  IMNMX R30, R2, 0x80, PT ;  /* 0x00000080021e7817 */ /* 0x000fe20003800200 */
[----:B------:R-:W-:Y:S01]  /*7700*/  IMAD.MOV.U32 R25, RZ, RZ, R21 ;  /* 0x000000ffff197224 */ /* 0x000fe200078e0015 */
[----:B------:R-:W-:Y:S01]  /*7710*/  SHF.R.U32.HI R31, RZ, 0x10, R15 ;  /* 0x00000010ff1f7819 */ /* 0x000fe2000001160f */
[----:B------:R-:W-:Y:S01]  /*7720*/  IMAD.MOV.U32 R34, RZ, RZ, R16 ;  /* 0x000000ffff227224 */ /* 0x000fe200078e0010 */
[----:B------:R-:W-:Y:S01]  /*7730*/  ISETP.GE.AND P0, PT, R208, R30, PT ;  /* 0x0000001ed000720c */ /* 0x000fe20003f06270 */
[----:B------:R-:W-:Y:S01]  /*7740*/  IMAD.MOV.U32 R33, RZ, RZ, R17 ;  /* 0x000000ffff217224 */ /* 0x000fe200078e0011 */
[--C-:B------:R-:W-:Y:S01]  /*7750*/  SHF.R.U64 R24, R20, 0x10, R21.reuse ;  /* 0x0000001014187819 */ /* 0x100fe20000001215 */
[----:B------:R-:W-:Y:S01]  /*7760*/  IMAD.MOV.U32 R22, RZ, RZ, R6 ;  /* 0x000000ffff167224 */ /* 0x000fe200078e0006 */
[----:B------:R-:W-:Y:S01]  /*7770*/  SHF.R.U32.HI R19, RZ, 0x10, R21 ;  /* 0x00000010ff137819 */ /* 0x000fe20000011615 */
        /* <DEDUP_REMOVED lines=9> */
[----:B------:R-:W-:Y:S01]  /*7810*/  SHF.R.U64 R16, R8, 0x10, R9 ;  /* 0x0000001008107819 */ /* 0x000fe20000001209 */
[----:B------:R-:W-:Y:S01]  /*7820*/  IMAD.MOV.U32 R5, RZ, RZ, R13 ;  /* 0x000000ffff057224 */ /* 0x000fe200078e000d */
[----:B------:R-:W-:Y:S01]  /*7830*/  SHF.R.U32.HI R7, RZ, 0x10, R9 ;  /* 0x00000010ff077819 */ /* 0x000fe20000011609 */
[--C-:B------:R-:W-:Y:S01]  /*7840*/  IMAD.MOV.U32 R9, RZ, RZ, R11.reuse ;  /* 0x000000ffff097224 */ /* 0x100fe200078e000b */
[----:B------:R-:W-:Y:S01]  /*7850*/  SHF.R.U64 R8, R10, 0x10, R11 ;  /* 0x000000100a087819 */ /* 0x000fe2000000120b */
[----:B------:R-:W-:-:S04]  /*7860*/  DEPBAR.LE SB0, 0x1 ;  /* 0x000080400000791a */ /* 0x000fc80000000000 */
[----:B------:R-:W-:Y:S01]  /*7870*/  SHF.R.U32.HI R3, RZ, 0x10, R11 ;  /* 0x00000010ff037819 */ /* 0x000fe2000001160b */
[----:B------:R-:W-:Y:S01]  /*7880*/  BSSY B1, `(.L_x_214) ;  /* 0x00000b9000017945 */ /* 0x000fe20003800000 */
[--C-:B------:R-:W-:Y:S02]  /*7890*/  SHF.R.U64 R4, R12, 0x10, R13.reuse ;  /* 0x000000100c047819 */ /* 0x100fe4000000120d */
[----:B------:R-:W-:Y:S02]  /*78a0*/  SHF.R.U32.HI R0, RZ, 0x10, R13 ;  /* 0x00000010ff007819 */ /* 0x000fe4000001160d */
[----:B------:R-:W-:Y:S02]  /*78b0*/  PRMT R23, R29, 0x5410, R23 ;  /* 0x000054101d177816 */ /* 0x000fe40000000017 */
[----:B------:R-:W-:Y:S02]  /*78c0*/  PRMT R29, R25, 0x5410, R19 ;  /* 0x00005410191d7816 */ /* 0x000fe40000000013 */
[----:B------:R-:W-:-:S02]  /*78d0*/  PRMT R26, R26, 0x5410, R24 ;  /* 0x000054101a1a7816 */ /* 0x000fc40000000018 */
[----:B------:R-:W-:Y:S02]  /*78e0*/  PRMT R19, R22, 0x5410, R20 ;  /* 0x0000541016137816 */ /* 0x000fe40000000014 */
[----:B------:R-:W-:Y:S02]  /*78f0*/  PRMT R31, R36, 0x5410, R31 ;  /* 0x00005410241f7816 */ /* 0x000fe4000000001f */
[----:B------:R-:W-:Y:S02]  /*7900*/  PRMT R32, R34, 0x5410, R32 ;  /* 0x0000541022207816 */ /* 0x000fe40000000020 */
[----:B------:R-:W-:Y:S02]  /*7910*/  PRMT R27, R33, 0x5410, R27 ;  /* 0x00005410211b7816 */ /* 0x000fe4000000001b */
[----:B------:R-:W-:Y:S02]  /*7920*/  PRMT R21, R21, 0x5410, R15 ;  /* 0x0000541015157816 */ /* 0x000fe4000000000f */
[----:B------:R-:W-:-:S02]  /*7930*/  PRMT R18, R18, 0x5410, R16 ;  /* 0x0000541012127816 */ /* 0x000fc40000000010 */
[----:B------:R-:W-:Y:S02]  /*7940*/  PRMT R17, R17, 0x5410, R7 ;  /* 0x0000541011117816 */ /* 0x000fe40000000007 */
[----:B------:R-:W-:Y:S02]  /*7950*/  PRMT R20, R14, 0x5410, R8 ;  /* 0x000054100e147816 */ /* 0x000fe40000000008 */
[----:B------:R-:W-:Y:S02]  /*7960*/  PRMT R22, R9, 0x5410, R3 ;  /* 0x0000541009167816 */ /* 0x000fe40000000003 */
[----:B------:R-:W-:Y:S02]  /*7970*/  PRMT R24, R6, 0x5410, R4 ;  /* 0x0000541006187816 */ /* 0x000fe40000000004 */
[----:B------:R-:W-:Y:S01]  /*7980*/  PRMT R25, R5, 0x5410, R0 ;  /* 0x0000541005197816 */ /* 0x000fe20000000000 */
[----:B------:R-:W-:Y:S06]  /*7990*/  BAR.SYNC.DEFER_BLOCKING 0x0 ;  /* 0x0000000000007b1d */ /* 0x000fec0000010000 */
[----:B------:R-:W-:Y:S05]  /*79a0*/  @P0 BRA `(.L_x_215) ;  /* 0x00000a6000000947 */ /* 0x000fea0003800000 */
[----:B------:R-:W-:Y:S01]  /*79b0*/  ISETP.GE.AND P0, PT, R138, c[0x0][0x27c], PT ;  /* 0x00009f008a007a0c */ /* 0x000fe20003f06270 */
[----:B------:R-:W-:-:S12]  /*79c0*/  BSSY B0, `(.L_x_216) ;  /* 0x0000028000007945 */ /* 0x000fd80003800000 */
[----:B------:R-:W-:Y:S05]  /*79d0*/  @P0 BRA `(.L_x_217) ;  /* 0x0000026000000947 */ /* 0x000fea0003800000 */
[----:B------:R-:W1:Y:S01]  /*79e0*/  LDS.128 R4, [R198+0x10080] ;  /* 0x01008000c6047984 */ /* 0x000e620000000c00 */
[----:B------:R-:W-:Y:S01]  /*79f0*/  SHF.L.U32 R3, R35, 0x10, RZ ;  /* 0x0000001023037819 */ /* 0x000fe200000006ff */
[----:B------:R-:W-:Y:S01]  /*7a00*/  IMAD.U32 R0, R19, 0x10000, RZ ;  /* 0x0001000013007824 */ /* 0x000fe200078e00ff */
[----:B------:R-:W-:Y:S02]  /*7a10*/  LOP3.LUT R2, R35, 0xffff0000, RZ, 0xc0, !PT ;  /* 0xffff000023027812 */ /* 0x000fe400078ec0ff */
[C---:B-1----:R-:W-:Y:S01]  /*7a20*/  SHF.L.U32 R9, R4.reuse, 0x10, RZ ;  /* 0x0000001004097819 */ /* 0x042fe200000006ff */
[----:B------:R-:W-:Y:S01]  /*7a30*/  IMAD.U32 R13, R7, 0x10000, RZ ;  /* 0x00010000070d7824 */ /* 0x000fe200078e00ff */
[----:B------:R-:W-:Y:S02]  /*7a40*/  LOP3.LUT R8, R4, 0xffff0000, RZ, 0xc0, !PT ;  /* 0xffff000004087812 */ /* 0x000fe400078ec0ff */
[C---:B------:R-:W-:Y:S02]  /*7a50*/  SHF.L.U32 R12, R5.reuse, 0x10, RZ ;  /* 0x00000010050c7819 */ /* 0x040fe400000006ff */
[----:B------:R-:W-:Y:S01]  /*7a60*/  LOP3.LUT R4, R5, 0xffff0000, RZ, 0xc0, !PT ;  /* 0xffff000005047812 */ /* 0x000fe200078ec0ff */
[CC--:B------:R-:W-:Y:S01]  /*7a70*/  FMUL.FTZ R15, R8.reuse, R0.reuse ;  /* 0x00000000080f7220 */ /* 0x0c0fe20000410000 */
[----:B------:R-:W-:Y:S01]  /*7a80*/  LOP3.LUT R5, R19, 0xffff0000, RZ, 0xc0, !PT ;  /* 0xffff000013057812 */ /* 0x000fe200078ec0ff */
[-C--:B------:R-:W-:Y:S01]  /*7a90*/  FMUL.FTZ R14, R8, R3.reuse ;  /* 0x00000003080e7220 */ /* 0x080fe20000410000 */
[C---:B------:R-:W-:Y:S01]  /*7aa0*/  SHF.L.U32 R11, R6.reuse, 0x10, RZ ;  /* 0x00000010060b7819 */ /* 0x040fe200000006ff */
[----:B------:R-:W-:Y:S01]  /*7ab0*/  FFMA.FTZ R16, R9, R3, -R15 ;  /* 0x0000000309107223 */ /* 0x000fe2000001080f */
[----:B------:R-:W-:Y:S01]  /*7ac0*/  LOP3.LUT R10, R6, 0xffff0000, RZ, 0xc0, !PT ;  /* 0xffff0000060a7812 */ /* 0x000fe200078ec0ff */
[CC--:B------:R-:W-:Y:S01]  /*7ad0*/  FMUL.FTZ R8, R4.reuse, R5.reuse ;  /* 0x0000000504087220 */ /* 0x0c0fe20000410000 */
[----:B------:R-:W-:Y:S01]  /*7ae0*/  LOP3.LUT R6, R7, 0xffff0000, RZ, 0xc0, !PT ;  /* 0xffff000007067812 */ /* 0x000fe200078ec0ff */
[----:B------:R-:W-:Y:S01]  /*7af0*/  FFMA.FTZ R15, R9, R0, R14 ;  /* 0x00000000090f7223 */ /* 0x000fe2000001000e */
[----:B------:R-:W-:Y:S01]  /*7b00*/  LOP3.LUT R0, R21, 0xffff0000, RZ, 0xc0, !PT ;  /* 0xffff000015007812 */ /* 0x000fe200078ec0ff */
[-C--:B------:R-:W-:Y:S01]  /*7b10*/  FMUL.FTZ R7, R4, R2.reuse ;  /* 0x0000000204077220 */ /* 0x080fe20000410000 */
[----:B------:R-:W-:Y:S01]  /*7b20*/  SHF.L.U32 R4, R31, 0x10, RZ ;  /* 0x000000101f047819 */ /* 0x000fe200000006ff */
[C---:B------:R-:W-:Y:S01]  /*7b30*/  FFMA.FTZ R14, R12.reuse, R2, -R8 ;  /* 0x000000020c0e7223 */ /* 0x040fe20000010808 */
[----:B------:R-:W-:Y:S01]  /*7b40*/  SHF.L.U32 R2, R21, 0x10, RZ ;  /* 0x0000001015027819 */ /* 0x000fe200000006ff */
[----:B------:R-:W-:Y:S01]  /*7b50*/  FFMA.FTZ R9, R12, R5, R7 ;  /* 0x000000050c097223 */ /* 0x000fe20000010007 */
[----:B------:R-:W-:Y:S01]  /*7b60*/  LOP3.LUT R3, R31, 0xffff0000, RZ, 0xc0, !PT ;  /* 0xffff00001f037812 */ /* 0x000fe200078ec0ff */
[----:B------:R-:W-:-:S02]  /*7b70*/  FMUL.FTZ R7, R6, R0 ;  /* 0x0000000006077220 */ /* 0x000fc40000410000 */
[C---:B------:R-:W-:Y:S02]  /*7b80*/  FMUL.FTZ R8, R10.reuse, R2 ;  /* 0x000000020a087220 */ /* 0x040fe40000410000 */
[-C--:B------:R-:W-:Y:S02]  /*7b90*/  FMUL.FTZ R5, R10, R4.reuse ;  /* 0x000000040a057220 */ /* 0x080fe40000410000 */
[-C--:B------:R-:W-:Y:S02]  /*7ba0*/  FMUL.FTZ R6, R6, R3.reuse ;  /* 0x0000000306067220 */ /* 0x080fe40000410000 */
[----:B------:R-:W-:Y:S01]  /*7bb0*/  FFMA.FTZ R8, R11, R4, -R8 ;  /* 0x000000040b087223 */ /* 0x000fe20000010808 */
[----:B------:R-:W-:Y:S01]  /*7bc0*/  F2FP.BF16.PACK_AB R4, R15, R16 ;  /* 0x000000100f04723e */ /* 0x000fe200000010ff */
[----:B------:R-:W-:Y:S01]  /*7bd0*/  FFMA.FTZ R2, R11, R2, R5 ;  /* 0x000000020b027223 */ /* 0x000fe20000010005 */
[----:B------:R-:W-:Y:S01]  /*7be0*/  F2FP.BF16.PACK_AB R5, R9, R14 ;  /* 0x0000000e0905723e */ /* 0x000fe200000010ff */
[----:B------:R-:W-:-:S02]  /*7bf0*/  FFMA.FTZ R3, R13, R3, -R7 ;  /* 0x000000030d037223 */ /* 0x000fc40000010807 */
[----:B------:R-:W-:Y:S01]  /*7c00*/  FFMA.FTZ R0, R13, R0, R6 ;  /* 0x000000000d007223 */ /* 0x000fe20000010006 */
[----:B------:R-:W-:-:S04]  /*7c10*/  F2FP.BF16.PACK_AB R6, R2, R8 ;  /* 0x000000080206723e */ /* 0x000fc800000010ff */
[----:B------:R-:W-:-:S05]  /*7c20*/  F2FP.BF16.PACK_AB R7, R0, R3 ;  /* 0x000000030007723e */ /* 0x000fca00000010ff */
[----:B------:R1:W-:Y:S02]  /*7c30*/  STS.128 [R198+0x10080], R4 ;  /* 0x01008004c6007388 */ /* 0x0003e40000000c00 */
.L_x_217:
[----:B------:R-:W-:Y:S05]  /*7c40*/  BSYNC B0 ;  /* 0x0000000000007941 */ /* 0x000fea0003800000 */
.L_x_216:
[----:B------:R-:W-:Y:S01]  /*7c50*/  ISETP.GE.AND P0, PT, R142, c[0x0][0x27c], PT ;  /* 0x00009f008e007a0c */ /* 0x000fe20003f06270 */
[----:B------:R-:W-:-:S12]  /*7c60*/  BSSY B0, `(.L_x_218) ;  /* 0x0000028000007945 */ /* 0x000fd80003800000 */
[----:B------:R-:W-:Y:S05]  /*7c70*/  @P0 BRA `(.L_x_219) ;  /* 0x0000026000000947 */ /* 0x000fea0003800000 */
[----:B-1----:R-:W1:Y:S01]  /*7c80*/  LDS.128 R4, [R198+0x14080] ;  /* 0x01408000c6047984 */ /* 0x002e620000000c00 */
        /* <DEDUP_REMOVED lines=8> */
[-C--:B------:R-:W-:Y:S01]  /*7d10*/  FMUL.FTZ R15, R8, R0.reuse ;  /* 0x00000000080f7220 */ /* 0x080fe20000410000 */
        /* <DEDUP_REMOVED lines=28> */
.L_x_219:
[----:B------:R-:W-:Y:S05]  /*7ee0*/  BSYNC B0 ;  /* 0x0000000000007941 */ /* 0x000fea0003800000 */
.L_x_218:
        /* <DEDUP_REMOVED lines=18> */
[-C--:B------:R-:W-:Y:S01]  /*8010*/  FMUL.FTZ R8, R4, R5.reuse ;  /* 0x0000000504087220 */ /* 0x080fe20000410000 */
[----:B------:R-:W-:Y:S01]  /*8020*/  LOP3.LUT R6, R7, 0xffff0000, RZ, 0xc0, !PT ;  /* 0xffff000007067812 */ /* 0x000fe200078ec0ff */
[----:B------:R-:W-:Y:S01]  /*8030*/  FFMA.FTZ R15, R9, R0, R14 ;  /* 0x00000000090f7223 */ /* 0x000fe2000001000e */
[----:B------:R-:W-:Y:S01]  /*8040*/  LOP3.LUT R0, R22, 0xffff0000, RZ, 0xc0, !PT ;  /* 0xffff000016007812 */ /* 0x000fe200078ec0ff */
[-C--:B------:R-:W-:Y:S01]  /*8050*/  FMUL.FTZ R7, R4, R2.reuse ;  /* 0x0000000204077220 */ /* 0x080fe20000410000 */
[C---:B------:R-:W-:Y:S01]  /*8060*/  SHF.L.U32 R4, R23.reuse, 0x10, RZ ;  /* 0x0000001017047819 */ /* 0x040fe200000006ff */
[----:B------:R-:W-:Y:S01]  /*8070*/  FFMA.FTZ R14, R12, R2, -R8 ;  /* 0x000000020c0e7223 */ /* 0x000fe20000010808 */
        /* <DEDUP_REMOVED lines=16> */
.L_x_221:
[----:B------:R-:W-:Y:S05]  /*8180*/  BSYNC B0 ;  /* 0x0000000000007941 */ /* 0x000fea0003800000 */
.L_x_220:
[----:B------:R-:W-:-:S13]  /*8190*/  ISETP.GE.AND P0, PT, R141, c[0x0][0x27c], PT ;  /* 0x00009f008d007a0c */ /* 0x000fda0003f06270 */
        /* <DEDUP_REMOVED lines=39> */
.L_x_215:
[----:B------:R-:W-:Y:S05]  /*8410*/  BSYNC B1 ;  /* 0x0000000000017941 */ /* 0x000fea0003800000 */
.L_x_214:
[----:B------:R-:W-:Y:S01]  /*8420*/  IADD3 R0, R208, 0x20, RZ ;  /* 0x00000020d0007810 */ /* 0x000fe20007ffe0ff */
[----:B------:R-:W-:Y:S03]  /*8430*/  BSSY B1, `(.L_x_222) ;  /* 0x00000a9000017945 */ /* 0x000fe60003800000 */
[----:B------:R-:W-:-:S13]  /*8440*/  ISETP.GE.AND P0, PT, R0, R30, PT ;  /* 0x0000001e0000720c */ /* 0x000fda0003f06270 */
[----:B------:R-:W-:Y:S05]  /*8450*/  @P0 BRA `(.L_x_223) ;  /* 0x00000a6000000947 */ /* 0x000fea0003800000 */
        /* <DEDUP_REMOVED lines=14> */
[C---:B------:R-:W-:Y:S01]  /*8540*/  FMUL.FTZ R14, R3.reuse, R8 ;  /* 0x00000008030e7220 */ /* 0x040fe20000410000 */
[C---:B------:R-:W-:Y:S01]  /*8550*/  SHF.L.U32 R11, R6.reuse, 0x10, RZ ;  /* 0x00000010060b7819 */ /* 0x040fe200000006ff */
[-C--:B------:R-:W-:Y:S01]  /*8560*/  FFMA.FTZ R16, R3, R9.reuse, -R15 ;  /* 0x0000000903107223 */ /* 0x080fe2000001080f */
[----:B------:R-:W-:Y:S01]  /*8570*/  LOP3.LUT R10, R6, 0xffff0000, RZ, 0xc0, !PT ;  /* 0xffff0000060a7812 */ /* 0x000fe200078ec0ff */
[-C--:B------:R-:W-:Y:S01]  /*8580*/  FMUL.FTZ R8, R5, R4.reuse ;  /* 0x0000000405087220 */ /* 0x080fe20000410000 */
[----:B------:R-:W-:Y:S01]  /*8590*/  LOP3.LUT R6, R7, 0xffff0000, RZ, 0xc0, !PT ;  /* 0xffff000007067812 */ /* 0x000fe200078ec0ff */
[----:B------:R-:W-:Y:S01]  /*85a0*/  FFMA.FTZ R15, R0, R9, R14 ;  /* 0x00000009000f7223 */ /* 0x000fe2000001000e */
[----:B------:R-:W-:Y:S01]  /*85b0*/  LOP3.LUT R0, R21, 0xffff0000, RZ, 0xc0, !PT ;  /* 0xffff000015007812 */ /* 0x000fe200078ec0ff */
[C---:B------:R-:W-:Y:S01]  /*85c0*/  FMUL.FTZ R7, R2.reuse, R4 ;  /* 0x0000000402077220 */ /* 0x040fe20000410000 */
[----:B------:R-:W-:Y:S01]  /*85d0*/  SHF.L.U32 R4, R31, 0x10, RZ ;  /* 0x000000101f047819 */ /* 0x000fe200000006ff */
[-C--:B------:R-:W-:Y:S01]  /*85e0*/  FFMA.FTZ R14, R2, R12.reuse, -R8 ;  /* 0x0000000c020e7223 */ /* 0x080fe20000010808 */
[----:B------:R-:W-:Y:S01]  /*85f0*/  SHF.L.U32 R2, R21, 0x10, RZ ;  /* 0x0000001015027819 */ /* 0x000fe200000006ff */
[----:B------:R-:W-:Y:S01]  /*8600*/  FFMA.FTZ R9, R5, R12, R7 ;  /* 0x0000000c05097223 */ /* 0x000fe20000010007 */
[----:B------:R-:W-:Y:S01]  /*8610*/  LOP3.LUT R3, R31, 0xffff0000, RZ, 0xc0, !PT ;  /* 0xffff00001f037812 */ /* 0x000fe200078ec0ff */
[----:B------:R-:W-:-:S02]  /*8620*/  FMUL.FTZ R7, R0, R6 ;  /* 0x0000000600077220 */ /* 0x000fc40000410000 */
[-C--:B------:R-:W-:Y:S02]  /*8630*/  FMUL.FTZ R8, R2, R10.reuse ;  /* 0x0000000a02087220 */ /* 0x080fe40000410000 */
[C---:B------:R-:W-:Y:S02]  /*8640*/  FMUL.FTZ R5, R4.reuse, R10 ;  /* 0x0000000a04057220 */ /* 0x040fe40000410000 */
[----:B------:R-:W-:Y:S02]  /*8650*/  FMUL.FTZ R6, R3, R6 ;  /* 0x0000000603067220 */ /* 0x000fe40000410000 */
[-C--:B------:R-:W-:Y:S01]  /*8660*/  FFMA.FTZ R8, R4, R11.reuse, -R8 ;  /* 0x0000000b04087223 */ /* 0x080fe20000010808 */
        /* <DEDUP_REMOVED lines=8> */
.L_x_225:
[----:B------:R-:W-:Y:S05]  /*86f0*/  BSYNC B0 ;  /* 0x0000000000007941 */ /* 0x000fea0003800000 */
.L_x_224:
        /* <DEDUP_REMOVED lines=41> */
.L_x_227:
[----:B------:R-:W-:Y:S05]  /*8990*/  BSYNC B0 ;  /* 0x0000000000007941 */ /* 0x000fea0003800000 */
.L_x_226:
        /* <DEDUP_REMOVED lines=41> */
.L_x_229:
[----:B------:R-:W-:Y:S05]  /*8c30*/  BSYNC B0 ;  /* 0x0000000000007941 */ /* 0x000fea0003800000 */
.L_x_228:
        /* <DEDUP_REMOVED lines=40> */
.L_x_223:
[----:B------:R-:W-:Y:S05]  /*8ec0*/  BSYNC B1 ;  /* 0x0000000000017941 */ /* 0x000fea0003800000 */
.L_x_222:
        /* <DEDUP_REMOVED lines=45> */
.L_x_233:
[----:B------:R-:W-:Y:S05]  /*91a0*/  BSYNC B0 ;  /* 0x0000000000007941 */ /* 0x000fea0003800000 */
.L_x_232:
        /* <DEDUP_REMOVED lines=41> */
.L_x_235:
[----:B------:R-:W-:Y:S05]  /*9440*/  BSYNC B0 ;  /* 0x0000000000007941 */ /* 0x000fea0003800000 */
.L_x_234:
        /* <DEDUP_REMOVED lines=41> */
.L_x_237:
[----:B------:R-:W-:Y:S05]  /*96e0*/  BSYNC B0 ;  /* 0x0000000000007941 */ /* 0x000fea0003800000 */
.L_x_236:
        /* <DEDUP_REMOVED lines=40> */
.L_x_231:
[----:B------:R-:W-:Y:S05]  /*9970*/  BSYNC B1 ;  /* 0x0000000000017941 */ /* 0x000fea0003800000 */
.L_x_230:
[----:B------:R-:W-:-:S04]  /*9980*/  IADD3 R0, R208, 0x60, RZ ;  /* 0x00000060d0007810 */ /* 0x000fc80007ffe0ff */
        /* <DEDUP_REMOVED lines=43> */
.L_x_240:
[----:B------:R-:W-:Y:S05]  /*9c40*/  BSYNC B0 ;  /* 0x0000000000007941 */ /* 0x000fea0003800000 */
.L_x_239:
        /* <DEDUP_REMOVED lines=41> */
.L_x_242:
[----:B------:R-:W-:Y:S05]  /*9ee0*/  BSYNC B0 ;  /* 0x0000000000007941 */ /* 0x000fea0003800000 */
.L_x_241:
        /* <DEDUP_REMOVED lines=41> */
.L_x_244:
[----:B------:R-:W-:Y:S05]  /*a180*/  BSYNC B0 ;  /* 0x0000000000007941 */ /* 0x000fea0003800000 */
.L_x_243:
        /* <DEDUP_REMOVED lines=39> */
[----:B------:R1:W-:Y:S01]  /*a400*/  STS.128 [R198+0x1f080], R4 ;  /* 0x01f08004c6007388 */ /* 0x0003e20000000c00 */
[----:B------:R-:W-:Y:S05]  /*a410*/  BRA `(.L_x_238) ;  /* 0x000035f000007947 */ /* 0x000fea0003800000 */
.L_x_211:
        /* <DEDUP_REMOVED lines=8> */
[----:B------:R-:W-:Y:S01]  /*a4a0*/  CS2R R4, SRZ ;  /* 0x0000000000047805 */ /* 0x000fe2000001ff00 */
[----:B------:R-:W3:Y:S01]  /*a4b0*/  SHFL.IDX PT, R23, R2, RZ, 0x181f ;  /* 0x00181fff02177589 */ /* 0x000ee200000e0000 */
[----:B------:R-:W-:Y:S01]  /*a4c0*/  CS2R R14, SRZ ;  /* 0x00000000000e7805 */ /* 0x000fe2000001ff00 */
[----:B----4-:R-:W-:-:S02]  /*a4d0*/  CS2R R12, SRZ ;  /* 0x00000000000c7805 */ /* 0x010fc4000001ff00 */
[----:B------:R4:W1:Y:S02]  /*a4e0*/  SHFL.IDX PT, R22, R6, RZ, 0x181f ;  /* 0x00181fff06167589 */ /* 0x00086400000e0000 */
[----:B----4-:R-:W-:Y:S01]  /*a4f0*/  CS2R R6, SRZ ;  /* 0x0000000000067805 */ /* 0x010fe2000001ff00 */
[----:B------:R-:W-:Y:S05]  /*a500*/  @P0 BRA `(.L_x_246) ;  /* 0x0000016000000947 */ /* 0x000fea0003800000 */
[----:B-123--:R-:W-:-:S13]  /*a510*/  ISETP.GE.AND P1, PT, R132, c[0x0][0x27c], PT ;  /* 0x00009f0084007a0c */ /* 0x00efda0003f26270 */
[C---:B------:R-:W-:Y:S01]  /*a520*/  @!P1 IMAD.SHL.U32 R2, R132.reuse, 0x2, RZ ;  /* 0x0000000284029824 */ /* 0x040fe200078e00ff */
[----:B------:R-:W-:-:S04]  /*a530*/  @!P1 SHF.L.U64.HI R0, R132, 0x1, R133 ;  /* 0x0000000184009819 */ /* 0x000fc80000010285 */
[----:B------:R-:W-:-:S05]  /*a540*/  @!P1 IADD3 R4, P0, R20, R2, RZ ;  /* 0x0000000214049210 */ /* 0x000fca0007f1e0ff */
[----:B------:R-:W-:Y:S01]  /*a550*/  @!P1 IMAD.X R5, R21, 0x1, R0, P0 ;  /* 0x0000000115059824 */ /* 0x000fe200000e0600 */
[----:B------:R-:W-:-:S04]  /*a560*/  @!P1 IADD3 R2, P0, R22, R2, RZ ;  /* 0x0000000216029210 */ /* 0x000fc80007f1e0ff */
[----:B------:R1:W5:Y:S01]  /*a570*/  @!P1 LD.E.128 R16, [R4.64] ;  /* 0x0000000804109980 */ /* 0x000362000c101d00 */
[----:B------:R-:W-:Y:S01]  /*a580*/  @!P1 IMAD.X R3, R23, 0x1, R0, P0 ;  /* 0x0000000117039824 */ /* 0x000fe200000e0600 */
[----:B------:R-:W-:-:S04]  /*a590*/  ISETP.GE.AND P0, PT, R135, c[0x0][0x27c], PT ;  /* 0x00009f0087007a0c */ /* 0x000fc80003f06270 */
[----:B------:R2:W5:Y:S09]  /*a5a0*/  @!P1 LD.E.128 R12, [R2.64] ;  /* 0x00000008020c9980 */ /* 0x000572000c101d00 */
[C---:B------:R-:W-:Y:S01]  /*a5b0*/  @!P0 IMAD.SHL.U32 R6, R204.reuse, 0x2, RZ ;  /* 0x00000002cc068824 */ /* 0x040fe200078e00ff */
[----:B------:R-:W-:-:S04]  /*a5c0*/  @!P0 SHF.L.U64.HI R0, R204, 0x1, R209 ;  /* 0x00000001cc008819 */ /* 0x000fc800000102d1 */
[----:B------:R-:W-:-:S05]  /*a5d0*/  @!P0 IADD3 R20, P1, R20, R6, RZ ;  /* 0x0000000614148210 */ /* 0x000fca0007f3e0ff */
[----:B------:R-:W-:Y:S01]  /*a5e0*/  @!P0 IMAD.X R21, R21, 0x1, R0, P1 ;  /* 0x0000000115158824 */ /* 0x000fe200008e0600 */
[----:B------:R-:W-:Y:S01]  /*a5f0*/  CS2R R10, SRZ ;  /* 0x00000000000a7805 */ /* 0x000fe2000001ff00 */
[----:B------:R-:W-:Y:S01]  /*a600*/  CS2R R8, SRZ ;  /* 0x0000000000087805 */ /* 0x000fe2000001ff00 */
[----:B--2---:R-:W-:Y:S01]  /*a610*/  @!P0 IADD3 R2, P1, R22, R6, RZ ;  /* 0x0000000616028210 */ /* 0x004fe20007f3e0ff */
[----:B-1----:R-:W-:Y:S01]  /*a620*/  CS2R R4, SRZ ;  /* 0x0000000000047805 */ /* 0x002fe2000001ff00 */
[----:B------:R-:W-:-:S03]  /*a630*/  CS2R R6, SRZ ;  /* 0x0000000000067805 */ /* 0x000fc6000001ff00 */
[----:B------:R1:W5:Y:S01]  /*a640*/  @!P0 LD.E.128 R8, [R20.64] ;  /* 0x0000000814088980 */ /* 0x000362000c101d00 */
[----:B------:R-:W-:-:S05]  /*a650*/  @!P0 IMAD.X R3, R23, 0x1, R0, P1 ;  /* 0x0000000117038824 */ /* 0x000fca00008e0600 */
[----:B------:R1:W5:Y:S02]  /*a660*/  @!P0 LD.E.128 R4, [R2.64] ;  /* 0x0000000802048980 */ /* 0x000364000c101d00 */
.L_x_246:
[----:B-123--:R-:W-:Y:S05]  /*a670*/  BSYNC B0 ;  /* 0x0000000000007941 */ /* 0x00efea0003800000 */
.L_x_245:
[----:B-----5:R-:W-:Y:S01]  /*a680*/  IMAD.MOV.U32 R34, RZ, RZ, R16 ;  /* 0x000000ffff227224 */ /* 0x020fe200078e0010 */
[----:B------:R-:W-:Y:S01]  /*a690*/  SHF.R.U64 R0, R16, 0x10, R17 ;  /* 0x0000001010007819 */ /* 0x000fe20000001211 */
[----:B------:R-:W-:Y:S01]  /*a6a0*/  IMAD.MOV.U32 R33, RZ, RZ, R18 ;  /* 0x000000ffff217224 */ /* 0x000fe200078e0012 */
[----:B------:R-:W-:Y:S01]  /*a6b0*/  SHF.R.U64 R31, R18, 0x10, R19 ;  /* 0x00000010121f7819 */ /* 0x000fe20000001213 */
[----:B------:R-:W-:Y:S01]  /*a6c0*/  IMAD.MOV.U32 R35, RZ, RZ, R17 ;  /* 0x000000ffff237224 */ /* 0x000fe200078e0011 */
[----:B------:R-:W-:Y:S01]  /*a6d0*/  PRMT R34, R34, 0x5410, R0 ;  /* 0x0000541022227816 */ /* 0x000fe20000000000 */
[----:B------:R-:W-:Y:S01]  /*a6e0*/  IMAD R0, R229, -0x80, R37 ;  /* 0xffffff80e5007824 */ /* 0x000fe200078e0225 */
[--C-:B------:R-:W-:Y:S01]  /*a6f0*/  SHF.R.U32.HI R26, RZ, 0x10, R19.reuse ;  /* 0x00000010ff1a7819 */ /* 0x100fe20000011613 */
[----:B------:R-:W-:Y:S01]  /*a700*/  IMAD.MOV.U32 R32, RZ, RZ, R19 ;  /* 0x000000ffff207224 */ /* 0x000fe200078e0013 */
[--C-:B------:R-:W-:Y:S01]  /*a710*/  SHF.R.U64 R23, R10, 0x10, R11.reuse ;  /* 0x000000100a177819 */ /* 0x100fe2000000120b */
[----:B------:R-:W-:Y:S01]  /*a720*/  IMAD.MOV.U32 R25, RZ, RZ, R10 ;  /* 0x000000ffff197224 */ /* 0x000fe200078e000a */
[----:B------:R-:W-:Y:S01]  /*a730*/  IMNMX R46, R0, 0x80, PT ;  /* 0x00000080002e7817 */ /* 0x000fe20003800200 */
[--C-:B------:R-:W-:Y:S01]  /*a740*/  IMAD.MOV.U32 R24, RZ, RZ, R11.reuse ;  /* 0x000000ffff187224 */ /* 0x100fe200078e000b */
[----:B------:R-:W-:Y:S01]  /*a750*/  SHF.R.U32.HI R18, RZ, 0x10, R11 ;  /* 0x00000010ff127819 */ /* 0x000fe2000001160b */
[----:B------:R-:W-:Y:S01]  /*a760*/  IMAD.MOV.U32 R29, RZ, RZ, R8 ;  /* 0x000000ffff1d7224 */ /* 0x000fe200078e0008 */
[----:B------:R-:W-:Y:S01]  /*a770*/  ISETP.GE.AND P0, PT, R208, R46, PT ;  /* 0x0000002ed000720c */ /* 0x000fe20003f06270 */
[----:B------:R-:W-:Y:S01]  /*a780*/  IMAD.MOV.U32 R21, RZ, RZ, R12 ;  /* 0x000000ffff157224 */ /* 0x000fe200078e000c */
[----:B------:R-:W-:Y:S01]  /*a790*/  SHF.R.U32.HI R30, RZ, 0x10, R17 ;  /* 0x00000010ff1e7819 */ /* 0x000fe20000011611 */
[----:B------:R-:W-:Y:S01]  /*a7a0*/  IMAD.MOV.U32 R11, RZ, RZ, R5 ;  /* 0x000000ffff0b7224 */ /* 0x000fe200078e0005 */
[--C-:B------:R-:W-:Y:S01]  /*a7b0*/  SHF.R.U64 R27, R8, 0x10, R9.reuse ;  /* 0x00000010081b7819 */ /* 0x100fe20000001209 */
[----:B------:R-:W-:Y:S01]  /*a7c0*/  IMAD.MOV.U32 R28, RZ, RZ, R9 ;  /* 0x000000ffff1c7224 */ /* 0x000fe200078e0009 */
[--C-:B------:R-:W-:Y:S01]  /*a7d0*/  SHF.R.U64 R19, R12, 0x10, R13.reuse ;  /* 0x000000100c137819 */ /* 0x100fe2000000120d */
[----:B------:R-:W-:Y:S01]  /*a7e0*/  IMAD.MOV.U32 R20, RZ, RZ, R13 ;  /* 0x000000ffff147224 */ /* 0x000fe200078e000d */
[--C-:B------:R-:W-:Y:S01]  /*a7f0*/  SHF.R.U64 R10, R4, 0x10, R5.reuse ;  /* 0x00000010040a7819 */ /* 0x100fe20000001205 */
[----:B------:R-:W-:Y:S01]  /*a800*/  IMAD.MOV.U32 R17, RZ, RZ, R14 ;  /* 0x000000ffff117224 */ /* 0x000fe200078e000e */
[----:B------:R-:W-:Y:S01]  /*a810*/  SHF.R.U32.HI R3, RZ, 0x10, R5 ;  /* 0x00000010ff037819 */ /* 0x000fe20000011605 */
[----:B------:R-:W-:Y:S01]  /*a820*/  IMAD.MOV.U32 R16, RZ, RZ, R15 ;  /* 0x000000ffff107224 */ /* 0x000fe200078e000f */
[----:B------:R-:W-:Y:S01]  /*a830*/  SHF.R.U32.HI R22, RZ, 0x10, R9 ;  /* 0x00000010ff167819 */ /* 0x000fe20000011609 */
[----:B------:R-:W-:Y:S01]  /*a840*/  IMAD.MOV.U32 R12, RZ, RZ, R4 ;  /* 0x000000ffff0c7224 */ /* 0x000fe200078e0004 */
[----:B------:R-:W-:Y:S01]  /*a850*/  SHF.R.U32.HI R13, RZ, 0x10, R13 ;  /* 0x00000010ff0d7819 */ /* 0x000fe2000001160d */
[----:B------:R-:W-:Y:S01]  /*a860*/  IMAD.MOV.U32 R8, RZ, RZ, R6 ;  /* 0x000000ffff087224 */ /* 0x000fe200078e0006 */
[----:B------:R-:W-:Y:S01]  /*a870*/  SHF.R.U64 R14, R14, 0x10, R15 ;  /* 0x000000100e0e7819 */ /* 0x000fe2000000120f */
[----:B------:R-:W-:Y:S01]  /*a880*/  IMAD.MOV.U32 R5, RZ, RZ, R7 ;  /* 0x000000ffff057224 */ /* 0x000fe200078e0007 */
[----:B------:R-:W-:Y:S01]  /*a890*/  SHF.R.U32.HI R9, RZ, 0x10, R15 ;  /* 0x00000010ff097819 */ /* 0x000fe2000001160f */
[----:B------:R-:W-:-:S04]  /*a8a0*/  DEPBAR.LE SB0, 0x1 ;  /* 0x000080400000791a */ /* 0x000fc80000000000 */
[--C-:B------:R-:W-:Y:S01]  /*a8b0*/  SHF.R.U64 R4, R6, 0x10, R7.reuse ;  /* 0x0000001006047819 */ /* 0x100fe20000001207 */
[----:B------:R-:W-:Y:S01]  /*a8c0*/  BSSY B1, `(.L_x_247) ;  /* 0x00000ca000017945 */ /* 0x000fe20003800000 */
[----:B------:R-:W-:Y:S02]  /*a8d0*/  SHF.R.U32.HI R2, RZ, 0x10, R7 ;  /* 0x00000010ff027819 */ /* 0x000fe40000011607 */
        /* <DEDUP_REMOVED lines=18> */
[----:B------:R-:W-:Y:S01]  /*aa00*/  BSSY B0, `(.L_x_249) ;  /* 0x000005a000007945 */ /* 0x000fe20003800000 */
[----:B------:R-:W-:-:S11]  /*aa10*/  SHF.R.U32.HI R50, RZ, 0x3, R217 ;  /* 0x00000003ff327819 */ /* 0x000fd600000116d9 */
[----:B------:R-:W-:Y:S05]  /*aa20*/  @P0 BRA `(.L_x_250) ;  /* 0x0000057000000947 */ /* 0x000fea0003800000 */
[----:B------:R-:W-:Y:S01]  /*aa30*/  MOV R0, c[0x0][0x27c] ;  /* 0x00009f0000007a02 */ /* 0x000fe20000000f00 */
[----:B------:R-:W1:Y:S03]  /*aa40*/  LDS.128 R8, [R198+0x10080] ;  /* 0x01008000c6087984 */ /* 0x000e660000000c00 */
[----:B------:R-:W-:-:S04]  /*aa50*/  LEA.HI R0, R0, R212, RZ, 0x1d ;  /* 0x000000d400007211 */ /* 0x000fc800078fe8ff */
[----:B------:R-:W-:Y:S01]  /*aa60*/  SHF.R.S32.HI R3, RZ, 0x1f, R0 ;  /* 0x0000001fff037819 */ /* 0x000fe20000011400 */
[----:B------:R-:W-:-:S03]  /*aa70*/  IMAD.SHL.U32 R2, R0, 0x8, RZ ;  /* 0x0000000800027824 */ /* 0x000fc600078e00ff */
[----:B------:R-:W-:Y:S02]  /*aa80*/  LEA.HI R0, R3, R0, RZ, 0x3 ;  /* 0x0000000003007211 */ /* 0x000fe400078f18ff */
[----:B------:R-:W-:Y:S02]  /*aa90*/  LOP3.LUT R2, R217, 0x38, R2, 0xf8, !PT ;  /* 0x00000038d9027812 */ /* 0x000fe400078ef802 */
[----:B------:R-:W-:Y:S02]  /*aaa0*/  SHF.L.U32 R0, R0, 0xa, RZ ;  /* 0x0000000a00007819 */ /* 0x000fe400000006ff */
[----:B------:R-:W-:Y:S02]  /*aab0*/  LOP3.LUT R2, R2, R50, RZ, 0x3c, !PT ;  /* 0x0000003202027212 */ /* 0x000fe400078e3cff */
[----:B------:R-:W-:-:S04]  /*aac0*/  LOP3.LUT R0, R0, 0x7fffe000, RZ, 0xc0, !PT ;  /* 0x7fffe00000007812 */ /* 0x000fc800078ec0ff */
[----:B------:R-:W-:Y:S02]  /*aad0*/  IADD3 R0, R2, R0, R219 ;  /* 0x0000000002007210 */ /* 0x000fe40007ffe0db */
[----:B------:R-:W-:-:S03]  /*aae0*/  SHF.L.U32 R2, R30, 0x10, RZ ;  /* 0x000000101e027819 */ /* 0x000fc600000006ff */
[----:B------:R-:W-:Y:S02]  /*aaf0*/  IMAD.SHL.U32 R23, R0, 0x2, RZ ;  /* 0x0000000200177824 */ /* 0x000fe400078e00ff */
[----:B------:R-:W-:-:S03]  /*ab00*/  IMAD.U32 R0, R34, 0x10000, RZ ;  /* 0x0001000022007824 */ /* 0x000fc600078e00ff */
[----:B------:R-:W2:Y:S01]  /*ab10*/  LDS.128 R4, [R23+0x10080] ;  /* 0x0100800017047984 */ /* 0x000ea20000000c00 */
[C---:B-1----:R-:W-:Y:S01]  /*ab20*/  SHF.L.U32 R12, R8.reuse, 0x10, RZ ;  /* 0x00000010080c7819 */ /* 0x042fe200000006ff */
[----:B------:R-:W-:Y:S01]  /*ab30*/  IMAD.U32 R14, R9, 0x10000, RZ ;  /* 0x00010000090e7824 */ /* 0x000fe200078e00ff */
[----:B------:R-:W-:Y:S01]  /*ab40*/  LOP3.LUT R13, R8, 0xffff0000, RZ, 0xc0, !PT ;  /* 0xffff0000080d7812 */ /* 0x000fe200078ec0ff */
[----:B------:R-:W-:Y:S01]  /*ab50*/  IMAD.U32 R20, R11, 0x10000, RZ ;  /* 0x000100000b147824 */ /* 0x000fe200078e00ff */
[----:B------:R-:W-:Y:S02]  /*ab60*/  LOP3.LUT R22, R9, 0xffff0000, RZ, 0xc0, !PT ;  /* 0xffff000009167812 */ /* 0x000fe400078ec0ff */
[C---:B------:R-:W-:Y:S02]  /*ab70*/  SHF.L.U32 R16, R10.reuse, 0x10, RZ ;  /* 0x000000100a107819 */ /* 0x040fe400000006ff */
[----:B------:R-:W-:Y:S02]  /*ab80*/  LOP3.LUT R17, R10, 0xffff0000, RZ, 0xc0, !PT ;  /* 0xffff00000a117812 */ /* 0x000fe400078ec0ff */
[----:B------:R-:W-:-:S02]  /*ab90*/  LOP3.LUT R21, R11, 0xffff0000, RZ, 0xc0, !PT ;  /* 0xffff00000b157812 */ /* 0x000fc400078ec0ff */
[C---:B--2---:R-:W-:Y:S01]  /*aba0*/  SHF.L.U32 R3, R4.reuse, 0x10, RZ ;  /* 0x0000001004037819 */ /* 0x044fe200000006ff */
[----:B------:R-:W-:Y:S01]  /*abb0*/  IMAD.U32 R9, R5, 0x10000, RZ ;  /* 0x0001000005097824 */ /* 0x000fe200078e00ff */
[----:B------:R-:W-:Y:S01]  /*abc0*/  LOP3.LUT R8, R4, 0xffff0000, RZ, 0xc0, !PT ;  /* 0xffff000004087812 */ /* 0x000fe200078ec0ff */
[----:B------:R-:W-:Y:S01]  /*abd0*/  IMAD.U32 R11, R7, 0x10000, RZ ;  /* 0x00010000070b7824 */ /* 0x000fe200078e00ff */
[----:B------:R-:W-:Y:S01]  /*abe0*/  LOP3.LUT R4, R30, 0xffff0000, RZ, 0xc0, !PT ;  /* 0xffff00001e047812 */ /* 0x000fe200078ec0ff */
[----:B------:R-:W-:Y:S01]  /*abf0*/  FMUL.FTZ R15, R3, R2 ;  /* 0x00000002030f7220 */ /* 0x000fe20000410000 */
[----:B------:R-:W-:Y:S02]  /*ac00*/  LOP3.LUT R19, R5, 0xffff0000, RZ, 0xc0, !PT ;  /* 0xffff000005137812 */ /* 0x000fe400078ec0ff */
[----:B------:R-:W-:Y:S01]  /*ac10*/  SHF.L.U32 R5, R6, 0x10, RZ ;  /* 0x0000001006057819 */ /* 0x000fe200000006ff */
[-C--:B------:R-:W-:Y:S01]  /*ac20*/  FFMA.FTZ R29, R12, R0.reuse, -R15 ;  /* 0x000000000c1d7223 */ /* 0x080fe2000001080f */
[----:B------:R-:W-:Y:S01]  /*ac30*/  LOP3.LUT R10, R6, 0xffff0000, RZ, 0xc0, !PT ;  /* 0xffff0000060a7812 */ /* 0x000fe200078ec0ff */
[----:B------:R-:W-:Y:S01]  /*ac40*/  FMUL.FTZ R6, R3, R0 ;  /* 0x0000000003067220 */ /* 0x000fe20000410000 */
[----:B------:R-:W-:Y:S01]  /*ac50*/  LOP3.LUT R18, R7, 0xffff0000, RZ, 0xc0, !PT ;  /* 0xffff000007127812 */ /* 0x000fe200078ec0ff */
[----:B------:R-:W-:Y:S01]  /*ac60*/  FMUL.FTZ R7, R8, R4 ;  /* 0x0000000408077220 */ /* 0x000fe20000410000 */
[----:B------:R-:W-:Y:S01]  /*ac70*/  LOP3.LUT R3, R34, 0xffff0000, RZ, 0xc0, !PT ;  /* 0xffff000022037812 */ /* 0x000fe200078ec0ff */
[----:B------:R-:W-:Y:S01]  /*ac80*/  FFMA.FTZ R28, R12, R2, R6 ;  /* 0x000000020c1c7223 */ /* 0x000fe20000010006 */
[----:B------:R-:W-:Y:S01]  /*ac90*/  SHF.L.U32 R0, R32, 0x10, RZ ;  /* 0x0000001020007819 */ /* 0x000fe200000006ff */
[----:B------:R-:W-:Y:S01]  /*aca0*/  IMAD.U32 R2, R37, 0x10000, RZ ;  /* 0x0001000025027824 */ /* 0x000fe200078e00ff */
[----:B------:R-:W-:Y:S01]  /*acb0*/  SHF.L.U32 R6, R31, 0x10, RZ ;  /* 0x000000101f067819 */ /* 0x000fe200000006ff */
[----:B------:R-:W-:-:S02]  /*acc0*/  FFMA.FTZ R27, R13, R3, -R7 ;  /* 0x000000030d1b7223 */ /* 0x000fc40000010807 */
[C---:B------:R-:W-:Y:S02]  /*acd0*/  FMUL.FTZ R7, R9.reuse, R0 ;  /* 0x0000000009077220 */ /* 0x040fe40000410000 */
[----:B------:R-:W-:Y:S02]  /*ace0*/  FMUL.FTZ R8, R8, R3 ;  /* 0x0000000308087220 */ /* 0x000fe40000410000 */
[-C--:B------:R-:W-:Y:S02]  /*acf0*/  FMUL.FTZ R3, R9, R2.reuse ;  /* 0x0000000209037220 */ /* 0x080fe40000410000 */
[----:B------:R-:W-:Y:S02]  /*ad00*/  FFMA.FTZ R25, R14, R2, -R7 ;  /* 0x000000020e197223 */ /* 0x000fe40000010807 */
[----:B------:R-:W-:Y:S02]  /*ad10*/  IMAD.U32 R2, R35, 0x10000, RZ ;  /* 0x0001000023027824 */ /* 0x000fe400078e00ff */
[----:B------:R-:W-:-:S02]  /*ad20*/  FFMA.FTZ R26, R13, R4, R8 ;  /* 0x000000040d1a7223 */ /* 0x000fc40000010008 */
[----:B------:R-:W-:Y:S02]  /*ad30*/  FMUL.FTZ R4, R5, R6 ;  /* 0x0000000605047220 */ /* 0x000fe40000410000 */
[----:B------:R-:W-:Y:S01]  /*ad40*/  FFMA.FTZ R24, R14, R0, R3 ;  /* 0x000000000e187223 */ /* 0x000fe20000010003 */
[----:B------:R-:W-:Y:S01]  /*ad50*/  LOP3.LUT R3, R35, 0xffff0000, RZ, 0xc0, !PT ;  /* 0xffff000023037812 */ /* 0x000fe200078ec0ff */
[-C--:B------:R-:W-:Y:S01]  /*ad60*/  FMUL.FTZ R9, R5, R2.reuse ;  /* 0x0000000205097220 */ /* 0x080fe20000410000 */
[----:B------:R-:W-:Y:S01]  /*ad70*/  SHF.L.U32 R5, R33, 0x10, RZ ;  /* 0x0000001021057819 */ /* 0x000fe200000006ff */
[----:B------:R-:W-:Y:S01]  /*ad80*/  FFMA.FTZ R15, R16, R2, -R4 ;  /* 0x00000002100f7223 */ /* 0x000fe20000010804 */
[----:B------:R-:W-:Y:S01]  /*ad90*/  LOP3.LUT R0, R31, 0xffff0000, RZ, 0xc0, !PT ;  /* 0xffff00001f007812 */ /* 0x000fe200078ec0ff */
[----:B------:R-:W-:Y:S01]  /*ada0*/  FMUL.FTZ R7, R10, R3 ;  /* 0x000000030a077220 */ /* 0x000fe20000410000 */
[----:B------:R-:W-:Y:S01]  /*adb0*/  SHF.L.U32 R2, R36, 0x10, RZ ;  /* 0x0000001024027819 */ /* 0x000fe200000006ff */
[----:B------:R-:W-:-:S02]  /*adc0*/  FMUL.FTZ R4, R11, R5 ;  /* 0x000000050b047220 */ /* 0x000fc40000410000 */
[----:B------:R-:W-:Y:S02]  /*add0*/  FMUL.FTZ R8, R10, R0 ;  /* 0x000000000a087220 */ /* 0x000fe40000410000 */
[----:B------:R-:W-:Y:S02]  /*ade0*/  FFMA.FTZ R14, R16, R6, R9 ;  /* 0x00000006100e7223 */ /* 0x000fe40000010009 */
[----:B------:R-:W-:Y:S02]  /*adf0*/  FMUL.FTZ R6, R11, R2 ;  /* 0x000000020b067220 */ /* 0x000fe40000410000 */
[----:B------:R-:W-:Y:S01]  /*ae00*/  FFMA.FTZ R13, R17, R0, R7 ;  /* 0x00000000110d7223 */ /* 0x000fe20000010007 */
[----:B------:R-:W-:Y:S01]  /*ae10*/  LOP3.LUT R0, R33, 0xffff0000, RZ, 0xc0, !PT ;  /* 0xffff000021007812 */ /* 0x000fe200078ec0ff */
[----:B------:R-:W-:Y:S01]  /*ae20*/  FFMA.FTZ R11, R20, R2, -R4 ;  /* 0x00000002140b7223 */ /* 0x000fe20000010804 */
[----:B------:R-:W-:Y:S01]  /*ae30*/  LOP3.LUT R2, R32, 0xffff0000, RZ, 0xc0, !PT ;  /* 0xffff000020027812 */ /* 0x000fe200078ec0ff */
[----:B------:R-:W-:Y:S01]  /*ae40*/  FFMA.FTZ R10, R17, R3, -R8 ;  /* 0x00000003110a7223 */ /* 0x000fe20000010808 */
[----:B------:R-:W-:Y:S01]  /*ae50*/  LOP3.LUT R4, R37, 0xffff0000, RZ, 0xc0, !PT ;  /* 0xffff000025047812 */ /* 0x000fe200078ec0ff */
[----:B------:R-:W-:Y:S01]  /*ae60*/  FFMA.FTZ R12, R20, R5, R6 ;  /* 0x00000005140c7223 */ /* 0x000fe20000010006 */
[----:B------:R-:W-:Y:S01]  /*ae70*/  LOP3.LUT R3, R36, 0xffff0000, RZ, 0xc0, !PT ;  /* 0xffff000024037812 */ /* 0x000fe200078ec0ff */
[----:B------:R-:W-:Y:S01]  /*ae80*/  FMUL.FTZ R8, R19, R2 ;  /* 0x0000000213087220 */ /* 0x000fe20000410000 */
[----:B------:R-:W-:Y:S01]  /*ae90*/  F2FP.BF16.PACK_AB R10, R10, R15 ;  /* 0x0000000f0a0a723e */ /* 0x000fe200000010ff */
[----:B------:R-:W-:-:S02]  /*aea0*/  FMUL.FTZ R6, R18, R0 ;  /* 0x0000000012067220 */ /* 0x000fc40000410000 */
[-C--:B------:R-:W-:Y:S02]  /*aeb0*/  FMUL.FTZ R7, R19, R4.reuse ;  /* 0x0000000413077220 */ /* 0x080fe40000410000 */
[----:B------:R-:W-:Y:S02]  /*aec0*/  FMUL.FTZ R5, R18, R3 ;  /* 0x0000000312057220 */ /* 0x000fe40000410000 */
[C---:B------:R-:W-:Y:S01]  /*aed0*/  FFMA.FTZ R9, R22.reuse, R4, -R8 ;  /* 0x0000000416097223 */ /* 0x040fe20000010808 */
[----:B------:R-:W-:Y:S01]  /*aee0*/  F2FP.BF16.PACK_AB R8, R27, R29 ;  /* 0x0000001d1b08723e */ /* 0x000fe200000010ff */
[----:B------:R-:W-:Y:S01]  /*aef0*/  FFMA.FTZ R3, R21, R3, -R6 ;  /* 0x0000000315037223 */ /* 0x000fe20000010806 */
[----:B------:R-:W-:Y:S01]  /*af00*/  F2FP.BF16.PACK_AB R6, R13, R14 ;  /* 0x0000000e0d06723e */ /* 0x000fe200000010ff */
[----:B------:R-:W-:Y:S01]  /*af10*/  FFMA.FTZ R2, R22, R2, R7 ;  /* 0x0000000216027223 */ /* 0x000fe20000010007 */
[----:B------:R-:W-:Y:S01]  /*af20*/  F2FP.BF16.PACK_AB R9, R9, R25 ;  /* 0x000000190909723e */ /* 0x000fe200000010ff */
[----:B------:R-:W-:Y:S01]  /*af30*/  FFMA.FTZ R0, R21, R0, R5 ;  /* 0x0000000015007223 */ /* 0x000fe20000010005 */
[----:B------:R-:W-:-:S02]  /*af40*/  F2FP.BF16.PACK_AB R11, R3, R11 ;  /* 0x0000000b030b723e */ /* 0x000fc400000010ff */
[----:B------:R-:W-:Y:S02]  /*af50*/  F2FP.BF16.PACK_AB R4, R26, R28 ;  /* 0x0000001c1a04723e */ /* 0x000fe400000010ff */
[----:B------:R-:W-:Y:S01]  /*af60*/  F2FP.BF16.PACK_AB R5, R2, R24 ;  /* 0x000000180205723e */ /* 0x000fe200000010ff */
[----:B------:R1:W-:Y:S01]  /*af70*/  STS.128 [R198+0x10080], R8 ;  /* 0x01008008c6007388 */ /* 0x0003e20000000c00 */
[----:B------:R-:W-:-:S05]  /*af80*/  F2FP.BF16.PACK_AB R7, R0, R12 ;  /* 0x0000000c0007723e */ /* 0x000fca00000010ff */
[----:B------:R1:W-:Y:S02]  /*af90*/  STS.128 [R23+0x10080], R4 ;  /* 0x0100800417007388 */ /* 0x0003e40000000c00 */
.L_x_250:
[----:B------:R-:W-:Y:S05]  /*afa0*/  BSYNC B0 ;  /* 0x0000000000007941 */ /* 0x000fea0003800000 */
.L_x_249:
[----:B------:R-:W-:-:S13]  /*afb0*/  ISETP.GE.AND P0, PT, R135, c[0x0][0x27c], PT ;  /* 0x00009f0087007a0c */ /* 0x000fda0003f06270 */
[----:B------:R-:W-:Y:S05]  /*afc0*/  @P0 BRA `(.L_x_248) ;  /* 0x0000059000000947 */ /* 0x000fea0003800000 */
[----:B------:R-:W2:Y:S04]  /*afd0*/  LDL R2, [R1] ;  /* 0x0000000001027983 */ /* 0x000ea80000100800 */
[----:B------:R-:W3:Y:S01]  /*afe0*/  LDL R49, [R1+0x1c] ;  /* 0x00001c0001317983 */ /* 0x000ee20000100800 */
[----:B------:R-:W-:-:S04]  /*aff0*/  MOV R0, c[0x0][0x27c] ;  /* 0x00009f0000007a02 */ /* 0x000fc80000000f00 */
[----:B--2---:R-:W-:-:S04]  /*b000*/  LEA.HI R0, R0, R2, RZ, 0x1d ;  /* 0x0000000200007211 */ /* 0x004fc800078fe8ff */
[----:B------:R-:W-:Y:S01]  /*b010*/  SHF.R.S32.HI R2, RZ, 0x1f, R0 ;  /* 0x0000001fff027819 */ /* 0x000fe20000011400 */
[----:B------:R-:W-:Y:S01]  /*b020*/  IMAD.SHL.U32 R3, R0, 0x8, RZ ;  /* 0x0000000800037824 */ /* 0x000fe200078e00ff */
[----:B-1-3--:R-:W1:Y:S02]  /*b030*/  LDS.128 R8, [R49] ;  /* 0x0000000031087984 */ /* 0x00ae640000000c00 */
[----:B------:R-:W-:Y:S02]  /*b040*/  LEA.HI R0, R2, R0, RZ, 0x3 ;  /* 0x0000000002007211 */ /* 0x000fe400078f18ff */
[----:B------:R-:W-:Y:S02]  /*b050*/  LOP3.LUT R2, R217, 0x38, R3, 0xf8, !PT ;  /* 0x00000038d9027812 */ /* 0x000fe400078ef803 */
[----:B------:R-:W-:Y:S02]  /*b060*/  SHF.L.U32 R0, R0, 0xa, RZ ;  /* 0x0000000a00007819 */ /* 0x000fe400000006ff */
[----:B------:R-:W-:-:S02]  /*b070*/  LOP3.LUT R2, R2, R50, RZ, 0x3c, !PT ;  /* 0x0000003202027212 */ /* 0x000fc400078e3cff */
        /* <DEDUP_REMOVED lines=54> */
[C---:B------:R-:W-:Y:S01]  /*b3e0*/  FFMA.FTZ R11, R20.reuse, R2, -R4 ;  /* 0x00000002140b7223 */ /* 0x040fe20000010804 */
        /* <DEDUP_REMOVED lines=20> */
[----:B------:R1:W-:Y:S01]  /*b530*/  STS.128 [R49], R8 ;  /* 0x0000000831007388 */ /* 0x0003e20000000c00 */
[----:B------:R-:W-:-:S05]  /*b540*/  F2FP.BF16.PACK_AB R7, R0, R12 ;  /* 0x0000000c0007723e */ /* 0x000fca00000010ff */
[----:B------:R1:W-:Y:S02]  /*b550*/  STS.128 [R23+0x10080], R4 ;  /* 0x0100800417007388 */ /* 0x0003e40000000c00 */
.L_x_248:
[----:B------:R-:W-:Y:S05]  /*b560*/  BSYNC B1 ;  /* 0x0000000000017941 */ /* 0x000fea0003800000 */
.L_x_247:
[----:B------:R-:W-:Y:S01]  /*b570*/  IADD3 R0, R208, 0x20, RZ ;  /* 0x00000020d0007810 */ /* 0x000fe20007ffe0ff */
[----:B------:R-:W-:Y:S03]  /*b580*/  BSSY B1, `(.L_x_251) ;  /* 0x00000c2000017945 */ /* 0x000fe60003800000 */
[----:B------:R-:W-:-:S13]  /*b590*/  ISETP.GE.AND P0, PT, R0, R46, PT ;  /* 0x0000002e0000720c */ /* 0x000fda0003f06270 */
[----:B------:R-:W-:Y:S05]  /*b5a0*/  @P0 BRA `(.L_x_252) ;  /* 0x00000bf000000947 */ /* 0x000fea0003800000 */
[----:B------:R2:W5:Y:S01]  /*b5b0*/  LDL R50, [R1+0xc] ;  /* 0x00000c0001327983 */ /* 0x0005620000100800 */
[----:B------:R-:W-:Y:S01]  /*b5c0*/  ISETP.GE.AND P0, PT, R132, c[0x0][0x27c], PT ;  /* 0x00009f0084007a0c */ /* 0x000fe20003f06270 */
[----:B------:R-:W-:Y:S01]  /*b5d0*/  BSSY B0, `(.L_x_253) ;  /* 0x0000061000007945 */ /* 0x000fe20003800000 */
[C---:B------:R-:W-:Y:S02]  /*b5e0*/  IADD3 R51, R208.reuse, 0x20, RZ ;  /* 0x00000020d0337810 */ /* 0x040fe40007ffe0ff */
[----:B------:R-:W-:-:S03]  /*b5f0*/  IADD3 R52, R208, 0x20, RZ ;  /* 0x00000020d0347810 */ /* 0x000fc60007ffe0ff */
[----:B------:R-:W-:Y:S02]  /*b600*/  IMAD.SHL.U32 R51, R51, 0x40, RZ ;  /* 0x0000004033337824 */ /* 0x000fe400078e00ff */
[----:B------:R-:W-:-:S03]  /*b610*/  IMAD.SHL.U32 R52, R52, 0x40, RZ ;  /* 0x0000004034347824 */ /* 0x000fc600078e00ff */
[----:B------:R-:W-:Y:S02]  /*b620*/  LOP3.LUT R51, R51, 0x1c0, RZ, 0xc0, !PT ;  /* 0x000001c033337812 */ /* 0x000fe400078ec0ff */
[----:B------:R-:W-:Y:S02]  /*b630*/  LOP3.LUT R52, R52, 0x1c0, RZ, 0xc0, !PT ;  /* 0x000001c034347812 */ /* 0x000fe400078ec0ff */
[----:B------:R-:W-:Y:S01]  /*b640*/  SHF.R.U32.HI R51, RZ, 0x3, R51 ;  /* 0x00000003ff337819 */ /* 0x000fe20000011633 */
[----:B------:R-:W-:Y:S05]  /*b650*/  @P0 BRA `(.L_x_254) ;  /* 0x0000058000000947 */ /* 0x000fea0003800000 */
[----:B-1----:R-:W3:Y:S01]  /*b660*/  LDL R49, [R1+0x28] ;  /* 0x0000280001317983 */ /* 0x002ee20000100800 */
[----:B------:R-:W-:-:S04]  /*b670*/  MOV R0, c[0x0][0x27c] ;  /* 0x00009f0000007a02 */ /* 0x000fc80000000f00 */
        /* <DEDUP_REMOVED lines=8> */
[----:B-----5:R-:W-:Y:S02]  /*b700*/  IADD3 R0, R2, R0, R50 ;  /* 0x0000000002007210 */ /* 0x020fe40007ffe032 */
[----:B------:R-:W-:-:S03]  /*b710*/  SHF.L.U32 R2, R30, 0x10, RZ ;  /* 0x000000101e027819 */ /* 0x000fc600000006ff */
[----:B------:R-:W-:Y:S02]  /*b720*/  IMAD.SHL.U32 R23, R0, 0x2, RZ ;  /* 0x0000000200177824 */ /* 0x000fe400078e00ff */
[----:B------:R-:W-:-:S03]  /*b730*/  IMAD.U32 R0, R34, 0x10000, RZ ;  /* 0x0001000022007824 */ /* 0x000fc600078e00ff */
[----:B------:R-:W1:Y:S02]  /*b740*/  LDS.128 R4, [R23+0x10080] ;  /* 0x0100800017047984 */ /* 0x000e640000000c00 */
[----:B-1----:R-:W-:Y:S02]  /*b750*/  SHF.L.U32 R3, R4, 0x10, RZ ;  /* 0x0000001004037819 */ /* 0x002fe400000006ff */
[----:B------:R-:W-:Y:S02]  /*b760*/  LOP3.LUT R19, R5, 0xffff0000, RZ, 0xc0, !PT ;  /* 0xffff000005137812 */ /* 0x000fe400078ec0ff */
[----:B------:R-:W-:Y:S01]  /*b770*/  LOP3.LUT R18, R7, 0xffff0000, RZ, 0xc0, !PT ;  /* 0xffff000007127812 */ /* 0x000fe200078ec0ff */
[----:B------:R-:W-:Y:S01]  /*b780*/  FMUL.FTZ R15, R2, R3 ;  /* 0x00000003020f7220 */ /* 0x000fe20000410000 */
[----:B---3--:R-:W1:Y:S02]  /*b790*/  LDS.128 R8, [R49] ;  /* 0x0000000031087984 */ /* 0x008e640000000c00 */
[C---:B-1----:R-:W-:Y:S01]  /*b7a0*/  SHF.L.U32 R12, R8.reuse, 0x10, RZ ;  /* 0x00000010080c7819 */ /* 0x042fe200000006ff */
[----:B------:R-:W-:Y:S01]  /*b7b0*/  IMAD.U32 R14, R9, 0x10000, RZ ;  /* 0x00010000090e7824 */ /* 0x000fe200078e00ff */
[----:B------:R-:W-:Y:S01]  /*b7c0*/  LOP3.LUT R13, R8, 0xffff0000, RZ, 0xc0, !PT ;  /* 0xffff0000080d7812 */ /* 0x000fe200078ec0ff */
[----:B------:R-:W-:Y:S01]  /*b7d0*/  IMAD.U32 R20, R11, 0x10000, RZ ;  /* 0x000100000b147824 */ /* 0x000fe200078e00ff */
[----:B------:R-:W-:Y:S01]  /*b7e0*/  LOP3.LUT R8, R4, 0xffff0000, RZ, 0xc0, !PT ;  /* 0xffff000004087812 */ /* 0x000fe200078ec0ff */
[----:B------:R-:W-:Y:S01]  /*b7f0*/  FFMA.FTZ R29, R0, R12, -R15 ;  /* 0x0000000c001d7223 */ /* 0x000fe2000001080f */
[----:B------:R-:W-:Y:S01]  /*b800*/  LOP3.LUT R22, R9, 0xffff0000, RZ, 0xc0, !PT ;  /* 0xffff000009167812 */ /* 0x000fe200078ec0ff */
[----:B------:R-:W-:Y:S01]  /*b810*/  IMAD.U32 R9, R5, 0x10000, RZ ;  /* 0x0001000005097824 */ /* 0x000fe200078e00ff */
[----:B------:R-:W-:-:S02]  /*b820*/  LOP3.LUT R4, R30, 0xffff0000, RZ, 0xc0, !PT ;  /* 0xffff00001e047812 */ /* 0x000fc400078ec0ff */
[C---:B------:R-:W-:Y:S02]  /*b830*/  SHF.L.U32 R16, R10.reuse, 0x10, RZ ;  /* 0x000000100a107819 */ /* 0x040fe400000006ff */
[----:B------:R-:W-:Y:S02]  /*b840*/  LOP3.LUT R17, R10, 0xffff0000, RZ, 0xc0, !PT ;  /* 0xffff00000a117812 */ /* 0x000fe400078ec0ff */
[C---:B------:R-:W-:Y:S02]  /*b850*/  SHF.L.U32 R5, R6.reuse, 0x10, RZ ;  /* 0x0000001006057819 */ /* 0x040fe400000006ff */
[----:B------:R-:W-:Y:S01]  /*b860*/  LOP3.LUT R10, R6, 0xffff0000, RZ, 0xc0, !PT ;  /* 0xffff0000060a7812 */ /* 0x000fe200078ec0ff */
[----:B------:R-:W-:Y:S01]  /*b870*/  FMUL.FTZ R6, R0, R3 ;  /* 0x0000000300067220 */ /* 0x000fe20000410000 */
[----:B------:R-:W-:Y:S01]  /*b880*/  LOP3.LUT R21, R11, 0xffff0000, RZ, 0xc0, !PT ;  /* 0xffff00000b157812 */ /* 0x000fe200078ec0ff */
[----:B------:R-:W-:Y:S01]  /*b890*/  IMAD.U32 R11, R7, 0x10000, RZ ;  /* 0x00010000070b7824 */ /* 0x000fe200078e00ff */
[----:B------:R-:W-:Y:S01]  /*b8a0*/  LOP3.LUT R3, R34, 0xffff0000, RZ, 0xc0, !PT ;  /* 0xffff000022037812 */ /* 0x000fe200078ec0ff */
[----:B------:R-:W-:Y:S01]  /*b8b0*/  FMUL.FTZ R7, R4, R8 ;  /* 0x0000000804077220 */ /* 0x000fe20000410000 */
[----:B------:R-:W-:Y:S01]  /*b8c0*/  SHF.L.U32 R0, R32, 0x10, RZ ;  /* 0x0000001020007819 */ /* 0x000fe200000006ff */
[----:B------:R-:W-:Y:S01]  /*b8d0*/  FFMA.FTZ R28, R2, R12, R6 ;  /* 0x0000000c021c7223 */ /* 0x000fe20000010006 */
[----:B------:R-:W-:Y:S01]  /*b8e0*/  SHF.L.U32 R6, R31, 0x10, RZ ;  /* 0x000000101f067819 */ /* 0x000fe200000006ff */
[----:B------:R-:W-:-:S02]  /*b8f0*/  FFMA.FTZ R27, R3, R13, -R7 ;  /* 0x0000000d031b7223 */ /* 0x000fc40000010807 */
[----:B------:R-:W-:Y:S02]  /*b900*/  IMAD.U32 R2, R37, 0x10000, RZ ;  /* 0x0001000025027824 */ /* 0x000fe400078e00ff */
[-C--:B------:R-:W-:Y:S02]  /*b910*/  FMUL.FTZ R7, R0, R9.reuse ;  /* 0x0000000900077220 */ /* 0x080fe40000410000 */
[----:B------:R-:W-:Y:S02]  /*b920*/  FMUL.FTZ R8, R3, R8 ;  /* 0x0000000803087220 */ /* 0x000fe40000410000 */
[C---:B------:R-:W-:Y:S02]  /*b930*/  FMUL.FTZ R3, R2.reuse, R9 ;  /* 0x0000000902037220 */ /* 0x040fe40000410000 */
[----:B------:R-:W-:Y:S02]  /*b940*/  FFMA.FTZ R25, R2, R14, -R7 ;  /* 0x0000000e02197223 */ /* 0x000fe40000010807 */
[----:B------:R-:W-:-:S02]  /*b950*/  IMAD.U32 R2, R35, 0x10000, RZ ;  /* 0x0001000023027824 */ /* 0x000fc400078e00ff */
[----:B------:R-:W-:Y:S02]  /*b960*/  FFMA.FTZ R26, R4, R13, R8 ;  /* 0x0000000d041a7223 */ /* 0x000fe40000010008 */
[-C--:B------:R-:W-:Y:S02]  /*b970*/  FMUL.FTZ R4, R6, R5.reuse ;  /* 0x0000000506047220 */ /* 0x080fe40000410000 */
[----:B------:R-:W-:Y:S01]  /*b980*/  FFMA.FTZ R24, R0, R14, R3 ;  /* 0x0000000e00187223 */ /* 0x000fe20000010003 */
[----:B------:R-:W-:Y:S01]  /*b990*/  LOP3.LUT R3, R35, 0xffff0000, RZ, 0xc0, !PT ;  /* 0xffff000023037812 */ /* 0x000fe200078ec0ff */
[C---:B------:R-:W-:Y:S01]  /*b9a0*/  FMUL.FTZ R9, R2.reuse, R5 ;  /* 0x0000000502097220 */ /* 0x040fe20000410000 */
        /* <DEDUP_REMOVED lines=9> */
[-C--:B------:R-:W-:Y:S01]  /*ba40*/  FFMA.FTZ R13, R0, R17.reuse, R7 ;  /* 0x00000011000d7223 */ /* 0x080fe20000010007 */
[----:B------:R-:W-:Y:S01]  /*ba50*/  LOP3.LUT R0, R33, 0xffff0000, RZ, 0xc0, !PT ;  /* 0xffff000021007812 */ /* 0x000fe200078ec0ff */
[-C--:B------:R-:W-:Y:S01]  /*ba60*/  FFMA.FTZ R11, R2, R20.reuse, -R4 ;  /* 0x00000014020b7223 */ /* 0x080fe20000010804 */
        /* <DEDUP_REMOVED lines=8> */
[C---:B------:R-:W-:Y:S02]  /*baf0*/  FMUL.FTZ R7, R4.reuse, R19 ;  /* 0x0000001304077220 */ /* 0x040fe40000410000 */
[----:B------:R-:W-:Y:S02]  /*bb00*/  FMUL.FTZ R5, R3, R18 ;  /* 0x0000001203057220 */ /* 0x000fe40000410000 */
[----:B------:R-:W-:Y:S01]  /*bb10*/  FFMA.FTZ R9, R4, R22, -R8 ;  /* 0x0000001604097223 */ /* 0x000fe20000010808 */
        /* <DEDUP_REMOVED lines=12> */
.L_x_254:
[----:B------:R-:W-:Y:S05]  /*bbe0*/  BSYNC B0 ;  /* 0x0000000000007941 */ /* 0x000fea0003800000 */
.L_x_253:
[----:B------:R-:W-:-:S13]  /*bbf0*/  ISETP.GE.AND P0, PT, R135, c[0x0][0x27c], PT ;  /* 0x00009f0087007a0c */ /* 0x000fda0003f06270 */
[----:B------:R-:W-:Y:S05]  /*bc00*/  @P0 BRA `(.L_x_252) ;  /* 0x0000059000000947 */ /* 0x000fea0003800000 */
[----:B------:R-:W3:Y:S04]  /*bc10*/  LDL R2, [R1] ;  /* 0x0000000001027983 */ /* 0x000ee80000100800 */
[----:B-1----:R-:W4:Y:S01]  /*bc20*/  LDL R49, [R1+0x18] ;  /* 0x0000180001317983 */ /* 0x002f220000100800 */
[----:B------:R-:W-:-:S04]  /*bc30*/  MOV R0, c[0x0][0x27c] ;  /* 0x00009f0000007a02 */ /* 0x000fc80000000f00 */
[----:B---3--:R-:W-:-:S04]  /*bc40*/  LEA.HI R0, R0, R2, RZ, 0x1d ;  /* 0x0000000200007211 */ /* 0x008fc800078fe8ff */
[----:B------:R-:W-:Y:S01]  /*bc50*/  SHF.R.S32.HI R2, RZ, 0x1f, R0 ;  /* 0x0000001fff027819 */ /* 0x000fe20000011400 */
[----:B------:R-:W-:Y:S01]  /*bc60*/  IMAD.SHL.U32 R3, R0, 0x8, RZ ;  /* 0x0000000800037824 */ /* 0x000fe200078e00ff */
[----:B----4-:R-:W1:Y:S02]  /*bc70*/  LDS.128 R8, [R49] ;  /* 0x0000000031087984 */ /* 0x010e640000000c00 */
[----:B------:R-:W-:Y:S02]  /*bc80*/  LEA.HI R0, R2, R0, RZ, 0x3 ;  /* 0x0000000002007211 */ /* 0x000fe400078f18ff */
[----:B------:R-:W-:Y:S02]  /*bc90*/  LOP3.LUT R2, R52, 0x38, R3, 0xf8, !PT ;  /* 0x0000003834027812 */ /* 0x000fe400078ef803 */
[----:B------:R-:W-:Y:S02]  /*bca0*/  SHF.L.U32 R0, R0, 0xa, RZ ;  /* 0x0000000a00007819 */ /* 0x000fe400000006ff */
[----:B------:R-:W-:-:S02]  /*bcb0*/  LOP3.LUT R2, R2, R51, RZ, 0x3c, !PT ;  /* 0x0000003302027212 */ /* 0x000fc400078e3cff */
[----:B------:R-:W-:-:S04]  /*bcc0*/  LOP3.LUT R0, R0, 0x7fffe000, RZ, 0xc0, !PT ;  /* 0x7fffe00000007812 */ /* 0x000fc800078ec0ff */
[----:B-----5:R-:W-:Y:S02]  /*bcd0*/  IADD3 R0, R2, R0, R50 ;  /* 0x0000000002007210 */ /* 0x020fe40007ffe032 */
[----:B------:R-:W-:-:S03]  /*bce0*/  SHF.L.U32 R2, R38, 0x10, RZ ;  /* 0x0000001026027819 */ /* 0x000fc600000006ff */
[----:B------:R-:W-:Y:S02]  /*bcf0*/  IMAD.SHL.U32 R23, R0, 0x2, RZ ;  /* 0x0000000200177824 */ /* 0x000fe400078e00ff */
[----:B------:R-:W-:-:S03]  /*bd00*/  IMAD.U32 R0, R39, 0x10000, RZ ;  /* 0x0001000027007824 */ /* 0x000fc600078e00ff */
[----:B------:R-:W3:Y:S01]  /*bd10*/  LDS.128 R4, [R23+0x10080] ;  /* 0x0100800017047984 */ /* 0x000ee20000000c00 */
        /* <DEDUP_REMOVED lines=8> */
[C---:B---3--:R-:W-:Y:S01]  /*bda0*/  SHF.L.U32 R3, R4.reuse, 0x10, RZ ;  /* 0x0000001004037819 */ /* 0x048fe200000006ff */
[----:B------:R-:W-:Y:S01]  /*bdb0*/  IMAD.U32 R9, R5, 0x10000, RZ ;  /* 0x0001000005097824 */ /* 0x000fe200078e00ff */
[----:B------:R-:W-:Y:S01]  /*bdc0*/  LOP3.LUT R8, R4, 0xffff0000, RZ, 0xc0, !PT ;  /* 0xffff000004087812 */ /* 0x000fe200078ec0ff */
[----:B------:R-:W-:Y:S01]  /*bdd0*/  IMAD.U32 R11, R7, 0x10000, RZ ;  /* 0x00010000070b7824 */ /* 0x000fe200078e00ff */
[----:B------:R-:W-:Y:S01]  /*bde0*/  LOP3.LUT R4, R38, 0xffff0000, RZ, 0xc0, !PT ;  /* 0xffff000026047812 */ /* 0x000fe200078ec0ff */
[-C--:B------:R-:W-:Y:S01]  /*bdf0*/  FMUL.FTZ R15, R2, R3.reuse ;  /* 0x00000003020f7220 */ /* 0x080fe20000410000 */
[----:B------:R-:W-:Y:S02]  /*be00*/  LOP3.LUT R19, R5, 0xffff0000, RZ, 0xc0, !PT ;  /* 0xffff000005137812 */ /* 0x000fe400078ec0ff */
[----:B------:R-:W-:Y:S01]  /*be10*/  SHF.L.U32 R5, R6, 0x10, RZ ;  /* 0x0000001006057819 */ /* 0x000fe200000006ff */
[----:B------:R-:W-:Y:S01]  /*be20*/  FFMA.FTZ R29, R0, R12, -R15 ;  /* 0x0000000c001d7223 */ /* 0x000fe2000001080f */
        /* <DEDUP_REMOVED lines=10> */
[-C--:B------:R-:W-:Y:S02]  /*bed0*/  FMUL.FTZ R7, R0, R9.reuse ;  /* 0x0000000900077220 */ /* 0x080fe40000410000 */
[----:B------:R-:W-:Y:S02]  /*bee0*/  FMUL.FTZ R8, R3, R8 ;  /* 0x0000000803087220 */ /* 0x000fe40000410000 */
[C---:B------:R-:W-:Y:S02]  /*bef0*/  FMUL.FTZ R3, R2.reuse, R9 ;  /* 0x0000000902037220 */ /* 0x040fe40000410000 */
[----:B------:R-:W-:Y:S02]  /*bf00*/  FFMA.FTZ R25, R2, R14, -R7 ;  /* 0x0000000e02197223 */ /* 0x000fe40000010807 */
[----:B------:R-:W-:Y:S02]  /*bf10*/  IMAD.U32 R2, R43, 0x10000, RZ ;  /* 0x000100002b027824 */ /* 0x000fe400078e00ff */
[----:B------:R-:W-:-:S02]  /*bf20*/  FFMA.FTZ R26, R4, R13, R8 ;  /* 0x0000000d041a7223 */ /* 0x000fc40000010008 */
[-C--:B------:R-:W-:Y:S02]  /*bf30*/  FMUL.FTZ R4, R6, R5.reuse ;  /* 0x0000000506047220 */ /* 0x080fe40000410000 */
[----:B------:R-:W-:Y:S01]  /*bf40*/  FFMA.FTZ R24, R0, R14, R3 ;  /* 0x0000000e00187223 */ /* 0x000fe20000010003 */
[----:B------:R-:W-:Y:S01]  /*bf50*/  LOP3.LUT R3, R43, 0xffff0000, RZ, 0xc0, !PT ;  /* 0xffff00002b037812 */ /* 0x000fe200078ec0ff */
[----:B------:R-:W-:Y:S01]  /*bf60*/  FMUL.FTZ R9, R2, R5 ;  /* 0x0000000502097220 */ /* 0x000fe20000410000 */
        /* <DEDUP_REMOVED lines=35> */
.L_x_252:
[----:B------:R-:W-:Y:S05]  /*c1a0*/  BSYNC B1 ;  /* 0x0000000000017941 */ /* 0x000fea0003800000 */
.L_x_251:
[----:B------:R-:W-:Y:S01]  /*c1b0*/  IADD3 R0, R208, 0x40, RZ ;  /* 0x00000040d0007810 */ /* 0x000fe20007ffe0ff */
[----:B------:R-:W-:Y:S03]  /*c1c0*/  BSSY B1, `(.L_x_255) ;  /* 0x00000c2000017945 */ /* 0x000fe60003800000 */
[----:B------:R-:W-:-:S13]  /*c1d0*/  ISETP.GE.AND P0, PT, R0, R46, PT ;  /* 0x0000002e0000720c */ /* 0x000fda0003f06270 */
[----:B------:R-:W-:Y:S05]  /*c1e0*/  @P0 BRA `(.L_x_256) ;  /* 0x00000bf000000947 */ /* 0x000fea0003800000 */
[----:B-----5:R3:W5:Y:S01]  /*c1f0*/  LDL R50, [R1+0x8] ;  /* 0x0000080001327983 */ /* 0x0207620000100800 */
        /* <DEDUP_REMOVED lines=10> */
[----:B-1----:R-:W4:Y:S01]  /*c2a0*/  LDL R49, [R1+0x24] ;  /* 0x0000240001317983 */ /* 0x002f220000100800 */
        /* <DEDUP_REMOVED lines=18> */
[----:B----4-:R-:W1:Y:S02]  /*c3d0*/  LDS.128 R8, [R49] ;  /* 0x0000000031087984 */ /* 0x010e640000000c00 */
        /* <DEDUP_REMOVED lines=68> */
.L_x_258:
[----:B------:R-:W-:Y:S05]  /*c820*/  BSYNC B0 ;  /* 0x0000000000007941 */ /* 0x000fea0003800000 */
.L_x_257:
[----:B------:R-:W-:-:S13]  /*c830*/  ISETP.GE.AND P0, PT, R135, c[0x0][0x27c], PT ;  /* 0x00009f0087007a0c */ /* 0x000fda0003f06270 */
[----:B------:R-:W-:Y:S05]  /*c840*/  @P0 BRA `(.L_x_256) ;  /* 0x0000059000000947 */ /* 0x000fea0003800000 */
[----:B------:R-:W4:Y:S04]  /*c850*/  LDL R2, [R1] ;  /* 0x0000000001027983 */ /* 0x000f280000100800 */
[----:B-12---:R-:W2:Y:S01]  /*c860*/  LDL R49, [R1+0x14] ;  /* 0x0000140001317983 */ /* 0x006ea20000100800 */
[----:B------:R-:W-:-:S04]  /*c870*/  MOV R0, c[0x0][0x27c] ;  /* 0x00009f0000007a02 */ /* 0x000fc80000000f00 */
[----:B----4-:R-:W-:-:S04]  /*c880*/  LEA.HI R0, R0, R2, RZ, 0x1d ;  /* 0x0000000200007211 */ /* 0x010fc800078fe8ff */
[----:B------:R-:W-:Y:S01]  /*c890*/  SHF.R.S32.HI R2, RZ, 0x1f, R0 ;  /* 0x0000001fff027819 */ /* 0x000fe20000011400 */
[----:B------:R-:W-:Y:S01]  /*c8a0*/  IMAD.SHL.U32 R3, R0, 0x8, RZ ;  /* 0x0000000800037824 */ /* 0x000fe200078e00ff */
[----:B--2---:R-:W1:Y:S02]  /*c8b0*/  LDS.128 R8, [R49] ;  /* 0x0000000031087984 */ /* 0x004e640000000c00 */
        /* <DEDUP_REMOVED lines=82> */
.L_x_256:
[----:B------:R-:W-:Y:S05]  /*cde0*/  BSYNC B1 ;  /* 0x0000000000017941 */ /* 0x000fea0003800000 */
.L_x_255:
[----:B------:R-:W-:-:S04]  /*cdf0*/  IADD3 R0, R208, 0x60, RZ ;  /* 0x00000060d0007810 */ /* 0x000fc80007ffe0ff */
[----:B------:R-:W-:-:S13]  /*ce00*/  ISETP.GE.AND P0, PT, R0, R46, PT ;  /* 0x0000002e0000720c */ /* 0x000fda0003f06270 */
[----:B------:R-:W-:Y:S05]  /*ce10*/  @P0 BRA `(.L_x_238) ;  /* 0x00000bf000000947 */ /* 0x000fea0003800000 */
[----:B-1----:R1:W5:Y:S01]  /*ce20*/  LDL R49, [R1+0x4] ;  /* 0x0000040001317983 */ /* 0x0023620000100800 */
[----:B------:R-:W-:Y:S01]  /*ce30*/  ISETP.GE.AND P0, PT, R132, c[0x0][0x27c], PT ;  /* 0x00009f0084007a0c */ /* 0x000fe20003f06270 */
[----:B------:R-:W-:Y:S01]  /*ce40*/  BSSY B0, `(.L_x_259) ;  /* 0x0000061000007945 */ /* 0x000fe20003800000 */
[C---:B-----5:R-:W-:Y:S02]  /*ce50*/  IADD3 R50, R208.reuse, 0x60, RZ ;  /* 0x00000060d0327810 */ /* 0x060fe40007ffe0ff */
[----:B------:R-:W-:-:S03]  /*ce60*/  IADD3 R51, R208, 0x60, RZ ;  /* 0x00000060d0337810 */ /* 0x000fc60007ffe0ff */
[----:B------:R-:W-:Y:S02]  /*ce70*/  IMAD.SHL.U32 R50, R50, 0x40, RZ ;  /* 0x0000004032327824 */ /* 0x000fe400078e00ff */
[----:B------:R-:W-:-:S03]  /*ce80*/  IMAD.SHL.U32 R51, R51, 0x40, RZ ;  /* 0x0000004033337824 */ /* 0x000fc600078e00ff */
[----:B------:R-:W-:Y:S02]  /*ce90*/  LOP3.LUT R50, R50, 0x1c0, RZ, 0xc0, !PT ;  /* 0x000001c032327812 */ /* 0x000fe400078ec0ff */
[----:B------:R-:W-:Y:S02]  /*cea0*/  LOP3.LUT R51, R51, 0x1c0, RZ, 0xc0, !PT ;  /* 0x000001c033337812 */ /* 0x000fe400078ec0ff */
[----:B------:R-:W-:Y:S01]  /*ceb0*/  SHF.R.U32.HI R50, RZ, 0x3, R50 ;  /* 0x00000003ff327819 */ /* 0x000fe20000011632 */
[----:B------:R-:W-:Y:S05]  /*cec0*/  @P0 BRA `(.L_x_260) ;  /* 0x0000058000000947 */ /* 0x000fea0003800000 */
[----:B------:R-:W4:Y:S01]  /*ced0*/  LDL R52, [R1+0x20] ;  /* 0x0000200001347983 */ /* 0x000f220000100800 */
        /* <DEDUP_REMOVED lines=13> */
[----:B------:R-:W5:Y:S02]  /*cfb0*/  LDS.128 R4, [R23+0x10080] ;  /* 0x0100800017047984 */ /* 0x000f640000000c00 */
[----:B-----5:R-:W-:Y:S02]  /*cfc0*/  SHF.L.U32 R3, R4, 0x10, RZ ;  /* 0x0000001004037819 */ /* 0x020fe400000006ff */
[----:B------:R-:W-:Y:S02]  /*cfd0*/  LOP3.LUT R19, R5, 0xffff0000, RZ, 0xc0, !PT ;  /* 0xffff000005137812 */ /* 0x000fe400078ec0ff */
[----:B------:R-:W-:Y:S01]  /*cfe0*/  LOP3.LUT R18, R7, 0xffff0000, RZ, 0xc0, !PT ;  /* 0xffff000007127812 */ /* 0x000fe200078ec0ff */
[----:B------:R-:W-:Y:S01]  /*cff0*/  FMUL.FTZ R15, R2, R3 ;  /* 0x00000003020f7220 */ /* 0x000fe20000410000 */
[----:B----4-:R-:W4:Y:S02]  /*d000*/  LDS.128 R8, [R52] ;  /* 0x0000000034087984 */ /* 0x010f240000000c00 */
[C---:B----4-:R-:W-:Y:S01]  /*d010*/  SHF.L.U32 R12, R8.reuse, 0x10, RZ ;  /* 0x00000010080c7819 */ /* 0x050fe200000006ff */
        /* <DEDUP_REMOVED lines=67> */
.L_x_260:
[----:B------:R-:W-:Y:S05]  /*d450*/  BSYNC B0 ;  /* 0x0000000000007941 */ /* 0x000fea0003800000 */
.L_x_259:
[----:B------:R-:W-:-:S13]  /*d460*/  ISETP.GE.AND P0, PT, R135, c[0x0][0x27c], PT ;  /* 0x00009f0087007a0c */ /* 0x000fda0003f06270 */
[----:B------:R-:W-:Y:S05]  /*d470*/  @P0 BRA `(.L_x_238) ;  /* 0x0000059000000947 */ /* 0x000fea0003800000 */
[----:B------:R-:W5:Y:S04]  /*d480*/  LDL R2, [R1] ;  /* 0x0000000001027983 */ /* 0x000f680000100800 */
[----:B--2---:R-:W2:Y:S01]  /*d490*/  LDL R30, [R1+0x10] ;  /* 0x00001000011e7983 */ /* 0x004ea20000100800 */
[----:B------:R-:W-:-:S04]  /*d4a0*/  MOV R0, c[0x0][0x27c] ;  /* 0x00009f0000007a02 */ /* 0x000fc80000000f00 */
[----:B-----5:R-:W-:-:S04]  /*d4b0*/  LEA.HI R0, R0, R2, RZ, 0x1d ;  /* 0x0000000200007211 */ /* 0x020fc800078fe8ff */
[----:B------:R-:W-:Y:S01]  /*d4c0*/  SHF.R.S32.HI R2, RZ, 0x1f, R0 ;  /* 0x0000001fff027819 */ /* 0x000fe20000011400 */
[----:B------:R-:W-:Y:S01]  /*d4d0*/  IMAD.SHL.U32 R3, R0, 0x8, RZ ;  /* 0x0000000800037824 */ /* 0x000fe200078e00ff */
[----:B--2-4-:R-:W2:Y:S02]  /*d4e0*/  LDS.128 R8, [R30] ;  /* 0x000000001e087984 */ /* 0x014ea40000000c00 */
        /* <DEDUP_REMOVED lines=9> */
[----:B------:R-:W4:Y:S01]  /*d580*/  LDS.128 R4, [R23+0x10080] ;  /* 0x0100800017047984 */ /* 0x000f220000000c00 */
[C---:B--2---:R-:W-:Y:S01]  /*d590*/  SHF.L.U32 R12, R8.reuse, 0x10, RZ ;  /* 0x00000010080c7819 */ /* 0x044fe200000006ff */
[----:B------:R-:W-:Y:S01]  /*d5a0*/  IMAD.U32 R14, R9, 0x10000, RZ ;  /* 0x00010000090e7824 */ /* 0x000fe200078e00ff */
[----:B------:R-:W-:Y:S01]  /*d5b0*/  LOP3.LUT R13, R8, 0xffff0000, RZ, 0xc0, !PT ;  /* 0xffff0000080d7812 */ /* 0x000fe200078ec0ff */
[----:B------:R-:W-:Y:S01]  /*d5c0*/  IMAD.U32 R20, R11, 0x10000, RZ ;  /* 0x000100000b147824 */ /* 0x000fe200078e00ff */
[----:B------:R-:W-:Y:S02]  /*d5d0*/  LOP3.LUT R22, R9, 0xffff0000, RZ, 0xc0, !PT ;  /* 0xffff000009167812 */ /* 0x000fe400078ec0ff */
[C---:B------:R-:W-:Y:S02]  /*d5e0*/  SHF.L.U32 R16, R10.reuse, 0x10, RZ ;  /* 0x000000100a107819 */ /* 0x040fe400000006ff */
[----:B------:R-:W-:Y:S02]  /*d5f0*/  LOP3.LUT R17, R10, 0xffff0000, RZ, 0xc0, !PT ;  /* 0xffff00000a117812 */ /* 0x000fe400078ec0ff */
[----:B------:R-:W-:-:S02]  /*d600*/  LOP3.LUT R21, R11, 0xffff0000, RZ, 0xc0, !PT ;  /* 0xffff00000b157812 */ /* 0x000fc400078ec0ff */
[C---:B----4-:R-:W-:Y:S01]  /*d610*/  SHF.L.U32 R3, R4.reuse, 0x10, RZ ;  /* 0x0000001004037819 */ /* 0x050fe200000006ff */
        /* <DEDUP_REMOVED lines=63> */
.L_x_238:
[----:B------:R-:W-:Y:S05]  /*da10*/  BSYNC B2 ;  /* 0x0000000000027941 */ /* 0x000fea0003800000 */
.L_x_210:
[----:B------:R-:W-:Y:S01]  /*da20*/  IMAD R0, R47, c[0x0][0x208], RZ ;  /* 0x000082002f007a24 */ /* 0x000fe200078e02ff */
[----:B------:R-:W-:-:S04]  /*da30*/  DEPBAR.LE SB0, 0x0 ;  /* 0x000080000000791a */ /* 0x000fc80000000000 */
[C---:B------:R-:W-:Y:S01]  /*da40*/  IMAD.WIDE.U32 R2, R203.reuse, c[0x0][0x208], RZ ;  /* 0x00008200cb027a25 */ /* 0x040fe200078e00ff */
[----:B------:R-:W-:Y:S03]  /*da50*/  BAR.SYNC.DEFER_BLOCKING 0x0 ;  /* 0x0000000000007b1d */ /* 0x000fe60000010000 */
[----:B------:R-:W-:Y:S02]  /*da60*/  IMAD R0, R203, c[0x0][0x20c], R0 ;  /* 0x00008300cb007a24 */ /* 0x000fe400078e0200 */
[----:B------:R-:W-:Y:S01]  /*da70*/  IMAD.WIDE.U32 R214, R216, c[0x0][0x210], RZ ;  /* 0x00008400d8d67a25 */ /* 0x000fe200078e00ff */
[----:B------:R-:W-:Y:S02]  /*da80*/  BSSY B0, `(.L_x_261) ;  /* 0x00000ec000007945 */ /* 0x000fe40003800000 */
[----:B------:R-:W-:Y:S01]  /*da90*/  IADD3 R3, R3, R0, RZ ;  /* 0x0000000003037210 */ /* 0x000fe20007ffe0ff */
[----:B------:R-:W-:-:S02]  /*daa0*/  IMAD R0, R48, c[0x0][0x218], RZ ;  /* 0x0000860030007a24 */ /* 0x000fc400078e02ff */
[----:B------:R-:W-:Y:S02]  /*dab0*/  IMAD R216, R216, c[0x0][0x214], R215 ;  /* 0x00008500d8d87a24 */ /* 0x000fe400078e02d7 */
[----:B------:R-:W-:-:S04]  /*dac0*/  IMAD.WIDE.U32 R2, R202, c[0x0][0x218], R2 ;  /* 0x00008600ca027a25 */ /* 0x000fc800078e0002 */
[----:B-12-4-:R-:W-:Y:S01]  /*dad0*/  IMAD R4, R202, c[0x0][0x21c], R0 ;  /* 0x00008700ca047a24 */ /* 0x016fe200078e0200 */
[----:B------:R-:W-:-:S04]  /*dae0*/  IADD3 R0, P0, R2, R214, RZ ;  /* 0x000000d602007210 */ /* 0x000fc80007f1e0ff */
[----:B------:R-:W-:Y:S02]  /*daf0*/  IADD3.X R2, R216, R3, R4, P0, !PT ;  /* 0x00000003d8027210 */ /* 0x000fe400007fe404 */
[C---:B------:R-:W-:Y:S01]  /*db00*/  LEA R3, P0, R0.reuse, c[0x0][0x1f8], 0x1 ;  /* 0x00007e0000037a11 */ /* 0x040fe200078008ff */
[----:B------:R-:W-:Y:S03]  /*db10*/  LDSM.16.M88.4 R16, [R194] ;  /* 0x00000000c210783b */ /* 0x000fe60000000200 */
[----:B------:R-:W-:Y:S01]  /*db20*/  LEA.HI.X R2, R0, c[0x0][0x1fc], R2, 0x1, P0 ;  /* 0x00007f0000027a11 */ /* 0x000fe200000f0c02 */
[----:B------:R-:W-:Y:S01]  /*db30*/  LDSM.16.M88.4 R24, [R143] ;  /* 0x000000008f18783b */ /* 0x000fe20000000200 */
[----:B------:R-:W-:-:S03]  /*db40*/  R2P PR, R212, 0x6 ;  /* 0x00000006d4007804 */ /* 0x000fc60000000000 */
[----:B------:R1:W2:Y:S04]  /*db50*/  SHFL.IDX PT, R0, R3, RZ, 0x181f ;  /* 0x00181fff03007589 */ /* 0x0002a800000e0000 */
[----:B------:R-:W4:Y:S04]  /*db60*/  SHFL.IDX PT, R2, R2, RZ, 0x181f ;  /* 0x00181fff02027589 */ /* 0x000f2800000e0000 */
[----:B------:R-:W3:Y:S04]  /*db70*/  LDSM.16.M88.4 R44, [R143+0x800] ;  /* 0x000800008f2c783b */ /* 0x000ee80000000200 */
[----:B------:R-:W-:Y:S01]  /*db80*/  LDSM.16.M88.4 R28, [R195] ;  /* 0x00000000c31c783b */ /* 0x000fe20000000200 */
[----:B-1----:R-:W-:-:S02]  /*db90*/  IADD3 R3, R143, 0x20, RZ ;  /* 0x000000208f037810 */ /* 0x002fc40007ffe0ff */
[C---:B--2---:R-:W-:Y:S02]  /*dba0*/  LEA R4, P0, R132.reuse, R0, 0x1 ;  /* 0x0000000084047211 */ /* 0x044fe400078008ff */
[----:B------:R-:W-:Y:S02]  /*dbb0*/  @P1 IADD3 R3, R143, -0x20, RZ ;  /* 0xffffffe08f031810 */ /* 0x000fe40007ffe0ff */
[----:B----4-:R-:W-:Y:S02]  /*dbc0*/  LEA.HI.X R5, R132, R2, R133, 0x1, P0 ;  /* 0x0000000284057211 */ /* 0x010fe400000f0c85 */
[C---:B------:R-:W-:Y:S01]  /*dbd0*/  LEA R8, P0, R204.reuse, R0, 0x1 ;  /* 0x00000000cc087211 */ /* 0x040fe200078008ff */
[----:B------:R-:W1:Y:S03]  /*dbe0*/  LDSM.16.M88.4 R40, [R3] ;  /* 0x000000000328783b */ /* 0x000e660000000200 */
[----:B------:R-:W-:Y:S01]  /*dbf0*/  LEA.HI.X R9, R204, R2, R209, 0x1, P0 ;  /* 0x00000002cc097211 */ /* 0x000fe200000f0cd1 */
[----:B------:R-:W2:Y:S01]  /*dc00*/  LDSM.16.M88.4 R64, [R3+0x800] ;  /* 0x000800000340783b */ /* 0x000ea20000000200 */
[C---:B------:R-:W-:Y:S01]  /*dc10*/  LEA R10, P0, R199.reuse, R0, 0x1 ;  /* 0x00000000c70a7211 */ /* 0x040fe200078008ff */
[----:B------:R-:W-:Y:S03]  /*dc20*/  HMMA.16816.F32.BF16 R20, R16, R24, RZ ;  /* 0x000000181014723c */ /* 0x000fe600000418ff */
[----:B------:R-:W-:-:S02]  /*dc30*/  LEA.HI.X R11, R199, R2, R211, 0x1, P0 ;  /* 0x00000002c70b7211 */ /* 0x000fc400000f0cd3 */
[----:B------:R-:W-:-:S03]  /*dc40*/  ISETP.GT.AND P0, PT, R106, R208, PT ;  /* 0x000000d06a00720c */ /* 0x000fc60003f04270 */
[----:B------:R-:W-:Y:S01]  /*dc50*/  HMMA.16816.F32.BF16 R24, R16, R26, RZ ;  /* 0x0000001a1018723c */ /* 0x000fe200000418ff */
[----:B------:R-:W-:-:S07]  /*dc60*/  ISETP.GE.OR P1, PT, R132, c[0x0][0x1d4], !P0 ;  /* 0x0000750084007a0c */ /* 0x000fce0004726670 */
[C---:B---3--:R-:W-:Y:S06]  /*dc70*/  HMMA.16816.F32.BF16 R32, R16.reuse, R44, RZ ;  /* 0x0000002c1020723c */ /* 0x048fec00000418ff */
[----:B------:R-:W-:Y:S01]  /*dc80*/  @!PT LDS RZ, [RZ] ;  /* 0x00000000fffff984 */ /* 0x000fe20000000800 */
[----:B------:R-:W-:Y:S01]  /*dc90*/  @!PT LDS RZ, [RZ] ;  /* 0x00000000fffff984 */ /* 0x000fe20000000800 */
[----:B------:R-:W-:Y:S01]  /*dca0*/  @!PT LDS RZ, [RZ] ;  /* 0x00000000fffff984 */ /* 0x000fe20000000800 */
[----:B------:R3:W-:Y:S01]  /*dcb0*/  LDGSTS.E.BYPASS.LTC128B.128 [R198+0x8080], [R4.64], !P1 ;  /* 0x0808000004c67fae */ /* 0x0007e2000c901d48 */
[C---:B------:R-:W-:Y:S01]  /*dcc0*/  LEA R6, P1, R200.reuse, R0, 0x1 ;  /* 0x00000000c8067211 */ /* 0x040fe200078208ff */
[----:B------:R-:W-:Y:S01]  /*dcd0*/  HMMA.16816.F32.BF16 R44, R16, R46, RZ ;  /* 0x0000002e102c723c */ /* 0x000fe200000418ff */
[----:B------:R-:W-:Y:S02]  /*dce0*/  MOV R0, 0x40 ;  /* 0x0000004000007802 */ /* 0x000fe40000000f00 */
[----:B------:R-:W-:-:S02]  /*dcf0*/  LEA.HI.X R7, R200, R2, R210, 0x1, P1 ;  /* 0x00000002c8077211 */ /* 0x000fc400008f0cd2 */
[----:B------:R-:W-:Y:S02]  /*dd00*/  ISETP.GE.OR P1, PT, R135, c[0x0][0x1d4], !P0 ;  /* 0x0000750087007a0c */ /* 0x000fe40004726670 */
[----:B------:R-:W-:Y:S02]  /*dd10*/  SEL R0, R0, 0xffffffc0, !P2 ;  /* 0xffffffc000007807 */ /* 0x000fe40005000000 */
[----:B------:R-:W-:Y:S01]  /*dd20*/  IADD3 R2, R3, 0x3000, RZ ;  /* 0x0000300003027810 */ /* 0x000fe20007ffe0ff */
[----:B-1----:R-:W-:Y:S03]  /*dd30*/  HMMA.16816.F32.BF16 R20, R28, R40, R20 ;  /* 0x000000281c14723c */ /* 0x002fe60000041814 */
[----:B------:R-:W-:-:S05]  /*dd40*/  IADD3 R188, R2, R0, RZ ;  /* 0x0000000002bc7210 */ /* 0x000fca0007ffe0ff */
[----:B------:R1:W-:Y:S01]  /*dd50*/  LDGSTS.E.BYPASS.LTC128B.128 [R198+0x9080], [R8.64], !P1 ;  /* 0x0908000008c67fae */ /* 0x0003e2000c901d48 */
[----:B------:R-:W-:Y:S01]  /*dd60*/  ISETP.GE.OR P1, PT, R199, c[0x0][0x1d4], !P0 ;  /* 0x00007500c7007a0c */ /* 0x000fe20004726670 */
[----:B------:R-:W-:Y:S01]  /*dd70*/  HMMA.16816.F32.BF16 R40, R28, R42, R24 ;  /* 0x0000002a1c28723c */ /* 0x000fe20000041818 */
[----:B------:R-:W-:Y:S02]  /*dd80*/  ISETP.GE.OR P0, PT, R200, c[0x0][0x1d4], !P0 ;  /* 0x00007500c8007a0c */ /* 0x000fe40004706670 */
[----:B---3--:R-:W-:-:S05]  /*dd90*/  IADD3 R4, R143, R0, RZ ;  /* 0x000000008f047210 */ /* 0x008fca0007ffe0ff */
[C---:B--2---:R-:W-:Y:S04]  /*dda0*/  HMMA.16816.F32.BF16 R32, R28.reuse, R64, R32 ;  /* 0x000000401c20723c */ /* 0x044fe80000041820 */
[----:B------:R1:W-:Y:S04]  /*ddb0*/  LDGSTS.E.BYPASS.LTC128B.128 [R198+0xa080], [R10.64], !P1 ;  /* 0x0a0800000ac67fae */ /* 0x0003e8000c901d48 */
[----:B------:R2:W-:Y:S01]  /*ddc0*/  LDGSTS.E.BYPASS.LTC128B.128 [R198+0xb080], [R6.64], !P0 ;  /* 0x0b08000006c67fae */ /* 0x0005e2000c101d48 */
[----:B------:R-:W-:Y:S01]  /*ddd0*/  HMMA.16816.F32.BF16 R44, R28, R66, R44 ;  /* 0x000000421c2c723c */ /* 0x000fe2000004182c */
[----:B------:R-:W-:-:S02]  /*dde0*/  ISETP.GT.AND P0, PT, R80, R213, PT ;  /* 0x000000d55000720c */ /* 0x000fc40003f04270 */
[----:B------:R-:W-:Y:S04]  /*ddf0*/  LDSM.16.M88.4 R12, [R197] ;  /* 0x00000000c50c783b */ /* 0x000fe80000000200 */
[----:B------:R-:W3:Y:S04]  /*de00*/  LDSM.16.M88.4 R36, [R4] ;  /* 0x000000000424783b */ /* 0x000ee80000000200 */
[----:B-----5:R-:W-:Y:S04]  /*de10*/  LDSM.16.M88.4 R48, [R188+-0x3000] ;  /* 0xffd00000bc30783b */ /* 0x020fe80000000200 */
[----:B------:R-:W4:Y:S04]  /*de20*/  LDSM.16.M88.4 R52, [R4+0x800] ;  /* 0x000800000434783b */ /* 0x000f280000000200 */
[----:B------:R-:W-:Y:S04]  /*de30*/  LDSM.16.M88.4 R60, [R143+0x1000] ;  /* 0x001000008f3c783b */ /* 0x000fe80000000200 */
[----:B-1----:R-:W1:Y:S04]  /*de40*/  LDSM.16.M88.4 R8, [R196] ;  /* 0x00000000c408783b */ /* 0x002e680000000200 */
[----:B------:R-:W-:Y:S04]  /*de50*/  LDSM.16.M88.4 R56, [R188+-0x2800] ;  /* 0xffd80000bc38783b */ /* 0x000fe80000000200 */
[----:B------:R-:W-:Y:S04]  /*de60*/  LDSM.16.M88.4 R68, [R3+0x1000] ;  /* 0x001000000344783b */ /* 0x000fe80000000200 */
[----:B------:R-:W-:Y:S04]  /*de70*/  LDSM.16.M88.4 R28, [R197+0x4000] ;  /* 0x00400000c51c783b */ /* 0x000fe80000000200 */
[----:B------:R-:W-:Y:S04]  /*de80*/  LDSM.16.M88.4 R64, [R4+0x1000] ;  /* 0x001000000440783b */ /* 0x000fe80000000200 */
[----:B------:R-:W-:Y:S01]  /*de90*/  LDSM.16.M88.4 R76, [R188+-0x1000] ;  /* 0xfff00000bc4c783b */ /* 0x000fe20000000200 */
[C---:B---3--:R-:W-:Y:S03]  /*dea0*/  HMMA.16816.F32.BF16 R24, R12.reuse, R36, R20 ;  /* 0x000000240c18723c */ /* 0x048fe60000041814 */
[----:B------:R-:W3:Y:S04]  /*deb0*/  LDSM.16.M88.4 R20, [R194+0x4000] ;  /* 0x00400000c214783b */ /* 0x000ee80000000200 */
[----:B------:R-:W-:Y:S01]  /*dec0*/  LDSM.16.M88.4 R72, [R3+0x3000] ;  /* 0x003000000348783b */ /* 0x000fe20000000200 */
[C---:B------:R-:W-:Y:S03]  /*ded0*/  HMMA.16816.F32.BF16 R40, R12.reuse, R38, R40 ;  /* 0x000000260c28723c */ /* 0x040fe60000041828 */
[----:B------:R-:W-:Y:S04]  /*dee0*/  LDSM.16.M88.4 R36, [R143+0x1800] ;  /* 0x001800008f24783b */ /* 0x000fe80000000200 */
[----:B------:R-:W0:Y:S01]  /*def0*/  LDGDEPBAR ;  /* 0x00000000000079af */ /* 0x000e220000000000 */
[----:B----4-:R-:W-:Y:S08]  /*df00*/  HMMA.16816.F32.BF16 R32, R12, R52, R32 ;  /* 0x000000340c20723c */ /* 0x010ff00000041820 */
[C---:B-1----:R-:W-:Y:S01]  /*df10*/  HMMA.16816.F32.BF16 R16, R8.reuse, R48, R24 ;  /* 0x000000300810723c */ /* 0x042fe20000041818 */
[----:B------:R-:W1:Y:S07]  /*df20*/  LDSM.16.M88.4 R24, [R195+0x4000] ;  /* 0x00400000c318783b */ /* 0x000e6e0000000200 */
[----:B------:R-:W-:Y:S01]  /*df30*/  HMMA.16816.F32.BF16 R40, R8, R50, R40 ;  /* 0x000000320828723c */ /* 0x000fe20000041828 */
[----:B------:R-:W4:Y:S07]  /*df40*/  LDSM.16.M88.4 R48, [R3+0x1800] ;  /* 0x001800000330783b */ /* 0x000f2e0000000200 */
[----:B------:R-:W-:Y:S01]  /*df50*/  HMMA.16816.F32.BF16 R44, R12, R54, R44 ;  /* 0x000000360c2c723c */ /* 0x000fe2000004182c */
[----:B------:R-:W-:Y:S07]  /*df60*/  LDSM.16.M88.4 R52, [R188+-0x2000] ;  /* 0xffe00000bc34783b */ /* 0x000fee0000000200 */
[----:B---3--:R-:W-:Y:S08]  /*df70*/  HMMA.16816.F32.BF16 R16, R20, R60, R16 ;  /* 0x0000003c1410723c */ /* 0x008ff00000041810 */
[----:B------:R-:W-:Y:S08]  /*df80*/  HMMA.16816.F32.BF16 R32, R8, R56, R32 ;  /* 0x000000380820723c */ /* 0x000ff00000041820 */
[----:B------:R-:W-:Y:S01]  /*df90*/  HMMA.16816.F32.BF16 R40, R20, R62, R40 ;  /* 0x0000003e1428723c */ /* 0x000fe20000041828 */
[----:B------:R-:W-:Y:S07]  /*dfa0*/  LDSM.16.M88.4 R60, [R143+0x2000] ;  /* 0x002000008f3c783b */ /* 0x000fee0000000200 */
[----:B-1----:R-:W-:Y:S01]  /*dfb0*/  HMMA.16816.F32.BF16 R12, R24, R68, R16 ;  /* 0x00000044180c723c */ /* 0x002fe20000041810 */
[----:B------:R-:W1:Y:S07]  /*dfc0*/  LDSM.16.M88.4 R16, [R196+0x4000] ;  /* 0x00400000c410783b */ /* 0x000e6e0000000200 */
[----:B------:R-:W-:Y:S01]  /*dfd0*/  HMMA.16816.F32.BF16 R44, R8, R58, R44 ;  /* 0x0000003a082c723c */ /* 0x000fe2000004182c */
[----:B------:R-:W3:Y:S07]  /*dfe0*/  LDSM.16.M88.4 R56, [R4+0x1800] ;  /* 0x001800000438783b */ /* 0x000eee0000000200 */
[----:B------:R-:W-:Y:S08]  /*dff0*/  HMMA.16816.F32.BF16 R32, R20, R36, R32 ;  /* 0x000000241420723c */ /* 0x000ff00000041820 */
[----:B------:R-:W-:Y:S01]  /*e000*/  HMMA.16816.F32.BF16 R40, R24, R70, R40 ;  /* 0x000000461828723c */ /* 0x000fe20000041828 */
[----:B------:R-:W-:Y:S07]  /*e010*/  LDSM.16.M88.4 R68, [R3+0x2000] ;  /* 0x002000000344783b */ /* 0x000fee0000000200 */
[----:B------:R-:W-:Y:S01]  /*e020*/  HMMA.16816.F32.BF16 R8, R28, R64, R12 ;  /* 0x000000401c08723c */ /* 0x000fe2000004180c */
[----:B------:R-:W2:Y:S07]  /*e030*/  LDSM.16.M88.4 R12, [R194+0x8000] ;  /* 0x00800000c20c783b */ /* 0x000eae0000000200 */
[----:B------:R-:W-:Y:S01]  /*e040*/  HMMA.16816.F32.BF16 R44, R20, R38, R44 ;  /* 0x00000026142c723c */ /* 0x000fe2000004182c */
[----:B------:R-:W2:Y:S07]  /*e050*/  LDSM.16.M88.4 R36, [R188+-0x1800] ;  /* 0xffe80000bc24783b */ /* 0x000eae0000000200 */
[----:B----4-:R-:W-:Y:S08]  /*e060*/  HMMA.16816.F32.BF16 R32, R24, R48, R32 ;  /* 0x000000301820723c */ /* 0x010ff00000041820 */
[----:B------:R-:W-:Y:S01]  /*e070*/  HMMA.16816.F32.BF16 R40, R28, R66, R40 ;  /* 0x000000421c28723c */ /* 0x000fe20000041828 */
[----:B------:R-:W-:Y:S07]  /*e080*/  LDSM.16.M88.4 R64, [R4+0x2000] ;  /* 0x002000000440783b */ /* 0x000fee0000000200 */
[----:B-1----:R-:W-:Y:S01]  /*e090*/  HMMA.16816.F32.BF16 R20, R16, R52, R8 ;  /* 0x000000341014723c */ /* 0x002fe20000041808 */
[----:B------:R-:W1:Y:S07]  /*e0a0*/  LDSM.16.M88.4 R8, [R195+0x8000] ;  /* 0x00800000c308783b */ /* 0x000e6e0000000200 */
[----:B------:R-:W-:Y:S01]  /*e0b0*/  HMMA.16816.F32.BF16 R44, R24, R50, R44 ;  /* 0x00000032182c723c */ /* 0x000fe2000004182c */
[----:B------:R-:W-:Y:S04]  /*e0c0*/  LDSM.16.M88.4 R24, [R197+0x8000] ;  /* 0x00800000c518783b */ /* 0x000fe80000000200 */
[----:B------:R-:W-:Y:S03]  /*e0d0*/  LDSM.16.M88.4 R48, [R4+0x2800] ;  /* 0x002800000430783b */ /* 0x000fe60000000200 */
[----:B---3--:R-:W-:Y:S08]  /*e0e0*/  HMMA.16816.F32.BF16 R32, R28, R56, R32 ;  /* 0x000000381c20723c */ /* 0x008ff00000041820 */
[----:B------:R-:W-:Y:S01]  /*e0f0*/  HMMA.16816.F32.BF16 R40, R16, R54, R40 ;  /* 0x000000361028723c */ /* 0x000fe20000041828 */
[----:B------:R-:W3:Y:S07]  /*e100*/  LDSM.16.M88.4 R52, [R143+0x2800] ;  /* 0x002800008f34783b */ /* 0x000eee0000000200 */
[----:B--2---:R-:W-:Y:S08]  /*e110*/  HMMA.16816.F32.BF16 R20, R12, R60, R20 ;  /* 0x0000003c0c14723c */ /* 0x004ff00000041814 */
[----:B------:R-:W-:Y:S01]  /*e120*/  HMMA.16816.F32.BF16 R44, R28, R58, R44 ;  /* 0x0000003a1c2c723c */ /* 0x000fe2000004182c */
[----:B------:R-:W-:Y:S04]  /*e130*/  LDSM.16.M88.4 R28, [R196+0x8000] ;  /* 0x00800000c41c783b */ /* 0x000fe80000000200 */
[----:B------:R-:W-:Y:S03]  /*e140*/  LDSM.16.M88.4 R56, [R188+-0x800] ;  /* 0xfff80000bc38783b */ /* 0x000fe60000000200 */
[----:B------:R-:W-:Y:S08]  /*e150*/  HMMA.16816.F32.BF16 R32, R16, R36, R32 ;  /* 0x000000241020723c */ /* 0x000ff00000041820 */
[----:B------:R-:W-:Y:S01]  /*e160*/  HMMA.16816.F32.BF16 R40, R12, R62, R40 ;  /* 0x0000003e0c28723c */ /* 0x000fe20000041828 */
[----:B------:R-:W2:Y:S07]  /*e170*/  LDSM.16.M88.4 R60, [R3+0x2800] ;  /* 0x00280000033c783b */ /* 0x000eae0000000200 */
[----:B-1----:R-:W-:Y:S08]  /*e180*/  HMMA.16816.F32.BF16 R20, R8, R68, R20 ;  /* 0x000000440814723c */ /* 0x002ff00000041814 */
[----:B------:R-:W-:Y:S08]  /*e190*/  HMMA.16816.F32.BF16 R44, R16, R38, R44 ;  /* 0x00000026102c723c */ /* 0x000ff0000004182c */
[----:B---3--:R-:W-:Y:S08]  /*e1a0*/  HMMA.16816.F32.BF16 R32, R12, R52, R32 ;  /* 0x000000340c20723c */ /* 0x008ff00000041820 */
[----:B------:R-:W-:Y:S01]  /*e1b0*/  HMMA.16816.F32.BF16 R40, R8, R70, R40 ;  /* 0x000000460828723c */ /* 0x000fe20000041828 */
[----:B------:R-:W-:Y:S07]  /*e1c0*/  LDSM.16.M88.4 R68, [R143+0x3000] ;  /* 0x003000008f44783b */ /* 0x000fee0000000200 */
[----:B------:R-:W-:Y:S01]  /*e1d0*/  HMMA.16816.F32.BF16 R16, R24, R64, R20 ;  /* 0x000000401810723c */ /* 0x000fe20000041814 */
[----:B------:R-:W1:Y:S07]  /*e1e0*/  LDSM.16.M88.4 R20, [R194+0xc000] ;  /* 0x00c00000c214783b */ /* 0x000e6e0000000200 */
[----:B------:R-:W-:Y:S01]  /*e1f0*/  HMMA.16816.F32.BF16 R44, R12, R54, R44 ;  /* 0x000000360c2c723c */ /* 0x000fe2000004182c */
[----:B------:R-:W-:Y:S07]  /*e200*/  LDSM.16.M88.4 R52, [R143+0x3800] ;  /* 0x003800008f34783b */ /* 0x000fee0000000200 */
[----:B--2---:R-:W-:Y:S08]  /*e210*/  HMMA.16816.F32.BF16 R32, R8, R60, R32 ;  /* 0x0000003c0820723c */ /* 0x004ff00000041820 */
[----:B------:R-:W-:Y:S01]  /*e220*/  HMMA.16816.F32.BF16 R40, R24, R66, R40 ;  /* 0x000000421828723c */ /* 0x000fe20000041828 */
[----:B------:R-:W-:Y:S07]  /*e230*/  LDSM.16.M88.4 R64, [R4+0x3000] ;  /* 0x003000000440783b */ /* 0x000fee0000000200 */
[----:B------:R-:W-:Y:S01]  /*e240*/  HMMA.16816.F32.BF16 R12, R28, R76, R16 ;  /* 0x0000004c1c0c723c */ /* 0x000fe20000041810 */
[----:B------:R-:W2:Y:S07]  /*e250*/  LDSM.16.M88.4 R16, [R195+0xc000] ;  /* 0x00c00000c310783b */ /* 0x000eae0000000200 */
[----:B------:R-:W-:Y:S01]  /*e260*/  HMMA.16816.F32.BF16 R44, R8, R62, R44 ;  /* 0x0000003e082c723c */ /* 0x000fe2000004182c */
[----:B------:R-:W-:Y:S07]  /*e270*/  LDSM.16.M88.4 R60, [R188] ;  /* 0x00000000bc3c783b */ /* 0x000fee0000000200 */
[----:B------:R-:W-:Y:S08]  /*e280*/  HMMA.16816.F32.BF16 R36, R24, R48, R32 ;  /* 0x000000301824723c */ /* 0x000ff00000041820 */
[----:B------:R-:W-:Y:S08]  /*e290*/  HMMA.16816.F32.BF16 R32, R28, R78, R40 ;  /* 0x0000004e1c20723c */ /* 0x000ff00000041828 */
[----:B-1----:R-:W-:Y:S01]  /*e2a0*/  HMMA.16816.F32.BF16 R8, R20, R68, R12 ;  /* 0x000000441408723c */ /* 0x002fe2000004180c */
[----:B------:R-:W1:Y:S07]  /*e2b0*/  LDSM.16.M88.4 R12, [R197+0xc000] ;  /* 0x00c00000c50c783b */ /* 0x000e6e0000000200 */
[----:B------:R-:W-:Y:S01]  /*e2c0*/  HMMA.16816.F32.BF16 R40, R24, R50, R44 ;  /* 0x000000321828723c */ /* 0x000fe2000004182c */
[----:B------:R-:W3:Y:S04]  /*e2d0*/  LDSM.16.M88.4 R48, [R3+0x3800] ;  /* 0x003800000330783b */ /* 0x000ee80000000200 */
[----:B------:R3:W-:Y:S03]  /*e2e0*/  LDSM.16.M88.4 R44, [R4+0x3800] ;  /* 0x00380000042c783b */ /* 0x0007e60000000200 */
[----:B------:R-:W-:Y:S08]  /*e2f0*/  HMMA.16816.F32.BF16 R36, R28, R56, R36 ;  /* 0x000000381c24723c */ /* 0x000ff00000041824 */
[----:B------:R-:W-:Y:S08]  /*e300*/  HMMA.16816.F32.BF16 R32, R20, R70, R32 ;  /* 0x000000461420723c */ /* 0x000ff00000041820 */
[----:B--2---:R-:W-:Y:S01]  /*e310*/  HMMA.16816.F32.BF16 R24, R16, R72, R8 ;  /* 0x000000481018723c */ /* 0x004fe20000041808 */
[----:B------:R-:W2:Y:S07]  /*e320*/  LDSM.16.M88.4 R8, [R196+0xc000] ;  /* 0x00c00000c408783b */ /* 0x000eae0000000200 */
[----:B------:R-:W-:Y:S08]  /*e330*/  HMMA.16816.F32.BF16 R28, R28, R58, R40 ;  /* 0x0000003a1c1c723c */ /* 0x000ff00000041828 */
[----:B------:R-:W-:Y:S08]  /*e340*/  HMMA.16816.F32.BF16 R40, R20, R52, R36 ;  /* 0x000000341428723c */ /* 0x000ff00000041824 */
[----:B------:R-:W-:Y:S08]  /*e350*/  HMMA.16816.F32.BF16 R36, R16, R74, R32 ;  /* 0x0000004a1024723c */ /* 0x000ff00000041820 */
[----:B-1----:R-:W-:Y:S08]  /*e360*/  HMMA.16816.F32.BF16 R32, R12, R64, R24 ;  /* 0x000000400c20723c */ /* 0x002ff00000041818 */
[----:B------:R-:W-:Y:S01]  /*e370*/  HMMA.16816.F32.BF16 R20, R20, R54, R28 ;  /* 0x000000361414723c */ /* 0x000fe2000004181c */
[----:B------:R-:W1:Y:S01]  /*e380*/  LDSM.16.M88.4 R28, [R188+0x800] ;  /* 0x00080000bc1c783b */ /* 0x000e620000000200 */
[----:B------:R-:W-:-:S06]  /*e390*/  DEPBAR.LE SB0, 0x0 ;  /* 0x000080000000791a */ /* 0x000fcc0000000000 */
[----:B---3--:R-:W-:Y:S08]  /*e3a0*/  HMMA.16816.F32.BF16 R4, R16, R48, R40 ;  /* 0x000000301004723c */ /* 0x008ff00000041828 */
[----:B------:R-:W-:Y:S08]  /*e3b0*/  HMMA.16816.F32.BF16 R24, R12, R66, R36 ;  /* 0x000000420c18723c */ /* 0x000ff00000041824 */
[----:B--2---:R-:W-:Y:S08]  /*e3c0*/  HMMA.16816.F32.BF16 R32, R8, R60, R32 ;  /* 0x0000003c0820723c */ /* 0x004ff00000041820 */
[----:B------:R-:W-:Y:S08]  /*e3d0*/  HMMA.16816.F32.BF16 R16, R16, R50, R20 ;  /* 0x000000321010723c */ /* 0x000ff00000041814 */
[----:B------:R-:W-:Y:S08]  /*e3e0*/  HMMA.16816.F32.BF16 R4, R12, R44, R4 ;  /* 0x0000002c0c04723c */ /* 0x000ff00000041804 */
[----:B------:R-:W-:Y:S01]  /*e3f0*/  HMMA.16816.F32.BF16 R20, R8, R62, R24 ;  /* 0x0000003e0814723c */ /* 0x000fe20000041818 */
[----:B------:R-:W-:-:S04]  /*e400*/  FMUL.FTZ R0, R32, c[0x0][0x320] ;  /* 0x0000c80020007a20 */ /* 0x000fc80000410000 */
[----:B------:R2:W3:Y:S03]  /*e410*/  MUFU.TANH R36, R0 ;  /* 0x0000000000247308 */ /* 0x0004e60000002400 */
[----:B------:R-:W-:Y:S08]  /*e420*/  HMMA.16816.F32.BF16 R12, R12, R46, R16 ;  /* 0x0000002e0c0c723c */ /* 0x000ff00000041810 */
[----:B-1----:R-:W-:Y:S01]  /*e430*/  HMMA.16816.F32.BF16 R4, R8, R28, R4 ;  /* 0x0000001c0804723c */ /* 0x002fe20000041804 */
[----:B--2---:R-:W-:-:S04]  /*e440*/  FMUL.FTZ R0, R33, c[0x0][0x320] ;  /* 0x0000c80021007a20 */ /* 0x004fc80000410000 */
[----:B------:R1:W2:Y:S11]  /*e450*/  MUFU.TANH R33, R0 ;  /* 0x0000000000217308 */ /* 0x0002b60000002400 */
[----:B------:R-:W-:Y:S01]  /*e460*/  HMMA.16816.F32.BF16 R8, R8, R30, R12 ;  /* 0x0000001e0808723c */ /* 0x000fe2000004180c */
[----:B-1----:R-:W-:-:S04]  /*e470*/  FMUL.FTZ R0, R34, c[0x0][0x320] ;  /* 0x0000c80022007a20 */ /* 0x002fc80000410000 */
[----:B------:R1:W4:Y:S02]  /*e480*/  MUFU.TANH R32, R0 ;  /* 0x0000000000207308 */ /* 0x0003240000002400 */
        /* <DEDUP_REMOVED lines=28> */
[----:B--234-:R-:W-:Y:S01]  /*e650*/  IMAD R2, R80, 0x20, R226 ;  /* 0x0000002050027824 */ /* 0x01cfe200078e02e2 */
[----:B------:R-:W-:Y:S01]  /*e660*/  ISETP.GT.AND P0, PT, R218, 0x1f, PT ;  /* 0x0000001fda00780c */ /* 0x000fe20003f04270 */
[----:B------:R-:W-:-:S03]  /*e670*/  IMAD.MOV.U32 R202, RZ, RZ, RZ ;  /* 0x000000ffffca7224 */ /* 0x000fc600078e00ff */
[----:B------:R-:W-:-:S05]  /*e680*/  IADD3 R2, R2, -0x20, R218 ;  /* 0xffffffe002027810 */ /* 0x000fca0007ffe0da */
[----:B------:R-:W-:-:S04]  /*e690*/  @P6 IMAD.HI.U32 R3, R2, c[0x0][0x2bc], RZ ;  /* 0x0000af0002036a27 */ /* 0x000fc800078e00ff */
[----:B-1----:R-:W-:Y:S01]  /*e6a0*/  IMAD.MOV.U32 R0, RZ, RZ, R2 ;  /* 0x000000ffff007224 */ /* 0x002fe200078e0002 */
[----:B------:R-:W-:-:S04]  /*e6b0*/  @P6 SHF.R.U32.HI R0, RZ, c[0x0][0x2c0], R3 ;  /* 0x0000b000ff006a19 */ /* 0x000fc80000011603 */
[----:B------:R-:W-:-:S04]  /*e6c0*/  @!P0 IADD3 R3, P1, R0, R222, RZ ;  /* 0x000000de00038210 */ /* 0x000fc80007f3e0ff */
[----:B------:R-:W-:Y:S02]  /*e6d0*/  @!P0 LEA.HI.X.SX32 R5, R0, R225, 0x1, P1 ;  /* 0x000000e100058211 */ /* 0x000fe400008f0eff */
[----:B------:R-:W-:-:S04]  /*e6e0*/  @!P0 LEA R4, P1, R3, c[0x0][0x2a0], 0x2 ;  /* 0x0000a80003048a11 */ /* 0x000fc800078210ff */
[----:B------:R-:W-:-:S05]  /*e6f0*/  @!P0 LEA.HI.X R5, R3, c[0x0][0x2a4], R5, 0x2, P1 ;  /* 0x0000a90003058a11 */ /* 0x000fca00008f1405 */
[----:B------:R-:W2:Y:S01]  /*e700*/  @!P0 LDG.E R202, [R4.64] ;  /* 0x0000000804ca8981 */ /* 0x000ea2000c1e1900 */
[----:B------:R-:W-:-:S04]  /*e710*/  IMAD.MOV R0, RZ, RZ, -R0 ;  /* 0x000000ffff007224 */ /* 0x000fc800078e0a00 */
[----:B------:R-:W-:-:S04]  /*e720*/  IMAD R203, R0, c[0x0][0x2b8], R2 ;  /* 0x0000ae0000cb7a24 */ /* 0x000fc800078e0202 */
[----:B------:R-:W-:Y:S01]  /*e730*/  IMAD.WIDE.U32 R2, R203, c[0x0][0x1e0], RZ ;  /* 0x00007800cb027a25 */ /* 0x000fe200078e00ff */
[----:B------:R-:W-:-:S05]  /*e740*/  SHF.R.S32.HI R0, RZ, 0x1f, R203 ;  /* 0x0000001fff007819 */ /* 0x000fca00000114cb */
[----:B------:R-:W-:-:S04]  /*e750*/  IMAD R0, R0, c[0x0][0x1e0], RZ ;  /* 0x0000780000007a24 */ /* 0x000fc800078e02ff */
[----:B------:R-:W-:-:S04]  /*e760*/  IMAD R0, R203, c[0x0][0x1e4], R0 ;  /* 0x00007900cb007a24 */ /* 0x000fc800078e0200 */
[----:B------:R-:W-:Y:S01]  /*e770*/  IMAD.IADD R3, R3, 0x1, R0 ;  /* 0x0000000103037824 */ /* 0x000fe200078e0200 */
[----:B--2---:R-:W-:-:S03]  /*e780*/  SHF.R.S32.HI R0, RZ, 0x1f, R202 ;  /* 0x0000001fff007819 */ /* 0x004fc600000114ca */
[----:B------:R-:W-:-:S04]  /*e790*/  IMAD.WIDE.U32 R2, R202, c[0x0][0x1f0], R2 ;  /* 0x00007c00ca027a25 */ /* 0x000fc800078e0002 */
[----:B------:R-:W-:Y:S01]  /*e7a0*/  IMAD R4, R0, c[0x0][0x1f0], RZ ;  /* 0x00007c0000047a24 */ /* 0x000fe200078e02ff */
[----:B------:R-:W-:-:S03]  /*e7b0*/  IADD3 R0, P1, R220, R2, RZ ;  /* 0x00000002dc007210 */ /* 0x000fc60007f3e0ff */
[----:B------:R-:W-:Y:S01]  /*e7c0*/  IMAD R2, R202, c[0x0][0x1f4], R4 ;  /* 0x00007d00ca027a24 */ /* 0x000fe200078e0204 */
[----:B------:R-:W-:-:S04]  /*e7d0*/  LEA R5, P0, R0, c[0x0][0x1c8], 0x1 ;  /* 0x0000720000057a11 */ /* 0x000fc800078008ff */
[----:B------:R-:W-:-:S04]  /*e7e0*/  IADD3.X R2, R224, R3, R2, P1, !PT ;  /* 0x00000003e0027210 */ /* 0x000fc80000ffe402 */
[----:B------:R-:W-:Y:S01]  /*e7f0*/  LEA.HI.X R0, R0, c[0x0][0x1cc], R2, 0x1, P0 ;  /* 0x0000730000007a11 */ /* 0x000fe200000f0c02 */
[----:B------:R-:W-:Y:S05]  /*e800*/  BRA.DIV ~URZ, `(.L_x_263) ;  /* 0x000092627f007947 */ /* 0x000fea000b800000 */
[----:B------:R1:W2:Y:S02]  /*e810*/  SHFL.IDX PT, R4, R0, RZ, 0x181f ;  /* 0x00181fff00047589 */ /* 0x0002a400000e0000 */
.L_x_344:
[----:B------:R-:W-:Y:S05]  /*e820*/  BRA.DIV ~URZ, `(.L_x_264) ;  /* 0x000092b27f007947 */ /* 0x000fea000b800000 */
[----:B-1----:R1:W3:Y:S02]  /*e830*/  SHFL.IDX PT, R0, R5, RZ, 0x181f ;  /* 0x00181fff05007589 */ /* 0x0022e400000e0000 */
.L_x_345:
[----:B------:R-:W-:Y:S02]  /*e840*/  LOP3.LUT P6, RZ, R207, 0x1, RZ, 0xc0, !PT ;  /* 0x00000001cfff7812 */ /* 0x000fe400078cc0ff */
[-C--:B---3--:R-:W-:Y:S02]  /*e850*/  LEA R10, P0, R132, R0.reuse, 0x1 ;  /* 0x00000000840a7211 */ /* 0x088fe400078008ff */
[-C--:B------:R-:W-:Y:S02]  /*e860*/  LEA R8, P2, R204, R0.reuse, 0x1 ;  /* 0x00000000cc087211 */ /* 0x080fe400078408ff */
[----:B------:R-:W-:Y:S02]  /*e870*/  LEA R6, P1, R199, R0, 0x1 ;  /* 0x00000000c7067211 */ /* 0x000fe400078208ff */
[----:B--2---:R-:W-:Y:S02]  /*e880*/  LEA.HI.X R11, R132, R4, R133, 0x1, P0 ;  /* 0x00000004840b7211 */ /* 0x004fe400000f0c85 */
[----:B------:R-:W-:-:S02]  /*e890*/  LEA R2, P0, R200, R0, 0x1 ;  /* 0x00000000c8027211 */ /* 0x000fc400078008ff */
[-C--:B------:R-:W-:Y:S01]  /*e8a0*/  LEA.HI.X R9, R204, R4.reuse, R209, 0x1, P2 ;  /* 0x00000004cc097211 */ /* 0x080fe200010f0cd1 */
[----:B------:R-:W-:Y:S01]  /*e8b0*/  @!PT LDS RZ, [RZ] ;  /* 0x00000000fffff984 */ /* 0x000fe20000000800 */
[----:B------:R-:W-:Y:S01]  /*e8c0*/  @!PT LDS RZ, [RZ] ;  /* 0x00000000fffff984 */ /* 0x000fe20000000800 */
[----:B------:R-:W-:Y:S01]  /*e8d0*/  @!PT LDS RZ, [RZ] ;  /* 0x00000000fffff984 */ /* 0x000fe20000000800 */
[----:B------:R2:W-:Y:S01]  /*e8e0*/  LDGSTS.E.BYPASS.LTC128B.128 [R198+0xc080], [R10.64], !P6 ;  /* 0x0c0800000ac67fae */ /* 0x0005e2000f101d48 */
[-C--:B------:R-:W-:Y:S02]  /*e8f0*/  LEA.HI.X R7, R199, R4.reuse, R211, 0x1, P1 ;  /* 0x00000004c7077211 */ /* 0x080fe400008f0cd3 */
[----:B------:R-:W-:Y:S01]  /*e900*/  LEA.HI.X R3, R200, R4, R210, 0x1, P0 ;  /* 0x00000004c8037211 */ /* 0x000fe200000f0cd2 */
[----:B------:R2:W-:Y:S04]  /*e910*/  LDGSTS.E.BYPASS.LTC128B.128 [R198+0xd080], [R8.64], !P5 ;  /* 0x0d08000008c67fae */ /* 0x0005e8000e901d48 */
[----:B------:R2:W-:Y:S04]  /*e920*/  LDGSTS.E.BYPASS.LTC128B.128 [R198+0xe080], [R6.64], !P4 ;  /* 0x0e08000006c67fae */ /* 0x0005e8000e101d48 */
[----:B------:R2:W-:Y:S02]  /*e930*/  LDGSTS.E.BYPASS.LTC128B.128 [R198+0xf080], [R2.64], !P3 ;  /* 0x0f08000002c67fae */ /* 0x0005e4000d901d48 */
.L_x_262:
[----:B--234-:R-:W-:Y:S05]  /*e940*/  BSYNC B0 ;  /* 0x0000000000007941 */ /* 0x01cfea0003800000 */
.L_x_261:
[----:B-1----:R-:W-:Y:S01]  /*e950*/  IMAD.IADD R0, R106, 0x1, -R248 ;  /* 0x000000016a007824 */ /* 0x002fe200078e0af8 */
[----:B------:R-:W0:Y:S04]  /*e960*/  LDGDEPBAR ;  /* 0x00000000000079af */ /* 0x000e280000000000 */
[----:B------:R-:W-:-:S02]  /*e970*/  ISETP.GT.AND P0, PT, R0, RZ, PT ;  /* 0x000000ff0000720c */ /* 0x000fc40003f04270 */
[C---:B------:R-:W-:Y:S02]  /*e980*/  ISETP.GT.AND P2, PT, R0.reuse, 0x1, PT ;  /* 0x000000010000780c */ /* 0x040fe40003f44270 */
[----:B------:R-:W-:Y:S02]  /*e990*/  ISETP.GT.AND P6, PT, R0, 0x8, PT ;  /* 0x000000080000780c */ /* 0x000fe40003fc4270 */
[----:B------:R-:W-:Y:S02]  /*e9a0*/  FSEL R11, R32, -INF , P0 ;  /* 0xff800000200b7808 */ /* 0x000fe40000000000 */
[----:B------:R-:W-:Y:S02]  /*e9b0*/  FSEL R6, R36, -INF , P0 ;  /* 0xff80000024067808 */ /* 0x000fe40000000000 */
[----:B------:R-:W-:Y:S02]  /*e9c0*/  FSEL R18, R18, -INF , P2 ;  /* 0xff80000012127808 */ /* 0x000fe40001000000 */
[----:B------:R-:W-:-:S02]  /*e9d0*/  FSEL R7, R33, -INF , P2 ;  /* 0xff80000021077808 */ /* 0x000fc40001000000 */
[C---:B------:R-:W-:Y:S02]  /*e9e0*/  ISETP.GT.AND P5, PT, R0.reuse, 0x9, PT ;  /* 0x000000090000780c */ /* 0x040fe40003fa4270 */
[C---:B------:R-:W-:Y:S02]  /*e9f0*/  ISETP.GT.AND P4, PT, R0.reuse, 0x10, PT ;  /* 0x000000100000780c */ /* 0x040fe40003f84270 */
[C---:B------:R-:W-:Y:S02]  /*ea00*/  ISETP.GT.AND P3, PT, R0.reuse, 0x11, PT ;  /* 0x000000110000780c */ /* 0x040fe40003f64270 */
[C---:B------:R-:W-:Y:S02]  /*ea10*/  ISETP.GT.AND P1, PT, R0.reuse, 0x18, PT ;  /* 0x000000180000780c */ /* 0x040fe40003f24270 */
[----:B------:R-:W-:Y:S02]  /*ea20*/  ISETP.GT.AND P0, PT, R0, 0x19, PT ;  /* 0x000000190000780c */ /* 0x000fe40003f04270 */
[----:B------:R-:W-:-:S02]  /*ea30*/  FSEL R20, R20, -INF , P6 ;  /* 0xff80000014147808 */ /* 0x000fc40003000000 */
[----:B------:R-:W-:Y:S02]  /*ea40*/  FSEL R8, R26, -INF , P6 ;  /* 0xff8000001a087808 */ /* 0x000fe40003000000 */
[----:B------:R-:W-:Y:S02]  /*ea50*/  FMNMX.FTZ R0, R6, R7, !PT ;  /* 0x0000000706007209 */ /* 0x000fe40007810000 */
[----:B------:R-:W-:Y:S02]  /*ea60*/  FMNMX.FTZ R2, R11, R18, !PT ;  /* 0x000000120b027209 */ /* 0x000fe40007810000 */
[----:B------:R-:W-:Y:S02]  /*ea70*/  FSEL R21, R21, -INF , P5 ;  /* 0xff80000015157808 */ /* 0x000fe40002800000 */
[----:B------:R-:W-:Y:S02]  /*ea80*/  FSEL R10, R27, -INF , P5 ;  /* 0xff8000001b0a7808 */ /* 0x000fe40002800000 */
[----:B------:R-:W-:-:S02]  /*ea90*/  FMNMX.FTZ R0, R8, R0, !PT ;  /* 0x0000000008007209 */ /* 0x000fc40007810000 */
[----:B------:R-:W-:Y:S02]  /*eaa0*/  FMNMX.FTZ R2, R20, R2, !PT ;  /* 0x0000000214027209 */ /* 0x000fe40007810000 */
[----:B------:R-:W-:Y:S02]  /*eab0*/  FSEL R22, R13, -INF , P4 ;  /* 0xff8000000d167808 */ /* 0x000fe40002000000 */
[----:B------:R-:W-:Y:S02]  /*eac0*/  FSEL R9, R17, -INF , P4 ;  /* 0xff80000011097808 */ /* 0x000fe40002000000 */
[----:B------:R-:W-:Y:S02]  /*ead0*/  FMNMX.FTZ R0, R10, R0, !PT ;  /* 0x000000000a007209 */ /* 0x000fe40007810000 */
[----:B------:R-:W-:Y:S02]  /*eae0*/  FMNMX.FTZ R2, R21, R2, !PT ;  /* 0x0000000215027209 */ /* 0x000fe40007810000 */
        /* <DEDUP_REMOVED lines=12> */
[----:B------:R-:W-:-:S02]  /*ebb0*/  FMNMX.FTZ R4, R19, R0, !PT ;  /* 0x0000000013047209 */ /* 0x000fc40007810000 */
[----:B------:R-:W-:Y:S01]  /*ebc0*/  FMNMX.FTZ R5, R29, R2, !PT ;  /* 0x000000021d057209 */ /* 0x000fe20007810000 */
[----:B------:R-:W-:Y:S05]  /*ebd0*/  BRA.DIV ~URZ, `(.L_x_265) ;  /* 0x00008f727f007947 */ /* 0x000fea000b800000 */
[----:B------:R-:W1:Y:S04]  /*ebe0*/  SHFL.BFLY PT, R0, R4, 0x2, 0x1f ;  /* 0x0c401f0004007f89 */ /* 0x000e6800000e0000 */
[----:B------:R-:W2:Y:S01]  /*ebf0*/  SHFL.BFLY PT, R3, R5, 0x2, 0x1f ;  /* 0x0c401f0005037f89 */ /* 0x000ea200000e0000 */
[----:B-1----:R-:W-:Y:S02]  /*ec00*/  FMNMX.FTZ R0, R4, R0, !PT ;  /* 0x0000000004007209 */ /* 0x002fe40007810000 */
[----:B--2---:R-:W-:-:S03]  /*ec10*/  FMNMX.FTZ R5, R5, R3, !PT ;  /* 0x0000000305057209 */ /* 0x004fc60007810000 */
[----:B------:R-:W1:Y:S04]  /*ec20*/  SHFL.BFLY PT, R2, R0, 0x1, 0x1f ;  /* 0x0c201f0000027f89 */ /* 0x000e6800000e0000 */
[----:B------:R2:W3:Y:S01]  /*ec30*/  SHFL.BFLY PT, R3, R5, 0x1, 0x1f ;  /* 0x0c201f0005037f89 */ /* 0x0004e200000e0000 */
[----:B-1----:R-:W-:-:S05]  /*ec40*/  FMNMX.FTZ R134, R0, R2, !PT ;  /* 0x0000000200867209 */ /* 0x002fca0007810000 */
.L_x_346:
[C---:B------:R-:W-:Y:S01]  /*ec50*/  FMUL.FTZ R2, R134.reuse, c[0x0][0x2d0] ;  /* 0x0000b40086027a20 */ /* 0x040fe20000410000 */
[----:B------:R-:W-:Y:S01]  /*ec60*/  FSETP.NEU.FTZ.AND P0, PT, R134, -INF , PT ;  /* 0xff8000008600780b */ /* 0x000fe20003f1d000 */
[----:B------:R-:W-:Y:S01]  /*ec70*/  WARPSYNC 0xffffffff ;  /* 0xffffffff00007948 */ /* 0x000fe20003800000 */
[----:B------:R-:W1:Y:S02]  /*ec80*/  LDSM.16.MT88.4 R12, [R189] ;  /* 0x00000000bd0c783b */ /* 0x000e640000004200 */
[----:B------:R-:W-:-:S02]  /*ec90*/  FSEL R2, R2, RZ, P0 ;  /* 0x000000ff02027208 */ /* 0x000fc40000000000 */
[----:B------:R-:W4:Y:S03]  /*eca0*/  LDSM.16.MT88.4 R24, [R190] ;  /* 0x00000000be18783b */ /* 0x000f260000004200 */
[--C-:B------:R-:W-:Y:S01]  /*ecb0*/  FFMA.FTZ R0, R6, c[0x0][0x2d0], -R2.reuse ;  /* 0x0000b40006007a23 */ /* 0x100fe20000010802 */
[----:B------:R-:W-:Y:S03]  /*ecc0*/  LDSM.16.MT88.4 R32, [R192] ;  /* 0x00000000c020783b */ /* 0x000fe60000004200 */
[----:B------:R5:W-:Y:S01]  /*ecd0*/  MUFU.EX2 R110, R0 ;  /* 0x00000000006e7308 */ /* 0x000be20000000800 */
[----:B------:R-:W-:Y:S04]  /*ece0*/  LDSM.16.MT88.4 R152, [R189+0x800] ;  /* 0x00080000bd98783b */ /* 0x000fe80000004200 */
[----:B------:R-:W-:Y:S04]  /*ecf0*/  LDSM.16.MT88.4 R144, [R190+0x800] ;  /* 0x00080000be90783b */ /* 0x000fe80000004200 */
[----:B------:R-:W-:Y:S04]  /*ed00*/  LDSM.16.MT88.4 R36, [R191] ;  /* 0x00000000bf24783b */ /* 0x000fe80000004200 */
[----:B------:R-:W-:Y:S01]  /*ed10*/  LDSM.16.MT88.4 R40, [R189+0x1000] ;  /* 0x00100000bd28783b */ /* 0x000fe20000004200 */
[----:B-----5:R-:W-:-:S03]  /*ed20*/  FFMA.FTZ R0, R7, c[0x0][0x2d0], -R2 ;  /* 0x0000b40007007a23 */ /* 0x020fc60000010802 */
[----:B------:R-:W-:Y:S01]  /*ed30*/  LDSM.16.MT88.4 R52, [R191+0x800] ;  /* 0x00080000bf34783b */ /* 0x000fe20000004200 */
[----:B------:R5:W2:Y:S03]  /*ed40*/  MUFU.EX2 R108, R0 ;  /* 0x00000000006c7308 */ /* 0x000aa60000000800 */
[----:B------:R-:W-:Y:S04]  /*ed50*/  LDSM.16.MT88.4 R56, [R192+0x1000] ;  /* 0x00100000c038783b */ /* 0x000fe80000004200 */
[----:B------:R-:W-:Y:S04]  /*ed60*/  LDSM.16.MT88.4 R68, [R192+0x1800] ;  /* 0x00180000c044783b */ /* 0x000fe80000004200 */
[----:B------:R-:W-:Y:S04]  /*ed70*/  LDSM.16.MT88.4 R72, [R189+0x2000] ;  /* 0x00200000bd48783b */ /* 0x000fe80000004200 */
[----:B------:R-:W3:Y:S01]  /*ed80*/  LDSM.16.MT88.4 R60, [R190+0x1000] ;  /* 0x00100000be3c783b */ /* 0x000ee20000004200 */
[--C-:B-----5:R-:W-:Y:S01]  /*ed90*/  FFMA.FTZ R0, R8, c[0x0][0x2d0], -R2.reuse ;  /* 0x0000b40008007a23 */ /* 0x120fe20000010802 */
[----:B---3--:R-:W-:Y:S01]  /*eda0*/  FMNMX.FTZ R8, R3, R5, !PT ;  /* 0x0000000503087209 */ /* 0x008fe20007810000 */
[----:B------:R-:W-:Y:S01]  /*edb0*/  FFMA.FTZ R3, R10, c[0x0][0x2d0], -R2 ;  /* 0x0000b4000a037a23 */ /* 0x000fe20000010802 */
[----:B--2---:R-:W-:Y:S01]  /*edc0*/  F2FP.BF16.PACK_AB R4, R108, R110 ;  /* 0x0000006e6c04723e */ /* 0x004fe200000010ff */
[----:B------:R2:W-:Y:S01]  /*edd0*/  MUFU.EX2 R109, R0 ;  /* 0x00000000006d7308 */ /* 0x0005e20000000800 */
[C---:B------:R-:W-:Y:S01]  /*ede0*/  FSETP.NEU.FTZ.AND P0, PT, R8.reuse, -INF , PT ;  /* 0xff8000000800780b */ /* 0x040fe20003f1d000 */
[----:B------:R-:W-:Y:S04]  /*edf0*/  LDSM.16.MT88.4 R64, [R191+0x1000] ;  /* 0x00100000bf40783b */ /* 0x000fe80000004200 */
[----:B------:R-:W-:Y:S02]  /*ee00*/  LDSM.16.MT88.4 R80, [R191+0x1800] ;  /* 0x00180000bf50783b */ /* 0x000fe40000004200 */
[----:B------:R3:W5:Y:S02]  /*ee10*/  MUFU.EX2 R119, R3 ;  /* 0x0000000300777308 */ /* 0x0007640000000800 */
[----:B------:R-:W1:Y:S04]  /*ee20*/  LDSM.16.MT88.4 R84, [R190+0x2000] ;  /* 0x00200000be54783b */ /* 0x000e680000004200 */
[----:B------:R-:W-:Y:S01]  /*ee30*/  LDSM.16.MT88.4 R92, [R190+0x2800] ;  /* 0x00280000be5c783b */ /* 0x000fe20000004200 */
[----:B--2---:R-:W-:-:S03]  /*ee40*/  FMUL.FTZ R0, R8, c[0x0][0x2d0] ;  /* 0x0000b40008007a20 */ /* 0x004fc60000410000 */
[----:B------:R-:W-:Y:S02]  /*ee50*/  LDSM.16.MT88.4 R96, [R191+0x2800] ;  /* 0x00280000bf60783b */ /* 0x000fe40000004200 */
[----:B------:R-:W-:Y:S02]  /*ee60*/  FSEL R0, R0, RZ, P0 ;  /* 0x000000ff00007208 */ /* 0x000fe40000000000 */
[----:B------:R-:W-:Y:S01]  /*ee70*/  LDSM.16.MT88.4 R112, [R190+0x3000] ;  /* 0x00300000be70783b */ /* 0x000fe20000004200 */
[----:B---3--:R-:W-:Y:S01]  /*ee80*/  FFMA.FTZ R3, R9, c[0x0][0x2d0], -R2 ;  /* 0x0000b40009037a23 */ /* 0x008fe20000010802 */
[----:B-----5:R-:W-:Y:S02]  /*ee90*/  F2FP.BF16.PACK_AB R6, R119, R109 ;  /* 0x0000006d7706723e */ /* 0x020fe400000010ff */
[----:B------:R-:W-:Y:S01]  /*eea0*/  LDSM.16.MT88.4 R120, [R192+0x3000] ;  /* 0x00300000c078783b */ /* 0x000fe20000004200 */
[----:B------:R2:W-:Y:S03]  /*eeb0*/  MUFU.EX2 R118, R3 ;  /* 0x0000000300767308 */ /* 0x0005e60000000800 */
[----:B------:R-:W-:Y:S04]  /*eec0*/  LDSM.16.MT88.4 R48, [R190+0x1800] ;  /* 0x00180000be30783b */ /* 0x000fe80000004200 */
[----:B------:R-:W-:Y:S04]  /*eed0*/  LDSM.16.MT88.4 R88, [R192+0x2000] ;  /* 0x00200000c058783b */ /* 0x000fe80000004200 */
[----:B------:R-:W3:Y:S01]  /*eee0*/  LDSM.16.MT88.4 R104, [R189+0x3000] ;  /* 0x00300000bd68783b */ /* 0x000ee20000004200 */
[----:B--2---:R-:W-:-:S04]  /*eef0*/  FFMA.FTZ R3, R11, c[0x0][0x2d0], -R0 ;  /* 0x0000b4000b037a23 */ /* 0x004fc80000010800 */
[----:B------:R2:W-:Y:S02]  /*ef00*/  MUFU.EX2 R10, R3 ;  /* 0x00000003000a7308 */ /* 0x0005e40000000800 */
[----:B--2---:R-:W-:-:S06]  /*ef10*/  FFMA.FTZ R3, R18, c[0x0][0x2d0], -R0 ;  /* 0x0000b40012037a23 */ /* 0x004fcc0000010800 */
[----:B------:R2:W5:Y:S02]  /*ef20*/  MUFU.EX2 R9, R3 ;  /* 0x0000000300097308 */ /* 0x0005640000000800 */
[----:B--2---:R-:W-:Y:S01]  /*ef30*/  FFMA.FTZ R3, R20, c[0x0][0x2d0], -R0 ;  /* 0x0000b40014037a23 */ /* 0x004fe20000010800 */
[----:B-----5:R-:W-:-:S05]  /*ef40*/  F2FP.BF16.PACK_AB R5, R9, R10 ;  /* 0x0000000a0905723e */ /* 0x020fca00000010ff */
[----:B------:R2:W-:Y:S02]  /*ef50*/  MUFU.EX2 R116, R3 ;  /* 0x0000000300747308 */ /* 0x0005e40000000800 */
[----:B--2---:R-:W-:-:S06]  /*ef60*/  FFMA.FTZ R3, R21, c[0x0][0x2d0], -R0 ;  /* 0x0000b40015037a23 */ /* 0x004fcc0000010800 */
[----:B------:R2:W5:Y:S02]  /*ef70*/  MUFU.EX2 R11, R3 ;  /* 0x00000003000b7308 */ /* 0x0005640000000800 */
[----:B--2---:R-:W-:Y:S01]  /*ef80*/  FFMA.FTZ R3, R17, c[0x0][0x2d0], -R2 ;  /* 0x0000b40011037a23 */ /* 0x004fe20000010802 */
[----:B-----5:R-:W-:-:S05]  /*ef90*/  F2FP.BF16.PACK_AB R7, R11, R116 ;  /* 0x000000740b07723e */ /* 0x020fca00000010ff */
[----:B------:R2:W5:Y:S02]  /*efa0*/  MUFU.EX2 R124, R3 ;  /* 0x00000003007c7308 */ /* 0x0005640000000800 */
[C---:B-1----:R-:W-:Y:S08]  /*efb0*/  HMMA.16816.F32.BF16 R156, R4.reuse, R12, RZ ;  /* 0x0000000c049c723c */ /* 0x042ff000000418ff */
[----:B------:R-:W-:Y:S01]  /*efc0*/  HMMA.16816.F32.BF16 R12, R4, R14, RZ ;  /* 0x0000000e040c723c */ /* 0x000fe200000418ff */
[--C-:B--2---:R-:W-:Y:S01]  /*efd0*/  FFMA.FTZ R3, R16, c[0x0][0x2d0], -R2.reuse ;  /* 0x0000b40010037a23 */ /* 0x104fe20000010802 */
[----:B-----5:R-:W-:Y:S01]  /*efe0*/  F2FP.BF16.PACK_AB R128, R124, R118 ;  /* 0x000000767c80723e */ /* 0x020fe200000010ff */
[----:B------:R-:W-:-:S02]  /*eff0*/  FFMA.FTZ R2, R19, c[0x0][0x2d0], -R2 ;  /* 0x0000b40013027a23 */ /* 0x000fc40000010802 */
[----:B------:R-:W-:Y:S01]  /*f000*/  MUFU.EX2 R125, R3 ;  /* 0x00000003007d7308 */ /* 0x000fe20000000800 */
[----:B------:R-:W1:Y:S02]  /*f010*/  LDSM.16.MT88.4 R16, [R192+0x800] ;  /* 0x00080000c010783b */ /* 0x000e640000004200 */
[C---:B----4-:R-:W-:Y:S05]  /*f020*/  HMMA.16816.F32.BF16 R148, R4.reuse, R24, RZ ;  /* 0x000000180494723c */ /* 0x050fea00000418ff */
[----:B------:R2:W4:Y:S03]  /*f030*/  MUFU.EX2 R206, R2 ;  /* 0x0000000200ce7308 */ /* 0x0005260000000800 */
[C---:B------:R-:W-:Y:S08]  /*f040*/  HMMA.16816.F32.BF16 R24, R4.reuse, R26, RZ ;  /* 0x0000001a0418723c */ /* 0x040ff000000418ff */
[----:B------:R-:W-:Y:S01]  /*f050*/  HMMA.16816.F32.BF16 R44, R4, R60, RZ ;  /* 0x0000003c042c723c */ /* 0x000fe200000418ff */
[----:B--2---:R-:W-:Y:S01]  /*f060*/  FFMA.FTZ R2, R22, c[0x0][0x2d0], -R0 ;  /* 0x0000b40016027a23 */ /* 0x004fe20000010800 */
[----:B----4-:R-:W-:-:S06]  /*f070*/  F2FP.BF16.PACK_AB R130, R206, R125 ;  /* 0x0000007dce82723e */ /* 0x010fcc00000010ff */
[C---:B------:R-:W-:Y:S01]  /*f080*/  HMMA.16816.F32.BF16 R76, R4.reuse, R84, RZ ;  /* 0x00000054044c723c */ /* 0x040fe200000418ff */
[----:B------:R2:W-:Y:S07]  /*f090*/  MUFU.EX2 R3, R2 ;  /* 0x0000000200037308 */ /* 0x0005ee0000000800 */
[C---:B---3--:R-:W-:Y:S08]  /*f0a0*/  HMMA.16816.F32.BF16 R100, R4.reuse, R104, RZ ;  /* 0x000000680464723c */ /* 0x048ff000000418ff */
[----:B------:R-:W-:Y:S01]  /*f0b0*/  HMMA.16816.F32.BF16 R104, R4, R106, RZ ;  /* 0x0000006a0468723c */ /* 0x000fe200000418ff */
[----:B--2---:R-:W-:-:S04]  /*f0c0*/  FFMA.FTZ R2, R23, c[0x0][0x2d0], -R0 ;  /* 0x0000b40017027a23 */ /* 0x004fc80000010800 */
[----:B------:R2:W3:Y:S03]  /*f0d0*/  MUFU.EX2 R117, R2 ;  /* 0x0000000200757308 */ /* 0x0004e60000000800 */
[C---:B------:R-:W-:Y:S08]  /*f0e0*/  HMMA.16816.F32.BF16 R20, R4.reuse, R32, RZ ;  /* 0x000000200414723c */ /* 0x040ff000000418ff */
[----:B------:R-:W-:Y:S01]  /*f0f0*/  HMMA.16816.F32.BF16 R32, R4, R34, RZ ;  /* 0x000000220420723c */ /* 0x000fe200000418ff */
[--C-:B--2---:R-:W-:Y:S01]  /*f100*/  FFMA.FTZ R2, R28, c[0x0][0x2d0], -R0.reuse ;  /* 0x0000b4001c027a23 */ /* 0x104fe20000010800 */
[----:B---3--:R-:W-:Y:S01]  /*f110*/  F2FP.BF16.PACK_AB R129, R117, R3 ;  /* 0x000000037581723e */ /* 0x008fe200000010ff */
[----:B------:R-:W-:-:S02]  /*f120*/  FFMA.FTZ R0, R29, c[0x0][0x2d0], -R0 ;  /* 0x0000b4001d007a23 */ /* 0x000fc40000010800 */
[----:B------:R2:W-:Y:S03]  /*f130*/  MUFU.EX2 R126, R2 ;  /* 0x00000002007e7308 */ /* 0x0005e60000000800 */
[----:B------:R-:W-:Y:S05]  /*f140*/  HMMA.16816.F32.BF16 R28, R4, R36, RZ ;  /* 0x00000024041c723c */ /* 0x000fea00000418ff */
[----:B------:R-:W3:Y:S01]  /*f150*/  MUFU.EX2 R205, R0 ;  /* 0x0000000000cd7308 */ /* 0x000ee20000000800 */
[----:B--2---:R-:W-:-:S04]  /*f160*/  FADD.FTZ R2, R10, R9 ;  /* 0x000000090a027221 */ /* 0x004fc80000010000 */
[----:B------:R-:W-:Y:S01]  /*f170*/  FADD.FTZ R2, R116, R2 ;  /* 0x0000000274027221 */ /* 0x000fe20000010000 */
[----:B---3--:R-:W-:Y:S01]  /*f180*/  F2FP.BF16.PACK_AB R131, R205, R126 ;  /* 0x0000007ecd83723e */ /* 0x008fe200000010ff */
[----:B------:R-:W-:Y:S02]  /*f190*/  FADD.FTZ R0, R110, R108 ;  /* 0x0000006c6e007221 */ /* 0x000fe40000010000 */
[----:B------:R-:W-:Y:S02]  /*f1a0*/  FADD.FTZ R2, R11, R2 ;  /* 0x000000020b027221 */ /* 0x000fe40000010000 */
[----:B------:R-:W-:Y:S02]  /*f1b0*/  FADD.FTZ R0, R109, R0 ;  /* 0x000000006d007221 */ /* 0x000fe40000010000 */
[----:B------:R-:W-:Y:S01]  /*f1c0*/  HMMA.16816.F32.BF16 R156, R128, R152, R156 ;  /* 0x00000098809c723c */ /* 0x000fe2000004189c */
[----:B------:R-:W-:Y:S02]  /*f1d0*/  FADD.FTZ R2, R3, R2 ;  /* 0x0000000203027221 */ /* 0x000fe40000010000 */
[----:B------:R-:W-:-:S02]  /*f1e0*/  FADD.FTZ R0, R119, R0 ;  /* 0x0000000077007221 */ /* 0x000fc40000010000 */
[----:B------:R-:W-:Y:S02]  /*f1f0*/  FADD.FTZ R2, R117, R2 ;  /* 0x0000000275027221 */ /* 0x000fe40000010000 */
[----:B------:R-:W-:Y:S01]  /*f200*/  FADD.FTZ R0, R118, R0 ;  /* 0x0000000076007221 */ /* 0x000fe20000010000 */
[----:B------:R-:W-:Y:S01]  /*f210*/  HMMA.16816.F32.BF16 R152, R128, R154, R12 ;  /* 0x0000009a8098723c */ /* 0x000fe2000004180c */
[----:B------:R-:W2:Y:S02]  /*f220*/  LDSM.16.MT88.4 R12, [R189+0x1800] ;  /* 0x00180000bd0c783b */ /* 0x000ea40000004200 */
[----:B------:R-:W-:-:S04]  /*f230*/  FADD.FTZ R0, R124, R0 ;  /* 0x000000007c007221 */ /* 0x000fc80000010000 */
[----:B------:R-:W-:Y:S01]  /*f240*/  FADD.FTZ R0, R125, R0 ;  /* 0x000000007d007221 */ /* 0x000fe20000010000 */
[----:B------:R-:W-:Y:S03]  /*f250*/  HMMA.16816.F32.BF16 R148, R128, R144, R148 ;  /* 0x000000908094723c */ /* 0x000fe60000041894 */
[----:B------:R-:W-:Y:S02]  /*f260*/  FADD.FTZ R206, R206, R0 ;  /* 0x00000000cece7221 */ /* 0x000fe40000010000 */
[----:B------:R-:W-:-:S03]  /*f270*/  FADD.FTZ R0, R126, R2 ;  /* 0x000000027e007221 */ /* 0x000fc60000010000 */
[----:B------:R-:W-:Y:S01]  /*f280*/  HMMA.16816.F32.BF16 R144, R128, R146, R24 ;  /* 0x000000928090723c */ /* 0x000fe20000041818 */
[----:B------:R-:W-:Y:S01]  /*f290*/  FADD.FTZ R205, R205, R0 ;  /* 0x00000000cdcd7221 */ /* 0x000fe20000010000 */
[----:B------:R-:W-:-:S04]  /*f2a0*/  IADD3 R0, R174, -0x2, RZ ;  /* 0xfffffffeae007810 */ /* 0x000fc80007ffe0ff */
[----:B------:R-:W-:Y:S02]  /*f2b0*/  ISETP.GE.AND P0, PT, R0, R213, PT ;  /* 0x000000d50000720c */ /* 0x000fe40003f06270 */
[----:B-1----:R-:W-:Y:S08]  /*f2c0*/  HMMA.16816.F32.BF16 R24, R128, R18, R32 ;  /* 0x000000128018723c */ /* 0x002ff00000041820 */
[C---:B------:R-:W-:Y:S08]  /*f2d0*/  HMMA.16816.F32.BF16 R32, R4.reuse, R38, RZ ;  /* 0x000000260420723c */ /* 0x040ff000000418ff */
[C---:B------:R-:W-:Y:S08]  /*f2e0*/  HMMA.16816.F32.BF16 R36, R4.reuse, R40, RZ ;  /* 0x000000280424723c */ /* 0x040ff000000418ff */
[----:B------:R-:W-:Y:S08]  /*f2f0*/  HMMA.16816.F32.BF16 R40, R4, R42, RZ ;  /* 0x0000002a0428723c */ /* 0x000ff000000418ff */
[C---:B------:R-:W-:Y:S08]  /*f300*/  HMMA.16816.F32.BF16 R28, R128.reuse, R52, R28 ;  /* 0x00000034801c723c */ /* 0x040ff0000004181c */
[----:B------:R-:W-:Y:S08]  /*f310*/  HMMA.16816.F32.BF16 R32, R128, R54, R32 ;  /* 0x000000368020723c */ /* 0x000ff00000041820 */
[C---:B------:R-:W-:Y:S08]  /*f320*/  HMMA.16816.F32.BF16 R52, R4.reuse, R56, RZ ;  /* 0x000000380434723c */ /* 0x040ff000000418ff */
[----:B------:R-:W-:Y:S08]  /*f330*/  HMMA.16816.F32.BF16 R56, R4, R58, RZ ;  /* 0x0000003a0438723c */ /* 0x000ff000000418ff */
[C---:B--2---:R-:W-:Y:S08]  /*f340*/  HMMA.16816.F32.BF16 R36, R128.reuse, R12, R36 ;  /* 0x0000000c8024723c */ /* 0x044ff00000041824 */
[C---:B------:R-:W-:Y:S01]  /*f350*/  HMMA.16816.F32.BF16 R40, R128.reuse, R14, R40 ;  /* 0x0000000e8028723c */ /* 0x040fe20000041828 */
[----:B------:R-:W1:Y:S07]  /*f360*/  LDSM.16.MT88.4 R12, [R189+0x2800] ;  /* 0x00280000bd0c783b */ /* 0x000e6e0000004200 */
[C---:B------:R-:W-:Y:S08]  /*f370*/  HMMA.16816.F32.BF16 R52, R128.reuse, R68, R52 ;  /* 0x000000448034723c */ /* 0x040ff00000041834 */
[----:B------:R-:W-:Y:S08]  /*f380*/  HMMA.16816.F32.BF16 R56, R128, R70, R56 ;  /* 0x000000468038723c */ /* 0x000ff00000041838 */
[C---:B------:R-:W-:Y:S08]  /*f390*/  HMMA.16816.F32.BF16 R68, R4.reuse, R72, RZ ;  /* 0x000000480444723c */ /* 0x040ff000000418ff */
[----:B------:R-:W-:Y:S08]  /*f3a0*/  HMMA.16816.F32.BF16 R72, R4, R74, RZ ;  /* 0x0000004a0448723c */ /* 0x000ff000000418ff */
[----:B------:R-:W-:Y:S08]  /*f3b0*/  HMMA.16816.F32.BF16 R20, R128, R16, R20 ;  /* 0x000000108014723c */ /* 0x000ff00000041814 */
[C---:B------:R-:W-:Y:S08]  /*f3c0*/  HMMA.16816.F32.BF16 R16, R4.reuse, R62, RZ ;  /* 0x0000003e0410723c */ /* 0x040ff000000418ff */
[C---:B------:R-:W-:Y:S08]  /*f3d0*/  HMMA.16816.F32.BF16 R60, R4.reuse, R64, RZ ;  /* 0x00000040043c723c */ /* 0x040ff000000418ff */
[----:B------:R-:W-:Y:S08]  /*f3e0*/  HMMA.16816.F32.BF16 R64, R4, R66, RZ ;  /* 0x000000420440723c */ /* 0x000ff000000418ff */
[C---:B-1----:R-:W-:Y:S08]  /*f3f0*/  HMMA.16816.F32.BF16 R68, R128.reuse, R12, R68 ;  /* 0x0000000c8044723c */ /* 0x042ff00000041844 */
[C---:B------:R-:W-:Y:S01]  /*f400*/  HMMA.16816.F32.BF16 R72, R128.reuse, R14, R72 ;  /* 0x0000000e8048723c */ /* 0x040fe20000041848 */
[----:B------:R-:W1:Y:S07]  /*f410*/  LDSM.16.MT88.4 R12, [R191+0x2000] ;  /* 0x00200000bf0c783b */ /* 0x000e6e0000004200 */
[C---:B------:R-:W-:Y:S08]  /*f420*/  HMMA.16816.F32.BF16 R60, R128.reuse, R80, R60 ;  /* 0x00000050803c723c */ /* 0x040ff0000004183c */
[----:B------:R-:W-:Y:S08]  /*f430*/  HMMA.16816.F32.BF16 R64, R128, R82, R64 ;  /* 0x000000528040723c */ /* 0x000ff00000041840 */
[----:B------:R-:W-:Y:S08]  /*f440*/  HMMA.16816.F32.BF16 R80, R4, R86, RZ ;  /* 0x000000560450723c */ /* 0x000ff000000418ff */
[----:B------:R-:W-:Y:S08]  /*f450*/  HMMA.16816.F32.BF16 R76, R128, R92, R76 ;  /* 0x0000005c804c723c */ /* 0x000ff0000004184c */
[----:B------:R-:W-:Y:S08]  /*f460*/  HMMA.16816.F32.BF16 R108, R4, R112, RZ ;  /* 0x00000070046c723c */ /* 0x000ff000000418ff */
[----:B------:R-:W-:Y:S08]  /*f470*/  HMMA.16816.F32.BF16 R80, R128, R94, R80 ;  /* 0x0000005e8050723c */ /* 0x000ff00000041850 */
[C---:B-1----:R-:W-:Y:S08]  /*f480*/  HMMA.16816.F32.BF16 R92, R4.reuse, R12, RZ ;  /* 0x0000000c045c723c */ /* 0x042ff000000418ff */
[C---:B------:R-:W-:Y:S08]  /*f490*/  HMMA.16816.F32.BF16 R12, R4.reuse, R14, RZ ;  /* 0x0000000e040c723c */ /* 0x040ff000000418ff */
[----:B------:R-:W-:Y:S08]  /*f4a0*/  HMMA.16816.F32.BF16 R112, R4, R114, RZ ;  /* 0x000000720470723c */ /* 0x000ff000000418ff */
[C---:B------:R-:W-:Y:S08]  /*f4b0*/  HMMA.16816.F32.BF16 R92, R128.reuse, R96, R92 ;  /* 0x00000060805c723c */ /* 0x040ff0000004185c */
[----:B------:R-:W-:Y:S01]  /*f4c0*/  HMMA.16816.F32.BF16 R96, R128, R98, R12 ;  /* 0x000000628060723c */ /* 0x000fe2000004180c */
[----:B------:R-:W1:Y:S07]  /*f4d0*/  LDSM.16.MT88.4 R12, [R190+0x3800] ;  /* 0x00380000be0c783b */ /* 0x000e6e0000004200 */
[C---:B------:R-:W-:Y:S08]  /*f4e0*/  HMMA.16816.F32.BF16 R116, R4.reuse, R120, RZ ;  /* 0x000000780474723c */ /* 0x040ff000000418ff */
[----:B------:R-:W-:Y:S08]  /*f4f0*/  HMMA.16816.F32.BF16 R120, R4, R122, RZ ;  /* 0x0000007a0478723c */ /* 0x000ff000000418ff */
[C---:B------:R-:W-:Y:S08]  /*f500*/  HMMA.16816.F32.BF16 R44, R128.reuse, R48, R44 ;  /* 0x00000030802c723c */ /* 0x040ff0000004182c */
[----:B------:R-:W-:Y:S01]  /*f510*/  HMMA.16816.F32.BF16 R48, R128, R50, R16 ;  /* 0x000000328030723c */ /* 0x000fe20000041810 */
[----:B------:R-:W2:Y:S07]  /*f520*/  LDSM.16.MT88.4 R16, [R192+0x2800] ;  /* 0x00280000c010783b */ /* 0x000eae0000004200 */
[----:B------:R-:W-:Y:S08]  /*f530*/  HMMA.16816.F32.BF16 R84, R4, R88, RZ ;  /* 0x000000580454723c */ /* 0x000ff000000418ff */
[C---:B-1----:R-:W-:Y:S08]  /*f540*/  HMMA.16816.F32.BF16 R108, R128.reuse, R12, R108 ;  /* 0x0000000c806c723c */ /* 0x042ff0000004186c */
[----:B------:R-:W-:Y:S01]  /*f550*/  HMMA.16816.F32.BF16 R112, R128, R14, R112 ;  /* 0x0000000e8070723c */ /* 0x000fe20000041870 */
[----:B------:R-:W1:Y:S07]  /*f560*/  LDSM.16.MT88.4 R12, [R192+0x3800] ;  /* 0x00380000c00c783b */ /* 0x000e6e0000004200 */
[----:B------:R-:W-:Y:S08]  /*f570*/  HMMA.16816.F32.BF16 R88, R4, R90, RZ ;  /* 0x0000005a0458723c */ /* 0x000ff000000418ff */
[C---:B--2---:R-:W-:Y:S11]  /*f580*/  HMMA.16816.F32.BF16 R84, R128.reuse, R16, R84 ;  /* 0x000000108054723c */ /* 0x044ff60000041854 */
[----:B------:R-:W-:Y:S05]  /*f590*/  @!UPT UIADD3 URZ, URZ, URZ, URZ ;  /* 0x0000003f3f3ff290 */ /* 0x000fea000fffe03f */
[C---:B------:R-:W-:Y:S01]  /*f5a0*/  HMMA.16816.F32.BF16 R88, R128.reuse, R18, R88 ;  /* 0x000000128058723c */ /* 0x040fe20000041858 */
[----:B------:R-:W2:Y:S07]  /*f5b0*/  LDSM.16.MT88.4 R16, [R189+0x3800] ;  /* 0x00380000bd10783b */ /* 0x000eae0000004200 */
[C---:B-1----:R-:W-:Y:S08]  /*f5c0*/  HMMA.16816.F32.BF16 R116, R128.reuse, R12, R116 ;  /* 0x0000000c8074723c */ /* 0x042ff00000041874 */
[C---:B------:R-:W-:Y:S01]  /*f5d0*/  HMMA.16816.F32.BF16 R120, R128.reuse, R14, R120 ;  /* 0x0000000e8078723c */ /* 0x040fe20000041878 */
[----:B------:R-:W1:Y:S07]  /*f5e0*/  LDSM.16.MT88.4 R12, [R191+0x3000] ;  /* 0x00300000bf0c783b */ /* 0x000e6e0000004200 */
[C---:B--2---:R-:W-:Y:S08]  /*f5f0*/  HMMA.16816.F32.BF16 R100, R128.reuse, R16, R100 ;  /* 0x000000108064723c */ /* 0x044ff00000041864 */
[----:B------:R-:W-:Y:S08]  /*f600*/  HMMA.16816.F32.BF16 R104, R128, R18, R104 ;  /* 0x000000128068723c */ /* 0x000ff00000041868 */
[C---:B-1----:R-:W-:Y:S08]  /*f610*/  HMMA.16816.F32.BF16 R124, R4.reuse, R12, RZ ;  /* 0x0000000c047c723c */ /* 0x042ff000000418ff */
[----:B------:R-:W-:Y:S01]  /*f620*/  HMMA.16816.F32.BF16 R12, R4, R14, RZ ;  /* 0x0000000e040c723c */ /* 0x000fe200000418ff */
[----:B------:R-:W1:Y:S11]  /*f630*/  LDSM.16.MT88.4 R4, [R191+0x3800] ;  /* 0x00380000bf04783b */ /* 0x000e760000004200 */
[----:B------:R-:W-:Y:S04]  /*f640*/  @!UPT UIADD3 URZ, URZ, URZ, URZ ;  /* 0x0000003f3f3ff290 */ /* 0x000fe8000fffe03f */
[C---:B-1----:R-:W-:Y:S08]  /*f650*/  HMMA.16816.F32.BF16 R124, R128.reuse, R4, R124 ;  /* 0x00000004807c723c */ /* 0x042ff0000004187c */
[----:B------:R-:W-:Y:S01]  /*f660*/  HMMA.16816.F32.BF16 R128, R128, R6, R12 ;  /* 0x000000068080723c */ /* 0x000fe2000004180c */
[----:B------:R-:W-:Y:S07]  /*f670*/  @!UPT UIADD3 URZ, URZ, URZ, URZ ;  /* 0x0000003f3f3ff290 */ /* 0x000fee000fffe03f */
[----:B------:R-:W-:Y:S11]  /*f680*/  @!P0 BRA `(.L_x_266) ;  /* 0x0000245000008947 */ /* 0x000ff60003800000 */
[----:B------:R-:W-:Y:S02]  /*f690*/  MOV R201, R0 ;  /* 0x0000000000c97202 */ /* 0x000fe40000000f00 */
[----:B------:R-:W-:-:S02]  /*f6a0*/  MOV R137, R8 ;  /* 0x0000000800897202 */ /* 0x000fc40000000f00 */
[----:B------:R-:W-:Y:S02]  /*f6b0*/  MOV R136, R134 ;  /* 0x0000008600887202 */ /* 0x000fe40000000f00 */
.L_x_273:
[----:B------:R-:W-:Y:S01]  /*f6c0*/  SHF.R.S32.HI R0, RZ, 0x1f, R203 ;  /* 0x0000001fff007819 */ /* 0x000fe200000114cb */
[----:B------:R-:W-:Y:S04]  /*f6d0*/  DEPBAR.LE SB0, 0x0 ;  /* 0x000080000000791a */ /* 0x000fe80000000000 */
[----:B------:R-:W-:Y:S01]  /*f6e0*/  SHF.R.S32.HI R4, RZ, 0x1f, R202 ;  /* 0x0000001fff047819 */ /* 0x000fe200000114ca */
[----:B------:R-:W-:Y:S01]  /*f6f0*/  WARPSYNC 0xffffffff ;  /* 0xffffffff00007948 */ /* 0x000fe20003800000 */
[----:B------:R-:W-:Y:S01]  /*f700*/  BAR.SYNC.DEFER_BLOCKING 0x0 ;  /* 0x0000000000007b1d */ /* 0x000fe20000010000 */
[----:B------:R-:W-:Y:S01]  /*f710*/  R2P PR, R212, 0x6 ;  /* 0x00000006d4007804 */ /* 0x000fe20000000000 */
[----:B------:R-:W-:Y:S01]  /*f720*/  IMAD R0, R0, c[0x0][0x208], RZ ;  /* 0x0000820000007a24 */ /* 0x000fe200078e02ff */
[----:B------:R-:W-:Y:S01]  /*f730*/  IADD3 R134, R143, 0x40, RZ ;  /* 0x000000408f867810 */ /* 0x000fe20007ffe0ff */
[----:B------:R-:W-:Y:S01]  /*f740*/  IMAD.WIDE.U32 R2, R203, c[0x0][0x208], RZ ;  /* 0x00008200cb027a25 */ /* 0x000fe200078e00ff */
[----:B------:R-:W-:Y:S02]  /*f750*/  ISETP.GE.AND P5, PT, R200, c[0x0][0x1d4], PT ;  /* 0x00007500c8007a0c */ /* 0x000fe40003fa6270 */
[----:B------:R-:W-:Y:S01]  /*f760*/  ISETP.GE.AND P4, PT, R199, c[0x0][0x1d4], PT ;  /* 0x00007500c7007a0c */ /* 0x000fe20003f86270 */
[----:B------:R-:W-:Y:S01]  /*f770*/  IMAD R0, R203, c[0x0][0x20c], R0 ;  /* 0x00008300cb007a24 */ /* 0x000fe200078e0200 */
[----:B------:R-:W-:Y:S01]  /*f780*/  ISETP.GE.AND P3, PT, R135, c[0x0][0x1d4], PT ;  /* 0x0000750087007a0c */ /* 0x000fe20003f66270 */
[----:B------:R-:W-:Y:S02]  /*f790*/  IMAD R4, R4, c[0x0][0x218], RZ ;  /* 0x0000860004047a24 */ /* 0x000fe400078e02ff */
[----:B------:R-:W-:Y:S01]  /*f7a0*/  IMAD.IADD R3, R3, 0x1, R0 ;  /* 0x0000000103037824 */ /* 0x000fe200078e0200 */
[C---:B------:R-:W-:Y:S01]  /*f7b0*/  IADD3 R0, R143.reuse, 0x20, RZ ;  /* 0x000000208f007810 */ /* 0x040fe20007ffe0ff */
[C---:B------:R-:W-:Y:S01]  /*f7c0*/  IMAD R4, R202.reuse, c[0x0][0x21c], R4 ;  /* 0x00008700ca047a24 */ /* 0x040fe200078e0204 */
[C---:B------:R-:W-:Y:S01]  /*f7d0*/  @P2 IADD3 R134, R143.reuse, -0x40, RZ ;  /* 0xffffffc08f862810 */ /* 0x040fe20007ffe0ff */
[----:B------:R-:W-:Y:S01]  /*f7e0*/  IMAD.WIDE.U32 R2, R202, c[0x0][0x218], R2 ;  /* 0x00008600ca027a25 */ /* 0x000fe200078e0002 */
[----:B------:R-:W-:Y:S02]  /*f7f0*/  @P1 IADD3 R0, R143, -0x20, RZ ;  /* 0xffffffe08f001810 */ /* 0x000fe40007ffe0ff */
[----:B------:R-:W-:Y:S02]  /*f800*/  IADD3 R193, R134, 0x3800, RZ ;  /* 0x0000380086c17810 */ /* 0x000fe40007ffe0ff */
[----:B------:R-:W-:Y:S02]  /*f810*/  IADD3 R2, P0, R214, R2, RZ ;  /* 0x00000002d6027210 */ /* 0x000fe40007f1e0ff */
[----:B------:R-:W-:Y:S01]  /*f820*/  IADD3 R186, R0, 0x3800, RZ ;  /* 0x0000380000ba7810 */ /* 0x000fe20007ffe0ff */
[----:B------:R-:W1:Y:S01]  /*f830*/  LDSM.16.M88.4 R16, [R194] ;  /* 0x00000000c210783b */ /* 0x000e620000000200 */
[----:B------:R-:W-:Y:S02]  /*f840*/  IADD3.X R3, R216, R3, R4, P0, !PT ;  /* 0x00000003d8037210 */ /* 0x000fe400007fe404 */
[----:B------:R-:W-:Y:S01]  /*f850*/  LEA R4, P0, R2, c[0x0][0x1f8], 0x1 ;  /* 0x00007e0002047a11 */ /* 0x000fe200078008ff */
[----:B------:R-:W2:Y:S01]  /*f860*/  LDSM.16.M88.4 R8, [R143] ;  /* 0x000000008f08783b */ /* 0x000ea20000000200 */
[----:B------:R-:W-:Y:S02]  /*f870*/  IADD3 R185, R0, 0x3000, RZ ;  /* 0x0000300000b97810 */ /* 0x000fe40007ffe0ff */
[----:B------:R-:W-:Y:S01]  /*f880*/  LEA.HI.X R3, R2, c[0x0][0x1fc], R3, 0x1, P0 ;  /* 0x00007f0002037a11 */ /* 0x000fe200000f0c03 */
[----:B------:R-:W3:Y:S01]  /*f890*/  LDSM.16.M88.4 R160, [R143+0x800] ;  /* 0x000800008fa0783b */ /* 0x000ee20000000200 */
[C---:B------:R-:W-:Y:S02]  /*f8a0*/  IADD3 R182, R0.reuse, 0x2800, RZ ;  /* 0x0000280000b67810 */ /* 0x040fe40007ffe0ff */
[C---:B------:R-:W-:Y:S01]  /*f8b0*/  IADD3 R181, R0.reuse, 0x2000, RZ ;  /* 0x0000200000b57810 */ /* 0x040fe20007ffe0ff */
[----:B------:R-:W4:Y:S01]  /*f8c0*/  LDSM.16.M88.4 R164, [R195] ;  /* 0x00000000c3a4783b */ /* 0x000f220000000200 */
[C---:B------:R-:W-:Y:S02]  /*f8d0*/  IADD3 R177, R0.reuse, 0x1800, RZ ;  /* 0x0000180000b17810 */ /* 0x040fe40007ffe0ff */
[----:B------:R-:W-:Y:S01]  /*f8e0*/  IADD3 R176, R0, 0x1000, RZ ;  /* 0x0000100000b07810 */ /* 0x000fe20007ffe0ff */
[----:B------:R-:W1:Y:S01]  /*f8f0*/  LDSM.16.M88.4 R168, [R0] ;  /* 0x0000000000a8783b */ /* 0x000e620000000200 */
[C---:B------:R-:W-:Y:S02]  /*f900*/  IADD3 R187, R134.reuse, 0x3000, RZ ;  /* 0x0000300086bb7810 */ /* 0x040fe40007ffe0ff */
[C---:B------:R-:W-:Y:S01]  /*f910*/  IADD3 R184, R134.reuse, 0x2800, RZ ;  /* 0x0000280086b87810 */ /* 0x040fe20007ffe0ff */
[----:B------:R5:W1:Y:S01]  /*f920*/  LDSM.16.M88.4 R172, [R0+0x800] ;  /* 0x0008000000ac783b */ /* 0x000a620000000200 */
[C---:B------:R-:W-:Y:S02]  /*f930*/  IADD3 R183, R134.reuse, 0x2000, RZ ;  /* 0x0000200086b77810 */ /* 0x040fe40007ffe0ff */
[C---:B------:R-:W-:Y:S02]  /*f940*/  IADD3 R180, R134.reuse, 0x1800, RZ ;  /* 0x0000180086b47810 */ /* 0x040fe40007ffe0ff */
[C---:B------:R-:W-:Y:S02]  /*f950*/  IADD3 R178, R134.reuse, 0x1000, RZ ;  /* 0x0000100086b27810 */ /* 0x040fe40007ffe0ff */
[----:B-----5:R-:W-:Y:S01]  /*f960*/  IADD3 R0, R134, 0x800, RZ ;  /* 0x0000080086007810 */ /* 0x020fe20007ffe0ff */
[----:B------:R-:W-:-:S05]  /*f970*/  BRA.DIV ~URZ, `(.L_x_267) ;  /* 0x000083027f007947 */ /* 0x000fca000b800000 */
[----:B--2---:R-:W2:Y:S02]  /*f980*/  SHFL.IDX PT, R3, R3, RZ, 0x181f ;  /* 0x00181fff03037589 */ /* 0x004ea400000e0000 */
.L_x_347:
[----:B------:R-:W5:Y:S01]  /*f990*/  SHFL.IDX PT, R2, R4, RZ, 0x181f ;  /* 0x00181fff04027589 */ /* 0x000f6200000e0000 */
[----:B------:R-:W-:Y:S01]  /*f9a0*/  LOP3.LUT P1, RZ, R207, 0x1, RZ, 0xc0, !PT ;  /* 0x00000001cfff7812 */ /* 0x000fe2000782c0ff */
[----:B------:R-:W-:Y:S01]  /*f9b0*/  BSSY B0, `(.L_x_268) ;  /* 0x00000cf000007945 */ /* 0x000fe20003800000 */
[CC--:B-----5:R-:W-:Y:S04]  /*f9c0*/  LEA R12, P0, R132.reuse, R2.reuse, 0x1 ;  /* 0x00000002840c7211 */ /* 0x0e0fe800078008ff */
[-C--:B--2---:R-:W-:Y:S02]  /*f9d0*/  LEA.HI.X R13, R132, R3.reuse, R133, 0x1, P0 ;  /* 0x00000003840d7211 */ /* 0x084fe400000f0c85 */
[CC--:B------:R-:W-:Y:S05]  /*f9e0*/  LEA R4, P0, R204.reuse, R2.reuse, 0x1 ;  /* 0x00000002cc047211 */ /* 0x0c0fea00078008ff */
[----:B------:R-:W-:Y:S01]  /*f9f0*/  @!PT LDS RZ, [RZ] ;  /* 0x00000000fffff984 */ /* 0x000fe20000000800 */
[----:B------:R-:W-:Y:S01]  /*fa00*/  @!PT LDS RZ, [RZ] ;  /* 0x00000000fffff984 */ /* 0x000fe20000000800 */
[----:B------:R2:W-:Y:S01]  /*fa10*/  LDGSTS.E.BYPASS.LTC128B.128 [R198+0x8080], [R12.64], !P1 ;  /* 0x080800000cc67fae */ /* 0x0005e2000c901d48 */
[-C--:B------:R-:W-:Y:S05]  /*fa20*/  LEA.HI.X R5, R204, R3.reuse, R209, 0x1, P0 ;  /* 0x00000003cc057211 */ /* 0x080fea00000f0cd1 */
[----:B------:R5:W-:Y:S02]  /*fa30*/  LDGSTS.E.BYPASS.LTC128B.128 [R198+0x9080], [R4.64], !P3 ;  /* 0x0908000004c67fae */ /* 0x000be4000d901d48 */
[CC--:B-----5:R-:W-:Y:S04]  /*fa40*/  LEA R4, P0, R199.reuse, R2.reuse, 0x1 ;  /* 0x00000002c7047211 */ /* 0x0e0fe800078008ff */
[-C--:B------:R-:W-:Y:S02]  /*fa50*/  LEA.HI.X R5, R199, R3.reuse, R211, 0x1, P0 ;  /* 0x00000003c7057211 */ /* 0x080fe400000f0cd3 */
[C---:B------:R-:W-:Y:S03]  /*fa60*/  LEA R2, P0, R200.reuse, R2, 0x1 ;  /* 0x00000002c8027211 */ /* 0x040fe600078008ff */
[----:B------:R5:W-:Y:S01]  /*fa70*/  LDGSTS.E.BYPASS.LTC128B.128 [R198+0xa080], [R4.64], !P4 ;  /* 0x0a08000004c67fae */ /* 0x000be2000e101d48 */
[----:B------:R-:W-:Y:S02]  /*fa80*/  LEA.HI.X R3, R200, R3, R210, 0x1, P0 ;  /* 0x00000003c8037211 */ /* 0x000fe400000f0cd2 */
[----:B------:R-:W-:Y:S03]  /*fa90*/  ISETP.GT.AND P0, PT, R201, R213, PT ;  /* 0x000000d5c900720c */ /* 0x000fe60003f04270 */
[----:B------:R4:W-:Y:S06]  /*faa0*/  LDGSTS.E.BYPASS.LTC128B.128 [R198+0xb080], [R2.64], !P5 ;  /* 0x0b08000002c67fae */ /* 0x0009ec000e901d48 */
[----:B------:R-:W0:Y:S01]  /*fab0*/  LDGDEPBAR ;  /* 0x00000000000079af */ /* 0x000e220000000000 */
[C---:B-1---5:R-:W-:Y:S08]  /*fac0*/  HMMA.16816.F32.BF16 R4, R16.reuse, R8, RZ ;  /* 0x000000081004723c */ /* 0x062ff000000418ff */
[C---:B------:R-:W-:Y:S08]  /*fad0*/  HMMA.16816.F32.BF16 R8, R16.reuse, R10, RZ ;  /* 0x0000000a1008723c */ /* 0x040ff000000418ff */
[C---:B--23--:R-:W-:Y:S08]  /*fae0*/  HMMA.16816.F32.BF16 R12, R16.reuse, R160, RZ ;  /* 0x000000a0100c723c */ /* 0x04cff000000418ff */
[----:B------:R-:W-:Y:S01]  /*faf0*/  HMMA.16816.F32.BF16 R16, R16, R162, RZ ;  /* 0x000000a21010723c */ /* 0x000fe200000418ff */
[----:B------:R-:W-:Y:S07]  /*fb00*/  LDSM.16.M88.4 R160, [R197] ;  /* 0x00000000c5a0783b */ /* 0x000fee0000000200 */
[C---:B----4-:R-:W-:Y:S08]  /*fb10*/  HMMA.16816.F32.BF16 R4, R164.reuse, R168, R4 ;  /* 0x000000a8a404723c */ /* 0x050ff00000041804 */
[C---:B------:R-:W-:Y:S01]  /*fb20*/  HMMA.16816.F32.BF16 R8, R164.reuse, R170, R8 ;  /* 0x000000aaa408723c */ /* 0x040fe20000041808 */
[----:B------:R-:W-:Y:S07]  /*fb30*/  LDSM.16.M88.4 R168, [R0] ;  /* 0x0000000000a8783b */ /* 0x000fee0000000200 */
[C---:B------:R-:W-:Y:S08]  /*fb40*/  HMMA.16816.F32.BF16 R12, R164.reuse, R172, R12 ;  /* 0x000000aca40c723c */ /* 0x040ff0000004180c */
[----:B------:R-:W-:Y:S01]  /*fb50*/  HMMA.16816.F32.BF16 R16, R164, R174, R16 ;  /* 0x000000aea410723c */ /* 0x000fe20000041810 */
[----:B------:R-:W1:Y:S06]  /*fb60*/  LDSM.16.M88.4 R164, [R134] ;  /* 0x0000000086a4783b */ /* 0x000e6c0000000200 */
[----:B------:R-:W-:Y:S01]  /*fb70*/  LDSM.16.M88.4 R172, [R188+-0x3000] ;  /* 0xffd00000bcac783b */ /* 0x000fe20000000200 */
[C---:B-1----:R-:W-:Y:S08]  /*fb80*/  HMMA.16816.F32.BF16 R4, R160.reuse, R164, R4 ;  /* 0x000000a4a004723c */ /* 0x042ff00000041804 */
[C---:B------:R-:W-:Y:S01]  /*fb90*/  HMMA.16816.F32.BF16 R8, R160.reuse, R166, R8 ;  /* 0x000000a6a008723c */ /* 0x040fe20000041808 */
[----:B------:R-:W1:Y:S07]  /*fba0*/  LDSM.16.M88.4 R164, [R196] ;  /* 0x00000000c4a4783b */ /* 0x000e6e0000000200 */
[C---:B------:R-:W-:Y:S08]  /*fbb0*/  HMMA.16816.F32.BF16 R12, R160.reuse, R168, R12 ;  /* 0x000000a8a00c723c */ /* 0x040ff0000004180c */
[----:B------:R-:W-:Y:S01]  /*fbc0*/  HMMA.16816.F32.BF16 R16, R160, R170, R16 ;  /* 0x000000aaa010723c */ /* 0x000fe20000041810 */
[----:B------:R-:W2:Y:S06]  /*fbd0*/  LDSM.16.M88.4 R160, [R188+-0x2800] ;  /* 0xffd80000bca0783b */ /* 0x000eac0000000200 */
[----:B------:R-:W-:Y:S01]  /*fbe0*/  LDSM.16.M88.4 R168, [R194+0x4000] ;  /* 0x00400000c2a8783b */ /* 0x000fe20000000200 */
[C---:B-1----:R-:W-:Y:S08]  /*fbf0*/  HMMA.16816.F32.BF16 R4, R164.reuse, R172, R4 ;  /* 0x000000aca404723c */ /* 0x042ff00000041804 */
[C---:B------:R-:W-:Y:S01]  /*fc00*/  HMMA.16816.F32.BF16 R8, R164.reuse, R174, R8 ;  /* 0x000000aea408723c */ /* 0x040fe20000041808 */
[----:B------:R-:W1:Y:S07]  /*fc10*/  LDSM.16.M88.4 R172, [R143+0x1000] ;  /* 0x001000008fac783b */ /* 0x000e6e0000000200 */
[C---:B--2---:R-:W-:Y:S08]  /*fc20*/  HMMA.16816.F32.BF16 R12, R164.reuse, R160, R12 ;  /* 0x000000a0a40c723c */ /* 0x044ff0000004180c */
[----:B------:R-:W-:Y:S01]  /*fc30*/  HMMA.16816.F32.BF16 R16, R164, R162, R16 ;  /* 0x000000a2a410723c */ /* 0x000fe20000041810 */
[----:B------:R-:W2:Y:S06]  /*fc40*/  LDSM.16.M88.4 R160, [R143+0x1800] ;  /* 0x001800008fa0783b */ /* 0x000eac0000000200 */
[----:B------:R-:W-:Y:S01]  /*fc50*/  LDSM.16.M88.4 R164, [R195+0x4000] ;  /* 0x00400000c3a4783b */ /* 0x000fe20000000200 */
[C---:B-1----:R-:W-:Y:S08]  /*fc60*/  HMMA.16816.F32.BF16 R4, R168.reuse, R172, R4 ;  /* 0x000000aca804723c */ /* 0x042ff00000041804 */
[C---:B------:R-:W-:Y:S01]  /*fc70*/  HMMA.16816.F32.BF16 R8, R168.reuse, R174, R8 ;  /* 0x000000aea808723c */ /* 0x040fe20000041808 */
[----:B------:R-:W1:Y:S07]  /*fc80*/  LDSM.16.M88.4 R172, [R176] ;  /* 0x00000000b0ac783b */ /* 0x000e6e0000000200 */
[C---:B--2---:R-:W-:Y:S08]  /*fc90*/  HMMA.16816.F32.BF16 R12, R168.reuse, R160, R12 ;  /* 0x000000a0a80c723c */ /* 0x044ff0000004180c */
[----:B------:R-:W-:Y:S01]  /*fca0*/  HMMA.16816.F32.BF16 R16, R168, R162, R16 ;  /* 0x000000a2a810723c */ /* 0x000fe20000041810 */
[----:B------:R-:W2:Y:S06]  /*fcb0*/  LDSM.16.M88.4 R160, [R177] ;  /* 0x00000000b1a0783b */ /* 0x000eac0000000200 */
[----:B------:R-:W-:Y:S06]  /*fcc0*/  LDSM.16.M88.4 R176, [R178] ;  /* 0x00000000b2b0783b */ /* 0x000fec0000000200 */
[----:B------:R-:W3:Y:S01]  /*fcd0*/  LDSM.16.M88.4 R168, [R197+0x4000] ;  /* 0x00400000c5a8783b */ /* 0x000ee20000000200 */
[C---:B-1----:R-:W-:Y:S08]  /*fce0*/  HMMA.16816.F32.BF16 R4, R164.reuse, R172, R4 ;  /* 0x000000aca404723c */ /* 0x042ff00000041804 */
[C---:B------:R-:W-:Y:S01]  /*fcf0*/  HMMA.16816.F32.BF16 R8, R164.reuse, R174, R8 ;  /* 0x000000aea408723c */ /* 0x040fe20000041808 */
[----:B------:R-:W1:Y:S07]  /*fd00*/  LDSM.16.M88.4 R172, [R180] ;  /* 0x00000000b4ac783b */ /* 0x000e6e0000000200 */
[C---:B--2---:R-:W-:Y:S08]  /*fd10*/  HMMA.16816.F32.BF16 R12, R164.reuse, R160, R12 ;  /* 0x000000a0a40c723c */ /* 0x044ff0000004180c */
[----:B------:R-:W-:Y:S01]  /*fd20*/  HMMA.16816.F32.BF16 R16, R164, R162, R16 ;  /* 0x000000a2a410723c */ /* 0x000fe20000041810 */
[----:B------:R-:W-:Y:S06]  /*fd30*/  LDSM.16.M88.4 R160, [R196+0x4000] ;  /* 0x00400000c4a0783b */ /* 0x000fec0000000200 */
[----:B------:R-:W2:Y:S01]  /*fd40*/  LDSM.16.M88.4 R164, [R188+-0x2000] ;  /* 0xffe00000bca4783b */ /* 0x000ea20000000200 */
[C---:B---3--:R-:W-:Y:S08]  /*fd50*/  HMMA.16816.F32.BF16 R4, R168.reuse, R176, R4 ;  /* 0x000000b0a804723c */ /* 0x048ff00000041804 */
[C---:B------:R-:W-:Y:S01]  /*fd60*/  HMMA.16816.F32.BF16 R8, R168.reuse, R178, R8 ;  /* 0x000000b2a808723c */ /* 0x040fe20000041808 */
[----:B------:R-:W3:Y:S07]  /*fd70*/  LDSM.16.M88.4 R176, [R188+-0x1800] ;  /* 0xffe80000bcb0783b */ /* 0x000eee0000000200 */
[C---:B-1----:R-:W-:Y:S08]  /*fd80*/  HMMA.16816.F32.BF16 R12, R168.reuse, R172, R12 ;  /* 0x000000aca80c723c */ /* 0x042ff0000004180c */
[----:B------:R-:W-:Y:S01]  /*fd90*/  HMMA.16816.F32.BF16 R16, R168, R174, R16 ;  /* 0x000000aea810723c */ /* 0x000fe20000041810 */
[----:B------:R-:W-:Y:S06]  /*fda0*/  LDSM.16.M88.4 R168, [R194+0x8000] ;  /* 0x00800000c2a8783b */ /* 0x000fec0000000200 */
[----:B------:R-:W1:Y:S01]  /*fdb0*/  LDSM.16.M88.4 R172, [R143+0x2000] ;  /* 0x002000008fac783b */ /* 0x000e620000000200 */
[C---:B--2---:R-:W-:Y:S08]  /*fdc0*/  HMMA.16816.F32.BF16 R4, R160.reuse, R164, R4 ;  /* 0x000000a4a004723c */ /* 0x044ff00000041804 */
[C---:B------:R-:W-:Y:S01]  /*fdd0*/  HMMA.16816.F32.BF16 R8, R160.reuse, R166, R8 ;  /* 0x000000a6a008723c */ /* 0x040fe20000041808 */
[----:B------:R-:W2:Y:S07]  /*fde0*/  LDSM.16.M88.4 R164, [R143+0x2800] ;  /* 0x002800008fa4783b */ /* 0x000eae0000000200 */
[C---:B---3--:R-:W-:Y:S08]  /*fdf0*/  HMMA.16816.F32.BF16 R12, R160.reuse, R176, R12 ;  /* 0x000000b0a00c723c */ /* 0x048ff0000004180c */
[----:B------:R-:W-:Y:S01]  /*fe00*/  HMMA.16816.F32.BF16 R16, R160, R178, R16 ;  /* 0x000000b2a010723c */ /* 0x000fe20000041810 */
[----:B------:R-:W-:Y:S06]  /*fe10*/  LDSM.16.M88.4 R176, [R181] ;  /* 0x00000000b5b0783b */ /* 0x000fec0000000200 */
[----:B------:R-:W3:Y:S01]  /*fe20*/  LDSM.16.M88.4 R160, [R195+0x8000] ;  /* 0x00800000c3a0783b */ /* 0x000ee20000000200 */
[C---:B-1----:R-:W-:Y:S08]  /*fe30*/  HMMA.16816.F32.BF16 R4, R168.reuse, R172, R4 ;  /* 0x000000aca804723c */ /* 0x042ff00000041804 */
[C---:B------:R-:W-:Y:S01]  /*fe40*/  HMMA.16816.F32.BF16 R8, R168.reuse, R174, R8 ;  /* 0x000000aea808723c */ /* 0x040fe20000041808 */
[----:B------:R-:W1:Y:S07]  /*fe50*/  LDSM.16.M88.4 R172, [R182] ;  /* 0x00000000b6ac783b */ /* 0x000e6e0000000200 */
[C---:B--2---:R-:W-:Y:S08]  /*fe60*/  HMMA.16816.F32.BF16 R12, R168.reuse, R164, R12 ;  /* 0x000000a4a80c723c */ /* 0x044ff0000004180c */
[----:B------:R-:W-:Y:S01]  /*fe70*/  HMMA.16816.F32.BF16 R16, R168, R166, R16 ;  /* 0x000000a6a810723c */ /* 0x000fe20000041810 */
[----:B------:R-:W-:Y:S06]  /*fe80*/  LDSM.16.M88.4 R168, [R183] ;  /* 0x00000000b7a8783b */ /* 0x000fec0000000200 */
[----:B------:R-:W2:Y:S06]  /*fe90*/  LDSM.16.M88.4 R164, [R197+0x8000] ;  /* 0x00800000c5a4783b */ /* 0x000eac0000000200 */
[----:B------:R-:W4:Y:S01]  /*fea0*/  LDSM.16.M88.4 R180, [R184] ;  /* 0x00000000b8b4783b */ /* 0x000f220000000200 */
[C---:B---3--:R-:W-:Y:S08]  /*feb0*/  HMMA.16816.F32.BF16 R4, R160.reuse, R176, R4 ;  /* 0x000000b0a004723c */ /* 0x048ff00000041804 */
[C---:B------:R-:W-:Y:S01]  /*fec0*/  HMMA.16816.F32.BF16 R8, R160.reuse, R178, R8 ;  /* 0x000000b2a008723c */ /* 0x040fe20000041808 */
[----:B------:R-:W-:Y:S07]  /*fed0*/  LDSM.16.M88.4 R176, [R188+-0x800] ;  /* 0xfff80000bcb0783b */ /* 0x000fee0000000200 */
[C---:B-1----:R-:W-:Y:S08]  /*fee0*/  HMMA.16816.F32.BF16 R12, R160.reuse, R172, R12 ;  /* 0x000000aca00c723c */ /* 0x042ff0000004180c */
[----:B------:R-:W-:Y:S01]  /*fef0*/  HMMA.16816.F32.BF16 R16, R160, R174, R16 ;  /* 0x000000aea010723c */ /* 0x000fe20000041810 */
[----:B------:R-:W-:Y:S06]  /*ff00*/  LDSM.16.M88.4 R160, [R196+0x8000] ;  /* 0x00800000c4a0783b */ /* 0x000fec0000000200 */
[----:B------:R-:W1:Y:S01]  /*ff10*/  LDSM.16.M88.4 R172, [R188+-0x1000] ;  /* 0xfff00000bcac783b */ /* 0x000e620000000200 */
[C---:B--2---:R-:W-:Y:S08]  /*ff20*/  HMMA.16816.F32.BF16 R4, R164.reuse, R168, R4 ;  /* 0x000000a8a404723c */ /* 0x044ff00000041804 */
[C---:B------:R-:W-:Y:S01]  /*ff30*/  HMMA.16816.F32.BF16 R8, R164.reuse, R170, R8 ;  /* 0x000000aaa408723c */ /* 0x040fe20000041808 */
[----:B------:R-:W-:Y:S07]  /*ff40*/  LDSM.16.M88.4 R168, [R143+0x3000] ;  /* 0x003000008fa8783b */ /* 0x000fee0000000200 */
[C---:B----4-:R-:W-:Y:S08]  /*ff50*/  HMMA.16816.F32.BF16 R12, R164.reuse, R180, R12 ;  /* 0x000000b4a40c723c */ /* 0x050ff0000004180c */
[----:B------:R-:W-:Y:S01]  /*ff60*/  HMMA.16816.F32.BF16 R16, R164, R182, R16 ;  /* 0x000000b6a410723c */ /* 0x000fe20000041810 */
[----:B------:R-:W2:Y:S06]  /*ff70*/  LDSM.16.M88.4 R164, [R194+0xc000] ;  /* 0x00c00000c2a4783b */ /* 0x000eac0000000200 */
[----:B------:R-:W3:Y:S01]  /*ff80*/  LDSM.16.M88.4 R180, [R143+0x3800] ;  /* 0x003800008fb4783b */ /* 0x000ee20000000200 */
[C---:B-1----:R-:W-:Y:S08]  /*ff90*/  HMMA.16816.F32.BF16 R4, R160.reuse, R172, R4 ;  /* 0x000000aca004723c */ /* 0x042ff00000041804 */
[C---:B------:R-:W-:Y:S01]  /*ffa0*/  HMMA.16816.F32.BF16 R8, R160.reuse, R174, R8 ;  /* 0x000000aea008723c */ /* 0x040fe20000041808 */
[----:B------:R-:W-:Y:S07]  /*ffb0*/  LDSM.16.M88.4 R172, [R185] ;  /* 0x00000000b9ac783b */ /* 0x000fee0000000200 */
[C---:B------:R-:W-:Y:S08]  /*ffc0*/  HMMA.16816.F32.BF16 R12, R160.reuse, R176, R12 ;  /* 0x000000b0a00c723c */ /* 0x040ff0000004180c */
[----:B------:R-:W-:Y:S01]  /*ffd0*/  HMMA.16816.F32.BF16 R16, R160, R178, R16 ;  /* 0x000000b2a010723c */ /* 0x000fe20000041810 */
[----:B------:R-:W1:Y:S06]  /*ffe0*/  LDSM.16.M88.4 R160, [R195+0xc000] ;  /* 0x00c00000c3a0783b */ /* 0x000e6c0000000200 */
[----:B------:R-:W4:Y:S01]  /*fff0*/  LDSM.16.M88.4 R176, [R186] ;  /* 0x00000000bab0783b */ /* 0x000f220000000200 */
[C---:B--2---:R-:W-:Y:S08]  /*10000*/  HMMA.16816.F32.BF16 R4, R164.reuse, R168, R4 ;  /* 0x000000a8a404723c */ /* 0x044ff00000041804 */
[C---:B------:R-:W-:Y:S01]  /*10010*/  HMMA.16816.F32.BF16 R8, R164.reuse, R170, R8 ;  /* 0x000000aaa408723c */ /* 0x040fe20000041808 */
[----:B------:R-:W-:Y:S06]  /*10020*/  LDSM.16.M88.4 R168, [R187] ;  /* 0x00000000bba8783b */ /* 0x000fec0000000200 */
[----:B------:R-:W-:Y:S01]  /*10030*/  LDSM.16.M88.4 R184, [R188] ;  /* 0x00000000bcb8783b */ /* 0x000fe20000000200 */
[C---:B---3--:R-:W-:Y:S08]  /*10040*/  HMMA.16816.F32.BF16 R12, R164.reuse, R180, R12 ;  /* 0x000000b4a40c723c */ /* 0x048ff0000004180c */
[----:B------:R-:W-:Y:S01]  /*10050*/  HMMA.16816.F32.BF16 R16, R164, R182, R16 ;  /* 0x000000b6a410723c */ /* 0x000fe20000041810 */
[----:B------:R-:W2:Y:S06]  /*10060*/  LDSM.16.M88.4 R164, [R197+0xc000] ;  /* 0x00c00000c5a4783b */ /* 0x000eac0000000200 */
[----:B------:R-:W-:Y:S01]  /*10070*/  LDSM.16.M88.4 R180, [R196+0xc000] ;  /* 0x00c00000c4b4783b */ /* 0x000fe20000000200 */
[C---:B-1----:R-:W-:Y:S08]  /*10080*/  HMMA.16816.F32.BF16 R4, R160.reuse, R172, R4 ;  /* 0x000000aca004723c */ /* 0x042ff00000041804 */
[C---:B------:R-:W-:Y:S01]  /*10090*/  HMMA.16816.F32.BF16 R8, R160.reuse, R174, R8 ;  /* 0x000000aea008723c */ /* 0x040fe20000041808 */
[----:B------:R-:W1:Y:S07]  /*100a0*/  LDSM.16.M88.4 R172, [R193] ;  /* 0x00000000c1ac783b */ /* 0x000e6e0000000200 */
[C---:B----4-:R-:W-:Y:S08]  /*100b0*/  HMMA.16816.F32.BF16 R12, R160.reuse, R176, R12 ;  /* 0x000000b0a00c723c */ /* 0x050ff0000004180c */
[----:B------:R-:W-:Y:S01]  /*100c0*/  HMMA.16816.F32.BF16 R16, R160, R178, R16 ;  /* 0x000000b2a010723c */ /* 0x000fe20000041810 */
[----:B------:R-:W3:Y:S01]  /*100d0*/  LDSM.16.M88.4 R160, [R188+0x800] ;  /* 0x00080000bca0783b */ /* 0x000ee20000000200 */
[----:B------:R-:W-:Y:S05]  /*100e0*/  DEPBAR.LE SB0, 0x0 ;  /* 0x000080000000791a */ /* 0x000fea0000000000 */
[----:B------:R-:W-:Y:S01]  /*100f0*/  BAR.SYNC.DEFER_BLOCKING 0x0 ;  /* 0x0000000000007b1d */ /* 0x000fe20000010000 */
[C---:B--2---:R-:W-:Y:S08]  /*10100*/  HMMA.16816.F32.BF16 R4, R164.reuse, R168, R4 ;  /* 0x000000a8a404723c */ /* 0x044ff00000041804 */
[C---:B------:R-:W-:Y:S08]  /*10110*/  HMMA.16816.F32.BF16 R8, R164.reuse, R170, R8 ;  /* 0x000000aaa408723c */ /* 0x040ff00000041808 */
[C---:B-1----:R-:W-:Y:S08]  /*10120*/  HMMA.16816.F32.BF16 R12, R164.reuse, R172, R12 ;  /* 0x000000aca40c723c */ /* 0x042ff0000004180c */
[----:B------:R-:W-:Y:S08]  /*10130*/  HMMA.16816.F32.BF16 R16, R164, R174, R16 ;  /* 0x000000aea410723c */ /* 0x000ff00000041810 */
[C---:B------:R-:W-:Y:S08]  /*10140*/  HMMA.16816.F32.BF16 R4, R180.reuse, R184, R4 ;  /* 0x000000b8b404723c */ /* 0x040ff00000041804 */
[C---:B------:R-:W-:Y:S08]  /*10150*/  HMMA.16816.F32.BF16 R8, R180.reuse, R186, R8 ;  /* 0x000000bab408723c */ /* 0x040ff00000041808 */
[C---:B---3--:R-:W-:Y:S08]  /*10160*/  HMMA.16816.F32.BF16 R12, R180.reuse, R160, R12 ;  /* 0x000000a0b40c723c */ /* 0x048ff0000004180c */
[----:B------:R-:W-:Y:S01]  /*10170*/  FMUL.FTZ R0, R4, c[0x0][0x320] ;  /* 0x0000c80004007a20 */ /* 0x000fe20000410000 */
[----:B------:R-:W-:Y:S03]  /*10180*/  HMMA.16816.F32.BF16 R16, R180, R162, R16 ;  /* 0x000000a2b410723c */ /* 0x000fe60000041810 */
[----:B------:R1:W2:Y:S02]  /*10190*/  MUFU.TANH R168, R0 ;  /* 0x0000000000a87308 */ /* 0x0002a40000002400 */
[----:B-1----:R-:W-:Y:S08]  /*101a0*/  FMUL.FTZ R0, R5, c[0x0][0x320] ;  /* 0x0000c80005007a20 */ /* 0x002ff00000410000 */
[----:B------:R1:W3:Y:S02]  /*101b0*/  MUFU.TANH R167, R0 ;  /* 0x0000000000a77308 */ /* 0x0002e40000002400 */
[----:B-1----:R-:W-:Y:S08]  /*101c0*/  FMUL.FTZ R0, R6, c[0x0][0x320] ;  /* 0x0000c80006007a20 */ /* 0x002ff00000410000 */
[----:B------:R1:W4:Y:S02]  /*101d0*/  MUFU.TANH R169, R0 ;  /* 0x0000000000a97308 */ /* 0x0003240000002400 */
[----:B-1----:R-:W-:Y:S08]  /*101e0*/  FMUL.FTZ R0, R7, c[0x0][0x320] ;  /* 0x0000c80007007a20 */ /* 0x002ff00000410000 */
[----:B------:R1:W1:Y:S02]  /*101f0*/  MUFU.TANH R170, R0 ;  /* 0x0000000000aa7308 */ /* 0x0002640000002400 */
        /* <DEDUP_REMOVED lines=23> */
[----:B------:R1:W1:Y:S01]  /*10370*/  MUFU.TANH R10, R0 ;  /* 0x00000000000a7308 */ /* 0x0002620000002400 */
[----:B------:R-:W-:-:S05]  /*10380*/  @!P0 BRA `(.L_x_269) ;  /* 0x0000031000008947 */ /* 0x000fca0003800000 */
[----:B-1234-:R-:W-:Y:S01]  /*10390*/  IMAD.MOV.U32 R0, RZ, RZ, 0x1 ;  /* 0x00000001ff007424 */ /* 0x01efe200078e00ff */
[----:B------:R-:W-:Y:S01]  /*103a0*/  ISETP.GT.AND P0, PT, R218, 0x1f, PT ;  /* 0x0000001fda00780c */ /* 0x000fe20003f04270 */
[----:B------:R-:W-:Y:S02]  /*103b0*/  IMAD R2, R201, 0x20, R226 ;  /* 0x00000020c9027824 */ /* 0x000fe400078e02e2 */
[----:B------:R-:W-:Y:S01]  /*103c0*/  IMAD.MOV.U32 R202, RZ, RZ, RZ ;  /* 0x000000ffffca7224 */ /* 0x000fe200078e00ff */
[----:B------:R-:W-:Y:S02]  /*103d0*/  ISETP.NE.AND P1, PT, R0, c[0x0][0x2b8], PT ;  /* 0x0000ae0000007a0c */ /* 0x000fe40003f25270 */
[----:B------:R-:W-:Y:S05]  /*103e0*/  IADD3 R2, R2, -0x20, R218 ;  /* 0xffffffe002027810 */ /* 0x000fea0007ffe0da */
[----:B------:R-:W-:Y:S06]  /*103f0*/  IMAD.MOV.U32 R0, RZ, RZ, R2 ;  /* 0x000000ffff007224 */ /* 0x000fec00078e0002 */
[----:B------:R-:W-:Y:S05]  /*10400*/  @P1 IMAD.HI.U32 R3, R2, c[0x0][0x2bc], RZ ;  /* 0x0000af0002031a27 */ /* 0x000fea00078e00ff */
[----:B------:R-:W-:Y:S04]  /*10410*/  @P1 SHF.R.U32.HI R0, RZ, c[0x0][0x2c0], R3 ;  /* 0x0000b000ff001a19 */ /* 0x000fe80000011603 */
[C---:B------:R-:W-:Y:S01]  /*10420*/  @!P0 IADD3 R3, P1, R0.reuse, R222, RZ ;  /* 0x000000de00038210 */ /* 0x040fe20007f3e0ff */
[----:B------:R-:W-:Y:S03]  /*10430*/  IMAD.MOV R4, RZ, RZ, -R0 ;  /* 0x000000ffff047224 */ /* 0x000fe600078e0a00 */
[----:B------:R-:W-:Y:S01]  /*10440*/  @!P0 LEA.HI.X.SX32 R0, R0, R225, 0x1, P1 ;  /* 0x000000e100008211 */ /* 0x000fe200008f0eff */
[----:B------:R-:W-:Y:S01]  /*10450*/  IMAD R203, R4, c[0x0][0x2b8], R2 ;  /* 0x0000ae0004cb7a24 */ /* 0x000fe200078e0202 */
[C---:B------:R-:W-:Y:S04]  /*10460*/  @!P0 LEA R2, P1, R3.reuse, c[0x0][0x2a0], 0x2 ;  /* 0x0000a80003028a11 */ /* 0x040fe800078210ff */
[----:B------:R-:W-:Y:S02]  /*10470*/  @!P0 LEA.HI.X R3, R3, c[0x0][0x2a4], R0, 0x2, P1 ;  /* 0x0000a90003038a11 */ /* 0x000fe400008f1400 */
[----:B------:R-:W-:Y:S03]  /*10480*/  SHF.R.S32.HI R0, RZ, 0x1f, R203 ;  /* 0x0000001fff007819 */ /* 0x000fe600000114cb */
[----:B------:R1:W2:Y:S02]  /*10490*/  @!P0 LDG.E R202, [R2.64] ;  /* 0x0000000802ca8981 */ /* 0x0002a4000c1e1900 */
[----:B------:R-:W-:Y:S04]  /*104a0*/  IMAD R0, R0, c[0x0][0x1e0], RZ ;  /* 0x0000780000007a24 */ /* 0x000fe800078e02ff */
[C---:B------:R-:W-:Y:S02]  /*104b0*/  IMAD R0, R203.reuse, c[0x0][0x1e4], R0 ;  /* 0x00007900cb007a24 */ /* 0x040fe400078e0200 */
[----:B-1----:R-:W-:Y:S04]  /*104c0*/  IMAD.WIDE.U32 R2, R203, c[0x0][0x1e0], RZ ;  /* 0x00007800cb027a25 */ /* 0x002fe800078e00ff */
[----:B------:R-:W-:Y:S01]  /*104d0*/  IMAD.IADD R3, R3, 0x1, R0 ;  /* 0x0000000103037824 */ /* 0x000fe200078e0200 */
[----:B--2---:R-:W-:Y:S03]  /*104e0*/  SHF.R.S32.HI R0, RZ, 0x1f, R202 ;  /* 0x0000001fff007819 */ /* 0x004fe600000114ca */
[----:B------:R-:W-:Y:S04]  /*104f0*/  IMAD.WIDE.U32 R2, R202, c[0x0][0x1f0], R2 ;  /* 0x00007c00ca027a25 */ /* 0x000fe800078e0002 */
[----:B------:R-:W-:Y:S01]  /*10500*/  IMAD R4, R0, c[0x0][0x1f0], RZ ;  /* 0x00007c0000047a24 */ /* 0x000fe200078e02ff */
[----:B------:R-:W-:Y:S03]  /*10510*/  IADD3 R0, P0, R220, R2, RZ ;  /* 0x00000002dc007210 */ /* 0x000fe60007f1e0ff */
[----:B------:R-:W-:Y:S05]  /*10520*/  IMAD R4, R202, c[0x0][0x1f4], R4 ;  /* 0x00007d00ca047a24 */ /* 0x000fea00078e0204 */
[----:B------:R-:W-:Y:S02]  /*10530*/  IADD3.X R2, R224, R3, R4, P0, !PT ;  /* 0x00000003e0027210 */ /* 0x000fe400007fe404 */
[C---:B------:R-:W-:Y:S04]  /*10540*/  LEA R5, P0, R0.reuse, c[0x0][0x1c8], 0x1 ;  /* 0x0000720000057a11 */ /* 0x040fe800078008ff */
[----:B------:R-:W-:Y:S01]  /*10550*/  LEA.HI.X R0, R0, c[0x0][0x1cc], R2, 0x1, P0 ;  /* 0x0000730000007a11 */ /* 0x000fe200000f0c02 */
[----:B------:R-:W-:-:S06]  /*10560*/  BRA.DIV ~URZ, `(.L_x_270) ;  /* 0x000077727f007947 */ /* 0x000fcc000b800000 */
[----:B------:R1:W2:Y:S02]  /*10570*/  SHFL.IDX PT, R4, R0, RZ, 0x181f ;  /* 0x00181fff00047589 */ /* 0x0002a400000e0000 */
.L_x_348:
[----:B------:R-:W-:-:S05]  /*10580*/  BRA.DIV ~URZ, `(.L_x_271) ;  /* 0x000077c27f007947 */ /* 0x000fca000b800000 */
[----:B-1----:R1:W3:Y:S02]  /*10590*/  SHFL.IDX PT, R0, R5, RZ, 0x181f ;  /* 0x00181fff05007589 */ /* 0x0022e400000e0000 */
.L_x_349:
[----:B------:R-:W-:Y:S02]  /*105a0*/  LOP3.LUT P1, RZ, R207, 0x1, RZ, 0xc0, !PT ;  /* 0x00000001cfff7812 */ /* 0x000fe4000782c0ff */
[C---:B---3--:R-:W-:Y:S04]  /*105b0*/  LEA R2, P0, R132.reuse, R0, 0x1 ;  /* 0x0000000084027211 */ /* 0x048fe800078008ff */
[----:B--2---:R-:W-:Y:S07]  /*105c0*/  LEA.HI.X R3, R132, R4, R133, 0x1, P0 ;  /* 0x0000000484037211 */ /* 0x004fee00000f0c85 */
[----:B------:R-:W-:Y:S01]  /*105d0*/  @!PT LDS RZ, [RZ] ;  /* 0x00000000fffff984 */ /* 0x000fe20000000800 */
[----:B------:R-:W-:Y:S01]  /*105e0*/  @!PT LDS RZ, [RZ] ;  /* 0x00000000fffff984 */ /* 0x000fe20000000800 */
[----:B------:R-:W-:Y:S01]  /*105f0*/  @!PT LDS RZ, [RZ] ;  /* 0x00000000fffff984 */ /* 0x000fe20000000800 */
[----:B------:R2:W-:Y:S02]  /*10600*/  LDGSTS.E.BYPASS.LTC128B.128 [R198+0xc080], [R2.64], !P1 ;  /* 0x0c08000002c67fae */ /* 0x0005e4000c901d48 */
[C---:B--2---:R-:W-:Y:S04]  /*10610*/  LEA R2, P0, R204.reuse, R0, 0x1 ;  /* 0x00000000cc027211 */ /* 0x044fe800078008ff */
[----:B------:R-:W-:Y:S02]  /*10620*/  LEA.HI.X R3, R204, R4, R209, 0x1, P0 ;  /* 0x00000004cc037211 */ /* 0x000fe400000f0cd1 */
[C---:B------:R-:W-:Y:S03]  /*10630*/  LEA R6, P0, R199.reuse, R0, 0x1 ;  /* 0x00000000c7067211 */ /* 0x040fe600078008ff */
[----:B------:R2:W-:Y:S01]  /*10640*/  LDGSTS.E.BYPASS.LTC128B.128 [R198+0xd080], [R2.64], !P3 ;  /* 0x0d08000002c67fae */ /* 0x0005e2000d901d48 */
[----:B------:R-:W-:Y:S05]  /*10650*/  LEA.HI.X R7, R199, R4, R211, 0x1, P0 ;  /* 0x00000004c7077211 */ /* 0x000fea00000f0cd3 */
[----:B------:R3:W-:Y:S01]  /*10660*/  LDGSTS.E.BYPASS.LTC128B.128 [R198+0xe080], [R6.64], !P4 ;  /* 0x0e08000006c67fae */ /* 0x0007e2000e101d48 */
[C---:B--2---:R-:W-:Y:S04]  /*10670*/  LEA R2, P0, R200.reuse, R0, 0x1 ;  /* 0x00000000c8027211 */ /* 0x044fe800078008ff */
[----:B------:R-:W-:Y:S05]  /*10680*/  LEA.HI.X R3, R200, R4, R210, 0x1, P0 ;  /* 0x00000004c8037211 */ /* 0x000fea00000f0cd2 */
[----:B------:R3:W-:Y:S04]  /*10690*/  LDGSTS.E.BYPASS.LTC128B.128 [R198+0xf080], [R2.64], !P5 ;  /* 0x0f08000002c67fae */ /* 0x0007e8000e901d48 */
.L_x_269:
[----:B--234-:R-:W-:Y:S05]  /*106a0*/  BSYNC B0 ;  /* 0x0000000000007941 */ /* 0x01cfea0003800000 */
.L_x_268:
[----:B------:R-:W-:Y:S01]  /*106b0*/  FMNMX.FTZ R2, R168, R136, !PT ;  /* 0x00000088a8027209 */ /* 0x000fe20007810000 */
[----:B------:R-:W0:Y:S01]  /*106c0*/  LDGDEPBAR ;  /* 0x00000000000079af */ /* 0x000e220000000000 */
        /* <DEDUP_REMOVED lines=16> */
[----:B------:R-:W1:Y:S02]  /*107d0*/  SHFL.BFLY PT, R0, R4, 0x2, 0x1f ;  /* 0x0c401f0004007f89 */ /* 0x000e6400000e0000 */
[----:B-1----:R-:W-:Y:S05]  /*107e0*/  FMNMX.FTZ R0, R4, R0, !PT ;  /* 0x0000000004007209 */ /* 0x002fea0007810000 */
[----:B------:R-:W1:Y:S02]  /*107f0*/  SHFL.BFLY PT, R2, R0, 0x1, 0x1f ;  /* 0x0c201f0000027f89 */ /* 0x000e6400000e0000 */
[----:B-1----:R-:W-:Y:S02]  /*10800*/  FMNMX.FTZ R134, R0, R2, !PT ;  /* 0x0000000200867209 */ /* 0x002fe40007810000 */
[----:B------:R-:W1:Y:S02]  /*10810*/  SHFL.BFLY PT, R0, R5, 0x2, 0x1f ;  /* 0x0c401f0005007f89 */ /* 0x000e6400000e0000 */
[----:B-1----:R-:W-:Y:S05]  /*10820*/  FMNMX.FTZ R4, R5, R0, !PT ;  /* 0x0000000005047209 */ /* 0x002fea0007810000 */
[----:B------:R1:W2:Y:S02]  /*10830*/  SHFL.BFLY PT, R0, R4, 0x1, 0x1f ;  /* 0x0c201f0004007f89 */ /* 0x0002a400000e0000 */
.L_x_350:
[----:B--2---:R-:W-:Y:S01]  /*10840*/  FMNMX.FTZ R3, R0, R4, !PT ;  /* 0x0000000400037209 */ /* 0x004fe20007810000 */
[C---:B------:R-:W-:Y:S01]  /*10850*/  FADD.FTZ R0, -R134.reuse, R136 ;  /* 0x0000008886007221 */ /* 0x040fe20000010100 */
[----:B------:R-:W-:Y:S01]  /*10860*/  WARPSYNC 0xffffffff ;  /* 0xffffffff00007948 */ /* 0x000fe20003800000 */
[----:B-1----:R-:W-:Y:S01]  /*10870*/  FMUL.FTZ R4, R134, c[0x0][0x2d0] ;  /* 0x0000b40086047a20 */ /* 0x002fe20000410000 */
[----:B------:R-:W-:Y:S01]  /*10880*/  ISETP.GT.AND P0, PT, R201, R213, PT ;  /* 0x000000d5c900720c */ /* 0x000fe20003f04270 */
[----:B------:R-:W-:Y:S02]  /*10890*/  FMUL.FTZ R0, R0, c[0x0][0x2d0] ;  /* 0x0000b40000007a20 */ /* 0x000fe40000410000 */
[--C-:B------:R-:W-:Y:S02]  /*108a0*/  FFMA.FTZ R171, R9, c[0x0][0x2d0], -R4.reuse ;  /* 0x0000b40009ab7a23 */ /* 0x100fe40000010804 */
[----:B------:R1:W-:Y:S01]  /*108b0*/  MUFU.EX2 R2, R0 ;  /* 0x0000000000027308 */ /* 0x0003e20000000800 */
[--C-:B------:R-:W-:Y:S02]  /*108c0*/  FFMA.FTZ R7, R168, c[0x0][0x2d0], -R4.reuse ;  /* 0x0000b400a8077a23 */ /* 0x100fe40000010804 */
[--C-:B------:R-:W-:Y:S02]  /*108d0*/  FFMA.FTZ R6, R167, c[0x0][0x2d0], -R4.reuse ;  /* 0x0000b400a7067a23 */ /* 0x100fe40000010804 */
[--C-:B------:R-:W-:Y:S02]  /*108e0*/  FFMA.FTZ R167, R8, c[0x0][0x2d0], -R4.reuse ;  /* 0x0000b40008a77a23 */ /* 0x100fe40000010804 */
[--C-:B------:R-:W-:Y:S02]  /*108f0*/  FFMA.FTZ R5, R164, c[0x0][0x2d0], -R4.reuse ;  /* 0x0000b400a4057a23 */ /* 0x100fe40000010804 */
[--C-:B------:R-:W-:Y:S01]  /*10900*/  FFMA.FTZ R172, R12, c[0x0][0x2d0], -R4.reuse ;  /* 0x0000b4000cac7a23 */ /* 0x100fe20000010804 */
[----:B------:R-:W-:Y:S01]  /*10910*/  MUFU.EX2 R8, R7 ;  /* 0x0000000700087308 */ /* 0x000fe20000000800 */
[--C-:B------:R-:W-:Y:S09]  /*10920*/  FFMA.FTZ R173, R160, c[0x0][0x2d0], -R4.reuse ;  /* 0x0000b400a0ad7a23 */ /* 0x100ff20000010804 */
[----:B------:R-:W-:Y:S01]  /*10930*/  MUFU.EX2 R7, R6 ;  /* 0x0000000600077308 */ /* 0x000fe20000000800 */
[----:B-1----:R-:W-:Y:S09]  /*10940*/  FFMA.FTZ R0, R161, c[0x0][0x2d0], -R4 ;  /* 0x0000b400a1007a23 */ /* 0x002ff20000010804 */
[----:B------:R1:W-:Y:S10]  /*10950*/  MUFU.EX2 R9, R0 ;  /* 0x0000000000097308 */ /* 0x0003f40000000800 */
[----:B------:R-:W-:Y:S01]  /*10960*/  MUFU.EX2 R12, R5 ;  /* 0x00000005000c7308 */ /* 0x000fe20000000800 */
[----:B-1----:R-:W-:Y:S04]  /*10970*/  FADD.FTZ R0, -R3, R137 ;  /* 0x0000008903007221 */ /* 0x002fe80000010100 */
[----:B------:R-:W-:Y:S06]  /*10980*/  FMUL.FTZ R0, R0, c[0x0][0x2d0] ;  /* 0x0000b40000007a20 */ /* 0x000fec0000410000 */
[----:B------:R-:W1:Y:S02]  /*10990*/  MUFU.EX2 R0, R0 ;  /* 0x0000000000007308 */ /* 0x000e640000000800 */
[----:B-1----:R-:W-:Y:S01]  /*109a0*/  FMUL.FTZ R18, R0, R146 ;  /* 0x0000009200127220 */ /* 0x002fe20000410000 */
[----:B------:R-:W-:Y:S01]  /*109b0*/  F2FP.BF16.PACK_AB R160, R7, R8 ;  /* 0x0000000807a0723e */ /* 0x000fe200000010ff */
[C---:B------:R-:W-:Y:S01]  /*109c0*/  FFMA.FTZ R4, R2.reuse, R206, R8 ;  /* 0x000000ce02047223 */ /* 0x040fe20000010008 */
[----:B------:R-:W-:Y:S01]  /*109d0*/  F2FP.BF16.PACK_AB R162, R9, R12 ;  /* 0x0000000c09a2723e */ /* 0x000fe200000010ff */
[C---:B------:R-:W-:Y:S02]  /*109e0*/  FMUL.FTZ R16, R2.reuse, R144 ;  /* 0x0000009002107220 */ /* 0x040fe40000410000 */
[----:B------:R-:W-:Y:S02]  /*109f0*/  FMUL.FTZ R17, R2, R145 ;  /* 0x0000009102117220 */ /* 0x000fe40000410000 */
[----:B------:R-:W-:Y:S02]  /*10a00*/  FMUL.FTZ R19, R0, R147 ;  /* 0x0000009300137220 */ /* 0x000fe40000410000 */
[----:B------:R-:W1:Y:S01]  /*10a10*/  LDSM.16.MT88.4 R144, [R189] ;  /* 0x00000000bd90783b */ /* 0x000e620000004200 */
[----:B------:R-:W-:Y:S02]  /*10a20*/  FADD.FTZ R6, R7, R4 ;  /* 0x0000000407067221 */ /* 0x000fe40000010000 */
[----:B------:R-:W-:Y:S02]  /*10a30*/  FMUL.FTZ R4, R3, c[0x0][0x2d0] ;  /* 0x0000b40003047a20 */ /* 0x000fe40000410000 */
[----:B------:R-:W-:Y:S02]  /*10a40*/  FADD.FTZ R6, R12, R6 ;  /* 0x000000060c067221 */ /* 0x000fe40000010000 */
[--C-:B------:R-:W-:Y:S02]  /*10a50*/  FFMA.FTZ R5, R169, c[0x0][0x2d0], -R4.reuse ;  /* 0x0000b400a9057a23 */ /* 0x100fe40000010804 */
[--C-:B------:R-:W-:Y:S02]  /*10a60*/  FFMA.FTZ R7, R170, c[0x0][0x2d0], -R4.reuse ;  /* 0x0000b400aa077a23 */ /* 0x100fe40000010804 */
[--C-:B------:R-:W-:Y:S01]  /*10a70*/  FFMA.FTZ R136, R166, c[0x0][0x2d0], -R4.reuse ;  /* 0x0000b400a6887a23 */ /* 0x100fe20000010804 */
[----:B------:R2:W3:Y:S01]  /*10a80*/  MUFU.EX2 R161, R5 ;  /* 0x0000000500a17308 */ /* 0x0004e20000000800 */
[--C-:B------:R-:W-:Y:S02]  /*10a90*/  FFMA.FTZ R137, R165, c[0x0][0x2d0], -R4.reuse ;  /* 0x0000b400a5897a23 */ /* 0x100fe40000010804 */
[--C-:B------:R-:W-:Y:S02]  /*10aa0*/  FFMA.FTZ R166, R11, c[0x0][0x2d0], -R4.reuse ;  /* 0x0000b4000ba67a23 */ /* 0x100fe40000010804 */
[--C-:B------:R-:W-:Y:S02]  /*10ab0*/  FFMA.FTZ R168, R10, c[0x0][0x2d0], -R4.reuse ;  /* 0x0000b4000aa87a23 */ /* 0x100fe40000010804 */
[--C-:B------:R-:W-:Y:S02]  /*10ac0*/  FFMA.FTZ R165, R14, c[0x0][0x2d0], -R4.reuse ;  /* 0x0000b4000ea57a23 */ /* 0x100fe40000010804 */
[----:B------:R-:W-:Y:S01]  /*10ad0*/  FMUL.FTZ R14, R0, R150 ;  /* 0x00000096000e7220 */ /* 0x000fe20000410000 */
[----:B------:R-:W-:Y:S01]  /*10ae0*/  MUFU.EX2 R174, R137 ;  /* 0x0000008900ae7308 */ /* 0x000fe20000000800 */
[----:B------:R-:W-:Y:S02]  /*10af0*/  FFMA.FTZ R164, R13, c[0x0][0x2d0], -R4 ;  /* 0x0000b4000da47a23 */ /* 0x000fe40000010804 */
[C---:B------:R-:W-:Y:S02]  /*10b00*/  FMUL.FTZ R4, R2.reuse, R156 ;  /* 0x0000009c02047220 */ /* 0x040fe40000410000 */
[----:B------:R-:W-:Y:S02]  /*10b10*/  FADD.FTZ R169, R9, R6 ;  /* 0x0000000609a97221 */ /* 0x000fe40000010000 */
[----:B------:R-:W-:Y:S02]  /*10b20*/  FMUL.FTZ R13, R2, R149 ;  /* 0x00000095020d7220 */ /* 0x000fe40000410000 */
[----:B------:R-:W-:Y:S01]  /*10b30*/  FMUL.FTZ R6, R0, R158 ;  /* 0x0000009e00067220 */ /* 0x000fe20000410000 */
[----:B------:R-:W4:Y:S01]  /*10b40*/  MUFU.EX2 R156, R7 ;  /* 0x00000007009c7308 */ /* 0x000f220000000800 */
[C---:B------:R-:W-:Y:S02]  /*10b50*/  FMUL.FTZ R8, R2.reuse, R152 ;  /* 0x0000009802087220 */ /* 0x040fe40000410000 */
[C---:B------:R-:W-:Y:S02]  /*10b60*/  FMUL.FTZ R9, R2.reuse, R153 ;  /* 0x0000009902097220 */ /* 0x040fe40000410000 */
[----:B--2---:R-:W-:Y:S02]  /*10b70*/  FMUL.FTZ R5, R2, R157 ;  /* 0x0000009d02057220 */ /* 0x004fe40000410000 */
[C---:B---3--:R-:W-:Y:S02]  /*10b80*/  FFMA.FTZ R149, R0.reuse, R205, R161 ;  /* 0x000000cd00957223 */ /* 0x048fe400000100a1 */
[C---:B------:R-:W-:Y:S01]  /*10b90*/  FMUL.FTZ R10, R0.reuse, R154 ;  /* 0x0000009a000a7220 */ /* 0x040fe20000410000 */
[----:B------:R-:W2:Y:S01]  /*10ba0*/  MUFU.EX2 R150, R136 ;  /* 0x0000008800967308 */ /* 0x000ea20000000800 */
[----:B------:R-:W-:Y:S02]  /*10bb0*/  FMUL.FTZ R11, R0, R155 ;  /* 0x0000009b000b7220 */ /* 0x000fe40000410000 */
[----:B------:R-:W-:Y:S01]  /*10bc0*/  FMUL.FTZ R12, R2, R148 ;  /* 0x00000094020c7220 */ /* 0x000fe20000410000 */
[----:B------:R-:W-:Y:S01]  /*10bd0*/  LDSM.16.MT88.4 R152, [R189+0x800] ;  /* 0x00080000bd98783b */ /* 0x000fe20000004200 */
[----:B------:R-:W-:Y:S02]  /*10be0*/  FMUL.FTZ R15, R0, R151 ;  /* 0x00000097000f7220 */ /* 0x000fe40000410000 */
[C---:B------:R-:W-:Y:S02]  /*10bf0*/  FMUL.FTZ R20, R2.reuse, R20 ;  /* 0x0000001402147220 */ /* 0x040fe40000410000 */
[----:B------:R-:W-:Y:S01]  /*10c00*/  FMUL.FTZ R21, R2, R21 ;  /* 0x0000001502157220 */ /* 0x000fe20000410000 */
[----:B------:R-:W-:Y:S01]  /*10c10*/  MUFU.EX2 R136, R173 ;  /* 0x000000ad00887308 */ /* 0x000fe20000000800 */
[C---:B------:R-:W-:Y:S02]  /*10c20*/  FMUL.FTZ R22, R0.reuse, R22 ;  /* 0x0000001600167220 */ /* 0x040fe40000410000 */
[----:B------:R-:W-:Y:S01]  /*10c30*/  FMUL.FTZ R23, R0, R23 ;  /* 0x0000001700177220 */ /* 0x000fe20000410000 */
[----:B----4-:R-:W-:Y:S01]  /*10c40*/  F2FP.BF16.PACK_AB R161, R156, R161 ;  /* 0x000000a19ca1723e */ /* 0x010fe200000010ff */
[----:B------:R-:W-:Y:S02]  /*10c50*/  FMUL.FTZ R7, R0, R159 ;  /* 0x0000009f00077220 */ /* 0x000fe40000410000 */
[C---:B------:R-:W-:Y:S02]  /*10c60*/  FMUL.FTZ R24, R2.reuse, R24 ;  /* 0x0000001802187220 */ /* 0x040fe40000410000 */
[----:B------:R-:W-:Y:S01]  /*10c70*/  FMUL.FTZ R25, R2, R25 ;  /* 0x0000001902197220 */ /* 0x000fe20000410000 */
[----:B------:R-:W-:Y:S01]  /*10c80*/  MUFU.EX2 R170, R164 ;  /* 0x000000a400aa7308 */ /* 0x000fe20000000800 */
[C---:B------:R-:W-:Y:S02]  /*10c90*/  FMUL.FTZ R26, R0.reuse, R26 ;  /* 0x0000001a001a7220 */ /* 0x040fe40000410000 */
[----:B------:R-:W-:Y:S01]  /*10ca0*/  FMUL.FTZ R27, R0, R27 ;  /* 0x0000001b001b7220 */ /* 0x000fe20000410000 */
[----:B--2---:R-:W-:Y:S01]  /*10cb0*/  F2FP.BF16.PACK_AB R163, R174, R150 ;  /* 0x00000096aea3723e */ /* 0x004fe200000010ff */
[C---:B------:R-:W-:Y:S02]  /*10cc0*/  FMUL.FTZ R28, R2.reuse, R28 ;  /* 0x0000001c021c7220 */ /* 0x040fe40000410000 */
[----:B------:R-:W-:Y:S02]  /*10cd0*/  FMUL.FTZ R29, R2, R29 ;  /* 0x0000001d021d7220 */ /* 0x000fe40000410000 */
[C---:B------:R-:W-:Y:S01]  /*10ce0*/  FMUL.FTZ R30, R0.reuse, R30 ;  /* 0x0000001e001e7220 */ /* 0x040fe20000410000 */
[----:B------:R-:W-:Y:S01]  /*10cf0*/  MUFU.EX2 R148, R171 ;  /* 0x000000ab00947308 */ /* 0x000fe20000000800 */
[C---:B-1----:R-:W-:Y:S05]  /*10d00*/  HMMA.16816.F32.BF16 R4, R160.reuse, R144, R4 ;  /* 0x00000090a004723c */ /* 0x042fea0000041804 */
[----:B------:R-:W-:Y:S02]  /*10d10*/  FMUL.FTZ R31, R0, R31 ;  /* 0x0000001f001f7220 */ /* 0x000fe40000410000 */
[C---:B------:R-:W-:Y:S01]  /*10d20*/  FMUL.FTZ R32, R2.reuse, R32 ;  /* 0x0000002002207220 */ /* 0x040fe20000410000 */
[C---:B------:R-:W-:Y:S01]  /*10d30*/  HMMA.16816.F32.BF16 R8, R160.reuse, R146, R8 ;  /* 0x00000092a008723c */ /* 0x040fe20000041808 */
[----:B------:R-:W1:Y:S01]  /*10d40*/  LDSM.16.MT88.4 R144, [R190] ;  /* 0x00000000be90783b */ /* 0x000e620000004200 */
[----:B------:R-:W-:Y:S02]  /*10d50*/  MUFU.EX2 R137, R167 ;  /* 0x000000a700897308 */ /* 0x000fe40000000800 */
[----:B------:R-:W-:Y:S02]  /*10d60*/  FMUL.FTZ R33, R2, R33 ;  /* 0x0000002102217220 */ /* 0x000fe40000410000 */
[C---:B------:R-:W-:Y:S02]  /*10d70*/  FMUL.FTZ R34, R0.reuse, R34 ;  /* 0x0000002200227220 */ /* 0x040fe40000410000 */
[----:B------:R-:W-:Y:S04]  /*10d80*/  FMUL.FTZ R35, R0, R35 ;  /* 0x0000002300237220 */ /* 0x000fe80000410000 */
[C---:B------:R-:W-:Y:S01]  /*10d90*/  FMUL.FTZ R36, R2.reuse, R36 ;  /* 0x0000002402247220 */ /* 0x040fe20000410000 */
[----:B------:R-:W2:Y:S01]  /*10da0*/  MUFU.EX2 R171, R165 ;  /* 0x000000a500ab7308 */ /* 0x000ea20000000800 */
        /* <DEDUP_REMOVED lines=11> */
[----:B------:R-:W-:Y:S01]  /*10e60*/  FMUL.FTZ R48, R2, R48 ;  /* 0x0000003002307220 */ /* 0x000fe20000410000 */
[----:B--2---:R-:W-:Y:S01]  /*10e70*/  F2FP.BF16.PACK_AB R165, R170, R171 ;  /* 0x000000abaaa5723e */ /* 0x004fe200000010ff */
[----:B------:R-:W-:Y:S02]  /*10e80*/  FMUL.FTZ R49, R2, R49 ;  /* 0x0000003102317220 */ /* 0x000fe40000410000 */
[C---:B------:R-:W-:Y:S01]  /*10e90*/  FMUL.FTZ R50, R0.reuse, R50 ;  /* 0x0000003200327220 */ /* 0x040fe20000410000 */
[C---:B-1----:R-:W-:Y:S03]  /*10ea0*/  HMMA.16816.F32.BF16 R12, R160.reuse, R144, R12 ;  /* 0x00000090a00c723c */ /* 0x042fe6000004180c */
[----:B------:R-:W-:Y:S02]  /*10eb0*/  FMUL.FTZ R51, R0, R51 ;  /* 0x0000003300337220 */ /* 0x000fe40000410000 */
[C---:B------:R-:W-:Y:S02]  /*10ec0*/  FMUL.FTZ R52, R2.reuse, R52 ;  /* 0x0000003402347220 */ /* 0x040fe40000410000 */
[----:B------:R-:W-:Y:S01]  /*10ed0*/  FMUL.FTZ R53, R2, R53 ;  /* 0x0000003502357220 */ /* 0x000fe20000410000 */
[C---:B------:R-:W-:Y:S01]  /*10ee0*/  HMMA.16816.F32.BF16 R16, R160.reuse, R146, R16 ;  /* 0x00000092a010723c */ /* 0x040fe20000041810 */
[----:B------:R-:W1:Y:S03]  /*10ef0*/  LDSM.16.MT88.4 R144, [R192] ;  /* 0x00000000c090783b */ /* 0x000e660000004200 */
[C---:B------:R-:W-:Y:S02]  /*10f00*/  FMUL.FTZ R54, R0.reuse, R54 ;  /* 0x0000003600367220 */ /* 0x040fe40000410000 */
[----:B------:R-:W-:Y:S02]  /*10f10*/  FMUL.FTZ R55, R0, R55 ;  /* 0x0000003700377220 */ /* 0x000fe40000410000 */
[C---:B------:R-:W-:Y:S04]  /*10f20*/  FMUL.FTZ R56, R2.reuse, R56 ;  /* 0x0000003802387220 */ /* 0x040fe80000410000 */
        /* <DEDUP_REMOVED lines=14> */
[----:B------:R-:W-:Y:S01]  /*11010*/  FMUL.FTZ R71, R0, R71 ;  /* 0x0000004700477220 */ /* 0x000fe20000410000 */
[C---:B-1----:R-:W-:Y:S03]  /*11020*/  HMMA.16816.F32.BF16 R20, R160.reuse, R144, R20 ;  /* 0x00000090a014723c */ /* 0x042fe60000041814 */
[C---:B------:R-:W-:Y:S02]  /*11030*/  FMUL.FTZ R72, R2.reuse, R72 ;  /* 0x0000004802487220 */ /* 0x040fe40000410000 */
[----:B------:R-:W-:Y:S02]  /*11040*/  FMUL.FTZ R73, R2, R73 ;  /* 0x0000004902497220 */ /* 0x000fe40000410000 */
[C---:B------:R-:W-:Y:S01]  /*11050*/  FMUL.FTZ R74, R0.reuse, R74 ;  /* 0x0000004a004a7220 */ /* 0x040fe20000410000 */
[C---:B------:R-:W-:Y:S01]  /*11060*/  HMMA.16816.F32.BF16 R24, R160.reuse, R146, R24 ;  /* 0x00000092a018723c */ /* 0x040fe20000041818 */
[----:B------:R-:W1:Y:S03]  /*11070*/  LDSM.16.MT88.4 R144, [R191] ;  /* 0x00000000bf90783b */ /* 0x000e660000004200 */
[----:B------:R-:W-:Y:S02]  /*11080*/  FMUL.FTZ R75, R0, R75 ;  /* 0x0000004b004b7220 */ /* 0x000fe40000410000 */
[C---:B------:R-:W-:Y:S02]  /*11090*/  FMUL.FTZ R76, R2.reuse, R76 ;  /* 0x0000004c024c7220 */ /* 0x040fe40000410000 */
[----:B------:R-:W-:Y:S04]  /*110a0*/  FMUL.FTZ R77, R2, R77 ;  /* 0x0000004d024d7220 */ /* 0x000fe80000410000 */
        /* <DEDUP_REMOVED lines=14> */
[C---:B------:R-:W-:Y:S01]  /*11190*/  FMUL.FTZ R92, R2.reuse, R92 ;  /* 0x0000005c025c7220 */ /* 0x040fe20000410000 */
[C---:B-1----:R-:W-:Y:S03]  /*111a0*/  HMMA.16816.F32.BF16 R28, R160.reuse, R144, R28 ;  /* 0x00000090a01c723c */ /* 0x042fe6000004181c */
[----:B------:R-:W-:Y:S02]  /*111b0*/  FMUL.FTZ R93, R2, R93 ;  /* 0x0000005d025d7220 */ /* 0x000fe40000410000 */
[C---:B------:R-:W-:Y:S02]  /*111c0*/  FMUL.FTZ R94, R0.reuse, R94 ;  /* 0x0000005e005e7220 */ /* 0x040fe40000410000 */
[----:B------:R-:W-:Y:S01]  /*111d0*/  FMUL.FTZ R95, R0, R95 ;  /* 0x0000005f005f7220 */ /* 0x000fe20000410000 */
[C---:B------:R-:W-:Y:S01]  /*111e0*/  HMMA.16816.F32.BF16 R32, R160.reuse, R146, R32 ;  /* 0x00000092a020723c */ /* 0x040fe20000041820 */
[----:B------:R-:W1:Y:S03]  /*111f0*/  LDSM.16.MT88.4 R144, [R189+0x1000] ;  /* 0x00100000bd90783b */ /* 0x000e660000004200 */
        /* <DEDUP_REMOVED lines=23> */
[----:B------:R-:W1:Y:S03]  /*11370*/  LDSM.16.MT88.4 R144, [R190+0x1000] ;  /* 0x00100000be90783b */ /* 0x000e660000004200 */
        /* <DEDUP_REMOVED lines=8> */
[C---:B------:R-:W-:Y:S02]  /*11400*/  FMUL.FTZ R125, R2.reuse, R125 ;  /* 0x0000007d027d7220 */ /* 0x040fe40000410000 */
[C---:B------:R-:W-:Y:S02]  /*11410*/  FMUL.FTZ R128, R2.reuse, R128 ;  /* 0x0000008002807220 */ /* 0x040fe40000410000 */
[----:B------:R-:W-:Y:S02]  /*11420*/  FMUL.FTZ R129, R2, R129 ;  /* 0x0000008102817220 */ /* 0x000fe40000410000 */
[C---:B------:R-:W-:Y:S01]  /*11430*/  FMUL.FTZ R126, R0.reuse, R126 ;  /* 0x0000007e007e7220 */ /* 0x040fe20000410000 */
[----:B------:R-:W2:Y:S01]  /*11440*/  MUFU.EX2 R2, R172 ;  /* 0x000000ac00027308 */ /* 0x000ea20000000800 */
[C---:B------:R-:W-:Y:S02]  /*11450*/  FMUL.FTZ R127, R0.reuse, R127 ;  /* 0x0000007f007f7220 */ /* 0x040fe40000410000 */
[C---:B------:R-:W-:Y:S02]  /*11460*/  FMUL.FTZ R130, R0.reuse, R130 ;  /* 0x0000008200827220 */ /* 0x040fe40000410000 */
[----:B------:R-:W-:Y:S02]  /*11470*/  FMUL.FTZ R131, R0, R131 ;  /* 0x0000008300837220 */ /* 0x000fe40000410000 */
[----:B------:R-:W-:Y:S01]  /*11480*/  FADD.FTZ R0, R136, R169 ;  /* 0x000000a988007221 */ /* 0x000fe20000010000 */
[C---:B-1----:R-:W-:Y:S08]  /*11490*/  HMMA.16816.F32.BF16 R44, R160.reuse, R144, R44 ;  /* 0x00000090a02c723c */ /* 0x042ff0000004182c */
[C---:B------:R-:W-:Y:S01]  /*114a0*/  HMMA.16816.F32.BF16 R48, R160.reuse, R146, R48 ;  /* 0x00000092a030723c */ /* 0x040fe20000041830 */
[----:B------:R-:W1:Y:S03]  /*114b0*/  LDSM.16.MT88.4 R144, [R192+0x1000] ;  /* 0x00100000c090783b */ /* 0x000e660000004200 */
[C---:B--2---:R-:W-:Y:S01]  /*114c0*/  F2FP.BF16.PACK_AB R164, R2.reuse, R136 ;  /* 0x0000008802a4723e */ /* 0x044fe200000010ff */
[----:B------:R-:W-:Y:S01]  /*114d0*/  FADD.FTZ R0, R2, R0 ;  /* 0x0000000002007221 */ /* 0x000fe20000010000 */
[----:B------:R-:W-:Y:S01]  /*114e0*/  MUFU.EX2 R136, R168 ;  /* 0x000000a800887308 */ /* 0x000fe20000000800 */
[----:B------:R-:W-:Y:S02]  /*114f0*/  FADD.FTZ R2, R156, R149 ;  /* 0x000000959c027221 */ /* 0x000fe40000010000 */
[----:B------:R-:W-:Y:S04]  /*11500*/  FADD.FTZ R0, R148, R0 ;  /* 0x0000000094007221 */ /* 0x000fe80000010000 */
[----:B------:R-:W-:Y:S02]  /*11510*/  FADD.FTZ R206, R137, R0 ;  /* 0x0000000089ce7221 */ /* 0x000fe40000010000 */
[----:B------:R-:W-:Y:S04]  /*11520*/  FADD.FTZ R0, R150, R2 ;  /* 0x0000000296007221 */ /* 0x000fe80000010000 */
[----:B------:R-:W-:Y:S04]  /*11530*/  FADD.FTZ R0, R174, R0 ;  /* 0x00000000ae007221 */ /* 0x000fe80000010000 */
        /* <DEDUP_REMOVED lines=31> */
[----:B------:R1:W2:Y:S01]  /*11730*/  MUFU.EX2 R160, R166 ;  /* 0x000000a600a07308 */ /* 0x0002a20000000800 */
[----:B------:R-:W3:Y:S02]  /*11740*/  LDSM.16.MT88.4 R144, [R190+0x800] ;  /* 0x00080000be90783b */ /* 0x000ee40000004200 */
[----:B-1----:R-:W-:Y:S01]  /*11750*/  F2FP.BF16.PACK_AB R166, R137, R148 ;  /* 0x0000009489a6723e */ /* 0x002fe200000010ff */
[----:B--2---:R-:W-:Y:S01]  /*11760*/  FADD.FTZ R2, R160, R0 ;  /* 0x00000000a0027221 */ /* 0x004fe20000010000 */
[C---:B------:R-:W-:Y:S02]  /*11770*/  F2FP.BF16.PACK_AB R167, R136.reuse, R160 ;  /* 0x000000a088a7723e */ /* 0x040fe400000010ff */
[----:B------:R-:W-:Y:S01]  /*11780*/  IADD3 R0, R201, -0x1, RZ ;  /* 0xffffffffc9007810 */ /* 0x000fe20007ffe0ff */
[----:B------:R-:W-:Y:S03]  /*11790*/  FADD.FTZ R205, R136, R2 ;  /* 0x0000000288cd7221 */ /* 0x000fe60000010000 */
[----:B------:R-:W-:Y:S02]  /*117a0*/  MOV R136, R134 ;  /* 0x0000008600887202 */ /* 0x000fe40000000f00 */
[----:B------:R-:W-:Y:S01]  /*117b0*/  MOV R201, R0 ;  /* 0x0000000000c97202 */ /* 0x000fe20000000f00 */
[C---:B------:R-:W-:Y:S01]  /*117c0*/  HMMA.16816.F32.BF16 R156, R164.reuse, R152, R4 ;  /* 0x00000098a49c723c */ /* 0x040fe20000041804 */
[----:B------:R-:W1:Y:S04]  /*117d0*/  LDSM.16.MT88.4 R4, [R192+0x800] ;  /* 0x00080000c004783b */ /* 0x000e680000004200 */
[-C--:B------:R-:W-:Y:S03]  /*117e0*/  MOV R137, R3.reuse ;  /* 0x0000000300897202 */ /* 0x080fe60000000f00 */
[C---:B------:R-:W-:Y:S01]  /*117f0*/  HMMA.16816.F32.BF16 R152, R164.reuse, R154, R8 ;  /* 0x0000009aa498723c */ /* 0x040fe20000041808 */
[----:B------:R-:W2:Y:S07]  /*11800*/  LDSM.16.MT88.4 R8, [R191+0x800] ;  /* 0x00080000bf08783b */ /* 0x000eae0000004200 */
[C---:B---3--:R-:W-:Y:S08]  /*11810*/  HMMA.16816.F32.BF16 R148, R164.reuse, R144, R12 ;  /* 0x00000090a494723c */ /* 0x048ff0000004180c */
[C---:B------:R-:W-:Y:S08]  /*11820*/  HMMA.16816.F32.BF16 R144, R164.reuse, R146, R16 ;  /* 0x00000092a490723c */ /* 0x040ff00000041810 */
        /* <DEDUP_REMOVED lines=37> */
[C---:B------:R-:W-:Y:S08]  /*11a80*/  HMMA.16816.F32.BF16 R120, R164.reuse, R6, R120 ;  /* 0x00000006a478723c */ /* 0x040ff00000041878 */
[C---:B--2---:R-:W-:Y:S07]  /*11a90*/  HMMA.16816.F32.BF16 R124, R164.reuse, R8, R124 ;  /* 0x00000008a47c723c */ /* 0x044fee000004187c */
[----:B------:R-:W-:Y:S01]  /*11aa0*/  MOV R8, R3 ;  /* 0x0000000300087202 */ /* 0x000fe20000000f00 */
[----:B------:R-:W-:Y:S01]  /*11ab0*/  HMMA.16816.F32.BF16 R128, R164, R10, R128 ;  /* 0x0000000aa480723c */ /* 0x000fe20000041880 */
[----:B------:R-:W-:Y:S07]  /*11ac0*/  @!UPT UIADD3 URZ, URZ, URZ, URZ ;  /* 0x0000003f3f3ff290 */ /* 0x000fee000fffe03f */
[----:B------:R-:W-:-:S11]  /*11ad0*/  @P0 BRA `(.L_x_273) ;  /* 0xffffdbe000000947 */ /* 0x000fd6000383ffff */
.L_x_266:
[----:B------:R-:W-:Y:S05]  /*11ae0*/  BRA.DIV ~URZ, `(.L_x_274) ;  /* 0x000063e27f007947 */ /* 0x000fea000b800000 */
[----:B------:R1:W2:Y:S02]  /*11af0*/  SHFL.BFLY PT, R0, R206, 0x2, 0x1f ;  /* 0x0c401f00ce007f89 */ /* 0x0002a400000e0000 */
.L_x_351:
[----:B--2---:R-:W-:Y:S01]  /*11b00*/  FADD.FTZ R5, R0, R206 ;  /* 0x000000ce00057221 */ /* 0x004fe20000010000 */
[----:B------:R-:W-:Y:S05]  /*11b10*/  BRA.DIV ~URZ, `(.L_x_275) ;  /* 0x000064027f007947 */ /* 0x000fea000b800000 */
[----:B------:R-:W2:Y:S02]  /*11b20*/  SHFL.BFLY PT, R0, R5, 0x1, 0x1f ;  /* 0x0c201f0005007f89 */ /* 0x000ea400000e0000 */
[----:B--2---:R-:W-:-:S02]  /*11b30*/  FADD.FTZ R5, R5, R0 ;  /* 0x0000000005057221 */ /* 0x004fc40000010000 */
[----:B------:R-:W2:Y:S02]  /*11b40*/  SHFL.BFLY PT, R0, R205, 0x2, 0x1f ;  /* 0x0c401f00cd007f89 */ /* 0x000ea400000e0000 */
[----:B--2---:R-:W-:-:S05]  /*11b50*/  FADD.FTZ R4, R0, R205 ;  /* 0x000000cd00047221 */ /* 0x004fca0000010000 */
[----:B------:R2:W3:Y:S02]  /*11b60*/  SHFL.BFLY PT, R3, R4, 0x1, 0x1f ;  /* 0x0c201f0004037f89 */ /* 0x0004e400000e0000 */
.L_x_352:
[----:B------:R-:W-:Y:S01]  /*11b70*/  FSETP.NE.FTZ.AND P0, PT, R5, RZ, PT ;  /* 0x000000ff0500720b */ /* 0x000fe20003f15000 */
[----:B---3--:R-:W-:Y:S01]  /*11b80*/  FADD.FTZ R3, R3, R4 ;  /* 0x0000000403037221 */ /* 0x008fe20000010000 */
[----:B------:R-:W-:Y:S02]  /*11b90*/  MOV R2, RZ ;  /* 0x000000ff00027202 */ /* 0x000fe40000000f00 */
[----:B------:R-:W-:Y:S02]  /*11ba0*/  MOV R18, 0xff800000 ;  /* 0xff80000000127802 */ /* 0x000fe40000000f00 */
[----:B------:R-:W-:-:S07]  /*11bb0*/  MOV R17, 0xff800000 ;  /* 0xff80000000117802 */ /* 0x000fce0000000f00 */
[----:B------:R-:W3:Y:S08]  /*11bc0*/  @P0 MUFU.LG2 R0, R5 ;  /* 0x0000000500000308 */ /* 0x000ef00000000c00 */
[----:B------:R4:W5:Y:S01]  /*11bd0*/  @P0 MUFU.RCP R2, R5 ;  /* 0x0000000500020308 */ /* 0x0009620000001000 */
[----:B--23--:R-:W-:Y:S01]  /*11be0*/  @P0 FMUL.FTZ R4, R0, 0.69314718246459960938 ;  /* 0x3f31721800040820 */ /* 0x00cfe20000410000 */
[----:B----4-:R-:W-:Y:S01]  /*11bf0*/  @P0 MOV R5, 0x3f317218 ;  /* 0x3f31721800050802 */ /* 0x010fe20000000f00 */
[----:B-----5:R-:W-:-:S02]  /*11c00*/  FMUL.FTZ R162, R2, R100 ;  /* 0x0000006402a27220 */ /* 0x020fc40000410000 */
[C---:B------:R-:W-:Y:S02]  /*11c10*/  FMUL.FTZ R163, R2.reuse, R101 ;  /* 0x0000006502a37220 */ /* 0x040fe40000410000 */
[----:B------:R-:W-:Y:S02]  /*11c20*/  @P0 FMUL.FTZ R0, R5, c[0x0][0x2d0] ;  /* 0x0000b40005000a20 */ /* 0x000fe40000410000 */
[----:B------:R-:W-:Y:S02]  /*11c30*/  FMUL.FTZ R136, R2, R156 ;  /* 0x0000009c02887220 */ /* 0x000fe40000410000 */
[----:B------:R-:W-:Y:S01]  /*11c40*/  @P0 FFMA.FTZ R18, R0, R134, R4 ;  /* 0x0000008600120223 */ /* 0x000fe20000010004 */
[----:B------:R-:W-:Y:S01]  /*11c50*/  FSETP.NE.FTZ.AND P0, PT, R3, RZ, PT ;  /* 0x000000ff0300720b */ /* 0x000fe20003f15000 */
[C---:B------:R-:W-:Y:S01]  /*11c60*/  FMUL.FTZ R137, R2.reuse, R157 ;  /* 0x0000009d02897220 */ /* 0x040fe20000410000 */
[----:B------:R-:W-:Y:S01]  /*11c70*/  MOV R0, RZ ;  /* 0x000000ff00007202 */ /* 0x000fe20000000f00 */
[----:B------:R-:W-:-:S02]  /*11c80*/  FMUL.FTZ R100, R2, R104 ;  /* 0x0000006802647220 */ /* 0x000fc40000410000 */
[C---:B------:R-:W-:Y:S02]  /*11c90*/  FMUL.FTZ R101, R2.reuse, R105 ;  /* 0x0000006902657220 */ /* 0x040fe40000410000 */
[C---:B------:R-:W-:Y:S02]  /*11ca0*/  FMUL.FTZ R156, R2.reuse, R20 ;  /* 0x00000014029c7220 */ /* 0x040fe40000410000 */
[C---:B------:R-:W-:Y:S02]  /*11cb0*/  FMUL.FTZ R157, R2.reuse, R21 ;  /* 0x00000015029d7220 */ /* 0x040fe40000410000 */
[C---:B------:R-:W-:Y:S02]  /*11cc0*/  FMUL.FTZ R104, R2.reuse, R108 ;  /* 0x0000006c02687220 */ /* 0x040fe40000410000 */
[----:B------:R-:W2:Y:S01]  /*11cd0*/  @P0 MUFU.RCP R0, R3 ;  /* 0x0000000300000308 */ /* 0x000ea20000001000 */
[----:B------:R-:W-:Y:S01]  /*11ce0*/  @P0 MOV R4, 0x3f317218 ;  /* 0x3f31721800040802 */ /* 0x000fe20000000f00 */
[----:B------:R-:W-:-:S02]  /*11cf0*/  FMUL.FTZ R105, R2, R109 ;  /* 0x0000006d02697220 */ /* 0x000fc40000410000 */
[C---:B------:R-:W-:Y:S02]  /*11d00*/  FMUL.FTZ R108, R2.reuse, R112 ;  /* 0x00000070026c7220 */ /* 0x040fe40000410000 */
[C---:B------:R-:W-:Y:S02]  /*11d10*/  FMUL.FTZ R109, R2.reuse, R113 ;  /* 0x00000071026d7220 */ /* 0x040fe40000410000 */
[----:B------:R-:W3:Y:S01]  /*11d20*/  @P0 MUFU.LG2 R3, R3 ;  /* 0x0000000300030308 */ /* 0x000ee20000000c00 */
        /* <DEDUP_REMOVED lines=8> */
[C---:B--2---:R-:W-:Y:S02]  /*11db0*/  FMUL.FTZ R120, R0.reuse, R146 ;  /* 0x0000009200787220 */ /* 0x044fe40000410000 */
        /* <DEDUP_REMOVED lines=11> */
[----:B---3--:R-:W-:Y:S02]  /*11e70*/  @P0 FMUL.FTZ R3, R3, 0.69314718246459960938 ;  /* 0x3f31721803030820 */ /* 0x008fe40000410000 */
        /* <DEDUP_REMOVED lines=54> */
[----:B------:R-:W-:Y:S02]  /*121e0*/  @P0 FFMA.FTZ R17, R4, R8, R3 ;  /* 0x0000000804110223 */ /* 0x000fe40000010003 */
        /* <DEDUP_REMOVED lines=43> */
[----:B------:R-:W-:Y:S02]  /*124a0*/  FMUL.FTZ R97, R2, R97 ;  /* 0x0000006102617220 */ /* 0x000fe40000410000 */
.L_x_196:
[----:B------:R-:W2:Y:S01]  /*124b0*/  S2R R93, SR_TID.X ;  /* 0x00000000005d7919 */ /* 0x000ea20000002100 */
[----:B------:R-:W-:Y:S01]  /*124c0*/  BSSY B0, `(.L_x_276) ;  /* 0x0000010000007945 */ /* 0x000fe20003800000 */
[----:B--2---:R-:W-:-:S13]  /*124d0*/  LOP3.LUT P0, RZ, R93, 0xff, RZ, 0xc0, !PT ;  /* 0x000000ff5dff7812 */ /* 0x004fda000780c0ff */
[----:B------:R-:W-:Y:S05]  /*124e0*/  @P0 BRA `(.L_x_277) ;  /* 0x000000d000000947 */ /* 0x000fea0003800000 */
[----:B------:R-:W2:Y:S01]  /*124f0*/  S2R R2, SR_LANEID ;  /* 0x0000000000027919 */ /* 0x000ea20000000000 */
[----:B------:R-:W-:Y:S01]  /*12500*/  VOTEU.ANY UR4, UPT, PT ;  /* 0x0000000000047886 */ /* 0x000fe200038e0100 */
[----:B-1----:R-:W-:Y:S01]  /*12510*/  IMAD.MOV.U32 R4, RZ, RZ, c[0x0][0x560] ;  /* 0x00015800ff047624 */ /* 0x002fe200078e00ff */
[----:B------:R-:W2:Y:S01]  /*12520*/  FLO.U32 R3, UR4 ;  /* 0x0000000400037d00 */ /* 0x000ea200080e0000 */
[----:B------:R-:W-:Y:S01]  /*12530*/  IMAD.MOV.U32 R5, RZ, RZ, c[0x0][0x564] ;  /* 0x00015900ff057624 */ /* 0x000fe200078e00ff */
[----:B--2---:R-:W-:-:S06]  /*12540*/  ISETP.EQ.U32.AND P0, PT, R3, R2, PT ;  /* 0x000000020300720c */ /* 0x004fcc0003f02070 */
[----:B------:R-:W1:Y:S07]  /*12550*/  POPC R2, UR4 ;  /* 0x0000000400027d09 */ /* 0x000e6e0008000000 */
[----:B-1----:R-:W2:Y:S04]  /*12560*/  @P0 ATOMG.E.ADD.STRONG.GPU PT, R2, [R4.64], R2 ;  /* 0x00000002040209a8 */ /* 0x002ea800081ee1c8 */
[----:B--2---:R1:W2:Y:S04]  /*12570*/  SHFL.IDX PT, R3, R2, R3, 0x1f ;  /* 0x00001f0302037589 */ /* 0x0042a800000e0000 */
[----:B-1----:R-:W1:Y:S02]  /*12580*/  S2R R2, SR_LTMASK ;  /* 0x0000000000027919 */ /* 0x002e640000003900 */
[----:B-1----:R-:W-:-:S06]  /*12590*/  LOP3.LUT R2, R2, UR4, RZ, 0xc0, !PT ;  /* 0x0000000402027c12 */ /* 0x002fcc000f8ec0ff */
[----:B------:R-:W2:Y:S02]  /*125a0*/  POPC R2, R2 ;  /* 0x0000000200027309 */ /* 0x000ea40000000000 */
[----:B--2---:R-:W-:-:S06]  /*125b0*/  IADD3 R228, R3, c[0x0][0xc], R2 ;  /* 0x0000030003e47a10 */ /* 0x004fcc0007ffe002 */
.L_x_277:
[----:B------:R-:W-:Y:S05]  /*125c0*/  BSYNC B0 ;  /* 0x0000000000007941 */ /* 0x000fea0003800000 */
.L_x_276:
[----:B------:R-:W-:Y:S01]  /*125d0*/  PRMT R0, R0, 0x9910, RZ ;  /* 0x0000991000007816 */ /* 0x000fe200000000ff */
[----:B------:R-:W-:Y:S01]  /*125e0*/  BSSY B1, `(.L_x_278) ;  /* 0x000041e000017945 */ /* 0x000fe20003800000 */
[----:B-----5:R-:W-:Y:S02]  /*125f0*/  IMAD.MOV.U32 R92, RZ, RZ, R228 ;  /* 0x000000ffff5c7224 */ /* 0x020fe400078e00e4 */
[----:B------:R-:W-:-:S13]  /*12600*/  ISETP.NE.AND P0, PT, R0, RZ, PT ;  /* 0x000000ff0000720c */ /* 0x000fda0003f05270 */
[----:B------:R-:W-:Y:S05]  /*12610*/  @!P0 BRA `(.L_x_279) ;  /* 0x000034e000008947 */ /* 0x000fea0003800000 */
[----:B------:R-:W-:Y:S01]  /*12620*/  WARPSYNC 0xffffffff ;  /* 0xffffffff00007948 */ /* 0x000fe20003800000 */
[----:B------:R-:W-:Y:S01]  /*12630*/  BAR.SYNC.DEFER_BLOCKING 0x1, 0x100 ;  /* 0x0044000000007b1d */ /* 0x000fe20000010000 */
[----:B------:R-:W-:Y:S01]  /*12640*/  F2FP.BF16.PACK_AB R2, R137, R136 ;  /* 0x000000888902723e */ /* 0x000fe200000010ff */
[----:B------:R-:W-:Y:S01]  /*12650*/  IMAD.MOV.U32 R12, RZ, RZ, c[0x0][0x388] ;  /* 0x0000e200ff0c7624 */ /* 0x000fe200078e00ff */
[----:B------:R-:W-:Y:S02]  /*12660*/  F2FP.BF16.PACK_AB R0, R117, R116 ;  /* 0x000000747500723e */ /* 0x000fe400000010ff */
[----:B------:R-:W-:-:S04]  /*12670*/  ISETP.NE.U32.AND P0, PT, RZ, c[0x0][0x508], PT ;  /* 0x00014200ff007a0c */ /* 0x000fc80003f05070 */
[----:B------:R-:W-:Y:S01]  /*12680*/  ISETP.NE.AND.EX P1, PT, RZ, c[0x0][0x50c], PT, P0 ;  /* 0x00014300ff007a0c */ /* 0x000fe20003f25300 */
[----:B------:R2:W-:Y:S04]  /*12690*/  STS [R236+0x80], R2 ;  /* 0x00008002ec007388 */ /* 0x0005e80000000800 */
[----:B------:R3:W-:Y:S01]  /*126a0*/  STS [R236+0x480], R0 ;  /* 0x00048000ec007388 */ /* 0x0007e20000000800 */
[----:B--2---:R-:W-:Y:S02]  /*126b0*/  F2FP.BF16.PACK_AB R2, R153, R152 ;  /* 0x000000989902723e */ /* 0x004fe400000010ff */
[----:B---3--:R-:W-:-:S03]  /*126c0*/  F2FP.BF16.PACK_AB R0, R155, R154 ;  /* 0x0000009a9b00723e */ /* 0x008fc600000010ff */
[----:B------:R2:W-:Y:S04]  /*126d0*/  STS [R237], R2 ;  /* 0x00000002ed007388 */ /* 0x0005e80000000800 */
[----:B------:R3:W-:Y:S01]  /*126e0*/  STS [R237+0x400], R0 ;  /* 0x00040000ed007388 */ /* 0x0007e20000000800 */
[----:B--2---:R-:W-:Y:S02]  /*126f0*/  F2FP.BF16.PACK_AB R2, R149, R148 ;  /* 0x000000949502723e */ /* 0x004fe400000010ff */
[----:B---3--:R-:W-:-:S03]  /*12700*/  F2FP.BF16.PACK_AB R0, R125, R124 ;  /* 0x0000007c7d00723e */ /* 0x008fc600000010ff */
        /* <DEDUP_REMOVED lines=114> */
[----:B------:R-:W-:Y:S02]  /*12e30*/  ISETP.NE.U32.AND P2, PT, RZ, c[0x0][0x500], PT ;  /* 0x00014000ff007a0c */ /* 0x000fe40003f45070 */
[----:B--2---:R-:W-:Y:S02]  /*12e40*/  F2FP.BF16.PACK_AB R2, R21, R20 ;  /* 0x000000141502723e */ /* 0x004fe400000010ff */
[----:B---3--:R-:W-:-:S03]  /*12e50*/  F2FP.BF16.PACK_AB R0, R67, R66 ;  /* 0x000000424300723e */ /* 0x008fc600000010ff */
[----:B------:R2:W-:Y:S04]  /*12e60*/  STS [R241+0xc000], R2 ;  /* 0x00c00002f1007388 */ /* 0x0005e80000000800 */
[----:B------:R3:W-:Y:S04]  /*12e70*/  STS [R241+0xc400], R0 ;  /* 0x00c40000f1007388 */ /* 0x0007e80000000800 */
[----:B------:R-:W-:Y:S01]  /*12e80*/  BAR.SYNC.DEFER_BLOCKING 0x1, 0x100 ;  /* 0x0044000000007b1d */ /* 0x000fe20000010000 */
[----:B------:R-:W-:Y:S02]  /*12e90*/  ISETP.NE.AND.EX P2, PT, RZ, c[0x0][0x504], PT, P2 ;  /* 0x00014100ff007a0c */ /* 0x000fe40003f45320 */
[----:B--2---:R-:W-:-:S04]  /*12ea0*/  @P1 IADD3 R2, P0, R227, c[0x0][0x508], RZ ;  /* 0x00014200e3021a10 */ /* 0x004fc80007f1e0ff */
[----:B------:R-:W-:Y:S02]  /*12eb0*/  @P1 IADD3.X R3, R232, c[0x0][0x50c], RZ, P0, !PT ;  /* 0x00014300e8031a10 */ /* 0x000fe400007fe4ff */
[----:B-1----:R-:W-:-:S03]  /*12ec0*/  IADD3 R4, P0, R227, c[0x0][0x500], RZ ;  /* 0x00014000e3047a10 */ /* 0x002fc60007f1e0ff */
[----:B------:R1:W5:Y:S01]  /*12ed0*/  @P1 LDG.E R12, [R2.64] ;  /* 0x00000008020c1981 */ /* 0x000362000c1e1900 */
[----:B------:R-:W-:Y:S01]  /*12ee0*/  IADD3.X R5, R232, c[0x0][0x504], RZ, P0, !PT ;  /* 0x00014100e8057a10 */ /* 0x000fe200007fe4ff */
[----:B-1----:R-:W-:-:S06]  /*12ef0*/  IMAD.MOV.U32 R2, RZ, RZ, RZ ;  /* 0x000000ffff027224 */ /* 0x002fcc00078e00ff */
[----:B------:R3:W5:Y:S01]  /*12f00*/  @P2 LDG.E R2, [R4.64] ;  /* 0x0000000804022981 */ /* 0x000762000c1e1900 */
[----:B------:R-:W-:-:S04]  /*12f10*/  ISETP.NE.AND P0, PT, R238, RZ, PT ;  /* 0x000000ffee00720c */ /* 0x000fc80003f05270 */
[----:B------:R-:W-:Y:S01]  /*12f20*/  SEL R3, R238, c[0x0][0x3d4], P0 ;  /* 0x0000f500ee037a07 */ /* 0x000fe20000000000 */
[----:B------:R-:W-:Y:S05]  /*12f30*/  @P1 BRA `(.L_x_280) ;  /* 0x0000004000001947 */ /* 0x000fea0003800000 */
[----:B------:R-:W-:Y:S05]  /*12f40*/  @!P2 BRA `(.L_x_280) ;  /* 0x000000300000a947 */ /* 0x000fea0003800000 */
[----:B---3--:R1:W2:Y:S04]  /*12f50*/  LDG.E R0, [R4.64] ;  /* 0x0000000804007981 */ /* 0x0082a8000c1e1900 */
[----:B-1----:R-:W2:Y:S02]  /*12f60*/  LDG.E R4, [R4.64+0x4] ;  /* 0x0000040804047981 */ /* 0x002ea4000c1e1900 */
[----:B--2--5:R-:W-:Y:S02]  /*12f70*/  IADD3 R12, -R0, R4, RZ ;  /* 0x00000004000c7210 */ /* 0x024fe40007ffe1ff */
.L_x_280:
[----:B------:R-:W2:Y:S01]  /*12f80*/  LDL R19, [R1+0x50] ;  /* 0x0000500001137983 */ /* 0x000ea20000100800 */
[----:B------:R-:W-:Y:S01]  /*12f90*/  IMAD.MOV.U32 R16, RZ, RZ, 0x368 ;  /* 0x00000368ff107424 */ /* 0x000fe200078e00ff */
[----:B------:R-:W-:Y:S02]  /*12fa0*/  ISETP.GT.AND P2, PT, R3, 0x1, PT ;  /* 0x000000010300780c */ /* 0x000fe40003f44270 */
[----:B------:R-:W-:-:S02]  /*12fb0*/  ISETP.NE.U32.AND P0, PT, RZ, c[0x0][0x500], PT ;  /* 0x00014000ff007a0c */ /* 0x000fc40003f05070 */
[----:B------:R-:W-:Y:S02]  /*12fc0*/  SEL R16, R16, 0x328, P2 ;  /* 0x0000032810107807 */ /* 0x000fe40001000000 */
[----:B------:R-:W-:Y:S02]  /*12fd0*/  ISETP.NE.AND.EX P0, PT, RZ, c[0x0][0x504], PT, P0 ;  /* 0x00014100ff007a0c */ /* 0x000fe40003f05300 */
[----:B------:R-:W1:Y:S01]  /*12fe0*/  LDC.64 R6, c[0x0][R16+0x170] ;  /* 0x00005c0010067b82 */ /* 0x000e620000000a00 */
[----:B---3--:R-:W-:Y:S02]  /*12ff0*/  LOP3.LUT R4, R230, 0xffff, RZ, 0xc0, !PT ;  /* 0x0000ffffe6047812 */ /* 0x008fe400078ec0ff */
[----:B------:R-:W-:Y:S02]  /*13000*/  SEL R0, R233, RZ, !P0 ;  /* 0x000000ffe9007207 */ /* 0x000fe40004000000 */
[----:B------:R-:W-:-:S03]  /*13010*/  SEL R5, R235, RZ, !P0 ;  /* 0x000000ffeb057207 */ /* 0x000fc60004000000 */
[----:B------:R-:W3:Y:S08]  /*13020*/  LDC.64 R10, c[0x0][R16+0x168] ;  /* 0x00005a00100a7b82 */ /* 0x000ef00000000a00 */
[----:B------:R-:W4:Y:S01]  /*13030*/  LDC.64 R14, c[0x0][R16+0x178] ;  /* 0x00005e00100e7b82 */ /* 0x000f220000000a00 */
[----:B-1----:R-:W-:-:S04]  /*13040*/  IMAD R3, R7, R0, RZ ;  /* 0x0000000007037224 */ /* 0x002fc800078e02ff */
[C---:B------:R-:W-:Y:S02]  /*13050*/  IMAD R5, R6.reuse, R5, R3 ;  /* 0x0000000506057224 */ /* 0x040fe400078e0203 */
[----:B------:R-:W-:-:S04]  /*13060*/  IMAD.WIDE.U32 R6, R6, R0, RZ ;  /* 0x0000000006067225 */ /* 0x000fc800078e00ff */
[----:B---3--:R-:W-:-:S04]  /*13070*/  IMAD.WIDE.U32 R8, R10, R4, RZ ;  /* 0x000000040a087225 */ /* 0x008fc800078e00ff */
[----:B------:R-:W-:Y:S01]  /*13080*/  IMAD R3, R11, R4, RZ ;  /* 0x000000040b037224 */ /* 0x000fe200078e02ff */
[--C-:B-----5:R-:W-:Y:S01]  /*13090*/  IADD3 R13, P1, P0, R6, R8, R2.reuse ;  /* 0x00000008060d7210 */ /* 0x120fe2000783e002 */
[----:B------:R-:W-:Y:S01]  /*130a0*/  IMAD.IADD R5, R7, 0x1, R5 ;  /* 0x0000000107057824 */ /* 0x000fe200078e0205 */
[----:B------:R-:W-:Y:S01]  /*130b0*/  SEL R6, R245, RZ, P2 ;  /* 0x000000fff5067207 */ /* 0x000fe20001000000 */
[----:B------:R-:W-:Y:S01]  /*130c0*/  IMAD.IADD R8, R9, 0x1, R3 ;  /* 0x0000000109087824 */ /* 0x000fe200078e0203 */
[----:B------:R-:W-:Y:S01]  /*130d0*/  SHF.R.S32.HI R11, RZ, 0x1f, R2 ;  /* 0x0000001fff0b7819 */ /* 0x000fe20000011402 */
[----:B------:R-:W-:Y:S02]  /*130e0*/  IMAD.MOV.U32 R3, RZ, RZ, c[0x0][0x4e8] ;  /* 0x00013a00ff037624 */ /* 0x000fe400078e00ff */
[----:B----4-:R-:W-:Y:S01]  /*130f0*/  IMAD R9, R15, R6, RZ ;  /* 0x000000060f097224 */ /* 0x010fe200078e02ff */
[----:B------:R-:W-:Y:S01]  /*13100*/  IADD3.X R10, R5, R8, R11, P1, P0 ;  /* 0x00000008050a7210 */ /* 0x000fe20000fe040b */
[----:B------:R-:W-:Y:S01]  /*13110*/  IMAD.WIDE.U32 R6, R14, R6, RZ ;  /* 0x000000060e067225 */ /* 0x000fe200078e00ff */
[----:B------:R-:W-:Y:S01]  /*13120*/  ISETP.NE.AND P3, PT, R3, 0x1, PT ;  /* 0x000000010300780c */ /* 0x000fe20003f65270 */
[----:B------:R-:W3:Y:S02]  /*13130*/  LDL R14, [R1+0x4c] ;  /* 0x00004c00010e7983 */ /* 0x000ee40000100800 */
[----:B------:R-:W-:-:S02]  /*13140*/  IMAD.IADD R9, R7, 0x1, R9 ;  /* 0x0000000107097824 */ /* 0x000fc400078e0209 */
[----:B------:R-:W-:Y:S02]  /*13150*/  IMAD R12, R12, c[0x0][0x4e8], RZ ;  /* 0x00013a000c0c7a24 */ /* 0x000fe400078e02ff */
[----:B--2---:R-:W-:-:S06]  /*13160*/  IMAD R3, R229, 0x80, R19 ;  /* 0x00000080e5037824 */ /* 0x004fcc00078e0213 */
[----:B------:R-:W-:-:S04]  /*13170*/  @P3 IMAD.HI.U32 R8, R3, c[0x0][0x4ec], RZ ;  /* 0x00013b0003083a27 */ /* 0x000fc800078e00ff */
[----:B------:R-:W-:Y:S01]  /*13180*/  IMAD.MOV.U32 R5, RZ, RZ, R3 ;  /* 0x000000ffff057224 */ /* 0x000fe200078e0003 */
[----:B------:R-:W-:-:S04]  /*13190*/  @P3 SHF.R.U32.HI R5, RZ, c[0x0][0x4f0], R8 ;  /* 0x00013c00ff053a19 */ /* 0x000fc80000011608 */
[----:B------:R-:W-:Y:S02]  /*131a0*/  IADD3 R6, P1, P0, R5, R13, R6 ;  /* 0x0000000d05067210 */ /* 0x000fe4000783e006 */
[----:B------:R-:W-:-:S04]  /*131b0*/  SHF.R.S32.HI R7, RZ, 0x1f, R5 ;  /* 0x0000001fff077819 */ /* 0x000fc80000011405 */
[----:B------:R-:W-:Y:S02]  /*131c0*/  IADD3.X R7, R7, R10, R9, P1, P0 ;  /* 0x0000000a07077210 */ /* 0x000fe40000fe0409 */
[----:B------:R-:W1:Y:S01]  /*131d0*/  LDC.64 R8, c[0x0][R16+0x160] ;  /* 0x0000580010087b82 */ /* 0x000e620000000a00 */
[----:B------:R-:W-:-:S04]  /*131e0*/  IMAD.MOV R5, RZ, RZ, -R5 ;  /* 0x000000ffff057224 */ /* 0x000fc800078e0a05 */
[----:B------:R-:W-:-:S05]  /*131f0*/  IMAD R5, R5, c[0x0][0x4e8], R3 ;  /* 0x00013a0005057a24 */ /* 0x000fca00078e0203 */
[----:B------:R-:W-:Y:S02]  /*13200*/  SHF.R.S32.HI R10, RZ, 0x1f, R5 ;  /* 0x0000001fff0a7819 */ /* 0x000fe40000011405 */
[----:B------:R-:W-:-:S04]  /*13210*/  SHF.R.S32.HI R19, RZ, 0x1f, R93 ;  /* 0x0000001fff137819 */ /* 0x000fc8000001145d */
[----:B------:R-:W-:-:S04]  /*13220*/  LEA.HI R19, R19, R93, RZ, 0x5 ;  /* 0x0000005d13137211 */ /* 0x000fc800078f28ff */
[----:B------:R-:W-:Y:S01]  /*13230*/  LOP3.LUT R19, R19, 0xffffffe0, RZ, 0xc0, !PT ;  /* 0xffffffe013137812 */ /* 0x000fe200078ec0ff */
[----:B-1----:R-:W-:-:S04]  /*13240*/  IMAD.WIDE.U32 R6, R8, R5, R6 ;  /* 0x0000000508067225 */ /* 0x002fc800078e0006 */
[----:B------:R-:W-:-:S04]  /*13250*/  IMAD R5, R9, R5, RZ ;  /* 0x0000000509057224 */ /* 0x000fc800078e02ff */
[----:B------:R-:W-:Y:S02]  /*13260*/  IMAD R5, R8, R10, R5 ;  /* 0x0000000a08057224 */ /* 0x000fe400078e0205 */
[----:B------:R-:W-:Y:S02]  /*13270*/  IMAD.MOV.U32 R8, RZ, RZ, c[0x0][0x4a8] ;  /* 0x00012a00ff087624 */ /* 0x000fe400078e00ff */
[----:B------:R-:W-:-:S03]  /*13280*/  IMAD.MOV.U32 R9, RZ, RZ, c[0x0][0x4ac] ;  /* 0x00012b00ff097624 */ /* 0x000fc600078e00ff */
[----:B------:R-:W-:Y:S01]  /*13290*/  SEL R8, R8, c[0x0][0x450], P2 ;  /* 0x0001140008087a07 */ /* 0x000fe20001000000 */
[----:B------:R-:W-:Y:S01]  /*132a0*/  IMAD.IADD R7, R7, 0x1, R5 ;  /* 0x0000000107077824 */ /* 0x000fe200078e0205 */
[----:B------:R-:W-:Y:S02]  /*132b0*/  SEL R9, R9, c[0x0][0x454], P2 ;  /* 0x0001150009097a07 */ /* 0x000fe40001000000 */
[----:B------:R-:W-:-:S04]  /*132c0*/  LEA R5, P0, R6, R8, 0x2 ;  /* 0x0000000806057211 */ /* 0x000fc800078010ff */
[----:B------:R-:W-:Y:S01]  /*132d0*/  LEA.HI.X R7, R6, R9, R7, 0x2, P0 ;  /* 0x0000000906077211 */ /* 0x000fe200000f1407 */
[----:B------:R-:W-:Y:S01]  /*132e0*/  SHFL.IDX PT, R8, R5, RZ, 0x1c1f ;  /* 0x001c1fff05087589 */ /* 0x000fe200000e0000 */
[----:B------:R-:W-:-:S03]  /*132f0*/  IMAD.IADD R19, R93, 0x1, -R19 ;  /* 0x000000015d137824 */ /* 0x000fc600078e0a13 */
[----:B------:R-:W1:Y:S04]  /*13300*/  SHFL.IDX PT, R9, R7, RZ, 0x1c1f ;  /* 0x001c1fff07097589 */ /* 0x000e6800000e0000 */
[----:B------:R3:W-:Y:S01]  /*13310*/  SHFL.IDX PT, R6, R5, 0x1, 0x1c1f ;  /* 0x003c1f0005067f89 */ /* 0x0007e200000e0000 */
[----:B------:R-:W-:-:S03]  /*13320*/  LOP3.LUT P0, RZ, R19, 0x3, RZ, 0xc0, !PT ;  /* 0x0000000313ff7812 */ /* 0x000fc6000780c0ff */
[----:B------:R-:W2:Y:S01]  /*13330*/  SHFL.IDX PT, R7, R7, 0x1, 0x1c1f ;  /* 0x003c1f0007077f89 */ /* 0x000ea200000e0000 */
[----:B---3--:R-:W-:-:S05]  /*13340*/  IMAD R5, R229, 0x80, R14 ;  /* 0x00000080e5057824 */ /* 0x008fca00078e020e */
[C---:B------:R-:W-:Y:S02]  /*13350*/  IADD3 R10, R5.reuse, 0x8, RZ ;  /* 0x00000008050a7810 */ /* 0x040fe40007ffe0ff */
[-C--:B------:R-:W-:Y:S02]  /*13360*/  ISETP.GE.OR P1, PT, R5, R12.reuse, P0 ;  /* 0x0000000c0500720c */ /* 0x080fe40000726670 */
[----:B------:R-:W-:-:S11]  /*13370*/  ISETP.GE.OR P0, PT, R10, R12, P0 ;  /* 0x0000000c0a00720c */ /* 0x000fd60000706670 */
[----:B-1----:R1:W-:Y:S01]  /*13380*/  @!P1 ST.E [R8.64], R18 ;  /* 0x0000001208009985 */ /* 0x0023e2000c101908 */
[----:B------:R-:W-:-:S03]  /*13390*/  ISETP.GE.AND P1, PT, R10, R12, PT ;  /* 0x0000000c0a00720c */ /* 0x000fc60003f26270 */
[----:B--2---:R1:W-:Y:S01]  /*133a0*/  @!P0 ST.E [R6.64], R17 ;  /* 0x0000001106008985 */ /* 0x0043e2000c101908 */
[----:B------:R-:W-:Y:S02]  /*133b0*/  ISETP.GE.AND P0, PT, R5, R12, PT ;  /* 0x0000000c0500720c */ /* 0x000fe40003f06270 */
[----:B------:R-:W-:Y:S01]  /*133c0*/  P2R R13, PR, RZ, 0x2 ;  /* 0x00000002ff0d7803 */ /* 0x000fe20000000000 */
[----:B------:R-:W-:Y:S05]  /*133d0*/  @P2 BRA `(.L_x_281) ;  /* 0x0000091000002947 */ /* 0x000fea0003800000 */
[----:B------:R-:W-:Y:S01]  /*133e0*/  IMAD R11, R11, c[0x0][0x3a0], RZ ;  /* 0x0000e8000b0b7a24 */ /* 0x000fe200078e02ff */
[----:B-1----:R-:W-:Y:S01]  /*133f0*/  LEA R8, R229, R218, 0x7 ;  /* 0x000000dae5087211 */ /* 0x002fe200078e38ff */
[C---:B------:R-:W-:Y:S01]  /*13400*/  IMAD.WIDE.U32 R6, R2.reuse, c[0x0][0x3a0], RZ ;  /* 0x0000e80002067a25 */ /* 0x040fe200078e00ff */
[----:B------:R-:W-:Y:S01]  /*13410*/  SHF.R.S32.HI R5, RZ, 0x1f, R0 ;  /* 0x0000001fff057819 */ /* 0x000fe20000011400 */
[----:B------:R1:W2:Y:S02]  /*13420*/  LDS.128 R28, [R198+0x80] ;  /* 0x00008000c61c7984 */ /* 0x0002a40000000c00 */
[----:B------:R-:W-:-:S02]  /*13430*/  IMAD R2, R2, c[0x0][0x3a4], R11 ;  /* 0x0000e90002027a24 */ /* 0x000fc400078e020b */
[----:B------:R-:W-:Y:S01]  /*13440*/  @P3 IMAD.HI.U32 R9, R8, c[0x0][0x4ec], RZ ;  /* 0x00013b0008093a27 */ /* 0x000fe200078e00ff */
[----:B------:R1:W3:Y:S02]  /*13450*/  LDS.128 R44, [R198+0x1080] ;  /* 0x00108000c62c7984 */ /* 0x0002e40000000c00 */
[----:B------:R-:W-:Y:S02]  /*13460*/  IADD3 R3, R7, R2, RZ ;  /* 0x0000000207037210 */ /* 0x000fe40007ffe0ff */
[----:B------:R-:W-:Y:S01]  /*13470*/  MOV R2, R6 ;  /* 0x0000000600027202 */ /* 0x000fe20000000f00 */
[----:B------:R1:W4:Y:S04]  /*13480*/  LDS.128 R60, [R198+0x2080] ;  /* 0x00208000c63c7984 */ /* 0x0003280000000c00 */
[----:B------:R-:W-:Y:S01]  /*13490*/  IMAD.WIDE.U32 R6, R4, c[0x0][0x3e8], R2 ;  /* 0x0000fa0004067a25 */ /* 0x000fe200078e0002 */
[----:B------:R1:W1:Y:S01]  /*134a0*/  LDS.128 R76, [R198+0x3080] ;  /* 0x00308000c64c7984 */ /* 0x0002620000000c00 */
[----:B------:R-:W-:-:S02]  /*134b0*/  MOV R2, R8 ;  /* 0x0000000800027202 */ /* 0x000fc40000000f00 */
[----:B------:R-:W-:Y:S01]  /*134c0*/  IMAD R3, R5, c[0x0][0x3f0], RZ ;  /* 0x0000fc0005037a24 */ /* 0x000fe200078e02ff */
[----:B------:R1:W1:Y:S01]  /*134d0*/  LDS.128 R24, [R198+0x4080] ;  /* 0x00408000c6187984 */ /* 0x0002620000000c00 */
[----:B------:R-:W-:Y:S01]  /*134e0*/  IMAD R5, R4, c[0x0][0x3ec], R7 ;  /* 0x0000fb0004057a24 */ /* 0x000fe200078e0207 */
[----:B------:R-:W-:Y:S01]  /*134f0*/  MOV R4, R6 ;  /* 0x0000000600047202 */ /* 0x000fe20000000f00 */
[C---:B------:R-:W-:Y:S01]  /*13500*/  IMAD R7, R0.reuse, c[0x0][0x3f4], R3 ;  /* 0x0000fd0000077a24 */ /* 0x040fe200078e0203 */
[----:B------:R1:W1:Y:S01]  /*13510*/  LDS.128 R40, [R198+0x5080] ;  /* 0x00508000c6287984 */ /* 0x0002620000000c00 */
[----:B------:R-:W-:Y:S02]  /*13520*/  @P3 SHF.R.U32.HI R2, RZ, c[0x0][0x4f0], R9 ;  /* 0x00013c00ff023a19 */ /* 0x000fe40000011609 */
[----:B------:R-:W-:Y:S01]  /*13530*/  IMAD.WIDE.U32 R4, R0, c[0x0][0x3f0], R4 ;  /* 0x0000fc0000047a25 */ /* 0x000fe200078e0004 */
[----:B------:R1:W1:Y:S01]  /*13540*/  LDS.128 R56, [R198+0x6080] ;  /* 0x00608000c6387984 */ /* 0x0002620000000c00 */
[----:B------:R-:W-:-:S02]  /*13550*/  SHF.R.S32.HI R3, RZ, 0x1f, R2 ;  /* 0x0000001fff037819 */ /* 0x000fc40000011402 */
[----:B------:R-:W-:Y:S01]  /*13560*/  IADD3 R0, -R2, RZ, RZ ;  /* 0x000000ff02007210 */ /* 0x000fe20007ffe1ff */
[----:B------:R1:W1:Y:S01]  /*13570*/  LDS.128 R72, [R198+0x7080] ;  /* 0x00708000c6487984 */ /* 0x0002620000000c00 */
[----:B------:R-:W-:Y:S01]  /*13580*/  IADD3 R5, R5, R7, RZ ;  /* 0x0000000705057210 */ /* 0x000fe20007ffe0ff */
[----:B------:R-:W-:Y:S02]  /*13590*/  IMAD R3, R3, c[0x0][0x3e0], RZ ;  /* 0x0000f80003037a24 */ /* 0x000fe400078e02ff */
[----:B------:R1:W1:Y:S01]  /*135a0*/  LDS.128 R20, [R198+0x8080] ;  /* 0x00808000c6147984 */ /* 0x0002620000000c00 */
[----:B------:R-:W-:Y:S02]  /*135b0*/  IMAD R0, R0, c[0x0][0x4e8], R8 ;  /* 0x00013a0000007a24 */ /* 0x000fe400078e0208 */
[C---:B------:R-:W-:Y:S01]  /*135c0*/  IMAD R6, R2.reuse, c[0x0][0x3e4], R3 ;  /* 0x0000f90002067a24 */ /* 0x040fe200078e0203 */
[----:B------:R1:W1:Y:S01]  /*135d0*/  LDS.128 R36, [R198+0x9080] ;  /* 0x00908000c6247984 */ /* 0x0002620000000c00 */
[----:B------:R-:W-:Y:S01]  /*135e0*/  IMAD.WIDE.U32 R2, R2, c[0x0][0x3e0], R4 ;  /* 0x0000f80002027a25 */ /* 0x000fe200078e0004 */
[----:B------:R-:W-:-:S02]  /*135f0*/  SHF.R.S32.HI R4, RZ, 0x1f, R0 ;  /* 0x0000001fff047819 */ /* 0x000fc40000011400 */
[----:B------:R1:W1:Y:S01]  /*13600*/  LDS.128 R52, [R198+0xa080] ;  /* 0x00a08000c6347984 */ /* 0x0002620000000c00 */
[----:B------:R-:W-:Y:S02]  /*13610*/  LEA R5, R229, R208, 0x7 ;  /* 0x000000d0e5057211 */ /* 0x000fe400078e38ff */
[----:B------:R-:W-:Y:S01]  /*13620*/  IADD3 R3, R3, R6, RZ ;  /* 0x0000000603037210 */ /* 0x000fe20007ffe0ff */
[----:B------:R1:W1:Y:S01]  /*13630*/  LDS.128 R68, [R198+0xb080] ;  /* 0x00b08000c6447984 */ /* 0x0002620000000c00 */
[----:B------:R-:W-:-:S03]  /*13640*/  IMAD R4, R4, c[0x0][0x3d8], RZ ;  /* 0x0000f60004047a24 */ /* 0x000fc600078e02ff */
[----:B------:R1:W1:Y:S01]  /*13650*/  LDS.128 R16, [R198+0xc080] ;  /* 0x00c08000c6107984 */ /* 0x0002620000000c00 */
[----:B------:R-:W-:-:S03]  /*13660*/  IMAD.WIDE.U32 R2, R0, c[0x0][0x3d8], R2 ;  /* 0x0000f60000027a25 */ /* 0x000fc600078e0002 */
[----:B------:R1:W1:Y:S01]  /*13670*/  LDS.128 R32, [R198+0xd080] ;  /* 0x00d08000c6207984 */ /* 0x0002620000000c00 */
[----:B------:R-:W-:Y:S01]  /*13680*/  IMAD R0, R0, c[0x0][0x3dc], R4 ;  /* 0x0000f70000007a24 */ /* 0x000fe200078e0204 */
[C---:B------:R-:W-:Y:S02]  /*13690*/  LEA R14, P0, R2.reuse, c[0x0][0x380], 0x1 ;  /* 0x0000e000020e7a11 */ /* 0x040fe400078008ff */
[----:B------:R1:W1:Y:S02]  /*136a0*/  LDS.128 R48, [R198+0xe080] ;  /* 0x00e08000c6307984 */ /* 0x0002640000000c00 */
[----:B------:R-:W-:Y:S02]  /*136b0*/  IADD3 R0, R3, R0, RZ ;  /* 0x0000000003007210 */ /* 0x000fe40007ffe0ff */
[----:B------:R1:W1:Y:S02]  /*136c0*/  LDS.128 R64, [R198+0xf080] ;  /* 0x00f08000c6407984 */ /* 0x0002640000000c00 */
[----:B------:R-:W-:Y:S01]  /*136d0*/  LEA.HI.X R13, R2, c[0x0][0x384], R0, 0x1, P0 ;  /* 0x0000e100020d7a11 */ /* 0x000fe200000f0c00 */
[----:B------:R-:W-:Y:S05]  /*136e0*/  BRA.DIV ~URZ, `(.L_x_282) ;  /* 0x000049227f007947 */ /* 0x000fea000b800000 */
[----:B--234-:R2:W3:Y:S02]  /*136f0*/  SHFL.IDX PT, R4, R13, RZ, 0x181f ;  /* 0x00181fff0d047589 */ /* 0x01c4e400000e0000 */
.L_x_353:
[----:B------:R-:W-:Y:S05]  /*13700*/  BRA.DIV ~URZ, `(.L_x_283) ;  /* 0x000049727f007947 */ /* 0x000fea000b800000 */
[----:B------:R4:W2:Y:S02]  /*13710*/  SHFL.IDX PT, R0, R14, RZ, 0x181f ;  /* 0x00181fff0e007589 */ /* 0x0008a400000e0000 */
.L_x_354:
[----:B------:R-:W-:Y:S01]  /*13720*/  ISETP.GE.AND P0, PT, R5, R12, PT ;  /* 0x0000000c0500720c */ /* 0x000fe20003f06270 */
[----:B------:R-:W-:-:S12]  /*13730*/  BSSY B0, `(.L_x_284) ;  /* 0x0000012000007945 */ /* 0x000fd80003800000 */
[----:B------:R-:W-:Y:S05]  /*13740*/  @P0 BRA `(.L_x_285) ;  /* 0x0000010000000947 */ /* 0x000fea0003800000 */
[----:B------:R-:W-:Y:S02]  /*13750*/  ISETP.GE.AND P3, PT, R132, c[0x0][0x3c8], PT ;  /* 0x0000f20084007a0c */ /* 0x000fe40003f66270 */
[----:B------:R-:W-:Y:S02]  /*13760*/  ISETP.GE.AND P2, PT, R135, c[0x0][0x3c8], PT ;  /* 0x0000f20087007a0c */ /* 0x000fe40003f46270 */
[----:B------:R-:W-:Y:S02]  /*13770*/  ISETP.GE.AND P1, PT, R199, c[0x0][0x3c8], PT ;  /* 0x0000f200c7007a0c */ /* 0x000fe40003f26270 */
[----:B------:R-:W-:-:S07]  /*13780*/  ISETP.GE.AND P0, PT, R200, c[0x0][0x3c8], PT ;  /* 0x0000f200c8007a0c */ /* 0x000fce0003f06270 */
[-C--:B--2---:R-:W-:Y:S02]  /*13790*/  @!P3 LEA R10, P4, R132, R0.reuse, 0x1 ;  /* 0x00000000840ab211 */ /* 0x084fe400078808ff */
[-C--:B------:R-:W-:Y:S02]  /*137a0*/  @!P2 LEA R8, P6, R204, R0.reuse, 0x1 ;  /* 0x00000000cc08a211 */ /* 0x080fe400078c08ff */
[C---:B------:R-:W-:Y:S02]  /*137b0*/  @!P1 LEA R6, P5, R199.reuse, R0, 0x1 ;  /* 0x00000000c7069211 */ /* 0x040fe400078a08ff */
[----:B---3--:R-:W-:Y:S02]  /*137c0*/  @!P3 LEA.HI.X R11, R132, R4, R133, 0x1, P4 ;  /* 0x00000004840bb211 */ /* 0x008fe400020f0c85 */
[----:B------:R-:W-:Y:S02]  /*137d0*/  @!P0 LEA R2, P4, R200, R0, 0x1 ;  /* 0x00000000c8028211 */ /* 0x000fe400078808ff */
[-C--:B------:R-:W-:Y:S01]  /*137e0*/  @!P2 LEA.HI.X R9, R204, R4.reuse, R209, 0x1, P6 ;  /* 0x00000004cc09a211 */ /* 0x080fe200030f0cd1 */
[----:B------:R2:W-:Y:S01]  /*137f0*/  @!P3 ST.E.128 [R10.64], R28 ;  /* 0x0000001c0a00b985 */ /* 0x0005e2000c101d08 */
[----:B------:R-:W-:-:S02]  /*13800*/  @!P1 LEA.HI.X R7, R199, R4, R211, 0x1, P5 ;  /* 0x00000004c7079211 */ /* 0x000fc400028f0cd3 */
[----:B------:R-:W-:Y:S01]  /*13810*/  @!P0 LEA.HI.X R3, R200, R4, R210, 0x1, P4 ;  /* 0x00000004c8038211 */ /* 0x000fe200020f0cd2 */
[----:B-1----:R2:W-:Y:S04]  /*13820*/  @!P2 ST.E.128 [R8.64], R24 ;  /* 0x000000180800a985 */ /* 0x0025e8000c101d08 */
[----:B------:R2:W-:Y:S04]  /*13830*/  @!P1 ST.E.128 [R6.64], R20 ;  /* 0x0000001406009985 */ /* 0x0005e8000c101d08 */
[----:B------:R2:W-:Y:S02]  /*13840*/  @!P0 ST.E.128 [R2.64], R16 ;  /* 0x0000001002008985 */ /* 0x0005e4000c101d08 */
.L_x_285:
[----:B------:R-:W-:Y:S05]  /*13850*/  BSYNC B0 ;  /* 0x0000000000007941 */ /* 0x000fea0003800000 */
.L_x_284:
[----:B------:R-:W-:Y:S05]  /*13860*/  BRA.DIV ~URZ, `(.L_x_286) ;  /* 0x000048827f007947 */ /* 0x000fea000b800000 */
[----:B---3--:R3:W4:Y:S04]  /*13870*/  SHFL.IDX PT, R4, R13, 0x1, 0x181f ;  /* 0x00381f000d047f89 */ /* 0x00872800000e0000 */
[----:B--2---:R3:W2:Y:S02]  /*13880*/  SHFL.IDX PT, R0, R14, 0x1, 0x181f ;  /* 0x00381f000e007f89 */ /* 0x0046a400000e0000 */
.L_x_355:
[----:B------:R-:W-:Y:S01]  /*13890*/  IADD3 R2, R5, 0x20, RZ ;  /* 0x0000002005027810 */ /* 0x000fe20007ffe0ff */
[----:B------:R-:W-:Y:S03]  /*138a0*/  BSSY B0, `(.L_x_287) ;  /* 0x0000013000007945 */ /* 0x000fe60003800000 */
[----:B------:R-:W-:-:S13]  /*138b0*/  ISETP.GE.AND P0, PT, R2, R12, PT ;  /* 0x0000000c0200720c */ /* 0x000fda0003f06270 */
        /* <DEDUP_REMOVED lines=8> */
[----:B----4-:R-:W-:Y:S02]  /*13940*/  @!P3 LEA.HI.X R11, R132, R4, R133, 0x1, P4 ;  /* 0x00000004840bb211 */ /* 0x010fe400020f0c85 */
        /* <DEDUP_REMOVED lines=8> */
.L_x_288:
[----:B------:R-:W-:Y:S05]  /*139d0*/  BSYNC B0 ;  /* 0x0000000000007941 */ /* 0x000fea0003800000 */
.L_x_287:
[----:B------:R-:W-:Y:S05]  /*139e0*/  BRA.DIV ~URZ, `(.L_x_289) ;  /* 0x000047d27f007947 */ /* 0x000fea000b800000 */
[----:B----4-:R4:W3:Y:S02]  /*139f0*/  SHFL.IDX PT, R4, R13, 0x2, 0x181f ;  /* 0x00581f000d047f89 */ /* 0x0108e400000e0000 */
.L_x_356:
[----:B------:R-:W-:Y:S05]  /*13a00*/  BRA.DIV ~URZ, `(.L_x_290) ;  /* 0x000048227f007947 */ /* 0x000fea000b800000 */
[----:B--2---:R2:W4:Y:S02]  /*13a10*/  SHFL.IDX PT, R0, R14, 0x2, 0x181f ;  /* 0x00581f000e007f89 */ /* 0x00452400000e0000 */
.L_x_357:
        /* <DEDUP_REMOVED lines=8> */
[-C--:B----4-:R-:W-:Y:S02]  /*13aa0*/  @!P3 LEA R10, P4, R132, R0.reuse, 0x1 ;  /* 0x00000000840ab211 */ /* 0x090fe400078808ff */
        /* <DEDUP_REMOVED lines=11> */
.L_x_292:
[----:B------:R-:W-:Y:S05]  /*13b60*/  BSYNC B0 ;  /* 0x0000000000007941 */ /* 0x000fea0003800000 */
.L_x_291:
[----:B------:R-:W-:Y:S05]  /*13b70*/  BRA.DIV ~URZ, `(.L_x_293) ;  /* 0x000047227f007947 */ /* 0x000fea000b800000 */
[----:B---3--:R3:W2:Y:S04]  /*13b80*/  SHFL.IDX PT, R4, R13, 0x3, 0x181f ;  /* 0x00781f000d047f89 */ /* 0x0086a800000e0000 */
[----:B----4-:R3:W4:Y:S02]  /*13b90*/  SHFL.IDX PT, R0, R14, 0x3, 0x181f ;  /* 0x00781f000e007f89 */ /* 0x01072400000e0000 */
.L_x_358:
[----:B------:R-:W-:-:S04]  /*13ba0*/  IADD3 R2, R5, 0x60, RZ ;  /* 0x0000006005027810 */ /* 0x000fc80007ffe0ff */
[----:B------:R-:W-:-:S13]  /*13bb0*/  ISETP.GE.AND P0, PT, R2, R12, PT ;  /* 0x0000000c0200720c */ /* 0x000fda0003f06270 */
[----:B------:R-:W-:Y:S05]  /*13bc0*/  @P0 BRA `(.L_x_294) ;  /* 0x00002bf000000947 */ /* 0x000fea0003800000 */
[----:B------:R-:W-:Y:S02]  /*13bd0*/  ISETP.GE.AND P2, PT, R132, c[0x0][0x3c8], PT ;  /* 0x0000f20084007a0c */ /* 0x000fe40003f46270 */
[----:B------:R-:W-:Y:S02]  /*13be0*/  ISETP.GE.AND P1, PT, R135, c[0x0][0x3c8], PT ;  /* 0x0000f20087007a0c */ /* 0x000fe40003f26270 */
[----:B------:R-:W-:-:S09]  /*13bf0*/  ISETP.GE.AND P0, PT, R199, c[0x0][0x3c8], PT ;  /* 0x0000f200c7007a0c */ /* 0x000fd20003f06270 */
[-C--:B----4-:R-:W-:Y:S02]  /*13c00*/  @!P2 LEA R8, P5, R132, R0.reuse, 0x1 ;  /* 0x000000008408a211 */ /* 0x090fe400078a08ff */
[-C--:B------:R-:W-:Y:S02]  /*13c10*/  @!P1 LEA R6, P4, R204, R0.reuse, 0x1 ;  /* 0x00000000cc069211 */ /* 0x080fe400078808ff */
[C---:B------:R-:W-:Y:S02]  /*13c20*/  @!P0 LEA R2, P3, R199.reuse, R0, 0x1 ;  /* 0x00000000c7028211 */ /* 0x040fe400078608ff */
[-C--:B--2---:R-:W-:Y:S02]  /*13c30*/  @!P2 LEA.HI.X R9, R132, R4.reuse, R133, 0x1, P5 ;  /* 0x000000048409a211 */ /* 0x084fe400028f0c85 */
[-C--:B------:R-:W-:Y:S02]  /*13c40*/  @!P1 LEA.HI.X R7, R204, R4.reuse, R209, 0x1, P4 ;  /* 0x00000004cc079211 */ /* 0x080fe400020f0cd1 */
[----:B------:R-:W-:Y:S01]  /*13c50*/  @!P0 LEA.HI.X R3, R199, R4, R211, 0x1, P3 ;  /* 0x00000004c7038211 */ /* 0x000fe200018f0cd3 */
[----:B-1----:R1:W-:Y:S04]  /*13c60*/  @!P2 ST.E.128 [R8.64], R76 ;  /* 0x0000004c0800a985 */ /* 0x0023e8000c101d08 */
[----:B------:R1:W-:Y:S04]  /*13c70*/  @!P1 ST.E.128 [R6.64], R72 ;  /* 0x0000004806009985 */ /* 0x0003e8000c101d08 */
[----:B------:R1:W-:Y:S01]  /*13c80*/  @!P0 ST.E.128 [R2.64], R68 ;  /* 0x0000004402008985 */ /* 0x0003e2000c101d08 */
[----:B------:R-:W-:-:S13]  /*13c90*/  ISETP.GE.AND P0, PT, R200, c[0x0][0x3c8], PT ;  /* 0x0000f200c8007a0c */ /* 0x000fda0003f06270 */
[----:B------:R-:W-:Y:S05]  /*13ca0*/  @P0 BRA `(.L_x_294) ;  /* 0x00002b1000000947 */ /* 0x000fea0003800000 */
[----:B-1----:R-:W-:-:S04]  /*13cb0*/  LEA R2, P0, R200, R0, 0x1 ;  /* 0x00000000c8027211 */ /* 0x002fc800078008ff */
[----:B------:R-:W-:-:S05]  /*13cc0*/  LEA.HI.X R3, R200, R4, R210, 0x1, P0 ;  /* 0x00000004c8037211 */ /* 0x000fca00000f0cd2 */
[----:B------:R1:W-:Y:S01]  /*13cd0*/  ST.E.128 [R2.64], R64 ;  /* 0x0000004002007985 */ /* 0x0003e2000c101d08 */
[----:B------:R-:W-:Y:S05]  /*13ce0*/  BRA `(.L_x_294) ;  /* 0x00002ad000007947 */ /* 0x000fea0003800000 */
.L_x_281:
[----:B------:R-:W-:Y:S02]  /*13cf0*/  IMAD R11, R11, c[0x0][0x408], RZ ;  /* 0x000102000b0b7a24 */ /* 0x000fe400078e02ff */
[----:B-1----:R-:W-:-:S04]  /*13d00*/  IMAD.WIDE.U32 R6, R2, c[0x0][0x408], RZ ;  /* 0x0001020002067a25 */ /* 0x002fc800078e00ff */
[----:B------:R-:W-:Y:S01]  /*13d10*/  IMAD R11, R2, c[0x0][0x40c], R11 ;  /* 0x00010300020b7a24 */ /* 0x000fe200078e020b */
[----:B------:R-:W-:-:S04]  /*13d20*/  SHF.R.S32.HI R2, RZ, 0x1f, R0 ;  /* 0x0000001fff027819 */ /* 0x000fc80000011400 */
[----:B------:R-:W-:Y:S01]  /*13d30*/  IADD3 R7, R7, R11, RZ ;  /* 0x0000000b07077210 */ /* 0x000fe20007ffe0ff */
[----:B------:R-:W-:-:S04]  /*13d40*/  IMAD R2, R2, c[0x0][0x440], RZ ;  /* 0x0001100002027a24 */ /* 0x000fc800078e02ff */
[----:B------:R-:W-:-:S04]  /*13d50*/  IMAD.WIDE.U32 R6, R4, c[0x0][0x438], R6 ;  /* 0x00010e0004067a25 */ /* 0x000fc800078e0006 */
[----:B------:R-:W-:Y:S01]  /*13d60*/  IMAD R5, R4, c[0x0][0x43c], R7 ;  /* 0x00010f0004057a24 */ /* 0x000fe200078e0207 */
[----:B------:R-:W-:-:S05]  /*13d70*/  MOV R4, R6 ;  /* 0x0000000600047202 */ /* 0x000fca0000000f00 */
[----:B------:R-:W-:-:S04]  /*13d80*/  IMAD.WIDE.U32 R4, R0, c[0x0][0x440], R4 ;  /* 0x0001100000047a25 */ /* 0x000fc800078e0004 */
[----:B------:R-:W-:Y:S02]  /*13d90*/  IMAD R0, R0, c[0x0][0x444], R2 ;  /* 0x0001110000007a24 */ /* 0x000fe400078e0202 */
[----:B------:R-:W-:-:S03]  /*13da0*/  @P3 IMAD.HI.U32 R2, R3, c[0x0][0x4ec], RZ ;  /* 0x00013b0003023a27 */ /* 0x000fc600078e00ff */
[----:B------:R-:W-:Y:S02]  /*13db0*/  IADD3 R5, R5, R0, RZ ;  /* 0x0000000005057210 */ /* 0x000fe40007ffe0ff */
[----:B------:R-:W-:Y:S02]  /*13dc0*/  MOV R0, R3 ;  /* 0x0000000300007202 */ /* 0x000fe40000000f00 */
[----:B------:R-:W-:Y:S01]  /*13dd0*/  @P3 SHF.R.U32.HI R0, RZ, c[0x0][0x4f0], R2 ;  /* 0x00013c00ff003a19 */ /* 0x000fe20000011602 */
[----:B------:R-:W-:-:S03]  /*13de0*/  IMAD.WIDE.U32 R4, R245, c[0x0][0x448], R4 ;  /* 0x00011200f5047a25 */ /* 0x000fc600078e0004 */
[----:B------:R-:W-:Y:S01]  /*13df0*/  SHF.R.S32.HI R2, RZ, 0x1f, R0 ;  /* 0x0000001fff027819 */ /* 0x000fe20000011400 */
[----:B------:R-:W-:Y:S01]  /*13e00*/  IMAD R5, R245, c[0x0][0x44c], R5 ;  /* 0x00011300f5057a24 */ /* 0x000fe200078e0205 */
[----:B------:R-:W-:-:S03]  /*13e10*/  IADD3 R6, -R0, RZ, RZ ;  /* 0x000000ff00067210 */ /* 0x000fc60007ffe1ff */
[----:B------:R-:W-:Y:S02]  /*13e20*/  IMAD R7, R2, c[0x0][0x430], RZ ;  /* 0x00010c0002077a24 */ /* 0x000fe400078e02ff */
[----:B------:R-:W-:Y:S02]  /*13e30*/  IMAD R6, R6, c[0x0][0x4e8], R3 ;  /* 0x00013a0006067a24 */ /* 0x000fe400078e0203 */
[----:B------:R-:W-:-:S04]  /*13e40*/  IMAD.WIDE.U32 R2, R0, c[0x0][0x430], R4 ;  /* 0x00010c0000027a25 */ /* 0x000fc800078e0004 */
[----:B------:R-:W-:-:S05]  /*13e50*/  IMAD R0, R0, c[0x0][0x434], R7 ;  /* 0x00010d0000007a24 */ /* 0x000fca00078e0207 */
[----:B------:R-:W-:Y:S02]  /*13e60*/  IADD3 R3, R3, R0, RZ ;  /* 0x0000000003037210 */ /* 0x000fe40007ffe0ff */
[----:B------:R-:W-:-:S03]  /*13e70*/  SHF.R.S32.HI R0, RZ, 0x1f, R6 ;  /* 0x0000001fff007819 */ /* 0x000fc60000011406 */
[----:B------:R-:W-:-:S04]  /*13e80*/  IMAD.WIDE.U32 R2, R6, c[0x0][0x428], R2 ;  /* 0x00010a0006027a25 */ /* 0x000fc800078e0002 */
[----:B------:R-:W-:Y:S01]  /*13e90*/  IMAD R0, R0, c[0x0][0x428], RZ ;  /* 0x00010a0000007a24 */ /* 0x000fe200078e02ff */
[----:B------:R-:W-:-:S03]  /*13ea0*/  LEA R12, P1, R2, c[0x0][0x400], 0x2 ;  /* 0x00010000020c7a11 */ /* 0x000fc600078210ff */
[----:B------:R-:W-:-:S05]  /*13eb0*/  IMAD R6, R6, c[0x0][0x42c], R0 ;  /* 0x00010b0006067a24 */ /* 0x000fca00078e0200 */
[----:B------:R-:W-:-:S04]  /*13ec0*/  IADD3 R6, R3, R6, RZ ;  /* 0x0000000603067210 */ /* 0x000fc80007ffe0ff */
[----:B------:R-:W-:Y:S01]  /*13ed0*/  LEA.HI.X R5, R2, c[0x0][0x404], R6, 0x2, P1 ;  /* 0x0001010002057a11 */ /* 0x000fe200008f1406 */
[----:B------:R-:W-:Y:S05]  /*13ee0*/  BRA.DIV ~URZ, `(.L_x_295) ;  /* 0x000044827f007947 */ /* 0x000fea000b800000 */
[----:B------:R1:W2:Y:S02]  /*13ef0*/  SHFL.IDX PT, R4, R5, RZ, 0x1c1f ;  /* 0x001c1fff05047589 */ /* 0x0002a400000e0000 */
.L_x_359:
[----:B------:R-:W-:Y:S05]  /*13f00*/  BRA.DIV ~URZ, `(.L_x_296) ;  /* 0x000044d27f007947 */ /* 0x000fea000b800000 */
[----:B------:R3:W4:Y:S02]  /*13f10*/  SHFL.IDX PT, R0, R12, RZ, 0x1c1f ;  /* 0x001c1fff0c007589 */ /* 0x00072400000e0000 */
.L_x_360:
[----:B------:R-:W-:Y:S01]  /*13f20*/  BSSY B0, `(.L_x_297) ;  /* 0x00000d4000007945 */ /* 0x000fe20003800000 */
[----:B------:R-:W-:Y:S05]  /*13f30*/  @P0 BRA `(.L_x_298) ;  /* 0x00000d2000000947 */ /* 0x000fea0003800000 */
[C---:B------:R-:W-:Y:S02]  /*13f40*/  ISETP.GE.AND P0, PT, R248.reuse, c[0x0][0x3c8], PT ;  /* 0x0000f200f8007a0c */ /* 0x040fe40003f06270 */
[C---:B------:R-:W-:Y:S02]  /*13f50*/  IADD3 R8, R248.reuse, 0x8, RZ ;  /* 0x00000008f8087810 */ /* 0x040fe40007ffe0ff */
[C---:B------:R-:W-:Y:S02]  /*13f60*/  IADD3 R9, R248.reuse, 0x8, RZ ;  /* 0x00000008f8097810 */ /* 0x040fe40007ffe0ff */
[----:B------:R-:W-:Y:S02]  /*13f70*/  IADD3 R7, R248, 0x10, RZ ;  /* 0x00000010f8077810 */ /* 0x000fe40007ffe0ff */
[----:B------:R-:W-:-:S02]  /*13f80*/  SHF.R.S32.HI R9, RZ, 0x1f, R9 ;  /* 0x0000001fff097819 */ /* 0x000fc40000011409 */
[C---:B------:R-:W-:Y:S02]  /*13f90*/  IADD3 R6, R248.reuse, 0x18, RZ ;  /* 0x00000018f8067810 */ /* 0x040fe40007ffe0ff */
[----:B------:R-:W-:Y:S01]  /*13fa0*/  IADD3 R14, R248, 0x60, RZ ;  /* 0x00000060f80e7810 */ /* 0x000fe20007ffe0ff */
[----:B----4-:R-:W-:Y:S01]  /*13fb0*/  @!P0 IMAD.MOV.U32 R2, RZ, RZ, R0 ;  /* 0x000000ffff028224 */ /* 0x010fe200078e0000 */
[----:B------:R-:W-:Y:S01]  /*13fc0*/  ISETP.GE.AND P2, PT, R6, c[0x0][0x3c8], PT ;  /* 0x0000f20006007a0c */ /* 0x000fe20003f46270 */
[----:B--2---:R-:W-:Y:S01]  /*13fd0*/  @!P0 IMAD.MOV.U32 R3, RZ, RZ, R4 ;  /* 0x000000ffff038224 */ /* 0x004fe200078e0004 */
[----:B------:R-:W-:Y:S02]  /*13fe0*/  ISETP.GE.AND P3, PT, R14, c[0x0][0x3c8], PT ;  /* 0x0000f2000e007a0c */ /* 0x000fe40003f66270 */
[C---:B------:R-:W-:Y:S01]  /*13ff0*/  IADD3 R10, R248.reuse, 0x70, RZ ;  /* 0x00000070f80a7810 */ /* 0x040fe20007ffe0ff */
[C---:B------:R-:W-:Y:S01]  /*14000*/  @!P0 IMAD.WIDE R2, R248.reuse, 0x4, R2 ;  /* 0x00000004f8028825 */ /* 0x040fe200078e0202 */
[----:B------:R-:W-:-:S02]  /*14010*/  IADD3 R15, R248, 0x60, RZ ;  /* 0x00000060f80f7810 */ /* 0x000fc40007ffe0ff */
[----:B------:R-:W-:Y:S02]  /*14020*/  ISETP.GE.AND P4, PT, R10, c[0x0][0x3c8], PT ;  /* 0x0000f2000a007a0c */ /* 0x000fe40003f86270 */
[----:B------:R2:W-:Y:S01]  /*14030*/  @!P0 ST.E.64 [R2.64], R136 ;  /* 0x0000008802008985 */ /* 0x0005e2000c101b08 */
[----:B------:R-:W-:Y:S02]  /*14040*/  ISETP.GE.AND P0, PT, R8, c[0x0][0x3c8], PT ;  /* 0x0000f20008007a0c */ /* 0x000fe40003f06270 */
[----:B------:R-:W-:Y:S02]  /*14050*/  SHF.R.S32.HI R15, RZ, 0x1f, R15 ;  /* 0x0000001fff0f7819 */ /* 0x000fe4000001140f */
[C---:B------:R-:W-:Y:S02]  /*14060*/  IADD3 R11, R248.reuse, 0x68, RZ ;  /* 0x00000068f80b7810 */ /* 0x040fe40007ffe0ff */
[----:B------:R-:W-:Y:S02]  /*14070*/  IADD3 R16, R248, 0xa0, RZ ;  /* 0x000000a0f8107810 */ /* 0x000fe40007ffe0ff */
[----:B------:R-:W-:-:S02]  /*14080*/  SHF.R.S32.HI R11, RZ, 0x1f, R11 ;  /* 0x0000001fff0b7819 */ /* 0x000fc4000001140b */
[----:B------:R-:W-:-:S03]  /*14090*/  SHF.R.S32.HI R16, RZ, 0x1f, R16 ;  /* 0x0000001fff107819 */ /* 0x000fc60000011410 */
[----:B--2---:R-:W-:-:S04]  /*140a0*/  @!P0 LEA R2, P1, R8, R0, 0x2 ;  /* 0x0000000008028211 */ /* 0x004fc800078210ff */
[----:B------:R-:W-:Y:S02]  /*140b0*/  @!P0 LEA.HI.X R3, R8, R4, R9, 0x2, P1 ;  /* 0x0000000408038211 */ /* 0x000fe400008f1409 */
[C---:B------:R-:W-:Y:S02]  /*140c0*/  IADD3 R8, R248.reuse, 0x10, RZ ;  /* 0x00000010f8087810 */ /* 0x040fe40007ffe0ff */
[----:B------:R-:W-:Y:S01]  /*140d0*/  IADD3 R9, R248, 0x30, RZ ;  /* 0x00000030f8097810 */ /* 0x000fe20007ffe0ff */
[----:B------:R2:W-:Y:S01]  /*140e0*/  @!P0 ST.E.64 [R2.64], R152 ;  /* 0x0000009802008985 */ /* 0x0005e2000c101b08 */
[----:B------:R-:W-:Y:S02]  /*140f0*/  ISETP.GE.AND P0, PT, R7, c[0x0][0x3c8], PT ;  /* 0x0000f20007007a0c */ /* 0x000fe40003f06270 */
[----:B------:R-:W-:Y:S02]  /*14100*/  SHF.R.S32.HI R8, RZ, 0x1f, R8 ;  /* 0x0000001fff087819 */ /* 0x000fe40000011408 */
[----:B------:R-:W-:-:S09]  /*14110*/  SHF.R.S32.HI R9, RZ, 0x1f, R9 ;  /* 0x0000001fff097819 */ /* 0x000fd20000011409 */
[----:B--2---:R-:W-:-:S04]  /*14120*/  @!P0 LEA R2, P1, R7, R0, 0x2 ;  /* 0x0000000007028211 */ /* 0x004fc800078210ff */
[----:B------:R-:W-:Y:S02]  /*14130*/  @!P0 LEA.HI.X R3, R7, R4, R8, 0x2, P1 ;  /* 0x0000000407038211 */ /* 0x000fe400008f1408 */
[C---:B------:R-:W-:Y:S02]  /*14140*/  IADD3 R7, R248.reuse, 0x18, RZ ;  /* 0x00000018f8077810 */ /* 0x040fe40007ffe0ff */
[----:B------:R-:W-:Y:S01]  /*14150*/  ISETP.GE.AND P1, PT, R247, c[0x0][0x3c8], PT ;  /* 0x0000f200f7007a0c */ /* 0x000fe20003f26270 */
[----:B------:R2:W-:Y:S01]  /*14160*/  @!P0 ST.E.64 [R2.64], R148 ;  /* 0x0000009402008985 */ /* 0x0005e2000c101b08 */
[----:B------:R-:W-:Y:S02]  /*14170*/  SHF.R.S32.HI R7, RZ, 0x1f, R7 ;  /* 0x0000001fff077819 */ /* 0x000fe40000011407 */
[----:B------:R-:W-:Y:S02]  /*14180*/  IADD3 R8, R248, 0x30, RZ ;  /* 0x00000030f8087810 */ /* 0x000fe40007ffe0ff */
[----:B--2---:R-:W-:-:S04]  /*14190*/  @!P2 LEA R2, P0, R6, R0, 0x2 ;  /* 0x000000000602a211 */ /* 0x004fc800078010ff */
[----:B------:R-:W-:Y:S02]  /*141a0*/  @!P2 LEA.HI.X R3, R6, R4, R7, 0x2, P0 ;  /* 0x000000040603a211 */ /* 0x000fe400000f1407 */
[----:B------:R-:W-:Y:S02]  /*141b0*/  SHF.R.S32.HI R6, RZ, 0x1f, R247 ;  /* 0x0000001fff067819 */ /* 0x000fe400000114f7 */
[----:B------:R-:W-:Y:S01]  /*141c0*/  IADD3 R7, R248, 0x38, RZ ;  /* 0x00000038f8077810 */ /* 0x000fe20007ffe0ff */
[----:B------:R2:W-:Y:S01]  /*141d0*/  @!P2 ST.E.64 [R2.64], R144 ;  /* 0x000000900200a985 */ /* 0x0005e2000c101b08 */
[----:B------:R-:W-:Y:S02]  /*141e0*/  ISETP.GE.AND P2, PT, R246, c[0x0][0x3c8], PT ;  /* 0x0000f200f6007a0c */ /* 0x000fe40003f46270 */
[----:B--2---:R-:W-:-:S04]  /*141f0*/  @!P1 LEA R2, P0, R247, R0, 0x2 ;  /* 0x00000000f7029211 */ /* 0x004fc800078010ff */
[----:B------:R-:W-:Y:S02]  /*14200*/  @!P1 LEA.HI.X R3, R247, R4, R6, 0x2, P0 ;  /* 0x00000004f7039211 */ /* 0x000fe400000f1406 */
[----:B------:R-:W-:-:S03]  /*14210*/  SHF.R.S32.HI R6, RZ, 0x1f, R246 ;  /* 0x0000001fff067819 */ /* 0x000fc600000114f6 */
[----:B------:R2:W-:Y:S01]  /*14220*/  @!P1 ST.E.64 [R2.64], R156 ;  /* 0x0000009c02009985 */ /* 0x0005e2000c101b08 */
[----:B------:R-:W-:Y:S02]  /*14230*/  ISETP.GE.AND P1, PT, R8, c[0x0][0x3c8], PT ;  /* 0x0000f20008007a0c */ /* 0x000fe40003f26270 */
[----:B--2---:R-:W-:-:S04]  /*14240*/  @!P2 LEA R2, P0, R246, R0, 0x2 ;  /* 0x00000000f602a211 */ /* 0x004fc800078010ff */
[----:B------:R-:W-:Y:S02]  /*14250*/  @!P2 LEA.HI.X R3, R246, R4, R6, 0x2, P0 ;  /* 0x00000004f603a211 */ /* 0x000fe400000f1406 */
[----:B------:R-:W-:-:S03]  /*14260*/  IADD3 R6, R248, 0x40, RZ ;  /* 0x00000040f8067810 */ /* 0x000fc60007ffe0ff */
[----:B------:R2:W-:Y:S01]  /*14270*/  @!P2 ST.E.64 [R2.64], R24 ;  /* 0x000000180200a985 */ /* 0x0005e2000c101b08 */
[----:B------:R-:W-:Y:S02]  /*14280*/  ISETP.GE.AND P2, PT, R7, c[0x0][0x3c8], PT ;  /* 0x0000f20007007a0c */ /* 0x000fe40003f46270 */
[----:B--2---:R-:W-:-:S04]  /*14290*/  @!P1 LEA R2, P0, R8, R0, 0x2 ;  /* 0x0000000008029211 */ /* 0x004fc800078010ff */
[----:B------:R-:W-:Y:S02]  /*142a0*/  @!P1 LEA.HI.X R3, R8, R4, R9, 0x2, P0 ;  /* 0x0000000408039211 */ /* 0x000fe400000f1409 */
[C---:B------:R-:W-:Y:S02]  /*142b0*/  IADD3 R9, R248.reuse, 0x38, RZ ;  /* 0x00000038f8097810 */ /* 0x040fe40007ffe0ff */
[----:B------:R-:W-:Y:S01]  /*142c0*/  IADD3 R8, R248, 0x48, RZ ;  /* 0x00000048f8087810 */ /* 0x000fe20007ffe0ff */
[----:B------:R2:W-:Y:S01]  /*142d0*/  @!P1 ST.E.64 [R2.64], R28 ;  /* 0x0000001c02009985 */ /* 0x0005e2000c101b08 */
[----:B------:R-:W-:Y:S02]  /*142e0*/  SHF.R.S32.HI R9, RZ, 0x1f, R9 ;  /* 0x0000001fff097819 */ /* 0x000fe40000011409 */
[----:B------:R-:W-:Y:S02]  /*142f0*/  ISETP.GE.AND P1, PT, R6, c[0x0][0x3c8], PT ;  /* 0x0000f20006007a0c */ /* 0x000fe40003f26270 */
[----:B--2---:R-:W-:-:S04]  /*14300*/  @!P2 LEA R2, P0, R7, R0, 0x2 ;  /* 0x000000000702a211 */ /* 0x004fc800078010ff */
[----:B------:R-:W-:Y:S02]  /*14310*/  @!P2 LEA.HI.X R3, R7, R4, R9, 0x2, P0 ;  /* 0x000000040703a211 */ /* 0x000fe400000f1409 */
[C---:B------:R-:W-:Y:S02]  /*14320*/  IADD3 R9, R248.reuse, 0x40, RZ ;  /* 0x00000040f8097810 */ /* 0x040fe40007ffe0ff */
[----:B------:R-:W-:Y:S01]  /*14330*/  IADD3 R7, R248, 0x50, RZ ;  /* 0x00000050f8077810 */ /* 0x000fe20007ffe0ff */
[----:B------:R2:W-:Y:S01]  /*14340*/  @!P2 ST.E.64 [R2.64], R32 ;  /* 0x000000200200a985 */ /* 0x0005e2000c101b08 */
[----:B------:R-:W-:Y:S02]  /*14350*/  ISETP.GE.AND P2, PT, R8, c[0x0][0x3c8], PT ;  /* 0x0000f20008007a0c */ /* 0x000fe40003f46270 */
[----:B------:R-:W-:Y:S02]  /*14360*/  SHF.R.S32.HI R9, RZ, 0x1f, R9 ;  /* 0x0000001fff097819 */ /* 0x000fe40000011409 */
        /* <DEDUP_REMOVED lines=23> */
[----:B------:R-:W-:-:S03]  /*144e0*/  @!P3 LEA R6, P5, R14, R0, 0x2 ;  /* 0x000000000e06b211 */ /* 0x000fc600078a10ff */
[----:B------:R2:W-:Y:S01]  /*144f0*/  @!P2 ST.E.64 [R2.64], R48 ;  /* 0x000000300200a985 */ /* 0x0005e2000c101b08 */
[----:B------:R-:W-:Y:S02]  /*14500*/  @!P3 LEA.HI.X R7, R14, R4, R15, 0x2, P5 ;  /* 0x000000040e07b211 */ /* 0x000fe400028f140f */
[----:B------:R-:W-:Y:S02]  /*14510*/  ISETP.GE.AND P2, PT, R8, c[0x0][0x3c8], PT ;  /* 0x0000f20008007a0c */ /* 0x000fe40003f46270 */
[C---:B------:R-:W-:Y:S01]  /*14520*/  IADD3 R14, R248.reuse, 0x80, RZ ;  /* 0x00000080f80e7810 */ /* 0x040fe20007ffe0ff */
[----:B------:R4:W-:Y:S01]  /*14530*/  @!P3 ST.E.64 [R6.64], R52 ;  /* 0x000000340600b985 */ /* 0x0009e2000c101b08 */
[----:B------:R-:W-:Y:S02]  /*14540*/  IADD3 R15, R248, 0x70, RZ ;  /* 0x00000070f80f7810 */ /* 0x000fe40007ffe0ff */
[----:B------:R-:W-:Y:S02]  /*14550*/  ISETP.GE.AND P3, PT, R14, c[0x0][0x3c8], PT ;  /* 0x0000f2000e007a0c */ /* 0x000fe40003f66270 */
[----:B------:R-:W-:-:S02]  /*14560*/  SHF.R.S32.HI R15, RZ, 0x1f, R15 ;  /* 0x0000001fff0f7819 */ /* 0x000fc4000001140f */
[----:B--2---:R-:W-:-:S04]  /*14570*/  @!P1 LEA R2, P0, R9, R0, 0x2 ;  /* 0x0000000009029211 */ /* 0x004fc800078010ff */
[----:B------:R-:W-:Y:S02]  /*14580*/  @!P1 LEA.HI.X R3, R9, R4, R11, 0x2, P0 ;  /* 0x0000000409039211 */ /* 0x000fe400000f140b */
[----:B----4-:R-:W-:Y:S02]  /*14590*/  @!P4 LEA R6, P5, R10, R0, 0x2 ;  /* 0x000000000a06c211 */ /* 0x010fe400078a10ff */
[C---:B------:R-:W-:Y:S01]  /*145a0*/  IADD3 R9, R248.reuse, 0x88, RZ ;  /* 0x00000088f8097810 */ /* 0x040fe20007ffe0ff */
[----:B------:R2:W-:Y:S01]  /*145b0*/  @!P1 ST.E.64 [R2.64], R56 ;  /* 0x0000003802009985 */ /* 0x0005e2000c101b08 */
[----:B------:R-:W-:Y:S02]  /*145c0*/  IADD3 R11, R248, 0x78, RZ ;  /* 0x00000078f80b7810 */ /* 0x000fe40007ffe0ff */
[----:B------:R-:W-:Y:S02]  /*145d0*/  @!P4 LEA.HI.X R7, R10, R4, R15, 0x2, P5 ;  /* 0x000000040a07c211 */ /* 0x000fe400028f140f */
[----:B------:R-:W-:-:S02]  /*145e0*/  ISETP.GE.AND P1, PT, R9, c[0x0][0x3c8], PT ;  /* 0x0000f20009007a0c */ /* 0x000fc40003f26270 */
[----:B------:R-:W-:Y:S01]  /*145f0*/  SHF.R.S32.HI R11, RZ, 0x1f, R11 ;  /* 0x0000001fff0b7819 */ /* 0x000fe2000001140b */
[----:B------:R4:W-:Y:S01]  /*14600*/  @!P4 ST.E.64 [R6.64], R60 ;  /* 0x0000003c0600c985 */ /* 0x0009e2000c101b08 */
[C---:B------:R-:W-:Y:S02]  /*14610*/  IADD3 R10, R248.reuse, 0x90, RZ ;  /* 0x00000090f80a7810 */ /* 0x040fe40007ffe0ff */
[----:B------:R-:W-:Y:S02]  /*14620*/  IADD3 R15, R248, 0x80, RZ ;  /* 0x00000080f80f7810 */ /* 0x000fe40007ffe0ff */
[----:B------:R-:W-:Y:S02]  /*14630*/  ISETP.GE.AND P4, PT, R10, c[0x0][0x3c8], PT ;  /* 0x0000f2000a007a0c */ /* 0x000fe40003f86270 */
[----:B------:R-:W-:Y:S02]  /*14640*/  SHF.R.S32.HI R15, RZ, 0x1f, R15 ;  /* 0x0000001fff0f7819 */ /* 0x000fe4000001140f */
[----:B--2---:R-:W-:-:S04]  /*14650*/  @!P2 LEA R2, P0, R8, R0, 0x2 ;  /* 0x000000000802a211 */ /* 0x004fc800078010ff */
[----:B------:R-:W-:Y:S02]  /*14660*/  @!P2 LEA.HI.X R3, R8, R4, R11, 0x2, P0 ;  /* 0x000000040803a211 */ /* 0x000fe400000f140b */
[----:B------:R-:W-:Y:S02]  /*14670*/  IADD3 R8, R248, 0x98, RZ ;  /* 0x00000098f8087810 */ /* 0x000fe40007ffe0ff */
[----:B----4-:R-:W-:Y:S01]  /*14680*/  @!P3 LEA R6, P5, R14, R0, 0x2 ;  /* 0x000000000e06b211 */ /* 0x010fe200078a10ff */
[----:B------:R2:W-:Y:S01]  /*14690*/  @!P2 ST.E.64 [R2.64], R64 ;  /* 0x000000400200a985 */ /* 0x0005e2000c101b08 */
[----:B------:R-:W-:Y:S02]  /*146a0*/  IADD3 R11, R248, 0x88, RZ ;  /* 0x00000088f80b7810 */ /* 0x000fe40007ffe0ff */
[----:B------:R-:W-:Y:S02]  /*146b0*/  @!P3 LEA.HI.X R7, R14, R4, R15, 0x2, P5 ;  /* 0x000000040e07b211 */ /* 0x000fe400028f140f */
[----:B------:R-:W-:-:S02]  /*146c0*/  ISETP.GE.AND P2, PT, R8, c[0x0][0x3c8], PT ;  /* 0x0000f20008007a0c */ /* 0x000fc40003f46270 */
[C---:B------:R-:W-:Y:S01]  /*146d0*/  IADD3 R15, R248.reuse, 0xa0, RZ ;  /* 0x000000a0f80f7810 */ /* 0x040fe20007ffe0ff */
[----:B------:R4:W-:Y:S01]  /*146e0*/  @!P3 ST.E.64 [R6.64], R68 ;  /* 0x000000440600b985 */ /* 0x0009e2000c101b08 */
[----:B------:R-:W-:Y:S02]  /*146f0*/  SHF.R.S32.HI R11, RZ, 0x1f, R11 ;  /* 0x0000001fff0b7819 */ /* 0x000fe4000001140b */
        /* <DEDUP_REMOVED lines=16> */
[----:B--2---:R-:W-:-:S04]  /*14800*/  @!P2 LEA R2, P0, R8, R0, 0x2 ;  /* 0x000000000802a211 */ /* 0x004fc800078010ff */
[----:B------:R-:W-:Y:S02]  /*14810*/  @!P2 LEA.HI.X R3, R8, R4, R11, 0x2, P0 ;  /* 0x000000040803a211 */ /* 0x000fe400000f140b */
[C---:B------:R-:W-:Y:S02]  /*14820*/  IADD3 R8, R248.reuse, 0xb8, RZ ;  /* 0x000000b8f8087810 */ /* 0x040fe40007ffe0ff */
[C---:B----4-:R-:W-:Y:S01]  /*14830*/  @!P3 LEA R6, P5, R15.reuse, R0, 0x2 ;  /* 0x000000000f06b211 */ /* 0x050fe200078a10ff */
[----:B------:R2:W-:Y:S01]  /*14840*/  @!P2 ST.E.64 [R2.64], R80 ;  /* 0x000000500200a985 */ /* 0x0005e2000c101b08 */
[----:B------:R-:W-:Y:S02]  /*14850*/  IADD3 R11, R248, 0xa8, RZ ;  /* 0x000000a8f80b7810 */ /* 0x000fe40007ffe0ff */
[----:B------:R-:W-:Y:S02]  /*14860*/  @!P3 LEA.HI.X R7, R15, R4, R16, 0x2, P5 ;  /* 0x000000040f07b211 */ /* 0x000fe400028f1410 */
[----:B------:R-:W-:-:S02]  /*14870*/  ISETP.GE.AND P2, PT, R8, c[0x0][0x3c8], PT ;  /* 0x0000f20008007a0c */ /* 0x000fc40003f46270 */
[----:B------:R-:W-:Y:S01]  /*14880*/  SHF.R.S32.HI R11, RZ, 0x1f, R11 ;  /* 0x0000001fff0b7819 */ /* 0x000fe2000001140b */
[----:B------:R4:W-:Y:S01]  /*14890*/  @!P3 ST.E.64 [R6.64], R84 ;  /* 0x000000540600b985 */ /* 0x0009e2000c101b08 */
[----:B------:R-:W-:Y:S02]  /*148a0*/  ISETP.GE.AND P3, PT, R14, c[0x0][0x3c8], PT ;  /* 0x0000f2000e007a0c */ /* 0x000fe40003f66270 */
[C---:B------:R-:W-:Y:S02]  /*148b0*/  IADD3 R16, R248.reuse, 0xb0, RZ ;  /* 0x000000b0f8107810 */ /* 0x040fe40007ffe0ff */
[----:B------:R-:W-:Y:S02]  /*148c0*/  IADD3 R15, R248, 0xc8, RZ ;  /* 0x000000c8f80f7810 */ /* 0x000fe40007ffe0ff */
[----:B------:R-:W-:Y:S02]  /*148d0*/  SHF.R.S32.HI R16, RZ, 0x1f, R16 ;  /* 0x0000001fff107819 */ /* 0x000fe40000011410 */
[----:B--2---:R-:W-:-:S04]  /*148e0*/  @!P1 LEA R2, P0, R9, R0, 0x2 ;  /* 0x0000000009029211 */ /* 0x004fc800078010ff */
[----:B------:R-:W-:Y:S02]  /*148f0*/  @!P1 LEA.HI.X R3, R9, R4, R11, 0x2, P0 ;  /* 0x0000000409039211 */ /* 0x000fe400000f140b */
[----:B------:R-:W-:Y:S02]  /*14900*/  IADD3 R9, R248, 0xb8, RZ ;  /* 0x000000b8f8097810 */ /* 0x000fe40007ffe0ff */
[C---:B----4-:R-:W-:Y:S01]  /*14910*/  @!P4 LEA R6, P5, R10.reuse, R0, 0x2 ;  /* 0x000000000a06c211 */ /* 0x050fe200078a10ff */
[----:B------:R2:W-:Y:S01]  /*14920*/  @!P1 ST.E.64 [R2.64], R88 ;  /* 0x0000005802009985 */ /* 0x0005e2000c101b08 */
[----:B------:R-:W-:Y:S02]  /*14930*/  SHF.R.S32.HI R9, RZ, 0x1f, R9 ;  /* 0x0000001fff097819 */ /* 0x000fe40000011409 */
[----:B------:R-:W-:Y:S02]  /*14940*/  @!P4 LEA.HI.X R7, R10, R4, R16, 0x2, P5 ;  /* 0x000000040a07c211 */ /* 0x000fe400028f1410 */
[----:B------:R-:W-:-:S02]  /*14950*/  IADD3 R11, R248, 0xd0, RZ ;  /* 0x000000d0f80b7810 */ /* 0x000fc40007ffe0ff */
[----:B------:R-:W-:Y:S01]  /*14960*/  ISETP.GE.AND P1, PT, R15, c[0x0][0x3c8], PT ;  /* 0x0000f2000f007a0c */ /* 0x000fe20003f26270 */
[----:B------:R4:W-:Y:S01]  /*14970*/  @!P4 ST.E.64 [R6.64], R160 ;  /* 0x000000a00600c985 */ /* 0x0009e2000c101b08 */
[C---:B------:R-:W-:Y:S02]  /*14980*/  IADD3 R16, R248.reuse, 0xc0, RZ ;  /* 0x000000c0f8107810 */ /* 0x040fe40007ffe0ff */
[----:B------:R-:W-:Y:S02]  /*14990*/  ISETP.GE.AND P6, PT, R11, c[0x0][0x3c8], PT ;  /* 0x0000f2000b007a0c */ /* 0x000fe40003fc6270 */
[----:B------:R-:W-:Y:S02]  /*149a0*/  SHF.R.S32.HI R16, RZ, 0x1f, R16 ;  /* 0x0000001fff107819 */ /* 0x000fe40000011410 */
[----:B------:R-:W-:Y:S02]  /*149b0*/  IADD3 R10, R248, 0xd8, RZ ;  /* 0x000000d8f80a7810 */ /* 0x000fe40007ffe0ff */
[----:B------:R-:W-:-:S02]  /*149c0*/  ISETP.GE.AND P4, PT, R252, c[0x0][0x3c8], PT ;  /* 0x0000f200fc007a0c */ /* 0x000fc40003f86270 */
[----:B------:R-:W-:Y:S02]  /*149d0*/  ISETP.GE.AND P5, PT, R10, c[0x0][0x3c8], PT ;  /* 0x0000f2000a007a0c */ /* 0x000fe40003fa6270 */
[----:B--2---:R-:W-:-:S04]  /*149e0*/  @!P2 LEA R2, P0, R8, R0, 0x2 ;  /* 0x000000000802a211 */ /* 0x004fc800078010ff */
[----:B------:R-:W-:Y:S02]  /*149f0*/  @!P2 LEA.HI.X R3, R8, R4, R9, 0x2, P0 ;  /* 0x000000040803a211 */ /* 0x000fe400000f1409 */
[----:B------:R-:W-:-:S03]  /*14a00*/  @!P3 LEA R8, P0, R14, R0, 0x2 ;  /* 0x000000000e08b211 */ /* 0x000fc600078010ff */
[----:B------:R2:W-:Y:S01]  /*14a10*/  @!P2 ST.E.64 [R2.64], R96 ;  /* 0x000000600200a985 */ /* 0x0005e2000c101b08 */
[----:B------:R-:W-:Y:S02]  /*14a20*/  @!P3 LEA.HI.X R9, R14, R4, R16, 0x2, P0 ;  /* 0x000000040e09b211 */ /* 0x000fe400000f1410 */
[C---:B------:R-:W-:Y:S02]  /*14a30*/  IADD3 R16, R248.reuse, 0xc8, RZ ;  /* 0x000000c8f8107810 */ /* 0x040fe40007ffe0ff */
[----:B------:R-:W-:Y:S01]  /*14a40*/  IADD3 R14, R248, 0xd0, RZ ;  /* 0x000000d0f80e7810 */ /* 0x000fe20007ffe0ff */
[----:B------:R-:W-:Y:S01]  /*14a50*/  @!P3 ST.E.64 [R8.64], R162 ;  /* 0x000000a20800b985 */ /* 0x000fe2000c101b08 */
[----:B------:R-:W-:Y:S02]  /*14a60*/  SHF.R.S32.HI R16, RZ, 0x1f, R16 ;  /* 0x0000001fff107819 */ /* 0x000fe40000011410 */
[----:B----4-:R-:W-:Y:S02]  /*14a70*/  @!P6 LEA R6, P0, R11, R0, 0x2 ;  /* 0x000000000b06e211 */ /* 0x010fe400078010ff */
[----:B------:R-:W-:-:S04]  /*14a80*/  SHF.R.S32.HI R14, RZ, 0x1f, R14 ;  /* 0x0000001fff0e7819 */ /* 0x000fc8000001140e */
[----:B------:R-:W-:Y:S02]  /*14a90*/  @!P6 LEA.HI.X R7, R11, R4, R14, 0x2, P0 ;  /* 0x000000040b07e211 */ /* 0x000fe400000f140e */
[----:B------:R-:W-:Y:S02]  /*14aa0*/  IADD3 R11, R248, 0xd8, RZ ;  /* 0x000000d8f80b7810 */ /* 0x000fe40007ffe0ff */
[----:B------:R-:W-:Y:S02]  /*14ab0*/  ISETP.GE.AND P0, PT, R249, c[0x0][0x3c8], PT ;  /* 0x0000f200f9007a0c */ /* 0x000fe40003f06270 */
[----:B------:R-:W-:Y:S02]  /*14ac0*/  SHF.R.S32.HI R11, RZ, 0x1f, R11 ;  /* 0x0000001fff0b7819 */ /* 0x000fe4000001140b */
[----:B------:R-:W-:Y:S02]  /*14ad0*/  SHF.R.S32.HI R14, RZ, 0x1f, R252 ;  /* 0x0000001fff0e7819 */ /* 0x000fe400000114fc */
[----:B--2---:R-:W-:-:S04]  /*14ae0*/  @!P1 LEA R2, P2, R15, R0, 0x2 ;  /* 0x000000000f029211 */ /* 0x004fc800078410ff */
[----:B------:R-:W-:Y:S02]  /*14af0*/  @!P1 LEA.HI.X R3, R15, R4, R16, 0x2, P2 ;  /* 0x000000040f039211 */ /* 0x000fe400010f1410 */
[----:B------:R-:W-:Y:S02]  /*14b00*/  ISETP.GE.AND P2, PT, R251, c[0x0][0x3c8], PT ;  /* 0x0000f200fb007a0c */ /* 0x000fe40003f46270 */
[----:B------:R-:W-:Y:S01]  /*14b10*/  SHF.R.S32.HI R16, RZ, 0x1f, R251 ;  /* 0x0000001fff107819 */ /* 0x000fe200000114fb */
[----:B------:R2:W-:Y:S01]  /*14b20*/  @!P1 ST.E.64 [R2.64], R100 ;  /* 0x0000006402009985 */ /* 0x0005e2000c101b08 */
[----:B------:R-:W-:Y:S02]  /*14b30*/  ISETP.GE.AND P1, PT, R250, c[0x0][0x3c8], PT ;  /* 0x0000f200fa007a0c */ /* 0x000fe40003f26270 */
[----:B------:R-:W-:Y:S01]  /*14b40*/  SHF.R.S32.HI R15, RZ, 0x1f, R250 ;  /* 0x0000001fff0f7819 */ /* 0x000fe200000114fa */
[----:B------:R4:W-:Y:S01]  /*14b50*/  @!P6 ST.E.64 [R6.64], R104 ;  /* 0x000000680600e985 */ /* 0x0009e2000c101b08 */
[----:B--2---:R-:W-:-:S04]  /*14b60*/  @!P5 LEA R2, P3, R10, R0, 0x2 ;  /* 0x000000000a02d211 */ /* 0x004fc800078610ff */
[----:B------:R-:W-:Y:S02]  /*14b70*/  @!P5 LEA.HI.X R3, R10, R4, R11, 0x2, P3 ;  /* 0x000000040a03d211 */ /* 0x000fe400018f140b */
[CC--:B------:R-:W-:Y:S02]  /*14b80*/  @!P4 LEA R10, P6, R252.reuse, R0.reuse, 0x2 ;  /* 0x00000000fc0ac211 */ /* 0x0c0fe400078c10ff */
[C---:B------:R-:W-:Y:S01]  /*14b90*/  @!P2 LEA R8, P3, R251.reuse, R0, 0x2 ;  /* 0x00000000fb08a211 */ /* 0x040fe200078610ff */
[----:B------:R2:W-:Y:S01]  /*14ba0*/  @!P5 ST.E.64 [R2.64], R108 ;  /* 0x0000006c0200d985 */ /* 0x0005e2000c101b08 */
[----:B------:R-:W-:Y:S02]  /*14bb0*/  @!P4 LEA.HI.X R11, R252, R4, R14, 0x2, P6 ;  /* 0x00000004fc0bc211 */ /* 0x000fe400030f140e */
[----:B----4-:R-:W-:Y:S02]  /*14bc0*/  @!P1 LEA R6, P5, R250, R0, 0x2 ;  /* 0x00000000fa069211 */ /* 0x010fe400078a10ff */
[----:B------:R-:W-:Y:S01]  /*14bd0*/  @!P2 LEA.HI.X R9, R251, R4, R16, 0x2, P3 ;  /* 0x00000004fb09a211 */ /* 0x000fe200018f1410 */
[----:B------:R4:W-:Y:S01]  /*14be0*/  @!P4 ST.E.64 [R10.64], R166 ;  /* 0x000000a60a00c985 */ /* 0x0009e2000c101b08 */
[----:B------:R-:W-:-:S02]  /*14bf0*/  SHF.R.S32.HI R14, RZ, 0x1f, R249 ;  /* 0x0000001fff0e7819 */ /* 0x000fc400000114f9 */
[----:B------:R-:W-:Y:S01]  /*14c00*/  @!P1 LEA.HI.X R7, R250, R4, R15, 0x2, P5 ;  /* 0x00000004fa079211 */ /* 0x000fe200028f140f */
[----:B------:R4:W-:Y:S04]  /*14c10*/  @!P2 ST.E.64 [R8.64], R164 ;  /* 0x000000a40800a985 */ /* 0x0009e8000c101b08 */
[----:B------:R4:W-:Y:S01]  /*14c20*/  @!P1 ST.E.64 [R6.64], R112 ;  /* 0x0000007006009985 */ /* 0x0009e2000c101b08 */
[----:B--2---:R-:W-:-:S04]  /*14c30*/  @!P0 LEA R2, P3, R249, R0, 0x2 ;  /* 0x00000000f9028211 */ /* 0x004fc800078610ff */
[----:B------:R-:W-:-:S05]  /*14c40*/  @!P0 LEA.HI.X R3, R249, R4, R14, 0x2, P3 ;  /* 0x00000004f9038211 */ /* 0x000fca00018f140e */
[----:B------:R4:W-:Y:S04]  /*14c50*/  @!P0 ST.E.64 [R2.64], R20 ;  /* 0x0000001402008985 */ /* 0x0009e8000c101b08 */
.L_x_298:
[----:B------:R-:W-:Y:S05]  /*14c60*/  BSYNC B0 ;  /* 0x0000000000007941 */ /* 0x000fea0003800000 */
.L_x_297:
[----:B------:R-:W-:Y:S05]  /*14c70*/  BRA.DIV ~URZ, `(.L_x_299) ;  /* 0x000037d27f007947 */ /* 0x000fea000b800000 */
[----:B--2---:R2:W1:Y:S04]  /*14c80*/  SHFL.IDX PT, R4, R5, 0x1, 0x1c1f ;  /* 0x003c1f0005047f89 */ /* 0x00446800000e0000 */
[----:B----4-:R2:W4:Y:S02]  /*14c90*/  SHFL.IDX PT, R0, R12, 0x1, 0x1c1f ;  /* 0x003c1f000c007f89 */ /* 0x01052400000e0000 */
.L_x_361:
[----:B------:R-:W-:-:S13]  /*14ca0*/  ISETP.NE.AND P0, PT, R13, RZ, PT ;  /* 0x000000ff0d00720c */ /* 0x000fda0003f05270 */
[----:B------:R-:W-:Y:S05]  /*14cb0*/  @P0 BRA `(.L_x_294) ;  /* 0x00001b0000000947 */ /* 0x000fea0003800000 */
[C---:B------:R-:W-:Y:S02]  /*14cc0*/  ISETP.GE.AND P3, PT, R248.reuse, c[0x0][0x3c8], PT ;  /* 0x0000f200f8007a0c */ /* 0x040fe40003f66270 */
[C---:B------:R-:W-:Y:S02]  /*14cd0*/  IADD3 R11, R248.reuse, 0x8, RZ ;  /* 0x00000008f80b7810 */ /* 0x040fe40007ffe0ff */
[----:B--23--:R-:W-:Y:S02]  /*14ce0*/  IADD3 R12, R248, 0x10, RZ ;  /* 0x00000010f80c7810 */ /* 0x00cfe40007ffe0ff */
[----:B------:R-:W-:Y:S02]  /*14cf0*/  ISETP.GE.AND P2, PT, R11, c[0x0][0x3c8], PT ;  /* 0x0000f2000b007a0c */ /* 0x000fe40003f46270 */
[----:B------:R-:W-:Y:S02]  /*14d00*/  ISETP.GE.AND P1, PT, R12, c[0x0][0x3c8], PT ;  /* 0x0000f2000c007a0c */ /* 0x000fe40003f26270 */
[----:B------:R-:W-:-:S02]  /*14d10*/  IADD3 R14, R248, 0x8, RZ ;  /* 0x00000008f80e7810 */ /* 0x000fc40007ffe0ff */
[----:B------:R-:W-:Y:S01]  /*14d20*/  IADD3 R10, R248, 0x18, RZ ;  /* 0x00000018f80a7810 */ /* 0x000fe20007ffe0ff */
[----:B----4-:R-:W-:Y:S01]  /*14d30*/  @!P3 IMAD.MOV.U32 R2, RZ, RZ, R0 ;  /* 0x000000ffff02b224 */ /* 0x010fe200078e0000 */
[----:B------:R-:W-:Y:S01]  /*14d40*/  SHF.R.S32.HI R14, RZ, 0x1f, R14 ;  /* 0x0000001fff0e7819 */ /* 0x000fe2000001140e */
[----:B-1----:R-:W-:Y:S01]  /*14d50*/  @!P3 IMAD.MOV.U32 R3, RZ, RZ, R4 ;  /* 0x000000ffff03b224 */ /* 0x002fe200078e0004 */
[----:B------:R-:W-:Y:S02]  /*14d60*/  ISETP.GE.AND P0, PT, R10, c[0x0][0x3c8], PT ;  /* 0x0000f2000a007a0c */ /* 0x000fe40003f06270 */
[C---:B------:R-:W-:Y:S01]  /*14d70*/  IADD3 R5, R248.reuse, 0x30, RZ ;  /* 0x00000030f8057810 */ /* 0x040fe20007ffe0ff */
[----:B------:R-:W-:Y:S01]  /*14d80*/  @!P3 IMAD.WIDE R2, R248, 0x4, R2 ;  /* 0x00000004f802b825 */ /* 0x000fe200078e0202 */
[----:B------:R-:W-:Y:S02]  /*14d90*/  SHF.R.S32.HI R15, RZ, 0x1f, R246 ;  /* 0x0000001fff0f7819 */ /* 0x000fe400000114f6 */
[----:B------:R-:W-:-:S02]  /*14da0*/  @!P1 LEA R6, P4, R12, R0, 0x2 ;  /* 0x000000000c069211 */ /* 0x000fc400078810ff */
[----:B------:R1:W-:Y:S01]  /*14db0*/  @!P3 ST.E.64 [R2.64], R116 ;  /* 0x000000740200b985 */ /* 0x0003e2000c101b08 */
[----:B------:R-:W-:Y:S02]  /*14dc0*/  @!P2 LEA R8, P3, R11, R0, 0x2 ;  /* 0x000000000b08a211 */ /* 0x000fe400078610ff */
[----:B------:R-:W-:Y:S02]  /*14dd0*/  ISETP.GE.AND P6, PT, R5, c[0x0][0x3c8], PT ;  /* 0x0000f20005007a0c */ /* 0x000fe40003fc6270 */
[----:B------:R-:W-:Y:S02]  /*14de0*/  @!P2 LEA.HI.X R9, R11, R4, R14, 0x2, P3 ;  /* 0x000000040b09a211 */ /* 0x000fe400018f140e */
[C---:B------:R-:W-:Y:S02]  /*14df0*/  IADD3 R14, R248.reuse, 0x10, RZ ;  /* 0x00000010f80e7810 */ /* 0x040fe40007ffe0ff */
[----:B------:R-:W-:Y:S01]  /*14e00*/  IADD3 R11, R248, 0x18, RZ ;  /* 0x00000018f80b7810 */ /* 0x000fe20007ffe0ff */
[----:B------:R2:W-:Y:S01]  /*14e10*/  @!P2 ST.E.64 [R8.64], R154 ;  /* 0x0000009a0800a985 */ /* 0x0005e2000c101b08 */
[----:B------:R-:W-:-:S02]  /*14e20*/  SHF.R.S32.HI R14, RZ, 0x1f, R14 ;  /* 0x0000001fff0e7819 */ /* 0x000fc4000001140e */
[----:B------:R-:W-:Y:S02]  /*14e30*/  SHF.R.S32.HI R11, RZ, 0x1f, R11 ;  /* 0x0000001fff0b7819 */ /* 0x000fe4000001140b */
[----:B------:R-:W-:Y:S02]  /*14e40*/  @!P1 LEA.HI.X R7, R12, R4, R14, 0x2, P4 ;  /* 0x000000040c079211 */ /* 0x000fe400020f140e */
[----:B------:R-:W-:Y:S02]  /*14e50*/  ISETP.GE.AND P4, PT, R247, c[0x0][0x3c8], PT ;  /* 0x0000f200f7007a0c */ /* 0x000fe40003f86270 */
[C---:B------:R-:W-:Y:S01]  /*14e60*/  IADD3 R14, R248.reuse, 0x40, RZ ;  /* 0x00000040f80e7810 */ /* 0x040fe20007ffe0ff */
[----:B------:R3:W-:Y:S01]  /*14e70*/  @!P1 ST.E.64 [R6.64], R124 ;  /* 0x0000007c06009985 */ /* 0x0007e2000c101b08 */
[C---:B------:R-:W-:Y:S02]  /*14e80*/  IADD3 R12, R248.reuse, 0x30, RZ ;  /* 0x00000030f80c7810 */ /* 0x040fe40007ffe0ff */
[----:B------:R-:W-:-:S02]  /*14e90*/  IADD3 R13, R248, 0x40, RZ ;  /* 0x00000040f80d7810 */ /* 0x000fc40007ffe0ff */
[----:B------:R-:W-:Y:S02]  /*14ea0*/  SHF.R.S32.HI R12, RZ, 0x1f, R12 ;  /* 0x0000001fff0c7819 */ /* 0x000fe4000001140c */
[----:B------:R-:W-:Y:S02]  /*14eb0*/  SHF.R.S32.HI R13, RZ, 0x1f, R13 ;  /* 0x0000001fff0d7819 */ /* 0x000fe4000001140d */
[----:B-1----:R-:W-:-:S04]  /*14ec0*/  @!P0 LEA R2, P3, R10, R0, 0x2 ;  /* 0x000000000a028211 */ /* 0x002fc800078610ff */
[----:B------:R-:W-:Y:S02]  /*14ed0*/  @!P0 LEA.HI.X R3, R10, R4, R11, 0x2, P3 ;  /* 0x000000040a038211 */ /* 0x000fe400018f140b */
[----:B------:R-:W-:Y:S02]  /*14ee0*/  ISETP.GE.AND P3, PT, R246, c[0x0][0x3c8], PT ;  /* 0x0000f200f6007a0c */ /* 0x000fe40003f66270 */
[----:B------:R-:W-:Y:S01]  /*14ef0*/  SHF.R.S32.HI R11, RZ, 0x1f, R247 ;  /* 0x0000001fff0b7819 */ /* 0x000fe200000114f7 */
[----:B------:R1:W-:Y:S01]  /*14f00*/  @!P0 ST.E.64 [R2.64], R120 ;  /* 0x0000007802008985 */ /* 0x0003e2000c101b08 */
[C---:B--2---:R-:W-:Y:S02]  /*14f10*/  @!P4 LEA R8, P0, R247.reuse, R0, 0x2 ;  /* 0x00000000f708c211 */ /* 0x044fe400078010ff */
[----:B------:R-:W-:Y:S02]  /*14f20*/  IADD3 R10, R248, 0x38, RZ ;  /* 0x00000038f80a7810 */ /* 0x000fe40007ffe0ff */
[----:B------:R-:W-:-:S02]  /*14f30*/  @!P4 LEA.HI.X R9, R247, R4, R11, 0x2, P0 ;  /* 0x00000004f709c211 */ /* 0x000fc400000f140b */
[----:B------:R-:W-:Y:S02]  /*14f40*/  ISETP.GE.AND P0, PT, R246, c[0x0][0x3c8], PT ;  /* 0x0000f200f6007a0c */ /* 0x000fe40003f06270 */
[----:B------:R-:W-:Y:S02]  /*14f50*/  ISETP.GE.AND P4, PT, R14, c[0x0][0x3c8], PT ;  /* 0x0000f2000e007a0c */ /* 0x000fe40003f86270 */
[----:B---3--:R-:W-:Y:S02]  /*14f60*/  @!P3 LEA R6, P1, R246, R0, 0x2 ;  /* 0x00000000f606b211 */ /* 0x008fe400078210ff */
[----:B------:R-:W-:Y:S02]  /*14f70*/  ISETP.GE.AND P5, PT, R10, c[0x0][0x3c8], PT ;  /* 0x0000f2000a007a0c */ /* 0x000fe40003fa6270 */
[----:B------:R-:W-:-:S04]  /*14f80*/  IADD3 R11, R248, 0x48, RZ ;  /* 0x00000048f80b7810 */ /* 0x000fc80007ffe0ff */
[----:B------:R-:W-:-:S05]  /*14f90*/  ISETP.GE.AND P3, PT, R11, c[0x0][0x3c8], PT ;  /* 0x0000f2000b007a0c */ /* 0x000fca0003f66270 */
[----:B------:R-:W-:Y:S02]  /*14fa0*/  @!P0 LEA.HI.X R7, R246, R4, R15, 0x2, P1 ;  /* 0x00000004f6078211 */ /* 0x000fe400008f140f */
[----:B------:R-:W-:Y:S02]  /*14fb0*/  ISETP.GE.AND P1, PT, R247, c[0x0][0x3c8], PT ;  /* 0x0000f200f7007a0c */ /* 0x000fe40003f26270 */
[----:B------:R-:W-:Y:S02]  /*14fc0*/  IADD3 R15, R248, 0x58, RZ ;  /* 0x00000058f80f7810 */ /* 0x000fe40007ffe0ff */
[----:B-1----:R-:W-:-:S04]  /*14fd0*/  @!P6 LEA R2, P2, R5, R0, 0x2 ;  /* 0x000000000502e211 */ /* 0x002fc800078410ff */
[----:B------:R-:W-:Y:S02]  /*14fe0*/  @!P6 LEA.HI.X R3, R5, R4, R12, 0x2, P2 ;  /* 0x000000040503e211 */ /* 0x000fe400010f140c */
[C---:B------:R-:W-:Y:S02]  /*14ff0*/  IADD3 R12, R248.reuse, 0x38, RZ ;  /* 0x00000038f80c7810 */ /* 0x040fe40007ffe0ff */
[----:B------:R-:W-:Y:S01]  /*15000*/  IADD3 R5, R248, 0x50, RZ ;  /* 0x00000050f8057810 */ /* 0x000fe20007ffe0ff */
[----:B------:R1:W-:Y:S01]  /*15010*/  @!P1 ST.E.64 [R8.64], R146 ;  /* 0x0000009208009985 */ /* 0x0003e2000c101b08 */
[----:B------:R-:W-:Y:S02]  /*15020*/  SHF.R.S32.HI R12, RZ, 0x1f, R12 ;  /* 0x0000001fff0c7819 */ /* 0x000fe4000001140c */
[----:B------:R-:W-:Y:S01]  /*15030*/  ISETP.GE.AND P1, PT, R15, c[0x0][0x3c8], PT ;  /* 0x0000f2000f007a0c */ /* 0x000fe20003f26270 */
[----:B------:R2:W-:Y:S01]  /*15040*/  @!P0 ST.E.64 [R6.64], R128 ;  /* 0x0000008006008985 */ /* 0x0005e2000c101b08 */
[----:B------:R-:W-:-:S03]  /*15050*/  ISETP.GE.AND P2, PT, R5, c[0x0][0x3c8], PT ;  /* 0x0000f20005007a0c */ /* 0x000fc60003f46270 */
[----:B------:R3:W-:Y:S01]  /*15060*/  @!P6 ST.E.64 [R2.64], R22 ;  /* 0x000000160200e985 */ /* 0x0007e2000c101b08 */
[-C--:B-1----:R-:W-:Y:S02]  /*15070*/  @!P5 LEA R8, P0, R10, R0.reuse, 0x2 ;  /* 0x000000000a08d211 */ /* 0x082fe400078010ff */
[----:B--2---:R-:W-:Y:S02]  /*15080*/  @!P4 LEA R6, P6, R14, R0, 0x2 ;  /* 0x000000000e06c211 */ /* 0x004fe400078c10ff */
[----:B------:R-:W-:Y:S02]  /*15090*/  @!P5 LEA.HI.X R9, R10, R4, R12, 0x2, P0 ;  /* 0x000000040a09d211 */ /* 0x000fe400000f140c */
[C---:B------:R-:W-:Y:S02]  /*150a0*/  IADD3 R12, R248.reuse, 0x48, RZ ;  /* 0x00000048f80c7810 */ /* 0x040fe40007ffe0ff */
[----:B------:R-:W-:Y:S01]  /*150b0*/  IADD3 R10, R248, 0x60, RZ ;  /* 0x00000060f80a7810 */ /* 0x000fe20007ffe0ff */
[----:B------:R1:W-:Y:S01]  /*150c0*/  @!P5 ST.E.64 [R8.64], R150 ;  /* 0x000000960800d985 */ /* 0x0003e2000c101b08 */
[----:B------:R-:W-:-:S05]  /*150d0*/  SHF.R.S32.HI R12, RZ, 0x1f, R12 ;  /* 0x0000001fff0c7819 */ /* 0x000fca000001140c */
[----:B---3--:R-:W-:-:S04]  /*150e0*/  P2R R2, PR, RZ, 0x40 ;  /* 0x00000040ff027803 */ /* 0x008fc80000000000 */
[----:B------:R-:W-:Y:S02]  /*150f0*/  ISETP.NE.AND P0, PT, R2, RZ, PT ;  /* 0x000000ff0200720c */ /* 0x000fe40003f05270 */
[C---:B------:R-:W-:Y:S02]  /*15100*/  @!P3 LEA R2, P6, R11.reuse, R0, 0x2 ;  /* 0x000000000b02b211 */ /* 0x040fe400078c10ff */
[-C--:B------:R-:W-:Y:S02]  /*15110*/  @!P4 LEA.HI.X R7, R14, R4.reuse, R13, 0x2, P0 ;  /* 0x000000040e07c211 */ /* 0x080fe400000f140d */
[----:B------:R-:W-:Y:S02]  /*15120*/  @!P3 LEA.HI.X R3, R11, R4, R12, 0x2, P6 ;  /* 0x000000040b03b211 */ /* 0x000fe400030f140c */
[----:B------:R-:W-:Y:S01]  /*15130*/  IADD3 R12, R248, 0x50, RZ ;  /* 0x00000050f80c7810 */ /* 0x000fe20007ffe0ff */
[----:B------:R2:W-:Y:S01]  /*15140*/  @!P4 ST.E.64 [R6.64], R34 ;  /* 0x000000220600c985 */ /* 0x0005e2000c101b08 */
[----:B------:R-:W-:-:S02]  /*15150*/  ISETP.GE.AND P0, PT, R10, c[0x0][0x3c8], PT ;  /* 0x0000f2000a007a0c */ /* 0x000fc40003f06270 */
[----:B------:R-:W-:Y:S01]  /*15160*/  SHF.R.S32.HI R12, RZ, 0x1f, R12 ;  /* 0x0000001fff0c7819 */ /* 0x000fe2000001140c */
[----:B------:R3:W-:Y:S01]  /*15170*/  @!P3 ST.E.64 [R2.64], R26 ;  /* 0x0000001a0200b985 */ /* 0x0007e2000c101b08 */
[C---:B------:R-:W-:Y:S02]  /*15180*/  IADD3 R13, R248.reuse, 0x58, RZ ;  /* 0x00000058f80d7810 */ /* 0x040fe40007ffe0ff */
[C---:B------:R-:W-:Y:S02]  /*15190*/  IADD3 R11, R248.reuse, 0x68, RZ ;  /* 0x00000068f80b7810 */ /* 0x040fe40007ffe0ff */
[----:B------:R-:W-:Y:S02]  /*151a0*/  SHF.R.S32.HI R13, RZ, 0x1f, R13 ;  /* 0x0000001fff0d7819 */ /* 0x000fe4000001140d */
[----:B-1----:R-:W-:Y:S02]  /*151b0*/  @!P2 LEA R8, P3, R5, R0, 0x2 ;  /* 0x000000000508a211 */ /* 0x002fe400078610ff */
[----:B------:R-:W-:-:S02]  /*151c0*/  IADD3 R14, R248, 0x70, RZ ;  /* 0x00000070f80e7810 */ /* 0x000fc40007ffe0ff */
[----:B------:R-:W-:Y:S02]  /*151d0*/  @!P2 LEA.HI.X R9, R5, R4, R12, 0x2, P3 ;  /* 0x000000040509a211 */ /* 0x000fe400018f140c */
[C---:B------:R-:W-:Y:S02]  /*151e0*/  IADD3 R5, R248.reuse, 0x78, RZ ;  /* 0x00000078f8057810 */ /* 0x040fe40007ffe0ff */
[----:B------:R-:W-:Y:S01]  /*151f0*/  IADD3 R12, R248, 0x60, RZ ;  /* 0x00000060f80c7810 */ /* 0x000fe20007ffe0ff */
[----:B------:R1:W-:Y:S01]  /*15200*/  @!P2 ST.E.64 [R8.64], R158 ;  /* 0x0000009e0800a985 */ /* 0x0003e2000c101b08 */
[----:B------:R-:W-:Y:S02]  /*15210*/  ISETP.GE.AND P5, PT, R11, c[0x0][0x3c8], PT ;  /* 0x0000f2000b007a0c */ /* 0x000fe40003fa6270 */
[----:B------:R-:W-:Y:S02]  /*15220*/  SHF.R.S32.HI R12, RZ, 0x1f, R12 ;  /* 0x0000001fff0c7819 */ /* 0x000fe4000001140c */
[----:B------:R-:W-:-:S02]  /*15230*/  ISETP.GE.AND P4, PT, R14, c[0x0][0x3c8], PT ;  /* 0x0000f2000e007a0c */ /* 0x000fc40003f86270 */
[----:B--2---:R-:W-:-:S13]  /*15240*/  @!P1 LEA R6, P6, R15, R0, 0x2 ;  /* 0x000000000f069211 */ /* 0x004fda00078c10ff */
[----:B---3--:R-:W-:-:S04]  /*15250*/  P2R R2, PR, RZ, 0x40 ;  /* 0x00000040ff027803 */ /* 0x008fc80000000000 */
[----:B------:R-:W-:Y:S02]  /*15260*/  ISETP.NE.AND P3, PT, R2, RZ, PT ;  /* 0x000000ff0200720c */ /* 0x000fe40003f65270 */
[C---:B------:R-:W-:Y:S02]  /*15270*/  @!P0 LEA R2, P6, R10.reuse, R0, 0x2 ;  /* 0x000000000a028211 */ /* 0x040fe400078c10ff */
[-C--:B------:R-:W-:Y:S02]  /*15280*/  @!P1 LEA.HI.X R7, R15, R4.reuse, R13, 0x2, P3 ;  /* 0x000000040f079211 */ /* 0x080fe400018f140d */
[----:B------:R-:W-:Y:S02]  /*15290*/  ISETP.GE.AND P3, PT, R5, c[0x0][0x3c8], PT ;  /* 0x0000f20005007a0c */ /* 0x000fe40003f66270 */
[----:B------:R-:W-:Y:S01]  /*152a0*/  @!P0 LEA.HI.X R3, R10, R4, R12, 0x2, P6 ;  /* 0x000000040a038211 */ /* 0x000fe200030f140c */
[----:B------:R2:W-:Y:S01]  /*152b0*/  @!P1 ST.E.64 [R6.64], R42 ;  /* 0x0000002a06009985 */ /* 0x0005e2000c101b08 */
[----:B------:R-:W-:-:S02]  /*152c0*/  IADD3 R12, R248, 0x68, RZ ;  /* 0x00000068f80c7810 */ /* 0x000fc40007ffe0ff */
[C---:B------:R-:W-:Y:S01]  /*152d0*/  IADD3 R13, R248.reuse, 0x88, RZ ;  /* 0x00000088f80d7810 */ /* 0x040fe20007ffe0ff */
[----:B------:R3:W-:Y:S01]  /*152e0*/  @!P0 ST.E.64 [R2.64], R30 ;  /* 0x0000001e02008985 */ /* 0x0007e2000c101b08 */
[C---:B-1----:R-:W-:Y:S02]  /*152f0*/  @!P5 LEA R8, P0, R11.reuse, R0, 0x2 ;  /* 0x000000000b08d211 */ /* 0x042fe400078010ff */
[----:B------:R-:W-:Y:S02]  /*15300*/  SHF.R.S32.HI R12, RZ, 0x1f, R12 ;  /* 0x0000001fff0c7819 */ /* 0x000fe4000001140c */
[----:B------:R-:W-:Y:S02]  /*15310*/  IADD3 R15, R248, 0x70, RZ ;  /* 0x00000070f80f7810 */ /* 0x000fe40007ffe0ff */
[----:B------:R-:W-:Y:S02]  /*15320*/  @!P5 LEA.HI.X R9, R11, R4, R12, 0x2, P0 ;  /* 0x000000040b09d211 */ /* 0x000fe400000f140c */
[----:B------:R-:W-:-:S02]  /*15330*/  SHF.R.S32.HI R15, RZ, 0x1f, R15 ;  /* 0x0000001fff0f7819 */ /* 0x000fc4000001140f */
[C---:B------:R-:W-:Y:S01]  /*15340*/  IADD3 R12, R248.reuse, 0x78, RZ ;  /* 0x00000078f80c7810 */ /* 0x040fe20007ffe0ff */
[----:B------:R1:W-:Y:S01]  /*15350*/  @!P5 ST.E.64 [R8.64], R168 ;  /* 0x000000a80800d985 */ /* 0x0003e2000c101b08 */
[----:B------:R-:W-:Y:S02]  /*15360*/  IADD3 R10, R248, 0x80, RZ ;  /* 0x00000080f80a7810 */ /* 0x000fe40007ffe0ff */
[----:B------:R-:W-:Y:S02]  /*15370*/  SHF.R.S32.HI R12, RZ, 0x1f, R12 ;  /* 0x0000001fff0c7819 */ /* 0x000fe4000001140c */
[----:B------:R-:W-:Y:S02]  /*15380*/  ISETP.GE.AND P2, PT, R10, c[0x0][0x3c8], PT ;  /* 0x0000f2000a007a0c */ /* 0x000fe40003f46270 */
[----:B------:R-:W-:-:S04]  /*15390*/  IADD3 R11, R248, 0x90, RZ ;  /* 0x00000090f80b7810 */ /* 0x000fc80007ffe0ff */
[----:B------:R-:W-:Y:S02]  /*153a0*/  ISETP.GE.AND P0, PT, R11, c[0x0][0x3c8], PT ;  /* 0x0000f2000b007a0c */ /* 0x000fe40003f06270 */
[CC--:B--2---:R-:W-:Y:S02]  /*153b0*/  @!P4 LEA R6, P6, R14.reuse, R0.reuse, 0x2 ;  /* 0x000000000e06c211 */ /* 0x0c4fe400078c10ff */
[----:B---3--:R-:W-:Y:S02]  /*153c0*/  @!P3 LEA R2, P1, R5, R0, 0x2 ;  /* 0x000000000502b211 */ /* 0x008fe400078210ff */
[----:B------:R-:W-:Y:S02]  /*153d0*/  @!P4 LEA.HI.X R7, R14, R4, R15, 0x2, P6 ;  /* 0x000000040e07c211 */ /* 0x000fe400030f140f */
[C---:B------:R-:W-:Y:S02]  /*153e0*/  IADD3 R14, R248.reuse, 0xa0, RZ ;  /* 0x000000a0f80e7810 */ /* 0x040fe40007ffe0ff */
[----:B------:R-:W-:Y:S01]  /*153f0*/  IADD3 R15, R248, 0x88, RZ ;  /* 0x00000088f80f7810 */ /* 0x000fe20007ffe0ff */
[----:B------:R2:W-:Y:S01]  /*15400*/  @!P4 ST.E.64 [R6.64], R50 ;  /* 0x000000320600c985 */ /* 0x0005e2000c101b08 */
[----:B------:R-:W-:-:S02]  /*15410*/  ISETP.GE.AND P4, PT, R14, c[0x0][0x3c8], PT ;  /* 0x0000f2000e007a0c */ /* 0x000fc40003f86270 */
[----:B------:R-:W-:-:S03]  /*15420*/  SHF.R.S32.HI R15, RZ, 0x1f, R15 ;  /* 0x0000001fff0f7819 */ /* 0x000fc6000001140f */
[----:B------:R-:W-:Y:S02]  /*15430*/  P2R R3, PR, RZ, 0x2 ;  /* 0x00000002ff037803 */ /* 0x000fe40000000000 */
[----:B------:R-:W-:Y:S02]  /*15440*/  ISETP.GE.AND P1, PT, R13, c[0x0][0x3c8], PT ;  /* 0x0000f2000d007a0c */ /* 0x000fe40003f26270 */
[----:B------:R-:W-:-:S04]  /*15450*/  ISETP.NE.AND P6, PT, R3, RZ, PT ;  /* 0x000000ff0300720c */ /* 0x000fc80003fc5270 */
[----:B------:R-:W-:Y:S02]  /*15460*/  @!P3 LEA.HI.X R3, R5, R4, R12, 0x2, P6 ;  /* 0x000000040503b211 */ /* 0x000fe400030f140c */
[C---:B------:R-:W-:Y:S02]  /*15470*/  IADD3 R12, R248.reuse, 0x80, RZ ;  /* 0x00000080f80c7810 */ /* 0x040fe40007ffe0ff */
[----:B------:R-:W-:Y:S01]  /*15480*/  IADD3 R5, R248, 0x98, RZ ;  /* 0x00000098f8057810 */ /* 0x000fe20007ffe0ff */
[----:B------:R3:W-:Y:S01]  /*15490*/  @!P3 ST.E.64 [R2.64], R38 ;  /* 0x000000260200b985 */ /* 0x0007e2000c101b08 */
[----:B-1----:R-:W-:Y:S02]  /*154a0*/  @!P2 LEA R8, P3, R10, R0, 0x2 ;  /* 0x000000000a08a211 */ /* 0x002fe400078610ff */
[----:B------:R-:W-:Y:S02]  /*154b0*/  SHF.R.S32.HI R12, RZ, 0x1f, R12 ;  /* 0x0000001fff0c7819 */ /* 0x000fe4000001140c */
[----:B------:R-:W-:-:S02]  /*154c0*/  ISETP.GE.AND P5, PT, R5, c[0x0][0x3c8], PT ;  /* 0x0000f20005007a0c */ /* 0x000fc40003fa6270 */
[----:B------:R-:W-:Y:S02]  /*154d0*/  @!P2 LEA.HI.X R9, R10, R4, R12, 0x2, P3 ;  /* 0x000000040a09a211 */ /* 0x000fe400018f140c */
[C---:B------:R-:W-:Y:S02]  /*154e0*/  IADD3 R12, R248.reuse, 0x90, RZ ;  /* 0x00000090f80c7810 */ /* 0x040fe40007ffe0ff */
[----:B--2---:R-:W-:Y:S01]  /*154f0*/  @!P1 LEA R6, P6, R13, R0, 0x2 ;  /* 0x000000000d069211 */ /* 0x004fe200078c10ff */
[----:B------:R1:W-:Y:S01]  /*15500*/  @!P2 ST.E.64 [R8.64], R170 ;  /* 0x000000aa0800a985 */ /* 0x0003e2000c101b08 */
[----:B------:R-:W-:Y:S02]  /*15510*/  SHF.R.S32.HI R12, RZ, 0x1f, R12 ;  /* 0x0000001fff0c7819 */ /* 0x000fe4000001140c */
[----:B------:R-:W-:-:S09]  /*15520*/  IADD3 R10, R248, 0xa8, RZ ;  /* 0x000000a8f80a7810 */ /* 0x000fd20007ffe0ff */
[----:B---3--:R-:W-:-:S04]  /*15530*/  P2R R2, PR, RZ, 0x40 ;  /* 0x00000040ff027803 */ /* 0x008fc80000000000 */
[----:B------:R-:W-:Y:S02]  /*15540*/  ISETP.NE.AND P3, PT, R2, RZ, PT ;  /* 0x000000ff0200720c */ /* 0x000fe40003f65270 */
[----:B------:R-:W-:Y:S02]  /*15550*/  @!P0 LEA R2, P6, R11, R0, 0x2 ;  /* 0x000000000b028211 */ /* 0x000fe400078c10ff */
[-C--:B------:R-:W-:Y:S02]  /*15560*/  @!P1 LEA.HI.X R7, R13, R4.reuse, R15, 0x2, P3 ;  /* 0x000000040d079211 */ /* 0x080fe400018f140f */
[----:B------:R-:W-:Y:S02]  /*15570*/  @!P0 LEA.HI.X R3, R11, R4, R12, 0x2, P6 ;  /* 0x000000040b038211 */ /* 0x000fe400030f140c */
[C---:B------:R-:W-:Y:S01]  /*15580*/  IADD3 R12, R248.reuse, 0x98, RZ ;  /* 0x00000098f80c7810 */ /* 0x040fe20007ffe0ff */
[----:B------:R2:W-:Y:S01]  /*15590*/  @!P1 ST.E.64 [R6.64], R58 ;  /* 0x0000003a06009985 */ /* 0x0005e2000c101b08 */
[----:B------:R-:W-:-:S02]  /*155a0*/  IADD3 R13, R248, 0xb8, RZ ;  /* 0x000000b8f80d7810 */ /* 0x000fc40007ffe0ff */
[----:B------:R-:W-:Y:S01]  /*155b0*/  ISETP.GE.AND P3, PT, R10, c[0x0][0x3c8], PT ;  /* 0x0000f2000a007a0c */ /* 0x000fe20003f66270 */
[----:B------:R3:W-:Y:S01]  /*155c0*/  @!P0 ST.E.64 [R2.64], R46 ;  /* 0x0000002e02008985 */ /* 0x0007e2000c101b08 */
[----:B-1----:R-:W-:Y:S02]  /*155d0*/  @!P5 LEA R8, P0, R5, R0, 0x2 ;  /* 0x000000000508d211 */ /* 0x002fe400078010ff */
[----:B------:R-:W-:Y:S02]  /*155e0*/  SHF.R.S32.HI R12, RZ, 0x1f, R12 ;  /* 0x0000001fff0c7819 */ /* 0x000fe4000001140c */
[----:B------:R-:W-:Y:S02]  /*155f0*/  IADD3 R15, R248, 0xa0, RZ ;  /* 0x000000a0f80f7810 */ /* 0x000fe40007ffe0ff */
[----:B------:R-:W-:Y:S02]  /*15600*/  ISETP.GE.AND P1, PT, R13, c[0x0][0x3c8], PT ;  /* 0x0000f2000d007a0c */ /* 0x000fe40003f26270 */
[----:B------:R-:W-:-:S02]  /*15610*/  @!P5 LEA.HI.X R9, R5, R4, R12, 0x2, P0 ;  /* 0x000000040509d211 */ /* 0x000fc400000f140c */
[C---:B------:R-:W-:Y:S02]  /*15620*/  IADD3 R11, R248.reuse, 0xb0, RZ ;  /* 0x000000b0f80b7810 */ /* 0x040fe40007ffe0ff */
[----:B------:R-:W-:Y:S01]  /*15630*/  SHF.R.S32.HI R15, RZ, 0x1f, R15 ;  /* 0x0000001fff0f7819 */ /* 0x000fe2000001140f */
[----:B------:R1:W-:Y:S01]  /*15640*/  @!P5 ST.E.64 [R8.64], R172 ;  /* 0x000000ac0800d985 */ /* 0x0003e2000c101b08 */
[C---:B------:R-:W-:Y:S02]  /*15650*/  IADD3 R12, R248.reuse, 0xa8, RZ ;  /* 0x000000a8f80c7810 */ /* 0x040fe40007ffe0ff */
[----:B------:R-:W-:Y:S02]  /*15660*/  ISETP.GE.AND P2, PT, R11, c[0x0][0x3c8], PT ;  /* 0x0000f2000b007a0c */ /* 0x000fe40003f46270 */
[----:B------:R-:W-:Y:S02]  /*15670*/  SHF.R.S32.HI R12, RZ, 0x1f, R12 ;  /* 0x0000001fff0c7819 */ /* 0x000fe4000001140c */
[----:B------:R-:W-:-:S02]  /*15680*/  IADD3 R5, R248, 0xc0, RZ ;  /* 0x000000c0f8057810 */ /* 0x000fc40007ffe0ff */
[----:B--2---:R-:W-:-:S13]  /*15690*/  @!P4 LEA R6, P6, R14, R0, 0x2 ;  /* 0x000000000e06c211 */ /* 0x004fda00078c10ff */
[----:B---3--:R-:W-:-:S04]  /*156a0*/  P2R R2, PR, RZ, 0x40 ;  /* 0x00000040ff027803 */ /* 0x008fc80000000000 */
[----:B------:R-:W-:Y:S02]  /*156b0*/  ISETP.NE.AND P0, PT, R2, RZ, PT ;  /* 0x000000ff0200720c */ /* 0x000fe40003f05270 */
[----:B------:R-:W-:Y:S02]  /*156c0*/  @!P3 LEA R2, P6, R10, R0, 0x2 ;  /* 0x000000000a02b211 */ /* 0x000fe400078c10ff */
[-C--:B------:R-:W-:Y:S02]  /*156d0*/  @!P4 LEA.HI.X R7, R14, R4.reuse, R15, 0x2, P0 ;  /* 0x000000040e07c211 */ /* 0x080fe400000f140f */
[----:B------:R-:W-:Y:S02]  /*156e0*/  @!P3 LEA.HI.X R3, R10, R4, R12, 0x2, P6 ;  /* 0x000000040a03b211 */ /* 0x000fe400030f140c */
[----:B------:R-:W-:Y:S01]  /*156f0*/  ISETP.GE.AND P0, PT, R5, c[0x0][0x3c8], PT ;  /* 0x0000f20005007a0c */ /* 0x000fe20003f06270 */
[----:B------:R2:W-:Y:S01]  /*15700*/  @!P4 ST.E.64 [R6.64], R70 ;  /* 0x000000460600c985 */ /* 0x0005e2000c101b08 */
[----:B------:R-:W-:-:S02]  /*15710*/  IADD3 R14, R248, 0xb0, RZ ;  /* 0x000000b0f80e7810 */ /* 0x000fc40007ffe0ff */
[----:B------:R-:W-:Y:S01]  /*15720*/  IADD3 R12, R248, 0xc8, RZ ;  /* 0x000000c8f80c7810 */ /* 0x000fe20007ffe0ff */
[----:B------:R3:W-:Y:S01]  /*15730*/  @!P3 ST.E.64 [R2.64], R54 ;  /* 0x000000360200b985 */ /* 0x0007e2000c101b08 */
[C---:B-1----:R-:W-:Y:S02]  /*15740*/  @!P2 LEA R8, P3, R11.reuse, R0, 0x2 ;  /* 0x000000000b08a211 */ /* 0x042fe400078610ff */
[----:B------:R-:W-:Y:S02]  /*15750*/  SHF.R.S32.HI R14, RZ, 0x1f, R14 ;  /* 0x0000001fff0e7819 */ /* 0x000fe4000001140e */
[----:B------:R-:W-:Y:S02]  /*15760*/  ISETP.GE.AND P5, PT, R12, c[0x0][0x3c8], PT ;  /* 0x0000f2000c007a0c */ /* 0x000fe40003fa6270 */
[----:B------:R-:W-:Y:S02]  /*15770*/  @!P2 LEA.HI.X R9, R11, R4, R14, 0x2, P3 ;  /* 0x000000040b09a211 */ /* 0x000fe400018f140e */
[----:B------:R-:W-:-:S02]  /*15780*/  IADD3 R11, R248, 0xc0, RZ ;  /* 0x000000c0f80b7810 */ /* 0x000fc40007ffe0ff */
[C---:B------:R-:W-:Y:S01]  /*15790*/  IADD3 R14, R248.reuse, 0xb8, RZ ;  /* 0x000000b8f80e7810 */ /* 0x040fe20007ffe0ff */
[----:B------:R-:W-:Y:S01]  /*157a0*/  @!P2 ST.E.64 [R8.64], R94 ;  /* 0x0000005e0800a985 */ /* 0x000fe2000c101b08 */
[----:B------:R-:W-:Y:S02]  /*157b0*/  IADD3 R10, R248, 0xd0, RZ ;  /* 0x000000d0f80a7810 */ /* 0x000fe40007ffe0ff */
[----:B------:R-:W-:Y:S02]  /*157c0*/  SHF.R.S32.HI R11, RZ, 0x1f, R11 ;  /* 0x0000001fff0b7819 */ /* 0x000fe4000001140b */
[----:B------:R-:W-:Y:S02]  /*157d0*/  SHF.R.S32.HI R14, RZ, 0x1f, R14 ;  /* 0x0000001fff0e7819 */ /* 0x000fe4000001140e */
[----:B------:R-:W-:Y:S02]  /*157e0*/  ISETP.GE.AND P2, PT, R252, c[0x0][0x3c8], PT ;  /* 0x0000f200fc007a0c */ /* 0x000fe40003f46270 */
[----:B--2---:R-:W-:-:S02]  /*157f0*/  @!P1 LEA R6, P4, R13, R0, 0x2 ;  /* 0x000000000d069211 */ /* 0x004fc400078810ff */
[----:B---3--:R-:W-:-:S11]  /*15800*/  @!P0 LEA R2, P6, R5, R0, 0x2 ;  /* 0x0000000005028211 */ /* 0x008fd600078c10ff */
[----:B------:R-:W-:Y:S02]  /*15810*/  P2R R3, PR, RZ, 0x10 ;  /* 0x00000010ff037803 */ /* 0x000fe40000000000 */
[----:B------:R-:W-:Y:S02]  /*15820*/  ISETP.GE.AND P4, PT, R10, c[0x0][0x3c8], PT ;  /* 0x0000f2000a007a0c */ /* 0x000fe40003f86270 */
[----:B------:R-:W-:Y:S02]  /*15830*/  ISETP.NE.AND P3, PT, R3, RZ, PT ;  /* 0x000000ff0300720c */ /* 0x000fe40003f65270 */
[-C--:B------:R-:W-:Y:S02]  /*15840*/  @!P0 LEA.HI.X R3, R5, R4.reuse, R11, 0x2, P6 ;  /* 0x0000000405038211 */ /* 0x080fe400030f140b */
[----:B------:R-:W-:Y:S02]  /*15850*/  @!P1 LEA.HI.X R7, R13, R4, R14, 0x2, P3 ;  /* 0x000000040d079211 */ /* 0x000fe400018f140e */
[----:B------:R-:W-:-:S02]  /*15860*/  IADD3 R5, R248, 0xd8, RZ ;  /* 0x000000d8f8057810 */ /* 0x000fc40007ffe0ff */
[C---:B------:R-:W-:Y:S01]  /*15870*/  IADD3 R13, R248.reuse, 0xc8, RZ ;  /* 0x000000c8f80d7810 */ /* 0x040fe20007ffe0ff */
[----:B------:R1:W-:Y:S01]  /*15880*/  @!P1 ST.E.64 [R6.64], R78 ;  /* 0x0000004e06009985 */ /* 0x0003e2000c101b08 */
[----:B------:R-:W-:Y:S02]  /*15890*/  ISETP.GE.AND P3, PT, R5, c[0x0][0x3c8], PT ;  /* 0x0000f20005007a0c */ /* 0x000fe40003f66270 */
[----:B------:R-:W-:Y:S01]  /*158a0*/  SHF.R.S32.HI R13, RZ, 0x1f, R13 ;  /* 0x0000001fff0d7819 */ /* 0x000fe2000001140d */
[----:B------:R2:W-:Y:S01]  /*158b0*/  @!P0 ST.E.64 [R2.64], R62 ;  /* 0x0000003e02008985 */ /* 0x0005e2000c101b08 */
[----:B------:R-:W-:Y:S02]  /*158c0*/  IADD3 R11, R248, 0xd0, RZ ;  /* 0x000000d0f80b7810 */ /* 0x000fe40007ffe0ff */
[----:B------:R-:W-:Y:S02]  /*158d0*/  ISETP.GE.AND P1, PT, R251, c[0x0][0x3c8], PT ;  /* 0x0000f200fb007a0c */ /* 0x000fe40003f26270 */
[----:B------:R-:W-:-:S02]  /*158e0*/  SHF.R.S32.HI R11, RZ, 0x1f, R11 ;  /* 0x0000001fff0b7819 */ /* 0x000fc4000001140b */
[----:B-1----:R-:W-:-:S04]  /*158f0*/  @!P5 LEA R6, P0, R12, R0, 0x2 ;  /* 0x000000000c06d211 */ /* 0x002fc800078010ff */
[----:B------:R-:W-:Y:S02]  /*15900*/  @!P5 LEA.HI.X R7, R12, R4, R13, 0x2, P0 ;  /* 0x000000040c07d211 */ /* 0x000fe400000f140d */
[----:B--2---:R-:W-:Y:S02]  /*15910*/  @!P4 LEA R2, P6, R10, R0, 0x2 ;  /* 0x000000000a02c211 */ /* 0x004fe400078c10ff */
[----:B------:R-:W-:Y:S01]  /*15920*/  ISETP.GE.AND P0, PT, R250, c[0x0][0x3c8], PT ;  /* 0x0000f200fa007a0c */ /* 0x000fe20003f06270 */
[----:B------:R-:W-:Y:S01]  /*15930*/  @!P5 ST.E.64 [R6.64], R82 ;  /* 0x000000520600d985 */ /* 0x000fe2000c101b08 */
[----:B------:R-:W-:Y:S02]  /*15940*/  @!P4 LEA.HI.X R3, R10, R4, R11, 0x2, P6 ;  /* 0x000000040a03c211 */ /* 0x000fe400030f140b */
[-C--:B------:R-:W-:Y:S02]  /*15950*/  @!P3 LEA R10, P5, R5, R0.reuse, 0x2 ;  /* 0x00000000050ab211 */ /* 0x080fe400078a10ff */
[----:B------:R-:W-:Y:S01]  /*15960*/  IADD3 R12, R248, 0xd8, RZ ;  /* 0x000000d8f80c7810 */ /* 0x000fe20007ffe0ff */
[----:B------:R1:W-:Y:S01]  /*15970*/  @!P4 ST.E.64 [R2.64], R86 ;  /* 0x000000560200c985 */ /* 0x0003e2000c101b08 */
[----:B------:R-:W-:-:S02]  /*15980*/  @!P2 LEA R8, P6, R252, R0, 0x2 ;  /* 0x00000000fc08a211 */ /* 0x000fc400078c10ff */
[----:B------:R-:W-:Y:S02]  /*15990*/  SHF.R.S32.HI R12, RZ, 0x1f, R12 ;  /* 0x0000001fff0c7819 */ /* 0x000fe4000001140c */
[----:B------:R-:W-:-:S04]  /*159a0*/  SHF.R.S32.HI R13, RZ, 0x1f, R252 ;  /* 0x0000001fff0d7819 */ /* 0x000fc800000114fc */
[----:B------:R-:W-:Y:S02]  /*159b0*/  @!P2 LEA.HI.X R9, R252, R4, R13, 0x2, P6 ;  /* 0x00000004fc09a211 */ /* 0x000fe400030f140d */
[----:B-1----:R-:W-:Y:S02]  /*159c0*/  P2R R2, PR, RZ, 0x20 ;  /* 0x00000020ff027803 */ /* 0x002fe40000000000 */
[----:B------:R-:W-:Y:S02]  /*159d0*/  @!P1 LEA R6, P5, R251, R0, 0x2 ;  /* 0x00000000fb069211 */ /* 0x000fe400078a10ff */
[----:B------:R-:W-:-:S04]  /*159e0*/  ISETP.NE.AND P4, PT, R2, RZ, PT ;  /* 0x000000ff0200720c */ /* 0x000fc80003f85270 */
[----:B------:R-:W-:Y:S02]  /*159f0*/  @!P3 LEA.HI.X R11, R5, R4, R12, 0x2, P4 ;  /* 0x00000004050bb211 */ /* 0x000fe400020f140c */
[----:B------:R-:W-:Y:S02]  /*15a00*/  SHF.R.S32.HI R12, RZ, 0x1f, R251 ;  /* 0x0000001fff0c7819 */ /* 0x000fe400000114fb */
[----:B------:R-:W-:Y:S01]  /*15a10*/  SHF.R.S32.HI R5, RZ, 0x1f, R250 ;  /* 0x0000001fff057819 */ /* 0x000fe200000114fa */
[----:B------:R1:W-:Y:S01]  /*15a20*/  @!P3 ST.E.64 [R10.64], R102 ;  /* 0x000000660a00b985 */ /* 0x0003e2000c101b08 */
[C---:B------:R-:W-:Y:S02]  /*15a30*/  @!P0 LEA R2, P4, R250.reuse, R0, 0x2 ;  /* 0x00000000fa028211 */ /* 0x040fe400078810ff */
[-C--:B------:R-:W-:Y:S01]  /*15a40*/  @!P1 LEA.HI.X R7, R251, R4.reuse, R12, 0x2, P5 ;  /* 0x00000004fb079211 */ /* 0x080fe200028f140c */
[----:B------:R1:W-:Y:S01]  /*15a50*/  @!P2 ST.E.64 [R8.64], R98 ;  /* 0x000000620800a985 */ /* 0x0003e2000c101b08 */
[----:B------:R-:W-:-:S03]  /*15a60*/  @!P0 LEA.HI.X R3, R250, R4, R5, 0x2, P4 ;  /* 0x00000004fa038211 */ /* 0x000fc600020f1405 */
[----:B------:R1:W-:Y:S04]  /*15a70*/  @!P1 ST.E.64 [R6.64], R90 ;  /* 0x0000005a06009985 */ /* 0x0003e8000c101b08 */
[----:B------:R1:W-:Y:S01]  /*15a80*/  @!P0 ST.E.64 [R2.64], R74 ;  /* 0x0000004a02008985 */ /* 0x0003e2000c101b08 */
[----:B------:R-:W-:-:S13]  /*15a90*/  ISETP.GE.AND P0, PT, R249, c[0x0][0x3c8], PT ;  /* 0x0000f200f9007a0c */ /* 0x000fda0003f06270 */
[----:B------:R-:W-:Y:S05]  /*15aa0*/  @P0 BRA `(.L_x_294) ;  /* 0x00000d1000000947 */ /* 0x000fea0003800000 */
[----:B------:R-:W-:Y:S02]  /*15ab0*/  SHF.R.S32.HI R5, RZ, 0x1f, R249 ;  /* 0x0000001fff057819 */ /* 0x000fe400000114f9 */
[----:B-1----:R-:W-:-:S04]  /*15ac0*/  LEA R2, P0, R249, R0, 0x2 ;  /* 0x00000000f9027211 */ /* 0x002fc800078010ff */
[----:B------:R-:W-:-:S05]  /*15ad0*/  LEA.HI.X R3, R249, R4, R5, 0x2, P0 ;  /* 0x00000004f9037211 */ /* 0x000fca00000f1405 */
[----:B------:R1:W-:Y:S01]  /*15ae0*/  ST.E.64 [R2.64], R66 ;  /* 0x0000004202007985 */ /* 0x0003e2000c101b08 */
[----:B------:R-:W-:Y:S05]  /*15af0*/  BRA `(.L_x_294) ;  /* 0x00000cc000007947 */ /* 0x000fea0003800000 */
.L_x_279:
[----:B------:R-:W-:Y:S01]  /*15b00*/  ISETP.NE.U32.AND P0, PT, RZ, c[0x0][0x508], PT ;  /* 0x00014200ff007a0c */ /* 0x000fe20003f05070 */
[----:B------:R-:W-:Y:S01]  /*15b10*/  IMAD.MOV.U32 R6, RZ, RZ, RZ ;  /* 0x000000ffff067224 */ /* 0x000fe200078e00ff */
[----:B------:R-:W-:Y:S01]  /*15b20*/  ISETP.NE.U32.AND P3, PT, RZ, c[0x0][0x500], PT ;  /* 0x00014000ff007a0c */ /* 0x000fe20003f65070 */
[----:B------:R-:W-:Y:S01]  /*15b30*/  IMAD.MOV.U32 R20, RZ, RZ, c[0x0][0x388] ;  /* 0x0000e200ff147624 */ /* 0x000fe200078e00ff */
[----:B------:R-:W-:Y:S02]  /*15b40*/  ISETP.NE.AND.EX P2, PT, RZ, c[0x0][0x50c], PT, P0 ;  /* 0x00014300ff007a0c */ /* 0x000fe40003f45300 */
[----:B------:R-:W-:Y:S02]  /*15b50*/  ISETP.NE.AND.EX P3, PT, RZ, c[0x0][0x504], PT, P3 ;  /* 0x00014100ff007a0c */ /* 0x000fe40003f65330 */
[----:B------:R-:W-:-:S04]  /*15b60*/  IADD3 R2, P1, R227, c[0x0][0x500], RZ ;  /* 0x00014000e3027a10 */ /* 0x000fc80007f3e0ff */
[----:B------:R-:W-:-:S05]  /*15b70*/  IADD3.X R3, R232, c[0x0][0x504], RZ, P1, !PT ;  /* 0x00014100e8037a10 */ /* 0x000fca0000ffe4ff */
[----:B-1----:R-:W-:Y:S02]  /*15b80*/  @P2 IADD3 R4, P0, R227, c[0x0][0x508], RZ ;  /* 0x00014200e3042a10 */ /* 0x002fe40007f1e0ff */
[----:B------:R1:W5:Y:S02]  /*15b90*/  @P3 LDG.E R6, [R2.64] ;  /* 0x0000000802063981 */ /* 0x000364000c1e1900 */
[----:B------:R-:W-:-:S05]  /*15ba0*/  @P2 IADD3.X R5, R232, c[0x0][0x50c], RZ, P0, !PT ;  /* 0x00014300e8052a10 */ /* 0x000fca00007fe4ff */
[----:B------:R1:W5:Y:S01]  /*15bb0*/  @P2 LDG.E R20, [R4.64] ;  /* 0x0000000804142981 */ /* 0x000362000c1e1900 */
[----:B------:R-:W-:-:S04]  /*15bc0*/  ISETP.NE.AND P0, PT, R238, RZ, PT ;  /* 0x000000ffee00720c */ /* 0x000fc80003f05270 */
[----:B------:R-:W-:Y:S01]  /*15bd0*/  SEL R19, R238, c[0x0][0x3d4], P0 ;  /* 0x0000f500ee137a07 */ /* 0x000fe20000000000 */
[----:B------:R-:W-:Y:S05]  /*15be0*/  @P2 BRA `(.L_x_300) ;  /* 0x0000004000002947 */ /* 0x000fea0003800000 */
[----:B------:R-:W-:Y:S05]  /*15bf0*/  @!P3 BRA `(.L_x_300) ;  /* 0x000000300000b947 */ /* 0x000fea0003800000 */
[----:B------:R2:W3:Y:S04]  /*15c00*/  LDG.E R0, [R2.64] ;  /* 0x0000000802007981 */ /* 0x0004e8000c1e1900 */
[----:B-12---:R-:W3:Y:S02]  /*15c10*/  LDG.E R2, [R2.64+0x4] ;  /* 0x0000040802027981 */ /* 0x006ee4000c1e1900 */
[----:B---3-5:R-:W-:Y:S02]  /*15c20*/  IADD3 R20, -R0, R2, RZ ;  /* 0x0000000200147210 */ /* 0x028fe40007ffe1ff */
.L_x_300:
[----:B-1----:R-:W1:Y:S01]  /*15c30*/  S2R R2, SR_TID.X ;  /* 0x0000000000027919 */ /* 0x002e620000002100 */
[----:B------:R-:W-:Y:S01]  /*15c40*/  BSSY B0, `(.L_x_301) ;  /* 0x0000036000007945 */ /* 0x000fe20003800000 */
[----:B------:R-:W-:Y:S02]  /*15c50*/  LOP3.LUT R12, R230, 0xffff, RZ, 0xc0, !PT ;  /* 0x0000ffffe60c7812 */ /* 0x000fe400078ec0ff */
[----:B------:R-:W-:-:S02]  /*15c60*/  SEL R13, R233, RZ, !P3 ;  /* 0x000000ffe90d7207 */ /* 0x000fc40005800000 */
[----:B------:R-:W-:Y:S02]  /*15c70*/  SEL R21, R235, RZ, !P3 ;  /* 0x000000ffeb157207 */ /* 0x000fe40005800000 */
[----:B-----5:R-:W-:Y:S02]  /*15c80*/  SHF.R.S32.HI R18, RZ, 0x1f, R6 ;  /* 0x0000001fff127819 */ /* 0x020fe40000011406 */
[----:B-1----:R-:W-:-:S13]  /*15c90*/  ISETP.GT.AND P0, PT, R2, 0x7f, PT ;  /* 0x0000007f0200780c */ /* 0x002fda0003f04270 */
[----:B------:R-:W-:Y:S05]  /*15ca0*/  @P0 BRA `(.L_x_302) ;  /* 0x000002f000000947 */ /* 0x000fea0003800000 */
[----:B------:R-:W-:Y:S01]  /*15cb0*/  IMAD R0, R20, c[0x0][0x4e8], RZ ;  /* 0x00013a0014007a24 */ /* 0x000fe200078e02ff */
[----:B------:R-:W-:-:S04]  /*15cc0*/  LEA R16, R229, R2, 0x7 ;  /* 0x00000002e5107211 */ /* 0x000fc800078e38ff */
[----:B------:R-:W-:-:S13]  /*15cd0*/  ISETP.GE.AND P0, PT, R16, R0, PT ;  /* 0x000000001000720c */ /* 0x000fda0003f06270 */
[----:B------:R-:W-:Y:S05]  /*15ce0*/  @P0 BRA `(.L_x_302) ;  /* 0x000002b000000947 */ /* 0x000fea0003800000 */
[----:B------:R-:W-:Y:S01]  /*15cf0*/  IMAD.MOV.U32 R0, RZ, RZ, 0x368 ;  /* 0x00000368ff007424 */ /* 0x000fe200078e00ff */
[----:B------:R-:W-:-:S04]  /*15d00*/  ISETP.GT.AND P2, PT, R19, 0x1, PT ;  /* 0x000000011300780c */ /* 0x000fc80003f44270 */
[----:B------:R-:W-:-:S04]  /*15d10*/  SEL R0, R0, 0x328, P2 ;  /* 0x0000032800007807 */ /* 0x000fc80001000000 */
[----:B------:R1:W2:Y:S08]  /*15d20*/  LDC.64 R8, c[0x0][R0+0x170] ;  /* 0x00005c0000087b82 */ /* 0x0002b00000000a00 */
[----:B------:R1:W3:Y:S08]  /*15d30*/  LDC.64 R4, c[0x0][R0+0x168] ;  /* 0x00005a0000047b82 */ /* 0x0002f00000000a00 */
[----:B------:R1:W4:Y:S08]  /*15d40*/  LDC.64 R14, c[0x0][R0+0x178] ;  /* 0x00005e00000e7b82 */ /* 0x0003300000000a00 */
[----:B------:R1:W5:Y:S02]  /*15d50*/  LDC.64 R10, c[0x0][R0+0x160] ;  /* 0x00005800000a7b82 */ /* 0x0003640000000a00 */
[----:B-1----:R-:W-:-:S02]  /*15d60*/  IMAD.MOV.U32 R0, RZ, RZ, c[0x0][0x4e8] ;  /* 0x00013a00ff007624 */ /* 0x002fc400078e00ff */
[-C--:B--2---:R-:W-:Y:S02]  /*15d70*/  IMAD R7, R9, R13.reuse, RZ ;  /* 0x0000000d09077224 */ /* 0x084fe400078e02ff */
[----:B------:R-:W-:Y:S01]  /*15d80*/  IMAD.WIDE.U32 R2, R8, R13, RZ ;  /* 0x0000000d08027225 */ /* 0x000fe200078e00ff */
[----:B------:R-:W-:Y:S02]  /*15d90*/  ISETP.NE.AND P0, PT, R0, 0x1, PT ;  /* 0x000000010000780c */ /* 0x000fe40003f05270 */
[----:B------:R-:W-:Y:S01]  /*15da0*/  MOV R0, R16 ;  /* 0x0000001000007202 */ /* 0x000fe20000000f00 */
[----:B------:R-:W-:Y:S01]  /*15db0*/  IMAD R8, R8, R21, R7 ;  /* 0x0000001508087224 */ /* 0x000fe200078e0207 */
[----:B------:R-:W-:Y:S01]  /*15dc0*/  SEL R7, R245, RZ, P2 ;  /* 0x000000fff5077207 */ /* 0x000fe20001000000 */
[-C--:B---3--:R-:W-:Y:S02]  /*15dd0*/  IMAD R9, R5, R12.reuse, RZ ;  /* 0x0000000c05097224 */ /* 0x088fe400078e02ff */
[----:B------:R-:W-:Y:S01]  /*15de0*/  IMAD.WIDE.U32 R4, R4, R12, RZ ;  /* 0x0000000c04047225 */ /* 0x000fe200078e00ff */
[----:B------:R-:W-:-:S03]  /*15df0*/  IADD3 R3, R3, R8, RZ ;  /* 0x0000000803037210 */ /* 0x000fc60007ffe0ff */
[----:B------:R-:W-:Y:S02]  /*15e00*/  IMAD.IADD R9, R5, 0x1, R9 ;  /* 0x0000000105097824 */ /* 0x000fe400078e0209 */
[----:B------:R-:W-:-:S04]  /*15e10*/  @P0 IMAD.HI.U32 R17, R16, c[0x0][0x4ec], RZ ;  /* 0x00013b0010110a27 */ /* 0x000fc800078e00ff */
[-C--:B----4-:R-:W-:Y:S01]  /*15e20*/  IMAD R8, R15, R7.reuse, RZ ;  /* 0x000000070f087224 */ /* 0x090fe200078e02ff */
[----:B------:R-:W-:Y:S02]  /*15e30*/  @P0 SHF.R.U32.HI R0, RZ, c[0x0][0x4f0], R17 ;  /* 0x00013c00ff000a19 */ /* 0x000fe40000011611 */
[----:B------:R-:W-:Y:S01]  /*15e40*/  IADD3 R17, P1, P0, R2, R4, R6 ;  /* 0x0000000402117210 */ /* 0x000fe2000783e006 */
[----:B------:R-:W-:-:S03]  /*15e50*/  IMAD.WIDE.U32 R4, R14, R7, RZ ;  /* 0x000000070e047225 */ /* 0x000fc600078e00ff */
[----:B------:R-:W-:Y:S01]  /*15e60*/  IADD3.X R9, R3, R9, R18, P1, P0 ;  /* 0x0000000903097210 */ /* 0x000fe20000fe0412 */
[----:B------:R-:W-:Y:S01]  /*15e70*/  IMAD.MOV R2, RZ, RZ, -R0 ;  /* 0x000000ffff027224 */ /* 0x000fe200078e0a00 */
[----:B------:R-:W-:Y:S01]  /*15e80*/  IADD3 R5, R5, R8, RZ ;  /* 0x0000000805057210 */ /* 0x000fe20007ffe0ff */
[----:B------:R-:W-:Y:S01]  /*15e90*/  IMAD.MOV.U32 R8, RZ, RZ, c[0x0][0x4a8] ;  /* 0x00012a00ff087624 */ /* 0x000fe200078e00ff */
[----:B------:R-:W-:Y:S01]  /*15ea0*/  IADD3 R4, P1, P0, R0, R17, R4 ;  /* 0x0000001100047210 */ /* 0x000fe2000783e004 */
[----:B------:R-:W-:Y:S01]  /*15eb0*/  IMAD R2, R2, c[0x0][0x4e8], R16 ;  /* 0x00013a0002027a24 */ /* 0x000fe200078e0210 */
[----:B------:R-:W-:-:S03]  /*15ec0*/  SHF.R.S32.HI R3, RZ, 0x1f, R0 ;  /* 0x0000001fff037819 */ /* 0x000fc60000011400 */
[----:B-----5:R-:W-:Y:S01]  /*15ed0*/  IMAD R0, R11, R2, RZ ;  /* 0x000000020b007224 */ /* 0x020fe200078e02ff */
[----:B------:R-:W-:Y:S02]  /*15ee0*/  SHF.R.S32.HI R7, RZ, 0x1f, R2 ;  /* 0x0000001fff077819 */ /* 0x000fe40000011402 */
        /* <DEDUP_REMOVED lines=11> */
.L_x_302:
[----:B------:R-:W-:Y:S05]  /*15fa0*/  BSYNC B0 ;  /* 0x0000000000007941 */ /* 0x000fea0003800000 */
.L_x_301:
[----:B------:R-:W-:-:S13]  /*15fb0*/  ISETP.GT.AND P0, PT, R19, 0x1, PT ;  /* 0x000000011300780c */ /* 0x000fda0003f04270 */
[----:B------:R-:W-:Y:S05]  /*15fc0*/  @P0 BRA `(.L_x_294) ;  /* 0x000007f000000947 */ /* 0x000fea0003800000 */
[----:B------:R-:W-:Y:S01]  /*15fd0*/  MOV R2, c[0x0][0x4e8] ;  /* 0x00013a0000027a02 */ /* 0x000fe20000000f00 */
[----:B-1----:R-:W-:Y:S01]  /*15fe0*/  IMAD R0, R18, c[0x0][0x3a0], RZ ;  /* 0x0000e80012007a24 */ /* 0x002fe200078e02ff */
[----:B------:R-:W-:Y:S01]  /*15ff0*/  LEA R4, R229, R218, 0x7 ;  /* 0x000000dae5047211 */ /* 0x000fe200078e38ff */
[----:B------:R-:W-:Y:S01]  /*16000*/  IMAD R5, R21, c[0x0][0x3f0], RZ ;  /* 0x0000fc0015057a24 */ /* 0x000fe200078e02ff */
[----:B------:R-:W-:Y:S01]  /*16010*/  ISETP.NE.AND P0, PT, R2, 0x1, PT ;  /* 0x000000010200780c */ /* 0x000fe20003f05270 */
[----:B------:R-:W-:-:S04]  /*16020*/  IMAD.WIDE.U32 R2, R6, c[0x0][0x3a0], RZ ;  /* 0x0000e80006027a25 */ /* 0x000fc800078e00ff */
[----:B------:R-:W-:Y:S01]  /*16030*/  IMAD R6, R6, c[0x0][0x3a4], R0 ;  /* 0x0000e90006067a24 */ /* 0x000fe200078e0200 */
[----:B------:R-:W-:Y:S01]  /*16040*/  MOV R0, R4 ;  /* 0x0000000400007202 */ /* 0x000fe20000000f00 */
[----:B------:R-:W-:-:S03]  /*16050*/  IMAD R7, R13, c[0x0][0x3f4], R5 ;  /* 0x0000fd000d077a24 */ /* 0x000fc600078e0205 */
[----:B------:R-:W-:-:S03]  /*16060*/  IADD3 R3, R3, R6, RZ ;  /* 0x0000000603037210 */ /* 0x000fc60007ffe0ff */
[----:B------:R-:W-:-:S04]  /*16070*/  @P0 IMAD.HI.U32 R6, R4, c[0x0][0x4ec], RZ ;  /* 0x00013b0004060a27 */ /* 0x000fc800078e00ff */
[----:B------:R-:W-:Y:S01]  /*16080*/  IMAD.WIDE.U32 R2, R12, c[0x0][0x3e8], R2 ;  /* 0x0000fa000c027a25 */ /* 0x000fe200078e0002 */
[----:B------:R-:W-:-:S03]  /*16090*/  @P0 SHF.R.U32.HI R0, RZ, c[0x0][0x4f0], R6 ;  /* 0x00013c00ff000a19 */ /* 0x000fc60000011606 */
[----:B------:R-:W-:Y:S01]  /*160a0*/  IMAD R3, R12, c[0x0][0x3ec], R3 ;  /* 0x0000fb000c037a24 */ /* 0x000fe200078e0203 */
[----:B------:R-:W-:Y:S02]  /*160b0*/  SHF.R.S32.HI R6, RZ, 0x1f, R0 ;  /* 0x0000001fff067819 */ /* 0x000fe40000011400 */
[----:B------:R-:W-:Y:S01]  /*160c0*/  IADD3 R5, -R0, RZ, RZ ;  /* 0x000000ff00057210 */ /* 0x000fe20007ffe1ff */
[----:B------:R-:W-:Y:S01]  /*160d0*/  IMAD.WIDE.U32 R2, R13, c[0x0][0x3f0], R2 ;  /* 0x0000fc000d027a25 */ /* 0x000fe200078e0002 */
[----:B------:R-:W-:-:S03]  /*160e0*/  LEA R13, R229, R208, 0x7 ;  /* 0x000000d0e50d7211 */ /* 0x000fc600078e38ff */
[----:B------:R-:W-:Y:S01]  /*160f0*/  IMAD R6, R6, c[0x0][0x3e0], RZ ;  /* 0x0000f80006067a24 */ /* 0x000fe200078e02ff */
[----:B------:R-:W-:Y:S01]  /*16100*/  IADD3 R3, R3, R7, RZ ;  /* 0x0000000703037210 */ /* 0x000fe20007ffe0ff */
        /* <DEDUP_REMOVED lines=13> */
.L_x_362:
[----:B------:R-:W-:Y:S05]  /*161e0*/  BRA.DIV ~URZ, `(.L_x_304) ;  /* 0x000023a27f007947 */ /* 0x000fea000b800000 */
[----:B------:R3:W4:Y:S02]  /*161f0*/  SHFL.IDX PT, R0, R14, RZ, 0x181f ;  /* 0x00181fff0e007589 */ /* 0x00072400000e0000 */
.L_x_363:
[----:B------:R-:W-:Y:S01]  /*16200*/  IMAD R12, R20, c[0x0][0x4e8], RZ ;  /* 0x00013a00140c7a24 */ /* 0x000fe200078e02ff */
[----:B------:R-:W-:Y:S04]  /*16210*/  BSSY B0, `(.L_x_305) ;  /* 0x0000013000007945 */ /* 0x000fe80003800000 */
        /* <DEDUP_REMOVED lines=9> */
[----:B--2---:R-:W-:Y:S02]  /*162b0*/  @!P3 LEA.HI.X R11, R132, R4, R133, 0x1, P4 ;  /* 0x00000004840bb211 */ /* 0x004fe400020f0c85 */
[----:B------:R-:W-:Y:S02]  /*162c0*/  @!P0 LEA R2, P4, R200, R0, 0x1 ;  /* 0x00000000c8028211 */ /* 0x000fe400078808ff */
[-C--:B------:R-:W-:Y:S01]  /*162d0*/  @!P2 LEA.HI.X R9, R204, R4.reuse, R209, 0x1, P6 ;  /* 0x00000004cc09a211 */ /* 0x080fe200030f0cd1 */
[----:B------:R2:W-:Y:S01]  /*162e0*/  @!P3 ST.E.128 [R10.64], RZ ;  /* 0x000000ff0a00b985 */ /* 0x0005e2000c101d08 */
[----:B------:R-:W-:-:S02]  /*162f0*/  @!P1 LEA.HI.X R7, R199, R4, R211, 0x1, P5 ;  /* 0x00000004c7079211 */ /* 0x000fc400028f0cd3 */
[----:B------:R-:W-:Y:S01]  /*16300*/  @!P0 LEA.HI.X R3, R200, R4, R210, 0x1, P4 ;  /* 0x00000004c8038211 */ /* 0x000fe200020f0cd2 */
[----:B------:R2:W-:Y:S04]  /*16310*/  @!P2 ST.E.128 [R8.64], RZ ;  /* 0x000000ff0800a985 */ /* 0x0005e8000c101d08 */
[----:B------:R2:W-:Y:S04]  /*16320*/  @!P1 ST.E.128 [R6.64], RZ ;  /* 0x000000ff06009985 */ /* 0x0005e8000c101d08 */
[----:B------:R2:W-:Y:S02]  /*16330*/  @!P0 ST.E.128 [R2.64], RZ ;  /* 0x000000ff02008985 */ /* 0x0005e4000c101d08 */
.L_x_306:
[----:B------:R-:W-:Y:S05]  /*16340*/  BSYNC B0 ;  /* 0x0000000000007941 */ /* 0x000fea0003800000 */
.L_x_305:
[----:B------:R-:W-:Y:S05]  /*16350*/  BRA.DIV ~URZ, `(.L_x_307) ;  /* 0x000022a27f007947 */ /* 0x000fea000b800000 */
[----:B--2---:R2:W1:Y:S04]  /*16360*/  SHFL.IDX PT, R4, R5, 0x1, 0x181f ;  /* 0x00381f0005047f89 */ /* 0x00446800000e0000 */
[----:B----4-:R2:W4:Y:S02]  /*16370*/  SHFL.IDX PT, R0, R14, 0x1, 0x181f ;  /* 0x00381f000e007f89 */ /* 0x01052400000e0000 */
.L_x_364:
        /* <DEDUP_REMOVED lines=11> */
[----:B-1----:R-:W-:Y:S02]  /*16430*/  @!P3 LEA.HI.X R11, R132, R4, R133, 0x1, P4 ;  /* 0x00000004840bb211 */ /* 0x002fe400020f0c85 */
        /* <DEDUP_REMOVED lines=8> */
.L_x_309:
[----:B------:R-:W-:Y:S05]  /*164c0*/  BSYNC B0 ;  /* 0x0000000000007941 */ /* 0x000fea0003800000 */
.L_x_308:
[----:B------:R-:W-:Y:S05]  /*164d0*/  BRA.DIV ~URZ, `(.L_x_310) ;  /* 0x000021f27f007947 */ /* 0x000fea000b800000 */
[----:B-1----:R1:W2:Y:S02]  /*164e0*/  SHFL.IDX PT, R4, R5, 0x2, 0x181f ;  /* 0x00581f0005047f89 */ /* 0x0022a400000e0000 */
.L_x_365:
[----:B------:R-:W-:Y:S05]  /*164f0*/  BRA.DIV ~URZ, `(.L_x_311) ;  /* 0x000022427f007947 */ /* 0x000fea000b800000 */
[----:B----4-:R4:W1:Y:S02]  /*16500*/  SHFL.IDX PT, R0, R14, 0x2, 0x181f ;  /* 0x00581f000e007f89 */ /* 0x01086400000e0000 */
.L_x_366:
        /* <DEDUP_REMOVED lines=8> */
[-C--:B-1----:R-:W-:Y:S02]  /*16590*/  @!P3 LEA R10, P4, R132, R0.reuse, 0x1 ;  /* 0x00000000840ab211 */ /* 0x082fe400078808ff */
        /* <DEDUP_REMOVED lines=11> */
.L_x_313:
[----:B------:R-:W-:Y:S05]  /*16650*/  BSYNC B0 ;  /* 0x0000000000007941 */ /* 0x000fea0003800000 */
.L_x_312:
[----:B------:R-:W-:Y:S05]  /*16660*/  BRA.DIV ~URZ, `(.L_x_314) ;  /* 0x000021427f007947 */ /* 0x000fea000b800000 */
[----:B--2---:R2:W3:Y:S04]  /*16670*/  SHFL.IDX PT, R4, R5, 0x3, 0x181f ;  /* 0x00781f0005047f89 */ /* 0x0044e800000e0000 */
[----:B-1----:R2:W1:Y:S02]  /*16680*/  SHFL.IDX PT, R0, R14, 0x3, 0x181f ;  /* 0x00781f000e007f89 */ /* 0x00246400000e0000 */
.L_x_367:
[----:B------:R-:W-:-:S04]  /*16690*/  IADD3 R2, R13, 0x60, RZ ;  /* 0x000000600d027810 */ /* 0x000fc80007ffe0ff */
        /* <DEDUP_REMOVED lines=9> */
[----:B---3--:R-:W-:Y:S02]  /*16730*/  @!P3 LEA.HI.X R11, R132, R4, R133, 0x1, P4 ;  /* 0x00000004840bb211 */ /* 0x008fe400020f0c85 */
        /* <DEDUP_REMOVED lines=8> */
.L_x_294:
[----:B------:R-:W-:Y:S05]  /*167c0*/  BSYNC B1 ;  /* 0x0000000000017941 */ /* 0x000fea0003800000 */
.L_x_278:
[----:B-1--4-:R-:W4:Y:S02]  /*167d0*/  LDL R0, [R1+0x44] ;  /* 0x0000440001007983 */ /* 0x012f240000100800 */
[----:B----4-:R-:W-:-:S13]  /*167e0*/  ISETP.NE.AND P0, PT, R0, RZ, PT ;  /* 0x000000ff0000720c */ /* 0x010fda0003f05270 */
[----:B------:R-:W-:Y:S01]  /*167f0*/  @P0 WARPSYNC 0xffffffff ;  /* 0xffffffff00000948 */ /* 0x000fe20003800000 */
[----:B------:R-:W-:Y:S06]  /*16800*/  @P0 BAR.SYNC.DEFER_BLOCKING 0x5, 0x100 ;  /* 0x0144000000000b1d */ /* 0x000fec0000010000 */
[----:B------:R-:W1:Y:S04]  /*16810*/  @P0 LDS.128 R228, [0x20080] ;  /* 0x02008000ffe40984 */ /* 0x000e680000000c00 */
[----:B------:R-:W-:Y:S06]  /*16820*/  @P0 BAR.ARV 0x4, 0x100 ;  /* 0x0104000000000b1d */ /* 0x000fec0000002000 */
[----:B------:R-:W-:Y:S05]  /*16830*/  @P0 BRA `(.L_x_315) ;  /* 0x00000af000000947 */ /* 0x000fea0003800000 */
[----:B------:R-:W4:Y:S01]  /*16840*/  S2R R0, SR_TID.X ;  /* 0x0000000000007919 */ /* 0x000f220000002100 */
[----:B------:R-:W-:Y:S01]  /*16850*/  IMAD.MOV.U32 R8, RZ, RZ, RZ ;  /* 0x000000ffff087224 */ /* 0x000fe200078e00ff */
[----:B---34-:R-:W-:-:S04]  /*16860*/  LOP3.LUT R13, R0, 0x1f, RZ, 0xc0, !PT ;  /* 0x0000001f000d7812 */ /* 0x018fc800078ec0ff */
[----:B------:R-:W-:Y:S01]  /*16870*/  ISETP.NE.AND P6, PT, R13, 0x1f, PT ;  /* 0x0000001f0d00780c */ /* 0x000fe20003fc5270 */
[----:B------:R-:W-:Y:S10]  /*16880*/  BRA.DIV ~URZ, `(.L_x_316) ;  /* 0x00001ff27f007947 */ /* 0x000ff4000b800000 */
[----:B------:R3:W4:Y:S02]  /*16890*/  SHFL.IDX PT, R9, R92, RZ, 0x1f ;  /* 0x00001fff5c097589 */ /* 0x00072400000e0000 */
.L_x_368:
[----:B------:R-:W-:Y:S05]  /*168a0*/  BRA.DIV ~URZ, `(.L_x_317) ;  /* 0x000020427f007947 */ /* 0x000fea000b800000 */
[----:B------:R3:W4:Y:S02]  /*168b0*/  SHFL.IDX PT, R6, R92, 0x1, 0x1f ;  /* 0x00201f005c067f89 */ /* 0x00072400000e0000 */
.L_x_369:
[----:B-1----:R-:W-:Y:S02]  /*168c0*/  IMAD.IADD R0, R231, 0x1, R13 ;  /* 0x00000001e7007824 */ /* 0x002fe400078e020d */
[----:B------:R-:W-:-:S03]  /*168d0*/  IMAD.MOV.U32 R7, RZ, RZ, RZ ;  /* 0x000000ffff077224 */ /* 0x000fc600078e00ff */
[----:B------:R-:W-:-:S13]  /*168e0*/  ISETP.GE.OR P0, PT, R0, c[0x0][0x53c], !P6 ;  /* 0x00014f0000007a0c */ /* 0x000fda0007706670 */
[----:B------:R-:W-:Y:S01]  /*168f0*/  @!P0 MOV R2, 0x4 ;  /* 0x0000000400028802 */ /* 0x000fe20000000f00 */
[----:B--2---:R-:W-:-:S04]  /*16900*/  @!P0 IMAD.MOV.U32 R4, RZ, RZ, 0x4 ;  /* 0x00000004ff048424 */ /* 0x004fc800078e00ff */
[----:B------:R-:W-:-:S04]  /*16910*/  @!P0 IMAD.WIDE R4, R0, R4, c[0x0][0x580] ;  /* 0x0001600000048625 */ /* 0x000fc800078e0204 */
[----:B------:R-:W-:Y:S01]  /*16920*/  @!P0 IMAD.WIDE R2, R0, R2, c[0x0][0x578] ;  /* 0x00015e0000028625 */ /* 0x000fe200078e0202 */
[----:B------:R-:W2:Y:S04]  /*16930*/  @!P0 LDG.E R7, [R4.64] ;  /* 0x0000000804078981 */ /* 0x000ea8000c1e1900 */
[----:B------:R-:W2:Y:S01]  /*16940*/  @!P0 LDG.E R8, [R2.64] ;  /* 0x0000000802088981 */ /* 0x000ea2000c1e1900 */
[C---:B------:R-:W-:Y:S02]  /*16950*/  ISETP.GE.U32.AND P4, PT, R13.reuse, 0x10, PT ;  /* 0x000000100d00780c */ /* 0x040fe40003f86070 */
[C---:B------:R-:W-:Y:S02]  /*16960*/  ISETP.GE.U32.AND P3, PT, R13.reuse, 0x8, PT ;  /* 0x000000080d00780c */ /* 0x040fe40003f66070 */
[----:B------:R-:W-:-:S02]  /*16970*/  ISETP.GE.U32.AND P2, PT, R13, 0x4, PT ;  /* 0x000000040d00780c */ /* 0x000fc40003f46070 */
[C---:B------:R-:W-:Y:S02]  /*16980*/  ISETP.GE.U32.AND P1, PT, R13.reuse, 0x2, PT ;  /* 0x000000020d00780c */ /* 0x040fe40003f26070 */
[----:B------:R-:W-:Y:S02]  /*16990*/  ISETP.NE.AND P5, PT, R13, RZ, PT ;  /* 0x000000ff0d00720c */ /* 0x000fe40003fa5270 */
[----:B------:R-:W-:Y:S01]  /*169a0*/  MOV R11, RZ ;  /* 0x000000ff000b7202 */ /* 0x000fe20000000f00 */
[----:B--2---:R-:W-:Y:S01]  /*169b0*/  IMAD R0, R8, R7, RZ ;  /* 0x0000000708007224 */ /* 0x004fe200078e02ff */
[----:B------:R-:W-:Y:S07]  /*169c0*/  BRA.DIV ~URZ, `(.L_x_318) ;  /* 0x00001f927f007947 */ /* 0x000fee000b800000 */
[----:B------:R1:W2:Y:S02]  /*169d0*/  SHFL.UP PT, R4, R0, 0x1, RZ ;  /* 0x0420000000047989 */ /* 0x0002a400000e00ff */
.L_x_370:
        /* <DEDUP_REMOVED lines=16> */
.L_x_371:
[----:B--2---:R-:W-:Y:S01]  /*16ae0*/  IMAD R0, R0, c[0x0][0x538], RZ ;  /* 0x00014e0000007a24 */ /* 0x004fe200078e02ff */
[----:B------:R-:W-:Y:S04]  /*16af0*/  BSSY B1, `(.L_x_320) ;  /* 0x000007e000017945 */ /* 0x000fe80003800000 */
[----:B----4-:R-:W-:-:S04]  /*16b00*/  IADD3 R6, R0, R6, RZ ;  /* 0x0000000600067210 */ /* 0x010fc80007ffe0ff */
[----:B------:R-:W-:-:S13]  /*16b10*/  ISETP.GT.AND P0, PT, R6, R9, PT ;  /* 0x000000090600720c */ /* 0x000fda0003f04270 */
[----:B------:R-:W-:Y:S05]  /*16b20*/  @P0 BRA `(.L_x_321) ;  /* 0x0000025000000947 */ /* 0x000fea0003800000 */
.L_x_325:
        /* <DEDUP_REMOVED lines=8> */
[----:B-1----:R-:W-:Y:S01]  /*16bb0*/  @!P0 MOV R4, 0x4 ;  /* 0x0000000400048802 */ /* 0x002fe20000000f00 */
        /* <DEDUP_REMOVED lines=8> */
.L_x_372:
        /* <DEDUP_REMOVED lines=16> */
.L_x_373:
[----:B--2---:R-:W-:-:S05]  /*16d40*/  IMAD R0, R0, c[0x0][0x538], RZ ;  /* 0x00014e0000007a24 */ /* 0x004fca00078e02ff */
[----:B------:R-:W-:-:S04]  /*16d50*/  IADD3 R6, R0, R6, RZ ;  /* 0x0000000600067210 */ /* 0x000fc80007ffe0ff */
[----:B------:R-:W-:-:S13]  /*16d60*/  ISETP.GT.AND P0, PT, R6, R9, PT ;  /* 0x000000090600720c */ /* 0x000fda0003f04270 */
[----:B-1-3--:R-:W-:Y:S05]  /*16d70*/  @!P0 BRA `(.L_x_325) ;  /* 0xfffffdb000008947 */ /* 0x00afea000383ffff */
.L_x_321:
[----:B------:R-:W-:-:S05]  /*16d80*/  IADD3 R6, -R0, R6, RZ ;  /* 0x0000000600067210 */ /* 0x000fca0007ffe1ff */
[----:B------:R-:W-:-:S05]  /*16d90*/  IMAD R0, R4, c[0x0][0x538], R6 ;  /* 0x00014e0004007a24 */ /* 0x000fca00078e0206 */
[----:B------:R-:W-:Y:S01]  /*16da0*/  ISETP.GT.AND P0, PT, R0, R9, PT ;  /* 0x000000090000720c */ /* 0x000fe20003f04270 */
[----:B------:R-:W-:-:S12]  /*16db0*/  BRA.DIV ~URZ, `(.L_x_326) ;  /* 0x00001f927f007947 */ /* 0x000fd8000b800000 */
[----:B------:R-:W-:-:S04]  /*16dc0*/  VOTE.ANY R0, PT, !P0 ;  /* 0x0000000000007806 */ /* 0x000fc800040e0100 */
.L_x_374:
[----:B------:R2:W4:Y:S01]  /*16dd0*/  POPC R10, R0 ;  /* 0x00000000000a7309 */ /* 0x0005220000000000 */
[----:B------:R-:W-:Y:S05]  /*16de0*/  BRA.DIV ~URZ, `(.L_x_327) ;  /* 0x00001fa27f007947 */ /* 0x000fea000b800000 */
[----:B----4-:R4:W1:Y:S04]  /*16df0*/  SHFL.IDX PT, R7, R7, R10, 0x1f ;  /* 0x00001f0a07077589 */ /* 0x01086800000e0000 */
[----:B------:R4:W2:Y:S02]  /*16e00*/  SHFL.IDX PT, R5, R8, R10, 0x1f ;  /* 0x00001f0a08057589 */ /* 0x0008a400000e0000 */
.L_x_375:
[----:B------:R-:W-:Y:S01]  /*16e10*/  ISETP.NE.AND P0, PT, R0, RZ, PT ;  /* 0x000000ff0000720c */ /* 0x000fe20003f05270 */
[----:B------:R-:W-:-:S12]  /*16e20*/  BSSY B0, `(.L_x_328) ;  /* 0x0000005000007945 */ /* 0x000fd80003800000 */
[----:B------:R-:W-:Y:S05]  /*16e30*/  @!P0 BRA `(.L_x_329) ;  /* 0x0000003000008947 */ /* 0x000fea0003800000 */
[----:B--2---:R-:W-:Y:S01]  /*16e40*/  IADD3 R0, R10, -0x1, RZ ;  /* 0xffffffff0a007810 */ /* 0x004fe20007ffe0ff */
[----:B------:R-:W-:Y:S05]  /*16e50*/  BRA.DIV ~URZ, `(.L_x_330) ;  /* 0x000020027f007947 */ /* 0x000fea000b800000 */
[----:B------:R2:W3:Y:S02]  /*16e60*/  SHFL.IDX PT, R11, R4, R0, 0x1f ;  /* 0x00001f00040b7589 */ /* 0x0004e400000e0000 */
.L_x_329:
[----:B------:R-:W-:Y:S05]  /*16e70*/  BSYNC B0 ;  /* 0x0000000000007941 */ /* 0x000fea0003800000 */
.L_x_328:
[----:B-12---:R-:W-:Y:S01]  /*16e80*/  IABS R4, R7 ;  /* 0x0000000700047213 */ /* 0x006fe20000000000 */
[----:B---3--:R-:W-:Y:S02]  /*16e90*/  IMAD R228, R11, c[0x0][0x538], R6 ;  /* 0x00014e000be47a24 */ /* 0x008fe400078e0206 */
[----:B------:R-:W-:Y:S01]  /*16ea0*/  IMAD.IADD R231, R10, 0x1, R231 ;  /* 0x000000010ae77824 */ /* 0x000fe200078e02e7 */
[----:B------:R-:W1:Y:S01]  /*16eb0*/  I2F.RP R2, R4 ;  /* 0x0000000400027306 */ /* 0x000e620000209400 */
[----:B----4-:R-:W-:-:S07]  /*16ec0*/  IMAD.IADD R8, R9, 0x1, -R228 ;  /* 0x0000000109087824 */ /* 0x010fce00078e0ae4 */
[----:B-1----:R-:W1:Y:S02]  /*16ed0*/  MUFU.RCP R2, R2 ;  /* 0x0000000200027308 */ /* 0x002e640000001000 */
[----:B-1----:R-:W-:-:S06]  /*16ee0*/  IADD3 R2, R2, 0xffffffe, RZ ;  /* 0x0ffffffe02027810 */ /* 0x002fcc0007ffe0ff */
[----:B------:R1:W2:Y:S02]  /*16ef0*/  F2I.FTZ.U32.TRUNC.NTZ R3, R2 ;  /* 0x0000000200037305 */ /* 0x0002a4000021f000 */
[----:B-1----:R-:W-:Y:S01]  /*16f00*/  IABS R2, R5 ;  /* 0x0000000500027213 */ /* 0x002fe20000000000 */
[----:B--2---:R-:W-:-:S03]  /*16f10*/  IMAD.MOV R0, RZ, RZ, -R3 ;  /* 0x000000ffff007224 */ /* 0x004fc600078e0a03 */
[----:B------:R-:W-:Y:S01]  /*16f20*/  MOV R6, R2 ;  /* 0x0000000200067202 */ /* 0x000fe20000000f00 */
[----:B------:R-:W-:Y:S01]  /*16f30*/  IMAD.MOV.U32 R11, RZ, RZ, R0 ;  /* 0x000000ffff0b7224 */ /* 0x000fe200078e0000 */
[----:B------:R-:W-:Y:S01]  /*16f40*/  IABS R0, R7 ;  /* 0x0000000700007213 */ /* 0x000fe20000000000 */
[----:B------:R-:W-:Y:S01]  /*16f50*/  IMAD.MOV.U32 R2, RZ, RZ, RZ ;  /* 0x000000ffff027224 */ /* 0x000fe200078e00ff */
[----:B------:R-:W1:Y:S01]  /*16f60*/  I2F.RP R12, R6 ;  /* 0x00000006000c7306 */ /* 0x000e620000209400 */
[----:B------:R-:W-:Y:S01]  /*16f70*/  IMAD R9, R11, R4, RZ ;  /* 0x000000040b097224 */ /* 0x000fe200078e02ff */
[----:B------:R-:W-:Y:S01]  /*16f80*/  IABS R11, R8 ;  /* 0x00000008000b7213 */ /* 0x000fe20000000000 */
[----:B------:R-:W-:Y:S02]  /*16f90*/  IMAD.MOV R0, RZ, RZ, -R0 ;  /* 0x000000ffff007224 */ /* 0x000fe400078e0a00 */
[----:B------:R-:W-:-:S03]  /*16fa0*/  IMAD.HI.U32 R9, R3, R9, R2 ;  /* 0x0000000903097227 */ /* 0x000fc600078e0002 */
[----:B------:R-:W-:Y:S01]  /*16fb0*/  MOV R3, R0 ;  /* 0x0000000000037202 */ /* 0x000fe20000000f00 */
[----:B------:R-:W-:-:S04]  /*16fc0*/  IMAD.MOV.U32 R2, RZ, RZ, R11 ;  /* 0x000000ffff027224 */ /* 0x000fc800078e000b */
[----:B------:R-:W-:-:S04]  /*16fd0*/  IMAD.HI.U32 R0, R9, R2, RZ ;  /* 0x0000000209007227 */ /* 0x000fc800078e00ff */
[----:B------:R-:W-:Y:S02]  /*16fe0*/  IMAD R2, R0, R3, R2 ;  /* 0x0000000300027224 */ /* 0x000fe400078e0202 */
[----:B-1----:R-:W1:Y:S03]  /*16ff0*/  MUFU.RCP R3, R12 ;  /* 0x0000000c00037308 */ /* 0x002e660000001000 */
        /* <DEDUP_REMOVED lines=9> */
[----:B------:R-:W-:Y:S01]  /*17090*/  @P2 IADD3 R0, R0, 0x1, RZ ;  /* 0x0000000100002810 */ /* 0x000fe20007ffe0ff */
[----:B-1----:R-:W-:-:S05]  /*170a0*/  IMAD.MOV R2, RZ, RZ, -R3 ;  /* 0x000000ffff027224 */ /* 0x002fca00078e0a03 */
[----:B------:R-:W-:Y:S01]  /*170b0*/  @!P1 IMAD.MOV R0, RZ, RZ, -R0 ;  /* 0x000000ffff009224 */ /* 0x000fe200078e0a00 */
[----:B------:R-:W-:Y:S02]  /*170c0*/  MOV R4, R2 ;  /* 0x0000000200047202 */ /* 0x000fe40000000f00 */
[----:B------:R-:W-:Y:S02]  /*170d0*/  IABS R2, R5 ;  /* 0x0000000500027213 */ /* 0x000fe40000000000 */
[----:B------:R-:W-:Y:S01]  /*170e0*/  @!P0 LOP3.LUT R0, RZ, R7, RZ, 0x33, !PT ;  /* 0x00000007ff008212 */ /* 0x000fe200078e33ff */
[----:B------:R-:W-:Y:S02]  /*170f0*/  IMAD R4, R4, R6, RZ ;  /* 0x0000000604047224 */ /* 0x000fe400078e02ff */
[----:B------:R-:W-:Y:S01]  /*17100*/  IMAD.MOV R9, RZ, RZ, -R2 ;  /* 0x000000ffff097224 */ /* 0x000fe200078e0a02 */
[----:B------:R-:W-:Y:S01]  /*17110*/  IABS R11, R0 ;  /* 0x00000000000b7213 */ /* 0x000fe20000000000 */
[----:B------:R-:W-:-:S02]  /*17120*/  IMAD.MOV.U32 R2, RZ, RZ, RZ ;  /* 0x000000ffff027224 */ /* 0x000fc400078e00ff */
[----:B------:R-:W-:Y:S02]  /*17130*/  IMAD R7, R0, R7, RZ ;  /* 0x0000000700077224 */ /* 0x000fe400078e02ff */
[----:B------:R-:W-:Y:S01]  /*17140*/  IMAD.HI.U32 R2, R3, R4, R2 ;  /* 0x0000000403027227 */ /* 0x000fe200078e0002 */
[----:B------:R-:W-:Y:S02]  /*17150*/  MOV R4, R9 ;  /* 0x0000000900047202 */ /* 0x000fe40000000f00 */
[----:B------:R-:W-:Y:S01]  /*17160*/  IADD3 R229, R8, -R7, RZ ;  /* 0x8000000708e57210 */ /* 0x000fe20007ffe0ff */
[----:B------:R-:W-:-:S04]  /*17170*/  IMAD.MOV.U32 R3, RZ, RZ, R11 ;  /* 0x000000ffff037224 */ /* 0x000fc800078e000b */
        /* <DEDUP_REMOVED lines=11> */
[----:B------:R-:W-:-:S04]  /*17230*/  @!P0 LOP3.LUT R2, RZ, R5, RZ, 0x33, !PT ;  /* 0x00000005ff028212 */ /* 0x000fc800078e33ff */
[----:B------:R-:W-:Y:S01]  /*17240*/  IADD3 R3, -R2, RZ, RZ ;  /* 0x000000ff02037210 */ /* 0x000fe20007ffe1ff */
[----:B------:R-:W-:-:S04]  /*17250*/  IMAD R2, R5, 0x1000000, R2 ;  /* 0x0100000005027824 */ /* 0x000fc800078e0202 */
[----:B------:R-:W-:-:S04]  /*17260*/  IMAD R0, R5, R3, R0 ;  /* 0x0000000305007224 */ /* 0x000fc800078e0200 */
[----:B------:R-:W-:Y:S01]  /*17270*/  IMAD R230, R0, 0x10000, R2 ;  /* 0x0001000000e67824 */ /* 0x000fe200078e0202 */
[----:B------:R-:W-:Y:S05]  /*17280*/  BRA `(.L_x_331) ;  /* 0x0000004000007947 */ /* 0x000fea0003800000 */
.L_x_322:
[----:B------:R-:W-:Y:S01]  /*17290*/  IMAD.MOV.U32 R228, RZ, RZ, R9 ;  /* 0x000000ffffe47224 */ /* 0x000fe200078e0009 */
[----:B------:R-:W-:Y:S01]  /*172a0*/  MOV R230, RZ ;  /* 0x000000ff00e67202 */ /* 0x000fe20000000f00 */
[----:B------:R-:W-:Y:S01]  /*172b0*/  IMAD.MOV.U32 R229, RZ, RZ, RZ ;  /* 0x000000ffffe57224 */ /* 0x000fe200078e00ff */
[----:B------:R-:W-:Y:S02]  /*172c0*/  MOV R231, c[0x0][0x53c] ;  /* 0x00014f0000e77a02 */ /* 0x000fe40000000f00 */
.L_x_331:
[----:B------:R-:W-:Y:S05]  /*172d0*/  BSYNC B1 ;  /* 0x0000000000017941 */ /* 0x000fea0003800000 */
.L_x_320:
[----:B------:R-:W-:Y:S01]  /*172e0*/  WARPSYNC 0xffffffff ;  /* 0xffffffff00007948 */ /* 0x000fe20003800000 */
[----:B------:R-:W-:Y:S01]  /*172f0*/  BAR.SYNC.DEFER_BLOCKING 0x4, 0x100 ;  /* 0x0104000000007b1d */ /* 0x000fe20000010000 */
[----:B------:R-:W-:-:S13]  /*17300*/  ISETP.NE.AND P0, PT, R13, RZ, PT ;  /* 0x000000ff0d00720c */ /* 0x000fda0003f05270 */
[----:B------:R2:W-:Y:S04]  /*17310*/  @!P0 STS.128 [0x20080], R228 ;  /* 0x020080e4ff008388 */ /* 0x0005e80000000c00 */
[----:B------:R-:W-:Y:S06]  /*17320*/  BAR.ARV 0x5, 0x100 ;  /* 0x0144000000007b1d */ /* 0x000fec0000002000 */
.L_x_315:
[----:B-1----:R-:W-:-:S13]  /*17330*/  ISETP.GE.AND P0, PT, R231, c[0x0][0x53c], PT ;  /* 0x00014f00e7007a0c */ /* 0x002fda0003f06270 */
[----:B--23--:R-:W-:Y:S01]  /*17340*/  @P0 CALL.REL.NOINC `(.L_x_332) ;  /* 0x0000001000000944 */ /* 0x00cfe20003c00000 */
[----:B------:R-:W-:Y:S05]  /*17350*/  BRA `(.L_x_333) ;  /* 0xfffea8d000007947 */ /* 0x000fea000383ffff */
.L_x_332:
[----:B------:R-:W-:Y:S05]  /*17360*/  EXIT ;  /* 0x000000000000794d */ /* 0x000fea0003800000 */
.L_x_160:
[----:B------:R-:W-:Y:S01]  /*17370*/  IMAD.MOV.U32 R0, RZ, RZ, R5 ;  /* 0x000000ffff007224 */ /* 0x000fe200078e0005 */
[----:B------:R-:W-:Y:S02]  /*17380*/  MOV R3, 0x1 ;  /* 0x0000000100037802 */ /* 0x000fe40000000f00 */
[----:B------:R-:W-:Y:S02]  /*17390*/  MOV R2, 0x173b0 ;  /* 0x000173b000027802 */ /* 0x000fe40000000f00 */
[----:B--2---:R-:W-:Y:S05]  /*173a0*/  CALL.REL.NOINC `($__internal_6_$__cuda_sm70_shflsync_up_p) ;  /* 0x00001bf000007944 */ /* 0x004fea0003c00000 */
[----:B------:R-:W-:Y:S01]  /*173b0*/  MOV R0, R4 ;  /* 0x0000000400007202 */ /* 0x000fe20000000f00 */
[----:B------:R-:W-:Y:S05]  /*173c0*/  BRA `(.L_x_334) ;  /* 0xfffe908000007947 */ /* 0x000fea000383ffff */
.L_x_161:
[----:B------:R-:W-:Y:S01]  /*173d0*/  IMAD.MOV.U32 R0, RZ, RZ, R5 ;  /* 0x000000ffff007224 */ /* 0x000fe200078e0005 */
[----:B------:R-:W-:Y:S02]  /*173e0*/  MOV R3, 0x2 ;  /* 0x0000000200037802 */ /* 0x000fe40000000f00 */
[----:B------:R-:W-:Y:S02]  /*173f0*/  MOV R2, 0x17410 ;  /* 0x0001741000027802 */ /* 0x000fe40000000f00 */
[----:B--2---:R-:W-:Y:S05]  /*17400*/  CALL.REL.NOINC `($__internal_6_$__cuda_sm70_shflsync_up_p) ;  /* 0x00001b9000007944 */ /* 0x004fea0003c00000 */
[----:B------:R-:W-:Y:S01]  /*17410*/  SEL R4, R4, RZ, P4 ;  /* 0x000000ff04047207 */ /* 0x000fe20002000000 */
[----:B------:R-:W-:Y:S01]  /*17420*/  IMAD.MOV.U32 R3, RZ, RZ, 0x4 ;  /* 0x00000004ff037424 */ /* 0x000fe200078e00ff */
[----:B------:R-:W-:-:S03]  /*17430*/  MOV R2, 0x17460 ;  /* 0x0001746000027802 */ /* 0x000fc60000000f00 */
[----:B------:R-:W-:Y:S02]  /*17440*/  IMAD.IADD R0, R5, 0x1, R4 ;  /* 0x0000000105007824 */ /* 0x000fe400078e0204 */
[----:B------:R-:W-:Y:S05]  /*17450*/  CALL.REL.NOINC `($__internal_6_$__cuda_sm70_shflsync_up_p) ;  /* 0x00001b4000007944 */ /* 0x000fea0003c00000 */
        /* <DEDUP_REMOVED lines=12> */
[----:B------:R-:W-:Y:S02]  /*17520*/  MOV R15, 0x1f ;  /* 0x0000001f000f7802 */ /* 0x000fe40000000f00 */
[----:B------:R-:W-:Y:S01]  /*17530*/  MOV R2, 0x17570 ;  /* 0x0001757000027802 */ /* 0x000fe20000000f00 */
[----:B------:R-:W-:-:S04]  /*17540*/  IMAD.IADD R4, R0, 0x1, R4 ;  /* 0x0000000100047824 */ /* 0x000fc800078e0204 */
[----:B------:R-:W-:Y:S02]  /*17550*/  IMAD.MOV.U32 R3, RZ, RZ, R4 ;  /* 0x000000ffff037224 */ /* 0x000fe400078e0004 */
[----:B------:R-:W-:Y:S05]  /*17560*/  CALL.REL.NOINC `($__internal_5_$__cuda_sm70_shflsync_idx_p) ;  /* 0x000019c000007944 */ /* 0x000fea0003c00000 */
[----:B-----5:R-:W-:Y:S01]  /*17570*/  MOV R0, R15 ;  /* 0x0000000f00007202 */ /* 0x020fe20000000f00 */
[----:B-1----:R-:W-:Y:S05]  /*17580*/  BRA `(.L_x_335) ;  /* 0xfffe8fc000007947 */ /* 0x002fea000383ffff */
.L_x_163:
[----:B------:R-:W-:Y:S02]  /*17590*/  SEL R0, RZ, 0x1, P0 ;  /* 0x00000001ff007807 */ /* 0x000fe40000000000 */
[----:B------:R-:W-:Y:S02]  /*175a0*/  MOV R2, 0x175c0 ;  /* 0x000175c000027802 */ /* 0x000fe40000000f00 */
[----:B--2---:R-:W-:Y:S05]  /*175b0*/  CALL.REL.NOINC `($__internal_7_$__cuda_sm70_votesync_ballot) ;  /* 0x00001a4000007944 */ /* 0x004fea0003c00000 */
[----:B------:R-:W-:Y:S05]  /*175c0*/  BRA `(.L_x_336) ;  /* 0xfffe901000007947 */ /* 0x000fea000383ffff */
.L_x_164:
[----:B------:R-:W-:Y:S01]  /*175d0*/  IMAD.MOV.U32 R3, RZ, RZ, R8 ;  /* 0x000000ffff037224 */ /* 0x000fe200078e0008 */
[----:B---3--:R-:W-:Y:S01]  /*175e0*/  MOV R179, R13 ;  /* 0x0000000d00b37202 */ /* 0x008fe20000000f00 */
[----:B------:R-:W-:Y:S01]  /*175f0*/  IMAD.MOV.U32 R15, RZ, RZ, 0x1f ;  /* 0x0000001fff0f7424 */ /* 0x000fe200078e00ff */
[----:B------:R-:W-:Y:S02]  /*17600*/  MOV R2, 0x17620 ;  /* 0x0001762000027802 */ /* 0x000fe40000000f00 */
[----:B-12---:R-:W-:Y:S05]  /*17610*/  CALL.REL.NOINC `($__internal_5_$__cuda_sm70_shflsync_idx_p) ;  /* 0x0000191000007944 */ /* 0x006fea0003c00000 */
[----:B------:R-:W-:Y:S01]  /*17620*/  IMAD.MOV.U32 R11, RZ, RZ, R15 ;  /* 0x000000ffff0b7224 */ /* 0x000fe200078e000f */
[----:B------:R-:W-:Y:S01]  /*17630*/  MOV R3, R7 ;  /* 0x0000000700037202 */ /* 0x000fe20000000f00 */
[----:B------:R-:W-:Y:S01]  /*17640*/  IMAD.MOV.U32 R6, RZ, RZ, RZ ;  /* 0x000000ffff067224 */ /* 0x000fe200078e00ff */
[----:B------:R-:W-:Y:S01]  /*17650*/  MOV R179, R13 ;  /* 0x0000000d00b37202 */ /* 0x000fe20000000f00 */
[----:B------:R-:W-:Y:S01]  /*17660*/  IMAD.MOV.U32 R15, RZ, RZ, 0x1f ;  /* 0x0000001fff0f7424 */ /* 0x000fe200078e00ff */
[----:B------:R-:W-:-:S02]  /*17670*/  MOV R2, 0x17690 ;  /* 0x0001769000027802 */ /* 0x000fc40000000f00 */
[----:B-1---5:R-:W-:Y:S05]  /*17680*/  CALL.REL.NOINC `($__internal_5_$__cuda_sm70_shflsync_idx_p) ;  /* 0x000018a000007944 */ /* 0x022fea0003c00000 */
[----:B------:R-:W-:Y:S01]  /*17690*/  MOV R10, R15 ;  /* 0x0000000f000a7202 */ /* 0x000fe20000000f00 */
[----:B-1---5:R-:W-:Y:S05]  /*176a0*/  BRA `(.L_x_337) ;  /* 0xfffe8f8000007947 */ /* 0x022fea000383ffff */
.L_x_167:
[----:B------:R-:W-:Y:S01]  /*176b0*/  IMAD.MOV.U32 R3, RZ, RZ, R4 ;  /* 0x000000ffff037224 */ /* 0x000fe200078e0004 */
[----:B------:R-:W-:-:S02]  /*176c0*/  MOV R15, 0x1f ;  /* 0x0000001f000f7802 */ /* 0x000fc40000000f00 */
[----:B------:R-:W-:Y:S02]  /*176d0*/  MOV R2, 0x176f0 ;  /* 0x000176f000027802 */ /* 0x000fe40000000f00 */
[----:B-1234-:R-:W-:Y:S05]  /*176e0*/  CALL.REL.NOINC `($__internal_5_$__cuda_sm70_shflsync_idx_p) ;  /* 0x0000184000007944 */ /* 0x01efea0003c00000 */
[----:B------:R-:W-:Y:S01]  /*176f0*/  MOV R6, R15 ;  /* 0x0000000f00067202 */ /* 0x000fe20000000f00 */
[----:B-1---5:R-:W-:Y:S05]  /*17700*/  BRA `(.L_x_166) ;  /* 0xfffe8f8000007947 */ /* 0x022fea000383ffff */
.L_x_197:
[----:B------:R-:W-:Y:S01]  /*17710*/  IMAD.MOV.U32 R3, RZ, RZ, R5 ;  /* 0x000000ffff037224 */ /* 0x000fe200078e0005 */
[----:B------:R-:W-:Y:S01]  /*17720*/  MOV R179, RZ ;  /* 0x000000ff00b37202 */ /* 0x000fe20000000f00 */
[----:B------:R-:W-:Y:S01]  /*17730*/  IMAD.MOV.U32 R15, RZ, RZ, 0x181f ;  /* 0x0000181fff0f7424 */ /* 0x000fe200078e00ff */
[----:B------:R-:W-:Y:S02]  /*17740*/  MOV R2, 0x17760 ;  /* 0x0001776000027802 */ /* 0x000fe40000000f00 */
[----:B-----5:R-:W-:Y:S05]  /*17750*/  CALL.REL.NOINC `($__internal_5_$__cuda_sm70_shflsync_idx_p) ;  /* 0x000017d000007944 */ /* 0x020fea0003c00000 */
[----:B------:R-:W-:Y:S01]  /*17760*/  MOV R4, R15 ;  /* 0x0000000f00047202 */ /* 0x000fe20000000f00 */
[----:B-1---5:R-:W-:Y:S05]  /*17770*/  BRA `(.L_x_338) ;  /* 0xfffef03000007947 */ /* 0x022fea000383ffff */
.L_x_198:
[----:B------:R-:W-:Y:S01]  /*17780*/  IMAD.MOV.U32 R3, RZ, RZ, R13 ;  /* 0x000000ffff037224 */ /* 0x000fe200078e000d */
[----:B------:R-:W-:Y:S01]  /*17790*/  MOV R179, RZ ;  /* 0x000000ff00b37202 */ /* 0x000fe20000000f00 */
[----:B------:R-:W-:Y:S01]  /*177a0*/  IMAD.MOV.U32 R15, RZ, RZ, 0x181f ;  /* 0x0000181fff0f7424 */ /* 0x000fe200078e00ff */
[----:B------:R-:W-:Y:S02]  /*177b0*/  MOV R2, 0x177d0 ;  /* 0x000177d000027802 */ /* 0x000fe40000000f00 */
[----:B-12--5:R-:W-:Y:S05]  /*177c0*/  CALL.REL.NOINC `($__internal_5_$__cuda_sm70_shflsync_idx_p) ;  /* 0x0000176000007944 */ /* 0x026fea0003c00000 */
[----:B-----5:R-:W-:Y:S01]  /*177d0*/  MOV R0, R15 ;  /* 0x0000000f00007202 */ /* 0x020fe20000000f00 */
[----:B-1----:R-:W-:Y:S05]  /*177e0*/  BRA `(.L_x_339) ;  /* 0xfffeefe000007947 */ /* 0x002fea000383ffff */
.L_x_201:
[----:B--2---:R-:W-:Y:S01]  /*177f0*/  IMAD.MOV.U32 R3, RZ, RZ, R5 ;  /* 0x000000ffff037224 */ /* 0x004fe200078e0005 */
[----:B------:R-:W-:Y:S01]  /*17800*/  MOV R179, 0x1 ;  /* 0x0000000100b37802 */ /* 0x000fe20000000f00 */
[----:B------:R-:W-:Y:S01]  /*17810*/  IMAD.MOV.U32 R15, RZ, RZ, 0x181f ;  /* 0x0000181fff0f7424 */ /* 0x000fe200078e00ff */
[----:B------:R-:W-:-:S02]  /*17820*/  MOV R2, 0x17840 ;  /* 0x0001784000027802 */ /* 0x000fc40000000f00 */
[----:B-1-345:R-:W-:Y:S05]  /*17830*/  CALL.REL.NOINC `($__internal_5_$__cuda_sm70_shflsync_idx_p) ;  /* 0x000016f000007944 */ /* 0x03afea0003c00000 */
[----:B------:R-:W-:Y:S01]  /*17840*/  IMAD.MOV.U32 R4, RZ, RZ, R15 ;  /* 0x000000ffff047224 */ /* 0x000fe200078e000f */
[----:B------:R-:W-:Y:S01]  /*17850*/  MOV R179, 0x1 ;  /* 0x0000000100b37802 */ /* 0x000fe20000000f00 */
[----:B------:R-:W-:Y:S01]  /*17860*/  IMAD.MOV.U32 R3, RZ, RZ, R13 ;  /* 0x000000ffff037224 */ /* 0x000fe200078e000d */
[----:B------:R-:W-:-:S02]  /*17870*/  MOV R15, 0x181f ;  /* 0x0000181f000f7802 */ /* 0x000fc40000000f00 */
[----:B------:R-:W-:Y:S02]  /*17880*/  MOV R2, 0x178a0 ;  /* 0x000178a000027802 */ /* 0x000fe40000000f00 */
[----:B-1---5:R-:W-:Y:S05]  /*17890*/  CALL.REL.NOINC `($__internal_5_$__cuda_sm70_shflsync_idx_p) ;  /* 0x0000169000007944 */ /* 0x022fea0003c00000 */
[----:B-----5:R-:W-:Y:S01]  /*178a0*/  MOV R0, R15 ;  /* 0x0000000f00007202 */ /* 0x020fe20000000f00 */
[----:B-1----:R-:W-:Y:S05]  /*178b0*/  BRA `(.L_x_340) ;  /* 0xfffef0a000007947 */ /* 0x002fea000383ffff */
.L_x_204:
[----:B-1----:R-:W-:Y:S01]  /*178c0*/  IMAD.MOV.U32 R3, RZ, RZ, R5 ;  /* 0x000000ffff037224 */ /* 0x002fe200078e0005 */
[----:B------:R-:W-:Y:S01]  /*178d0*/  MOV R179, 0x2 ;  /* 0x0000000200b37802 */ /* 0x000fe20000000f00 */
[----:B------:R-:W-:Y:S01]  /*178e0*/  IMAD.MOV.U32 R15, RZ, RZ, 0x181f ;  /* 0x0000181fff0f7424 */ /* 0x000fe200078e00ff */
[----:B------:R-:W-:Y:S02]  /*178f0*/  MOV R2, 0x17910 ;  /* 0x0001791000027802 */ /* 0x000fe40000000f00 */
[----:B--2345:R-:W-:Y:S05]  /*17900*/  CALL.REL.NOINC `($__internal_5_$__cuda_sm70_shflsync_idx_p) ;  /* 0x0000162000007944 */ /* 0x03cfea0003c00000 */
[----:B------:R-:W-:Y:S01]  /*17910*/  MOV R4, R15 ;  /* 0x0000000f00047202 */ /* 0x000fe20000000f00 */
[----:B-1---5:R-:W-:Y:S05]  /*17920*/  BRA `(.L_x_341) ;  /* 0xfffef19000007947 */ /* 0x022fea000383ffff */
.L_x_205:
[----:B------:R-:W-:Y:S01]  /*17930*/  IMAD.MOV.U32 R3, RZ, RZ, R13 ;  /* 0x000000ffff037224 */ /* 0x000fe200078e000d */
[----:B------:R-:W-:Y:S01]  /*17940*/  MOV R179, 0x2 ;  /* 0x0000000200b37802 */ /* 0x000fe20000000f00 */
[----:B------:R-:W-:Y:S01]  /*17950*/  IMAD.MOV.U32 R15, RZ, RZ, 0x181f ;  /* 0x0000181fff0f7424 */ /* 0x000fe200078e00ff */
[----:B------:R-:W-:Y:S02]  /*17960*/  MOV R2, 0x17980 ;  /* 0x0001798000027802 */ /* 0x000fe40000000f00 */
[----:B-12345:R-:W-:Y:S05]  /*17970*/  CALL.REL.NOINC `($__internal_5_$__cuda_sm70_shflsync_idx_p) ;  /* 0x000015b000007944 */ /* 0x03efea0003c00000 */
[----:B-----5:R-:W-:Y:S01]  /*17980*/  MOV R0, R15 ;  /* 0x0000000f00007202 */ /* 0x020fe20000000f00 */
[----:B-1----:R-:W-:Y:S05]  /*17990*/  BRA `(.L_x_342) ;  /* 0xfffef14000007947 */ /* 0x002fea000383ffff */
.L_x_208:
[----:B-1----:R-:W-:Y:S01]  /*179a0*/  IMAD.MOV.U32 R3, RZ, RZ, R5 ;  /* 0x000000ffff037224 */ /* 0x002fe200078e0005 */
[----:B------:R-:W-:Y:S01]  /*179b0*/  MOV R179, 0x3 ;  /* 0x0000000300b37802 */ /* 0x000fe20000000f00 */
[----:B------:R-:W-:Y:S01]  /*179c0*/  IMAD.MOV.U32 R15, RZ, RZ, 0x181f ;  /* 0x0000181fff0f7424 */ /* 0x000fe200078e00ff */
[----:B------:R-:W-:-:S02]  /*179d0*/  MOV R2, 0x179f0 ;  /* 0x000179f000027802 */ /* 0x000fc40000000f00 */
[----:B--2345:R-:W-:Y:S05]  /*179e0*/  CALL.REL.NOINC `($__internal_5_$__cuda_sm70_shflsync_idx_p) ;  /* 0x0000154000007944 */ /* 0x03cfea0003c00000 */
        /* <DEDUP_REMOVED lines=8> */
.L_x_263:
[----:B------:R-:W-:Y:S01]  /*17a70*/  IMAD.MOV.U32 R3, RZ, RZ, R0 ;  /* 0x000000ffff037224 */ /* 0x000fe200078e0000 */
[----:B------:R-:W-:Y:S01]  /*17a80*/  MOV R179, RZ ;  /* 0x000000ff00b37202 */ /* 0x000fe20000000f00 */
[----:B------:R-:W-:Y:S01]  /*17a90*/  IMAD.MOV.U32 R15, RZ, RZ, 0x181f ;  /* 0x0000181fff0f7424 */ /* 0x000fe200078e00ff */
[----:B------:R-:W-:Y:S02]  /*17aa0*/  MOV R2, 0x17ac0 ;  /* 0x00017ac000027802 */ /* 0x000fe40000000f00 */
[----:B------:R-:W-:Y:S05]  /*17ab0*/  CALL.REL.NOINC `($__internal_5_$__cuda_sm70_shflsync_idx_p) ;  /* 0x0000147000007944 */ /* 0x000fea0003c00000 */
[----:B------:R-:W-:Y:S01]  /*17ac0*/  MOV R4, R15 ;  /* 0x0000000f00047202 */ /* 0x000fe20000000f00 */
[----:B-1---5:R-:W-:Y:S05]  /*17ad0*/  BRA `(.L_x_344) ;  /* 0xffff6d4000007947 */ /* 0x022fea000383ffff */
.L_x_264:
[----:B------:R-:W-:Y:S01]  /*17ae0*/  IMAD.MOV.U32 R3, RZ, RZ, R5 ;  /* 0x000000ffff037224 */ /* 0x000fe200078e0005 */
[----:B------:R-:W-:Y:S01]  /*17af0*/  MOV R179, RZ ;  /* 0x000000ff00b37202 */ /* 0x000fe20000000f00 */
[----:B------:R-:W-:Y:S01]  /*17b00*/  IMAD.MOV.U32 R15, RZ, RZ, 0x181f ;  /* 0x0000181fff0f7424 */ /* 0x000fe200078e00ff */
[----:B------:R-:W-:Y:S02]  /*17b10*/  MOV R2, 0x17b30 ;  /* 0x00017b3000027802 */ /* 0x000fe40000000f00 */
[----:B-12---:R-:W-:Y:S05]  /*17b20*/  CALL.REL.NOINC `($__internal_5_$__cuda_sm70_shflsync_idx_p) ;  /* 0x0000140000007944 */ /* 0x006fea0003c00000 */
[----:B-----5:R-:W-:Y:S01]  /*17b30*/  MOV R0, R15 ;  /* 0x0000000f00007202 */ /* 0x020fe20000000f00 */
[----:B-1----:R-:W-:Y:S05]  /*17b40*/  BRA `(.L_x_345) ;  /* 0xffff6cf000007947 */ /* 0x002fea000383ffff */
.L_x_265:
[----:B------:R-:W-:Y:S02]  /*17b50*/  MOV R0, 0x2 ;  /* 0x0000000200007802 */ /* 0x000fe40000000f00 */
[----:B------:R-:W-:-:S02]  /*17b60*/  MOV R2, 0x17b80 ;  /* 0x00017b8000027802 */ /* 0x000fc40000000f00 */
[----:B------:R-:W-:Y:S05]  /*17b70*/  CALL.REL.NOINC `($__internal_4_$__cuda_sm70_shflsync_bfly_p) ;  /* 0x0000135000007944 */ /* 0x000fea0003c00000 */
[----:B------:R-:W-:Y:S01]  /*17b80*/  FMNMX.FTZ R4, R4, R0, !PT ;  /* 0x0000000004047209 */ /* 0x000fe20007810000 */
[----:B------:R-:W-:Y:S01]  /*17b90*/  IMAD.MOV.U32 R0, RZ, RZ, 0x1 ;  /* 0x00000001ff007424 */ /* 0x000fe200078e00ff */
[----:B------:R-:W-:-:S02]  /*17ba0*/  MOV R2, 0x17bc0 ;  /* 0x00017bc000027802 */ /* 0x000fc40000000f00 */
[----:B------:R-:W-:Y:S05]  /*17bb0*/  CALL.REL.NOINC `($__internal_4_$__cuda_sm70_shflsync_bfly_p) ;  /* 0x0000131000007944 */ /* 0x000fea0003c00000 */
[----:B------:R-:W-:Y:S01]  /*17bc0*/  FMNMX.FTZ R134, R4, R0, !PT ;  /* 0x0000000004867209 */ /* 0x000fe20007810000 */
[----:B------:R-:W-:Y:S01]  /*17bd0*/  IMAD.MOV.U32 R4, RZ, RZ, R5 ;  /* 0x000000ffff047224 */ /* 0x000fe200078e0005 */
[----:B------:R-:W-:Y:S01]  /*17be0*/  MOV R2, 0x17c10 ;  /* 0x00017c1000027802 */ /* 0x000fe20000000f00 */
[----:B------:R-:W-:-:S02]  /*17bf0*/  IMAD.MOV.U32 R0, RZ, RZ, 0x2 ;  /* 0x00000002ff007424 */ /* 0x000fc400078e00ff */
[----:B------:R-:W-:Y:S05]  /*17c00*/  CALL.REL.NOINC `($__internal_4_$__cuda_sm70_shflsync_bfly_p) ;  /* 0x000012c000007944 */ /* 0x000fea0003c00000 */
[----:B------:R-:W-:Y:S01]  /*17c10*/  FMNMX.FTZ R5, R5, R0, !PT ;  /* 0x0000000005057209 */ /* 0x000fe20007810000 */
[----:B------:R-:W-:Y:S01]  /*17c20*/  IMAD.MOV.U32 R0, RZ, RZ, 0x1 ;  /* 0x00000001ff007424 */ /* 0x000fe200078e00ff */
[----:B------:R-:W-:-:S03]  /*17c30*/  MOV R2, 0x17c60 ;  /* 0x00017c6000027802 */ /* 0x000fc60000000f00 */
[----:B------:R-:W-:Y:S02]  /*17c40*/  IMAD.MOV.U32 R4, RZ, RZ, R5 ;  /* 0x000000ffff047224 */ /* 0x000fe400078e0005 */
[----:B------:R-:W-:Y:S05]  /*17c50*/  CALL.REL.NOINC `($__internal_4_$__cuda_sm70_shflsync_bfly_p) ;  /* 0x0000127000007944 */ /* 0x000fea0003c00000 */
[----:B------:R-:W-:Y:S01]  /*17c60*/  MOV R3, R0 ;  /* 0x0000000000037202 */ /* 0x000fe20000000f00 */
[----:B------:R-:W-:Y:S05]  /*17c70*/  BRA `(.L_x_346) ;  /* 0xffff6fd000007947 */ /* 0x000fea000383ffff */
.L_x_267:
[----:B--2---:R-:W-:Y:S01]  /*17c80*/  MOV R15, 0x181f ;  /* 0x0000181f000f7802 */ /* 0x004fe20000000f00 */
[----:B------:R-:W-:Y:S01]  /*17c90*/  IMAD.MOV.U32 R179, RZ, RZ, RZ ;  /* 0x000000ffffb37224 */ /* 0x000fe200078e00ff */
[----:B------:R-:W-:Y:S02]  /*17ca0*/  MOV R2, 0x17cc0 ;  /* 0x00017cc000027802 */ /* 0x000fe40000000f00 */
[----:B-1-34-:R-:W-:Y:S05]  /*17cb0*/  CALL.REL.NOINC `($__internal_5_$__cuda_sm70_shflsync_idx_p) ;  /* 0x0000127000007944 */ /* 0x01afea0003c00000 */
[----:B------:R-:W-:Y:S01]  /*17cc0*/  MOV R3, R15 ;  /* 0x0000000f00037202 */ /* 0x000fe20000000f00 */
[----:B-1---5:R-:W-:-:S05]  /*17cd0*/  BRA `(.L_x_347) ;  /* 0xffff7cb000007947 */ /* 0x022fca000383ffff */
.L_x_270:
[----:B------:R-:W-:Y:S01]  /*17ce0*/  MOV R179, RZ ;  /* 0x000000ff00b37202 */ /* 0x000fe20000000f00 */
[----:B------:R-:W-:Y:S01]  /*17cf0*/  IMAD.MOV.U32 R3, RZ, RZ, R0 ;  /* 0x000000ffff037224 */ /* 0x000fe200078e0000 */
[----:B------:R-:W-:Y:S01]  /*17d00*/  MOV R2, 0x17d30 ;  /* 0x00017d3000027802 */ /* 0x000fe20000000f00 */
[----:B------:R-:W-:Y:S02]  /*17d10*/  IMAD.MOV.U32 R15, RZ, RZ, 0x181f ;  /* 0x0000181fff0f7424 */ /* 0x000fe400078e00ff */
[----:B------:R-:W-:Y:S05]  /*17d20*/  CALL.REL.NOINC `($__internal_5_$__cuda_sm70_shflsync_idx_p) ;  /* 0x0000120000007944 */ /* 0x000fea0003c00000 */
[----:B------:R-:W-:Y:S01]  /*17d30*/  MOV R4, R15 ;  /* 0x0000000f00047202 */ /* 0x000fe20000000f00 */
[----:B-1---5:R-:W-:-:S05]  /*17d40*/  BRA `(.L_x_348) ;  /* 0xffff883000007947 */ /* 0x022fca000383ffff */
.L_x_271:
[----:B------:R-:W-:Y:S01]  /*17d50*/  MOV R179, RZ ;  /* 0x000000ff00b37202 */ /* 0x000fe20000000f00 */
[----:B------:R-:W-:Y:S01]  /*17d60*/  IMAD.MOV.U32 R3, RZ, RZ, R5 ;  /* 0x000000ffff037224 */ /* 0x000fe200078e0005 */
[----:B------:R-:W-:Y:S01]  /*17d70*/  MOV R2, 0x17da0 ;  /* 0x00017da000027802 */ /* 0x000fe20000000f00 */
[----:B------:R-:W-:Y:S02]  /*17d80*/  IMAD.MOV.U32 R15, RZ, RZ, 0x181f ;  /* 0x0000181fff0f7424 */ /* 0x000fe400078e00ff */
[----:B-12---:R-:W-:Y:S05]  /*17d90*/  CALL.REL.NOINC `($__internal_5_$__cuda_sm70_shflsync_idx_p) ;  /* 0x0000119000007944 */ /* 0x006fea0003c00000 */
[----:B-----5:R-:W-:Y:S01]  /*17da0*/  MOV R0, R15 ;  /* 0x0000000f00007202 */ /* 0x020fe20000000f00 */
[----:B-1----:R-:W-:-:S05]  /*17db0*/  BRA `(.L_x_349) ;  /* 0xffff87e000007947 */ /* 0x002fca000383ffff */
.L_x_272:
[----:B------:R-:W-:Y:S02]  /*17dc0*/  MOV R0, 0x2 ;  /* 0x0000000200007802 */ /* 0x000fe40000000f00 */
[----:B------:R-:W-:Y:S02]  /*17dd0*/  MOV R2, 0x17df0 ;  /* 0x00017df000027802 */ /* 0x000fe40000000f00 */
[----:B------:R-:W-:Y:S05]  /*17de0*/  CALL.REL.NOINC `($__internal_4_$__cuda_sm70_shflsync_bfly_p) ;  /* 0x000010e000007944 */ /* 0x000fea0003c00000 */
[----:B------:R-:W-:Y:S01]  /*17df0*/  FMNMX.FTZ R4, R4, R0, !PT ;  /* 0x0000000004047209 */ /* 0x000fe20007810000 */
[----:B------:R-:W-:Y:S01]  /*17e00*/  IMAD.MOV.U32 R0, RZ, RZ, 0x1 ;  /* 0x00000001ff007424 */ /* 0x000fe200078e00ff */
[----:B------:R-:W-:Y:S02]  /*17e10*/  MOV R2, 0x17e30 ;  /* 0x00017e3000027802 */ /* 0x000fe40000000f00 */
[----:B------:R-:W-:Y:S05]  /*17e20*/  CALL.REL.NOINC `($__internal_4_$__cuda_sm70_shflsync_bfly_p) ;  /* 0x000010a000007944 */ /* 0x000fea0003c00000 */
[----:B------:R-:W-:Y:S01]  /*17e30*/  FMNMX.FTZ R134, R4, R0, !PT ;  /* 0x0000000004867209 */ /* 0x000fe20007810000 */
[----:B------:R-:W-:Y:S01]  /*17e40*/  IMAD.MOV.U32 R4, RZ, RZ, R5 ;  /* 0x000000ffff047224 */ /* 0x000fe200078e0005 */
[----:B------:R-:W-:Y:S01]  /*17e50*/  MOV R2, 0x17e80 ;  /* 0x00017e8000027802 */ /* 0x000fe20000000f00 */
[----:B------:R-:W-:Y:S02]  /*17e60*/  IMAD.MOV.U32 R0, RZ, RZ, 0x2 ;  /* 0x00000002ff007424 */ /* 0x000fe400078e00ff */
[----:B------:R-:W-:Y:S05]  /*17e70*/  CALL.REL.NOINC `($__internal_4_$__cuda_sm70_shflsync_bfly_p) ;  /* 0x0000105000007944 */ /* 0x000fea0003c00000 */
[----:B------:R-:W-:Y:S01]  /*17e80*/  FMNMX.FTZ R4, R5, R0, !PT ;  /* 0x0000000005047209 */ /* 0x000fe20007810000 */
[----:B------:R-:W-:Y:S01]  /*17e90*/  IMAD.MOV.U32 R0, RZ, RZ, 0x1 ;  /* 0x00000001ff007424 */ /* 0x000fe200078e00ff */
[----:B------:R-:W-:Y:S02]  /*17ea0*/  MOV R2, 0x17ec0 ;  /* 0x00017ec000027802 */ /* 0x000fe40000000f00 */
[----:B------:R-:W-:Y:S05]  /*17eb0*/  CALL.REL.NOINC `($__internal_4_$__cuda_sm70_shflsync_bfly_p) ;  /* 0x0000101000007944 */ /* 0x000fea0003c00000 */
[----:B------:R-:W-:-:S05]  /*17ec0*/  BRA `(.L_x_350) ;  /* 0xffff897000007947 */ /* 0x000fca000383ffff */
.L_x_274:
[----:B------:R-:W-:Y:S01]  /*17ed0*/  IMAD.MOV.U32 R4, RZ, RZ, R206 ;  /* 0x000000ffff047224 */ /* 0x000fe200078e00ce */
[----:B------:R-:W-:-:S02]  /*17ee0*/  MOV R0, 0x2 ;  /* 0x0000000200007802 */ /* 0x000fc40000000f00 */
[----:B------:R-:W-:Y:S02]  /*17ef0*/  MOV R2, 0x17f10 ;  /* 0x00017f1000027802 */ /* 0x000fe40000000f00 */
[----:B------:R-:W-:Y:S05]  /*17f00*/  CALL.REL.NOINC `($__internal_4_$__cuda_sm70_shflsync_bfly_p) ;  /* 0x00000fc000007944 */ /* 0x000fea0003c00000 */
[----:B------:R-:W-:Y:S05]  /*17f10*/  BRA `(.L_x_351) ;  /* 0xffff9be000007947 */ /* 0x000fea000383ffff */
.L_x_275:
[----:B------:R-:W-:Y:S01]  /*17f20*/  IMAD.MOV.U32 R4, RZ, RZ, R5 ;  /* 0x000000ffff047224 */ /* 0x000fe200078e0005 */
[----:B------:R-:W-:Y:S02]  /*17f30*/  MOV R0, 0x1 ;  /* 0x0000000100007802 */ /* 0x000fe40000000f00 */
[----:B------:R-:W-:Y:S02]  /*17f40*/  MOV R2, 0x17f60 ;  /* 0x00017f6000027802 */ /* 0x000fe40000000f00 */
[----:B-1----:R-:W-:Y:S05]  /*17f50*/  CALL.REL.NOINC `($__internal_4_$__cuda_sm70_shflsync_bfly_p) ;  /* 0x00000f7000007944 */ /* 0x002fea0003c00000 */
[----:B------:R-:W-:Y:S01]  /*17f60*/  FADD.FTZ R5, R5, R0 ;  /* 0x0000000005057221 */ /* 0x000fe20000010000 */
[----:B------:R-:W-:Y:S02]  /*17f70*/  MOV R4, R205 ;  /* 0x000000cd00047202 */ /* 0x000fe40000000f00 */
[----:B------:R-:W-:Y:S02]  /*17f80*/  MOV R0, 0x2 ;  /* 0x0000000200007802 */ /* 0x000fe40000000f00 */
[----:B------:R-:W-:Y:S02]  /*17f90*/  MOV R2, 0x17fb0 ;  /* 0x00017fb000027802 */ /* 0x000fe40000000f00 */
[----:B------:R-:W-:Y:S05]  /*17fa0*/  CALL.REL.NOINC `($__internal_4_$__cuda_sm70_shflsync_bfly_p) ;  /* 0x00000f2000007944 */ /* 0x000fea0003c00000 */
[----:B------:R-:W-:Y:S01]  /*17fb0*/  FADD.FTZ R4, R205, R0 ;  /* 0x00000000cd047221 */ /* 0x000fe20000010000 */
[----:B------:R-:W-:Y:S02]  /*17fc0*/  MOV R0, 0x1 ;  /* 0x0000000100007802 */ /* 0x000fe40000000f00 */
[----:B------:R-:W-:-:S02]  /*17fd0*/  MOV R2, 0x17ff0 ;  /* 0x00017ff000027802 */ /* 0x000fc40000000f00 */
[----:B------:R-:W-:Y:S05]  /*17fe0*/  CALL.REL.NOINC `($__internal_4_$__cuda_sm70_shflsync_bfly_p) ;  /* 0x00000ee000007944 */ /* 0x000fea0003c00000 */
[----:B------:R-:W-:Y:S01]  /*17ff0*/  MOV R3, R0 ;  /* 0x0000000000037202 */ /* 0x000fe20000000f00 */
[----:B------:R-:W-:Y:S05]  /*18000*/  BRA `(.L_x_352) ;  /* 0xffff9b6000007947 */ /* 0x000fea000383ffff */
.L_x_282:
[----:B--234-:R-:W-:Y:S01]  /*18010*/  IMAD.MOV.U32 R3, RZ, RZ, R13 ;  /* 0x000000ffff037224 */ /* 0x01cfe200078e000d */
[----:B------:R-:W-:Y:S01]  /*18020*/  MOV R179, RZ ;  /* 0x000000ff00b37202 */ /* 0x000fe20000000f00 */
[----:B------:R-:W-:Y:S01]  /*18030*/  IMAD.MOV.U32 R15, RZ, RZ, 0x181f ;  /* 0x0000181fff0f7424 */ /* 0x000fe200078e00ff */
[----:B------:R-:W-:-:S02]  /*18040*/  MOV R2, 0x18060 ;  /* 0x0001806000027802 */ /* 0x000fc40000000f00 */
[----:B-1----:R-:W-:Y:S05]  /*18050*/  CALL.REL.NOINC `($__internal_5_$__cuda_sm70_shflsync_idx_p) ;  /* 0x00000ed000007944 */ /* 0x002fea0003c00000 */
[----:B------:R-:W-:Y:S01]  /*18060*/  MOV R4, R15 ;  /* 0x0000000f00047202 */ /* 0x000fe20000000f00 */
[----:B-1---5:R-:W-:Y:S05]  /*18070*/  BRA `(.L_x_353) ;  /* 0xffffb68000007947 */ /* 0x022fea000383ffff */
.L_x_283:
[----:B------:R-:W-:Y:S01]  /*18080*/  IMAD.MOV.U32 R3, RZ, RZ, R14 ;  /* 0x000000ffff037224 */ /* 0x000fe200078e000e */
[----:B------:R-:W-:Y:S01]  /*18090*/  MOV R179, RZ ;  /* 0x000000ff00b37202 */ /* 0x000fe20000000f00 */
[----:B------:R-:W-:Y:S01]  /*180a0*/  IMAD.MOV.U32 R15, RZ, RZ, 0x181f ;  /* 0x0000181fff0f7424 */ /* 0x000fe200078e00ff */
[----:B------:R-:W-:-:S02]  /*180b0*/  MOV R2, 0x180d0 ;  /* 0x000180d000027802 */ /* 0x000fc40000000f00 */
[----:B-123--:R-:W-:Y:S05]  /*180c0*/  CALL.REL.NOINC `($__internal_5_$__cuda_sm70_shflsync_idx_p) ;  /* 0x00000e6000007944 */ /* 0x00efea0003c00000 */
[----:B-----5:R-:W-:Y:S01]  /*180d0*/  MOV R0, R15 ;  /* 0x0000000f00007202 */ /* 0x020fe20000000f00 */
[----:B-1----:R-:W-:Y:S05]  /*180e0*/  BRA `(.L_x_354) ;  /* 0xffffb63000007947 */ /* 0x002fea000383ffff */
.L_x_286:
[----:B--2---:R-:W-:Y:S01]  /*180f0*/  IMAD.MOV.U32 R3, RZ, RZ, R13 ;  /* 0x000000ffff037224 */ /* 0x004fe200078e000d */
[----:B------:R-:W-:Y:S01]  /*18100*/  MOV R179, 0x1 ;  /* 0x0000000100b37802 */ /* 0x000fe20000000f00 */
[----:B------:R-:W-:Y:S01]  /*18110*/  IMAD.MOV.U32 R15, RZ, RZ, 0x181f ;  /* 0x0000181fff0f7424 */ /* 0x000fe200078e00ff */
[----:B------:R-:W-:-:S02]  /*18120*/  MOV R2, 0x18140 ;  /* 0x0001814000027802 */ /* 0x000fc40000000f00 */
[----:B-1-34-:R-:W-:Y:S05]  /*18130*/  CALL.REL.NOINC `($__internal_5_$__cuda_sm70_shflsync_idx_p) ;  /* 0x00000df000007944 */ /* 0x01afea0003c00000 */
        /* <DEDUP_REMOVED lines=8> */
.L_x_289:
[----:B--2---:R-:W-:Y:S01]  /*181c0*/  IMAD.MOV.U32 R3, RZ, RZ, R13 ;  /* 0x000000ffff037224 */ /* 0x004fe200078e000d */
[----:B------:R-:W-:Y:S01]  /*181d0*/  MOV R179, 0x2 ;  /* 0x0000000200b37802 */ /* 0x000fe20000000f00 */
[----:B------:R-:W-:Y:S01]  /*181e0*/  IMAD.MOV.U32 R15, RZ, RZ, 0x181f ;  /* 0x0000181fff0f7424 */ /* 0x000fe200078e00ff */
[----:B------:R-:W-:Y:S02]  /*181f0*/  MOV R2, 0x18210 ;  /* 0x0001821000027802 */ /* 0x000fe40000000f00 */
[----:B-1-34-:R-:W-:Y:S05]  /*18200*/  CALL.REL.NOINC `($__internal_5_$__cuda_sm70_shflsync_idx_p) ;  /* 0x00000d2000007944 */ /* 0x01afea0003c00000 */
[----:B------:R-:W-:Y:S01]  /*18210*/  MOV R4, R15 ;  /* 0x0000000f00047202 */ /* 0x000fe20000000f00 */
[----:B-1---5:R-:W-:Y:S05]  /*18220*/  BRA `(.L_x_356) ;  /* 0xffffb7d000007947 */ /* 0x022fea000383ffff */
.L_x_290:
[----:B--2---:R-:W-:Y:S01]  /*18230*/  IMAD.MOV.U32 R3, RZ, RZ, R14 ;  /* 0x000000ffff037224 */ /* 0x004fe200078e000e */
[----:B------:R-:W-:Y:S01]  /*18240*/  MOV R179, 0x2 ;  /* 0x0000000200b37802 */ /* 0x000fe20000000f00 */
[----:B------:R-:W-:Y:S01]  /*18250*/  IMAD.MOV.U32 R15, RZ, RZ, 0x181f ;  /* 0x0000181fff0f7424 */ /* 0x000fe200078e00ff */
[----:B------:R-:W-:Y:S02]  /*18260*/  MOV R2, 0x18280 ;  /* 0x0001828000027802 */ /* 0x000fe40000000f00 */
[----:B-1-34-:R-:W-:Y:S05]  /*18270*/  CALL.REL.NOINC `($__internal_5_$__cuda_sm70_shflsync_idx_p) ;  /* 0x00000cb000007944 */ /* 0x01afea0003c00000 */
[----:B-----5:R-:W-:Y:S01]  /*18280*/  MOV R0, R15 ;  /* 0x0000000f00007202 */ /* 0x020fe20000000f00 */
[----:B-1----:R-:W-:Y:S05]  /*18290*/  BRA `(.L_x_357) ;  /* 0xffffb78000007947 */ /* 0x002fea000383ffff */
.L_x_293:
[----:B---3--:R-:W-:Y:S01]  /*182a0*/  IMAD.MOV.U32 R3, RZ, RZ, R13 ;  /* 0x000000ffff037224 */ /* 0x008fe200078e000d */
        /* <DEDUP_REMOVED lines=12> */
.L_x_295:
[----:B------:R-:W-:Y:S01]  /*18370*/  IMAD.MOV.U32 R3, RZ, RZ, R5 ;  /* 0x000000ffff037224 */ /* 0x000fe200078e0005 */
[----:B------:R-:W-:Y:S01]  /*18380*/  MOV R179, RZ ;  /* 0x000000ff00b37202 */ /* 0x000fe20000000f00 */
[----:B------:R-:W-:Y:S01]  /*18390*/  IMAD.MOV.U32 R15, RZ, RZ, 0x1c1f ;  /* 0x00001c1fff0f7424 */ /* 0x000fe200078e00ff */
[----:B------:R-:W-:Y:S02]  /*183a0*/  MOV R2, 0x183c0 ;  /* 0x000183c000027802 */ /* 0x000fe40000000f00 */
[----:B------:R-:W-:Y:S05]  /*183b0*/  CALL.REL.NOINC `($__internal_5_$__cuda_sm70_shflsync_idx_p) ;  /* 0x00000b7000007944 */ /* 0x000fea0003c00000 */
[----:B------:R-:W-:Y:S01]  /*183c0*/  MOV R4, R15 ;  /* 0x0000000f00047202 */ /* 0x000fe20000000f00 */
[----:B-1---5:R-:W-:Y:S05]  /*183d0*/  BRA `(.L_x_359) ;  /* 0xffffbb2000007947 */ /* 0x022fea000383ffff */
.L_x_296:
[----:B------:R-:W-:Y:S01]  /*183e0*/  IMAD.MOV.U32 R3, RZ, RZ, R12 ;  /* 0x000000ffff037224 */ /* 0x000fe200078e000c */
[----:B------:R-:W-:Y:S01]  /*183f0*/  MOV R179, RZ ;  /* 0x000000ff00b37202 */ /* 0x000fe20000000f00 */
[----:B------:R-:W-:Y:S01]  /*18400*/  IMAD.MOV.U32 R15, RZ, RZ, 0x1c1f ;  /* 0x00001c1fff0f7424 */ /* 0x000fe200078e00ff */
[----:B------:R-:W-:Y:S02]  /*18410*/  MOV R2, 0x18430 ;  /* 0x0001843000027802 */ /* 0x000fe40000000f00 */
[----:B-12---:R-:W-:Y:S05]  /*18420*/  CALL.REL.NOINC `($__internal_5_$__cuda_sm70_shflsync_idx_p) ;  /* 0x00000b0000007944 */ /* 0x006fea0003c00000 */
[----:B-----5:R-:W-:Y:S01]  /*18430*/  MOV R0, R15 ;  /* 0x0000000f00007202 */ /* 0x020fe20000000f00 */
[----:B-1----:R-:W-:Y:S05]  /*18440*/  BRA `(.L_x_360) ;  /* 0xffffbad000007947 */ /* 0x002fea000383ffff */
.L_x_299:
[----:B----4-:R-:W-:Y:S01]  /*18450*/  IMAD.MOV.U32 R3, RZ, RZ, R5 ;  /* 0x000000ffff037224 */ /* 0x010fe200078e0005 */
[----:B------:R-:W-:Y:S01]  /*18460*/  MOV R179, 0x1 ;  /* 0x0000000100b37802 */ /* 0x000fe20000000f00 */
[----:B------:R-:W-:Y:S01]  /*18470*/  IMAD.MOV.U32 R15, RZ, RZ, 0x1c1f ;  /* 0x00001c1fff0f7424 */ /* 0x000fe200078e00ff */
[----:B------:R-:W-:-:S02]  /*18480*/  MOV R2, 0x184a0 ;  /* 0x000184a000027802 */ /* 0x000fc40000000f00 */
[----:B-123--:R-:W-:Y:S05]  /*18490*/  CALL.REL.NOINC `($__internal_5_$__cuda_sm70_shflsync_idx_p) ;  /* 0x00000a9000007944 */ /* 0x00efea0003c00000 */
        /* <DEDUP_REMOVED lines=8> */
.L_x_303:
[----:B------:R-:W-:Y:S01]  /*18520*/  IMAD.MOV.U32 R3, RZ, RZ, R5 ;  /* 0x000000ffff037224 */ /* 0x000fe200078e0005 */
[----:B------:R-:W-:Y:S01]  /*18530*/  MOV R179, RZ ;  /* 0x000000ff00b37202 */ /* 0x000fe20000000f00 */
[----:B------:R-:W-:Y:S01]  /*18540*/  IMAD.MOV.U32 R15, RZ, RZ, 0x181f ;  /* 0x0000181fff0f7424 */ /* 0x000fe200078e00ff */
[----:B------:R-:W-:Y:S02]  /*18550*/  MOV R2, 0x18570 ;  /* 0x0001857000027802 */ /* 0x000fe40000000f00 */
[----:B------:R-:W-:Y:S05]  /*18560*/  CALL.REL.NOINC `($__internal_5_$__cuda_sm70_shflsync_idx_p) ;  /* 0x000009c000007944 */ /* 0x000fea0003c00000 */
[----:B------:R-:W-:Y:S01]  /*18570*/  MOV R4, R15 ;  /* 0x0000000f00047202 */ /* 0x000fe20000000f00 */
[----:B-1---5:R-:W-:Y:S05]  /*18580*/  BRA `(.L_x_362) ;  /* 0xffffdc5000007947 */ /* 0x022fea000383ffff */
.L_x_304:
[----:B------:R-:W-:Y:S01]  /*18590*/  IMAD.MOV.U32 R3, RZ, RZ, R14 ;  /* 0x000000ffff037224 */ /* 0x000fe200078e000e */
[----:B------:R-:W-:Y:S01]  /*185a0*/  MOV R179, RZ ;  /* 0x000000ff00b37202 */ /* 0x000fe20000000f00 */
[----:B------:R-:W-:Y:S01]  /*185b0*/  IMAD.MOV.U32 R15, RZ, RZ, 0x181f ;  /* 0x0000181fff0f7424 */ /* 0x000fe200078e00ff */
[----:B------:R-:W-:Y:S02]  /*185c0*/  MOV R2, 0x185e0 ;  /* 0x000185e000027802 */ /* 0x000fe40000000f00 */
[----:B-12---:R-:W-:Y:S05]  /*185d0*/  CALL.REL.NOINC `($__internal_5_$__cuda_sm70_shflsync_idx_p) ;  /* 0x0000095000007944 */ /* 0x006fea0003c00000 */
[----:B-----5:R-:W-:Y:S01]  /*185e0*/  MOV R0, R15 ;  /* 0x0000000f00007202 */ /* 0x020fe20000000f00 */
[----:B-1----:R-:W-:Y:S05]  /*185f0*/  BRA `(.L_x_363) ;  /* 0xffffdc0000007947 */ /* 0x002fea000383ffff */
.L_x_307:
        /* <DEDUP_REMOVED lines=13> */
.L_x_310:
[----:B-1----:R-:W-:Y:S01]  /*186d0*/  IMAD.MOV.U32 R3, RZ, RZ, R5 ;  /* 0x000000ffff037224 */ /* 0x002fe200078e0005 */
[----:B------:R-:W-:Y:S01]  /*186e0*/  MOV R179, 0x2 ;  /* 0x0000000200b37802 */ /* 0x000fe20000000f00 */
[----:B------:R-:W-:Y:S01]  /*186f0*/  IMAD.MOV.U32 R15, RZ, RZ, 0x181f ;  /* 0x0000181fff0f7424 */ /* 0x000fe200078e00ff */
[----:B------:R-:W-:Y:S02]  /*18700*/  MOV R2, 0x18720 ;  /* 0x0001872000027802 */ /* 0x000fe40000000f00 */
[----:B--234-:R-:W-:Y:S05]  /*18710*/  CALL.REL.NOINC `($__internal_5_$__cuda_sm70_shflsync_idx_p) ;  /* 0x0000081000007944 */ /* 0x01cfea0003c00000 */
[----:B------:R-:W-:Y:S01]  /*18720*/  MOV R4, R15 ;  /* 0x0000000f00047202 */ /* 0x000fe20000000f00 */
[----:B-1---5:R-:W-:Y:S05]  /*18730*/  BRA `(.L_x_365) ;  /* 0xffffddb000007947 */ /* 0x022fea000383ffff */
.L_x_311:
[----:B------:R-:W-:Y:S01]  /*18740*/  IMAD.MOV.U32 R3, RZ, RZ, R14 ;  /* 0x000000ffff037224 */ /* 0x000fe200078e000e */
[----:B------:R-:W-:Y:S01]  /*18750*/  MOV R179, 0x2 ;  /* 0x0000000200b37802 */ /* 0x000fe20000000f00 */
[----:B------:R-:W-:Y:S01]  /*18760*/  IMAD.MOV.U32 R15, RZ, RZ, 0x181f ;  /* 0x0000181fff0f7424 */ /* 0x000fe200078e00ff */
[----:B------:R-:W-:Y:S02]  /*18770*/  MOV R2, 0x18790 ;  /* 0x0001879000027802 */ /* 0x000fe40000000f00 */
[----:B-1234-:R-:W-:Y:S05]  /*18780*/  CALL.REL.NOINC `($__internal_5_$__cuda_sm70_shflsync_idx_p) ;  /* 0x000007a000007944 */ /* 0x01efea0003c00000 */
[----:B-----5:R-:W-:Y:S01]  /*18790*/  MOV R0, R15 ;  /* 0x0000000f00007202 */ /* 0x020fe20000000f00 */
[----:B-1----:R-:W-:Y:S05]  /*187a0*/  BRA `(.L_x_366) ;  /* 0xffffdd6000007947 */ /* 0x002fea000383ffff */
.L_x_314:
[----:B-1----:R-:W-:Y:S01]  /*187b0*/  IMAD.MOV.U32 R3, RZ, RZ, R5 ;  /* 0x000000ffff037224 */ /* 0x002fe200078e0005 */
[----:B------:R-:W-:Y:S01]  /*187c0*/  MOV R179, 0x3 ;  /* 0x0000000300b37802 */ /* 0x000fe20000000f00 */
[----:B------:R-:W-:Y:S01]  /*187d0*/  IMAD.MOV.U32 R15, RZ, RZ, 0x181f ;  /* 0x0000181fff0f7424 */ /* 0x000fe200078e00ff */
[----:B------:R-:W-:-:S02]  /*187e0*/  MOV R2, 0x18800 ;  /* 0x0001880000027802 */ /* 0x000fc40000000f00 */
[----:B--234-:R-:W-:Y:S05]  /*187f0*/  CALL.REL.NOINC `($__internal_5_$__cuda_sm70_shflsync_idx_p) ;  /* 0x0000073000007944 */ /* 0x01cfea0003c00000 */
        /* <DEDUP_REMOVED lines=8> */
.L_x_316:
[----:B------:R-:W-:Y:S01]  /*18880*/  IMAD.MOV.U32 R3, RZ, RZ, R92 ;  /* 0x000000ffff037224 */ /* 0x000fe200078e005c */
[----:B------:R-:W-:Y:S01]  /*18890*/  MOV R179, RZ ;  /* 0x000000ff00b37202 */ /* 0x000fe20000000f00 */
[----:B------:R-:W-:Y:S01]  /*188a0*/  IMAD.MOV.U32 R15, RZ, RZ, 0x1f ;  /* 0x0000001fff0f7424 */ /* 0x000fe200078e00ff */
[----:B------:R-:W-:Y:S02]  /*188b0*/  MOV R2, 0x188d0 ;  /* 0x000188d000027802 */ /* 0x000fe40000000f00 */
[----:B-12---:R-:W-:Y:S05]  /*188c0*/  CALL.REL.NOINC `($__internal_5_$__cuda_sm70_shflsync_idx_p) ;  /* 0x0000066000007944 */ /* 0x006fea0003c00000 */
[----:B------:R-:W-:Y:S01]  /*188d0*/  MOV R9, R15 ;  /* 0x0000000f00097202 */ /* 0x000fe20000000f00 */
[----:B-1---5:R-:W-:Y:S05]  /*188e0*/  BRA `(.L_x_368) ;  /* 0xffffdfb000007947 */ /* 0x022fea000383ffff */
.L_x_317:
[----:B------:R-:W-:Y:S01]  /*188f0*/  IMAD.MOV.U32 R3, RZ, RZ, R92 ;  /* 0x000000ffff037224 */ /* 0x000fe200078e005c */
[----:B------:R-:W-:Y:S01]  /*18900*/  MOV R179, 0x1 ;  /* 0x0000000100b37802 */ /* 0x000fe20000000f00 */
[----:B------:R-:W-:Y:S01]  /*18910*/  IMAD.MOV.U32 R15, RZ, RZ, 0x1f ;  /* 0x0000001fff0f7424 */ /* 0x000fe200078e00ff */
[----:B------:R-:W-:Y:S02]  /*18920*/  MOV R2, 0x18940 ;  /* 0x0001894000027802 */ /* 0x000fe40000000f00 */
[----:B-1234-:R-:W-:Y:S05]  /*18930*/  CALL.REL.NOINC `($__internal_5_$__cuda_sm70_shflsync_idx_p) ;  /* 0x000005f000007944 */ /* 0x01efea0003c00000 */
[----:B------:R-:W-:Y:S01]  /*18940*/  MOV R6, R15 ;  /* 0x0000000f00067202 */ /* 0x000fe20000000f00 */
[----:B-1---5:R-:W-:Y:S05]  /*18950*/  BRA `(.L_x_369) ;  /* 0xffffdf6000007947 */ /* 0x022fea000383ffff */
.L_x_318:
[----:B------:R-:W-:Y:S02]  /*18960*/  MOV R3, 0x1 ;  /* 0x0000000100037802 */ /* 0x000fe40000000f00 */
[----:B------:R-:W-:-:S02]  /*18970*/  MOV R2, 0x18990 ;  /* 0x0001899000027802 */ /* 0x000fc40000000f00 */
[----:B---34-:R-:W-:Y:S05]  /*18980*/  CALL.REL.NOINC `($__internal_6_$__cuda_sm70_shflsync_up_p) ;  /* 0x0000061000007944 */ /* 0x018fea0003c00000 */
[----:B------:R-:W-:Y:S05]  /*18990*/  BRA `(.L_x_370) ;  /* 0xffffe04000007947 */ /* 0x000fea000383ffff */
.L_x_319:
[----:B------:R-:W-:Y:S02]  /*189a0*/  MOV R3, 0x2 ;  /* 0x0000000200037802 */ /* 0x000fe40000000f00 */
[----:B------:R-:W-:-:S02]  /*189b0*/  MOV R2, 0x189d0 ;  /* 0x000189d000027802 */ /* 0x000fc40000000f00 */
[----:B---34-:R-:W-:Y:S05]  /*189c0*/  CALL.REL.NOINC `($__internal_6_$__cuda_sm70_shflsync_up_p) ;  /* 0x000005d000007944 */ /* 0x018fea0003c00000 */
[----:B------:R-:W-:Y:S02]  /*189d0*/  SEL R3, R4, RZ, P1 ;  /* 0x000000ff04037207 */ /* 0x000fe40000800000 */
[----:B------:R-:W-:-:S03]  /*189e0*/  MOV R2, 0x18a20 ;  /* 0x00018a2000027802 */ /* 0x000fc60000000f00 */
[----:B------:R-:W-:Y:S02]  /*189f0*/  IMAD.IADD R0, R0, 0x1, R3 ;  /* 0x0000000100007824 */ /* 0x000fe400078e0203 */
[----:B------:R-:W-:Y:S02]  /*18a00*/  IMAD.MOV.U32 R3, RZ, RZ, 0x4 ;  /* 0x00000004ff037424 */ /* 0x000fe400078e00ff */
        /* <DEDUP_REMOVED lines=20> */
.L_x_323:
[----:B------:R-:W-:Y:S02]  /*18b50*/  MOV R3, 0x1 ;  /* 0x0000000100037802 */ /* 0x000fe40000000f00 */
[----:B------:R-:W-:Y:S02]  /*18b60*/  MOV R2, 0x18b80 ;  /* 0x00018b8000027802 */ /* 0x000fe40000000f00 */
[----:B---3--:R-:W-:Y:S05]  /*18b70*/  CALL.REL.NOINC `($__internal_6_$__cuda_sm70_shflsync_up_p) ;  /* 0x0000042000007944 */ /* 0x008fea0003c00000 */
[----:B------:R-:W-:Y:S01]  /*18b80*/  MOV R2, R4 ;  /* 0x0000000400027202 */ /* 0x000fe20000000f00 */
[----:B------:R-:W-:Y:S05]  /*18b90*/  BRA `(.L_x_372) ;  /* 0xffffe0a000007947 */ /* 0x000fea000383ffff */
.L_x_324:
[----:B------:R-:W-:Y:S02]  /*18ba0*/  MOV R3, 0x2 ;  /* 0x0000000200037802 */ /* 0x000fe40000000f00 */
[----:B------:R-:W-:Y:S02]  /*18bb0*/  MOV R2, 0x18bd0 ;  /* 0x00018bd000027802 */ /* 0x000fe40000000f00 */
[----:B---3--:R-:W-:Y:S05]  /*18bc0*/  CALL.REL.NOINC `($__internal_6_$__cuda_sm70_shflsync_up_p) ;  /* 0x000003d000007944 */ /* 0x008fea0003c00000 */
        /* <DEDUP_REMOVED lines=24> */
.L_x_326:
[----:B------:R-:W-:Y:S02]  /*18d50*/  SEL R0, RZ, 0x1, P0 ;  /* 0x00000001ff007807 */ /* 0x000fe40000000000 */
[----:B------:R-:W-:Y:S02]  /*18d60*/  MOV R2, 0x18d80 ;  /* 0x00018d8000027802 */ /* 0x000fe40000000f00 */
[----:B-1-3--:R-:W-:Y:S05]  /*18d70*/  CALL.REL.NOINC `($__internal_7_$__cuda_sm70_votesync_ballot) ;  /* 0x0000028000007944 */ /* 0x00afea0003c00000 */
[----:B------:R-:W-:Y:S05]  /*18d80*/  BRA `(.L_x_374) ;  /* 0xffffe04000007947 */ /* 0x000fea000383ffff */
.L_x_327:
[----:B------:R-:W-:Y:S01]  /*18d90*/  IMAD.MOV.U32 R3, RZ, RZ, R7 ;  /* 0x000000ffff037224 */ /* 0x000fe200078e0007 */
[----:B----4-:R-:W-:Y:S01]  /*18da0*/  MOV R179, R10 ;  /* 0x0000000a00b37202 */ /* 0x010fe20000000f00 */
[----:B------:R-:W-:Y:S01]  /*18db0*/  IMAD.MOV.U32 R15, RZ, RZ, 0x1f ;  /* 0x0000001fff0f7424 */ /* 0x000fe200078e00ff */
[----:B------:R-:W-:Y:S02]  /*18dc0*/  MOV R2, 0x18de0 ;  /* 0x00018de000027802 */ /* 0x000fe40000000f00 */
[----:B-123--:R-:W-:Y:S05]  /*18dd0*/  CALL.REL.NOINC `($__internal_5_$__cuda_sm70_shflsync_idx_p) ;  /* 0x0000015000007944 */ /* 0x00efea0003c00000 */
[----:B------:R-:W-:Y:S01]  /*18de0*/  IMAD.MOV.U32 R7, RZ, RZ, R15 ;  /* 0x000000ffff077224 */ /* 0x000fe200078e000f */
[----:B------:R-:W-:Y:S01]  /*18df0*/  MOV R179, R10 ;  /* 0x0000000a00b37202 */ /* 0x000fe20000000f00 */
[----:B------:R-:W-:Y:S01]  /*18e00*/  IMAD.MOV.U32 R3, RZ, RZ, R8 ;  /* 0x000000ffff037224 */ /* 0x000fe200078e0008 */
[----:B------:R-:W-:Y:S02]  /*18e10*/  MOV R15, 0x1f ;  /* 0x0000001f000f7802 */ /* 0x000fe40000000f00 */
[----:B------:R-:W-:-:S02]  /*18e20*/  MOV R2, 0x18e40 ;  /* 0x00018e4000027802 */ /* 0x000fc40000000f00 */
[----:B-1---5:R-:W-:Y:S05]  /*18e30*/  CALL.REL.NOINC `($__internal_5_$__cuda_sm70_shflsync_idx_p) ;  /* 0x000000f000007944 */ /* 0x022fea0003c00000 */
[----:B------:R-:W-:Y:S01]  /*18e40*/  MOV R5, R15 ;  /* 0x0000000f00057202 */ /* 0x000fe20000000f00 */
[----:B-1---5:R-:W-:Y:S05]  /*18e50*/  BRA `(.L_x_375) ;  /* 0xffffdfb000007947 */ /* 0x022fea000383ffff */
.L_x_330:
[----:B------:R-:W-:Y:S01]  /*18e60*/  IMAD.MOV.U32 R3, RZ, RZ, R4 ;  /* 0x000000ffff037224 */ /* 0x000fe200078e0004 */
[----:B------:R-:W-:Y:S01]  /*18e70*/  MOV R179, R0 ;  /* 0x0000000000b37202 */ /* 0x000fe20000000f00 */
[----:B------:R-:W-:Y:S01]  /*18e80*/  IMAD.MOV.U32 R15, RZ, RZ, 0x1f ;  /* 0x0000001fff0f7424 */ /* 0x000fe200078e00ff */
[----:B------:R-:W-:-:S02]  /*18e90*/  MOV R2, 0x18eb0 ;  /* 0x00018eb000027802 */ /* 0x000fc40000000f00 */
[----:B-1-34-:R-:W-:Y:S05]  /*18ea0*/  CALL.REL.NOINC `($__internal_5_$__cuda_sm70_shflsync_idx_p) ;  /* 0x0000008000007944 */ /* 0x01afea0003c00000 */
[----:B------:R-:W-:Y:S01]  /*18eb0*/  MOV R11, R15 ;  /* 0x0000000f000b7202 */ /* 0x000fe20000000f00 */
[----:B-1---5:R-:W-:Y:S05]  /*18ec0*/  BRA `(.L_x_329) ;  /* 0xffffdfa000007947 */ /* 0x022fea000383ffff */
        .weak           $__internal_4_$__cuda_sm70_shflsync_bfly_p
        .type           $__internal_4_$__cuda_sm70_shflsync_bfly_p,@function
        .size           $__internal_4_$__cuda_sm70_shflsync_bfly_p,($__internal_5_$__cuda_sm70_shflsync_idx_p - $__internal_4_$__cuda_sm70_shflsync_bfly_p)
$__internal_4_$__cuda_sm70_shflsync_bfly_p:
[----:B------:R-:W-:Y:S02]  /*18ed0*/  MOV R15, 0xffffffff ;  /* 0xffffffff000f7802 */ /* 0x000fe40000000f00 */
[----:B------:R-:W-:-:S02]  /*18ee0*/  MOV R3, 0x1f ;  /* 0x0000001f00037802 */ /* 0x000fc40000000f00 */
[----:B------:R-:W-:Y:S04]  /*18ef0*/  WARPSYNC R15 ;  /* 0x0000000f00007348 */ /* 0x000fe80003800000 */
[----:B------:R1:W2:Y:S02]  /*18f00*/  SHFL.BFLY PT, R0, R4, R0, R3 ;  /* 0x0c00000004007389 */ /* 0x0002a400000e0003 */
[----:B-1----:R-:W-:-:S04]  /*18f10*/  MOV R3, 0x0 ;  /* 0x0000000000037802 */ /* 0x002fc80000000f00 */
[----:B--2---:R-:W-:Y:S05]  /*18f20*/  RET.REL.NODEC R2 `(_ZN7cutlass13device_kernelIN5flash19enable_sm80_to_sm89INS1_16FlashAttnFwdSm80INS1_25CollectiveMainloopFwdSm80ILi8ELi1ELb0EN4cute5tupleIJNS5_1CILi128EEENS7_ILi32EEENS7_ILi256EEEEEELi256ENS_10bfloat16_tEfNS_4arch4Sm80ELb0ELb0ELb1ELb1ELb1ELb1ELb1ELb1EEENS1_21CollectiveEpilogueFwdINS6_IJS8_SA_S9_EEENS6_IJNS7_ILi1EEESI_SI_EEESC_SE_Li256ELb1ELb1ELb1ELb0EEENS1_36VarlenDynamicPersistentTileSchedulerILi128ELi32ELi256ELi256ELb1ELb1ELb0ELb0ELb1ELb1EEEEEEEEEvNT_6ParamsE) ;  /* 0xfffe70d002007950 */ /* 0x004fea0003c3ffff */
        .weak           $__internal_5_$__cuda_sm70_shflsync_idx_p
        .type           $__internal_5_$__cuda_sm70_shflsync_idx_p,@function
        .size           $__internal_5_$__cuda_sm70_shflsync_idx_p,($__internal_6_$__cuda_sm70_shflsync_up_p - $__internal_5_$__cuda_sm70_shflsync_idx_p)
$__internal_5_$__cuda_sm70_shflsync_idx_p:
[----:B------:R1:W-:Y:S02]  /*18f30*/  STL [R1+0x54], R0 ;  /* 0x0000540001007387 */ /* 0x0003e40000100800 */
[----:B-1----:R-:W-:-:S04]  /*18f40*/  MOV R0, 0xffffffff ;  /* 0xffffffff00007802 */ /* 0x002fc80000000f00 */
[----:B------:R-:W-:Y:S04]  /*18f50*/  WARPSYNC R0 ;  /* 0x0000000000007348 */ /* 0x000fe80003800000 */
[----:B------:R1:W2:Y:S04]  /*18f60*/  SHFL.IDX PT, R15, R3, R179, R15 ;  /* 0x000000b3030f7389 */ /* 0x0002a800000e000f */
[----:B-1----:R1:W5:Y:S01]  /*18f70*/  LDL.LU R0, [R1+0x54] ;  /* 0x0000540001007983 */ /* 0x0023620000300800 */
[----:B------:R-:W-:-:S04]  /*18f80*/  MOV R3, 0x0 ;  /* 0x0000000000037802 */ /* 0x000fc80000000f00 */
[----:B--2---:R-:W-:Y:S05]  /*18f90*/  RET.REL.NODEC R2 `(_ZN7cutlass13device_kernelIN5flash19enable_sm80_to_sm89INS1_16FlashAttnFwdSm80INS1_25CollectiveMainloopFwdSm80ILi8ELi1ELb0EN4cute5tupleIJNS5_1CILi128EEENS7_ILi32EEENS7_ILi256EEEEEELi256ENS_10bfloat16_tEfNS_4arch4Sm80ELb0ELb0ELb1ELb1ELb1ELb1ELb1ELb1EEENS1_21CollectiveEpilogueFwdINS6_IJS8_SA_S9_EEENS6_IJNS7_ILi1EEESI_SI_EEESC_SE_Li256ELb1ELb1ELb1ELb0EEENS1_36VarlenDynamicPersistentTileSchedulerILi128ELi32ELi256ELi256ELb1ELb1ELb0ELb0ELb1ELb1EEEEEEEEEvNT_6ParamsE) ;  /* 0xfffe706002007950 */ /* 0x004fea0003c3ffff */
        .weak           $__internal_6_$__cuda_sm70_shflsync_up_p
        .type           $__internal_6_$__cuda_sm70_shflsync_up_p,@function
        .size           $__internal_6_$__cuda_sm70_shflsync_up_p,($__internal_7_$__cuda_sm70_votesync_ballot - $__internal_6_$__cuda_sm70_shflsync_up_p)
$__internal_6_$__cuda_sm70_shflsync_up_p:
[----:B------:R-:W-:Y:S02]  /*18fa0*/  MOV R4, RZ ;  /* 0x000000ff00047202 */ /* 0x000fe40000000f00 */
[----:B------:R-:W-:-:S04]  /*18fb0*/  MOV R10, 0xffffffff ;  /* 0xffffffff000a7802 */ /* 0x000fc80000000f00 */
[----:B------:R-:W-:Y:S04]  /*18fc0*/  WARPSYNC R10 ;  /* 0x0000000a00007348 */ /* 0x000fe80003800000 */
[----:B------:R1:W2:Y:S02]  /*18fd0*/  SHFL.UP PT, R4, R0, R3, R4 ;  /* 0x0400000300047389 */ /* 0x0002a400000e0004 */
[----:B-1----:R-:W-:-:S04]  /*18fe0*/  MOV R3, 0x0 ;  /* 0x0000000000037802 */ /* 0x002fc80000000f00 */
[----:B--2---:R-:W-:Y:S05]  /*18ff0*/  RET.REL.NODEC R2 `(_ZN7cutlass13device_kernelIN5flash19enable_sm80_to_sm89INS1_16FlashAttnFwdSm80INS1_25CollectiveMainloopFwdSm80ILi8ELi1ELb0EN4cute5tupleIJNS5_1CILi128EEENS7_ILi32EEENS7_ILi256EEEEEELi256ENS_10bfloat16_tEfNS_4arch4Sm80ELb0ELb0ELb1ELb1ELb1ELb1ELb1ELb1EEENS1_21CollectiveEpilogueFwdINS6_IJS8_SA_S9_EEENS6_IJNS7_ILi1EEESI_SI_EEESC_SE_Li256ELb1ELb1ELb1ELb0EEENS1_36VarlenDynamicPersistentTileSchedulerILi128ELi32ELi256ELi256ELb1ELb1ELb0ELb0ELb1ELb1EEEEEEEEEvNT_6ParamsE) ;  /* 0xfffe700002007950 */ /* 0x004fea0003c3ffff */
        .weak           $__internal_7_$__cuda_sm70_votesync_ballot
        .type           $__internal_7_$__cuda_sm70_votesync_ballot,@function
        .size           $__internal_7_$__cuda_sm70_votesync_ballot,(.L_x_3234 - $__internal_7_$__cuda_sm70_votesync_ballot)
$__internal_7_$__cuda_sm70_votesync_ballot:
[----:B------:R-:W-:Y:S01]  /*19000*/  ISETP.NE.U32.AND P0, PT, R0, 0x1, PT ;  /* 0x000000010000780c */ /* 0x000fe20003f05070 */
[----:B------:R-:W-:-:S04]  /*19010*/  IMAD.MOV.U32 R3, RZ, RZ, -0x1 ;  /* 0xffffffffff037424 */ /* 0x000fc800078e00ff */
[----:B------:R-:W-:Y:S08]  /*19020*/  WARPSYNC R3 ;  /* 0x0000000300007348 */ /* 0x000ff00003800000 */
[----:B------:R-:W-:-:S04]  /*19030*/  VOTE.ANY R0, PT, !P0 ;  /* 0x0000000000007806 */ /* 0x000fc800040e0100 */
[----:B------:R-:W-:Y:S01]  /*19040*/  LOP3.LUT R0, R0, R3, RZ, 0xc0, !PT ;  /* 0x0000000300007212 */ /* 0x000fe200078ec0ff */
[----:B------:R-:W-:-:S04]  /*19050*/  IMAD.MOV.U32 R3, RZ, RZ, 0x0 ;  /* 0x00000000ff037424 */ /* 0x000fc800078e00ff */
[----:B------:R-:W-:Y:S05]  /*19060*/  RET.REL.NODEC R2 `(_ZN7cutlass13device_kernelIN5flash19enable_sm80_to_sm89INS1_16FlashAttnFwdSm80INS1_25CollectiveMainloopFwdSm80ILi8ELi1ELb0EN4cute5tupleIJNS5_1CILi128EEENS7_ILi32EEENS7_ILi256EEEEEELi256ENS_10bfloat16_tEfNS_4arch4Sm80ELb0ELb0ELb1ELb1ELb1ELb1ELb1ELb1EEENS1_21CollectiveEpilogueFwdINS6_IJS8_SA_S9_EEENS6_IJNS7_ILi1EEESI_SI_EEESC_SE_Li256ELb1ELb1ELb1ELb0EEENS1_36VarlenDynamicPersistentTileSchedulerILi128ELi32ELi256ELi256ELb1ELb1ELb0ELb0ELb1ELb1EEEEEEEEEvNT_6ParamsE) ;  /* 0xfffe6f9002007950 */ /* 0x000fea0003c3ffff */
.L_x_376:
        /* <DEDUP_REMOVED lines=9> */
.L_x_3234:


//--------------------- .text._ZN7cutlass13device_kernelIN5flash19enable_sm80_to_sm89INS1_16FlashAttnFwdSm80INS1_25CollectiveMainloopFwdSm80ILi8ELi1ELb1EN4cute5tupleIJNS5_1CILi128EEENS7_ILi48EEENS7_ILi256EEEEEELi256ENS_10bfloat16_tEfNS_4arch4Sm80ELb0ELb1ELb1ELb0ELb1ELb0ELb1ELb1EEENS1_21CollectiveEpilogueFwdINS6_IJS8_SA_S9_EEENS6_IJNS7_ILi1EEESI_SI_EEESC_SE_Li256ELb0ELb1ELb1ELb0EEENS1_19SingleTileSchedulerILb0ELb1ELb1ELi128EEEEEEEEEvNT_6ParamsE --------------------------
	.section	.text._ZN7cutlass13device_kernelIN5flash19enable_sm80_to_sm89INS1_16FlashAttnFwdSm80INS1_25CollectiveMainloopFwdSm80ILi8ELi1ELb1EN4cute5tupleIJNS5_1CILi128EEENS7_ILi48EEENS7_ILi256EEEEEELi256ENS_10bfloat16_tEfNS_4arch4Sm80ELb0ELb1ELb1ELb0ELb1ELb0ELb1ELb1EEENS1_21CollectiveEpilogueFwdINS6_IJS8_SA_S9_EEENS6_IJNS7_ILi1EEESI_SI_EEESC_SE_Li256ELb0ELb1ELb1ELb0EEENS1_19SingleTileSchedulerILb0ELb1ELb1ELi128EEEEEEEEEvNT_6ParamsE,"ax",@progbits
	.sectioninfo	@"SHI_REGISTERS=255"
	.align	128
.text._ZN7cutlass13device_kernelIN5flash19enable_sm80_to_sm89INS1_16FlashAttnFwdSm80INS1_25CollectiveMainloopFwdSm80ILi8ELi1ELb1EN4cute5tupleIJNS5_1CILi128EEENS7_ILi48EEENS7_ILi256EEEEEELi256ENS_10bfloat16_tEfNS_4arch4Sm80ELb0ELb1ELb1ELb0ELb1ELb0ELb1ELb1EEENS1_21CollectiveEpilogueFwdINS6_IJS8_SA_S9_EEENS6_IJNS7_ILi1EEESI_SI_EEESC_SE_Li256ELb0ELb1ELb1ELb0EEENS1_19SingleTileSchedulerILb0ELb1ELb1ELi128EEEEEEEEEvNT_6ParamsE:
        .type           _ZN7cutlass13device_kernelIN5flash19enable_sm80_to_sm89INS1_16FlashAttnFwdSm80INS1_25CollectiveMainloopFwdSm80ILi8ELi1ELb1EN4cute5tupleIJNS5_1CILi128EEENS7_ILi48EEENS7_ILi256EEEEEELi256ENS_10bfloat16_tEfNS_4arch4Sm80ELb0ELb1ELb1ELb0ELb1ELb0ELb1ELb1EEENS1_21CollectiveEpilogueFwdINS6_IJS8_SA_S9_EEENS6_IJNS7_ILi1EEESI_SI_EEESC_SE_Li256ELb0ELb1ELb1ELb0EEENS1_19SingleTileSchedulerILb0ELb1ELb1ELi128EEEEEEEEEvNT_6ParamsE,@function
        .size           _ZN7cutlass13device_kernelIN5flash19enable_sm80_to_sm89INS1_16FlashAttnFwdSm80INS1_25CollectiveMainloopFwdSm80ILi8ELi1ELb1EN4cute5tupleIJNS5_1CILi128EEENS7_ILi48EEENS7_ILi256EEEEEELi256ENS_10bfloat16_tEfNS_4arch4Sm80ELb0ELb1ELb1ELb0ELb1ELb0ELb1ELb1EEENS1_21CollectiveEpilogueFwdINS6_IJS8_SA_S9_EEENS6_IJNS7_ILi1EEESI_SI_EEESC_SE_Li256ELb0ELb1ELb1ELb0EEENS1_19SingleTileSchedulerILb0ELb1ELb1ELi128EEEEEEEEEvNT_6ParamsE,(.L_x_3239 - _ZN7cutlass13device_kernelIN5flash19enable_sm80_to_sm89INS1_16FlashAttnFwdSm80INS1_25CollectiveMainloopFwdSm80ILi8ELi1ELb1EN4cute5tupleIJNS5_1CILi128EEENS7_ILi48EEENS7_ILi256EEEEEELi256ENS_10bfloat16_tEfNS_4arch4Sm80ELb0ELb1ELb1ELb0ELb1ELb0ELb1ELb1EEENS1_21CollectiveEpilogueFwdINS6_IJS8_SA_S9_EEENS6_IJNS7_ILi1EEESI_SI_EEESC_SE_Li256ELb0ELb1ELb1ELb0EEENS1_19SingleTileSchedulerILb0ELb1ELb1ELi128EEEEEEEEEvNT_6ParamsE)
        .other          _ZN7cutlass13device_kernelIN5flash19enable_sm80_to_sm89INS1_16FlashAttnFwdSm80INS1_25CollectiveMainloopFwdSm80ILi8ELi1ELb1EN4cute5tupleIJNS5_1CILi128EEENS7_ILi48EEENS7_ILi256EEEEEELi256ENS_10bfloat16_tEfNS_4arch4Sm80ELb0ELb1ELb1ELb0ELb1ELb0ELb1ELb1EEENS1_21CollectiveEpilogueFwdINS6_IJS8_SA_S9_EEENS6_IJNS7_ILi1EEESI_SI_EEESC_SE_Li256ELb0ELb1ELb1ELb0EEENS1_19SingleTileSchedulerILb0ELb1ELb1ELi128EEEEEEEEEvNT_6ParamsE,@"STO_CUDA_ENTRY STV_DEFAULT"
_ZN7cutlass13device_kernelIN5flash19enable_sm80_to_sm89INS1_16FlashAttnFwdSm80INS1_25CollectiveMainloopFwdSm80ILi8ELi1ELb1EN4cute5tupleIJNS5_1CILi128EEENS7_ILi48EEENS7_ILi256EEEEEELi256ENS_10bfloat16_tEfNS_4arch4Sm80ELb0ELb1ELb1ELb0ELb1ELb0ELb1ELb1EEENS1_21CollectiveEpilogueFwdINS6_IJS8_SA_S9_EEENS6_IJNS7_ILi1EEESI_SI_EEESC_SE_Li256ELb0ELb1ELb1ELb0EEENS1_19SingleTileSchedulerILb0ELb1ELb1ELi128EEEEEEEEEvNT_6ParamsE:
        /* <DEDUP_REMOVED lines=18> */
.L_x_377:
[----:B------:R-:W-:Y:S02]  /*0120*/  ULDC.64 UR4, c[0x0][0x550] ;  /* 0x0001540000047ab9 */ /* 0x000fe40000000a00 */
[----:B------:R-:W-:Y:S02]  /*0130*/  UISETP.NE.AND UP0, UPT, UR4, 0x1, UPT ;  /* 0x000000010400788c */ /* 0x000fe4000bf05270 */
[----:B------:R-:W-:-:S02]  /*0140*/  UIMAD.WIDE.U32 UR8, UR6, UR5, URZ ;  /* 0x00000005060872a5 */ /* 0x000fc4000f8e003f */
[----:B------:R-:W-:Y:S02]  /*0150*/  ULDC UR4, c[0x0][0x558] ;  /* 0x0001560000047ab9 */ /* 0x000fe40000000800 */
[----:B------:R-:W-:-:S05]  /*0160*/  UMOV UR11, UR6 ;  /* 0x00000006000b7c82 */ /* 0x000fca0008000000 */
[----:B------:R-:W-:-:S03]  /*0170*/  @UP0 USHF.R.U32.HI UR11, URZ, UR4, UR9 ;  /* 0x000000043f0b0299 */ /* 0x000fc60008011609 */
.L_x_378:
        /* <DEDUP_REMOVED lines=14> */
[----:B------:R-:W-:Y:S01]  /*0260*/  IMAD.U32 R3, RZ, RZ, UR5 ;  /* 0x00000005ff037e24 */ /* 0x000fe2000f8e00ff */
[----:B------:R-:W1:Y:S01]  /*0270*/  S2UR UR26, SR_CTAID.X ;  /* 0x00000000001a79c3 */ /* 0x000e620000002500 */
[----:B------:R-:W-:Y:S02]  /*0280*/  ULDC UR6, c[0x0][0x2c4] ;  /* 0x0000b10000067ab9 */ /* 0x000fe40000000800 */
[----:B------:R-:W-:Y:S01]  /*0290*/  ULDC.64 UR4, c[0x0][0x2c8] ;  /* 0x0000b20000047ab9 */ /* 0x000fe20000000a00 */
[----:B------:R-:W2:Y:S01]  /*02a0*/  @P0 LDG.E R2, [R2.64] ;  /* 0x0000001602020981 */ /* 0x000ea2000c1e1900 */
[----:B------:R-:W-:Y:S02]  /*02b0*/  UISETP.NE.AND UP1, UPT, UR6, 0x1, UPT ;  /* 0x000000010600788c */ /* 0x000fe4000bf25270 */
[----:B------:R-:W-:-:S02]  /*02c0*/  UMOV UR14, 0x1 ;  /* 0x00000001000e7882 */ /* 0x000fc40000000000 */
[----:B------:R-:W-:Y:S02]  /*02d0*/  UMOV UR10, URZ ;  /* 0x0000003f000a7c82 */ /* 0x000fe40008000000 */
[----:B------:R-:W-:Y:S02]  /*02e0*/  ULDC UR12, c[0x0][0x168] ;  /* 0x00005a00000c7ab9 */ /* 0x000fe40000000800 */
[----:B------:R-:W-:Y:S02]  /*02f0*/  UP2UR UR13, UPR, URZ, 0x2 ;  /* 0x000000023f0d7883 */ /* 0x000fe40008000000 */
[----:B-1----:R-:W-:-:S04]  /*0300*/  USHF.L.U32 UR26, UR26, 0x7, URZ ;  /* 0x000000071a1a7899 */ /* 0x002fc8000800063f */
[----:B------:R-:W-:Y:S02]  /*0310*/  @UP1 UIADD3 UR16, UR26, 0x7f, URZ ;  /* 0x0000007f1a101890 */ /* 0x000fe4000fffe03f */
[----:B------:R-:W-:Y:S02]  /*0320*/  UIADD3 UR8, UR26, 0x7f, URZ ;  /* 0x0000007f1a087890 */ /* 0x000fe4000fffe03f */
[----:B------:R-:W-:-:S03]  /*0330*/  UIMAD.WIDE.U32 UR16, UR16, UR4, URZ ;  /* 0x00000004101072a5 */ /* 0x000fc6000f8e003f */
[----:B------:R-:W-:-:S04]  /*0340*/  ULDC UR4, c[0x0][0x2ac] ;  /* 0x0000ab0000047ab9 */ /* 0x000fc80000000800 */
[----:B------:R-:W-:Y:S02]  /*0350*/  @UP1 UMOV UR9, UR17 ;  /* 0x0000001100091c82 */ /* 0x000fe40008000000 */
[----:B------:R-:W-:-:S03]  /*0360*/  @UP1 USHF.R.U32.HI UR8, URZ, UR5, UR9 ;  /* 0x000000053f081299 */ /* 0x000fc60008011609 */
[----:B------:R-:W-:Y:S02]  /*0370*/  ULDC UR9, c[0x0][0x1d0] ;  /* 0x0000740000097ab9 */ /* 0x000fe40000000800 */
[----:B------:R-:W-:-:S03]  /*0380*/  UIMAD UR9, UR4, UR9, URZ ;  /* 0x00000009040972a4 */ /* 0x000fc6000f8e023f */
[----:B------:R-:W-:Y:S02]  /*0390*/  ULDC.64 UR4, c[0x0][0x328] ;  /* 0x0000ca0000047ab9 */ /* 0x000fe40000000a00 */
[----:B------:R-:W-:Y:S02]  /*03a0*/  UISETP.LE.AND UP0, UPT, UR14, UR5, UPT ;  /* 0x000000050e00728c */ /* 0x000fe4000bf03270 */
[----:B------:R-:W-:-:S04]  /*03b0*/  UIADD3 UR12, UR9, -UR12, UR14 ;  /* 0x8000000c090c7290 */ /* 0x000fc8000fffe00e */
[----:B------:R-:W-:Y:S02]  /*03c0*/  UIADD3 UR5, UR12, UR8, URZ ;  /* 0x000000080c057290 */ /* 0x000fe4000fffe03f */
[----:B------:R-:W-:Y:S02]  /*03d0*/  UP2UR UR12, UPR, URZ, 0x1 ;  /* 0x000000013f0c7883 */ /* 0x000fe40008000000 */
[----:B------:R-:W-:Y:S01]  /*03e0*/  UIADD3 UR8, UR5, UR4, URZ ;  /* 0x0000000405087290 */ /* 0x000fe2000fffe03f */
[----:B--2---:R1:W2:Y:S01]  /*03f0*/  @P0 R2UR UR10, R2 ;  /* 0x00000000020a03c2 */ /* 0x0042a200000e0000 */
[----:B------:R-:W-:-:S13]  /*0400*/  PLOP3.LUT P0, PT, PT, PT, UP0, 0x40, 0x0 ;  /* 0x000000000000781c */ /* 0x000fda0003f0e808 */
[----:B------:R-:W-:Y:S05]  /*0410*/  @P0 BRA `(.L_x_379) ;  /* 0x0000016000000947 */ /* 0x000fea0003800000 */
[----:B------:R-:W-:Y:S01]  /*0420*/  ISETP.LT.AND P0, PT, RZ, UR5, PT ;  /* 0x00000005ff007c0c */ /* 0x000fe2000bf01270 */
[----:B------:R-:W-:-:S12]  /*0430*/  UIADD3 UR16, UR5, -0x1, URZ ;  /* 0xffffffff05107890 */ /* 0x000fd8000fffe03f */
[----:B------:R-:W-:Y:S05]  /*0440*/  @P0 BRA `(.L_x_380) ;  /* 0x0000009000000947 */ /* 0x000fea0003800000 */
[----:B------:R-:W-:Y:S02]  /*0450*/  ULDC UR4, c[0x0][0x32c] ;  /* 0x0000cb0000047ab9 */ /* 0x000fe40000000800 */
[----:B------:R-:W-:Y:S02]  /*0460*/  UISETP.NE.AND UP0, UPT, UR14, UR4, UPT ;  /* 0x000000040e00728c */ /* 0x000fe4000bf05270 */
[----:B------:R-:W-:-:S03]  /*0470*/  UIADD3 UR16, -UR5, URZ, URZ ;  /* 0x0000003f05107290 */ /* 0x000fc6000fffe13f */
[----:B------:R-:W-:Y:S02]  /*0480*/  ULDC.64 UR4, c[0x0][0x330] ;  /* 0x0000cc0000047ab9 */ /* 0x000fe40000000a00 */
[----:B------:R-:W-:-:S07]  /*0490*/  UIMAD.WIDE.U32 UR18, UR16, UR4, URZ ;  /* 0x00000004101272a5 */ /* 0x000fce000f8e003f */
[----:B------:R-:W-:Y:S02]  /*04a0*/  @UP0 UMOV UR17, UR19 ;  /* 0x0000001300110c82 */ /* 0x000fe40008000000 */
[----:B------:R-:W-:-:S04]  /*04b0*/  @UP0 USHF.R.U32.HI UR16, URZ, UR5, UR17 ;  /* 0x000000053f100299 */ /* 0x000fc80008011611 */
[----:B------:R-:W-:Y:S01]  /*04c0*/  ULOP3.LUT UR16, URZ, UR16, URZ, 0x33, !UPT ;  /* 0x000000103f107292 */ /* 0x000fe2000f8e333f */
[----:B------:R-:W-:Y:S05]  /*04d0*/  BRA `(.L_x_381) ;  /* 0x0000006000007947 */ /* 0x000fea0003800000 */
.L_x_380:
[----:B------:R-:W-:Y:S02]  /*04e0*/  ULDC UR4, c[0x0][0x32c] ;  /* 0x0000cb0000047ab9 */ /* 0x000fe40000000800 */
[----:B------:R-:W-:-:S03]  /*04f0*/  UISETP.NE.AND UP0, UPT, UR14, UR4, UPT ;  /* 0x000000040e00728c */ /* 0x000fc6000bf05270 */
[----:B------:R-:W-:Y:S02]  /*0500*/  ULDC.64 UR4, c[0x0][0x330] ;  /* 0x0000cc0000047ab9 */ /* 0x000fe40000000a00 */
[----:B------:R-:W-:-:S07]  /*0510*/  UIMAD.WIDE.U32 UR18, UR16, UR4, URZ ;  /* 0x00000004101272a5 */ /* 0x000fce000f8e003f */
[----:B------:R-:W-:Y:S02]  /*0520*/  @UP0 UMOV UR17, UR19 ;  /* 0x0000001300110c82 */ /* 0x000fe40008000000 */
[----:B------:R-:W-:Y:S02]  /*0530*/  @UP0 USHF.R.U32.HI UR16, URZ, UR5, UR17 ;  /* 0x000000053f100299 */ /* 0x000fe40008011611 */
.L_x_381:
[----:B------:R-:W-:Y:S02]  /*0540*/  ULDC UR4, c[0x0][0x32c] ;  /* 0x0000cb0000047ab9 */ /* 0x000fe40000000800 */
[----:B------:R-:W-:-:S04]  /*0550*/  UIMAD UR4, UR16, UR4, UR4 ;  /* 0x00000004100472a4 */ /* 0x000fc8000f8e0204 */
[----:B------:R-:W-:-:S04]  /*0560*/  UISETP.LT.AND UP0, UPT, UR8, UR4, UPT ;  /* 0x000000040800728c */ /* 0x000fc8000bf01270 */
[----:B------:R-:W-:Y:S02]  /*0570*/  USEL UR8, UR8, UR4, UP0 ;  /* 0x0000000408087287 */ /* 0x000fe40008000000 */
.L_x_379:
[----:B------:R-:W-:Y:S02]  /*0580*/  UISETP.NE.AND UP0, UPT, UR6, 0x1, UPT ;  /* 0x000000010600788c */ /* 0x000fe4000bf05270 */
[----:B------:R-:W-:Y:S02]  /*0590*/  UIADD3 UR14, UR9, 0x2f, URZ ;  /* 0x0000002f090e7890 */ /* 0x000fe4000fffe03f */
[----:B------:R-:W-:Y:S02]  /*05a0*/  ULDC.64 UR4, c[0x0][0x2c8] ;  /* 0x0000b20000047ab9 */ /* 0x000fe40000000a00 */
[----:B------:R-:W-:Y:S02]  /*05b0*/  UIMAD.WIDE.U32 UR18, UR26, UR4, URZ ;  /* 0x000000041a1272a5 */ /* 0x000fe4000f8e003f */
[----:B------:R-:W-:Y:S02]  /*05c0*/  UIMAD.WIDE UR20, UR14, 0x2aaaaaab, URZ ;  /* 0x2aaaaaab0e1478a5 */ /* 0x000fe4000f8e023f */
[----:B------:R-:W-:-:S02]  /*05d0*/  UIADD3 UR16, UR8, 0x2f, URZ ;  /* 0x0000002f08107890 */ /* 0x000fc4000fffe03f */
[----:B------:R-:W-:Y:S02]  /*05e0*/  UISETP.NE.AND UP1, UPT, UR12, URZ, UPT ;  /* 0x0000003f0c00728c */ /* 0x000fe4000bf25270 */
[----:B------:R-:W-:Y:S02]  /*05f0*/  UMOV UR4, UR26 ;  /* 0x0000001a00047c82 */ /* 0x000fe40008000000 */
[----:B------:R-:W-:Y:S02]  /*0600*/  UIMAD.WIDE UR16, UR16, 0x2aaaaaab, URZ ;  /* 0x2aaaaaab101078a5 */ /* 0x000fe4000f8e023f */
[----:B------:R-:W-:Y:S01]  /*0610*/  @UP0 USHF.R.U32.HI UR4, URZ, UR5, UR19 ;  /* 0x000000053f040299 */ /* 0x000fe20008011613 */
[----:B------:R-:W-:Y:S01]  /*0620*/  PLOP3.LUT P0, PT, PT, PT, UP1, 0x40, 0x0 ;  /* 0x000000000000781c */ /* 0x000fe20003f0e818 */
[----:B------:R-:W-:Y:S02]  /*0630*/  USHF.R.U32.HI UR8, URZ, 0x1f, UR17 ;  /* 0x0000001f3f087899 */ /* 0x000fe40008011611 */
[----:B------:R-:W-:-:S02]  /*0640*/  UMOV UR19, UR21 ;  /* 0x0000001500137c82 */ /* 0x000fc40008000000 */
[----:B------:R-:W-:Y:S02]  /*0650*/  USHF.R.U32.HI UR14, URZ, 0x1f, UR19 ;  /* 0x0000001f3f0e7899 */ /* 0x000fe40008011613 */
[----:B------:R-:W-:Y:S02]  /*0660*/  ULDC UR25, c[0x0][0x168] ;  /* 0x00005a0000197ab9 */ /* 0x000fe40000000800 */
[----:B------:R-:W-:Y:S02]  /*0670*/  UIADD3 UR25, UR9, -UR25, URZ ;  /* 0x8000001909197290 */ /* 0x000fe4000fffe03f */
[----:B------:R-:W-:Y:S02]  /*0680*/  ULEA.HI.SX32 UR14, UR19, UR14, 0x1d ;  /* 0x0000000e130e7291 */ /* 0x000fe4000f8fea3f */
[----:B------:R-:W-:Y:S02]  /*0690*/  ULEA.HI.SX32 UR17, UR17, UR8, 0x1d ;  /* 0x0000000811117291 */ /* 0x000fe4000f8fea3f */
[----:B------:R-:W-:-:S02]  /*06a0*/  UIADD3 UR4, UR25, UR4, URZ ;  /* 0x0000000419047290 */ /* 0x000fc4000fffe03f */
[----:B------:R-:W-:Y:S02]  /*06b0*/  UISETP.LT.AND UP0, UPT, UR14, UR17, UPT ;  /* 0x000000110e00728c */ /* 0x000fe4000bf01270 */
[----:B------:R-:W-:Y:S02]  /*06c0*/  ULDC UR5, c[0x0][0x324] ;  /* 0x0000c90000057ab9 */ /* 0x000fe40000000800 */
[----:B------:R-:W-:Y:S02]  /*06d0*/  UIADD3 UR8, UR4, -UR5, URZ ;  /* 0x8000000504087290 */ /* 0x000fe4000fffe03f */
[----:B------:R-:W-:Y:S01]  /*06e0*/  USEL UR24, UR14, UR17, UP0 ;  /* 0x000000110e187287 */ /* 0x000fe20008000000 */
[----:B------:R-:W-:Y:S05]  /*06f0*/  @P0 BRA `(.L_x_382) ;  /* 0x0000015000000947 */ /* 0x000fea0003800000 */
[----:B------:R-:W-:Y:S02]  /*0700*/  UMOV UR14, UR4 ;  /* 0x00000004000e7c82 */ /* 0x000fe40008000000 */
[----:B------:R-:W-:-:S06]  /*0710*/  UISETP.GT.AND UP0, UPT, UR14, -0x1, UPT ;  /* 0xffffffff0e00788c */ /* 0x000fcc000bf04270 */
[----:B------:R-:W-:-:S13]  /*0720*/  PLOP3.LUT P0, PT, PT, PT, UP0, 0x80, 0x0 ;  /* 0x000000000000781c */ /* 0x000fda0003f0f008 */
[----:B------:R-:W-:Y:S05]  /*0730*/  @P0 BRA `(.L_x_383) ;  /* 0x0000008000000947 */ /* 0x000fea0003800000 */
[----:B------:R-:W-:Y:S02]  /*0740*/  ULDC UR4, c[0x0][0x32c] ;  /* 0x0000cb0000047ab9 */ /* 0x000fe40000000800 */
[----:B------:R-:W-:Y:S02]  /*0750*/  UISETP.NE.AND UP0, UPT, UR4, 0x1, UPT ;  /* 0x000000010400788c */ /* 0x000fe4000bf05270 */
[----:B------:R-:W-:Y:S02]  /*0760*/  ULOP3.LUT UR14, URZ, UR14, URZ, 0x33, !UPT ;  /* 0x0000000e3f0e7292 */ /* 0x000fe4000f8e333f */
[----:B------:R-:W-:Y:S02]  /*0770*/  ULDC.64 UR4, c[0x0][0x330] ;  /* 0x0000cc0000047ab9 */ /* 0x000fe40000000a00 */
[----:B------:R-:W-:-:S05]  /*0780*/  UIMAD.WIDE.U32 UR16, UR14, UR4, URZ ;  /* 0x000000040e1072a5 */ /* 0x000fca000f8e003f */
[----:B------:R-:W-:-:S04]  /*0790*/  @UP0 USHF.R.U32.HI UR14, URZ, UR5, UR17 ;  /* 0x000000053f0e0299 */ /* 0x000fc80008011611 */
[----:B------:R-:W-:Y:S01]  /*07a0*/  ULOP3.LUT UR14, URZ, UR14, URZ, 0x33, !UPT ;  /* 0x0000000e3f0e7292 */ /* 0x000fe2000f8e333f */
[----:B------:R-:W-:Y:S05]  /*07b0*/  BRA `(.L_x_384) ;  /* 0x0000005000007947 */ /* 0x000fea0003800000 */
.L_x_383:
[----:B------:R-:W-:Y:S02]  /*07c0*/  ULDC UR4, c[0x0][0x32c] ;  /* 0x0000cb0000047ab9 */ /* 0x000fe40000000800 */
[----:B------:R-:W-:-:S03]  /*07d0*/  UISETP.NE.AND UP0, UPT, UR4, 0x1, UPT ;  /* 0x000000010400788c */ /* 0x000fc6000bf05270 */
[----:B------:R-:W-:Y:S02]  /*07e0*/  ULDC.64 UR4, c[0x0][0x330] ;  /* 0x0000cc0000047ab9 */ /* 0x000fe40000000a00 */
[----:B------:R-:W-:-:S06]  /*07f0*/  UIMAD.WIDE.U32 UR16, UR14, UR4, URZ ;  /* 0x000000040e1072a5 */ /* 0x000fcc000f8e003f */
[----:B------:R-:W-:Y:S02]  /*0800*/  @UP0 USHF.R.U32.HI UR14, URZ, UR5, UR17 ;  /* 0x000000053f0e0299 */ /* 0x000fe40008011611 */
.L_x_384:
[----:B------:R-:W-:Y:S02]  /*0810*/  ULDC UR4, c[0x0][0x32c] ;  /* 0x0000cb0000047ab9 */ /* 0x000fe40000000800 */
[----:B------:R-:W-:-:S04]  /*0820*/  UIMAD UR4, UR14, UR4, URZ ;  /* 0x000000040e0472a4 */ /* 0x000fc8000f8e023f */
[----:B------:R-:W-:-:S04]  /*0830*/  UISETP.LT.AND UP0, UPT, UR8, UR4, UPT ;  /* 0x000000040800728c */ /* 0x000fc8000bf01270 */
[----:B------:R-:W-:-:S04]  /*0840*/  USEL UR8, UR8, UR4, !UP0 ;  /* 0x0000000408087287 */ /* 0x000fc8000c000000 */
.L_x_382:
[----:B------:R-:W-:-:S04]  /*0850*/  UIMAD.WIDE UR4, UR8, 0x2aaaaaab, URZ ;  /* 0x2aaaaaab080478a5 */ /* 0x000fc8000f8e023f */
[----:B------:R-:W-:-:S04]  /*0860*/  USHF.R.U32.HI UR4, URZ, 0x1f, UR5 ;  /* 0x0000001f3f047899 */ /* 0x000fc80008011605 */
[----:B------:R-:W-:-:S03]  /*0870*/  ULEA.HI.SX32 UR4, UR5, UR4, 0x1d ;  /* 0x0000000405047291 */ /* 0x000fc6000f8fea3f */
[----:B------:R-:W-:Y:S02]  /*0880*/  ULDC UR5, c[0x0][0x338] ;  /* 0x0000ce0000057ab9 */ /* 0x000fe40000000800 */
[----:B------:R-:W-:-:S04]  /*0890*/  UISETP.LT.AND UP0, UPT, URZ, UR4, UPT ;  /* 0x000000043f00728c */ /* 0x000fc8000bf01270 */
[----:B------:R-:W-:Y:S02]  /*08a0*/  USEL UR8, URZ, UR4, !UP0 ;  /* 0x000000043f087287 */ /* 0x000fe4000c000000 */
[----:B------:R-:W-:Y:S02]  /*08b0*/  USHF.R.U32.HI UR4, URZ, 0x10, UR7 ;  /* 0x000000103f047899 */ /* 0x000fe40008011607 */
[----:B------:R-:W-:Y:S02]  /*08c0*/  UISETP.GT.AND UP0, UPT, UR24, UR8, UPT ;  /* 0x000000081800728c */ /* 0x000fe4000bf04270 */
[----:B------:R-:W-:-:S04]  /*08d0*/  UISETP.NE.AND UP1, UPT, UR4, URZ, UPT ;  /* 0x0000003f0400728c */ /* 0x000fc8000bf25270 */
[----:B------:R-:W-:Y:S01]  /*08e0*/  PLOP3.LUT P0, PT, PT, PT, UP0, 0x80, 0x0 ;  /* 0x000000000000781c */ /* 0x000fe20003f0f008 */
[----:B------:R-:W-:-:S03]  /*08f0*/  USEL UR5, UR4, UR5, UP1 ;  /* 0x0000000504057287 */ /* 0x000fc60008800000 */
[----:B------:R-:W-:-:S09]  /*0900*/  UMOV UR4, URZ ;  /* 0x0000003f00047c82 */ /* 0x000fd20008000000 */
[----:B------:R-:W-:Y:S05]  /*0910*/  @!P0 BRA `(.L_x_385) ;  /* 0x0000023000008947 */ /* 0x000fea0003800000 */
[----:B------:R-:W-:Y:S01]  /*0920*/  IMAD.U32 R0, RZ, RZ, UR5 ;  /* 0x00000005ff007e24 */ /* 0x000fe2000f8e00ff */
[----:B------:R-:W-:Y:S02]  /*0930*/  UIADD3 UR18, UR5, -0x1, UR24 ;  /* 0xffffffff05127890 */ /* 0x000fe4000fffe018 */
[----:B------:R-:W-:Y:S02]  /*0940*/  UMOV UR20, URZ ;  /* 0x0000003f00147c82 */ /* 0x000fe40008000000 */
[-C--:B-1----:R-:W-:Y:S01]  /*0950*/  IABS R2, R0.reuse ;  /* 0x0000000000027213 */ /* 0x082fe20000000000 */
[----:B------:R-:W-:Y:S01]  /*0960*/  UIADD3 UR18, -UR8, UR18, URZ ;  /* 0x0000001208127290 */ /* 0x000fe2000fffe13f */
[----:B------:R-:W-:Y:S02]  /*0970*/  IABS R0, R0 ;  /* 0x0000000000007213 */ /* 0x000fe40000000000 */
[----:B------:R-:W1:Y:S03]  /*0980*/  R2UR UR17, R2 ;  /* 0x00000000021173c2 */ /* 0x000e6600000e0000 */
[----:B------:R-:W-:-:S05]  /*0990*/  IMAD.MOV R0, RZ, RZ, -R0 ;  /* 0x000000ffff007224 */ /* 0x000fca00078e0a00 */
[----:B------:R-:W3:Y:S01]  /*09a0*/  R2UR UR14, R0 ;  /* 0x00000000000e73c2 */ /* 0x000ee200000e0000 */
[----:B-1----:R-:W1:Y:S08]  /*09b0*/  I2F.RP R2, UR17 ;  /* 0x0000001100027d06 */ /* 0x002e700008209400 */
[----:B-1----:R-:W1:Y:S02]  /*09c0*/  MUFU.RCP R2, R2 ;  /* 0x0000000200027308 */ /* 0x002e640000001000 */
[----:B-1----:R-:W-:-:S06]  /*09d0*/  IADD3 R2, R2, 0xffffffe, RZ ;  /* 0x0ffffffe02027810 */ /* 0x002fcc0007ffe0ff */
[----:B------:R-:W1:Y:S02]  /*09e0*/  F2I.FTZ.U32.TRUNC.NTZ R2, R2 ;  /* 0x0000000200027305 */ /* 0x000e64000021f000 */
[----:B-1----:R1:W4:Y:S02]  /*09f0*/  R2UR UR21, R2 ;  /* 0x00000000021573c2 */ /* 0x00232400000e0000 */
[----:B-1----:R-:W-:Y:S01]  /*0a00*/  IMAD.U32 R2, RZ, RZ, UR18 ;  /* 0x00000012ff027e24 */ /* 0x002fe2000f8e00ff */
[----:B----4-:R-:W-:Y:S02]  /*0a10*/  UIADD3 UR4, URZ, -UR21, URZ ;  /* 0x800000153f047290 */ /* 0x010fe4000fffe03f */
[----:B------:R-:W-:Y:S02]  /*0a20*/  ULOP3.LUT UR18, UR18, UR5, URZ, 0x3c, !UPT ;  /* 0x0000000512127292 */ /* 0x000fe4000f8e3c3f */
[----:B------:R-:W-:Y:S01]  /*0a30*/  IABS R2, R2 ;  /* 0x0000000200027213 */ /* 0x000fe20000000000 */
[----:B------:R-:W-:-:S03]  /*0a40*/  UIMAD UR4, UR4, UR17, URZ ;  /* 0x00000011040472a4 */ /* 0x000fc6000f8e023f */
[----:B------:R-:W1:Y:S01]  /*0a50*/  R2UR UR16, R2 ;  /* 0x00000000021073c2 */ /* 0x000e6200000e0000 */
[----:B------:R-:W-:-:S07]  /*0a60*/  UIMAD.WIDE.U32 UR20, UR21, UR4, UR20 ;  /* 0x00000004151472a5 */ /* 0x000fce000f8e0014 */
[----:B------:R-:W-:Y:S02]  /*0a70*/  UMOV UR19, UR21 ;  /* 0x0000001500137c82 */ /* 0x000fe40008000000 */
[----:B-1----:R-:W-:-:S07]  /*0a80*/  UIMAD.WIDE.U32 UR20, UR19, UR16, URZ ;  /* 0x00000010131472a5 */ /* 0x002fce000f8e003f */
[----:B------:R-:W-:Y:S02]  /*0a90*/  UMOV UR19, UR21 ;  /* 0x0000001500137c82 */ /* 0x000fe40008000000 */
[----:B---3--:R-:W-:-:S04]  /*0aa0*/  UIMAD UR14, UR19, UR14, UR16 ;  /* 0x0000000e130e72a4 */ /* 0x008fc8000f8e0210 */
[----:B------:R-:W-:-:S11]  /*0ab0*/  UISETP.GT.U32.AND UP0, UPT, UR17, UR14, UPT ;  /* 0x0000000e1100728c */ /* 0x000fd6000bf04070 */
[----:B------:R-:W-:Y:S02]  /*0ac0*/  @!UP0 UIADD3 UR14, UR14, -UR17, URZ ;  /* 0x800000110e0e8290 */ /* 0x000fe4000fffe03f */
[----:B------:R-:W-:Y:S02]  /*0ad0*/  @!UP0 UIADD3 UR19, UR19, 0x1, URZ ;  /* 0x0000000113138890 */ /* 0x000fe4000fffe03f */
[----:B------:R-:W-:Y:S02]  /*0ae0*/  UISETP.GE.U32.AND UP1, UPT, UR14, UR17, UPT ;  /* 0x000000110e00728c */ /* 0x000fe4000bf26070 */
[----:B------:R-:W-:-:S09]  /*0af0*/  UISETP.GE.AND UP0, UPT, UR18, URZ, UPT ;  /* 0x0000003f1200728c */ /* 0x000fd2000bf06270 */
[----:B------:R-:W-:Y:S02]  /*0b00*/  @UP1 UIADD3 UR19, UR19, 0x1, URZ ;  /* 0x0000000113131890 */ /* 0x000fe4000fffe03f */
[----:B------:R-:W-:-:S05]  /*0b10*/  UISETP.NE.AND UP1, UPT, UR5, URZ, UPT ;  /* 0x0000003f0500728c */ /* 0x000fca000bf25270 */
[----:B------:R-:W-:Y:S02]  /*0b20*/  UMOV UR4, UR19 ;  /* 0x0000001300047c82 */ /* 0x000fe40008000000 */
[----:B------:R-:W-:-:S04]  /*0b30*/  @!UP0 UIADD3 UR4, -UR4, URZ, URZ ;  /* 0x0000003f04048290 */ /* 0x000fc8000fffe13f */
[----:B------:R-:W-:Y:S02]  /*0b40*/  @!UP1 ULOP3.LUT UR4, URZ, UR5, URZ, 0x33, !UPT ;  /* 0x000000053f049292 */ /* 0x000fe4000f8e333f */
.L_x_385:
[----:B------:R-:W-:Y:S01]  /*0b50*/  ULOP3.LUT UR7, UR7, 0xffff, URZ, 0xc0, !UPT ;  /* 0x0000ffff07077892 */ /* 0x000fe2000f8ec03f */
[----:B------:R-:W-:Y:S01]  /*0b60*/  PLOP3.LUT P2, PT, PT, PT, PT, 0x80, 0x0 ;  /* 0x000000000000781c */ /* 0x000fe20003f4f070 */
[----:B------:R-:W-:Y:S01]  /*0b70*/  IMAD.MOV.U32 R6, RZ, RZ, RZ ;  /* 0x000000ffff067224 */ /* 0x000fe200078e00ff */
[----:B------:R-:W-:Y:S01]  /*0b80*/  CS2R R130, SRZ ;  /* 0x0000000000827805 */ /* 0x000fe2000001ff00 */
[----:B------:R-:W-:Y:S01]  /*0b90*/  UIMAD UR8, UR7, UR4, UR8 ;  /* 0x00000004070872a4 */ /* 0x000fe2000f8e0208 */
[----:B------:R-:W-:Y:S01]  /*0ba0*/  IMAD.MOV.U32 R4, RZ, RZ, RZ ;  /* 0x000000ffff047224 */ /* 0x000fe200078e00ff */
        /* <DEDUP_REMOVED lines=72> */
[----:B------:R-:W-:Y:S02]  /*1030*/  UISETP.NE.AND.EX UP0, UPT, URZ, UR5, UPT, UP0 ;  /* 0x000000053f00728c */ /* 0x000fe4000bf05300 */
[----:B------:R-:W-:-:S04]  /*1040*/  UISETP.NE.AND UP1, UPT, UR13, URZ, UPT ;  /* 0x0000003f0d00728c */ /* 0x000fc8000bf25270 */
[----:B------:R-:W-:-:S05]  /*1050*/  PLOP3.LUT P0, PT, PT, PT, UP0, 0x80, 0x0 ;  /* 0x000000000000781c */ /* 0x000fca0003f0f008 */
[----:B------:R-:W-:Y:S02]  /*1060*/  @UP0 UMOV UR4, 0x4 ;  /* 0x0000000400040882 */ /* 0x000fe40000000000 */
[----:B------:R-:W-:-:S06]  /*1070*/  @UP0 UIMAD.WIDE UR4, UR15, UR4, UR16 ;  /* 0x000000040f0402a5 */ /* 0x000fcc000f8e0210 */
[----:B-1----:R-:W-:Y:S02]  /*1080*/  IMAD.U32 R2, RZ, RZ, UR4 ;  /* 0x00000004ff027e24 */ /* 0x002fe4000f8e00ff */
[----:B------:R-:W-:Y:S01]  /*1090*/  IMAD.U32 R3, RZ, RZ, UR5 ;  /* 0x00000005ff037e24 */ /* 0x000fe2000f8e00ff */
[----:B------:R-:W-:Y:S02]  /*10a0*/  UMOV UR14, 0x30 ;  /* 0x00000030000e7882 */ /* 0x000fe40000000000 */
[----:B------:R-:W-:Y:S02]  /*10b0*/  UIMAD UR17, UR24, UR14, -0x30 ;  /* 0xffffffd0181174a4 */ /* 0x000fe4000f8e020e */
[----:B------:R-:W-:Y:S01]  /*10c0*/  UIMAD UR27, UR24, -0x30, UR14 ;  /* 0xffffffd0181b78a4 */ /* 0x000fe2000f8e020e */
[----:B------:R1:W3:Y:S01]  /*10d0*/  @P0 LDG.E R0, [R2.64] ;  /* 0x0000001602000981 */ /* 0x0002e2000c1e1900 */
[----:B------:R-:W-:Y:S01]  /*10e0*/  IMAD.MOV.U32 R4, RZ, RZ, c[0x0][0x2b8] ;  /* 0x0000ae00ff047624 */ /* 0x000fe200078e00ff */
[----:B------:R-:W-:Y:S01]  /*10f0*/  ULDC.64 UR4, c[0x0][0x2b0] ;  /* 0x0000ac0000047ab9 */ /* 0x000fe20000000a00 */
[----:B------:R-:W-:Y:S01]  /*1100*/  IMAD.MOV.U32 R31, RZ, RZ, RZ ;  /* 0x000000ffff1f7224 */ /* 0x000fe200078e00ff */
[----:B------:R-:W-:Y:S02]  /*1110*/  BAR.SYNC.DEFER_BLOCKING 0x0 ;  /* 0x0000000000007b1d */ /* 0x000fe40000010000 */
[----:B------:R-:W-:-:S02]  /*1120*/  ISETP.NE.AND P1, PT, R4, 0x1, PT ;  /* 0x000000010400780c */ /* 0x000fc40003f25270 */
[----:B-1----:R-:W-:Y:S01]  /*1130*/  SHF.R.S32.HI R2, RZ, 0x1f, R156 ;  /* 0x0000001fff027819 */ /* 0x002fe2000001149c */
[----:B------:R-:W-:Y:S01]  /*1140*/  USHF.R.S32.HI UR19, URZ, 0x1f, UR15 ;  /* 0x0000001f3f137899 */ /* 0x000fe2000801140f */
[----:B---3--:R1:W3:Y:S02]  /*1150*/  @P0 R2UR UR16, R0 ;  /* 0x00000000001003c2 */ /* 0x0082e400000e0000 */
[----:B---3--:R-:W-:Y:S02]  /*1160*/  @!UP0 UMOV UR16, UR15 ;  /* 0x0000000f00108c82 */ /* 0x008fe40008000000 */
[----:B------:R-:W-:Y:S02]  /*1170*/  USHF.R.S32.HI UR7, URZ, 0x1f, UR16 ;  /* 0x0000001f3f077899 */ /* 0x000fe40008011410 */
[----:B------:R-:W-:Y:S02]  /*1180*/  UIMAD.WIDE.U32 UR20, UR16, UR4, URZ ;  /* 0x00000004101472a5 */ /* 0x000fe4000f8e003f */
[----:B------:R-:W-:-:S04]  /*1190*/  UIMAD UR7, UR7, UR4, URZ ;  /* 0x00000004070772a4 */ /* 0x000fc8000f8e023f */
[----:B------:R-:W-:Y:S01]  /*11a0*/  UIMAD UR7, UR16, UR5, UR7 ;  /* 0x00000005100772a4 */ /* 0x000fe2000f8e0207 */
[----:B-1----:R-:W-:-:S03]  /*11b0*/  LEA.HI R0, R2, R156, RZ, 0x3 ;  /* 0x0000009c02007211 */ /* 0x002fc600078f18ff */
[----:B------:R-:W-:Y:S02]  /*11c0*/  UIADD3 UR7, UR21, UR7, URZ ;  /* 0x0000000715077290 */ /* 0x000fe4000fffe03f */
[----:B------:R-:W-:Y:S01]  /*11d0*/  USHF.R.S32.HI UR16, URZ, 0x1f, UR11 ;  /* 0x0000001f3f107899 */ /* 0x000fe2000801140b */
[----:B------:R-:W-:Y:S01]  /*11e0*/  LOP3.LUT R10, R0, 0xfffffff8, RZ, 0xc0, !PT ;  /* 0xfffffff8000a7812 */ /* 0x000fe200078ec0ff */
[----:B------:R-:W-:Y:S01]  /*11f0*/  ULDC.64 UR4, c[0x0][0x1b8] ;  /* 0x00006e0000047ab9 */ /* 0x000fe20000000a00 */
[----:B------:R-:W-:-:S03]  /*1200*/  SHF.R.S32.HI R30, RZ, 0x3, R0 ;  /* 0x00000003ff1e7819 */ /* 0x000fc60000011400 */
[----:B------:R-:W-:-:S04]  /*1210*/  IMAD.IADD R10, R156, 0x1, -R10 ;  /* 0x000000019c0a7824 */ /* 0x000fc800078e0a0a */
[----:B------:R-:W-:-:S05]  /*1220*/  IMAD R32, R10, 0x20, R30 ;  /* 0x000000200a207824 */ /* 0x000fca00078e021e */
[----:B------:R-:W-:Y:S01]  /*1230*/  IADD3 R0, R32, UR17, RZ ;  /* 0x0000001120007c10 */ /* 0x000fe2000fffe0ff */
[----:B------:R-:W-:Y:S02]  /*1240*/  UIMAD UR18, UR16, UR4, URZ ;  /* 0x00000004101272a4 */ /* 0x000fe4000f8e023f */
[----:B------:R-:W-:Y:S01]  /*1250*/  UIMAD.WIDE.U32 UR28, UR11, UR4, URZ ;  /* 0x000000040b1c72a5 */ /* 0x000fe2000f8e003f */
[----:B------:R-:W-:Y:S01]  /*1260*/  ISETP.GE.AND P0, PT, R0, UR9, PT ;  /* 0x0000000900007c0c */ /* 0x000fe2000bf06270 */
[----:B------:R-:W-:Y:S01]  /*1270*/  IMAD.SHL.U32 R16, R30, 0x40, RZ ;  /* 0x000000401e107824 */ /* 0x000fe200078e00ff */
[----:B--2---:R-:W-:Y:S01]  /*1280*/  IADD3 R0, R0, UR10, RZ ;  /* 0x0000000a00007c10 */ /* 0x004fe2000fffe0ff */
[----:B------:R-:W-:Y:S01]  /*1290*/  IMAD.SHL.U32 R40, R10, 0x8, RZ ;  /* 0x000000080a287824 */ /* 0x000fe200078e00ff */
[----:B------:R-:W-:Y:S01]  /*12a0*/  ISETP.GT.OR P0, PT, R32, 0x2f, P0 ;  /* 0x0000002f2000780c */ /* 0x000fe20000704670 */
[----:B------:R-:W-:Y:S02]  /*12b0*/  STL [R1+0x20], R32 ;  /* 0x0000202001007387 */ /* 0x000fe40000100800 */
        /* <DEDUP_REMOVED lines=8> */
[----:B------:R-:W-:Y:S01]  /*1340*/  PLOP3.LUT P1, PT, PT, PT, UP1, 0x80, 0x0 ;  /* 0x000000000000781c */ /* 0x000fe20003f2f018 */
[----:B------:R-:W-:Y:S01]  /*1350*/  UIMAD UR18, UR11, UR5, UR18 ;  /* 0x000000050b1272a4 */ /* 0x000fe2000f8e0212 */
[----:B------:R-:W-:Y:S01]  /*1360*/  PLOP3.LUT P0, PT, PT, PT, UP1, 0x80, 0x0 ;  /* 0x000000000000781c */ /* 0x000fe20003f0f018 */
[----:B------:R-:W-:Y:S01]  /*1370*/  IMAD.MOV R5, RZ, RZ, -R5 ;  /* 0x000000ffff057224 */ /* 0x000fe200078e0a05 */
[----:B------:R-:W-:Y:S01]  /*1380*/  IADD3 R3, R32, UR26, RZ ;  /* 0x0000001a20037c10 */ /* 0x000fe2000fffe0ff */
[----:B------:R-:W-:Y:S01]  /*1390*/  ULDC.64 UR4, c[0x0][0x1c0] ;  /* 0x0000700000047ab9 */ /* 0x000fe20000000a00 */
[----:B------:R-:W-:Y:S01]  /*13a0*/  LOP3.LUT R16, R16, 0x1c0, RZ, 0xc0, !PT ;  /* 0x000001c010107812 */ /* 0x000fe200078ec0ff */
[----:B------:R-:W-:Y:S01]  /*13b0*/  UIADD3 UR29, UR29, UR18, URZ ;  /* 0x000000121d1d7290 */ /* 0x000fe2000fffe03f */
[C---:B------:R-:W-:Y:S01]  /*13c0*/  IADD3 R14, R40.reuse, 0x80, RZ ;  /* 0x00000080280e7810 */ /* 0x040fe20007ffe0ff */
[----:B------:R-:W-:Y:S01]  /*13d0*/  UIMAD UR19, UR19, UR4, URZ ;  /* 0x00000004131372a4 */ /* 0x000fe2000f8e023f */
[C---:B------:R-:W-:Y:S01]  /*13e0*/  IADD3 R13, R40.reuse, 0xc0, RZ ;  /* 0x000000c0280d7810 */ /* 0x040fe20007ffe0ff */
[----:B------:R-:W-:Y:S01]  /*13f0*/  UIMAD.WIDE.U32 UR28, UR15, UR4, UR28 ;  /* 0x000000040f1c72a5 */ /* 0x000fe2000f8e001c */
[----:B------:R-:W-:Y:S01]  /*1400*/  SHF.R.S32.HI R11, RZ, 0x1f, R14 ;  /* 0x0000001fff0b7819 */ /* 0x000fe2000001140e */
[----:B------:R-:W-:Y:S01]  /*1410*/  @P1 IMAD.HI.U32 R4, R3, c[0x0][0x2c8], RZ ;  /* 0x0000b20003041a27 */ /* 0x000fe200078e00ff */
[----:B------:R-:W-:Y:S01]  /*1420*/  UIMAD UR5, UR15, UR5, UR19 ;  /* 0x000000050f0572a4 */ /* 0x000fe2000f8e0213 */
[----:B------:R-:W-:Y:S01]  /*1430*/  ISETP.GE.AND P3, PT, R40, c[0x0][0x198], PT ;  /* 0x0000660028007a0c */ /* 0x000fe20003f66270 */
[----:B------:R-:W-:Y:S01]  /*1440*/  BSSY B0, `(.L_x_387) ;  /* 0x000013c000007945 */ /* 0x000fe20003800000 */
[----:B------:R-:W-:Y:S01]  /*1450*/  IMAD.U32 R9, RZ, RZ, UR29 ;  /* 0x0000001dff097e24 */ /* 0x000fe2000f8e00ff */
[----:B------:R-:W-:Y:S01]  /*1460*/  UIADD3 UR5, UR29, UR5, URZ ;  /* 0x000000051d057290 */ /* 0x000fe2000fffe03f */
[----:B------:R-:W-:Y:S01]  /*1470*/  IMAD.U32 R8, RZ, RZ, UR28 ;  /* 0x0000001cff087e24 */ /* 0x000fe2000f8e00ff */
[----:B------:R-:W-:Y:S01]  /*1480*/  ULDC UR15, c[0x0][0x168] ;  /* 0x00005a00000f7ab9 */ /* 0x000fe20000000800 */
[----:B------:R-:W-:Y:S01]  /*1490*/  LEA.HI R11, R11, R14, RZ, 0x3 ;  /* 0x0000000e0b0b7211 */ /* 0x000fe200078f18ff */
[----:B------:R-:W-:Y:S01]  /*14a0*/  UIMAD UR15, UR6, UR15, URZ ;  /* 0x0000000f060f72a4 */ /* 0x000fe2000f8e023f */
[----:B------:R-:W-:Y:S01]  /*14b0*/  ISETP.GE.AND P5, PT, R14, c[0x0][0x198], PT ;  /* 0x000066000e007a0c */ /* 0x000fe20003fa6270 */
[----:B-1----:R-:W-:Y:S01]  /*14c0*/  IMAD.MOV.U32 R7, RZ, RZ, R3 ;  /* 0x000000ffff077224 */ /* 0x002fe200078e0003 */
[----:B------:R-:W-:Y:S01]  /*14d0*/  @P0 SHF.R.U32.HI R7, RZ, c[0x0][0x2cc], R4 ;  /* 0x0000b300ff070a19 */ /* 0x000fe20000011604 */
[----:B------:R-:W-:Y:S01]  /*14e0*/  IMAD.U32 R9, RZ, RZ, UR5 ;  /* 0x00000005ff097e24 */ /* 0x000fe2000f8e00ff */
[----:B------:R-:W-:Y:S01]  /*14f0*/  ISETP.GE.AND P6, PT, R13, c[0x0][0x198], PT ;  /* 0x000066000d007a0c */ /* 0x000fe20003fc6270 */
[----:B------:R-:W-:Y:S01]  /*1500*/  IMAD R36, R5, c[0x0][0x2b8], R0 ;  /* 0x0000ae0005247a24 */ /* 0x000fe200078e0200 */
[--C-:B------:R-:W-:Y:S01]  /*1510*/  SHF.R.S32.HI R6, RZ, 0x1f, R7.reuse ;  /* 0x0000001fff067819 */ /* 0x100fe20000011407 */
[----:B------:R-:W-:Y:S01]  /*1520*/  IMAD.MOV R4, RZ, RZ, -R7 ;  /* 0x000000ffff047224 */ /* 0x000fe200078e0a07 */
[----:B------:R-:W-:Y:S01]  /*1530*/  LOP3.LUT R34, R11, 0xfffffff8, RZ, 0xc0, !PT ;  /* 0xfffffff80b227812 */ /* 0x000fe200078ec0ff */
[----:B------:R-:W-:Y:S01]  /*1540*/  IMAD.WIDE.U32 R8, R7, c[0x0][0x1b0], R8 ;  /* 0x00006c0007087a25 */ /* 0x000fe200078e0008 */
[----:B------:R-:W-:Y:S01]  /*1550*/  ULDC.64 UR4, c[0x0][0x1e8] ;  /* 0x00007a0000047ab9 */ /* 0x000fe20000000a00 */
[----:B------:R-:W-:Y:S01]  /*1560*/  SHF.R.S32.HI R12, RZ, 0x1f, R40 ;  /* 0x0000001fff0c7819 */ /* 0x000fe20000011428 */
[----:B------:R-:W-:Y:S01]  /*1570*/  UIMAD UR6, UR16, UR4, URZ ;  /* 0x00000004100672a4 */ /* 0x000fe2000f8e023f */
[----:B------:R-:W-:Y:S01]  /*1580*/  IMAD R4, R4, c[0x0][0x2c4], R3 ;  /* 0x0000b10004047a24 */ /* 0x000fe200078e0203 */
[----:B------:R-:W-:Y:S01]  /*1590*/  UIMAD.WIDE.U32 UR18, UR11, UR4, URZ ;  /* 0x000000040b1272a5 */ /* 0x000fe2000f8e003f */
[----:B------:R-:W-:Y:S01]  /*15a0*/  IMAD R6, R6, c[0x0][0x1b0], RZ ;  /* 0x00006c0006067a24 */ /* 0x000fe200078e02ff */
[----:B------:R-:W-:-:S02]  /*15b0*/  UIMAD UR6, UR11, UR5, UR6 ;  /* 0x000000050b0672a4 */ /* 0x000fc4000f8e0206 */
[----:B------:R-:W-:Y:S01]  /*15c0*/  SHF.R.S32.HI R3, RZ, 0x1f, R4 ;  /* 0x0000001fff037819 */ /* 0x000fe20000011404 */
[----:B------:R-:W-:Y:S01]  /*15d0*/  IMAD R6, R7, c[0x0][0x1b4], R6 ;  /* 0x00006d0007067a24 */ /* 0x000fe200078e0206 */
[----:B------:R-:W-:Y:S02]  /*15e0*/  UIADD3 UR6, UR19, UR6, URZ ;  /* 0x0000000613067290 */ /* 0x000fe4000fffe03f */
[----:B------:R-:W-:Y:S01]  /*15f0*/  UIADD3 UR28, UR27, UR9, URZ ;  /* 0x000000091b1c7290 */ /* 0x000fe2000fffe03f */
[----:B------:R-:W-:Y:S01]  /*1600*/  IMAD.IADD R7, R9, 0x1, R6 ;  /* 0x0000000109077824 */ /* 0x000fe200078e0206 */
[----:B------:R-:W-:Y:S01]  /*1610*/  IADD3 R9, R40, 0x40, RZ ;  /* 0x0000004028097810 */ /* 0x000fe20007ffe0ff */
[----:B------:R-:W-:Y:S01]  /*1620*/  IMAD R3, R3, c[0x0][0x1a8], RZ ;  /* 0x00006a0003037a24 */ /* 0x000fe200078e02ff */
[----:B------:R-:W-:Y:S01]  /*1630*/  UISETP.LT.AND UP0, UPT, UR28, 0x30, UPT ;  /* 0x000000301c00788c */ /* 0x000fe2000bf01270 */
[----:B------:R-:W-:Y:S01]  /*1640*/  IMAD.MOV.U32 R6, RZ, RZ, R8 ;  /* 0x000000ffff067224 */ /* 0x000fe200078e0008 */
[----:B------:R-:W-:Y:S01]  /*1650*/  LEA.HI R8, R2, R156, RZ, 0x6 ;  /* 0x0000009c02087211 */ /* 0x000fe200078f30ff */
[C---:B------:R-:W-:Y:S01]  /*1660*/  IMAD R3, R4.reuse, c[0x0][0x1ac], R3 ;  /* 0x00006b0004037a24 */ /* 0x040fe200078e0203 */
[----:B------:R-:W-:Y:S01]  /*1670*/  SHF.R.S32.HI R15, RZ, 0x1f, R9 ;  /* 0x0000001fff0f7819 */ /* 0x000fe20000011409 */
[----:B------:R-:W-:Y:S01]  /*1680*/  IMAD.WIDE.U32 R6, R4, c[0x0][0x1a8], R6 ;  /* 0x00006a0004067a25 */ /* 0x000fe200078e0006 */
[----:B------:R-:W-:Y:S01]  /*1690*/  SHF.R.U32.HI R4, RZ, 0x3, R16 ;  /* 0x00000003ff047819 */ /* 0x000fe20000011610 */
[----:B------:R-:W-:Y:S01]  /*16a0*/  USEL UR4, UR28, 0x30, UP0 ;  /* 0x000000301c047887 */ /* 0x000fe20008000000 */
[----:B------:R-:W-:Y:S01]  /*16b0*/  LOP3.LUT R16, R16, 0x38, R40, 0xf8, !PT ;  /* 0x0000003810107812 */ /* 0x000fe200078ef828 */
[----:B------:R-:W-:Y:S01]  /*16c0*/  IMAD.IADD R3, R7, 0x1, R3 ;  /* 0x0000000107037824 */ /* 0x000fe200078e0203 */
[----:B------:R-:W-:Y:S01]  /*16d0*/  LEA R20, P0, R6, c[0x0][0x160], 0x1 ;  /* 0x0000580006147a11 */ /* 0x000fe200078008ff */
[----:B------:R-:W-:Y:S01]  /*16e0*/  IMAD.SHL.U32 R8, R8, 0x8, RZ ;  /* 0x0000000808087824 */ /* 0x000fe200078e00ff */
[----:B------:R-:W-:-:S02]  /*16f0*/  LOP3.LUT R16, R16, R4, RZ, 0x3c, !PT ;  /* 0x0000000410107212 */ /* 0x000fc400078e3cff */
[----:B------:R-:W-:Y:S01]  /*1700*/  LEA.HI.X R3, R6, c[0x0][0x164], R3, 0x1, P0 ;  /* 0x0000590006037a11 */ /* 0x000fe200000f0c03 */
[----:B------:R-:W-:Y:S01]  /*1710*/  SHFL.IDX PT, R22, R20, 0x1, 0x181f ;  /* 0x00381f0014167f89 */ /* 0x000fe200000e0000 */
[----:B------:R-:W-:Y:S02]  /*1720*/  IADD3 R4, R30, UR26, RZ ;  /* 0x0000001a1e047c10 */ /* 0x000fe4000fffe0ff */
[----:B------:R-:W-:Y:S01]  /*1730*/  LOP3.LUT R16, R16, 0xfffffe00, R8, 0xf8, !PT ;  /* 0xfffffe0010107812 */ /* 0x000fe200078ef808 */
[----:B------:R-:W-:Y:S01]  /*1740*/  SHFL.IDX PT, R6, R20, RZ, 0x181f ;  /* 0x00181fff14067589 */ /* 0x000fe200000e0000 */
[----:B------:R-:W-:Y:S02]  /*1750*/  ISETP.GE.AND P0, PT, R4, UR15, PT ;  /* 0x0000000f04007c0c */ /* 0x000fe4000bf06270 */
[----:B------:R-:W-:Y:S01]  /*1760*/  SHF.R.S32.HI R8, RZ, 0x1f, R13 ;  /* 0x0000001fff087819 */ /* 0x000fe2000001140d */
[----:B------:R-:W1:Y:S01]  /*1770*/  SHFL.IDX PT, R7, R3, RZ, 0x181f ;  /* 0x00181fff03077589 */ /* 0x000e6200000e0000 */
[----:B------:R-:W-:Y:S01]  /*1780*/  LEA.HI R15, R15, R9, RZ, 0x3 ;  /* 0x000000090f0f7211 */ /* 0x000fe200078f18ff */
[----:B------:R-:W-:Y:S01]  /*1790*/  IMAD.SHL.U32 R41, R16, 0x2, RZ ;  /* 0x0000000210297824 */ /* 0x000fe200078e00ff */
[----:B------:R-:W-:Y:S01]  /*17a0*/  ISETP.GE.AND P4, PT, R9, c[0x0][0x198], PT ;  /* 0x0000660009007a0c */ /* 0x000fe20003f86270 */
[----:B------:R-:W3:Y:S01]  /*17b0*/  SHFL.IDX PT, R23, R3, 0x1, 0x181f ;  /* 0x00381f0003177f89 */ /* 0x000ee200000e0000 */
[----:B------:R-:W-:-:S02]  /*17c0*/  LEA.HI R8, R8, R13, RZ, 0x3 ;  /* 0x0000000d08087211 */ /* 0x000fc400078f18ff */
[----:B------:R-:W-:Y:S01]  /*17d0*/  LOP3.LUT R35, R15, 0xfffffff8, RZ, 0xc0, !PT ;  /* 0xfffffff80f237812 */ /* 0x000fe200078ec0ff */
[----:B------:R-:W-:Y:S01]  /*17e0*/  SHFL.IDX PT, R21, R3, 0x3, 0x181f ;  /* 0x00781f0003157f89 */ /* 0x000fe200000e0000 */
[----:B------:R-:W-:Y:S02]  /*17f0*/  LOP3.LUT R33, R8, 0xfffffff8, RZ, 0xc0, !PT ;  /* 0xfffffff808217812 */ /* 0x000fe400078ec0ff */
[----:B------:R-:W-:-:S04]  /*1800*/  IADD3 R0, R4, 0x20, RZ ;  /* 0x0000002004007810 */ /* 0x000fc80007ffe0ff */
[----:B------:R-:W-:Y:S02]  /*1810*/  ISETP.GE.AND P1, PT, R0, UR15, PT ;  /* 0x0000000f00007c0c */ /* 0x000fe4000bf26270 */
[C---:B------:R-:W-:Y:S02]  /*1820*/  IADD3 R0, R4.reuse, 0x40, RZ ;  /* 0x0000004004007810 */ /* 0x040fe40007ffe0ff */
[----:B------:R-:W-:-:S04]  /*1830*/  IADD3 R4, R4, 0x60, RZ ;  /* 0x0000006004047810 */ /* 0x000fc80007ffe0ff */
[----:B------:R-:W-:Y:S01]  /*1840*/  ISETP.GE.AND P2, PT, R4, UR15, PT ;  /* 0x0000000f04007c0c */ /* 0x000fe2000bf46270 */
[----:B-1----:R-:W-:-:S04]  /*1850*/  @!P0 IMAD.WIDE R16, R40, 0x2, R6 ;  /* 0x0000000228108825 */ /* 0x002fc800078e0206 */
[--C-:B------:R-:W-:Y:S01]  /*1860*/  @!P0 IMAD.WIDE R18, R35, 0x2, R6.reuse ;  /* 0x0000000223128825 */ /* 0x100fe200078e0206 */
[----:B------:R1:W-:Y:S03]  /*1870*/  @!P0 LDGSTS.E.BYPASS.LTC128B.128 [R41+0x100], [R16.64], !P3 ;  /* 0x0010000010298fae */ /* 0x0003e6000d901d56 */
[--C-:B------:R-:W-:Y:S01]  /*1880*/  @!P0 IMAD.WIDE R24, R34, 0x2, R6.reuse ;  /* 0x0000000222188825 */ /* 0x100fe200078e0206 */
[----:B------:R4:W-:Y:S03]  /*1890*/  @!P0 LDGSTS.E.BYPASS.LTC128B.128 [R41+0x4100], [R18.64], !P4 ;  /* 0x0410000012298fae */ /* 0x0009e6000e101d56 */
[----:B------:R-:W-:Y:S01]  /*18a0*/  @!P0 IMAD.WIDE R6, R33, 0x2, R6 ;  /* 0x0000000221068825 */ /* 0x000fe200078e0206 */
[----:B------:R5:W-:Y:S03]  /*18b0*/  @!P0 LDGSTS.E.BYPASS.LTC128B.128 [R41+0x8100], [R24.64], !P5 ;  /* 0x0810000018298fae */ /* 0x000be6000e901d56 */
[----:B---3--:R-:W-:Y:S01]  /*18c0*/  @!P1 IMAD.WIDE R26, R40, 0x2, R22 ;  /* 0x00000002281a9825 */ /* 0x008fe200078e0216 */
[----:B------:R3:W-:Y:S01]  /*18d0*/  @!P0 LDGSTS.E.BYPASS.LTC128B.128 [R41+0xc100], [R6.64], !P6 ;  /* 0x0c10000006298fae */ /* 0x0007e2000f101d56 */
[----:B------:R-:W-:-:S02]  /*18e0*/  ISETP.GE.AND P0, PT, R0, UR15, PT ;  /* 0x0000000f00007c0c */ /* 0x000fc4000bf06270 */
[----:B------:R-:W-:Y:S01]  /*18f0*/  @!P1 IMAD.WIDE R28, R34, 0x2, R22 ;  /* 0x00000002221c9825 */ /* 0x000fe200078e0216 */
[----:B------:R3:W-:Y:S01]  /*1900*/  @!P1 LDGSTS.E.BYPASS.LTC128B.128 [R41+0x1100], [R26.64], !P3 ;  /* 0x011000001a299fae */ /* 0x0007e2000d901d56 */
[----:B-1----:R-:W-:Y:S02]  /*1910*/  SHF.R.S32.HI R16, RZ, 0x1f, R36 ;  /* 0x0000001fff107819 */ /* 0x002fe40000011424 */
[----:B----4-:R-:W-:-:S04]  /*1920*/  IMAD.WIDE.U32 R18, R36, c[0x0][0x1e0], RZ ;  /* 0x0000780024127a25 */ /* 0x010fc800078e00ff */
[----:B-----5:R-:W-:-:S04]  /*1930*/  @!P1 IMAD.WIDE R24, R35, 0x2, R22 ;  /* 0x0000000223189825 */ /* 0x020fc800078e0216 */
[----:B---3--:R-:W-:Y:S01]  /*1940*/  IMAD R6, R16, c[0x0][0x1e0], RZ ;  /* 0x0000780010067a24 */ /* 0x008fe200078e02ff */
[----:B------:R1:W-:Y:S01]  /*1950*/  @!P1 LDGSTS.E.BYPASS.LTC128B.128 [R41+0x5100], [R24.64], !P4 ;  /* 0x0510000018299fae */ /* 0x0003e2000e101d56 */
[----:B------:R-:W-:-:S03]  /*1960*/  @!P1 IMAD.WIDE R22, R33, 0x2, R22 ;  /* 0x0000000221169825 */ /* 0x000fc600078e0216 */
[----:B------:R3:W-:Y:S01]  /*1970*/  @!P1 LDGSTS.E.BYPASS.LTC128B.128 [R41+0x9100], [R28.64], !P5 ;  /* 0x091000001c299fae */ /* 0x0007e2000e901d56 */
[----:B------:R-:W-:Y:S02]  /*1980*/  IMAD R6, R36, c[0x0][0x1e4], R6 ;  /* 0x0000790024067a24 */ /* 0x000fe400078e0206 */
[----:B------:R-:W-:Y:S01]  /*1990*/  IMAD R16, R16, c[0x0][0x208], RZ ;  /* 0x0000820010107a24 */ /* 0x000fe200078e02ff */
[----:B------:R4:W-:Y:S01]  /*19a0*/  @!P1 LDGSTS.E.BYPASS.LTC128B.128 [R41+0xd100], [R22.64], !P6 ;  /* 0x0d10000016299fae */ /* 0x0009e2000f101d56 */
[----:B------:R-:W-:Y:S02]  /*19b0*/  IMAD.IADD R7, R19, 0x1, R6 ;  /* 0x0000000113077824 */ /* 0x000fe400078e0206 */
[----:B------:R-:W-:Y:S01]  /*19c0*/  IMAD.MOV.U32 R6, RZ, RZ, R18 ;  /* 0x000000ffff067224 */ /* 0x000fe200078e0012 */
[----:B------:R-:W-:Y:S01]  /*19d0*/  SHFL.IDX PT, R19, R3, 0x2, 0x181f ;  /* 0x00581f0003137f89 */ /* 0x000fe200000e0000 */
[----:B------:R-:W-:-:S03]  /*19e0*/  IMAD R16, R36, c[0x0][0x20c], R16 ;  /* 0x0000830024107a24 */ /* 0x000fc600078e0210 */
[----:B------:R-:W4:Y:S04]  /*19f0*/  SHFL.IDX PT, R18, R20, 0x2, 0x181f ;  /* 0x00581f0014127f89 */ /* 0x000f2800000e0000 */
[----:B------:R-:W1:Y:S01]  /*1a00*/  SHFL.IDX PT, R20, R20, 0x3, 0x181f ;  /* 0x00781f0014147f89 */ /* 0x000e6200000e0000 */
[----:B----4-:R-:W-:-:S04]  /*1a10*/  @!P0 IMAD.WIDE R22, R35, 0x2, R18 ;  /* 0x0000000223168825 */ /* 0x010fc800078e0212 */
[----:B------:R-:W-:-:S04]  /*1a20*/  @!P0 IMAD.WIDE R26, R33, 0x2, R18 ;  /* 0x00000002211a8825 */ /* 0x000fc800078e0212 */
[----:B-1----:R-:W-:Y:S01]  /*1a30*/  @!P2 IMAD.WIDE R24, R40, 0x2, R20 ;  /* 0x000000022818a825 */ /* 0x002fe200078e0214 */
[----:B--2---:R-:W-:-:S03]  /*1a40*/  SHF.R.S32.HI R0, RZ, 0x1f, R31 ;  /* 0x0000001fff007819 */ /* 0x004fc6000001141f */
[C---:B------:R-:W-:Y:S01]  /*1a50*/  IMAD.WIDE.U32 R6, R31.reuse, c[0x0][0x1f0], R6 ;  /* 0x00007c001f067a25 */ /* 0x040fe200078e0006 */
[----:B------:R-:W-:Y:S03]  /*1a60*/  STL [R1+0x8], R31 ;  /* 0x0000081f01007387 */ /* 0x000fe60000100800 */
[C---:B------:R-:W-:Y:S01]  /*1a70*/  IMAD R5, R0.reuse, c[0x0][0x1f0], RZ ;  /* 0x00007c0000057a24 */ /* 0x040fe200078e02ff */
[----:B------:R-:W-:Y:S01]  /*1a80*/  STL [R1+0x24], R40 ;  /* 0x0000242801007387 */ /* 0x000fe20000100800 */
[----:B------:R-:W-:Y:S02]  /*1a90*/  IMAD R11, R0, c[0x0][0x218], RZ ;  /* 0x00008600000b7a24 */ /* 0x000fe400078e02ff */
[C---:B------:R-:W-:Y:S01]  /*1aa0*/  IMAD R3, R31.reuse, c[0x0][0x1f4], R5 ;  /* 0x00007d001f037a24 */ /* 0x040fe200078e0205 */
[----:B------:R-:W-:Y:S01]  /*1ab0*/  IADD3 R5, P1, R6, UR18, RZ ;  /* 0x0000001206057c10 */ /* 0x000fe2000ff3e0ff */
[----:B------:R-:W-:Y:S01]  /*1ac0*/  IMAD R11, R31, c[0x0][0x21c], R11 ;  /* 0x000087001f0b7a24 */ /* 0x000fe200078e020b */
[----:B------:R-:W-:Y:S01]  /*1ad0*/  STL [R1+0x1c], R41 ;  /* 0x00001c2901007387 */ /* 0x000fe20000100800 */
[----:B------:R-:W-:Y:S01]  /*1ae0*/  IMAD.SHL.U32 R0, R30, 0x8, RZ ;  /* 0x000000081e007824 */ /* 0x000fe200078e00ff */
[----:B------:R-:W-:-:S02]  /*1af0*/  IADD3.X R3, R7, UR6, R3, P1, !PT ;  /* 0x0000000607037c10 */ /* 0x000fc40008ffe403 */
[C---:B------:R-:W-:Y:S01]  /*1b00*/  LEA R6, P1, R5.reuse, c[0x0][0x1c8], 0x1 ;  /* 0x0000720005067a11 */ /* 0x040fe200078208ff */
[----:B------:R-:W-:Y:S03]  /*1b10*/  STL [R1+0x18], R35 ;  /* 0x0000182301007387 */ /* 0x000fe60000100800 */
[----:B------:R-:W-:Y:S01]  /*1b20*/  LEA.HI.X R3, R5, c[0x0][0x1cc], R3, 0x1, P1 ;  /* 0x0000730005037a11 */ /* 0x000fe200008f0c03 */
[--C-:B------:R-:W-:Y:S01]  /*1b30*/  @!P0 IMAD.WIDE R4, R40, 0x2, R18.reuse ;  /* 0x0000000228048825 */ /* 0x100fe200078e0212 */
[----:B------:R-:W-:Y:S04]  /*1b40*/  STL [R1+0x14], R34 ;  /* 0x0000142201007387 */ /* 0x000fe80000100800 */
[----:B------:R1:W-:Y:S04]  /*1b50*/  @!P0 LDGSTS.E.BYPASS.LTC128B.128 [R41+0x2100], [R4.64], !P3 ;  /* 0x0210000004298fae */ /* 0x0003e8000d901d56 */
[----:B------:R2:W-:Y:S04]  /*1b60*/  @!P0 LDGSTS.E.BYPASS.LTC128B.128 [R41+0x6100], [R22.64], !P4 ;  /* 0x0610000016298fae */ /* 0x0005e8000e101d56 */
[----:B------:R-:W-:Y:S04]  /*1b70*/  SHFL.IDX PT, R7, R3, 0x1, 0x181f ;  /* 0x00381f0003077f89 */ /* 0x000fe800000e0000 */
[----:B------:R-:W-:Y:S04]  /*1b80*/  STL [R1+0x10], R33 ;  /* 0x0000102101007387 */ /* 0x000fe80000100800 */
[----:B------:R-:W-:Y:S01]  /*1b90*/  STL [R1+0xc], R36 ;  /* 0x00000c2401007387 */ /* 0x000fe20000100800 */
[----:B-1----:R-:W-:-:S03]  /*1ba0*/  @!P0 IMAD.WIDE R4, R34, 0x2, R18 ;  /* 0x0000000222048825 */ /* 0x002fc600078e0212 */
[----:B------:R-:W-:Y:S01]  /*1bb0*/  SHFL.IDX PT, R18, R6, RZ, 0x181f ;  /* 0x00181fff06127589 */ /* 0x000fe200000e0000 */
[----:B--2---:R-:W-:-:S03]  /*1bc0*/  IMAD.WIDE.U32 R22, R36, c[0x0][0x208], RZ ;  /* 0x0000820024167a25 */ /* 0x004fc600078e00ff */
[----:B------:R-:W1:Y:S01]  /*1bd0*/  SHFL.IDX PT, R19, R3, RZ, 0x181f ;  /* 0x00181fff03137589 */ /* 0x000e6200000e0000 */
[----:B------:R-:W-:-:S03]  /*1be0*/  IMAD.IADD R17, R23, 0x1, R16 ;  /* 0x0000000117117824 */ /* 0x000fc600078e0210 */
[----:B------:R2:W-:Y:S01]  /*1bf0*/  @!P0 LDGSTS.E.BYPASS.LTC128B.128 [R41+0xa100], [R4.64], !P5 ;  /* 0x0a10000004298fae */ /* 0x0005e2000e901d56 */
[----:B------:R-:W-:-:S03]  /*1c00*/  IMAD.MOV.U32 R16, RZ, RZ, R22 ;  /* 0x000000ffff107224 */ /* 0x000fc600078e0016 */
[----:B------:R4:W-:Y:S01]  /*1c10*/  @!P0 LDGSTS.E.BYPASS.LTC128B.128 [R41+0xe100], [R26.64], !P6 ;  /* 0x0e1000001a298fae */ /* 0x0009e2000f101d56 */
[----:B------:R-:W-:Y:S01]  /*1c20*/  ISETP.GE.AND P6, PT, R9, c[0x0][0x1d4], PT ;  /* 0x0000750009007a0c */ /* 0x000fe20003fc6270 */
[----:B------:R-:W-:Y:S02]  /*1c30*/  IMAD.WIDE.U32 R16, R31, c[0x0][0x218], R16 ;  /* 0x000086001f107a25 */ /* 0x000fe400078e0010 */
[----:B------:R5:W-:Y:S01]  /*1c40*/  @!P2 LDGSTS.E.BYPASS.LTC128B.128 [R41+0x3100], [R24.64], !P3 ;  /* 0x031000001829afae */ /* 0x000be2000d901d56 */
[----:B------:R-:W-:-:S03]  /*1c50*/  ISETP.GE.AND P3, PT, R40, c[0x0][0x1d4], PT ;  /* 0x0000750028007a0c */ /* 0x000fc60003f66270 */
[----:B------:R-:W1:Y:S01]  /*1c60*/  SHFL.IDX PT, R6, R6, 0x1, 0x181f ;  /* 0x00381f0006067f89 */ /* 0x000e6200000e0000 */
[----:B--2---:R-:W-:Y:S01]  /*1c70*/  IADD3 R4, -R30, UR4, RZ ;  /* 0x000000041e047c10 */ /* 0x004fe2000fffe1ff */
[----:B------:R-:W-:Y:S02]  /*1c80*/  ULDC.64 UR4, c[0x0][0x210] ;  /* 0x0000840000047ab9 */ /* 0x000fe40000000a00 */
[----:B------:R-:W-:Y:S01]  /*1c90*/  UIMAD.WIDE.U32 UR14, UR11, UR4, URZ ;  /* 0x000000040b0e72a5 */ /* 0x000fe2000f8e003f */
[--C-:B----4-:R-:W-:Y:S01]  /*1ca0*/  @!P2 IMAD.WIDE R26, R35, 0x2, R20.reuse ;  /* 0x00000002231aa825 */ /* 0x110fe200078e0214 */
[C---:B------:R-:W-:Y:S01]  /*1cb0*/  ISETP.GE.AND P1, PT, R4.reuse, 0x1, PT ;  /* 0x000000010400780c */ /* 0x040fe20003f26270 */
[----:B------:R-:W-:Y:S01]  /*1cc0*/  UIMAD UR4, UR16, UR4, URZ ;  /* 0x00000004100472a4 */ /* 0x000fe2000f8e023f */
[----:B------:R-:W-:Y:S01]  /*1cd0*/  ISETP.GT.AND P0, PT, R4, 0x20, PT ;  /* 0x000000200400780c */ /* 0x000fe20003f04270 */
[--C-:B-----5:R-:W-:Y:S01]  /*1ce0*/  @!P2 IMAD.WIDE R24, R34, 0x2, R20.reuse ;  /* 0x000000022218a825 */ /* 0x120fe200078e0214 */
[----:B------:R2:W-:Y:S01]  /*1cf0*/  @!P2 LDGSTS.E.BYPASS.LTC128B.128 [R41+0x7100], [R26.64], !P4 ;  /* 0x071000001a29afae */ /* 0x0005e2000e101d56 */
[----:B------:R-:W-:Y:S01]  /*1d00*/  ISETP.GE.AND P4, PT, R13, c[0x0][0x198], PT ;  /* 0x000066000d007a0c */ /* 0x000fe20003f86270 */
[----:B------:R-:W-:Y:S01]  /*1d10*/  UIMAD UR4, UR11, UR5, UR4 ;  /* 0x000000050b0472a4 */ /* 0x000fe2000f8e0204 */
[----:B------:R-:W-:Y:S01]  /*1d20*/  @!P2 IMAD.WIDE R20, R33, 0x2, R20 ;  /* 0x000000022114a825 */ /* 0x000fe200078e0214 */
[----:B------:R4:W-:Y:S01]  /*1d30*/  @!P2 LDGSTS.E.BYPASS.LTC128B.128 [R41+0xb100], [R24.64], !P5 ;  /* 0x0b1000001829afae */ /* 0x0009e2000e901d56 */
[----:B------:R-:W-:Y:S01]  /*1d40*/  ISETP.GE.AND P5, PT, R14, c[0x0][0x1d4], PT ;  /* 0x000075000e007a0c */ /* 0x000fe20003fa6270 */
[----:B------:R-:W-:-:S02]  /*1d50*/  UIADD3 UR16, UR15, UR4, URZ ;  /* 0x000000040f107290 */ /* 0x000fc4000fffe03f */
[----:B------:R-:W-:Y:S01]  /*1d60*/  UIADD3 UR4, UR24, -0x1, URZ ;  /* 0xffffffff18047890 */ /* 0x000fe2000fffe03f */
[----:B-1----:R-:W-:-:S05]  /*1d70*/  @P1 IMAD.WIDE R4, R35, 0x2, R18 ;  /* 0x0000000223041825 */ /* 0x002fca00078e0212 */
[----:B------:R1:W-:Y:S01]  /*1d80*/  @!P2 LDGSTS.E.BYPASS.LTC128B.128 [R41+0xf100], [R20.64], !P4 ;  /* 0x0f1000001429afae */ /* 0x0003e2000e101d56 */
[----:B------:R-:W-:-:S03]  /*1d90*/  ISETP.GE.AND P4, PT, R13, c[0x0][0x1d4], PT ;  /* 0x000075000d007a0c */ /* 0x000fc60003f86270 */
[----:B------:R-:W0:Y:S01]  /*1da0*/  LDGDEPBAR ;  /* 0x00000000000079af */ /* 0x000e220000000000 */
[----:B-1----:R-:W-:-:S05]  /*1db0*/  @P1 IMAD.WIDE R20, R40, 0x2, R18 ;  /* 0x0000000228141825 */ /* 0x002fca00078e0212 */
[----:B------:R1:W-:Y:S04]  /*1dc0*/  @P1 LDGSTS.E.BYPASS.LTC128B.128 [R41+0x10100], [R20.64], !P3 ;  /* 0x1010000014291fae */ /* 0x0003e8000d901d56 */
[----:B------:R5:W-:Y:S01]  /*1dd0*/  @P1 LDGSTS.E.BYPASS.LTC128B.128 [R41+0x11900], [R4.64], !P6 ;  /* 0x1190000004291fae */ /* 0x000be2000f101d56 */
[----:B-1----:R-:W-:-:S04]  /*1de0*/  @P1 IMAD.WIDE R20, R34, 0x2, R18 ;  /* 0x0000000222141825 */ /* 0x002fc800078e0212 */
[----:B------:R-:W-:Y:S01]  /*1df0*/  @P1 IMAD.WIDE R18, R33, 0x2, R18 ;  /* 0x0000000221121825 */ /* 0x000fe200078e0212 */
[----:B-----5:R-:W-:Y:S01]  /*1e00*/  LEA.HI R5, R2, R156, RZ, 0x4 ;  /* 0x0000009c02057211 */ /* 0x020fe200078f20ff */
[----:B------:R1:W-:Y:S04]  /*1e10*/  @P1 LDGSTS.E.BYPASS.LTC128B.128 [R41+0x13100], [R20.64], !P5 ;  /* 0x1310000014291fae */ /* 0x0003e8000e901d56 */
[----:B------:R5:W-:Y:S01]  /*1e20*/  @P1 LDGSTS.E.BYPASS.LTC128B.128 [R41+0x14900], [R18.64], !P4 ;  /* 0x1490000012291fae */ /* 0x000be2000e101d56 */
[----:B------:R-:W-:-:S04]  /*1e30*/  IADD3 R15, P1, R16, UR14, RZ ;  /* 0x0000000e100f7c10 */ /* 0x000fc8000ff3e0ff */
[----:B------:R-:W-:Y:S01]  /*1e40*/  IADD3.X R11, R17, UR16, R11, P1, !PT ;  /* 0x00000010110b7c10 */ /* 0x000fe20008ffe40b */
[----:B------:R-:W-:Y:S01]  /*1e50*/  @P0 IMAD.WIDE R16, R40, 0x2, R6 ;  /* 0x0000000228100825 */ /* 0x000fe200078e0206 */
[----:B------:R-:W-:-:S04]  /*1e60*/  LEA R8, P1, R15, c[0x0][0x1f8], 0x1 ;  /* 0x00007e000f087a11 */ /* 0x000fc800078208ff */
[----:B------:R2:W-:Y:S01]  /*1e70*/  @P0 LDGSTS.E.BYPASS.LTC128B.128 [R41+0x11100], [R16.64], !P3 ;  /* 0x1110000010290fae */ /* 0x0005e2000d901d56 */
[----:B------:R-:W-:Y:S02]  /*1e80*/  LEA.HI.X R11, R15, c[0x0][0x1fc], R11, 0x1, P1 ;  /* 0x00007f000f0b7a11 */ /* 0x000fe400008f0c0b */
[----:B-1----:R-:W-:Y:S02]  /*1e90*/  SHF.R.S32.HI R20, RZ, 0x4, R5 ;  /* 0x00000004ff147819 */ /* 0x002fe40000011405 */
[C---:B-----5:R-:W-:Y:S01]  /*1ea0*/  LOP3.LUT R18, R5.reuse, 0xfffffff0, RZ, 0xc0, !PT ;  /* 0xfffffff005127812 */ /* 0x060fe200078ec0ff */
[----:B------:R-:W-:Y:S01]  /*1eb0*/  IMAD.SHL.U32 R19, R10, 0x40, RZ ;  /* 0x000000400a137824 */ /* 0x000fe200078e00ff */
[----:B------:R-:W-:-:S03]  /*1ec0*/  LEA.HI R5, R5, R20, RZ, 0x1 ;  /* 0x0000001405057211 */ /* 0x000fc600078f08ff */
[----:B------:R-:W-:Y:S01]  /*1ed0*/  IMAD.IADD R18, R156, 0x1, -R18 ;  /* 0x000000019c127824 */ /* 0x000fe200078e0a12 */
[----:B------:R-:W-:Y:S02]  /*1ee0*/  LOP3.LUT R19, R19, 0x1c0, RZ, 0xc0, !PT ;  /* 0x000001c013137812 */ /* 0x000fe400078ec0ff */
[----:B------:R-:W-:Y:S02]  /*1ef0*/  LOP3.LUT R5, R5, 0xfffffffe, RZ, 0xc0, !PT ;  /* 0xfffffffe05057812 */ /* 0x000fe400078ec0ff */
[----:B------:R-:W-:Y:S01]  /*1f00*/  SHF.R.S32.HI R4, RZ, 0x1f, R18 ;  /* 0x0000001fff047819 */ /* 0x000fe20000011412 */
[----:B--2---:R-:W-:Y:S01]  /*1f10*/  @P0 IMAD.WIDE R16, R34, 0x2, R6 ;  /* 0x0000000222100825 */ /* 0x004fe200078e0206 */
[----:B------:R-:W-:Y:S02]  /*1f20*/  LOP3.LUT R0, R19, 0x8, R0, 0xf8, !PT ;  /* 0x0000000813007812 */ /* 0x000fe400078ef800 */
[----:B------:R-:W-:Y:S01]  /*1f30*/  LEA.HI R4, R4, R18, RZ, 0x3 ;  /* 0x0000001204047211 */ /* 0x000fe200078f18ff */
[----:B------:R-:W-:Y:S01]  /*1f40*/  IMAD.IADD R5, R20, 0x1, -R5 ;  /* 0x0000000114057824 */ /* 0x000fe200078e0a05 */
[----:B------:R-:W-:-:S02]  /*1f50*/  SHF.R.U32.HI R19, RZ, 0x3, R19 ;  /* 0x00000003ff137819 */ /* 0x000fc40000011613 */
[C---:B------:R-:W-:Y:S01]  /*1f60*/  LOP3.LUT R3, R4.reuse, 0xfffffff8, RZ, 0xc0, !PT ;  /* 0xfffffff804037812 */ /* 0x040fe200078ec0ff */
[----:B------:R-:W-:Y:S01]  /*1f70*/  IMAD.SHL.U32 R4, R4, 0x40, RZ ;  /* 0x0000004004047824 */ /* 0x000fe200078e00ff */
[----:B------:R-:W-:-:S03]  /*1f80*/  LOP3.LUT R0, R0, R19, RZ, 0x3c, !PT ;  /* 0x0000001300007212 */ /* 0x000fc600078e3cff */
[----:B------:R-:W-:Y:S02]  /*1f90*/  IMAD.IADD R3, R18, 0x1, -R3 ;  /* 0x0000000112037824 */ /* 0x000fe400078e0a03 */
[----:B------:R-:W-:-:S04]  /*1fa0*/  @P0 IMAD.WIDE R18, R35, 0x2, R6 ;  /* 0x0000000223120825 */ /* 0x000fc800078e0206 */
[----:B------:R-:W-:Y:S01]  /*1fb0*/  @P0 IMAD.WIDE R6, R33, 0x2, R6 ;  /* 0x0000000221060825 */ /* 0x000fe200078e0206 */
[----:B------:R1:W-:Y:S03]  /*1fc0*/  @P0 LDGSTS.E.BYPASS.LTC128B.128 [R41+0x12900], [R18.64], !P6 ;  /* 0x1290000012290fae */ /* 0x0003e6000f101d56 */
[----:B------:R-:W-:Y:S01]  /*1fd0*/  IMAD.SHL.U32 R15, R3, 0x40, RZ ;  /* 0x00000040030f7824 */ /* 0x000fe200078e00ff */
[----:B------:R2:W-:Y:S01]  /*1fe0*/  @P0 LDGSTS.E.BYPASS.LTC128B.128 [R41+0x14100], [R16.64], !P5 ;  /* 0x1410000010290fae */ /* 0x0005e2000e901d56 */
[C---:B------:R-:W-:Y:S02]  /*1ff0*/  IMAD R0, R5.reuse, 0x200, R0 ;  /* 0x0000020005007824 */ /* 0x040fe400078e0200 */
[----:B------:R-:W-:Y:S01]  /*2000*/  IMAD.SHL.U32 R5, R5, 0x8, RZ ;  /* 0x0000000805057824 */ /* 0x000fe200078e00ff */
[----:B------:R5:W-:Y:S01]  /*2010*/  @P0 LDGSTS.E.BYPASS.LTC128B.128 [R41+0x15900], [R6.64], !P4 ;  /* 0x1590000006290fae */ /* 0x000be2000e101d56 */
[----:B------:R-:W-:Y:S01]  /*2020*/  LOP3.LUT R15, R15, 0x1c0, RZ, 0xc0, !PT ;  /* 0x000001c00f0f7812 */ /* 0x000fe200078ec0ff */
[----:B------:R-:W-:Y:S01]  /*2030*/  IMAD.SHL.U32 R21, R0, 0x2, RZ ;  /* 0x0000000200157824 */ /* 0x000fe200078e00ff */
[----:B------:R-:W-:Y:S01]  /*2040*/  LOP3.LUT P0, RZ, R10, 0x2, RZ, 0xc0, !PT ;  /* 0x000000020aff7812 */ /* 0x000fe2000780c0ff */
[----:B------:R-:W0:Y:S01]  /*2050*/  LDGDEPBAR ;  /* 0x00000000000079af */ /* 0x000e220000000000 */
[----:B------:R-:W-:-:S02]  /*2060*/  LOP3.LUT R5, R15, 0x8, R5, 0xf8, !PT ;  /* 0x000000080f057812 */ /* 0x000fc400078ef805 */
[----:B------:R-:W-:Y:S01]  /*2070*/  SHF.R.U32.HI R15, RZ, 0x3, R15 ;  /* 0x00000003ff0f7819 */ /* 0x000fe2000001160f */
[----:B------:R-:W-:Y:S01]  /*2080*/  STL [R1+0x4], R21 ;  /* 0x0000041501007387 */ /* 0x000fe20000100800 */
[----:B------:R-:W-:Y:S01]  /*2090*/  R2P PR, R3, 0x6 ;  /* 0x0000000603007804 */ /* 0x000fe20000000000 */
[----:B------:R-:W-:Y:S01]  /*20a0*/  IMAD.MOV.U32 R3, RZ, RZ, 0x20 ;  /* 0x00000020ff037424 */ /* 0x000fe200078e00ff */
[----:B------:R-:W-:Y:S02]  /*20b0*/  LOP3.LUT R5, R5, R15, RZ, 0x3c, !PT ;  /* 0x0000000f05057212 */ /* 0x000fe400078e3cff */
[----:B------:R-:W-:Y:S02]  /*20c0*/  IADD3 R0, R21, 0x10100, RZ ;  /* 0x0001010015007810 */ /* 0x000fe40007ffe0ff */
[----:B------:R-:W-:Y:S01]  /*20d0*/  LOP3.LUT R5, R5, 0xfffffe00, R4, 0xf8, !PT ;  /* 0xfffffe0005057812 */ /* 0x000fe200078ef804 */
[----:B------:R-:W-:Y:S01]  /*20e0*/  IMAD.MOV.U32 R4, RZ, RZ, 0x10 ;  /* 0x00000010ff047424 */ /* 0x000fe200078e00ff */
[----:B------:R-:W-:Y:S01]  /*20f0*/  SEL R3, R3, 0xffffffe0, !P2 ;  /* 0xffffffe003037807 */ /* 0x000fe20005000000 */
[----:B-1----:R-:W-:Y:S01]  /*2100*/  SHFL.IDX PT, R18, R8, RZ, 0x181f ;  /* 0x00181fff08127589 */ /* 0x002fe200000e0000 */
[----:B----4-:R-:W-:-:S02]  /*2110*/  IADD3 R24, R21, 0x10120, RZ ;  /* 0x0001012015187810 */ /* 0x010fc40007ffe0ff */
[----:B------:R-:W-:Y:S01]  /*2120*/  SEL R4, R4, 0xfffffff0, !P1 ;  /* 0xfffffff004047807 */ /* 0x000fe20004800000 */
[----:B------:R-:W2:Y:S01]  /*2130*/  SHFL.IDX PT, R19, R11, RZ, 0x181f ;  /* 0x00181fff0b137589 */ /* 0x000ea200000e0000 */
[----:B------:R-:W-:Y:S02]  /*2140*/  @P0 IADD3 R24, R0, -0x20, RZ ;  /* 0xffffffe000180810 */ /* 0x000fe40007ffe0ff */
[----:B------:R-:W-:Y:S02]  /*2150*/  IADD3 R0, -R30, UR28, RZ ;  /* 0x0000001c1e007c10 */ /* 0x000fe4000fffe1ff */
[----:B-----5:R-:W-:Y:S01]  /*2160*/  LEA.HI R7, R2, R156, RZ, 0x5 ;  /* 0x0000009c02077211 */ /* 0x020fe200078f28ff */
[----:B------:R-:W-:-:S04]  /*2170*/  DEPBAR.LE SB0, 0x1 ;  /* 0x000080400000791a */ /* 0x000fc80000000000 */
[----:B------:R-:W-:Y:S01]  /*2180*/  SHF.R.S32.HI R6, RZ, 0x5, R7 ;  /* 0x00000005ff067819 */ /* 0x000fe20000011407 */
[----:B------:R-:W-:Y:S01]  /*2190*/  STL [R1], R24 ;  /* 0x0000001801007387 */ /* 0x000fe20000100800 */
[----:B------:R-:W-:Y:S02]  /*21a0*/  ISETP.GE.AND P3, PT, R40, c[0x0][0x1d4], PT ;  /* 0x0000750028007a0c */ /* 0x000fe40003f66270 */
[----:B------:R-:W-:Y:S01]  /*21b0*/  ISETP.GE.AND P1, PT, R9, c[0x0][0x1d4], PT ;  /* 0x0000750009007a0c */ /* 0x000fe20003f26270 */
[----:B------:R-:W-:Y:S01]  /*21c0*/  IMAD R220, R6, 0x400, R5 ;  /* 0x0000040006dc7824 */ /* 0x000fe200078e0205 */
[----:B------:R-:W-:Y:S01]  /*21d0*/  BAR.SYNC.DEFER_BLOCKING 0x0 ;  /* 0x0000000000007b1d */ /* 0x000fe20000010000 */
[----:B------:R-:W-:Y:S02]  /*21e0*/  ISETP.LT.OR P0, PT, R0, 0x1, P3 ;  /* 0x000000010000780c */ /* 0x000fe40001f01670 */
[----:B------:R-:W-:Y:S02]  /*21f0*/  ISETP.GE.AND P2, PT, R14, c[0x0][0x1d4], PT ;  /* 0x000075000e007a0c */ /* 0x000fe40003f46270 */
[C---:B------:R-:W-:Y:S01]  /*2200*/  LEA R228, R220.reuse, 0x100, 0x1 ;  /* 0x00000100dce47811 */ /* 0x040fe200078e08ff */
[----:B------:R-:W-:Y:S01]  /*2210*/  IMAD.SHL.U32 R220, R220, 0x2, RZ ;  /* 0x00000002dcdc7824 */ /* 0x000fe200078e00ff */
[----:B------:R-:W-:Y:S01]  /*2220*/  SHF.R.S32.HI R14, RZ, 0x1f, R35 ;  /* 0x0000001fff0e7819 */ /* 0x000fe20000011423 */
[----:B--2---:R-:W-:Y:S01]  /*2230*/  IMAD.WIDE R16, R40, 0x2, R18 ;  /* 0x0000000228107825 */ /* 0x004fe200078e0212 */
[----:B------:R1:W-:Y:S01]  /*2240*/  STL [R1+0x3c], R12 ;  /* 0x00003c0c01007387 */ /* 0x0003e20000100800 */
[----:B------:R-:W-:-:S02]  /*2250*/  IADD3 R247, R24, 0x800, RZ ;  /* 0x0000080018f77810 */ /* 0x000fc40007ffe0ff */
[--C-:B------:R-:W-:Y:S01]  /*2260*/  IMAD R224, R4, 0x2, R228.reuse ;  /* 0x0000000204e07824 */ /* 0x100fe200078e02e4 */
[----:B------:R2:W-:Y:S01]  /*2270*/  STL [R1+0x30], R14 ;  /* 0x0000300e01007387 */ /* 0x0005e20000100800 */
[C---:B------:R-:W-:Y:S01]  /*2280*/  IMAD R228, R3.reuse, 0x2, R228 ;  /* 0x0000000203e47824 */ /* 0x040fe200078e02e4 */
[----:B------:R-:W-:Y:S01]  /*2290*/  IADD3 R246, R24, 0x1000, RZ ;  /* 0x0000100018f67810 */ /* 0x000fe20007ffe0ff */
[----:B------:R-:W-:Y:S01]  /*22a0*/  IMAD R232, R3, 0x2, R224 ;  /* 0x0000000203e87824 */ /* 0x000fe200078e02e0 */
[----:B------:R-:W-:Y:S01]  /*22b0*/  ISETP.GT.AND P3, PT, R32, 0x2f, PT ;  /* 0x0000002f2000780c */ /* 0x000fe20003f64270 */
[----:B------:R2:W4:Y:S04]  /*22c0*/  LDSM.16.M88.4 R160, [R220+0x100] ;  /* 0x00010000dca0783b */ /* 0x0005280000000200 */
[----:B------:R2:W2:Y:S04]  /*22d0*/  LDSM.16.M88.4 R188, [R220+0x4100] ;  /* 0x00410000dcbc783b */ /* 0x0004a80000000200 */
[----:B------:R2:W2:Y:S01]  /*22e0*/  LDSM.16.M88.4 R204, [R220+0x8100] ;  /* 0x00810000dccc783b */ /* 0x0004a20000000200 */
[----:B-1----:R-:W-:-:S03]  /*22f0*/  SHF.R.S32.HI R12, RZ, 0x1f, R33 ;  /* 0x0000001fff0c7819 */ /* 0x002fc60000011421 */
[----:B------:R1:W1:Y:S04]  /*2300*/  LDSM.16.M88.4 R164, [R224] ;  /* 0x00000000e0a4783b */ /* 0x0002680000000200 */
[----:B------:R1:W1:Y:S04]  /*2310*/  LDSM.16.M88.4 R192, [R224+0x4000] ;  /* 0x00400000e0c0783b */ /* 0x0002680000000200 */
[----:B------:R1:W1:Y:S04]  /*2320*/  LDSM.16.M88.4 R208, [R224+0x8000] ;  /* 0x00800000e0d0783b */ /* 0x0002680000000200 */
[----:B------:R1:W1:Y:S04]  /*2330*/  LDSM.16.M88.4 R180, [R228] ;  /* 0x00000000e4b4783b */ /* 0x0002680000000200 */
[----:B------:R1:W1:Y:S04]  /*2340*/  LDSM.16.M88.4 R196, [R228+0x4000] ;  /* 0x00400000e4c4783b */ /* 0x0002680000000200 */
[----:B------:R1:W1:Y:S04]  /*2350*/  LDSM.16.M88.4 R212, [R228+0x8000] ;  /* 0x00800000e4d4783b */ /* 0x0002680000000200 */
[----:B------:R1:W1:Y:S04]  /*2360*/  LDSM.16.M88.4 R184, [R232] ;  /* 0x00000000e8b8783b */ /* 0x0002680000000200 */
[----:B------:R1:W1:Y:S04]  /*2370*/  LDSM.16.M88.4 R200, [R232+0x4000] ;  /* 0x00400000e8c8783b */ /* 0x0002680000000200 */
[----:B------:R1:W1:Y:S04]  /*2380*/  LDSM.16.M88.4 R216, [R232+0x8000] ;  /* 0x00800000e8d8783b */ /* 0x0002680000000200 */
[----:B------:R-:W1:Y:S04]  /*2390*/  LDSM.16.M88.4 R220, [R220+0xc100] ;  /* 0x00c10000dcdc783b */ /* 0x000e680000000200 */
[----:B------:R-:W1:Y:S04]  /*23a0*/  LDSM.16.M88.4 R224, [R224+0xc000] ;  /* 0x00c00000e0e0783b */ /* 0x000e680000000200 */
[----:B------:R-:W1:Y:S04]  /*23b0*/  LDSM.16.M88.4 R228, [R228+0xc000] ;  /* 0x00c00000e4e4783b */ /* 0x000e680000000200 */
[----:B------:R-:W1:Y:S04]  /*23c0*/  LDSM.16.M88.4 R232, [R232+0xc000] ;  /* 0x00c00000e8e8783b */ /* 0x000e680000000200 */
[----:B------:R-:W-:Y:S06]  /*23d0*/  BAR.SYNC.DEFER_BLOCKING 0x0 ;  /* 0x0000000000007b1d */ /* 0x000fec0000010000 */
[----:B------:R-:W-:-:S04]  /*23e0*/  DEPBAR.LE SB0, 0x0 ;  /* 0x000080000000791a */ /* 0x000fc80000000000 */
[----:B------:R-:W-:Y:S06]  /*23f0*/  BAR.SYNC.DEFER_BLOCKING 0x0 ;  /* 0x0000000000007b1d */ /* 0x000fec0000010000 */
[----:B------:R1:W1:Y:S04]  /*2400*/  LDSM.16.M88.4 R44, [R21+0x10100] ;  /* 0x01010000152c783b */ /* 0x0002680000000200 */
[----:B------:R1:W1:Y:S04]  /*2410*/  LDSM.16.M88.4 R36, [R21+0x10900] ;  /* 0x010900001524783b */ /* 0x0002680000000200 */
[----:B---3--:R3:W1:Y:S04]  /*2420*/  LDSM.16.M88.4 R28, [R21+0x11100] ;  /* 0x01110000151c783b */ /* 0x0086680000000200 */
[----:B------:R3:W1:Y:S04]  /*2430*/  LDSM.16.M88.4 R56, [R24] ;  /* 0x000000001838783b */ /* 0x0006680000000200 */
[----:B------:R3:W1:Y:S04]  /*2440*/  LDSM.16.M88.4 R20, [R24+0x800] ;  /* 0x000800001814783b */ /* 0x0006680000000200 */
[----:B------:R3:W1:Y:S04]  /*2450*/  LDSM.16.M88.4 R48, [R24+0x1000] ;  /* 0x001000001830783b */ /* 0x0006680000000200 */
[----:B------:R-:W-:Y:S01]  /*2460*/  @!PT LDS RZ, [RZ] ;  /* 0x00000000fffff984 */ /* 0x000fe20000000800 */
[----:B------:R-:W-:Y:S01]  /*2470*/  @!PT LDS RZ, [RZ] ;  /* 0x00000000fffff984 */ /* 0x000fe20000000800 */
[----:B------:R-:W-:Y:S01]  /*2480*/  @!PT LDS RZ, [RZ] ;  /* 0x00000000fffff984 */ /* 0x000fe20000000800 */
[----:B------:R5:W-:Y:S01]  /*2490*/  LDGSTS.E.BYPASS.LTC128B.128 [R41+0x100], [R16.64], !P0 ;  /* 0x0010000010297fae */ /* 0x000be2000c101d56 */
[----:B------:R-:W-:-:S02]  /*24a0*/  ISETP.LT.OR P0, PT, R0, 0x1, P1 ;  /* 0x000000010000780c */ /* 0x000fc40000f01670 */
[----:B------:R-:W-:Y:S02]  /*24b0*/  ISETP.GE.AND P1, PT, R13, c[0x0][0x1d4], PT ;  /* 0x000075000d007a0c */ /* 0x000fe40003f26270 */
[----:B------:R-:W-:-:S05]  /*24c0*/  SHF.R.S32.HI R13, RZ, 0x1f, R34 ;  /* 0x0000001fff0d7819 */ /* 0x000fca0000011422 */
[----:B------:R3:W-:Y:S04]  /*24d0*/  STL [R1+0x2c], R13 ;  /* 0x00002c0d01007387 */ /* 0x0007e80000100800 */
[----:B------:R3:W-:Y:S01]  /*24e0*/  STL [R1+0x28], R12 ;  /* 0x0000280c01007387 */ /* 0x0007e20000100800 */
[----:B-----5:R-:W-:-:S05]  /*24f0*/  IMAD.WIDE R16, R35, 0x2, R18 ;  /* 0x0000000223107825 */ /* 0x020fca00078e0212 */
[----:B------:R5:W-:Y:S01]  /*2500*/  LDGSTS.E.BYPASS.LTC128B.128 [R41+0x1900], [R16.64], !P0 ;  /* 0x0190000010297fae */ /* 0x000be2000c101d56 */
[----:B------:R-:W-:Y:S01]  /*2510*/  ISETP.LT.OR P0, PT, R0, 0x1, P2 ;  /* 0x000000010000780c */ /* 0x000fe20001701670 */
[----:B-----5:R-:W-:-:S04]  /*2520*/  IMAD.WIDE R16, R34, 0x2, R18 ;  /* 0x0000000222107825 */ /* 0x020fc800078e0212 */
[----:B------:R-:W-:-:S08]  /*2530*/  IMAD.WIDE R18, R33, 0x2, R18 ;  /* 0x0000000221127825 */ /* 0x000fd000078e0212 */
[----:B------:R3:W-:Y:S01]  /*2540*/  LDGSTS.E.BYPASS.LTC128B.128 [R41+0x3100], [R16.64], !P0 ;  /* 0x0310000010297fae */ /* 0x0007e2000c101d56 */
[----:B------:R-:W-:-:S13]  /*2550*/  ISETP.LT.OR P0, PT, R0, 0x1, P1 ;  /* 0x000000010000780c */ /* 0x000fda0000f01670 */
[----:B------:R3:W-:Y:S01]  /*2560*/  LDGSTS.E.BYPASS.LTC128B.128 [R41+0x4900], [R18.64], !P0 ;  /* 0x0490000012297fae */ /* 0x0007e2000c101d56 */
[----:B------:R-:W-:-:S13]  /*2570*/  ISETP.GT.AND P0, PT, R156, 0x7f, PT ;  /* 0x0000007f9c00780c */ /* 0x000fda0003f04270 */
[----:B------:R-:W-:Y:S05]  /*2580*/  @P0 BRA `(.L_x_388) ;  /* 0x0000027000000947 */ /* 0x000fea0003800000 */
[----:B-12-4-:R-:W-:Y:S05]  /*2590*/  BRA.DIV ~URZ, `(.L_x_389) ;  /* 0x000116227f007947 */ /* 0x016fea000b800000 */
[----:B------:R-:W1:Y:S04]  /*25a0*/  SHFL.IDX PT, R11, R11, 0x1, 0x181f ;  /* 0x00381f000b0b7f89 */ /* 0x000e6800000e0000 */
[----:B------:R-:W2:Y:S02]  /*25b0*/  SHFL.IDX PT, R8, R8, 0x1, 0x181f ;  /* 0x00381f0008087f89 */ /* 0x000ea400000e0000 */
.L_x_445:
[----:B---3--:R-:W3:Y:S04]  /*25c0*/  LDL R16, [R1+0x14] ;  /* 0x0000140001107983 */ /* 0x008ee80000100800 */
[----:B------:R-:W4:Y:S04]  /*25d0*/  LDL R17, [R1+0x2c] ;  /* 0x00002c0001117983 */ /* 0x000f280000100800 */
[----:B------:R-:W5:Y:S04]  /*25e0*/  LDL R18, [R1+0x1c] ;  /* 0x00001c0001127983 */ /* 0x000f680000100800 */
[----:B--2---:R-:W2:Y:S04]  /*25f0*/  LDL R19, [R1+0x10] ;  /* 0x0000100001137983 */ /* 0x004ea80000100800 */
[----:B------:R-:W2:Y:S01]  /*2600*/  LDL R24, [R1+0x28] ;  /* 0x0000280001187983 */ /* 0x000ea20000100800 */
[----:B------:R-:W-:-:S02]  /*2610*/  SHF.R.S32.HI R12, RZ, 0x1f, R9 ;  /* 0x0000001fff0c7819 */ /* 0x000fc40000011409 */
[----:B------:R-:W-:Y:S02]  /*2620*/  SHF.R.S32.HI R13, RZ, 0x1f, R9 ;  /* 0x0000001fff0d7819 */ /* 0x000fe40000011409 */
[-C--:B------:R-:W-:Y:S02]  /*2630*/  LEA.HI R12, R12, R9.reuse, RZ, 0x3 ;  /* 0x000000090c0c7211 */ /* 0x080fe400078f18ff */
[----:B------:R-:W-:Y:S02]  /*2640*/  LEA.HI R13, R13, R9, RZ, 0x3 ;  /* 0x000000090d0d7211 */ /* 0x000fe400078f18ff */
[----:B------:R-:W-:Y:S02]  /*2650*/  LOP3.LUT R12, R12, 0xfffffff8, RZ, 0xc0, !PT ;  /* 0xfffffff80c0c7812 */ /* 0x000fe400078ec0ff */
[----:B------:R-:W-:Y:S02]  /*2660*/  LOP3.LUT R13, R13, 0xfffffff8, RZ, 0xc0, !PT ;  /* 0xfffffff80d0d7812 */ /* 0x000fe400078ec0ff */
[----:B------:R-:W-:-:S02]  /*2670*/  LEA R14, P0, R12, R8, 0x1 ;  /* 0x000000080c0e7211 */ /* 0x000fc400078008ff */
[----:B------:R-:W-:Y:S01]  /*2680*/  SHF.R.S32.HI R13, RZ, 0x1f, R13 ;  /* 0x0000001fff0d7819 */ /* 0x000fe2000001140d */
[C---:B------:R-:W-:Y:S02]  /*2690*/  IMAD.SHL.U32 R25, R10.reuse, 0x8, RZ ;  /* 0x000000080a197824 */ /* 0x040fe400078e00ff */
[----:B------:R-:W-:Y:S01]  /*26a0*/  IMAD.SHL.U32 R26, R10, 0x8, RZ ;  /* 0x000000080a1a7824 */ /* 0x000fe200078e00ff */
[----:B-1----:R-:W-:-:S04]  /*26b0*/  LEA.HI.X R15, R12, R11, R13, 0x1, P0 ;  /* 0x0000000b0c0f7211 */ /* 0x002fc800000f0c0d */
[----:B------:R-:W-:Y:S02]  /*26c0*/  SHF.R.S32.HI R26, RZ, 0x1f, R26 ;  /* 0x0000001fff1a7819 */ /* 0x000fe4000001141a */
[----:B---3--:R-:W-:-:S04]  /*26d0*/  LEA R12, P0, R16, R8, 0x1 ;  /* 0x00000008100c7211 */ /* 0x008fc800078008ff */
[----:B----4-:R-:W-:Y:S02]  /*26e0*/  LEA.HI.X R13, R16, R11, R17, 0x1, P0 ;  /* 0x0000000b100d7211 */ /* 0x010fe400000f0c11 */
[----:B------:R-:W-:-:S04]  /*26f0*/  LEA R16, P0, R25, R8, 0x1 ;  /* 0x0000000819107211 */ /* 0x000fc800078008ff */
[C---:B------:R-:W-:Y:S02]  /*2700*/  LEA.HI.X R17, R25.reuse, R11, R26, 0x1, P0 ;  /* 0x0000000b19117211 */ /* 0x040fe400000f0c1a */
[----:B------:R-:W-:-:S04]  /*2710*/  ISETP.GE.AND P0, PT, R25, c[0x0][0x1d4], PT ;  /* 0x0000750019007a0c */ /* 0x000fc80003f06270 */
[----:B------:R-:W-:-:S13]  /*2720*/  ISETP.LT.OR P0, PT, R0, 0x21, P0 ;  /* 0x000000210000780c */ /* 0x000fda0000701670 */
[----:B------:R-:W-:Y:S01]  /*2730*/  @!PT LDS RZ, [RZ] ;  /* 0x00000000fffff984 */ /* 0x000fe20000000800 */
[----:B------:R-:W-:Y:S01]  /*2740*/  @!PT LDS RZ, [RZ] ;  /* 0x00000000fffff984 */ /* 0x000fe20000000800 */
[----:B------:R-:W-:Y:S01]  /*2750*/  @!PT LDS RZ, [RZ] ;  /* 0x00000000fffff984 */ /* 0x000fe20000000800 */
[----:B-----5:R2:W-:Y:S02]  /*2760*/  LDGSTS.E.BYPASS.LTC128B.128 [R18+0x1100], [R16.64], !P0 ;  /* 0x0110000010127fae */ /* 0x0205e4000c101d56 */
[----:B--2---:R-:W-:-:S04]  /*2770*/  LEA R16, P0, R19, R8, 0x1 ;  /* 0x0000000813107211 */ /* 0x004fc800078008ff */
[----:B------:R-:W-:Y:S02]  /*2780*/  LEA.HI.X R17, R19, R11, R24, 0x1, P0 ;  /* 0x0000000b13117211 */ /* 0x000fe400000f0c18 */
[----:B------:R-:W-:-:S04]  /*2790*/  ISETP.GE.AND P0, PT, R9, c[0x0][0x1d4], PT ;  /* 0x0000750009007a0c */ /* 0x000fc80003f06270 */
[----:B------:R-:W-:-:S13]  /*27a0*/  ISETP.LT.OR P0, PT, R0, 0x21, P0 ;  /* 0x000000210000780c */ /* 0x000fda0000701670 */
[----:B------:R1:W-:Y:S01]  /*27b0*/  LDGSTS.E.BYPASS.LTC128B.128 [R18+0x2900], [R14.64], !P0 ;  /* 0x029000000e127fae */ /* 0x0003e2000c101d56 */
[----:B------:R-:W-:-:S13]  /*27c0*/  ISETP.LT.OR P0, PT, R0, 0x21, P2 ;  /* 0x000000210000780c */ /* 0x000fda0001701670 */
[----:B------:R1:W-:Y:S01]  /*27d0*/  LDGSTS.E.BYPASS.LTC128B.128 [R18+0x4100], [R12.64], !P0 ;  /* 0x041000000c127fae */ /* 0x0003e2000c101d56 */
[----:B------:R-:W-:-:S13]  /*27e0*/  ISETP.LT.OR P0, PT, R0, 0x21, P1 ;  /* 0x000000210000780c */ /* 0x000fda0000f01670 */
[----:B------:R1:W-:Y:S02]  /*27f0*/  LDGSTS.E.BYPASS.LTC128B.128 [R18+0x5900], [R16.64], !P0 ;  /* 0x0590000010127fae */ /* 0x0003e4000c101d56 */
.L_x_388:
[----:B-12-4-:R-:W-:Y:S05]  /*2800*/  BSYNC B0 ;  /* 0x0000000000007941 */ /* 0x016fea0003800000 */
.L_x_387:
[----:B------:R-:W2:Y:S04]  /*2810*/  LDL R61, [R1+0x4] ;  /* 0x00000400013d7983 */ /* 0x000ea80000100800 */
[----:B------:R-:W4:Y:S01]  /*2820*/  LDL R60, [R1] ;  /* 0x00000000013c7983 */ /* 0x000f220000100800 */
[----:B------:R-:W-:Y:S01]  /*2830*/  IMAD.MOV.U32 R0, RZ, RZ, 0x40 ;  /* 0x00000040ff007424 */ /* 0x000fe200078e00ff */
[----:B------:R-:W-:Y:S02]  /*2840*/  LOP3.LUT P0, RZ, R10, 0x4, RZ, 0xc0, !PT ;  /* 0x000000040aff7812 */ /* 0x000fe4000780c0ff */
[----:B------:R-:W0:Y:S01]  /*2850*/  LDGDEPBAR ;  /* 0x00000000000079af */ /* 0x000e220000000000 */
[----:B------:R-:W-:Y:S01]  /*2860*/  WARPSYNC 0xffffffff ;  /* 0xffffffff00007948 */ /* 0x000fe20003800000 */
[----:B------:R-:W-:Y:S01]  /*2870*/  SEL R0, R0, 0xffffffc0, !P0 ;  /* 0xffffffc000007807 */ /* 0x000fe20004000000 */
[----:B---3--:R-:W-:Y:S01]  /*2880*/  HMMA.16816.F32.BF16 R12, R160, R44, RZ ;  /* 0x0000002ca00c723c */ /* 0x008fe200000418ff */
[----:B------:R-:W-:-:S06]  /*2890*/  UISETP.GT.AND UP0, UPT, UR4, UR8, UPT ;  /* 0x000000080400728c */ /* 0x000fcc000bf04270 */
[----:B------:R-:W-:Y:S01]  /*28a0*/  PLOP3.LUT P0, PT, PT, PT, UP0, 0x40, 0x0 ;  /* 0x000000000000781c */ /* 0x000fe20003f0e808 */
[C---:B------:R-:W-:Y:S08]  /*28b0*/  HMMA.16816.F32.BF16 R44, R160.reuse, R46, RZ ;  /* 0x0000002ea02c723c */ /* 0x040ff000000418ff */
[----:B------:R-:W-:Y:S08]  /*28c0*/  HMMA.16816.F32.BF16 R40, R160, R36, RZ ;  /* 0x00000024a028723c */ /* 0x000ff000000418ff */
[C---:B------:R-:W-:Y:S08]  /*28d0*/  HMMA.16816.F32.BF16 R12, R164.reuse, R56, R12 ;  /* 0x00000038a40c723c */ /* 0x040ff0000004180c */
[----:B------:R-:W-:Y:S08]  /*28e0*/  HMMA.16816.F32.BF16 R44, R164, R58, R44 ;  /* 0x0000003aa42c723c */ /* 0x000ff0000004182c */
[C---:B------:R-:W-:Y:S08]  /*28f0*/  HMMA.16816.F32.BF16 R36, R160.reuse, R38, RZ ;  /* 0x00000026a024723c */ /* 0x040ff000000418ff */
[C---:B------:R-:W-:Y:S08]  /*2900*/  HMMA.16816.F32.BF16 R32, R160.reuse, R28, RZ ;  /* 0x0000001ca020723c */ /* 0x040ff000000418ff */
[----:B------:R-:W-:Y:S08]  /*2910*/  HMMA.16816.F32.BF16 R28, R160, R30, RZ ;  /* 0x0000001ea01c723c */ /* 0x000ff000000418ff */
[C---:B------:R-:W-:Y:S08]  /*2920*/  HMMA.16816.F32.BF16 R40, R164.reuse, R20, R40 ;  /* 0x00000014a428723c */ /* 0x040ff00000041828 */
[C---:B------:R-:W-:Y:S08]  /*2930*/  HMMA.16816.F32.BF16 R36, R164.reuse, R22, R36 ;  /* 0x00000016a424723c */ /* 0x040ff00000041824 */
[C---:B------:R-:W-:Y:S08]  /*2940*/  HMMA.16816.F32.BF16 R32, R164.reuse, R48, R32 ;  /* 0x00000030a420723c */ /* 0x040ff00000041820 */
[----:B------:R-:W-:Y:S01]  /*2950*/  HMMA.16816.F32.BF16 R28, R164, R50, R28 ;  /* 0x00000032a41c723c */ /* 0x000fe2000004181c */
[--C-:B--2---:R-:W-:Y:S01]  /*2960*/  IMAD.IADD R251, R61, 0x1, R0.reuse ;  /* 0x000000013dfb7824 */ /* 0x104fe200078e0200 */
[----:B------:R-:W-:Y:S01]  /*2970*/  LDSM.16.M88.4 R56, [R61+0x11900] ;  /* 0x011900003d38783b */ /* 0x000fe20000000200 */
[----:B----4-:R-:W-:-:S03]  /*2980*/  IMAD.IADD R245, R60, 0x1, R0 ;  /* 0x000000013cf57824 */ /* 0x010fc600078e0200 */
[----:B------:R-:W1:Y:S01]  /*2990*/  LDSM.16.M88.4 R52, [R251+0x10100] ;  /* 0x01010000fb34783b */ /* 0x000e620000000200 */
[C---:B------:R-:W-:Y:S02]  /*29a0*/  IADD3 R244, R60.reuse, 0x1800, RZ ;  /* 0x000018003cf47810 */ /* 0x040fe40007ffe0ff */
[C---:B------:R-:W-:Y:S01]  /*29b0*/  IADD3 R243, R60.reuse, 0x2000, RZ ;  /* 0x000020003cf37810 */ /* 0x040fe20007ffe0ff */
[----:B------:R-:W-:Y:S01]  /*29c0*/  LDSM.16.M88.4 R24, [R245] ;  /* 0x00000000f518783b */ /* 0x000fe20000000200 */
[C---:B------:R-:W-:Y:S02]  /*29d0*/  IADD3 R242, R60.reuse, 0x2800, RZ ;  /* 0x000028003cf27810 */ /* 0x040fe40007ffe0ff */
[C---:B------:R-:W-:Y:S01]  /*29e0*/  IADD3 R241, R60.reuse, 0x3000, RZ ;  /* 0x000030003cf17810 */ /* 0x040fe20007ffe0ff */
[----:B------:R-:W2:Y:S01]  /*29f0*/  LDSM.16.M88.4 R8, [R251+0x10900] ;  /* 0x01090000fb08783b */ /* 0x000ea20000000200 */
[C---:B------:R-:W-:Y:S02]  /*2a00*/  IADD3 R240, R60.reuse, 0x3800, RZ ;  /* 0x000038003cf07810 */ /* 0x040fe40007ffe0ff */
[C---:B------:R-:W-:Y:S01]  /*2a10*/  IADD3 R239, R60.reuse, 0x4000, RZ ;  /* 0x000040003cef7810 */ /* 0x040fe20007ffe0ff */
[----:B------:R-:W3:Y:S01]  /*2a20*/  LDSM.16.M88.4 R16, [R251+0x11100] ;  /* 0x01110000fb10783b */ /* 0x000ee20000000200 */
[----:B------:R-:W-:-:S02]  /*2a30*/  IADD3 R238, R60, 0x4800, RZ ;  /* 0x000048003cee7810 */ /* 0x000fc40007ffe0ff */
[C---:B------:R-:W-:Y:S01]  /*2a40*/  IADD3 R237, R60.reuse, 0x5000, RZ ;  /* 0x000050003ced7810 */ /* 0x040fe20007ffe0ff */
[----:B------:R-:W4:Y:S01]  /*2a50*/  LDSM.16.M88.4 R20, [R245+0x800] ;  /* 0x00080000f514783b */ /* 0x000f220000000200 */
[----:B------:R-:W-:-:S03]  /*2a60*/  IADD3 R236, R60, 0x5800, RZ ;  /* 0x000058003cec7810 */ /* 0x000fc60007ffe0ff */
[----:B------:R-:W5:Y:S01]  /*2a70*/  LDSM.16.M88.4 R48, [R245+0x1000] ;  /* 0x00100000f530783b */ /* 0x000f620000000200 */
[C---:B-1----:R-:W-:Y:S08]  /*2a80*/  HMMA.16816.F32.BF16 R12, R180.reuse, R52, R12 ;  /* 0x00000034b40c723c */ /* 0x042ff0000004180c */
[C---:B------:R-:W-:Y:S01]  /*2a90*/  HMMA.16816.F32.BF16 R44, R180.reuse, R54, R44 ;  /* 0x00000036b42c723c */ /* 0x040fe2000004182c */
[----:B------:R-:W1:Y:S07]  /*2aa0*/  LDSM.16.M88.4 R52, [R60+0x1800] ;  /* 0x001800003c34783b */ /* 0x000e6e0000000200 */
[----:B--2---:R-:W-:Y:S08]  /*2ab0*/  HMMA.16816.F32.BF16 R40, R180, R8, R40 ;  /* 0x00000008b428723c */ /* 0x004ff00000041828 */
[C---:B------:R-:W-:Y:S08]  /*2ac0*/  HMMA.16816.F32.BF16 R12, R184.reuse, R24, R12 ;  /* 0x00000018b80c723c */ /* 0x040ff0000004180c */
[----:B------:R-:W-:Y:S01]  /*2ad0*/  HMMA.16816.F32.BF16 R44, R184, R26, R44 ;  /* 0x0000001ab82c723c */ /* 0x000fe2000004182c */
[----:B------:R-:W-:Y:S07]  /*2ae0*/  LDSM.16.M88.4 R24, [R251+0x11900] ;  /* 0x01190000fb18783b */ /* 0x000fee0000000200 */
[C---:B------:R-:W-:Y:S01]  /*2af0*/  HMMA.16816.F32.BF16 R36, R180.reuse, R10, R36 ;  /* 0x0000000ab424723c */ /* 0x040fe20000041824 */
[----:B------:R-:W2:Y:S07]  /*2b00*/  LDSM.16.M88.4 R8, [R61+0x12100] ;  /* 0x012100003d08783b */ /* 0x000eae0000000200 */
[C---:B---3--:R-:W-:Y:S08]  /*2b10*/  HMMA.16816.F32.BF16 R32, R180.reuse, R16, R32 ;  /* 0x00000010b420723c */ /* 0x048ff00000041820 */
[----:B------:R-:W-:Y:S01]  /*2b20*/  HMMA.16816.F32.BF16 R28, R180, R18, R28 ;  /* 0x00000012b41c723c */ /* 0x000fe2000004181c */
[----:B------:R-:W3:Y:S07]  /*2b30*/  LDSM.16.M88.4 R16, [R61+0x12900] ;  /* 0x012900003d10783b */ /* 0x000eee0000000200 */
[C---:B------:R-:W-:Y:S08]  /*2b40*/  HMMA.16816.F32.BF16 R12, R188.reuse, R56, R12 ;  /* 0x00000038bc0c723c */ /* 0x040ff0000004180c */
[----:B------:R-:W-:Y:S01]  /*2b50*/  HMMA.16816.F32.BF16 R44, R188, R58, R44 ;  /* 0x0000003abc2c723c */ /* 0x000fe2000004182c */
[----:B------:R-:W-:Y:S07]  /*2b60*/  LDSM.16.M88.4 R56, [R245+0x1800] ;  /* 0x00180000f538783b */ /* 0x000fee0000000200 */
[C---:B----4-:R-:W-:Y:S08]  /*2b70*/  HMMA.16816.F32.BF16 R40, R184.reuse, R20, R40 ;  /* 0x00000014b828723c */ /* 0x050ff00000041828 */
[C---:B------:R-:W-:Y:S01]  /*2b80*/  HMMA.16816.F32.BF16 R36, R184.reuse, R22, R36 ;  /* 0x00000016b824723c */ /* 0x040fe20000041824 */
[----:B------:R-:W4:Y:S07]  /*2b90*/  LDSM.16.M88.4 R20, [R60+0x2000] ;  /* 0x002000003c14783b */ /* 0x000f2e0000000200 */
[C---:B-----5:R-:W-:Y:S08]  /*2ba0*/  HMMA.16816.F32.BF16 R32, R184.reuse, R48, R32 ;  /* 0x00000030b820723c */ /* 0x060ff00000041820 */
[----:B------:R-:W-:Y:S01]  /*2bb0*/  HMMA.16816.F32.BF16 R28, R184, R50, R28 ;  /* 0x00000032b81c723c */ /* 0x000fe2000004181c */
[----:B------:R-:W5:Y:S07]  /*2bc0*/  LDSM.16.M88.4 R48, [R60+0x2800] ;  /* 0x002800003c30783b */ /* 0x000f6e0000000200 */
[C---:B-1----:R-:W-:Y:S08]  /*2bd0*/  HMMA.16816.F32.BF16 R12, R192.reuse, R52, R12 ;  /* 0x00000034c00c723c */ /* 0x042ff0000004180c */
[----:B------:R-:W-:Y:S01]  /*2be0*/  HMMA.16816.F32.BF16 R44, R192, R54, R44 ;  /* 0x00000036c02c723c */ /* 0x000fe2000004182c */
[----:B------:R-:W-:Y:S07]  /*2bf0*/  LDSM.16.M88.4 R52, [R61+0x13100] ;  /* 0x013100003d34783b */ /* 0x000fee0000000200 */
[C---:B--2---:R-:W-:Y:S08]  /*2c00*/  HMMA.16816.F32.BF16 R40, R188.reuse, R8, R40 ;  /* 0x00000008bc28723c */ /* 0x044ff00000041828 */
[C---:B------:R-:W-:Y:S01]  /*2c10*/  HMMA.16816.F32.BF16 R36, R188.reuse, R10, R36 ;  /* 0x0000000abc24723c */ /* 0x040fe20000041824 */
[----:B------:R-:W1:Y:S07]  /*2c20*/  LDSM.16.M88.4 R8, [R251+0x12100] ;  /* 0x01210000fb08783b */ /* 0x000e6e0000000200 */
[C---:B---3--:R-:W-:Y:S08]  /*2c30*/  HMMA.16816.F32.BF16 R32, R188.reuse, R16, R32 ;  /* 0x00000010bc20723c */ /* 0x048ff00000041820 */
[----:B------:R-:W-:Y:S01]  /*2c40*/  HMMA.16816.F32.BF16 R28, R188, R18, R28 ;  /* 0x00000012bc1c723c */ /* 0x000fe2000004181c */
[----:B------:R-:W2:Y:S07]  /*2c50*/  LDSM.16.M88.4 R16, [R251+0x12900] ;  /* 0x01290000fb10783b */ /* 0x000eae0000000200 */
[C---:B------:R-:W-:Y:S08]  /*2c60*/  HMMA.16816.F32.BF16 R12, R196.reuse, R24, R12 ;  /* 0x00000018c40c723c */ /* 0x040ff0000004180c */
[----:B------:R-:W-:Y:S01]  /*2c70*/  HMMA.16816.F32.BF16 R44, R196, R26, R44 ;  /* 0x0000001ac42c723c */ /* 0x000fe2000004182c */
[----:B------:R-:W-:Y:S07]  /*2c80*/  LDSM.16.M88.4 R24, [R60+0x3000] ;  /* 0x003000003c18783b */ /* 0x000fee0000000200 */
[C---:B----4-:R-:W-:Y:S08]  /*2c90*/  HMMA.16816.F32.BF16 R40, R192.reuse, R20, R40 ;  /* 0x00000014c028723c */ /* 0x050ff00000041828 */
[C---:B------:R-:W-:Y:S01]  /*2ca0*/  HMMA.16816.F32.BF16 R36, R192.reuse, R22, R36 ;  /* 0x00000016c024723c */ /* 0x040fe20000041824 */
[----:B------:R-:W3:Y:S07]  /*2cb0*/  LDSM.16.M88.4 R20, [R245+0x2000] ;  /* 0x00200000f514783b */ /* 0x000eee0000000200 */
[C---:B-----5:R-:W-:Y:S08]  /*2cc0*/  HMMA.16816.F32.BF16 R32, R192.reuse, R48, R32 ;  /* 0x00000030c020723c */ /* 0x060ff00000041820 */
[----:B------:R-:W-:Y:S01]  /*2cd0*/  HMMA.16816.F32.BF16 R28, R192, R50, R28 ;  /* 0x00000032c01c723c */ /* 0x000fe2000004181c */
[----:B------:R-:W4:Y:S07]  /*2ce0*/  LDSM.16.M88.4 R48, [R245+0x2800] ;  /* 0x00280000f530783b */ /* 0x000f2e0000000200 */
[C---:B------:R-:W-:Y:S08]  /*2cf0*/  HMMA.16816.F32.BF16 R12, R200.reuse, R56, R12 ;  /* 0x00000038c80c723c */ /* 0x040ff0000004180c */
[----:B------:R-:W-:Y:S01]  /*2d00*/  HMMA.16816.F32.BF16 R44, R200, R58, R44 ;  /* 0x0000003ac82c723c */ /* 0x000fe2000004182c */
[----:B------:R-:W-:Y:S07]  /*2d10*/  LDSM.16.M88.4 R56, [R251+0x13100] ;  /* 0x01310000fb38783b */ /* 0x000fee0000000200 */
[C---:B-1----:R-:W-:Y:S08]  /*2d20*/  HMMA.16816.F32.BF16 R40, R196.reuse, R8, R40 ;  /* 0x00000008c428723c */ /* 0x042ff00000041828 */
[C---:B------:R-:W-:Y:S01]  /*2d30*/  HMMA.16816.F32.BF16 R36, R196.reuse, R10, R36 ;  /* 0x0000000ac424723c */ /* 0x040fe20000041824 */
[----:B------:R-:W1:Y:S07]  /*2d40*/  LDSM.16.M88.4 R8, [R61+0x13900] ;  /* 0x013900003d08783b */ /* 0x000e6e0000000200 */
[C---:B--2---:R-:W-:Y:S08]  /*2d50*/  HMMA.16816.F32.BF16 R32, R196.reuse, R16, R32 ;  /* 0x00000010c420723c */ /* 0x044ff00000041820 */
[----:B------:R-:W-:Y:S01]  /*2d60*/  HMMA.16816.F32.BF16 R28, R196, R18, R28 ;  /* 0x00000012c41c723c */ /* 0x000fe2000004181c */
[----:B------:R-:W2:Y:S07]  /*2d70*/  LDSM.16.M88.4 R16, [R61+0x14100] ;  /* 0x014100003d10783b */ /* 0x000eae0000000200 */
[C---:B------:R-:W-:Y:S08]  /*2d80*/  HMMA.16816.F32.BF16 R12, R204.reuse, R52, R12 ;  /* 0x00000034cc0c723c */ /* 0x040ff0000004180c */
[----:B------:R-:W-:Y:S01]  /*2d90*/  HMMA.16816.F32.BF16 R44, R204, R54, R44 ;  /* 0x00000036cc2c723c */ /* 0x000fe2000004182c */
[----:B------:R-:W-:Y:S07]  /*2da0*/  LDSM.16.M88.4 R52, [R245+0x3000] ;  /* 0x00300000f534783b */ /* 0x000fee0000000200 */
[C---:B---3--:R-:W-:Y:S08]  /*2db0*/  HMMA.16816.F32.BF16 R40, R200.reuse, R20, R40 ;  /* 0x00000014c828723c */ /* 0x048ff00000041828 */
[C---:B------:R-:W-:Y:S01]  /*2dc0*/  HMMA.16816.F32.BF16 R36, R200.reuse, R22, R36 ;  /* 0x00000016c824723c */ /* 0x040fe20000041824 */
[----:B------:R-:W3:Y:S07]  /*2dd0*/  LDSM.16.M88.4 R20, [R60+0x3800] ;  /* 0x003800003c14783b */ /* 0x000eee0000000200 */
[C---:B----4-:R-:W-:Y:S08]  /*2de0*/  HMMA.16816.F32.BF16 R32, R200.reuse, R48, R32 ;  /* 0x00000030c820723c */ /* 0x050ff00000041820 */
        /* <DEDUP_REMOVED lines=29> */
[C---:B---3--:R-:W-:Y:S08]  /*2fc0*/  HMMA.16816.F32.BF16 R12, R220.reuse, R20, R12 ;  /* 0x00000014dc0c723c */ /* 0x048ff0000004180c */
[----:B------:R-:W-:Y:S01]  /*2fd0*/  HMMA.16816.F32.BF16 R44, R220, R22, R44 ;  /* 0x00000016dc2c723c */ /* 0x000fe2000004182c */
[----:B------:R-:W-:Y:S07]  /*2fe0*/  LDSM.16.M88.4 R20, [R251+0x15100] ;  /* 0x01510000fb14783b */ /* 0x000fee0000000200 */
[C---:B------:R-:W-:Y:S08]  /*2ff0*/  HMMA.16816.F32.BF16 R40, R216.reuse, R24, R40 ;  /* 0x00000018d828723c */ /* 0x040ff00000041828 */
[C---:B------:R-:W-:Y:S01]  /*3000*/  HMMA.16816.F32.BF16 R36, R216.reuse, R26, R36 ;  /* 0x0000001ad824723c */ /* 0x040fe20000041824 */
[----:B------:R-:W3:Y:S07]  /*3010*/  LDSM.16.M88.4 R24, [R251+0x14900] ;  /* 0x01490000fb18783b */ /* 0x000eee0000000200 */
[C---:B----4-:R-:W-:Y:S08]  /*3020*/  HMMA.16816.F32.BF16 R32, R216.reuse, R48, R32 ;  /* 0x00000030d820723c */ /* 0x050ff00000041820 */
[----:B------:R-:W-:Y:S01]  /*3030*/  HMMA.16816.F32.BF16 R28, R216, R50, R28 ;  /* 0x00000032d81c723c */ /* 0x000fe2000004181c */
[----:B------:R-:W4:Y:S07]  /*3040*/  LDSM.16.M88.4 R48, [R60+0x5800] ;  /* 0x005800003c30783b */ /* 0x000f2e0000000200 */
[C---:B------:R-:W-:Y:S08]  /*3050*/  HMMA.16816.F32.BF16 R12, R224.reuse, R56, R12 ;  /* 0x00000038e00c723c */ /* 0x040ff0000004180c */
[----:B------:R-:W-:Y:S08]  /*3060*/  HMMA.16816.F32.BF16 R44, R224, R58, R44 ;  /* 0x0000003ae02c723c */ /* 0x000ff0000004182c */
[C---:B-1----:R-:W-:Y:S08]  /*3070*/  HMMA.16816.F32.BF16 R40, R220.reuse, R8, R40 ;  /* 0x00000008dc28723c */ /* 0x042ff00000041828 */
[C---:B------:R-:W-:Y:S01]  /*3080*/  HMMA.16816.F32.BF16 R36, R220.reuse, R10, R36 ;  /* 0x0000000adc24723c */ /* 0x040fe20000041824 */
[----:B------:R-:W1:Y:S07]  /*3090*/  LDSM.16.M88.4 R8, [R245+0x4800] ;  /* 0x00480000f508783b */ /* 0x000e6e0000000200 */
[C---:B--2---:R-:W-:Y:S08]  /*30a0*/  HMMA.16816.F32.BF16 R32, R220.reuse, R16, R32 ;  /* 0x00000010dc20723c */ /* 0x044ff00000041820 */
[----:B------:R-:W-:Y:S01]  /*30b0*/  HMMA.16816.F32.BF16 R28, R220, R18, R28 ;  /* 0x00000012dc1c723c */ /* 0x000fe2000004181c */
[----:B------:R-:W2:Y:S07]  /*30c0*/  LDSM.16.M88.4 R16, [R251+0x15900] ;  /* 0x01590000fb10783b */ /* 0x000eae0000000200 */
[C---:B---3--:R-:W-:Y:S08]  /*30d0*/  HMMA.16816.F32.BF16 R12, R228.reuse, R24, R12 ;  /* 0x00000018e40c723c */ /* 0x048ff0000004180c */
[----:B------:R-:W-:Y:S08]  /*30e0*/  HMMA.16816.F32.BF16 R44, R228, R26, R44 ;  /* 0x0000001ae42c723c */ /* 0x000ff0000004182c */
[C---:B------:R-:W-:Y:S08]  /*30f0*/  HMMA.16816.F32.BF16 R40, R224.reuse, R52, R40 ;  /* 0x00000034e028723c */ /* 0x040ff00000041828 */
[C---:B------:R-:W-:Y:S08]  /*3100*/  HMMA.16816.F32.BF16 R36, R224.reuse, R54, R36 ;  /* 0x00000036e024723c */ /* 0x040ff00000041824 */
[C---:B----4-:R-:W-:Y:S01]  /*3110*/  HMMA.16816.F32.BF16 R52, R224.reuse, R48, R32 ;  /* 0x00000030e034723c */ /* 0x050fe20000041820 */
[----:B------:R-:W3:Y:S07]  /*3120*/  LDSM.16.M88.4 R32, [R245+0x5000] ;  /* 0x00500000f520783b */ /* 0x000eee0000000200 */
[----:B------:R-:W-:Y:S01]  /*3130*/  HMMA.16816.F32.BF16 R48, R224, R50, R28 ;  /* 0x00000032e030723c */ /* 0x000fe2000004181c */
[----:B------:R-:W4:Y:S01]  /*3140*/  LDSM.16.M88.4 R28, [R245+0x5800] ;  /* 0x00580000f51c783b */ /* 0x000f220000000200 */
[----:B------:R-:W-:-:S06]  /*3150*/  DEPBAR.LE SB0, 0x0 ;  /* 0x000080000000791a */ /* 0x000fcc0000000000 */
[C---:B-1----:R-:W-:Y:S08]  /*3160*/  HMMA.16816.F32.BF16 R12, R232.reuse, R8, R12 ;  /* 0x00000008e80c723c */ /* 0x042ff0000004180c */
[----:B------:R-:W-:Y:S08]  /*3170*/  HMMA.16816.F32.BF16 R44, R232, R10, R44 ;  /* 0x0000000ae82c723c */ /* 0x000ff0000004182c */
[C---:B------:R-:W-:Y:S08]  /*3180*/  HMMA.16816.F32.BF16 R40, R228.reuse, R20, R40 ;  /* 0x00000014e428723c */ /* 0x040ff00000041828 */
[----:B------:R-:W-:Y:S01]  /*3190*/  HMMA.16816.F32.BF16 R36, R228, R22, R36 ;  /* 0x00000016e424723c */ /* 0x000fe20000041824 */
[----:B------:R-:W-:-:S02]  /*31a0*/  FMUL.FTZ R0, R12, c[0x0][0x320] ;  /* 0x0000c8000c007a20 */ /* 0x000fc40000410000 */
[----:B------:R-:W-:Y:S02]  /*31b0*/  FMUL.FTZ R9, R14, c[0x0][0x320] ;  /* 0x0000c8000e097a20 */ /* 0x000fe40000410000 */
[----:B------:R-:W-:Y:S02]  /*31c0*/  FMUL.FTZ R15, R15, c[0x0][0x320] ;  /* 0x0000c8000f0f7a20 */ /* 0x000fe40000410000 */
[----:B------:R-:W-:Y:S01]  /*31d0*/  FMUL.FTZ R13, R13, c[0x0][0x320] ;  /* 0x0000c8000d0d7a20 */ /* 0x000fe20000410000 */
[C---:B--2---:R-:W-:Y:S01]  /*31e0*/  HMMA.16816.F32.BF16 R52, R228.reuse, R16, R52 ;  /* 0x00000010e434723c */ /* 0x044fe20000041834 */
[----:B------:R-:W1:Y:S06]  /*31f0*/  MUFU.TANH R0, R0 ;  /* 0x0000000000007308 */ /* 0x000e6c0000002400 */
[----:B------:R-:W-:Y:S01]  /*3200*/  FMUL.FTZ R17, R44, c[0x0][0x320] ;  /* 0x0000c8002c117a20 */ /* 0x000fe20000410000 */
[----:B------:R-:W-:Y:S01]  /*3210*/  HMMA.16816.F32.BF16 R48, R228, R18, R48 ;  /* 0x00000012e430723c */ /* 0x000fe20000041830 */
[----:B------:R-:W-:Y:S01]  /*3220*/  FMUL.FTZ R16, R45, c[0x0][0x320] ;  /* 0x0000c8002d107a20 */ /* 0x000fe20000410000 */
[----:B------:R2:W1:Y:S06]  /*3230*/  MUFU.TANH R18, R13 ;  /* 0x0000000d00127308 */ /* 0x00046c0000002400 */
[C---:B---3--:R-:W-:Y:S02]  /*3240*/  HMMA.16816.F32.BF16 R40, R232.reuse, R32, R40 ;  /* 0x00000020e828723c */ /* 0x048fe40000041828 */
[----:B------:R-:W3:Y:S06]  /*3250*/  MUFU.TANH R9, R9 ;  /* 0x0000000900097308 */ /* 0x000eec0000002400 */
[C---:B------:R-:W-:Y:S02]  /*3260*/  HMMA.16816.F32.BF16 R36, R232.reuse, R34, R36 ;  /* 0x00000022e824723c */ /* 0x040fe40000041824 */
[----:B------:R-:W1:Y:S06]  /*3270*/  MUFU.TANH R15, R15 ;  /* 0x0000000f000f7308 */ /* 0x000e6c0000002400 */
[C---:B----4-:R-:W-:Y:S02]  /*3280*/  HMMA.16816.F32.BF16 R52, R232.reuse, R28, R52 ;  /* 0x0000001ce834723c */ /* 0x050fe40000041834 */
[----:B------:R-:W4:Y:S06]  /*3290*/  MUFU.TANH R17, R17 ;  /* 0x0000001100117308 */ /* 0x000f2c0000002400 */
[----:B------:R-:W-:Y:S02]  /*32a0*/  HMMA.16816.F32.BF16 R48, R232, R30, R48 ;  /* 0x0000001ee830723c */ /* 0x000fe40000041830 */
[----:B------:R-:W1:Y:S01]  /*32b0*/  MUFU.TANH R16, R16 ;  /* 0x0000001000107308 */ /* 0x000e620000002400 */
[----:B------:R-:W-:Y:S06]  /*32c0*/  BAR.SYNC.DEFER_BLOCKING 0x0 ;  /* 0x0000000000007b1d */ /* 0x000fec0000010000 */
[----:B------:R-:W-:Y:S05]  /*32d0*/  @P0 BRA `(.L_x_390) ;  /* 0x000005e000000947 */ /* 0x000fea0003800000 */
[----:B--23--:R-:W2:Y:S01]  /*32e0*/  S2R R71, SR_TID.X ;  /* 0x0000000000477919 */ /* 0x00cea20000002100 */
[----:B------:R-:W-:-:S02]  /*32f0*/  IMAD.MOV.U32 R70, RZ, RZ, c[0x0][0x2b8] ;  /* 0x0000ae00ff467624 */ /* 0x000fc400078e00ff */
[----:B------:R-:W-:Y:S01]  /*3300*/  IMAD.U32 R8, RZ, RZ, UR10 ;  /* 0x0000000aff087e24 */ /* 0x000fe2000f8e00ff */
[----:B------:R-:W3:Y:S02]  /*3310*/  LDL R67, [R1+0x3c] ;  /* 0x00003c0001437983 */ /* 0x000ee40000100800 */
[----:B------:R-:W-:Y:S02]  /*3320*/  ISETP.NE.AND P1, PT, R70, 0x1, PT ;  /* 0x000000014600780c */ /* 0x000fe40003f25270 */
[----:B------:R4:W5:Y:S04]  /*3330*/  LDL R64, [R1+0x2c] ;  /* 0x00002c0001407983 */ /* 0x0009680000100800 */
[----:B------:R4:W5:Y:S04]  /*3340*/  LDL R65, [R1+0x18] ;  /* 0x0000180001417983 */ /* 0x0009680000100800 */
[----:B------:R4:W5:Y:S04]  /*3350*/  LDL R66, [R1+0x30] ;  /* 0x0000300001427983 */ /* 0x0009680000100800 */
[----:B------:R4:W5:Y:S01]  /*3360*/  LDL R60, [R1+0x1c] ;  /* 0x00001c00013c7983 */ /* 0x0009620000100800 */
[----:B--2---:R-:W-:-:S03]  /*3370*/  LEA.HI R68, R2, R71, RZ, 0x3 ;  /* 0x0000004702447211 */ /* 0x004fc600078f18ff */
[----:B------:R4:W5:Y:S01]  /*3380*/  LDL R61, [R1+0x10] ;  /* 0x00001000013d7983 */ /* 0x0009620000100800 */
[----:B------:R-:W-:Y:S02]  /*3390*/  LEA.HI R69, R2, R71, RZ, 0x3 ;  /* 0x0000004702457211 */ /* 0x000fe400078f18ff */
[----:B------:R-:W-:Y:S01]  /*33a0*/  LOP3.LUT R68, R68, 0xfffffff8, RZ, 0xc0, !PT ;  /* 0xfffffff844447812 */ /* 0x000fe200078ec0ff */
[----:B------:R4:W5:Y:S01]  /*33b0*/  LDL R62, [R1+0x28] ;  /* 0x00002800013e7983 */ /* 0x0009620000100800 */
[----:B------:R-:W-:-:S03]  /*33c0*/  SHF.R.S32.HI R69, RZ, 0x3, R69 ;  /* 0x00000003ff457819 */ /* 0x000fc60000011445 */
[----:B------:R-:W-:Y:S01]  /*33d0*/  IMAD.IADD R68, R71, 0x1, -R68 ;  /* 0x0000000147447824 */ /* 0x000fe200078e0a44 */
[----:B------:R4:W5:Y:S03]  /*33e0*/  LDL R63, [R1+0x14] ;  /* 0x00001400013f7983 */ /* 0x0009660000100800 */
[----:B------:R-:W-:-:S05]  /*33f0*/  IMAD R68, R68, 0x20, R69 ;  /* 0x0000002044447824 */ /* 0x000fca00078e0245 */
[----:B------:R-:W-:-:S04]  /*3400*/  IADD3 R8, R68, UR17, R8 ;  /* 0x0000001144087c10 */ /* 0x000fc8000fffe008 */
[----:B------:R-:W-:-:S05]  /*3410*/  IADD3 R8, R8, -0x30, RZ ;  /* 0xffffffd008087810 */ /* 0x000fca0007ffe0ff */
[----:B------:R-:W-:-:S04]  /*3420*/  @P1 IMAD.HI.U32 R11, R8, c[0x0][0x2bc], RZ ;  /* 0x0000af00080b1a27 */ /* 0x000fc800078e00ff */
[----:B------:R-:W-:Y:S01]  /*3430*/  IMAD.MOV.U32 R10, RZ, RZ, R8 ;  /* 0x000000ffff0a7224 */ /* 0x000fe200078e0008 */
[----:B------:R-:W-:-:S04]  /*3440*/  @P1 SHF.R.U32.HI R10, RZ, c[0x0][0x2c0], R11 ;  /* 0x0000b000ff0a1a19 */ /* 0x000fc8000001160b */
[----:B------:R-:W-:-:S04]  /*3450*/  @!P3 IADD3 R13, P0, R10, UR20, RZ ;  /* 0x000000140a0dbc10 */ /* 0x000fc8000ff1e0ff */
[----:B------:R-:W-:Y:S02]  /*3460*/  @!P3 LEA.HI.X.SX32 R11, R10, UR7, 0x1, P0 ;  /* 0x000000070a0bbc11 */ /* 0x000fe400080f0eff */
[----:B------:R-:W-:Y:S01]  /*3470*/  @!P3 LEA R12, P0, R13, c[0x0][0x2a0], 0x2 ;  /* 0x0000a8000d0cba11 */ /* 0x000fe200078010ff */
[----:B------:R-:W-:-:S03]  /*3480*/  IMAD.MOV.U32 R14, RZ, RZ, RZ ;  /* 0x000000ffff0e7224 */ /* 0x000fc600078e00ff */
[----:B------:R-:W-:-:S05]  /*3490*/  @!P3 LEA.HI.X R13, R13, c[0x0][0x2a4], R11, 0x2, P0 ;  /* 0x0000a9000d0dba11 */ /* 0x000fca00000f140b */
[----:B------:R2:W4:Y:S01]  /*34a0*/  @!P3 LDG.E R14, [R12.64] ;  /* 0x000000160c0eb981 */ /* 0x000522000c1e1900 */
[----:B------:R-:W-:-:S03]  /*34b0*/  IMAD.MOV R10, RZ, RZ, -R10 ;  /* 0x000000ffff0a7224 */ /* 0x000fc600078e0a0a */
[----:B------:R-:W1:Y:S01]  /*34c0*/  S2R R69, SR_TID.X ;  /* 0x0000000000457919 */ /* 0x000e620000002100 */
[----:B------:R-:W-:-:S05]  /*34d0*/  IMAD R19, R10, c[0x0][0x2b8], R8 ;  /* 0x0000ae000a137a24 */ /* 0x000fca00078e0208 */
[----:B------:R-:W-:-:S05]  /*34e0*/  SHF.R.S32.HI R8, RZ, 0x1f, R19 ;  /* 0x0000001fff087819 */ /* 0x000fca0000011413 */
[----:B------:R-:W-:-:S04]  /*34f0*/  IMAD R8, R8, c[0x0][0x1e0], RZ ;  /* 0x0000780008087a24 */ /* 0x000fc800078e02ff */
[C---:B------:R-:W-:Y:S02]  /*3500*/  IMAD R8, R19.reuse, c[0x0][0x1e4], R8 ;  /* 0x0000790013087a24 */ /* 0x040fe400078e0208 */
[----:B--2---:R-:W-:-:S04]  /*3510*/  IMAD.WIDE.U32 R12, R19, c[0x0][0x1e0], RZ ;  /* 0x00007800130c7a25 */ /* 0x004fc800078e00ff */
[----:B------:R-:W-:Y:S01]  /*3520*/  IMAD.IADD R13, R13, 0x1, R8 ;  /* 0x000000010d0d7824 */ /* 0x000fe200078e0208 */
[----:B------:R-:W-:Y:S01]  /*3530*/  STL [R1+0xc], R19 ;  /* 0x00000c1301007387 */ /* 0x000fe20000100800 */
[----:B------:R-:W-:Y:S01]  /*3540*/  BSSY B0, `(.L_x_391) ;  /* 0x0000024000007945 */ /* 0x000fe20003800000 */
[----:B---3--:R-:W-:Y:S01]  /*3550*/  IMAD.MOV.U32 R68, RZ, RZ, R67 ;  /* 0x000000ffff447224 */ /* 0x008fe200078e0043 */
[----:B-1----:R-:W-:-:S04]  /*3560*/  LEA.HI R67, R2, R69, RZ, 0x3 ;  /* 0x0000004502437211 */ /* 0x002fc800078f18ff */
[----:B------:R-:W-:-:S05]  /*3570*/  LOP3.LUT R67, R67, 0xfffffff8, RZ, 0xc0, !PT ;  /* 0xfffffff843437812 */ /* 0x000fca00078ec0ff */
[----:B------:R-:W-:-:S04]  /*3580*/  IMAD.IADD R67, R69, 0x1, -R67 ;  /* 0x0000000145437824 */ /* 0x000fc800078e0a43 */
[----:B------:R-:W-:-:S05]  /*3590*/  IMAD.SHL.U32 R67, R67, 0x8, RZ ;  /* 0x0000000843437824 */ /* 0x000fca00078e00ff */
[----:B------:R-:W-:Y:S02]  /*35a0*/  ISETP.GE.AND P1, PT, R67, c[0x0][0x1d4], PT ;  /* 0x0000750043007a0c */ /* 0x000fe40003f26270 */
[----:B----4-:R-:W-:Y:S01]  /*35b0*/  SHF.R.S32.HI R10, RZ, 0x1f, R14 ;  /* 0x0000001fff0a7819 */ /* 0x010fe2000001140e */
[----:B------:R-:W-:-:S04]  /*35c0*/  IMAD.WIDE.U32 R12, R14, c[0x0][0x1f0], R12 ;  /* 0x00007c000e0c7a25 */ /* 0x000fc800078e000c */
[----:B------:R-:W-:Y:S01]  /*35d0*/  IMAD R10, R10, c[0x0][0x1f0], RZ ;  /* 0x00007c000a0a7a24 */ /* 0x000fe200078e02ff */
[----:B------:R1:W-:Y:S03]  /*35e0*/  STL [R1+0x8], R14 ;  /* 0x0000080e01007387 */ /* 0x0003e60000100800 */
[----:B------:R-:W-:Y:S01]  /*35f0*/  IMAD R10, R14, c[0x0][0x1f4], R10 ;  /* 0x00007d000e0a7a24 */ /* 0x000fe200078e020a */
[----:B------:R-:W-:-:S04]  /*3600*/  IADD3 R8, P0, R12, UR18, RZ ;  /* 0x000000120c087c10 */ /* 0x000fc8000ff1e0ff */
[----:B------:R-:W-:Y:S02]  /*3610*/  IADD3.X R12, R13, UR6, R10, P0, !PT ;  /* 0x000000060d0c7c10 */ /* 0x000fe400087fe40a */
[----:B------:R-:W-:-:S04]  /*3620*/  LEA R10, P0, R8, c[0x0][0x1c8], 0x1 ;  /* 0x00007200080a7a11 */ /* 0x000fc800078008ff */
[----:B------:R-:W-:Y:S02]  /*3630*/  LEA.HI.X R8, R8, c[0x0][0x1cc], R12, 0x1, P0 ;  /* 0x0000730008087a11 */ /* 0x000fe400000f0c0c */
[----:B-1----:R-:W-:-:S04]  /*3640*/  LEA.HI R14, R2, R69, RZ, 0x3 ;  /* 0x00000045020e7211 */ /* 0x002fc800078f18ff */
[----:B------:R-:W-:-:S04]  /*3650*/  SHF.R.S32.HI R14, RZ, 0x3, R14 ;  /* 0x00000003ff0e7819 */ /* 0x000fc8000001140e */
[----:B------:R-:W-:-:S04]  /*3660*/  IADD3 R13, -R14, 0x30, RZ ;  /* 0x000000300e0d7810 */ /* 0x000fc80007ffe1ff */
[----:B------:R-:W-:Y:S01]  /*3670*/  ISETP.GE.AND P0, PT, R13, 0x1, PT ;  /* 0x000000010d00780c */ /* 0x000fe20003f06270 */
[----:B------:R1:W2:Y:S04]  /*3680*/  SHFL.IDX PT, R11, R10, RZ, 0x181f ;  /* 0x00181fff0a0b7589 */ /* 0x0002a800000e0000 */
[----:B------:R1:W3:Y:S08]  /*3690*/  SHFL.IDX PT, R12, R8, RZ, 0x181f ;  /* 0x00181fff080c7589 */ /* 0x0002f000000e0000 */
[----:B------:R-:W-:Y:S05]  /*36a0*/  @!P0 BRA `(.L_x_392) ;  /* 0x000000d000008947 */ /* 0x000fea0003800000 */
[----:B--2---:R-:W-:-:S04]  /*36b0*/  LEA R24, P0, R67, R11, 0x1 ;  /* 0x0000000b43187211 */ /* 0x004fc800078008ff */
[----:B---3--:R-:W-:Y:S02]  /*36c0*/  LEA.HI.X R25, R67, R12, R68, 0x1, P0 ;  /* 0x0000000c43197211 */ /* 0x008fe400000f0c44 */
[----:B-----5:R-:W-:-:S03]  /*36d0*/  LEA R22, P0, R65, R11, 0x1 ;  /* 0x0000000b41167211 */ /* 0x020fc600078008ff */
[----:B------:R-:W-:Y:S01]  /*36e0*/  @!PT LDS RZ, [RZ] ;  /* 0x00000000fffff984 */ /* 0x000fe20000000800 */
[----:B------:R2:W-:Y:S01]  /*36f0*/  LDGSTS.E.BYPASS.LTC128B.128 [R60+0x10100], [R24.64], !P1 ;  /* 0x10100000183c7fae */ /* 0x0005e2000c901d56 */
[----:B------:R-:W-:Y:S02]  /*3700*/  LEA.HI.X R23, R65, R12, R66, 0x1, P0 ;  /* 0x0000000c41177211 */ /* 0x000fe400000f0c42 */
[----:B------:R-:W-:-:S03]  /*3710*/  LEA R20, P0, R63, R11, 0x1 ;  /* 0x0000000b3f147211 */ /* 0x000fc600078008ff */
[----:B------:R2:W-:Y:S01]  /*3720*/  LDGSTS.E.BYPASS.LTC128B.128 [R60+0x11900], [R22.64], !P6 ;  /* 0x11900000163c7fae */ /* 0x0005e2000f101d56 */
[----:B------:R-:W-:Y:S02]  /*3730*/  LEA.HI.X R21, R63, R12, R64, 0x1, P0 ;  /* 0x0000000c3f157211 */ /* 0x000fe400000f0c40 */
[----:B------:R-:W-:-:S03]  /*3740*/  LEA R26, P0, R61, R11, 0x1 ;  /* 0x0000000b3d1a7211 */ /* 0x000fc600078008ff */
[----:B------:R2:W-:Y:S01]  /*3750*/  LDGSTS.E.BYPASS.LTC128B.128 [R60+0x13100], [R20.64], !P5 ;  /* 0x13100000143c7fae */ /* 0x0005e2000e901d56 */
[----:B------:R-:W-:-:S05]  /*3760*/  LEA.HI.X R27, R61, R12, R62, 0x1, P0 ;  /* 0x0000000c3d1b7211 */ /* 0x000fca00000f0c3e */
[----:B------:R2:W-:Y:S04]  /*3770*/  LDGSTS.E.BYPASS.LTC128B.128 [R60+0x14900], [R26.64], !P4 ;  /* 0x149000001a3c7fae */ /* 0x0005e8000e101d56 */
.L_x_392:
[----:B------:R-:W-:Y:S05]  /*3780*/  BSYNC B0 ;  /* 0x0000000000007941 */ /* 0x000fea0003800000 */
.L_x_391:
[----:B------:R-:W-:Y:S01]  /*3790*/  ISETP.GE.AND P0, PT, R13, 0x21, PT ;  /* 0x000000210d00780c */ /* 0x000fe20003f06270 */
[----:B-1----:R-:W1:Y:S01]  /*37a0*/  SHFL.IDX PT, R8, R8, 0x1, 0x181f ;  /* 0x00381f0008087f89 */ /* 0x002e6200000e0000 */
[----:B------:R-:W-:Y:S03]  /*37b0*/  BSSY B0, `(.L_x_390) ;  /* 0x0000010000007945 */ /* 0x000fe60003800000 */
[----:B------:R-:W4:Y:S08]  /*37c0*/  SHFL.IDX PT, R10, R10, 0x1, 0x181f ;  /* 0x00381f000a0a7f89 */ /* 0x000f3000000e0000 */
[----:B------:R-:W-:Y:S05]  /*37d0*/  @!P0 BRA `(.L_x_393) ;  /* 0x000000d000008947 */ /* 0x000fea0003800000 */
[----:B--2-4-:R-:W-:-:S04]  /*37e0*/  LEA R22, P0, R67, R10, 0x1 ;  /* 0x0000000a43167211 */ /* 0x014fc800078008ff */
[----:B-1----:R-:W-:Y:S02]  /*37f0*/  LEA.HI.X R23, R67, R8, R68, 0x1, P0 ;  /* 0x0000000843177211 */ /* 0x002fe400000f0c44 */
[----:B-----5:R-:W-:-:S03]  /*3800*/  LEA R20, P0, R65, R10, 0x1 ;  /* 0x0000000a41147211 */ /* 0x020fc600078008ff */
[----:B------:R-:W-:Y:S01]  /*3810*/  @!PT LDS RZ, [RZ] ;  /* 0x00000000fffff984 */ /* 0x000fe20000000800 */
[----:B------:R1:W-:Y:S01]  /*3820*/  LDGSTS.E.BYPASS.LTC128B.128 [R60+0x11100], [R22.64], !P1 ;  /* 0x11100000163c7fae */ /* 0x0003e2000c901d56 */
[----:B------:R-:W-:Y:S02]  /*3830*/  LEA.HI.X R21, R65, R8, R66, 0x1, P0 ;  /* 0x0000000841157211 */ /* 0x000fe400000f0c42 */
[----:B---3--:R-:W-:-:S03]  /*3840*/  LEA R12, P0, R63, R10, 0x1 ;  /* 0x0000000a3f0c7211 */ /* 0x008fc600078008ff */
[----:B------:R1:W-:Y:S01]  /*3850*/  LDGSTS.E.BYPASS.LTC128B.128 [R60+0x12900], [R20.64], !P6 ;  /* 0x12900000143c7fae */ /* 0x0003e2000f101d56 */
[----:B------:R-:W-:Y:S02]  /*3860*/  LEA.HI.X R13, R63, R8, R64, 0x1, P0 ;  /* 0x000000083f0d7211 */ /* 0x000fe400000f0c40 */
[----:B------:R-:W-:-:S03]  /*3870*/  LEA R10, P0, R61, R10, 0x1 ;  /* 0x0000000a3d0a7211 */ /* 0x000fc600078008ff */
[----:B------:R1:W-:Y:S01]  /*3880*/  LDGSTS.E.BYPASS.LTC128B.128 [R60+0x14100], [R12.64], !P5 ;  /* 0x141000000c3c7fae */ /* 0x0003e2000e901d56 */
[----:B------:R-:W-:-:S05]  /*3890*/  LEA.HI.X R11, R61, R8, R62, 0x1, P0 ;  /* 0x000000083d0b7211 */ /* 0x000fca00000f0c3e */
[----:B------:R1:W-:Y:S04]  /*38a0*/  LDGSTS.E.BYPASS.LTC128B.128 [R60+0x15900], [R10.64], !P4 ;  /* 0x159000000a3c7fae */ /* 0x0003e8000e101d56 */
.L_x_393:
[----:B------:R-:W-:Y:S05]  /*38b0*/  BSYNC B0 ;  /* 0x0000000000007941 */ /* 0x000fea0003800000 */
.L_x_390:
[----:B-123--:R-:W1:Y:S01]  /*38c0*/  S2R R12, SR_TID.X ;  /* 0x00000000000c7919 */ /* 0x00ee620000002100 */
[----:B------:R-:W-:Y:S01]  /*38d0*/  LOP3.LUT R7, R7, 0xffffffe0, RZ, 0xc0, !PT ;  /* 0xffffffe007077812 */ /* 0x000fe200078ec0ff */
[----:B------:R-:W-:Y:S01]  /*38e0*/  UISETP.NE.AND UP0, UPT, UR13, URZ, UPT ;  /* 0x0000003f0d00728c */ /* 0x000fe2000bf05270 */
[----:B------:R-:W-:Y:S01]  /*38f0*/  SHF.R.S32.HI R11, RZ, 0x1f, R6 ;  /* 0x0000001fff0b7819 */ /* 0x000fe20000011406 */
[----:B------:R-:W-:Y:S01]  /*3900*/  IMAD.U32 R13, RZ, RZ, UR28 ;  /* 0x0000001cff0d7e24 */ /* 0x000fe2000f8e00ff */
[----:B------:R-:W-:Y:S01]  /*3910*/  ULDC UR17, c[0x0][0x324] ;  /* 0x0000c90000117ab9 */ /* 0x000fe20000000800 */
[----:B------:R-:W-:Y:S01]  /*3920*/  FMUL.FTZ R14, R40, c[0x0][0x320] ;  /* 0x0000c800280e7a20 */ /* 0x000fe20000410000 */
[----:B------:R-:W-:Y:S01]  /*3930*/  LEA.HI R11, R11, R6, RZ, 0x3 ;  /* 0x000000060b0b7211 */ /* 0x000fe200078f18ff */
[----:B------:R-:W-:Y:S01]  /*3940*/  FMUL.FTZ R52, R52, c[0x0][0x320] ;  /* 0x0000c80034347a20 */ /* 0x000fe20000410000 */
[----:B------:R-:W-:Y:S01]  /*3950*/  PLOP3.LUT P0, PT, PT, PT, UP0, 0x80, 0x0 ;  /* 0x000000000000781c */ /* 0x000fe20003f0f008 */
[----:B------:R-:W-:Y:S01]  /*3960*/  FMUL.FTZ R53, R53, c[0x0][0x320] ;  /* 0x0000c80035357a20 */ /* 0x000fe20000410000 */
[----:B------:R-:W-:Y:S01]  /*3970*/  LOP3.LUT R11, R11, 0xffffff8, RZ, 0xc0, !PT ;  /* 0x0ffffff80b0b7812 */ /* 0x000fe200078ec0ff */
[----:B------:R-:W-:Y:S01]  /*3980*/  FMUL.FTZ R48, R48, c[0x0][0x320] ;  /* 0x0000c80030307a20 */ /* 0x000fe20000410000 */
[----:B------:R2:W3:Y:S01]  /*3990*/  MUFU.TANH R127, R52 ;  /* 0x00000034007f7308 */ /* 0x0004e20000002400 */
[----:B------:R-:W-:Y:S01]  /*39a0*/  FMUL.FTZ R49, R49, c[0x0][0x320] ;  /* 0x0000c80031317a20 */ /* 0x000fe20000410000 */
[----:B------:R-:W-:Y:S01]  /*39b0*/  ULDC UR5, c[0x0][0x2ac] ;  /* 0x0000ab0000057ab9 */ /* 0x000fe20000000800 */
[----:B------:R-:W-:Y:S01]  /*39c0*/  IMAD.IADD R11, R6, 0x1, -R11 ;  /* 0x00000001060b7824 */ /* 0x000fe200078e0a0b */
[----:B------:R-:W-:Y:S01]  /*39d0*/  ULDC UR4, c[0x0][0x1d0] ;  /* 0x0000740000047ab9 */ /* 0x000fe20000000800 */
[----:B------:R-:W0:Y:S01]  /*39e0*/  LDGDEPBAR ;  /* 0x00000000000079af */ /* 0x000e220000000000 */
[----:B------:R-:W-:-:S02]  /*39f0*/  ULOP3.LUT UR17, URZ, UR17, URZ, 0x33, !UPT ;  /* 0x000000113f117292 */ /* 0x000fc4000f8e333f */
[----:B------:R2:W4:Y:S01]  /*3a00*/  MUFU.TANH R126, R53 ;  /* 0x00000035007e7308 */ /* 0x0005220000002400 */
[----:B------:R-:W-:Y:S01]  /*3a10*/  UIMAD UR4, UR5, UR4, UR27 ;  /* 0x00000004050472a4 */ /* 0x000fe2000f8e021b */
[----:B-1----:R-:W-:Y:S01]  /*3a20*/  LEA.HI R8, R2, R12, RZ, 0x2 ;  /* 0x0000000c02087211 */ /* 0x002fe200078f10ff */
[----:B------:R-:W-:-:S03]  /*3a30*/  IMAD.IADD R7, R12, 0x1, -R7 ;  /* 0x000000010c077824 */ /* 0x000fc600078e0a07 */
[----:B------:R-:W-:Y:S02]  /*3a40*/  LOP3.LUT R8, R8, 0xfffffffc, RZ, 0xc0, !PT ;  /* 0xfffffffc08087812 */ /* 0x000fe400078ec0ff */
[----:B------:R2:W1:Y:S01]  /*3a50*/  MUFU.TANH R125, R48 ;  /* 0x00000030007d7308 */ /* 0x0004620000002400 */
[----:B----4-:R-:W-:Y:S02]  /*3a60*/  SHF.R.S32.HI R10, RZ, 0x1f, R7 ;  /* 0x0000001fff0a7819 */ /* 0x010fe40000011407 */
[----:B------:R-:W-:Y:S02]  /*3a70*/  IMAD.IADD R8, R12, 0x1, -R8 ;  /* 0x000000010c087824 */ /* 0x000fe400078e0a08 */
[----:B------:R-:W-:-:S03]  /*3a80*/  LEA.HI R10, R10, R7, RZ, 0x2 ;  /* 0x000000070a0a7211 */ /* 0x000fc600078f10ff */
[----:B------:R2:W4:Y:S01]  /*3a90*/  MUFU.TANH R124, R49 ;  /* 0x00000031007c7308 */ /* 0x0005220000002400 */
[----:B------:R-:W-:Y:S02]  /*3aa0*/  LEA.HI R2, R8, R8, RZ, 0x1 ;  /* 0x0000000808027211 */ /* 0x000fe400078f08ff */
[----:B------:R-:W-:Y:S02]  /*3ab0*/  LEA.HI.SX32 R6, R10, UR26, 0x1e ;  /* 0x0000001a0a067c11 */ /* 0x000fe4000f8ff2ff */
[----:B------:R-:W-:Y:S02]  /*3ac0*/  LOP3.LUT R2, R2, 0x1ffffffe, RZ, 0xc0, !PT ;  /* 0x1ffffffe02027812 */ /* 0x000fe400078ec0ff */
[----:B------:R-:W-:Y:S01]  /*3ad0*/  LOP3.LUT R10, R10, 0x7ffffffc, RZ, 0xc0, !PT ;  /* 0x7ffffffc0a0a7812 */ /* 0x000fe200078ec0ff */
[----:B------:R-:W-:Y:S01]  /*3ae0*/  IMAD R6, R11, 0x10, R6 ;  /* 0x000000100b067824 */ /* 0x000fe200078e0206 */
[----:B------:R-:W1:Y:S01]  /*3af0*/  MUFU.TANH R14, R14 ;  /* 0x0000000e000e7308 */ /* 0x000e620000002400 */
[----:B------:R-:W-:-:S02]  /*3b00*/  IMAD.IADD R2, R8, 0x1, -R2 ;  /* 0x0000000108027824 */ /* 0x000fc400078e0a02 */
[----:B------:R-:W-:Y:S02]  /*3b10*/  IMAD.IADD R7, R7, 0x1, -R10 ;  /* 0x0000000107077824 */ /* 0x000fe400078e0a0a */
[----:B------:R-:W-:Y:S02]  /*3b20*/  IMAD R12, R2, 0x8, R6 ;  /* 0x00000008020c7824 */ /* 0x000fe400078e0206 */
[----:B------:R-:W-:Y:S02]  /*3b30*/  IMAD.SHL.U32 R20, R7, 0x2, RZ ;  /* 0x0000000207147824 */ /* 0x000fe400078e00ff */
[----:B------:R-:W-:Y:S01]  /*3b40*/  @P0 IMAD.HI.U32 R6, R12, c[0x0][0x2c8], RZ ;  /* 0x0000b2000c060a27 */ /* 0x000fe200078e00ff */
[----:B------:R-:W-:Y:S01]  /*3b50*/  PLOP3.LUT P0, PT, PT, PT, UP0, 0x80, 0x0 ;  /* 0x000000000000781c */ /* 0x000fe20003f0f008 */
[----:B------:R-:W-:Y:S01]  /*3b60*/  UISETP.NE.AND UP0, UPT, UR12, URZ, UPT ;  /* 0x0000003f0c00728c */ /* 0x000fe2000bf05270 */
[----:B------:R1:W-:Y:S01]  /*3b70*/  STL [R1+0x34], R12 ;  /* 0x0000340c01007387 */ /* 0x0003e20000100800 */
[----:B------:R-:W-:Y:S01]  /*3b80*/  IMAD.MOV.U32 R2, RZ, RZ, R12 ;  /* 0x000000ffff027224 */ /* 0x000fe200078e000c */
[----:B------:R-:W-:Y:S01]  /*3b90*/  IADD3 R13, -R20, 0x1, R13 ;  /* 0x00000001140d7810 */ /* 0x000fe20007ffe10d */
[----:B------:R-:W-:Y:S01]  /*3ba0*/  FMUL.FTZ R11, R36, c[0x0][0x320] ;  /* 0x0000c800240b7a20 */ /* 0x000fe20000410000 */
[C---:B------:R-:W-:Y:S01]  /*3bb0*/  IADD3 R10, -R20.reuse, UR4, RZ ;  /* 0x00000004140a7c10 */ /* 0x040fe2000fffe1ff */
[----:B------:R-:W-:Y:S01]  /*3bc0*/  FMUL.FTZ R8, R37, c[0x0][0x320] ;  /* 0x0000c80025087a20 */ /* 0x000fe20000410000 */
[----:B------:R-:W-:Y:S01]  /*3bd0*/  IADD3 R13, R13, -c[0x0][0x168], RZ ;  /* 0x80005a000d0d7a10 */ /* 0x000fe20007ffe0ff */
[----:B------:R-:W-:Y:S01]  /*3be0*/  STL [R1+0x38], R20 ;  /* 0x0000381401007387 */ /* 0x000fe20000100800 */
[----:B------:R-:W-:Y:S01]  /*3bf0*/  IADD3 R7, -R20, UR27, RZ ;  /* 0x0000001b14077c10 */ /* 0x000fe2000fffe1ff */
[----:B------:R-:W1:Y:S02]  /*3c00*/  MUFU.TANH R11, R11 ;  /* 0x0000000b000b7308 */ /* 0x000e640000002400 */
[----:B------:R-:W-:-:S02]  /*3c10*/  @P0 SHF.R.U32.HI R2, RZ, c[0x0][0x2cc], R6 ;  /* 0x0000b300ff020a19 */ /* 0x000fc40000011606 */
[----:B------:R-:W-:Y:S02]  /*3c20*/  PLOP3.LUT P0, PT, PT, PT, UP0, 0x40, 0x0 ;  /* 0x000000000000781c */ /* 0x000fe40003f0e808 */
[C---:B------:R-:W-:Y:S01]  /*3c30*/  IADD3 R6, R13.reuse, c[0x0][0x328], RZ ;  /* 0x0000ca000d067a10 */ /* 0x040fe20007ffe0ff */
[----:B------:R-:W2:Y:S01]  /*3c40*/  SHFL.IDX PT, R19, R2, RZ, 0x1c1f ;  /* 0x001c1fff02137589 */ /* 0x000ea200000e0000 */
[----:B------:R-:W2:Y:S01]  /*3c50*/  MUFU.TANH R8, R8 ;  /* 0x0000000800087308 */ /* 0x000ea20000002400 */
[----:B------:R-:W-:Y:S01]  /*3c60*/  IADD3 R13, R13, UR17, RZ ;  /* 0x000000110d0d7c10 */ /* 0x000fe2000fffe0ff */
[----:B-1----:R-:W-:-:S06]  /*3c70*/  FMUL.FTZ R12, R41, c[0x0][0x320] ;  /* 0x0000c800290c7a20 */ /* 0x002fcc0000410000 */
[----:B------:R-:W1:Y:S01]  /*3c80*/  MUFU.TANH R12, R12 ;  /* 0x0000000c000c7308 */ /* 0x000e620000002400 */
[--C-:B--2---:R-:W-:Y:S02]  /*3c90*/  IMAD.IADD R21, R6, 0x1, R19.reuse ;  /* 0x0000000106157824 */ /* 0x104fe400078e0213 */
[----:B------:R-:W-:-:S03]  /*3ca0*/  IMAD.IADD R20, R13, 0x1, R19 ;  /* 0x000000010d147824 */ /* 0x000fc600078e0213 */
[----:B------:R-:W-:Y:S01]  /*3cb0*/  IMNMX R21, R21, R10, PT ;  /* 0x0000000a15157217 */ /* 0x000fe20003800200 */
[----:B------:R-:W-:Y:S05]  /*3cc0*/  @P0 BRA `(.L_x_394) ;  /* 0x0000015000000947 */ /* 0x000fea0003800000 */
[----:B---34-:R-:W-:Y:S01]  /*3cd0*/  IMAD.U32 R22, RZ, RZ, UR9 ;  /* 0x00000009ff167e24 */ /* 0x018fe2000f8e00ff */
[----:B------:R-:W-:Y:S04]  /*3ce0*/  BSSY B0, `(.L_x_395) ;  /* 0x000000f000007945 */ /* 0x000fe80003800000 */
[----:B------:R-:W-:-:S04]  /*3cf0*/  IADD3 R22, R22, -c[0x0][0x168], R19 ;  /* 0x80005a0016167a10 */ /* 0x000fc80007ffe013 */
[----:B------:R-:W-:-:S13]  /*3d00*/  ISETP.GT.AND P0, PT, R22, -0x1, PT ;  /* 0xffffffff1600780c */ /* 0x000fda0003f04270 */
[----:B------:R-:W-:Y:S05]  /*3d10*/  @P0 BRA `(.L_x_396) ;  /* 0x0000007000000947 */ /* 0x000fea0003800000 */
[----:B------:R-:W-:Y:S01]  /*3d20*/  IMAD.MOV.U32 R19, RZ, RZ, c[0x0][0x32c] ;  /* 0x0000cb00ff137624 */ /* 0x000fe200078e00ff */
[----:B------:R-:W-:-:S04]  /*3d30*/  LOP3.LUT R22, RZ, R22, RZ, 0x33, !PT ;  /* 0x00000016ff167212 */ /* 0x000fc800078e33ff */
[----:B------:R-:W-:-:S13]  /*3d40*/  ISETP.NE.AND P0, PT, R19, 0x1, PT ;  /* 0x000000011300780c */ /* 0x000fda0003f05270 */
[----:B------:R-:W-:-:S05]  /*3d50*/  @P0 IMAD.HI.U32 R19, R22, c[0x0][0x330], RZ ;  /* 0x0000cc0016130a27 */ /* 0x000fca00078e00ff */
[----:B------:R-:W-:-:S04]  /*3d60*/  @P0 SHF.R.U32.HI R22, RZ, c[0x0][0x334], R19 ;  /* 0x0000cd00ff160a19 */ /* 0x000fc80000011613 */
[----:B------:R-:W-:Y:S01]  /*3d70*/  LOP3.LUT R22, RZ, R22, RZ, 0x33, !PT ;  /* 0x00000016ff167212 */ /* 0x000fe200078e33ff */
[----:B------:R-:W-:Y:S05]  /*3d80*/  BRA `(.L_x_397) ;  /* 0x0000004000007947 */ /* 0x000fea0003800000 */
.L_x_396:
[----:B------:R-:W-:-:S04]  /*3d90*/  MOV R19, c[0x0][0x32c] ;  /* 0x0000cb0000137a02 */ /* 0x000fc80000000f00 */
[----:B------:R-:W-:-:S13]  /*3da0*/  ISETP.NE.AND P0, PT, R19, 0x1, PT ;  /* 0x000000011300780c */ /* 0x000fda0003f05270 */
[----:B------:R-:W-:-:S05]  /*3db0*/  @P0 IMAD.HI.U32 R19, R22, c[0x0][0x330], RZ ;  /* 0x0000cc0016130a27 */ /* 0x000fca00078e00ff */
[----:B------:R-:W-:Y:S02]  /*3dc0*/  @P0 SHF.R.U32.HI R22, RZ, c[0x0][0x334], R19 ;  /* 0x0000cd00ff160a19 */ /* 0x000fe40000011613 */
.L_x_397:
[----:B------:R-:W-:Y:S05]  /*3dd0*/  BSYNC B0 ;  /* 0x0000000000007941 */ /* 0x000fea0003800000 */
.L_x_395:
[----:B------:R-:W-:-:S05]  /*3de0*/  IMAD R22, R22, c[0x0][0x32c], R7 ;  /* 0x0000cb0016167a24 */ /* 0x000fca00078e0207 */
[----:B------:R-:W-:Y:S02]  /*3df0*/  IADD3 R19, R22, c[0x0][0x32c], RZ ;  /* 0x0000cb0016137a10 */ /* 0x000fe40007ffe0ff */
[----:B------:R-:W-:Y:S02]  /*3e00*/  IMNMX R20, R20, R22, !PT ;  /* 0x0000001614147217 */ /* 0x000fe40007800200 */
[----:B------:R-:W-:Y:S02]  /*3e10*/  IMNMX R21, R21, R19, PT ;  /* 0x0000001315157217 */ /* 0x000fe40003800200 */
.L_x_394:
[----:B---34-:R-:W-:Y:S01]  /*3e20*/  UISETP.GE.AND UP0, UPT, UR27, 0x1, UPT ;  /* 0x000000011b00788c */ /* 0x018fe2000bf06270 */
[----:B------:R-:W-:Y:S01]  /*3e30*/  FMUL.FTZ R22, R42, c[0x0][0x320] ;  /* 0x0000c8002a167a20 */ /* 0x000fe20000410000 */
[----:B------:R-:W-:Y:S01]  /*3e40*/  UISETP.GE.AND UP6, UPT, UR27, 0x12, UPT ;  /* 0x000000121b00788c */ /* 0x000fe2000bfc6270 */
[----:B------:R-:W-:Y:S01]  /*3e50*/  FMUL.FTZ R24, R46, c[0x0][0x320] ;  /* 0x0000c8002e187a20 */ /* 0x000fe20000410000 */
[----:B------:R-:W-:Y:S01]  /*3e60*/  UP2UR UR30, UPR, URZ, 0x1 ;  /* 0x000000013f1e7883 */ /* 0x000fe20008000000 */
[----:B------:R-:W-:Y:S01]  /*3e70*/  FMUL.FTZ R55, R55, c[0x0][0x320] ;  /* 0x0000c80037377a20 */ /* 0x000fe20000410000 */
[----:B------:R-:W-:Y:S01]  /*3e80*/  PLOP3.LUT P0, PT, PT, PT, UP0, 0x40, 0x0 ;  /* 0x000000000000781c */ /* 0x000fe20003f0e808 */
[----:B------:R-:W-:Y:S01]  /*3e90*/  UISETP.GE.AND UP0, UPT, UR27, 0x2, UPT ;  /* 0x000000021b00788c */ /* 0x000fe2000bf06270 */
[----:B------:R-:W-:Y:S01]  /*3ea0*/  FMUL.FTZ R50, R50, c[0x0][0x320] ;  /* 0x0000c80032327a20 */ /* 0x000fe20000410000 */
[----:B------:R-:W-:Y:S01]  /*3eb0*/  UISETP.GE.AND UP5, UPT, UR27, 0x19, UPT ;  /* 0x000000191b00788c */ /* 0x000fe2000bfa6270 */
[----:B------:R-:W-:Y:S01]  /*3ec0*/  ISETP.GT.AND P0, PT, R20, RZ, P0 ;  /* 0x000000ff1400720c */ /* 0x000fe20000704270 */
[----:B------:R-:W-:Y:S01]  /*3ed0*/  UP2UR UR29, UPR, URZ, 0x1 ;  /* 0x000000013f1d7883 */ /* 0x000fe20008000000 */
[----:B------:R-:W-:Y:S01]  /*3ee0*/  FMUL.FTZ R51, R51, c[0x0][0x320] ;  /* 0x0000c80033337a20 */ /* 0x000fe20000410000 */
[----:B------:R-:W-:Y:S01]  /*3ef0*/  UISETP.GE.AND UP4, UPT, UR27, 0x1a, UPT ;  /* 0x0000001a1b00788c */ /* 0x000fe2000bf86270 */
[----:B------:R-:W-:Y:S01]  /*3f00*/  ISETP.LT.OR P0, PT, R21, 0x1, P0 ;  /* 0x000000011500780c */ /* 0x000fe20000701670 */
[----:B------:R-:W-:Y:S01]  /*3f10*/  UISETP.GE.AND UP3, UPT, UR27, 0x21, UPT ;  /* 0x000000211b00788c */ /* 0x000fe2000bf66270 */
[----:B------:R-:W-:Y:S01]  /*3f20*/  FMUL.FTZ R43, R43, c[0x0][0x320] ;  /* 0x0000c8002b2b7a20 */ /* 0x000fe20000410000 */
[----:B------:R-:W-:Y:S01]  /*3f30*/  UISETP.GE.AND UP2, UPT, UR27, 0x22, UPT ;  /* 0x000000221b00788c */ /* 0x000fe2000bf46270 */
[----:B------:R-:W-:Y:S01]  /*3f40*/  FSEL R19, R0, -INF , !P0 ;  /* 0xff80000000137808 */ /* 0x000fe20004000000 */
[----:B------:R-:W-:Y:S01]  /*3f50*/  UISETP.GE.AND UP1, UPT, UR27, 0x29, UPT ;  /* 0x000000291b00788c */ /* 0x000fe2000bf26270 */
[----:B------:R-:W-:Y:S01]  /*3f60*/  PLOP3.LUT P0, PT, PT, PT, UP0, 0x40, 0x0 ;  /* 0x000000000000781c */ /* 0x000fe20003f0e808 */
[----:B------:R-:W-:Y:S01]  /*3f70*/  UISETP.GE.AND UP0, UPT, UR27, 0x9, UPT ;  /* 0x000000091b00788c */ /* 0x000fe2000bf06270 */
[----:B------:R-:W-:Y:S01]  /*3f80*/  FMUL.FTZ R0, R39, c[0x0][0x320] ;  /* 0x0000c80027007a20 */ /* 0x000fe20000410000 */
[----:B------:R-:W-:Y:S01]  /*3f90*/  UP2UR UR31, UPR, URZ, 0x40 ;  /* 0x000000403f1f7883 */ /* 0x000fe20008000000 */
[----:B------:R-:W-:Y:S01]  /*3fa0*/  ISETP.GT.AND P0, PT, R20, 0x1, P0 ;  /* 0x000000011400780c */ /* 0x000fe20000704270 */
[----:B------:R-:W-:Y:S01]  /*3fb0*/  UP2UR UR28, UPR, URZ, 0x1 ;  /* 0x000000013f1c7883 */ /* 0x000fe20008000000 */
[----:B------:R-:W-:Y:S01]  /*3fc0*/  FMUL.FTZ R54, R54, c[0x0][0x320] ;  /* 0x0000c80036367a20 */ /* 0x000fe20000410000 */
[----:B------:R2:W3:Y:S01]  /*3fd0*/  MUFU.TANH R159, R55 ;  /* 0x00000037009f7308 */ /* 0x0004e20000002400 */
[----:B------:R-:W-:Y:S01]  /*3fe0*/  ISETP.LT.OR P0, PT, R21, 0x2, P0 ;  /* 0x000000021500780c */ /* 0x000fe20000701670 */
[----:B------:R-:W-:-:S03]  /*3ff0*/  FMUL.FTZ R47, R47, c[0x0][0x320] ;  /* 0x0000c8002f2f7a20 */ /* 0x000fc60000410000 */
[----:B------:R-:W-:Y:S02]  /*4000*/  FSEL R18, R18, -INF , !P0 ;  /* 0xff80000012127808 */ /* 0x000fe40004000000 */
[----:B------:R-:W-:Y:S01]  /*4010*/  PLOP3.LUT P0, PT, PT, PT, UP0, 0x40, 0x0 ;  /* 0x000000000000781c */ /* 0x000fe20003f0e808 */
[----:B------:R-:W-:Y:S01]  /*4020*/  UISETP.GE.AND UP0, UPT, UR27, 0xa, UPT ;  /* 0x0000000a1b00788c */ /* 0x000fe2000bf06270 */
[----:B------:R-:W4:Y:S02]  /*4030*/  MUFU.TANH R0, R0 ;  /* 0x0000000000007308 */ /* 0x000f240000002400 */
[----:B------:R-:W-:Y:S01]  /*4040*/  ISETP.GT.AND P0, PT, R20, 0x8, P0 ;  /* 0x000000081400780c */ /* 0x000fe20000704270 */
[----:B------:R-:W-:-:S03]  /*4050*/  UP2UR UR5, UPR, URZ, 0x1 ;  /* 0x000000013f057883 */ /* 0x000fc60008000000 */
[----:B------:R-:W-:Y:S02]  /*4060*/  ISETP.LT.OR P0, PT, R21, 0x9, P0 ;  /* 0x000000091500780c */ /* 0x000fe40000701670 */
[----:B------:R2:W1:Y:S02]  /*4070*/  MUFU.TANH R158, R50 ;  /* 0x00000032009e7308 */ /* 0x0004640000002400 */
[----:B------:R-:W-:Y:S02]  /*4080*/  FSEL R17, R17, -INF , !P0 ;  /* 0xff80000011117808 */ /* 0x000fe40004000000 */
[----:B------:R-:W-:Y:S01]  /*4090*/  PLOP3.LUT P0, PT, PT, PT, UP0, 0x40, 0x0 ;  /* 0x000000000000781c */ /* 0x000fe20003f0e808 */
[----:B------:R-:W-:-:S03]  /*40a0*/  UISETP.GE.AND UP0, UPT, UR27, 0x11, UPT ;  /* 0x000000111b00788c */ /* 0x000fc6000bf06270 */
[----:B------:R-:W-:Y:S01]  /*40b0*/  ISETP.GT.AND P0, PT, R20, 0x9, P0 ;  /* 0x000000091400780c */ /* 0x000fe20000704270 */
[----:B------:R-:W-:Y:S01]  /*40c0*/  UP2UR UR4, UPR, URZ, 0x1 ;  /* 0x000000013f047883 */ /* 0x000fe20008000000 */
[----:B------:R2:W1:Y:S02]  /*40d0*/  MUFU.TANH R157, R51 ;  /* 0x00000033009d7308 */ /* 0x0004640000002400 */
[----:B------:R-:W-:-:S04]  /*40e0*/  ISETP.LT.OR P0, PT, R21, 0xa, P0 ;  /* 0x0000000a1500780c */ /* 0x000fc80000701670 */
[----:B------:R-:W-:Y:S02]  /*40f0*/  FSEL R16, R16, -INF , !P0 ;  /* 0xff80000010107808 */ /* 0x000fe40004000000 */
[----:B------:R-:W-:Y:S01]  /*4100*/  PLOP3.LUT P0, PT, PT, PT, UP0, 0x40, 0x0 ;  /* 0x000000000000781c */ /* 0x000fe20003f0e808 */
[----:B------:R-:W-:Y:S01]  /*4110*/  UISETP.GE.AND UP0, UPT, UR27, 0x2a, UPT ;  /* 0x0000002a1b00788c */ /* 0x000fe2000bf06270 */
[----:B------:R-:W1:Y:S02]  /*4120*/  MUFU.TANH R22, R22 ;  /* 0x0000001600167308 */ /* 0x000e640000002400 */
[----:B------:R-:W-:-:S04]  /*4130*/  ISETP.GT.AND P0, PT, R20, 0x10, P0 ;  /* 0x000000101400780c */ /* 0x000fc80000704270 */
[----:B------:R-:W-:Y:S02]  /*4140*/  ISETP.LT.OR P0, PT, R21, 0x11, P0 ;  /* 0x000000111500780c */ /* 0x000fe40000701670 */
[----:B------:R-:W1:Y:S02]  /*4150*/  MUFU.TANH R24, R24 ;  /* 0x0000001800187308 */ /* 0x000e640000002400 */
[----:B------:R-:W-:Y:S02]  /*4160*/  FSEL R14, R14, -INF , !P0 ;  /* 0xff8000000e0e7808 */ /* 0x000fe40004000000 */
[----:B------:R-:W-:Y:S01]  /*4170*/  PLOP3.LUT P0, PT, PT, PT, UP6, 0x40, 0x0 ;  /* 0x000000000000781c */ /* 0x000fe20003f0e868 */
[----:B------:R-:W-:-:S03]  /*4180*/  UISETP.NE.AND UP6, UPT, UR12, URZ, UPT ;  /* 0x0000003f0c00728c */ /* 0x000fc6000bfc5270 */
[----:B------:R-:W-:Y:S01]  /*4190*/  ISETP.GT.AND P0, PT, R20, 0x11, P0 ;  /* 0x000000111400780c */ /* 0x000fe20000704270 */
[----:B------:R2:W1:Y:S03]  /*41a0*/  MUFU.TANH R170, R43 ;  /* 0x0000002b00aa7308 */ /* 0x0004660000002400 */
[----:B------:R-:W-:-:S04]  /*41b0*/  ISETP.LT.OR P0, PT, R21, 0x12, P0 ;  /* 0x000000121500780c */ /* 0x000fc80000701670 */
[----:B-1----:R-:W-:Y:S01]  /*41c0*/  FSEL R12, R12, -INF , !P0 ;  /* 0xff8000000c0c7808 */ /* 0x002fe20004000000 */
[----:B------:R2:W1:Y:S01]  /*41d0*/  MUFU.TANH R168, R54 ;  /* 0x0000003600a87308 */ /* 0x0004620000002400 */
[----:B------:R-:W-:-:S04]  /*41e0*/  PLOP3.LUT P0, PT, PT, PT, UP5, 0x40, 0x0 ;  /* 0x000000000000781c */ /* 0x000fc80003f0e858 */
[----:B------:R-:W-:-:S04]  /*41f0*/  ISETP.GT.AND P0, PT, R20, 0x18, P0 ;  /* 0x000000181400780c */ /* 0x000fc80000704270 */
[----:B------:R-:W-:-:S04]  /*4200*/  ISETP.LT.OR P0, PT, R21, 0x19, P0 ;  /* 0x000000191500780c */ /* 0x000fc80000701670 */
[----:B------:R-:W-:Y:S02]  /*4210*/  FSEL R11, R11, -INF , !P0 ;  /* 0xff8000000b0b7808 */ /* 0x000fe40004000000 */
        /* <DEDUP_REMOVED lines=17> */
[----:B------:R-:W-:Y:S02]  /*4330*/  ISETP.GT.AND P0, PT, R20, 0x29, P0 ;  /* 0x000000291400780c */ /* 0x000fe40000704270 */
[----:B------:R-:W1:Y:S02]  /*4340*/  SHFL.IDX PT, R20, R2, 0x1, 0x1c1f ;  /* 0x003c1f0002147f89 */ /* 0x000e6400000e0000 */
[----:B------:R-:W-:Y:S01]  /*4350*/  ISETP.LT.OR P0, PT, R21, 0x2a, P0 ;  /* 0x0000002a1500780c */ /* 0x000fe20000701670 */
[----:B------:R-:W-:-:S03]  /*4360*/  FMUL.FTZ R21, R38, c[0x0][0x320] ;  /* 0x0000c80026157a20 */ /* 0x000fc60000410000 */
[----:B------:R-:W-:Y:S02]  /*4370*/  FSEL R124, R124, -INF , !P0 ;  /* 0xff8000007c7c7808 */ /* 0x000fe40004000000 */
[----:B------:R-:W-:Y:S01]  /*4380*/  PLOP3.LUT P0, PT, PT, PT, UP6, 0x40, 0x0 ;  /* 0x000000000000781c */ /* 0x000fe20003f0e868 */
[----:B------:R-:W2:Y:S01]  /*4390*/  MUFU.TANH R21, R21 ;  /* 0x0000001500157308 */ /* 0x000ea20000002400 */
[----:B------:R-:W-:Y:S01]  /*43a0*/  UISETP.NE.AND UP6, UPT, UR31, URZ, UPT ;  /* 0x0000003f1f00728c */ /* 0x000fe2000bfc5270 */
[----:B-1----:R-:W-:-:S06]  /*43b0*/  IMAD.IADD R2, R6, 0x1, R20 ;  /* 0x0000000106027824 */ /* 0x002fcc00078e0214 */
[----:B------:R1:W1:Y:S01]  /*43c0*/  MUFU.TANH R6, R47 ;  /* 0x0000002f00067308 */ /* 0x0002620000002400 */
[----:B------:R-:W-:Y:S01]  /*43d0*/  IMAD.IADD R23, R13, 0x1, R20 ;  /* 0x000000010d177824 */ /* 0x000fe200078e0214 */
[----:B------:R-:W-:Y:S02]  /*43e0*/  IMNMX R2, R2, R10, PT ;  /* 0x0000000a02027217 */ /* 0x000fe40003800200 */
[----:B------:R-:W-:Y:S05]  /*43f0*/  @P0 BRA `(.L_x_398) ;  /* 0x0000015000000947 */ /* 0x000fea0003800000 */
[----:B--234-:R-:W-:Y:S01]  /*4400*/  IMAD.U32 R10, RZ, RZ, UR9 ;  /* 0x00000009ff0a7e24 */ /* 0x01cfe2000f8e00ff */
        /* <DEDUP_REMOVED lines=11> */
.L_x_400:
[----:B------:R-:W-:-:S04]  /*44c0*/  MOV R10, c[0x0][0x32c] ;  /* 0x0000cb00000a7a02 */ /* 0x000fc80000000f00 */
[----:B------:R-:W-:-:S13]  /*44d0*/  ISETP.NE.AND P0, PT, R10, 0x1, PT ;  /* 0x000000010a00780c */ /* 0x000fda0003f05270 */
[----:B------:R-:W-:-:S05]  /*44e0*/  @P0 IMAD.HI.U32 R10, R20, c[0x0][0x330], RZ ;  /* 0x0000cc00140a0a27 */ /* 0x000fca00078e00ff */
[----:B------:R-:W-:Y:S02]  /*44f0*/  @P0 SHF.R.U32.HI R20, RZ, c[0x0][0x334], R10 ;  /* 0x0000cd00ff140a19 */ /* 0x000fe4000001160a */
.L_x_401:
[----:B------:R-:W-:Y:S05]  /*4500*/  BSYNC B0 ;  /* 0x0000000000007941 */ /* 0x000fea0003800000 */
.L_x_399:
[----:B------:R-:W-:-:S05]  /*4510*/  IMAD R20, R20, c[0x0][0x32c], R7 ;  /* 0x0000cb0014147a24 */ /* 0x000fca00078e0207 */
[----:B------:R-:W-:Y:S02]  /*4520*/  IADD3 R7, R20, c[0x0][0x32c], RZ ;  /* 0x0000cb0014077a10 */ /* 0x000fe40007ffe0ff */
[----:B------:R-:W-:Y:S02]  /*4530*/  IMNMX R23, R23, R20, !PT ;  /* 0x0000001417177217 */ /* 0x000fe40007800200 */
[----:B------:R-:W-:Y:S02]  /*4540*/  IMNMX R2, R2, R7, PT ;  /* 0x0000000702027217 */ /* 0x000fe40003800200 */
.L_x_398:
[----:B--234-:R-:W-:Y:S01]  /*4550*/  UP2UR UR27, UPR, URZ, 0x10 ;  /* 0x000000103f1b7883 */ /* 0x01cfe20008000000 */
[----:B------:R-:W-:Y:S01]  /*4560*/  IMAD.SHL.U32 R252, R5, 0x2, RZ ;  /* 0x0000000205fc7824 */ /* 0x000fe200078e00ff */
[----:B------:R-:W-:Y:S02]  /*4570*/  UISETP.NE.AND UP4, UPT, UR30, URZ, UPT ;  /* 0x0000003f1e00728c */ /* 0x000fe4000bf85270 */
[----:B------:R-:W-:Y:S01]  /*4580*/  UP2UR UR30, UPR, URZ, 0x8 ;  /* 0x000000083f1e7883 */ /* 0x000fe20008000000 */
[--C-:B------:R-:W-:Y:S01]  /*4590*/  IMAD R250, R4, 0x2, R252.reuse ;  /* 0x0000000204fa7824 */ /* 0x100fe200078e02fc */
[----:B------:R-:W-:Y:S01]  /*45a0*/  UISETP.NE.AND UP3, UPT, UR29, URZ, UPT ;  /* 0x0000003f1d00728c */ /* 0x000fe2000bf65270 */
[----:B------:R-:W-:Y:S01]  /*45b0*/  LDSM.16.MT88.4 R136, [R252+0x100] ;  /* 0x00010000fc88783b */ /* 0x000fe20000004200 */
[----:B------:R-:W-:Y:S01]  /*45c0*/  PLOP3.LUT P0, PT, PT, PT, UP4, 0x40, 0x0 ;  /* 0x000000000000781c */ /* 0x000fe20003f0e848 */
[----:B------:R-:W-:Y:S01]  /*45d0*/  UP2UR UR29, UPR, URZ, 0x4 ;  /* 0x000000043f1d7883 */ /* 0x000fe20008000000 */
[----:B------:R-:W-:Y:S01]  /*45e0*/  IMAD R249, R3, 0x2, R252 ;  /* 0x0000000203f97824 */ /* 0x000fe200078e02fc */
[----:B------:R-:W-:Y:S01]  /*45f0*/  UISETP.NE.AND UP2, UPT, UR28, URZ, UPT ;  /* 0x0000003f1c00728c */ /* 0x000fe2000bf45270 */
[----:B------:R-:W-:Y:S01]  /*4600*/  ISETP.GT.AND P0, PT, R23, RZ, P0 ;  /* 0x000000ff1700720c */ /* 0x000fe20000704270 */
[----:B------:R-:W-:Y:S01]  /*4610*/  UP2UR UR28, UPR, URZ, 0x2 ;  /* 0x000000023f1c7883 */ /* 0x000fe20008000000 */
[----:B------:R-:W-:Y:S01]  /*4620*/  IMAD R248, R3, 0x2, R250 ;  /* 0x0000000203f87824 */ /* 0x000fe200078e02fa */
[----:B------:R-:W-:Y:S01]  /*4630*/  UISETP.NE.AND UP1, UPT, UR5, URZ, UPT ;  /* 0x0000003f0500728c */ /* 0x000fe2000bf25270 */
[----:B------:R-:W-:Y:S01]  /*4640*/  ISETP.LT.OR P0, PT, R2, 0x1, P0 ;  /* 0x000000010200780c */ /* 0x000fe20000701670 */
[----:B------:R-:W-:Y:S01]  /*4650*/  UP2UR UR5, UPR, URZ, 0x1 ;  /* 0x000000013f057883 */ /* 0x000fe20008000000 */
[----:B------:R-:W-:Y:S01]  /*4660*/  LDSM.16.MT88.4 R40, [R252+0x1900] ;  /* 0x00190000fc28783b */ /* 0x000fe20000004200 */
[----:B------:R-:W-:Y:S01]  /*4670*/  UISETP.NE.AND UP0, UPT, UR4, URZ, UPT ;  /* 0x0000003f0400728c */ /* 0x000fe2000bf05270 */
[----:B------:R-:W-:Y:S01]  /*4680*/  FSEL R20, R9, -INF , !P0 ;  /* 0xff80000009147808 */ /* 0x000fe20004000000 */
[----:B------:R-:W-:Y:S01]  /*4690*/  UISETP.NE.AND UP4, UPT, UR27, URZ, UPT ;  /* 0x0000003f1b00728c */ /* 0x000fe2000bf85270 */
[----:B------:R-:W-:Y:S01]  /*46a0*/  PLOP3.LUT P0, PT, PT, PT, UP3, 0x40, 0x0 ;  /* 0x000000000000781c */ /* 0x000fe20003f0e838 */
[----:B------:R-:W-:Y:S01]  /*46b0*/  UISETP.NE.AND UP3, UPT, UR30, URZ, UPT ;  /* 0x0000003f1e00728c */ /* 0x000fe2000bf65270 */
[----:B------:R-:W-:Y:S01]  /*46c0*/  LDSM.16.MT88.4 R56, [R249+0x1900] ;  /* 0x00190000f938783b */ /* 0x000fe20000004200 */
[----:B------:R-:W-:Y:S01]  /*46d0*/  UIADD3 UR24, UR24, -0x2, URZ ;  /* 0xfffffffe18187890 */ /* 0x000fe2000fffe03f */
[----:B------:R-:W-:-:S02]  /*46e0*/  ISETP.GT.AND P0, PT, R23, 0x1, P0 ;  /* 0x000000011700780c */ /* 0x000fc40000704270 */
[----:B------:R-:W-:Y:S02]  /*46f0*/  LDSM.16.MT88.4 R48, [R250+0x1900] ;  /* 0x00190000fa30783b */ /* 0x000fe40000004200 */
[----:B------:R-:W-:Y:S02]  /*4700*/  ISETP.LT.OR P0, PT, R2, 0x2, P0 ;  /* 0x000000020200780c */ /* 0x000fe40000701670 */
[----:B------:R-:W-:Y:S02]  /*4710*/  LDSM.16.MT88.4 R88, [R249+0x3100] ;  /* 0x00310000f958783b */ /* 0x000fe40000004200 */
[----:B------:R-:W-:Y:S02]  /*4720*/  FSEL R15, R15, -INF , !P0 ;  /* 0xff8000000f0f7808 */ /* 0x000fe40004000000 */
[----:B------:R-:W-:Y:S01]  /*4730*/  PLOP3.LUT P0, PT, PT, PT, UP2, 0x40, 0x0 ;  /* 0x000000000000781c */ /* 0x000fe20003f0e828 */
[----:B------:R-:W-:Y:S01]  /*4740*/  UISETP.NE.AND UP2, UPT, UR29, URZ, UPT ;  /* 0x0000003f1d00728c */ /* 0x000fe2000bf45270 */
[----:B-----5:R-:W-:Y:S02]  /*4750*/  LDSM.16.MT88.4 R64, [R248+0x1900] ;  /* 0x00190000f840783b */ /* 0x020fe40000004200 */
[----:B------:R-:W-:-:S02]  /*4760*/  ISETP.GT.AND P0, PT, R23, 0x8, P0 ;  /* 0x000000081700780c */ /* 0x000fc40000704270 */
[----:B------:R-:W-:Y:S02]  /*4770*/  LDSM.16.MT88.4 R104, [R252+0x4900] ;  /* 0x00490000fc68783b */ /* 0x000fe40000004200 */
[----:B------:R-:W-:Y:S02]  /*4780*/  ISETP.LT.OR P0, PT, R2, 0x9, P0 ;  /* 0x000000090200780c */ /* 0x000fe40000701670 */
[----:B------:R-:W-:Y:S02]  /*4790*/  LDSM.16.MT88.4 R96, [R248+0x3100] ;  /* 0x00310000f860783b */ /* 0x000fe40000004200 */
[----:B------:R-:W-:Y:S02]  /*47a0*/  FSEL R13, R24, -INF , !P0 ;  /* 0xff800000180d7808 */ /* 0x000fe40004000000 */
[----:B------:R-:W-:Y:S01]  /*47b0*/  PLOP3.LUT P0, PT, PT, PT, UP1, 0x40, 0x0 ;  /* 0x000000000000781c */ /* 0x000fe20003f0e818 */
[----:B------:R-:W-:Y:S01]  /*47c0*/  UISETP.NE.AND UP1, UPT, UR28, URZ, UPT ;  /* 0x0000003f1c00728c */ /* 0x000fe2000bf25270 */
[----:B------:R-:W-:Y:S02]  /*47d0*/  LDSM.16.MT88.4 R112, [R250+0x4900] ;  /* 0x00490000fa70783b */ /* 0x000fe40000004200 */
[----:B------:R-:W-:-:S02]  /*47e0*/  ISETP.GT.AND P0, PT, R23, 0x9, P0 ;  /* 0x000000091700780c */ /* 0x000fc40000704270 */
[----:B------:R-:W-:Y:S02]  /*47f0*/  LDSM.16.MT88.4 R32, [R248+0x100] ;  /* 0x00010000f820783b */ /* 0x000fe40000004200 */
[----:B------:R-:W-:Y:S02]  /*4800*/  ISETP.LT.OR P0, PT, R2, 0xa, P0 ;  /* 0x0000000a0200780c */ /* 0x000fe40000701670 */
[----:B------:R-:W-:Y:S02]  /*4810*/  LDSM.16.MT88.4 R80, [R250+0x3100] ;  /* 0x00310000fa50783b */ /* 0x000fe40000004200 */
[----:B-1----:R-:W-:Y:S02]  /*4820*/  FSEL R10, R6, -INF , !P0 ;  /* 0xff800000060a7808 */ /* 0x002fe40004000000 */
[----:B------:R-:W-:Y:S01]  /*4830*/  PLOP3.LUT P0, PT, PT, PT, UP0, 0x40, 0x0 ;  /* 0x000000000000781c */ /* 0x000fe20003f0e808 */
[----:B------:R-:W-:Y:S01]  /*4840*/  UISETP.NE.AND UP0, UPT, UR5, URZ, UPT ;  /* 0x0000003f0500728c */ /* 0x000fe2000bf05270 */
[----:B------:R-:W-:Y:S02]  /*4850*/  LDSM.16.MT88.4 R152, [R249+0x100] ;  /* 0x00010000f998783b */ /* 0x000fe40000004200 */
[----:B------:R-:W-:Y:S01]  /*4860*/  ISETP.GT.AND P0, PT, R23, 0x10, P0 ;  /* 0x000000101700780c */ /* 0x000fe20000704270 */
[----:B------:R-:W-:Y:S01]  /*4870*/  ULDC.64 UR4, c[0x0][0x2c8] ;  /* 0x0000b20000047ab9 */ /* 0x000fe20000000a00 */
[----:B------:R-:W-:Y:S01]  /*4880*/  LDSM.16.MT88.4 R144, [R250+0x100] ;  /* 0x00010000fa90783b */ /* 0x000fe20000004200 */
[----:B------:R-:W-:Y:S01]  /*4890*/  UIMAD.WIDE.U32 UR28, UR26, UR4, URZ ;  /* 0x000000041a1c72a5 */ /* 0x000fe2000f8e003f */
[----:B------:R-:W-:-:S02]  /*48a0*/  ISETP.LT.OR P0, PT, R2, 0x11, P0 ;  /* 0x000000110200780c */ /* 0x000fc40000701670 */
[----:B------:R-:W-:Y:S02]  /*48b0*/  LDSM.16.MT88.4 R72, [R252+0x3100] ;  /* 0x00310000fc48783b */ /* 0x000fe40000004200 */
[----:B------:R-:W-:Y:S02]  /*48c0*/  FSEL R9, R22, -INF , !P0 ;  /* 0xff80000016097808 */ /* 0x000fe40004000000 */
[----:B------:R-:W-:Y:S01]  /*48d0*/  PLOP3.LUT P0, PT, PT, PT, UP6, 0x40, 0x0 ;  /* 0x000000000000781c */ /* 0x000fe20003f0e868 */
[----:B------:R-:W-:Y:S01]  /*48e0*/  LDSM.16.MT88.4 R24, [R250+0x900] ;  /* 0x00090000fa18783b */ /* 0x000fe20000004200 */
[----:B------:R-:W-:Y:S02]  /*48f0*/  UISETP.NE.AND UP6, UPT, UR12, URZ, UPT ;  /* 0x0000003f0c00728c */ /* 0x000fe4000bfc5270 */
[----:B------:R-:W-:-:S04]  /*4900*/  ISETP.GT.AND P0, PT, R23, 0x11, P0 ;  /* 0x000000111700780c */ /* 0x000fc80000704270 */
[----:B------:R-:W-:-:S04]  /*4910*/  ISETP.LT.OR P0, PT, R2, 0x12, P0 ;  /* 0x000000120200780c */ /* 0x000fc80000701670 */
[----:B------:R-:W-:Y:S02]  /*4920*/  FSEL R170, R170, -INF , !P0 ;  /* 0xff800000aaaa7808 */ /* 0x000fe40004000000 */
[----:B------:R-:W-:Y:S01]  /*4930*/  PLOP3.LUT P0, PT, PT, PT, UP5, 0x40, 0x0 ;  /* 0x000000000000781c */ /* 0x000fe20003f0e858 */
[----:B------:R-:W-:-:S03]  /*4940*/  UISETP.NE.AND UP5, UPT, UR13, URZ, UPT ;  /* 0x0000003f0d00728c */ /* 0x000fc6000bfa5270 */
[----:B------:R-:W-:-:S04]  /*4950*/  ISETP.GT.AND P0, PT, R23, 0x18, P0 ;  /* 0x000000181700780c */ /* 0x000fc80000704270 */
[----:B------:R-:W-:-:S04]  /*4960*/  ISETP.LT.OR P0, PT, R2, 0x19, P0 ;  /* 0x000000190200780c */ /* 0x000fc80000701670 */
[----:B------:R-:W-:Y:S01]  /*4970*/  FSEL R7, R21, -INF , !P0 ;  /* 0xff80000015077808 */ /* 0x000fe20004000000 */
[----:B------:R-:W-:Y:S01]  /*4980*/  @UP5 UMOV UR27, UR29 ;  /* 0x0000001d001b5c82 */ /* 0x000fe20008000000 */
[----:B------:R-:W-:Y:S01]  /*4990*/  PLOP3.LUT P0, PT, PT, PT, UP4, 0x40, 0x0 ;  /* 0x000000000000781c */ /* 0x000fe20003f0e848 */
[----:B------:R-:W-:Y:S01]  /*49a0*/  @UP5 USHF.R.U32.HI UR26, URZ, UR5, UR27 ;  /* 0x000000053f1a5299 */ /* 0x000fe2000801161b */
[----:B------:R-:W-:Y:S02]  /*49b0*/  FMNMX.FTZ R21, R20, R15, !PT ;  /* 0x0000000f14157209 */ /* 0x000fe40007810000 */
[----:B------:R-:W-:Y:S01]  /*49c0*/  ISETP.GT.AND P0, PT, R23, 0x19, P0 ;  /* 0x000000191700780c */ /* 0x000fe20000704270 */
[----:B------:R-:W-:Y:S01]  /*49d0*/  UIADD3 UR4, UR25, UR26, URZ ;  /* 0x0000001a19047290 */ /* 0x000fe2000fffe03f */
[----:B------:R-:W-:Y:S02]  /*49e0*/  FMNMX.FTZ R21, R13, R21, !PT ;  /* 0x000000150d157209 */ /* 0x000fe40007810000 */
[----:B------:R-:W-:Y:S01]  /*49f0*/  ISETP.LT.OR P0, PT, R2, 0x1a, P0 ;  /* 0x0000001a0200780c */ /* 0x000fe20000701670 */
[----:B------:R-:W-:Y:S01]  /*4a00*/  ULDC UR25, c[0x0][0x328] ;  /* 0x0000ca0000197ab9 */ /* 0x000fe20000000800 */
[----:B------:R-:W-:Y:S01]  /*4a10*/  FMNMX.FTZ R21, R10, R21, !PT ;  /* 0x000000150a157209 */ /* 0x000fe20007810000 */
[----:B------:R-:W-:Y:S01]  /*4a20*/  UIADD3 UR25, UR4, UR25, URZ ;  /* 0x0000001904197290 */ /* 0x000fe2000fffe03f */
[----:B------:R-:W-:-:S02]  /*4a30*/  FSEL R6, R0, -INF , !P0 ;  /* 0xff80000000067808 */ /* 0x000fc40004000000 */
[----:B------:R-:W-:Y:S02]  /*4a40*/  PLOP3.LUT P0, PT, PT, PT, UP3, 0x40, 0x0 ;  /* 0x000000000000781c */ /* 0x000fe40003f0e838 */
[----:B------:R-:W-:Y:S02]  /*4a50*/  FMNMX.FTZ R0, R19, R18, !PT ;  /* 0x0000001213007209 */ /* 0x000fe40007810000 */
[----:B------:R-:W-:Y:S02]  /*4a60*/  ISETP.GT.AND P0, PT, R23, 0x20, P0 ;  /* 0x000000201700780c */ /* 0x000fe40000704270 */
[----:B------:R-:W-:Y:S02]  /*4a70*/  FMNMX.FTZ R0, R17, R0, !PT ;  /* 0x0000000011007209 */ /* 0x000fe40007810000 */
[----:B------:R-:W-:Y:S02]  /*4a80*/  ISETP.LT.OR P0, PT, R2, 0x21, P0 ;  /* 0x000000210200780c */ /* 0x000fe40000701670 */
[----:B------:R-:W-:-:S02]  /*4a90*/  FMNMX.FTZ R0, R16, R0, !PT ;  /* 0x0000000010007209 */ /* 0x000fc40007810000 */
[----:B------:R-:W-:Y:S02]  /*4aa0*/  FSEL R168, R168, -INF , !P0 ;  /* 0xff800000a8a87808 */ /* 0x000fe40004000000 */
[----:B------:R-:W-:Y:S02]  /*4ab0*/  PLOP3.LUT P0, PT, PT, PT, UP2, 0x40, 0x0 ;  /* 0x000000000000781c */ /* 0x000fe40003f0e828 */
[----:B------:R-:W-:Y:S02]  /*4ac0*/  FMNMX.FTZ R0, R14, R0, !PT ;  /* 0x000000000e007209 */ /* 0x000fe40007810000 */
[----:B------:R-:W-:Y:S02]  /*4ad0*/  ISETP.GT.AND P0, PT, R23, 0x21, P0 ;  /* 0x000000211700780c */ /* 0x000fe40000704270 */
[----:B------:R-:W-:Y:S02]  /*4ae0*/  FMNMX.FTZ R0, R12, R0, !PT ;  /* 0x000000000c007209 */ /* 0x000fe40007810000 */
[----:B------:R-:W-:-:S02]  /*4af0*/  ISETP.LT.OR P0, PT, R2, 0x22, P0 ;  /* 0x000000220200780c */ /* 0x000fc40000701670 */
[----:B------:R-:W-:Y:S02]  /*4b00*/  FMNMX.FTZ R0, R11, R0, !PT ;  /* 0x000000000b007209 */ /* 0x000fe40007810000 */
[----:B------:R-:W-:Y:S02]  /*4b10*/  FSEL R159, R159, -INF , !P0 ;  /* 0xff8000009f9f7808 */ /* 0x000fe40004000000 */
[----:B------:R-:W-:Y:S02]  /*4b20*/  PLOP3.LUT P0, PT, PT, PT, UP1, 0x40, 0x0 ;  /* 0x000000000000781c */ /* 0x000fe40003f0e818 */
[----:B------:R-:W-:Y:S02]  /*4b30*/  FMNMX.FTZ R0, R8, R0, !PT ;  /* 0x0000000008007209 */ /* 0x000fe40007810000 */
[----:B------:R-:W-:Y:S02]  /*4b40*/  ISETP.GT.AND P0, PT, R23, 0x28, P0 ;  /* 0x000000281700780c */ /* 0x000fe40000704270 */
[----:B------:R-:W-:-:S02]  /*4b50*/  FMNMX.FTZ R0, R127, R0, !PT ;  /* 0x000000007f007209 */ /* 0x000fc40007810000 */
[----:B------:R-:W-:Y:S02]  /*4b60*/  ISETP.LT.OR P0, PT, R2, 0x29, P0 ;  /* 0x000000290200780c */ /* 0x000fe40000701670 */
[----:B------:R-:W-:Y:S02]  /*4b70*/  FMNMX.FTZ R0, R126, R0, !PT ;  /* 0x000000007e007209 */ /* 0x000fe40007810000 */
[----:B------:R-:W-:Y:S02]  /*4b80*/  FSEL R158, R158, -INF , !P0 ;  /* 0xff8000009e9e7808 */ /* 0x000fe40004000000 */
[----:B------:R-:W-:Y:S02]  /*4b90*/  PLOP3.LUT P0, PT, PT, PT, UP0, 0x40, 0x0 ;  /* 0x000000000000781c */ /* 0x000fe40003f0e808 */
[----:B------:R-:W-:Y:S02]  /*4ba0*/  FMNMX.FTZ R0, R125, R0, !PT ;  /* 0x000000007d007209 */ /* 0x000fe40007810000 */
[----:B------:R-:W-:-:S02]  /*4bb0*/  ISETP.GT.AND P0, PT, R23, 0x29, P0 ;  /* 0x000000291700780c */ /* 0x000fc40000704270 */
[----:B------:R-:W-:Y:S02]  /*4bc0*/  FMNMX.FTZ R0, R124, R0, !PT ;  /* 0x000000007c007209 */ /* 0x000fe40007810000 */
[----:B------:R-:W-:Y:S02]  /*4bd0*/  ISETP.LT.OR P0, PT, R2, 0x2a, P0 ;  /* 0x0000002a0200780c */ /* 0x000fe40000701670 */
[----:B------:R-:W-:Y:S01]  /*4be0*/  FMNMX.FTZ R21, R9, R21, !PT ;  /* 0x0000001509157209 */ /* 0x000fe20007810000 */
[----:B------:R-:W1:Y:S01]  /*4bf0*/  SHFL.BFLY PT, R2, R0, 0x2, 0x1f ;  /* 0x0c401f0000027f89 */ /* 0x000e6200000e0000 */
[----:B------:R-:W-:Y:S02]  /*4c00*/  FSEL R157, R157, -INF , !P0 ;  /* 0xff8000009d9d7808 */ /* 0x000fe40004000000 */
[----:B------:R-:W-:-:S04]  /*4c10*/  FMNMX.FTZ R21, R170, R21, !PT ;  /* 0x00000015aa157209 */ /* 0x000fc80007810000 */
[----:B------:R-:W-:-:S04]  /*4c20*/  FMNMX.FTZ R21, R7, R21, !PT ;  /* 0x0000001507157209 */ /* 0x000fc80007810000 */
[----:B------:R-:W-:-:S04]  /*4c30*/  FMNMX.FTZ R21, R6, R21, !PT ;  /* 0x0000001506157209 */ /* 0x000fc80007810000 */
[----:B------:R-:W-:-:S04]  /*4c40*/  FMNMX.FTZ R21, R168, R21, !PT ;  /* 0x00000015a8157209 */ /* 0x000fc80007810000 */
[----:B------:R-:W-:-:S04]  /*4c50*/  FMNMX.FTZ R21, R159, R21, !PT ;  /* 0x000000159f157209 */ /* 0x000fc80007810000 */
[----:B------:R-:W-:Y:S02]  /*4c60*/  FMNMX.FTZ R21, R158, R21, !PT ;  /* 0x000000159e157209 */ /* 0x000fe40007810000 */
[----:B-1----:R-:W-:Y:S02]  /*4c70*/  FMNMX.FTZ R0, R0, R2, !PT ;  /* 0x0000000200007209 */ /* 0x002fe40007810000 */
[----:B------:R-:W-:-:S03]  /*4c80*/  FMNMX.FTZ R21, R157, R21, !PT ;  /* 0x000000159d157209 */ /* 0x000fc60007810000 */
[----:B------:R-:W1:Y:S02]  /*4c90*/  SHFL.BFLY PT, R2, R0, 0x1, 0x1f ;  /* 0x0c201f0000027f89 */ /* 0x000e6400000e0000 */
[----:B-1----:R-:W-:Y:S02]  /*4ca0*/  FMNMX.FTZ R0, R0, R2, !PT ;  /* 0x0000000200007209 */ /* 0x002fe40007810000 */
[----:B------:R-:W1:Y:S02]  /*4cb0*/  SHFL.BFLY PT, R2, R21, 0x2, 0x1f ;  /* 0x0c401f0015027f89 */ /* 0x000e6400000e0000 */
[C---:B------:R-:W-:Y:S01]  /*4cc0*/  FSETP.NEU.FTZ.AND P0, PT, R0.reuse, -INF , PT ;  /* 0xff8000000000780b */ /* 0x040fe20003f1d000 */
[----:B------:R-:W-:-:S05]  /*4cd0*/  FMUL.FTZ R174, R0, c[0x0][0x2d0] ;  /* 0x0000b40000ae7a20 */ /* 0x000fca0000410000 */
[----:B------:R-:W-:-:S05]  /*4ce0*/  FSEL R174, R174, RZ, P0 ;  /* 0x000000ffaeae7208 */ /* 0x000fca0000000000 */
[--C-:B------:R-:W-:Y:S02]  /*4cf0*/  FFMA.FTZ R123, R19, c[0x0][0x2d0], -R174.reuse ;  /* 0x0000b400137b7a23 */ /* 0x100fe400000108ae */
[--C-:B------:R-:W-:Y:S02]  /*4d00*/  FFMA.FTZ R122, R18, c[0x0][0x2d0], -R174.reuse ;  /* 0x0000b400127a7a23 */ /* 0x100fe400000108ae */
[--C-:B------:R-:W-:Y:S02]  /*4d10*/  FFMA.FTZ R121, R17, c[0x0][0x2d0], -R174.reuse ;  /* 0x0000b40011797a23 */ /* 0x100fe400000108ae */
[--C-:B------:R-:W-:Y:S01]  /*4d20*/  FFMA.FTZ R120, R16, c[0x0][0x2d0], -R174.reuse ;  /* 0x0000b40010787a23 */ /* 0x100fe200000108ae */
[----:B------:R-:W-:Y:S01]  /*4d30*/  MUFU.EX2 R123, R123 ;  /* 0x0000007b007b7308 */ /* 0x000fe20000000800 */
[--C-:B------:R-:W-:Y:S01]  /*4d40*/  FFMA.FTZ R173, R11, c[0x0][0x2d0], -R174.reuse ;  /* 0x0000b4000bad7a23 */ /* 0x100fe200000108ae */
[----:B------:R-:W-:Y:S01]  /*4d50*/  LDSM.16.MT88.4 R16, [R248+0x900] ;  /* 0x00090000f810783b */ /* 0x000fe20000004200 */
[--C-:B------:R-:W-:Y:S01]  /*4d60*/  FFMA.FTZ R172, R8, c[0x0][0x2d0], -R174.reuse ;  /* 0x0000b40008ac7a23 */ /* 0x100fe200000108ae */
[----:B-1----:R-:W-:Y:S01]  /*4d70*/  FMNMX.FTZ R21, R21, R2, !PT ;  /* 0x0000000215157209 */ /* 0x002fe20007810000 */
[----:B------:R-:W-:-:S02]  /*4d80*/  FFMA.FTZ R119, R14, c[0x0][0x2d0], -R174 ;  /* 0x0000b4000e777a23 */ /* 0x000fc400000108ae */
[----:B------:R-:W-:Y:S01]  /*4d90*/  FFMA.FTZ R116, R12, c[0x0][0x2d0], -R174 ;  /* 0x0000b4000c747a23 */ /* 0x000fe200000108ae */
[----:B------:R-:W1:Y:S01]  /*4da0*/  MUFU.EX2 R122, R122 ;  /* 0x0000007a007a7308 */ /* 0x000e620000000800 */
[----:B------:R-:W2:Y:S07]  /*4db0*/  SHFL.BFLY PT, R2, R21, 0x1, 0x1f ;  /* 0x0c201f0015027f89 */ /* 0x000eae00000e0000 */
[----:B------:R-:W-:Y:S08]  /*4dc0*/  MUFU.EX2 R121, R121 ;  /* 0x0000007900797308 */ /* 0x000ff00000000800 */
[----:B------:R-:W3:Y:S01]  /*4dd0*/  MUFU.EX2 R120, R120 ;  /* 0x0000007800787308 */ /* 0x000ee20000000800 */
[----:B-1----:R-:W-:Y:S01]  /*4de0*/  F2FP.BF16.PACK_AB R128, R122, R123 ;  /* 0x0000007b7a80723e */ /* 0x002fe200000010ff */
[----:B------:R-:W-:-:S06]  /*4df0*/  FADD.FTZ R122, R123, R122 ;  /* 0x0000007a7b7a7221 */ /* 0x000fcc0000010000 */
[----:B------:R-:W-:Y:S01]  /*4e00*/  MUFU.EX2 R119, R119 ;  /* 0x0000007700777308 */ /* 0x000fe20000000800 */
[----:B--2---:R-:W-:-:S04]  /*4e10*/  FMNMX.FTZ R2, R2, R21, !PT ;  /* 0x0000001502027209 */ /* 0x004fc80007810000 */
[C---:B------:R-:W-:Y:S01]  /*4e20*/  FSETP.NEU.FTZ.AND P0, PT, R2.reuse, -INF , PT ;  /* 0xff8000000200780b */ /* 0x040fe20003f1d000 */
[----:B------:R-:W-:Y:S01]  /*4e30*/  FMUL.FTZ R169, R2, c[0x0][0x2d0] ;  /* 0x0000b40002a97a20 */ /* 0x000fe20000410000 */
[----:B---3--:R-:W-:Y:S01]  /*4e40*/  F2FP.BF16.PACK_AB R130, R120, R121 ;  /* 0x000000797882723e */ /* 0x008fe200000010ff */
[----:B------:R-:W1:Y:S01]  /*4e50*/  MUFU.EX2 R116, R116 ;  /* 0x0000007400747308 */ /* 0x000e620000000800 */
[----:B------:R-:W-:Y:S02]  /*4e60*/  FADD.FTZ R121, R121, R122 ;  /* 0x0000007a79797221 */ /* 0x000fe40000010000 */
[----:B------:R-:W-:Y:S02]  /*4e70*/  FSEL R169, R169, RZ, P0 ;  /* 0x000000ffa9a97208 */ /* 0x000fe40000000000 */
[----:B------:R-:W-:-:S03]  /*4e80*/  PLOP3.LUT P0, PT, PT, PT, UP6, 0x40, 0x0 ;  /* 0x000000000000781c */ /* 0x000fc60003f0e868 */
[--C-:B------:R-:W-:Y:S01]  /*4e90*/  FFMA.FTZ R118, R20, c[0x0][0x2d0], -R169.reuse ;  /* 0x0000b40014767a23 */ /* 0x100fe200000108a9 */
[----:B------:R-:W-:Y:S01]  /*4ea0*/  MUFU.EX2 R173, R173 ;  /* 0x000000ad00ad7308 */ /* 0x000fe20000000800 */
[--C-:B------:R-:W-:Y:S01]  /*4eb0*/  FFMA.FTZ R117, R15, c[0x0][0x2d0], -R169.reuse ;  /* 0x0000b4000f757a23 */ /* 0x100fe200000108a9 */
[----:B------:R-:W-:Y:S01]  /*4ec0*/  LDSM.16.MT88.4 R20, [R249+0x900] ;  /* 0x00090000f914783b */ /* 0x000fe20000004200 */
[--C-:B------:R-:W-:Y:S02]  /*4ed0*/  FFMA.FTZ R175, R13, c[0x0][0x2d0], -R169.reuse ;  /* 0x0000b4000daf7a23 */ /* 0x100fe400000108a9 */
[--C-:B------:R-:W-:Y:S01]  /*4ee0*/  FFMA.FTZ R176, R10, c[0x0][0x2d0], -R169.reuse ;  /* 0x0000b4000ab07a23 */ /* 0x100fe200000108a9 */
[----:B------:R-:W-:Y:S01]  /*4ef0*/  LDSM.16.MT88.4 R12, [R250+0x2100] ;  /* 0x00210000fa0c783b */ /* 0x000fe20000004200 */
[--C-:B------:R-:W-:Y:S01]  /*4f00*/  FFMA.FTZ R171, R9, c[0x0][0x2d0], -R169.reuse ;  /* 0x0000b40009ab7a23 */ /* 0x100fe200000108a9 */
[----:B------:R-:W-:Y:S01]  /*4f10*/  MUFU.EX2 R118, R118 ;  /* 0x0000007600767308 */ /* 0x000fe20000000800 */
[--C-:B------:R-:W-:Y:S01]  /*4f20*/  FFMA.FTZ R170, R170, c[0x0][0x2d0], -R169.reuse ;  /* 0x0000b400aaaa7a23 */ /* 0x100fe200000108a9 */
[----:B------:R-:W2:Y:S01]  /*4f30*/  LDSM.16.MT88.4 R8, [R252+0x900] ;  /* 0x00090000fc08783b */ /* 0x000ea20000004200 */
[--C-:B------:R-:W-:Y:S01]  /*4f40*/  FFMA.FTZ R156, R6, c[0x0][0x2d0], -R169.reuse ;  /* 0x0000b400069c7a23 */ /* 0x100fe200000108a9 */
[----:B-1----:R-:W-:Y:S01]  /*4f50*/  F2FP.BF16.PACK_AB R4, R116, R119 ;  /* 0x000000777404723e */ /* 0x002fe200000010ff */
[----:B------:R-:W-:-:S03]  /*4f60*/  FFMA.FTZ R7, R7, c[0x0][0x2d0], -R169 ;  /* 0x0000b40007077a23 */ /* 0x000fc600000108a9 */
[----:B------:R-:W1:Y:S08]  /*4f70*/  MUFU.EX2 R117, R117 ;  /* 0x0000007500757308 */ /* 0x000e700000000800 */
[----:B------:R-:W-:Y:S08]  /*4f80*/  MUFU.EX2 R175, R175 ;  /* 0x000000af00af7308 */ /* 0x000ff00000000800 */
[----:B------:R-:W3:Y:S01]  /*4f90*/  MUFU.EX2 R176, R176 ;  /* 0x000000b000b07308 */ /* 0x000ee20000000800 */
[----:B-1----:R-:W-:-:S07]  /*4fa0*/  F2FP.BF16.PACK_AB R129, R117, R118 ;  /* 0x000000767581723e */ /* 0x002fce00000010ff */
[----:B------:R-:W1:Y:S01]  /*4fb0*/  MUFU.EX2 R172, R172 ;  /* 0x000000ac00ac7308 */ /* 0x000e620000000800 */
[----:B---3--:R-:W-:-:S07]  /*4fc0*/  F2FP.BF16.PACK_AB R131, R176, R175 ;  /* 0x000000afb083723e */ /* 0x008fce00000010ff */
[----:B------:R-:W-:Y:S01]  /*4fd0*/  MUFU.EX2 R171, R171 ;  /* 0x000000ab00ab7308 */ /* 0x000fe20000000800 */
[----:B------:R-:W-:Y:S01]  /*4fe0*/  HMMA.16816.F32.BF16 R132, R128, R136, RZ ;  /* 0x000000888084723c */ /* 0x000fe200000418ff */
[----:B-1----:R-:W-:-:S06]  /*4ff0*/  F2FP.BF16.PACK_AB R6, R172, R173 ;  /* 0x000000adac06723e */ /* 0x002fcc00000010ff */
[----:B------:R-:W1:Y:S01]  /*5000*/  MUFU.EX2 R170, R170 ;  /* 0x000000aa00aa7308 */ /* 0x000e620000000800 */
[C---:B------:R-:W-:Y:S07]  /*5010*/  HMMA.16816.F32.BF16 R136, R128.reuse, R138, RZ ;  /* 0x0000008a8088723c */ /* 0x040fee00000418ff */
[----:B------:R-:W-:Y:S01]  /*5020*/  MUFU.EX2 R3, R7 ;  /* 0x0000000700037308 */ /* 0x000fe20000000800 */
[C---:B------:R-:W-:Y:S07]  /*5030*/  HMMA.16816.F32.BF16 R36, R128.reuse, R40, RZ ;  /* 0x000000288024723c */ /* 0x040fee00000418ff */
[----:B------:R-:W3:Y:S01]  /*5040*/  MUFU.EX2 R156, R156 ;  /* 0x0000009c009c7308 */ /* 0x000ee20000000800 */
[----:B-1----:R-:W-:Y:S01]  /*5050*/  F2FP.BF16.PACK_AB R5, R170, R171 ;  /* 0x000000abaa05723e */ /* 0x002fe200000010ff */
[C---:B------:R-:W-:Y:S08]  /*5060*/  HMMA.16816.F32.BF16 R40, R128.reuse, R42, RZ ;  /* 0x0000002a8028723c */ /* 0x040ff000000418ff */
[----:B------:R-:W-:Y:S01]  /*5070*/  HMMA.16816.F32.BF16 R52, R128, R56, RZ ;  /* 0x000000388034723c */ /* 0x000fe200000418ff */
[----:B---3--:R-:W-:-:S07]  /*5080*/  F2FP.BF16.PACK_AB R7, R156, R3 ;  /* 0x000000039c07723e */ /* 0x008fce00000010ff */
[----:B------:R-:W-:Y:S08]  /*5090*/  HMMA.16816.F32.BF16 R56, R128, R58, RZ ;  /* 0x0000003a8038723c */ /* 0x000ff000000418ff */
[C---:B--2---:R-:W-:Y:S08]  /*50a0*/  HMMA.16816.F32.BF16 R132, R4.reuse, R8, R132 ;  /* 0x000000080484723c */ /* 0x044ff00000041884 */
[----:B------:R-:W-:Y:S01]  /*50b0*/  HMMA.16816.F32.BF16 R136, R4, R10, R136 ;  /* 0x0000000a0488723c */ /* 0x000fe20000041888 */
[----:B------:R-:W1:Y:S07]  /*50c0*/  LDSM.16.MT88.4 R8, [R252+0x2100] ;  /* 0x00210000fc08783b */ /* 0x000e6e0000004200 */
[C---:B------:R-:W-:Y:S08]  /*50d0*/  HMMA.16816.F32.BF16 R44, R128.reuse, R48, RZ ;  /* 0x00000030802c723c */ /* 0x040ff000000418ff */
[C---:B------:R-:W-:Y:S08]  /*50e0*/  HMMA.16816.F32.BF16 R48, R128.reuse, R50, RZ ;  /* 0x000000328030723c */ /* 0x040ff000000418ff */
[----:B------:R-:W-:Y:S08]  /*50f0*/  HMMA.16816.F32.BF16 R84, R128, R88, RZ ;  /* 0x000000588054723c */ /* 0x000ff000000418ff */
[C---:B------:R-:W-:Y:S08]  /*5100*/  HMMA.16816.F32.BF16 R44, R4.reuse, R12, R44 ;  /* 0x0000000c042c723c */ /* 0x040ff0000004182c */
[C---:B------:R-:W-:Y:S01]  /*5110*/  HMMA.16816.F32.BF16 R48, R4.reuse, R14, R48 ;  /* 0x0000000e0430723c */ /* 0x040fe20000041830 */
[----:B------:R-:W2:Y:S07]  /*5120*/  LDSM.16.MT88.4 R12, [R248+0x2100] ;  /* 0x00210000f80c783b */ /* 0x000eae0000004200 */
[C---:B-1----:R-:W-:Y:S08]  /*5130*/  HMMA.16816.F32.BF16 R36, R4.reuse, R8, R36 ;  /* 0x000000080424723c */ /* 0x042ff00000041824 */
[----:B------:R-:W-:Y:S01]  /*5140*/  HMMA.16816.F32.BF16 R40, R4, R10, R40 ;  /* 0x0000000a0428723c */ /* 0x000fe20000041828 */
[----:B------:R-:W1:Y:S07]  /*5150*/  LDSM.16.MT88.4 R8, [R249+0x2100] ;  /* 0x00210000f908783b */ /* 0x000e6e0000004200 */
[C---:B------:R-:W-:Y:S08]  /*5160*/  HMMA.16816.F32.BF16 R88, R128.reuse, R90, RZ ;  /* 0x0000005a8058723c */ /* 0x040ff000000418ff */
[C---:B------:R-:W-:Y:S08]  /*5170*/  HMMA.16816.F32.BF16 R60, R128.reuse, R64, RZ ;  /* 0x00000040803c723c */ /* 0x040ff000000418ff */
[C---:B------:R-:W-:Y:S08]  /*5180*/  HMMA.16816.F32.BF16 R64, R128.reuse, R66, RZ ;  /* 0x000000428040723c */ /* 0x040ff000000418ff */
[----:B------:R-:W-:Y:S08]  /*5190*/  HMMA.16816.F32.BF16 R100, R128, R104, RZ ;  /* 0x000000688064723c */ /* 0x000ff000000418ff */
[C---:B--2---:R-:W-:Y:S08]  /*51a0*/  HMMA.16816.F32.BF16 R60, R4.reuse, R12, R60 ;  /* 0x0000000c043c723c */ /* 0x044ff0000004183c */
[C---:B-1----:R-:W-:Y:S08]  /*51b0*/  HMMA.16816.F32.BF16 R52, R4.reuse, R8, R52 ;  /* 0x000000080434723c */ /* 0x042ff00000041834 */
[C---:B------:R-:W-:Y:S01]  /*51c0*/  HMMA.16816.F32.BF16 R56, R4.reuse, R10, R56 ;  /* 0x0000000a0438723c */ /* 0x040fe20000041838 */
[----:B------:R-:W1:Y:S07]  /*51d0*/  LDSM.16.MT88.4 R8, [R249+0x3900] ;  /* 0x00390000f908783b */ /* 0x000e6e0000004200 */
[----:B------:R-:W-:Y:S01]  /*51e0*/  HMMA.16816.F32.BF16 R64, R4, R14, R64 ;  /* 0x0000000e0440723c */ /* 0x000fe20000041840 */
[----:B------:R-:W2:Y:S07]  /*51f0*/  LDSM.16.MT88.4 R12, [R248+0x3900] ;  /* 0x00390000f80c783b */ /* 0x000eae0000004200 */
[C---:B------:R-:W-:Y:S08]  /*5200*/  HMMA.16816.F32.BF16 R104, R128.reuse, R106, RZ ;  /* 0x0000006a8068723c */ /* 0x040ff000000418ff */
[C---:B------:R-:W-:Y:S08]  /*5210*/  HMMA.16816.F32.BF16 R92, R128.reuse, R96, RZ ;  /* 0x00000060805c723c */ /* 0x040ff000000418ff */
[C---:B------:R-:W-:Y:S08]  /*5220*/  HMMA.16816.F32.BF16 R96, R128.reuse, R98, RZ ;  /* 0x000000628060723c */ /* 0x040ff000000418ff */
[----:B------:R-:W-:Y:S08]  /*5230*/  HMMA.16816.F32.BF16 R108, R128, R112, RZ ;  /* 0x00000070806c723c */ /* 0x000ff000000418ff */
[C---:B-1----:R-:W-:Y:S08]  /*5240*/  HMMA.16816.F32.BF16 R84, R4.reuse, R8, R84 ;  /* 0x000000080454723c */ /* 0x042ff00000041854 */
[C---:B------:R-:W-:Y:S01]  /*5250*/  HMMA.16816.F32.BF16 R88, R4.reuse, R10, R88 ;  /* 0x0000000a0458723c */ /* 0x040fe20000041858 */
[----:B------:R-:W1:Y:S07]  /*5260*/  LDSM.16.MT88.4 R8, [R252+0x5100] ;  /* 0x00510000fc08783b */ /* 0x000e6e0000004200 */
[----:B--2---:R-:W-:Y:S07]  /*5270*/  HMMA.16816.F32.BF16 R96, R4, R14, R96 ;  /* 0x0000000e0460723c */ /* 0x004fee0000041860 */
[----:B------:R-:W-:Y:S01]  /*5280*/  FADD.FTZ R14, R120, R121 ;  /* 0x00000079780e7221 */ /* 0x000fe20000010000 */
[----:B------:R-:W-:Y:S01]  /*5290*/  HMMA.16816.F32.BF16 R112, R128, R114, RZ ;  /* 0x000000728070723c */ /* 0x000fe200000418ff */
[----:B------:R-:W2:Y:S02]  /*52a0*/  LDSM.16.MT88.4 R120, [R249+0x4900] ;  /* 0x00490000f978783b */ /* 0x000ea40000004200 */
[----:B------:R-:W-:-:S04]  /*52b0*/  FADD.FTZ R14, R119, R14 ;  /* 0x0000000e770e7221 */ /* 0x000fc80000010000 */
[----:B------:R-:W-:Y:S01]  /*52c0*/  FADD.FTZ R14, R116, R14 ;  /* 0x0000000e740e7221 */ /* 0x000fe20000010000 */
[----:B------:R-:W-:Y:S03]  /*52d0*/  HMMA.16816.F32.BF16 R28, R128, R32, RZ ;  /* 0x00000020801c723c */ /* 0x000fe600000418ff */
[----:B------:R-:W-:-:S04]  /*52e0*/  FADD.FTZ R173, R173, R14 ;  /* 0x0000000eadad7221 */ /* 0x000fc80000010000 */
[----:B------:R-:W-:Y:S01]  /*52f0*/  FADD.FTZ R173, R172, R173 ;  /* 0x000000adacad7221 */ /* 0x000fe20000010000 */
[----:B------:R-:W-:Y:S07]  /*5300*/  HMMA.16816.F32.BF16 R92, R4, R12, R92 ;  /* 0x0000000c045c723c */ /* 0x000fee000004185c */
[----:B------:R-:W-:Y:S01]  /*5310*/  FADD.FTZ R12, R118, R117 ;  /* 0x00000075760c7221 */ /* 0x000fe20000010000 */
[----:B------:R-:W-:Y:S01]  /*5320*/  HMMA.16816.F32.BF16 R32, R128, R34, RZ ;  /* 0x000000228020723c */ /* 0x000fe200000418ff */
[----:B------:R-:W-:-:S02]  /*5330*/  FFMA.FTZ R13, R126, c[0x0][0x2d0], -R174 ;  /* 0x0000b4007e0d7a23 */ /* 0x000fc400000108ae */
[----:B------:R-:W-:Y:S02]  /*5340*/  FADD.FTZ R175, R175, R12 ;  /* 0x0000000cafaf7221 */ /* 0x000fe40000010000 */
[----:B------:R-:W-:Y:S02]  /*5350*/  FFMA.FTZ R12, R127, c[0x0][0x2d0], -R174 ;  /* 0x0000b4007f0c7a23 */ /* 0x000fe400000108ae */
[----:B------:R-:W-:Y:S01]  /*5360*/  FADD.FTZ R176, R176, R175 ;  /* 0x000000afb0b07221 */ /* 0x000fe20000010000 */
[----:B-1----:R-:W-:Y:S03]  /*5370*/  HMMA.16816.F32.BF16 R100, R4, R8, R100 ;  /* 0x000000080464723c */ /* 0x002fe60000041864 */
[----:B------:R-:W-:-:S04]  /*5380*/  FADD.FTZ R176, R171, R176 ;  /* 0x000000b0abb07221 */ /* 0x000fc80000010000 */
[----:B------:R-:W-:Y:S01]  /*5390*/  FADD.FTZ R170, R170, R176 ;  /* 0x000000b0aaaa7221 */ /* 0x000fe20000010000 */
[----:B------:R-:W-:Y:S01]  /*53a0*/  HMMA.16816.F32.BF16 R104, R4, R10, R104 ;  /* 0x0000000a0468723c */ /* 0x000fe20000041868 */
[----:B------:R-:W1:Y:S02]  /*53b0*/  LDSM.16.MT88.4 R8, [R250+0x5100] ;  /* 0x00510000fa08783b */ /* 0x000e640000004200 */
[----:B------:R-:W-:-:S04]  /*53c0*/  FADD.FTZ R170, R3, R170 ;  /* 0x000000aa03aa7221 */ /* 0x000fc80000010000 */
[----:B------:R-:W-:Y:S01]  /*53d0*/  FADD.FTZ R156, R156, R170 ;  /* 0x000000aa9c9c7221 */ /* 0x000fe20000010000 */
[C---:B--2---:R-:W-:Y:S08]  /*53e0*/  HMMA.16816.F32.BF16 R116, R128.reuse, R120, RZ ;  /* 0x000000788074723c */ /* 0x044ff000000418ff */
        /* <DEDUP_REMOVED lines=8> */
[C---:B------:R-:W-:Y:S08]  /*5470*/  HMMA.16816.F32.BF16 R148, R128.reuse, R152, RZ ;  /* 0x000000988094723c */ /* 0x040ff000000418ff */
[----:B------:R-:W-:Y:S08]  /*5480*/  HMMA.16816.F32.BF16 R152, R128, R154, RZ ;  /* 0x0000009a8098723c */ /* 0x000ff000000418ff */
[----:B--2---:R-:W-:Y:S07]  /*5490*/  HMMA.16816.F32.BF16 R76, R4, R16, R76 ;  /* 0x00000010044c723c */ /* 0x004fee000004184c */
[--C-:B------:R-:W-:Y:S01]  /*54a0*/  FFMA.FTZ R17, R125, c[0x0][0x2d0], -R174.reuse ;  /* 0x0000b4007d117a23 */ /* 0x100fe200000108ae */
[----:B------:R-:W-:Y:S01]  /*54b0*/  HMMA.16816.F32.BF16 R140, R128, R144, RZ ;  /* 0x00000090808c723c */ /* 0x000fe200000418ff */
[----:B------:R-:W-:-:S04]  /*54c0*/  FFMA.FTZ R16, R124, c[0x0][0x2d0], -R174 ;  /* 0x0000b4007c107a23 */ /* 0x000fc800000108ae */
[----:B------:R-:W-:Y:S03]  /*54d0*/  MUFU.EX2 R17, R17 ;  /* 0x0000001100117308 */ /* 0x000fe60000000800 */
[----:B------:R-:W-:Y:S05]  /*54e0*/  HMMA.16816.F32.BF16 R68, R128, R72, RZ ;  /* 0x000000488044723c */ /* 0x000fea00000418ff */
[----:B------:R-:W-:Y:S03]  /*54f0*/  MUFU.EX2 R16, R16 ;  /* 0x0000001000107308 */ /* 0x000fe60000000800 */
[C---:B-1----:R-:W-:Y:S08]  /*5500*/  HMMA.16816.F32.BF16 R116, R4.reuse, R8, R116 ;  /* 0x000000080474723c */ /* 0x042ff00000041874 */
[----:B------:R-:W-:Y:S01]  /*5510*/  HMMA.16816.F32.BF16 R120, R4, R10, R120 ;  /* 0x0000000a0478723c */ /* 0x000fe20000041878 */
[----:B------:R-:W1:Y:S07]  /*5520*/  LDSM.16.MT88.4 R8, [R248+0x4900] ;  /* 0x00490000f808783b */ /* 0x000e6e0000004200 */
[C---:B------:R-:W-:Y:S08]  /*5530*/  HMMA.16816.F32.BF16 R144, R128.reuse, R146, RZ ;  /* 0x000000928090723c */ /* 0x040ff000000418ff */
[C---:B------:R-:W-:Y:S08]  /*5540*/  HMMA.16816.F32.BF16 R72, R128.reuse, R74, RZ ;  /* 0x0000004a8048723c */ /* 0x040ff000000418ff */
[----:B------:R-:W-:Y:S08]  /*5550*/  HMMA.16816.F32.BF16 R80, R128, R82, RZ ;  /* 0x000000528050723c */ /* 0x000ff000000418ff */
[C---:B------:R-:W-:Y:S08]  /*5560*/  HMMA.16816.F32.BF16 R148, R4.reuse, R20, R148 ;  /* 0x000000140494723c */ /* 0x040ff00000041894 */
[----:B------:R-:W-:Y:S01]  /*5570*/  HMMA.16816.F32.BF16 R152, R4, R22, R152 ;  /* 0x000000160498723c */ /* 0x000fe20000041898 */
[----:B------:R-:W2:Y:S07]  /*5580*/  LDSM.16.MT88.4 R20, [R252+0x3900] ;  /* 0x00390000fc14783b */ /* 0x000eae0000004200 */
[C---:B-1----:R-:W-:Y:S08]  /*5590*/  HMMA.16816.F32.BF16 R124, R128.reuse, R8, RZ ;  /* 0x00000008807c723c */ /* 0x042ff000000418ff */
[----:B------:R-:W-:Y:S01]  /*55a0*/  HMMA.16816.F32.BF16 R128, R128, R10, RZ ;  /* 0x0000000a8080723c */ /* 0x000fe200000418ff */
[----:B------:R-:W1:Y:S07]  /*55b0*/  LDSM.16.MT88.4 R8, [R248+0x5100] ;  /* 0x00510000f808783b */ /* 0x000e6e0000004200 */
[C---:B------:R-:W-:Y:S08]  /*55c0*/  HMMA.16816.F32.BF16 R140, R4.reuse, R24, R140 ;  /* 0x00000018048c723c */ /* 0x040ff0000004188c */
[C---:B------:R-:W-:Y:S08]  /*55d0*/  HMMA.16816.F32.BF16 R144, R4.reuse, R26, R144 ;  /* 0x0000001a0490723c */ /* 0x040ff00000041890 */
[C---:B------:R-:W-:Y:S07]  /*55e0*/  HMMA.16816.F32.BF16 R80, R4.reuse, R18, R80 ;  /* 0x000000120450723c */ /* 0x040fee0000041850 */
[--C-:B------:R-:W-:Y:S01]  /*55f0*/  FFMA.FTZ R18, R168, c[0x0][0x2d0], -R169.reuse ;  /* 0x0000b400a8127a23 */ /* 0x100fe200000108a9 */
[----:B--2---:R-:W-:Y:S01]  /*5600*/  HMMA.16816.F32.BF16 R68, R4, R20, R68 ;  /* 0x000000140444723c */ /* 0x004fe20000041844 */
[----:B------:R-:W-:-:S04]  /*5610*/  FFMA.FTZ R19, R159, c[0x0][0x2d0], -R169 ;  /* 0x0000b4009f137a23 */ /* 0x000fc800000108a9 */
[----:B------:R-:W2:Y:S02]  /*5620*/  MUFU.EX2 R18, R18 ;  /* 0x0000001200127308 */ /* 0x000ea40000000800 */
[--C-:B------:R-:W-:Y:S01]  /*5630*/  FFMA.FTZ R21, R158, c[0x0][0x2d0], -R169.reuse ;  /* 0x0000b4009e157a23 */ /* 0x100fe200000108a9 */
[----:B------:R-:W-:Y:S01]  /*5640*/  HMMA.16816.F32.BF16 R72, R4, R22, R72 ;  /* 0x000000160448723c */ /* 0x000fe20000041848 */
[----:B------:R-:W-:-:S04]  /*5650*/  FFMA.FTZ R20, R157, c[0x0][0x2d0], -R169 ;  /* 0x0000b4009d147a23 */ /* 0x000fc800000108a9 */
[----:B------:R-:W3:Y:S03]  /*5660*/  MUFU.EX2 R19, R19 ;  /* 0x0000001300137308 */ /* 0x000ee60000000800 */
[C---:B-1----:R-:W-:Y:S05]  /*5670*/  HMMA.16816.F32.BF16 R124, R4.reuse, R8, R124 ;  /* 0x00000008047c723c */ /* 0x042fea000004187c */
[----:B------:R-:W-:Y:S01]  /*5680*/  MUFU.EX2 R21, R21 ;  /* 0x0000001500157308 */ /* 0x000fe20000000800 */
[----:B--2---:R-:W-:Y:S02]  /*5690*/  FADD.FTZ R156, R18, R156 ;  /* 0x0000009c129c7221 */ /* 0x004fe40000010000 */
[----:B------:R-:W-:Y:S01]  /*56a0*/  HMMA.16816.F32.BF16 R128, R4, R10, R128 ;  /* 0x0000000a0480723c */ /* 0x000fe20000041880 */
[----:B------:R-:W1:Y:S04]  /*56b0*/  LDSM.16.MT88.4 R8, [R250+0x1100] ;  /* 0x00110000fa08783b */ /* 0x000e680000004200 */
[----:B------:R-:W2:Y:S01]  /*56c0*/  MUFU.EX2 R4, R12 ;  /* 0x0000000c00047308 */ /* 0x000ea20000000800 */
[----:B---3--:R-:W-:Y:S01]  /*56d0*/  FADD.FTZ R156, R19, R156 ;  /* 0x0000009c139c7221 */ /* 0x008fe20000010000 */
[----:B------:R-:W-:-:S06]  /*56e0*/  F2FP.BF16.PACK_AB R6, R16, R17 ;  /* 0x000000111006723e */ /* 0x000fcc00000010ff */
[----:B------:R3:W4:Y:S08]  /*56f0*/  MUFU.EX2 R5, R13 ;  /* 0x0000000d00057308 */ /* 0x0007300000000800 */
[----:B------:R-:W1:Y:S01]  /*5700*/  MUFU.EX2 R20, R20 ;  /* 0x0000001400147308 */ /* 0x000e620000000800 */
[----:B--2---:R-:W-:Y:S01]  /*5710*/  FADD.FTZ R3, R4, R173 ;  /* 0x000000ad04037221 */ /* 0x004fe20000010000 */
[----:B---3--:R-:W2:Y:S03]  /*5720*/  LDSM.16.MT88.4 R12, [R252+0x1100] ;  /* 0x00110000fc0c783b */ /* 0x008ea60000004200 */
[C---:B----4-:R-:W-:Y:S01]  /*5730*/  FADD.FTZ R3, R5.reuse, R3 ;  /* 0x0000000305037221 */ /* 0x050fe20000010000 */
[----:B------:R-:W-:-:S02]  /*5740*/  F2FP.BF16.PACK_AB R4, R5, R4 ;  /* 0x000000040504723e */ /* 0x000fc400000010ff */
[----:B------:R-:W-:Y:S01]  /*5750*/  F2FP.BF16.PACK_AB R5, R19, R18 ;  /* 0x000000121305723e */ /* 0x000fe200000010ff */
[----:B------:R-:W-:Y:S01]  /*5760*/  FADD.FTZ R3, R17, R3 ;  /* 0x0000000311037221 */ /* 0x000fe20000010000 */
[----:B-1----:R-:W-:Y:S01]  /*5770*/  F2FP.BF16.PACK_AB R7, R20, R21 ;  /* 0x000000151407723e */ /* 0x002fe200000010ff */
[----:B------:R-:W-:-:S06]  /*5780*/  FADD.FTZ R21, R21, R156 ;  /* 0x0000009c15157221 */ /* 0x000fcc0000010000 */
[C---:B------:R-:W-:Y:S08]  /*5790*/  HMMA.16816.F32.BF16 R140, R4.reuse, R8, R140 ;  /* 0x00000008048c723c */ /* 0x040ff0000004188c */
        /* <DEDUP_REMOVED lines=43> */
[C---:B--2---:R-:W-:Y:S08]  /*5a50*/  HMMA.16816.F32.BF16 R116, R4.reuse, R12, R116 ;  /* 0x0000000c0474723c */ /* 0x044ff00000041874 */
[----:B------:R-:W-:Y:S07]  /*5a60*/  HMMA.16816.F32.BF16 R120, R4, R14, R120 ;  /* 0x0000000e0478723c */ /* 0x000fee0000041878 */
[----:B------:R-:W-:-:S02]  /*5a70*/  FADD.FTZ R4, R16, R3 ;  /* 0x0000000310047221 */ /* 0x000fc40000010000 */
[----:B------:R-:W-:-:S03]  /*5a80*/  FADD.FTZ R3, R20, R21 ;  /* 0x0000001514037221 */ /* 0x000fc60000010000 */
[----:B------:R1:W-:Y:S04]  /*5a90*/  STL [R1+0x44], R4 ;  /* 0x0000440401007387 */ /* 0x0003e80000100800 */
[----:B------:R1:W-:Y:S01]  /*5aa0*/  STL [R1+0x40], R3 ;  /* 0x0000400301007387 */ /* 0x0003e20000100800 */
[----:B------:R-:W-:Y:S05]  /*5ab0*/  @P0 BRA `(.L_x_402) ;  /* 0x0000018000000947 */ /* 0x000fea0003800000 */
[----:B------:R-:W-:Y:S01]  /*5ac0*/  ISETP.LT.AND P0, PT, RZ, UR4, PT ;  /* 0x00000004ff007c0c */ /* 0x000fe2000bf01270 */
[----:B------:R-:W-:-:S12]  /*5ad0*/  UIADD3 UR26, UR4, -0x1, URZ ;  /* 0xffffffff041a7890 */ /* 0x000fd8000fffe03f */
[----:B------:R-:W-:Y:S05]  /*5ae0*/  @P0 BRA `(.L_x_403) ;  /* 0x000000a000000947 */ /* 0x000fea0003800000 */
[----:B------:R-:W-:Y:S02]  /*5af0*/  UMOV UR26, 0x1 ;  /* 0x00000001001a7882 */ /* 0x000fe40000000000 */
        /* <DEDUP_REMOVED lines=9> */
.L_x_403:
[----:B------:R-:W-:Y:S02]  /*5b90*/  UMOV UR5, 0x1 ;  /* 0x0000000100057882 */ /* 0x000fe40000000000 */
[----:B------:R-:W-:Y:S02]  /*5ba0*/  ULDC UR4, c[0x0][0x32c] ;  /* 0x0000cb0000047ab9 */ /* 0x000fe40000000800 */
[----:B------:R-:W-:-:S03]  /*5bb0*/  UISETP.NE.AND UP0, UPT, UR5, UR4, UPT ;  /* 0x000000040500728c */ /* 0x000fc6000bf05270 */
[----:B------:R-:W-:Y:S02]  /*5bc0*/  ULDC.64 UR4, c[0x0][0x330] ;  /* 0x0000cc0000047ab9 */ /* 0x000fe40000000a00 */
[----:B------:R-:W-:-:S07]  /*5bd0*/  UIMAD.WIDE.U32 UR28, UR26, UR4, URZ ;  /* 0x000000041a1c72a5 */ /* 0x000fce000f8e003f */
[----:B------:R-:W-:Y:S02]  /*5be0*/  @UP0 UMOV UR27, UR29 ;  /* 0x0000001d001b0c82 */ /* 0x000fe40008000000 */
[----:B------:R-:W-:Y:S02]  /*5bf0*/  @UP0 USHF.R.U32.HI UR26, URZ, UR5, UR27 ;  /* 0x000000053f1a0299 */ /* 0x000fe4000801161b */
.L_x_404:
[----:B------:R-:W-:Y:S02]  /*5c00*/  ULDC UR4, c[0x0][0x32c] ;  /* 0x0000cb0000047ab9 */ /* 0x000fe40000000800 */
[----:B------:R-:W-:-:S04]  /*5c10*/  UIMAD UR4, UR26, UR4, UR4 ;  /* 0x000000041a0472a4 */ /* 0x000fc8000f8e0204 */
[----:B------:R-:W-:-:S04]  /*5c20*/  UISETP.LT.AND UP0, UPT, UR25, UR4, UPT ;  /* 0x000000041900728c */ /* 0x000fc8000bf01270 */
[----:B------:R-:W-:-:S04]  /*5c30*/  USEL UR25, UR25, UR4, UP0 ;  /* 0x0000000419197287 */ /* 0x000fc80008000000 */
.L_x_402:
[----:B------:R-:W-:-:S04]  /*5c40*/  UIMAD.WIDE UR4, UR25, 0x2aaaaaab, URZ ;  /* 0x2aaaaaab190478a5 */ /* 0x000fc8000f8e023f */
[----:B------:R-:W-:-:S04]  /*5c50*/  USHF.R.U32.HI UR4, URZ, 0x1f, UR5 ;  /* 0x0000001f3f047899 */ /* 0x000fc80008011605 */
[----:B------:R-:W-:-:S04]  /*5c60*/  ULEA.HI.SX32 UR4, UR5, UR4, 0x1d ;  /* 0x0000000405047291 */ /* 0x000fc8000f8fea3f */
[----:B------:R-:W-:-:S04]  /*5c70*/  UISETP.LT.AND UP0, UPT, UR8, UR4, UPT ;  /* 0x000000040800728c */ /* 0x000fc8000bf01270 */
[----:B------:R-:W-:-:S04]  /*5c80*/  USEL UR4, UR8, UR4, !UP0 ;  /* 0x0000000408047287 */ /* 0x000fc8000c000000 */
[----:B------:R-:W-:-:S06]  /*5c90*/  UISETP.GE.AND UP0, UPT, UR24, UR4, UPT ;  /* 0x000000041800728c */ /* 0x000fcc000bf06270 */
[----:B------:R-:W-:-:S13]  /*5ca0*/  PLOP3.LUT P0, PT, PT, PT, UP0, 0x40, 0x0 ;  /* 0x000000000000781c */ /* 0x000fda0003f0e808 */
[----:B------:R-:W-:Y:S05]  /*5cb0*/  @P0 BRA `(.L_x_405) ;  /* 0x00003f8000000947 */ /* 0x000fea0003800000 */
[----:B------:R-:W2:Y:S04]  /*5cc0*/  LDL R5, [R1+0x24] ;  /* 0x0000240001057983 */ /* 0x000ea80000100800 */
[----:B-1----:R-:W3:Y:S04]  /*5cd0*/  LDL R4, [R1+0x30] ;  /* 0x0000300001047983 */ /* 0x002ee80000100800 */
[----:B------:R-:W4:Y:S04]  /*5ce0*/  LDL R3, [R1+0x18] ;  /* 0x0000180001037983 */ /* 0x000f280000100800 */
[----:B------:R-:W5:Y:S01]  /*5cf0*/  LDL R7, [R1+0x3c] ;  /* 0x00003c0001077983 */ /* 0x000f620000100800 */
[----:B------:R-:W-:Y:S01]  /*5d00*/  MOV R156, R2 ;  /* 0x00000002009c7202 */ /* 0x000fe20000000f00 */
[----:B------:R-:W-:Y:S01]  /*5d10*/  UMOV UR5, UR24 ;  /* 0x0000001800057c82 */ /* 0x000fe20008000000 */
[----:B--2---:R-:W-:Y:S01]  /*5d20*/  IMAD.MOV.U32 R6, RZ, RZ, R5 ;  /* 0x000000ffff067224 */ /* 0x004fe200078e0005 */
[----:B---3--:R-:W-:Y:S01]  /*5d30*/  MOV R5, R4 ;  /* 0x0000000400057202 */ /* 0x008fe20000000f00 */
[----:B----4-:R-:W-:-:S02]  /*5d40*/  IMAD.MOV.U32 R4, RZ, RZ, R3 ;  /* 0x000000ffff047224 */ /* 0x010fc400078e0003 */
[----:B------:R-:W-:Y:S01]  /*5d50*/  IMAD.MOV.U32 R3, RZ, RZ, R0 ;  /* 0x000000ffff037224 */ /* 0x000fe200078e0000 */
[C---:B-----5:R-:W-:Y:S02]  /*5d60*/  SHF.L.U64.HI R0, R6.reuse, 0x1, R7 ;  /* 0x0000000106007819 */ /* 0x060fe40000010207 */
[----:B------:R-:W-:Y:S02]  /*5d70*/  SHF.L.U32 R6, R6, 0x1, RZ ;  /* 0x0000000106067819 */ /* 0x000fe400000006ff */
[C---:B------:R-:W-:Y:S01]  /*5d80*/  SHF.L.U64.HI R2, R4.reuse, 0x1, R5 ;  /* 0x0000000104027819 */ /* 0x040fe20000010205 */
[----:B------:R1:W-:Y:S04]  /*5d90*/  STL [R1+0x48], R0 ;  /* 0x0000480001007387 */ /* 0x0003e80000100800 */
[----:B------:R2:W-:Y:S04]  /*5da0*/  STL [R1+0x4c], R6 ;  /* 0x00004c0601007387 */ /* 0x0005e80000100800 */
[----:B------:R2:W-:Y:S01]  /*5db0*/  STL [R1+0x50], R2 ;  /* 0x0000500201007387 */ /* 0x0005e20000100800 */
[----:B-1----:R-:W-:-:S05]  /*5dc0*/  IMAD.SHL.U32 R0, R4, 0x2, RZ ;  /* 0x0000000204007824 */ /* 0x002fca00078e00ff */
[----:B------:R2:W-:Y:S02]  /*5dd0*/  STL [R1+0x54], R0 ;  /* 0x0000540001007387 */ /* 0x0005e40000100800 */
.L_x_418:
[----:B--2---:R-:W2:Y:S01]  /*5de0*/  LDL R2, [R1+0x4] ;  /* 0x0000040001027983 */ /* 0x004ea20000100800 */
[----:B------:R-:W-:Y:S04]  /*5df0*/  DEPBAR.LE SB0, 0x0 ;  /* 0x000080000000791a */ /* 0x000fe80000000000 */
[----:B------:R-:W3:Y:S01]  /*5e00*/  LDL R0, [R1] ;  /* 0x0000000001007983 */ /* 0x000ee20000100800 */
[----:B------:R-:W-:Y:S03]  /*5e10*/  UISETP.GT.AND UP0, UPT, UR8, UR5, UPT ;  /* 0x000000050800728c */ /* 0x000fe6000bf04270 */
[----:B------:R-:W-:Y:S03]  /*5e20*/  BAR.SYNC.DEFER_BLOCKING 0x0 ;  /* 0x0000000000007b1d */ /* 0x000fe60000010000 */
[----:B------:R-:W-:Y:S03]  /*5e30*/  PLOP3.LUT P0, PT, PT, PT, UP0, 0x80, 0x0 ;  /* 0x000000000000781c */ /* 0x000fe60003f0f008 */
[----:B------:R1:W4:Y:S04]  /*5e40*/  LDSM.16.M88.4 R172, [R247] ;  /* 0x00000000f7ac783b */ /* 0x0003280000000200 */
[----:B------:R1:W1:Y:S04]  /*5e50*/  LDSM.16.M88.4 R176, [R246] ;  /* 0x00000000f6b0783b */ /* 0x0002680000000200 */
[----:B--2---:R2:W1:Y:S04]  /*5e60*/  LDSM.16.M88.4 R8, [R2+0x10100] ;  /* 0x010100000208783b */ /* 0x0044680000000200 */
[----:B------:R2:W1:Y:S04]  /*5e70*/  LDSM.16.M88.4 R16, [R2+0x10900] ;  /* 0x010900000210783b */ /* 0x0004680000000200 */
[----:B------:R2:W1:Y:S04]  /*5e80*/  LDSM.16.M88.4 R24, [R2+0x11100] ;  /* 0x011100000218783b */ /* 0x0004680000000200 */
[----:B---3--:R2:W3:Y:S01]  /*5e90*/  LDSM.16.M88.4 R168, [R0] ;  /* 0x0000000000a8783b */ /* 0x0084e20000000200 */
[----:B------:R-:W-:-:S05]  /*5ea0*/  @P0 BRA `(.L_x_406) ;  /* 0x000004b000000947 */ /* 0x000fca0003800000 */
[----:B--2-4-:R-:W2:Y:S01]  /*5eb0*/  LDL R0, [R1+0xc] ;  /* 0x00000c0001007983 */ /* 0x014ea20000100800 */
[----:B------:R-:W-:Y:S03]  /*5ec0*/  BSSY B0, `(.L_x_406) ;  /* 0x0000049000007945 */ /* 0x000fe60003800000 */
[----:B------:R-:W4:Y:S04]  /*5ed0*/  LDL R12, [R1+0x8] ;  /* 0x00000800010c7983 */ /* 0x000f280000100800 */
[----:B------:R-:W5:Y:S04]  /*5ee0*/  LDL R7, [R1+0x24] ;  /* 0x0000240001077983 */ /* 0x000f680000100800 */
[----:B---3--:R-:W3:Y:S04]  /*5ef0*/  LDL R158, [R1+0x4c] ;  /* 0x00004c00019e7983 */ /* 0x008ee80000100800 */
        /* <DEDUP_REMOVED lines=8> */
[----:B--2---:R-:W-:Y:S01]  /*5f80*/  IMAD.WIDE.U32 R4, R0, c[0x0][0x208], RZ ;  /* 0x0000820000047a25 */ /* 0x004fe200078e00ff */
[----:B------:R-:W-:Y:S05]  /*5f90*/  SHF.R.S32.HI R2, RZ, 0x1f, R0 ;  /* 0x0000001fff027819 */ /* 0x000fea0000011400 */
[----:B------:R-:W-:Y:S01]  /*5fa0*/  IMAD R2, R2, c[0x0][0x208], RZ ;  /* 0x0000820002027a24 */ /* 0x000fe200078e02ff */
[----:B-----5:R-:W-:Y:S03]  /*5fb0*/  ISETP.GE.AND P1, PT, R7, c[0x0][0x1d4], PT ;  /* 0x0000750007007a0c */ /* 0x020fe60003f26270 */
[----:B------:R-:W-:Y:S01]  /*5fc0*/  IMAD R2, R0, c[0x0][0x20c], R2 ;  /* 0x0000830000027a24 */ /* 0x000fe200078e0202 */
[----:B----4-:R-:W-:Y:S03]  /*5fd0*/  SHF.R.S32.HI R0, RZ, 0x1f, R12 ;  /* 0x0000001fff007819 */ /* 0x010fe6000001140c */
[----:B------:R-:W-:Y:S02]  /*5fe0*/  IMAD.IADD R5, R5, 0x1, R2 ;  /* 0x0000000105057824 */ /* 0x000fe400078e0202 */
[----:B------:R-:W-:Y:S02]  /*5ff0*/  IMAD R0, R0, c[0x0][0x218], RZ ;  /* 0x0000860000007a24 */ /* 0x000fe400078e02ff */
[C---:B------:R-:W-:Y:S04]  /*6000*/  IMAD.WIDE.U32 R4, R12.reuse, c[0x0][0x218], R4 ;  /* 0x000086000c047a25 */ /* 0x040fe800078e0004 */
[----:B------:R-:W-:Y:S01]  /*6010*/  IMAD R0, R12, c[0x0][0x21c], R0 ;  /* 0x000087000c007a24 */ /* 0x000fe200078e0200 */
[----:B------:R-:W-:Y:S04]  /*6020*/  IADD3 R15, P0, R4, UR14, RZ ;  /* 0x0000000e040f7c10 */ /* 0x000fe8000ff1e0ff */
[----:B------:R-:W-:Y:S02]  /*6030*/  IADD3.X R4, R5, UR16, R0, P0, !PT ;  /* 0x0000001005047c10 */ /* 0x000fe400087fe400 */
[C---:B------:R-:W-:Y:S04]  /*6040*/  LEA R0, P0, R15.reuse, c[0x0][0x1f8], 0x1 ;  /* 0x00007e000f007a11 */ /* 0x040fe800078008ff */
[----:B------:R-:W-:Y:S01]  /*6050*/  LEA.HI.X R15, R15, c[0x0][0x1fc], R4, 0x1, P0 ;  /* 0x00007f000f0f7a11 */ /* 0x000fe200000f0c04 */
[----:B------:R-:W2:Y:S01]  /*6060*/  SHFL.IDX PT, R12, R0, RZ, 0x181f ;  /* 0x00181fff000c7589 */ /* 0x000ea200000e0000 */
[----:B---3--:R-:W-:Y:S03]  /*6070*/  SHF.L.U64.HI R2, R6, 0x1, R20 ;  /* 0x0000000106027819 */ /* 0x008fe60000010214 */
[----:B------:R-:W3:Y:S01]  /*6080*/  SHFL.IDX PT, R7, R15, RZ, 0x181f ;  /* 0x00181fff0f077589 */ /* 0x000ee200000e0000 */
[C---:B--2---:R-:W-:Y:S05]  /*6090*/  IADD3 R4, P0, R12.reuse, R158, RZ ;  /* 0x0000009e0c047210 */ /* 0x044fea0007f1e0ff */
[C---:B---3--:R-:W-:Y:S05]  /*60a0*/  IMAD.X R5, R7.reuse, 0x1, R157, P0 ;  /* 0x0000000107057824 */ /* 0x048fea00000e069d */
[----:B------:R-:W-:Y:S01]  /*60b0*/  @!PT LDS RZ, [RZ] ;  /* 0x00000000fffff984 */ /* 0x000fe20000000800 */
[----:B------:R2:W-:Y:S02]  /*60c0*/  LDGSTS.E.BYPASS.LTC128B.128 [R14+0x100], [R4.64], !P1 ;  /* 0x00100000040e7fae */ /* 0x0005e4000c901d56 */
[----:B--2---:R-:W-:Y:S02]  /*60d0*/  IADD3 R4, P0, R12, R22, RZ ;  /* 0x000000160c047210 */ /* 0x004fe40007f1e0ff */
[----:B------:R-:W2:Y:S03]  /*60e0*/  S2R R22, SR_TID.X ;  /* 0x0000000000167919 */ /* 0x000ea60000002100 */
[----:B------:R-:W-:Y:S05]  /*60f0*/  IMAD.X R5, R7, 0x1, R21, P0 ;  /* 0x0000000107057824 */ /* 0x000fea00000e0615 */
[----:B------:R3:W-:Y:S01]  /*6100*/  LDGSTS.E.BYPASS.LTC128B.128 [R14+0x1900], [R4.64], !P6 ;  /* 0x01900000040e7fae */ /* 0x0007e2000f101d56 */
[----:B--2---:R-:W-:Y:S01]  /*6110*/  ISETP.GT.AND P1, PT, R22, 0x7f, PT ;  /* 0x0000007f1600780c */ /* 0x004fe20003f24270 */
[----:B---3--:R-:W-:Y:S01]  /*6120*/  IMAD.SHL.U32 R4, R6, 0x2, RZ ;  /* 0x0000000206047824 */ /* 0x008fe200078e00ff */
[C---:B------:R-:W-:Y:S01]  /*6130*/  SHF.L.U64.HI R5, R13.reuse, 0x1, R23 ;  /* 0x000000010d057819 */ /* 0x040fe20000010217 */
[----:B------:R-:W-:Y:S03]  /*6140*/  IMAD.SHL.U32 R6, R13, 0x2, RZ ;  /* 0x000000020d067824 */ /* 0x000fe600078e00ff */
[C---:B------:R-:W-:Y:S05]  /*6150*/  IADD3 R20, P0, R12.reuse, R4, RZ ;  /* 0x000000040c147210 */ /* 0x040fea0007f1e0ff */
[C---:B------:R-:W-:Y:S01]  /*6160*/  IMAD.X R21, R7.reuse, 0x1, R2, P0 ;  /* 0x0000000107157824 */ /* 0x040fe200000e0602 */
[----:B------:R-:W-:Y:S04]  /*6170*/  IADD3 R12, P0, R12, R6, RZ ;  /* 0x000000060c0c7210 */ /* 0x000fe80007f1e0ff */
[----:B------:R2:W-:Y:S01]  /*6180*/  LDGSTS.E.BYPASS.LTC128B.128 [R14+0x3100], [R20.64], !P5 ;  /* 0x03100000140e7fae */ /* 0x0005e2000e901d56 */
[----:B------:R-:W-:Y:S05]  /*6190*/  IMAD.X R13, R7, 0x1, R5, P0 ;  /* 0x00000001070d7824 */ /* 0x000fea00000e0605 */
[----:B------:R2:W-:Y:S01]  /*61a0*/  LDGSTS.E.BYPASS.LTC128B.128 [R14+0x4900], [R12.64], !P4 ;  /* 0x049000000c0e7fae */ /* 0x0005e2000e101d56 */
[----:B------:R-:W-:-:S05]  /*61b0*/  @P1 BRA `(.L_x_407) ;  /* 0x0000019000001947 */ /* 0x000fca0003800000 */
[----:B------:R-:W-:-:S05]  /*61c0*/  BRA.DIV ~URZ, `(.L_x_408) ;  /* 0x0000dac27f007947 */ /* 0x000fca000b800000 */
[----:B------:R3:W4:Y:S04]  /*61d0*/  SHFL.IDX PT, R7, R15, 0x1, 0x181f ;  /* 0x00381f000f077f89 */ /* 0x00072800000e0000 */
[----:B--2---:R3:W2:Y:S02]  /*61e0*/  SHFL.IDX PT, R13, R0, 0x1, 0x181f ;  /* 0x00381f00000d7f89 */ /* 0x0046a400000e0000 */
.L_x_446:
[----:B---3--:R-:W3:Y:S04]  /*61f0*/  LDL R15, [R1+0x24] ;  /* 0x00002400010f7983 */ /* 0x008ee80000100800 */
[----:B------:R-:W5:Y:S04]  /*6200*/  LDL R14, [R1+0x4c] ;  /* 0x00004c00010e7983 */ /* 0x000f680000100800 */
[----:B----4-:R-:W4:Y:S04]  /*6210*/  LDL R21, [R1+0x48] ;  /* 0x0000480001157983 */ /* 0x010f280000100800 */
[----:B--2---:R-:W2:Y:S04]  /*6220*/  LDL R0, [R1+0x1c] ;  /* 0x00001c0001007983 */ /* 0x004ea80000100800 */
[----:B------:R-:W2:Y:S04]  /*6230*/  LDL R20, [R1+0x54] ;  /* 0x0000540001147983 */ /* 0x000ea80000100800 */
[----:B------:R-:W2:Y:S01]  /*6240*/  LDL R12, [R1+0x50] ;  /* 0x00005000010c7983 */ /* 0x000ea20000100800 */
[----:B---3--:R-:W-:Y:S02]  /*6250*/  ISETP.GE.AND P1, PT, R15, c[0x0][0x1d4], PT ;  /* 0x000075000f007a0c */ /* 0x008fe40003f26270 */
[----:B-----5:R-:W-:Y:S05]  /*6260*/  IADD3 R14, P0, R13, R14, RZ ;  /* 0x0000000e0d0e7210 */ /* 0x020fea0007f1e0ff */
[----:B----4-:R-:W-:Y:S06]  /*6270*/  IMAD.X R15, R7, 0x1, R21, P0 ;  /* 0x00000001070f7824 */ /* 0x010fec00000e0615 */
[----:B------:R-:W-:Y:S01]  /*6280*/  @!PT LDS RZ, [RZ] ;  /* 0x00000000fffff984 */ /* 0x000fe20000000800 */
[----:B------:R-:W-:Y:S01]  /*6290*/  @!PT LDS RZ, [RZ] ;  /* 0x00000000fffff984 */ /* 0x000fe20000000800 */
[----:B------:R-:W-:Y:S01]  /*62a0*/  @!PT LDS RZ, [RZ] ;  /* 0x00000000fffff984 */ /* 0x000fe20000000800 */
[----:B--2---:R2:W-:Y:S02]  /*62b0*/  LDGSTS.E.BYPASS.LTC128B.128 [R0+0x1100], [R14.64], !P1 ;  /* 0x011000000e007fae */ /* 0x0045e4000c901d56 */
[----:B--2---:R-:W-:Y:S05]  /*62c0*/  IADD3 R14, P0, R13, R20, RZ ;  /* 0x000000140d0e7210 */ /* 0x004fea0007f1e0ff */
[----:B------:R-:W-:Y:S01]  /*62d0*/  IMAD.X R15, R7, 0x1, R12, P0 ;  /* 0x00000001070f7824 */ /* 0x000fe200000e060c */
[----:B------:R-:W-:Y:S04]  /*62e0*/  IADD3 R20, P0, R13, R4, RZ ;  /* 0x000000040d147210 */ /* 0x000fe80007f1e0ff */
[----:B------:R2:W-:Y:S01]  /*62f0*/  LDGSTS.E.BYPASS.LTC128B.128 [R0+0x2900], [R14.64], !P6 ;  /* 0x029000000e007fae */ /* 0x0005e2000f101d56 */
[----:B------:R-:W-:Y:S01]  /*6300*/  IMAD.X R21, R7, 0x1, R2, P0 ;  /* 0x0000000107157824 */ /* 0x000fe200000e0602 */
[----:B------:R-:W-:Y:S04]  /*6310*/  IADD3 R6, P0, R13, R6, RZ ;  /* 0x000000060d067210 */ /* 0x000fe80007f1e0ff */
[----:B------:R2:W-:Y:S01]  /*6320*/  LDGSTS.E.BYPASS.LTC128B.128 [R0+0x4100], [R20.64], !P5 ;  /* 0x0410000014007fae */ /* 0x0005e2000e901d56 */
[----:B------:R-:W-:Y:S05]  /*6330*/  IMAD.X R7, R7, 0x1, R5, P0 ;  /* 0x0000000107077824 */ /* 0x000fea00000e0605 */
[----:B------:R2:W-:Y:S03]  /*6340*/  LDGSTS.E.BYPASS.LTC128B.128 [R0+0x5900], [R6.64], !P4 ;  /* 0x0590000006007fae */ /* 0x0005e6000e101d56 */
.L_x_407:
[----:B------:R-:W-:Y:S05]  /*6350*/  BSYNC B0 ;  /* 0x0000000000007941 */ /* 0x000fea0003800000 */
.L_x_406:
[----:B--2-4-:R-:W2:Y:S04]  /*6360*/  LDL R0, [R1+0x4] ;  /* 0x0000040001007983 */ /* 0x014ea80000100800 */
[----:B------:R-:W0:Y:S01]  /*6370*/  LDGDEPBAR ;  /* 0x00000000000079af */ /* 0x000e220000000000 */
[----:B------:R-:W-:Y:S01]  /*6380*/  WARPSYNC 0xffffffff ;  /* 0xffffffff00007948 */ /* 0x000fe20003800000 */
[C---:B-1----:R-:W-:Y:S01]  /*6390*/  HMMA.16816.F32.BF16 R4, R160.reuse, R8, RZ ;  /* 0x00000008a004723c */ /* 0x042fe200000418ff */
[----:B------:R-:W-:Y:S06]  /*63a0*/  UISETP.GT.AND UP0, UPT, UR5, UR8, UPT ;  /* 0x000000080500728c */ /* 0x000fec000bf04270 */
[----:B------:R-:W-:Y:S01]  /*63b0*/  PLOP3.LUT P0, PT, PT, PT, UP0, 0x40, 0x0 ;  /* 0x000000000000781c */ /* 0x000fe20003f0e808 */
[C---:B------:R-:W-:Y:S08]  /*63c0*/  HMMA.16816.F32.BF16 R8, R160.reuse, R10, RZ ;  /* 0x0000000aa008723c */ /* 0x040ff000000418ff */
[C---:B------:R-:W-:Y:S08]  /*63d0*/  HMMA.16816.F32.BF16 R12, R160.reuse, R16, RZ ;  /* 0x00000010a00c723c */ /* 0x040ff000000418ff */
[C---:B------:R-:W-:Y:S08]  /*63e0*/  HMMA.16816.F32.BF16 R16, R160.reuse, R18, RZ ;  /* 0x00000012a010723c */ /* 0x040ff000000418ff */
[C---:B------:R-:W-:Y:S08]  /*63f0*/  HMMA.16816.F32.BF16 R20, R160.reuse, R24, RZ ;  /* 0x00000018a014723c */ /* 0x040ff000000418ff */
[----:B------:R-:W-:Y:S08]  /*6400*/  HMMA.16816.F32.BF16 R24, R160, R26, RZ ;  /* 0x0000001aa018723c */ /* 0x000ff000000418ff */
[C---:B---3--:R-:W-:Y:S08]  /*6410*/  HMMA.16816.F32.BF16 R4, R164.reuse, R168, R4 ;  /* 0x000000a8a404723c */ /* 0x048ff00000041804 */
[C---:B------:R-:W-:Y:S01]  /*6420*/  HMMA.16816.F32.BF16 R8, R164.reuse, R170, R8 ;  /* 0x000000aaa408723c */ /* 0x040fe20000041808 */
[----:B------:R-:W1:Y:S07]  /*6430*/  LDSM.16.M88.4 R168, [R251+0x10100] ;  /* 0x01010000fba8783b */ /* 0x000e6e0000000200 */
[C---:B------:R-:W-:Y:S08]  /*6440*/  HMMA.16816.F32.BF16 R12, R164.reuse, R172, R12 ;  /* 0x000000aca40c723c */ /* 0x040ff0000004180c */
[C---:B------:R-:W-:Y:S01]  /*6450*/  HMMA.16816.F32.BF16 R16, R164.reuse, R174, R16 ;  /* 0x000000aea410723c */ /* 0x040fe20000041810 */
[----:B------:R-:W3:Y:S07]  /*6460*/  LDSM.16.M88.4 R172, [R251+0x10900] ;  /* 0x01090000fbac783b */ /* 0x000eee0000000200 */
[C---:B------:R-:W-:Y:S08]  /*6470*/  HMMA.16816.F32.BF16 R20, R164.reuse, R176, R20 ;  /* 0x000000b0a414723c */ /* 0x040ff00000041814 */
[----:B------:R-:W-:Y:S08]  /*6480*/  HMMA.16816.F32.BF16 R24, R164, R178, R24 ;  /* 0x000000b2a418723c */ /* 0x000ff00000041818 */
[C---:B-1----:R-:W-:Y:S08]  /*6490*/  HMMA.16816.F32.BF16 R4, R180.reuse, R168, R4 ;  /* 0x000000a8b404723c */ /* 0x042ff00000041804 */
[C---:B------:R-:W-:Y:S01]  /*64a0*/  HMMA.16816.F32.BF16 R8, R180.reuse, R170, R8 ;  /* 0x000000aab408723c */ /* 0x040fe20000041808 */
[----:B------:R-:W1:Y:S07]  /*64b0*/  LDSM.16.M88.4 R168, [R251+0x11100] ;  /* 0x01110000fba8783b */ /* 0x000e6e0000000200 */
[C---:B---3--:R-:W-:Y:S08]  /*64c0*/  HMMA.16816.F32.BF16 R12, R180.reuse, R172, R12 ;  /* 0x000000acb40c723c */ /* 0x048ff0000004180c */
[C---:B------:R-:W-:Y:S01]  /*64d0*/  HMMA.16816.F32.BF16 R16, R180.reuse, R174, R16 ;  /* 0x000000aeb410723c */ /* 0x040fe20000041810 */
[----:B------:R-:W3:Y:S07]  /*64e0*/  LDSM.16.M88.4 R172, [R245] ;  /* 0x00000000f5ac783b */ /* 0x000eee0000000200 */
[C---:B-1----:R-:W-:Y:S08]  /*64f0*/  HMMA.16816.F32.BF16 R20, R180.reuse, R168, R20 ;  /* 0x000000a8b414723c */ /* 0x042ff00000041814 */
[----:B------:R-:W-:Y:S01]  /*6500*/  HMMA.16816.F32.BF16 R24, R180, R170, R24 ;  /* 0x000000aab418723c */ /* 0x000fe20000041818 */
[----:B------:R-:W1:Y:S07]  /*6510*/  LDSM.16.M88.4 R168, [R245+0x800] ;  /* 0x00080000f5a8783b */ /* 0x000e6e0000000200 */
[C---:B---3--:R-:W-:Y:S08]  /*6520*/  HMMA.16816.F32.BF16 R4, R184.reuse, R172, R4 ;  /* 0x000000acb804723c */ /* 0x048ff00000041804 */
[C---:B------:R-:W-:Y:S01]  /*6530*/  HMMA.16816.F32.BF16 R8, R184.reuse, R174, R8 ;  /* 0x000000aeb808723c */ /* 0x040fe20000041808 */
[----:B------:R-:W3:Y:S07]  /*6540*/  LDSM.16.M88.4 R172, [R245+0x1000] ;  /* 0x00100000f5ac783b */ /* 0x000eee0000000200 */
[C---:B-1----:R-:W-:Y:S08]  /*6550*/  HMMA.16816.F32.BF16 R12, R184.reuse, R168, R12 ;  /* 0x000000a8b80c723c */ /* 0x042ff0000004180c */
[C---:B------:R-:W-:Y:S08]  /*6560*/  HMMA.16816.F32.BF16 R16, R184.reuse, R170, R16 ;  /* 0x000000aab810723c */ /* 0x040ff00000041810 */
[C---:B---3--:R-:W-:Y:S08]  /*6570*/  HMMA.16816.F32.BF16 R20, R184.reuse, R172, R20 ;  /* 0x000000acb814723c */ /* 0x048ff00000041814 */
[----:B------:R-:W-:Y:S01]  /*6580*/  HMMA.16816.F32.BF16 R24, R184, R174, R24 ;  /* 0x000000aeb818723c */ /* 0x000fe20000041818 */
[----:B--2---:R-:W1:Y:S08]  /*6590*/  LDSM.16.M88.4 R168, [R0+0x11900] ;  /* 0x0119000000a8783b */ /* 0x004e700000000200 */
[----:B------:R-:W2:Y:S01]  /*65a0*/  LDSM.16.M88.4 R172, [R0+0x12100] ;  /* 0x0121000000ac783b */ /* 0x000ea20000000200 */
        /* <DEDUP_REMOVED lines=8> */
[----:B------:R-:W1:Y:S07]  /*6630*/  LDSM.16.M88.4 R168, [R243] ;  /* 0x00000000f3a8783b */ /* 0x000e6e0000000200 */
[C---:B--2---:R-:W-:Y:S08]  /*6640*/  HMMA.16816.F32.BF16 R4, R192.reuse, R172, R4 ;  /* 0x000000acc004723c */ /* 0x044ff00000041804 */
[C---:B------:R-:W-:Y:S01]  /*6650*/  HMMA.16816.F32.BF16 R8, R192.reuse, R174, R8 ;  /* 0x000000aec008723c */ /* 0x040fe20000041808 */
[----:B------:R-:W2:Y:S07]  /*6660*/  LDSM.16.M88.4 R172, [R242] ;  /* 0x00000000f2ac783b */ /* 0x000eae0000000200 */
        /* <DEDUP_REMOVED lines=88> */
[C---:B------:R-:W-:Y:S11]  /*6bf0*/  HMMA.16816.F32.BF16 R8, R232.reuse, R174, R8 ;  /* 0x000000aee808723c */ /* 0x040ff60000041808 */
[----:B------:R-:W-:Y:S05]  /*6c00*/  @!UPT UIADD3 URZ, URZ, URZ, URZ ;  /* 0x0000003f3f3ff290 */ /* 0x000fea000fffe03f */
[----:B------:R-:W-:Y:S02]  /*6c10*/  FMUL.FTZ R6, R6, c[0x0][0x320] ;  /* 0x0000c80006067a20 */ /* 0x000fe40000410000 */
[----:B------:R-:W-:Y:S02]  /*6c20*/  FMUL.FTZ R7, R7, c[0x0][0x320] ;  /* 0x0000c80007077a20 */ /* 0x000fe40000410000 */
[----:B------:R-:W2:Y:S01]  /*6c30*/  MUFU.TANH R158, R6 ;  /* 0x00000006009e7308 */ /* 0x000ea20000002400 */
[----:B------:R-:W-:Y:S02]  /*6c40*/  FMUL.FTZ R0, R4, c[0x0][0x320] ;  /* 0x0000c80004007a20 */ /* 0x000fe40000410000 */
[----:B------:R-:W-:Y:S02]  /*6c50*/  FMUL.FTZ R2, R5, c[0x0][0x320] ;  /* 0x0000c80005027a20 */ /* 0x000fe40000410000 */
[----:B------:R-:W-:Y:S01]  /*6c60*/  FMUL.FTZ R9, R9, c[0x0][0x320] ;  /* 0x0000c80009097a20 */ /* 0x000fe20000410000 */
[C---:B-1----:R-:W-:Y:S03]  /*6c70*/  HMMA.16816.F32.BF16 R12, R232.reuse, R168, R12 ;  /* 0x000000a8e80c723c */ /* 0x042fe6000004180c */
[----:B------:R-:W-:Y:S01]  /*6c80*/  FMUL.FTZ R11, R11, c[0x0][0x320] ;  /* 0x0000c8000b0b7a20 */ /* 0x000fe20000410000 */
[----:B------:R1:W3:Y:S01]  /*6c90*/  MUFU.TANH R157, R7 ;  /* 0x00000007009d7308 */ /* 0x0002e20000002400 */
[----:B------:R-:W-:Y:S02]  /*6ca0*/  FMUL.FTZ R8, R8, c[0x0][0x320] ;  /* 0x0000c80008087a20 */ /* 0x000fe40000410000 */
[----:B------:R-:W-:Y:S01]  /*6cb0*/  FMUL.FTZ R10, R10, c[0x0][0x320] ;  /* 0x0000c8000a0a7a20 */ /* 0x000fe20000410000 */
[C---:B------:R-:W-:Y:S06]  /*6cc0*/  HMMA.16816.F32.BF16 R16, R232.reuse, R170, R16 ;  /* 0x000000aae810723c */ /* 0x040fec0000041810 */
[----:B------:R4:W2:Y:S10]  /*6cd0*/  MUFU.TANH R159, R9 ;  /* 0x00000009009f7308 */ /* 0x0008b40000002400 */
[----:B------:R5:W2:Y:S01]  /*6ce0*/  MUFU.TANH R169, R11 ;  /* 0x0000000b00a97308 */ /* 0x000aa20000002400 */
[----:B------:R-:W-:Y:S01]  /*6cf0*/  FMUL.FTZ R15, R15, c[0x0][0x320] ;  /* 0x0000c8000f0f7a20 */ /* 0x000fe20000410000 */
[----:B-1----:R-:W1:Y:S01]  /*6d00*/  LDSM.16.M88.4 R4, [R245+0x5800] ;  /* 0x00580000f504783b */ /* 0x002e620000000200 */
[----:B------:R-:W-:Y:S05]  /*6d10*/  DEPBAR.LE SB0, 0x0 ;  /* 0x000080000000791a */ /* 0x000fea0000000000 */
[----:B------:R-:W-:Y:S02]  /*6d20*/  FMUL.FTZ R18, R18, c[0x0][0x320] ;  /* 0x0000c80012127a20 */ /* 0x000fe40000410000 */
[----:B------:R-:W1:Y:S01]  /*6d30*/  MUFU.TANH R0, R0 ;  /* 0x0000000000007308 */ /* 0x000e620000002400 */
[----:B------:R-:W-:Y:S01]  /*6d40*/  FMUL.FTZ R19, R19, c[0x0][0x320] ;  /* 0x0000c80013137a20 */ /* 0x000fe20000410000 */
[----:B------:R-:W-:Y:S01]  /*6d50*/  BAR.SYNC.DEFER_BLOCKING 0x0 ;  /* 0x0000000000007b1d */ /* 0x000fe20000010000 */
[----:B----4-:R-:W-:Y:S02]  /*6d60*/  FMUL.FTZ R9, R14, c[0x0][0x320] ;  /* 0x0000c8000e097a20 */ /* 0x010fe40000410000 */
[----:B------:R-:W-:Y:S05]  /*6d70*/  FMUL.FTZ R14, R17, c[0x0][0x320] ;  /* 0x0000c800110e7a20 */ /* 0x000fea0000410000 */
[----:B------:R-:W4:Y:S01]  /*6d80*/  MUFU.TANH R2, R2 ;  /* 0x0000000200027308 */ /* 0x000f220000002400 */
[----:B-----5:R-:W-:Y:S02]  /*6d90*/  FMUL.FTZ R11, R12, c[0x0][0x320] ;  /* 0x0000c8000c0b7a20 */ /* 0x020fe40000410000 */
[----:B------:R-:W-:Y:S02]  /*6da0*/  FMUL.FTZ R12, R13, c[0x0][0x320] ;  /* 0x0000c8000d0c7a20 */ /* 0x000fe40000410000 */
[----:B------:R-:W-:Y:S05]  /*6db0*/  FMUL.FTZ R13, R16, c[0x0][0x320] ;  /* 0x0000c800100d7a20 */ /* 0x000fea0000410000 */
[----:B------:R-:W2:Y:S10]  /*6dc0*/  MUFU.TANH R8, R8 ;  /* 0x0000000800087308 */ /* 0x000eb40000002400 */
[----:B------:R-:W2:Y:S01]  /*6dd0*/  MUFU.TANH R10, R10 ;  /* 0x0000000a000a7308 */ /* 0x000ea20000002400 */
[C---:B-1----:R-:W-:Y:S09]  /*6de0*/  HMMA.16816.F32.BF16 R20, R232.reuse, R4, R20 ;  /* 0x00000004e814723c */ /* 0x042ff20000041814 */
[----:B------:R-:W1:Y:S01]  /*6df0*/  MUFU.TANH R11, R11 ;  /* 0x0000000b000b7308 */ /* 0x000e620000002400 */
[----:B------:R-:W-:Y:S09]  /*6e00*/  HMMA.16816.F32.BF16 R24, R232, R6, R24 ;  /* 0x00000006e818723c */ /* 0x000ff20000041818 */
[----:B------:R-:W1:Y:S05]  /*6e10*/  MUFU.TANH R12, R12 ;  /* 0x0000000c000c7308 */ /* 0x000e6a0000002400 */
[----:B------:R-:W-:Y:S05]  /*6e20*/  FMUL.FTZ R5, R22, c[0x0][0x320] ;  /* 0x0000c80016057a20 */ /* 0x000fea0000410000 */
[----:B------:R-:W1:Y:S01]  /*6e30*/  MUFU.TANH R9, R9 ;  /* 0x0000000900097308 */ /* 0x000e620000002400 */
[----:B------:R-:W-:Y:S02]  /*6e40*/  FMUL.FTZ R4, R23, c[0x0][0x320] ;  /* 0x0000c80017047a20 */ /* 0x000fe40000410000 */
[----:B------:R-:W-:Y:S02]  /*6e50*/  FMUL.FTZ R20, R20, c[0x0][0x320] ;  /* 0x0000c80014147a20 */ /* 0x000fe40000410000 */
[----:B------:R-:W-:Y:S02]  /*6e60*/  FMUL.FTZ R21, R21, c[0x0][0x320] ;  /* 0x0000c80015157a20 */ /* 0x000fe40000410000 */
[----:B------:R-:W-:Y:S02]  /*6e70*/  FMUL.FTZ R16, R25, c[0x0][0x320] ;  /* 0x0000c80019107a20 */ /* 0x000fe40000410000 */
[----:B------:R-:W-:Y:S01]  /*6e80*/  FMUL.FTZ R7, R26, c[0x0][0x320] ;  /* 0x0000c8001a077a20 */ /* 0x000fe20000410000 */
[----:B------:R1:W1:Y:S01]  /*6e90*/  MUFU.TANH R179, R15 ;  /* 0x0000000f00b37308 */ /* 0x0002620000002400 */
[----:B------:R-:W-:Y:S02]  /*6ea0*/  FMUL.FTZ R6, R27, c[0x0][0x320] ;  /* 0x0000c8001b067a20 */ /* 0x000fe40000410000 */
[----:B------:R-:W-:Y:S07]  /*6eb0*/  FMUL.FTZ R24, R24, c[0x0][0x320] ;  /* 0x0000c80018187a20 */ /* 0x000fee0000410000 */
[----:B------:R-:W1:Y:S10]  /*6ec0*/  MUFU.TANH R13, R13 ;  /* 0x0000000d000d7308 */ /* 0x000e740000002400 */
[----:B------:R-:W1:Y:S10]  /*6ed0*/  MUFU.TANH R14, R14 ;  /* 0x0000000e000e7308 */ /* 0x000e740000002400 */
[----:B------:R1:W1:Y:S10]  /*6ee0*/  MUFU.TANH R178, R18 ;  /* 0x0000001200b27308 */ /* 0x0002740000002400 */
[----:B------:R1:W1:Y:S10]  /*6ef0*/  MUFU.TANH R176, R19 ;  /* 0x0000001300b07308 */ /* 0x0002740000002400 */
[----:B------:R1:W1:Y:S10]  /*6f00*/  MUFU.TANH R175, R20 ;  /* 0x0000001400af7308 */ /* 0x0002740000002400 */
[----:B------:R1:W1:Y:S10]  /*6f10*/  MUFU.TANH R174, R21 ;  /* 0x0000001500ae7308 */ /* 0x0002740000002400 */
[----:B------:R-:W1:Y:S10]  /*6f20*/  MUFU.TANH R5, R5 ;  /* 0x0000000500057308 */ /* 0x000e740000002400 */
[----:B------:R-:W1:Y:S10]  /*6f30*/  MUFU.TANH R4, R4 ;  /* 0x0000000400047308 */ /* 0x000e740000002400 */
[----:B------:R1:W1:Y:S10]  /*6f40*/  MUFU.TANH R173, R24 ;  /* 0x0000001800ad7308 */ /* 0x0002740000002400 */
[----:B------:R-:W1:Y:S10]  /*6f50*/  MUFU.TANH R16, R16 ;  /* 0x0000001000107308 */ /* 0x000e740000002400 */
[----:B------:R-:W1:Y:S10]  /*6f60*/  MUFU.TANH R7, R7 ;  /* 0x0000000700077308 */ /* 0x000e740000002400 */
[----:B------:R-:W1:Y:S01]  /*6f70*/  MUFU.TANH R6, R6 ;  /* 0x0000000600067308 */ /* 0x000e620000002400 */
[----:B------:R-:W-:-:S05]  /*6f80*/  @P0 BRA `(.L_x_409) ;  /* 0x0000051000000947 */ /* 0x000fca0003800000 */
[----:B--234-:R-:W2:Y:S01]  /*6f90*/  LDL R177, [R1+0x20] ;  /* 0x0000200001b17983 */ /* 0x01cea20000100800 */
[----:B------:R-:W-:Y:S01]  /*6fa0*/  IMAD.MOV.U32 R172, RZ, RZ, c[0x0][0x2b8] ;  /* 0x0000ae00ffac7624 */ /* 0x000fe200078e00ff */
[----:B------:R-:W-:Y:S01]  /*6fb0*/  UIMAD UR24, UR5, 0x30, UR10 ;  /* 0x00000030051878a4 */ /* 0x000fe2000f8e020a */
[----:B-1----:R-:W-:Y:S01]  /*6fc0*/  IMAD.MOV.U32 R21, RZ, RZ, RZ ;  /* 0x000000ffff157224 */ /* 0x002fe200078e00ff */
[----:B------:R1:W-:Y:S02]  /*6fd0*/  STL [R1+0x58], R0 ;  /* 0x0000580001007387 */ /* 0x0003e40000100800 */
[----:B------:R-:W-:Y:S02]  /*6fe0*/  ISETP.NE.AND P1, PT, R172, 0x1, PT ;  /* 0x00000001ac00780c */ /* 0x000fe40003f25270 */
[----:B------:R-:W3:Y:S01]  /*6ff0*/  LDL R22, [R1+0x24] ;  /* 0x0000240001167983 */ /* 0x000ee20000100800 */
[----:B------:R-:W-:Y:S03]  /*7000*/  IMAD.U32 R15, RZ, RZ, UR24 ;  /* 0x00000018ff0f7e24 */ /* 0x000fe6000f8e00ff */
[----:B------:R-:W4:Y:S04]  /*7010*/  LDL R170, [R1+0x48] ;  /* 0x0000480001aa7983 */ /* 0x000f280000100800 */
[----:B------:R-:W4:Y:S04]  /*7020*/  LDL R171, [R1+0x54] ;  /* 0x0000540001ab7983 */ /* 0x000f280000100800 */
[----:B------:R-:W4:Y:S04]  /*7030*/  LDL R172, [R1+0x50] ;  /* 0x0000500001ac7983 */ /* 0x000f280000100800 */
[----:B------:R-:W2:Y:S04]  /*7040*/  S2R R24, SR_TID.X ;  /* 0x0000000000187919 */ /* 0x000ea80000002100 */
[----:B-1----:R-:W4:Y:S01]  /*7050*/  LDL R0, [R1+0x4c] ;  /* 0x00004c0001007983 */ /* 0x002f220000100800 */
[----:B--2---:R-:W-:Y:S03]  /*7060*/  IADD3 R15, R15, -0x30, R177 ;  /* 0xffffffd00f0f7810 */ /* 0x004fe60007ffe0b1 */
[----:B------:R-:W2:Y:S02]  /*7070*/  LDL R177, [R1+0x1c] ;  /* 0x00001c0001b17983 */ /* 0x000ea40000100800 */
[----:B------:R-:W-:Y:S01]  /*7080*/  @P1 IMAD.HI.U32 R18, R15, c[0x0][0x2bc], RZ ;  /* 0x0000af000f121a27 */ /* 0x000fe200078e00ff */
[----:B---3--:R-:W-:Y:S03]  /*7090*/  ISETP.GE.AND P2, PT, R22, c[0x0][0x1d4], PT ;  /* 0x0000750016007a0c */ /* 0x008fe60003f46270 */
        /* <DEDUP_REMOVED lines=8> */
[----:B------:R1:W-:Y:S01]  /*7120*/  STL [R1+0xc], R23 ;  /* 0x00000c1701007387 */ /* 0x0003e20000100800 */
[----:B------:R-:W-:Y:S03]  /*7130*/  SHF.R.S32.HI R15, RZ, 0x1f, R23 ;  /* 0x0000001fff0f7819 */ /* 0x000fe60000011417 */
[----:B------:R3:W2:Y:S02]  /*7140*/  @!P3 LDG.E R21, [R18.64] ;  /* 0x000000161215b981 */ /* 0x0006a4000c1e1900 */
[----:B------:R-:W-:Y:S04]  /*7150*/  IMAD R15, R15, c[0x0][0x1e0], RZ ;  /* 0x000078000f0f7a24 */ /* 0x000fe800078e02ff */
[C---:B------:R-:W-:Y:S02]  /*7160*/  IMAD R15, R23.reuse, c[0x0][0x1e4], R15 ;  /* 0x00007900170f7a24 */ /* 0x040fe400078e020f */
[----:B---3--:R-:W-:Y:S01]  /*7170*/  IMAD.WIDE.U32 R18, R23, c[0x0][0x1e0], RZ ;  /* 0x0000780017127a25 */ /* 0x008fe200078e00ff */
[----:B-1----:R-:W-:Y:S03]  /*7180*/  SHF.R.S32.HI R23, RZ, 0x1f, R24 ;  /* 0x0000001fff177819 */ /* 0x002fe60000011418 */
[----:B------:R-:W-:Y:S01]  /*7190*/  IMAD.IADD R19, R19, 0x1, R15 ;  /* 0x0000000113137824 */ /* 0x000fe200078e020f */
[----:B------:R-:W-:Y:S04]  /*71a0*/  LEA.HI R23, R23, R24, RZ, 0x3 ;  /* 0x0000001817177211 */ /* 0x000fe800078f18ff */
[----:B------:R-:W-:Y:S01]  /*71b0*/  SHF.R.S32.HI R23, RZ, 0x3, R23 ;  /* 0x00000003ff177819 */ /* 0x000fe20000011417 */
[----:B--2---:R1:W-:Y:S01]  /*71c0*/  STL [R1+0x8], R21 ;  /* 0x0000081501007387 */ /* 0x0043e20000100800 */
[----:B------:R-:W-:Y:S01]  /*71d0*/  SHF.R.S32.HI R15, RZ, 0x1f, R21 ;  /* 0x0000001fff0f7819 */ /* 0x000fe20000011415 */
[----:B------:R-:W-:Y:S02]  /*71e0*/  IMAD.WIDE.U32 R18, R21, c[0x0][0x1f0], R18 ;  /* 0x00007c0015127a25 */ /* 0x000fe400078e0012 */
[----:B------:R-:W2:Y:S02]  /*71f0*/  LDL R168, [R1+0x2c] ;  /* 0x00002c0001a87983 */ /* 0x000ea40000100800 */
[----:B------:R-:W-:Y:S01]  /*7200*/  IMAD R15, R15, c[0x0][0x1f0], RZ ;  /* 0x00007c000f0f7a24 */ /* 0x000fe200078e02ff */
[----:B------:R-:W-:Y:S01]  /*7210*/  IADD3 R18, P0, R18, UR18, RZ ;  /* 0x0000001212127c10 */ /* 0x000fe2000ff1e0ff */
[----:B------:R-:W3:Y:S02]  /*7220*/  LDL R26, [R1+0x10] ;  /* 0x00001000011a7983 */ /* 0x000ee40000100800 */
[----:B------:R-:W-:Y:S02]  /*7230*/  IMAD R15, R21, c[0x0][0x1f4], R15 ;  /* 0x00007d00150f7a24 */ /* 0x000fe400078e020f */
[----:B------:R-:W2:Y:S03]  /*7240*/  LDL R27, [R1+0x28] ;  /* 0x00002800011b7983 */ /* 0x000ea60000100800 */
[----:B------:R-:W-:Y:S02]  /*7250*/  IADD3.X R15, R19, UR6, R15, P0, !PT ;  /* 0x00000006130f7c10 */ /* 0x000fe400087fe40f */
[C---:B------:R-:W-:Y:S04]  /*7260*/  LEA R17, P0, R18.reuse, c[0x0][0x1c8], 0x1 ;  /* 0x0000720012117a11 */ /* 0x040fe800078008ff */
[----:B------:R-:W-:Y:S01]  /*7270*/  LEA.HI.X R15, R18, c[0x0][0x1cc], R15, 0x1, P0 ;  /* 0x00007300120f7a11 */ /* 0x000fe200000f0c0f */
[----:B------:R-:W4:Y:S01]  /*7280*/  SHFL.IDX PT, R19, R17, RZ, 0x181f ;  /* 0x00181fff11137589 */ /* 0x000f2200000e0000 */
[----:B------:R-:W-:Y:S03]  /*7290*/  IADD3 R18, -R23, 0x30, RZ ;  /* 0x0000003017127810 */ /* 0x000fe60007ffe1ff */
[----:B-1----:R-:W2:Y:S01]  /*72a0*/  LDL R21, [R1+0x14] ;  /* 0x0000140001157983 */ /* 0x002ea20000100800 */
[----:B------:R-:W-:Y:S03]  /*72b0*/  ISETP.GE.AND P0, PT, R18, 0x1, PT ;  /* 0x000000011200780c */ /* 0x000fe60003f06270 */
[----:B------:R-:W1:Y:S04]  /*72c0*/  SHFL.IDX PT, R20, R15, RZ, 0x181f ;  /* 0x00181fff0f147589 */ /* 0x000e6800000e0000 */
[----:B------:R-:W2:Y:S04]  /*72d0*/  SHFL.IDX PT, R17, R17, 0x1, 0x181f ;  /* 0x00381f0011117f89 */ /* 0x000ea800000e0000 */
[----:B------:R-:W2:Y:S02]  /*72e0*/  SHFL.IDX PT, R15, R15, 0x1, 0x181f ;  /* 0x00381f000f0f7f89 */ /* 0x000ea400000e0000 */
[C---:B----4-:R-:W-:Y:S05]  /*72f0*/  @P0 IADD3 R22, P1, R19.reuse, R0, RZ ;  /* 0x0000000013160210 */ /* 0x050fea0007f3e0ff */
[C---:B-1----:R-:W-:Y:S05]  /*7300*/  @P0 IMAD.X R23, R20.reuse, 0x1, R170, P1 ;  /* 0x0000000114170824 */ /* 0x042fea00008e06aa */
[----:B------:R1:W-:Y:S02]  /*7310*/  @P0 LDGSTS.E.BYPASS.LTC128B.128 [R177+0x10100], [R22.64], !P2 ;  /* 0x1010000016b10fae */ /* 0x0003e4000d101d56 */
[----:B-1----:R-:W-:Y:S05]  /*7320*/  @P0 IADD3 R22, P1, R19, R171, RZ ;  /* 0x000000ab13160210 */ /* 0x002fea0007f3e0ff */
[----:B------:R-:W-:Y:S05]  /*7330*/  @P0 IMAD.X R23, R20, 0x1, R172, P1 ;  /* 0x0000000114170824 */ /* 0x000fea00008e06ac */
[----:B------:R2:W-:Y:S02]  /*7340*/  @P0 LDGSTS.E.BYPASS.LTC128B.128 [R177+0x11900], [R22.64], !P6 ;  /* 0x1190000016b10fae */ /* 0x0005e4000f101d56 */
[CC--:B--2---:R-:W-:Y:S04]  /*7350*/  @P0 LEA R22, P1, R21.reuse, R19.reuse, 0x1 ;  /* 0x0000001315160211 */ /* 0x0c4fe800078208ff */
[-C--:B------:R-:W-:Y:S02]  /*7360*/  @P0 LEA.HI.X R23, R21, R20.reuse, R168, 0x1, P1 ;  /* 0x0000001415170211 */ /* 0x080fe400008f0ca8 */
[C---:B---3--:R-:W-:Y:S03]  /*7370*/  @P0 LEA R24, P1, R26.reuse, R19, 0x1 ;  /* 0x000000131a180211 */ /* 0x048fe600078208ff */
[----:B------:R1:W-:Y:S01]  /*7380*/  @P0 LDGSTS.E.BYPASS.LTC128B.128 [R177+0x13100], [R22.64], !P5 ;  /* 0x1310000016b10fae */ /* 0x0003e2000e901d56 */
[--C-:B------:R-:W-:Y:S05]  /*7390*/  @P0 LEA.HI.X R25, R26, R20, R27.reuse, 0x1, P1 ;  /* 0x000000141a190211 */ /* 0x100fea00008f0c1b */
[----:B------:R1:W-:Y:S01]  /*73a0*/  @P0 LDGSTS.E.BYPASS.LTC128B.128 [R177+0x14900], [R24.64], !P4 ;  /* 0x1490000018b10fae */ /* 0x0003e2000e101d56 */
[----:B------:R-:W-:Y:S11]  /*73b0*/  ISETP.GE.AND P0, PT, R18, 0x21, PT ;  /* 0x000000211200780c */ /* 0x000ff60003f06270 */
[----:B------:R-:W-:Y:S02]  /*73c0*/  @!UPT UIADD3 URZ, URZ, URZ, URZ ;  /* 0x0000003f3f3ff290 */ /* 0x000fe4000fffe03f */
[----:B------:R-:W-:Y:S02]  /*73d0*/  @P0 IADD3 R18, P1, R17, R0, RZ ;  /* 0x0000000011120210 */ /* 0x000fe40007f3e0ff */
[----:B------:R1:W5:Y:S03]  /*73e0*/  LDL.LU R0, [R1+0x58] ;  /* 0x0000580001007983 */ /* 0x0003660000300800 */
[----:B------:R-:W-:Y:S05]  /*73f0*/  @P0 IMAD.X R19, R15, 0x1, R170, P1 ;  /* 0x000000010f130824 */ /* 0x000fea00008e06aa */
[----:B------:R2:W-:Y:S02]  /*7400*/  @P0 LDGSTS.E.BYPASS.LTC128B.128 [R177+0x11100], [R18.64], !P2 ;  /* 0x1110000012b10fae */ /* 0x0005e4000d101d56 */
[----:B--2---:R-:W-:Y:S05]  /*7410*/  @P0 IADD3 R18, P1, R17, R171, RZ ;  /* 0x000000ab11120210 */ /* 0x004fea0007f3e0ff */
[----:B------:R-:W-:Y:S05]  /*7420*/  @P0 IMAD.X R19, R15, 0x1, R172, P1 ;  /* 0x000000010f130824 */ /* 0x000fea00008e06ac */
[----:B------:R2:W-:Y:S02]  /*7430*/  @P0 LDGSTS.E.BYPASS.LTC128B.128 [R177+0x12900], [R18.64], !P6 ;  /* 0x1290000012b10fae */ /* 0x0005e4000f101d56 */
[C---:B--2---:R-:W-:Y:S04]  /*7440*/  @P0 LEA R18, P1, R21.reuse, R17, 0x1 ;  /* 0x0000001115120211 */ /* 0x044fe800078208ff */
[----:B------:R-:W-:Y:S02]  /*7450*/  @P0 LEA.HI.X R19, R21, R15, R168, 0x1, P1 ;  /* 0x0000000f15130211 */ /* 0x000fe400008f0ca8 */
[C---:B------:R-:W-:Y:S03]  /*7460*/  @P0 LEA R20, P1, R26.reuse, R17, 0x1 ;  /* 0x000000111a140211 */ /* 0x040fe600078208ff */
[----:B------:R1:W-:Y:S01]  /*7470*/  @P0 LDGSTS.E.BYPASS.LTC128B.128 [R177+0x14100], [R18.64], !P5 ;  /* 0x1410000012b10fae */ /* 0x0003e2000e901d56 */
[----:B------:R-:W-:Y:S05]  /*7480*/  @P0 LEA.HI.X R21, R26, R15, R27, 0x1, P1 ;  /* 0x0000000f1a150211 */ /* 0x000fea00008f0c1b */
[----:B------:R1:W-:Y:S04]  /*7490*/  @P0 LDGSTS.E.BYPASS.LTC128B.128 [R177+0x15900], [R20.64], !P4 ;  /* 0x1590000014b10fae */ /* 0x0003e8000e101d56 */
.L_x_409:
[----:B--234-:R-:W2:Y:S01]  /*74a0*/  LDL R17, [R1+0x34] ;  /* 0x0000340001117983 */ /* 0x01cea20000100800 */
[----:B------:R-:W-:Y:S02]  /*74b0*/  UISETP.NE.AND UP1, UPT, UR13, URZ, UPT ;  /* 0x0000003f0d00728c */ /* 0x000fe4000bf25270 */
[----:B------:R-:W-:Y:S01]  /*74c0*/  UIMAD UR24, UR5, -0x30, URZ ;  /* 0xffffffd0051878a4 */ /* 0x000fe2000f8e023f */
[----:B------:R-:W3:Y:S01]  /*74d0*/  LDL R26, [R1+0x38] ;  /* 0x00003800011a7983 */ /* 0x000ee20000100800 */
[----:B------:R-:W-:Y:S02]  /*74e0*/  UISETP.NE.AND UP0, UPT, UR12, URZ, UPT ;  /* 0x0000003f0c00728c */ /* 0x000fe4000bf05270 */
[----:B------:R-:W-:Y:S01]  /*74f0*/  PLOP3.LUT P0, PT, PT, PT, UP1, 0x80, 0x0 ;  /* 0x000000000000781c */ /* 0x000fe20003f0f018 */
[----:B------:R-:W0:Y:S11]  /*7500*/  LDGDEPBAR ;  /* 0x00000000000079af */ /* 0x000e360000000000 */
[----:B------:R-:W-:Y:S01]  /*7510*/  @!UPT UIADD3 URZ, URZ, URZ, URZ ;  /* 0x0000003f3f3ff290 */ /* 0x000fe2000fffe03f */
[----:B-12---:R-:W-:Y:S01]  /*7520*/  @P0 IMAD.HI.U32 R15, R17, c[0x0][0x2c8], RZ ;  /* 0x0000b200110f0a27 */ /* 0x006fe200078e00ff */
[----:B------:R-:W-:Y:S03]  /*7530*/  PLOP3.LUT P0, PT, PT, PT, UP1, 0x80, 0x0 ;  /* 0x000000000000781c */ /* 0x000fe60003f0f018 */
[----:B------:R-:W-:Y:S02]  /*7540*/  IMAD.MOV.U32 R23, RZ, RZ, R17 ;  /* 0x000000ffff177224 */ /* 0x000fe400078e0011 */
[----:B------:R-:W-:Y:S08]  /*7550*/  IMAD.MOV.U32 R17, RZ, RZ, c[0x0][0x2ac] ;  /* 0x0000ab00ff117624 */ /* 0x000ff000078e00ff */
[----:B------:R-:W-:Y:S01]  /*7560*/  @P0 SHF.R.U32.HI R23, RZ, c[0x0][0x2cc], R15 ;  /* 0x0000b300ff170a19 */ /* 0x000fe2000001160f */
[----:B------:R-:W-:Y:S01]  /*7570*/  IMAD.U32 R15, RZ, RZ, UR24 ;  /* 0x00000018ff0f7e24 */ /* 0x000fe2000f8e00ff */
[----:B------:R-:W-:Y:S03]  /*7580*/  PLOP3.LUT P0, PT, PT, PT, UP0, 0x40, 0x0 ;  /* 0x000000000000781c */ /* 0x000fe60003f0e808 */
[----:B------:R-:W1:Y:S01]  /*7590*/  SHFL.IDX PT, R18, R23, RZ, 0x1c1f ;  /* 0x001c1fff17127589 */ /* 0x000e6200000e0000 */
[----:B---3--:R-:W-:Y:S05]  /*75a0*/  IADD3 R15, -R26, 0x1, R15 ;  /* 0x000000011a0f7810 */ /* 0x008fea0007ffe10f */
[----:B------:R-:W-:Y:S05]  /*75b0*/  IMAD R15, R17, c[0x0][0x1d0], R15 ;  /* 0x00007400110f7a24 */ /* 0x000fea00078e020f */
[----:B------:R-:W-:Y:S04]  /*75c0*/  IADD3 R15, R15, -c[0x0][0x168], RZ ;  /* 0x80005a000f0f7a10 */ /* 0x000fe80007ffe0ff */
[C---:B------:R-:W-:Y:S02]  /*75d0*/  IADD3 R22, R15.reuse, c[0x0][0x328], RZ ;  /* 0x0000ca000f167a10 */ /* 0x040fe40007ffe0ff */
[----:B------:R-:W-:Y:S03]  /*75e0*/  IADD3 R15, R15, UR17, RZ ;  /* 0x000000110f0f7c10 */ /* 0x000fe6000fffe0ff */
[--C-:B-1----:R-:W-:Y:S02]  /*75f0*/  IMAD.IADD R25, R22, 0x1, R18.reuse ;  /* 0x0000000116197824 */ /* 0x102fe400078e0212 */
[----:B------:R-:W-:Y:S01]  /*7600*/  IMAD.IADD R24, R15, 0x1, R18 ;  /* 0x000000010f187824 */ /* 0x000fe200078e0212 */
[----:B------:R-:W-:-:S05]  /*7610*/  @P0 BRA `(.L_x_410) ;  /* 0x000001a000000947 */ /* 0x000fca0003800000 */
[----:B------:R-:W-:Y:S01]  /*7620*/  MOV R17, c[0x0][0x2ac] ;  /* 0x0000ab0000117a02 */ /* 0x000fe20000000f00 */
[----:B------:R-:W-:Y:S04]  /*7630*/  BSSY B0, `(.L_x_411) ;  /* 0x0000013000007945 */ /* 0x000fe80003800000 */
[----:B------:R-:W-:Y:S05]  /*7640*/  IMAD R18, R17, c[0x0][0x1d0], R18 ;  /* 0x0000740011127a24 */ /* 0x000fea00078e0212 */
[----:B------:R-:W-:Y:S04]  /*7650*/  IADD3 R18, R18, -c[0x0][0x168], RZ ;  /* 0x80005a0012127a10 */ /* 0x000fe80007ffe0ff */
[----:B------:R-:W-:Y:S11]  /*7660*/  ISETP.GT.AND P0, PT, R18, -0x1, PT ;  /* 0xffffffff1200780c */ /* 0x000ff60003f04270 */
[----:B------:R-:W-:Y:S02]  /*7670*/  @!UPT UIADD3 URZ, URZ, URZ, URZ ;  /* 0x0000003f3f3ff290 */ /* 0x000fe4000fffe03f */
[----:B------:R-:W-:-:S05]  /*7680*/  @P0 BRA `(.L_x_412) ;  /* 0x0000008000000947 */ /* 0x000fca0003800000 */
[----:B------:R-:W-:Y:S01]  /*7690*/  LOP3.LUT R18, RZ, R18, RZ, 0x33, !PT ;  /* 0x00000012ff127212 */ /* 0x000fe200078e33ff */
[----:B------:R-:W-:Y:S05]  /*76a0*/  IMAD.MOV.U32 R17, RZ, RZ, c[0x0][0x32c] ;  /* 0x0000cb00ff117624 */ /* 0x000fea00078e00ff */
[----:B------:R-:W-:Y:S11]  /*76b0*/  ISETP.NE.AND P0, PT, R17, 0x1, PT ;  /* 0x000000011100780c */ /* 0x000ff60003f05270 */
[----:B------:R-:W-:Y:S02]  /*76c0*/  @!UPT UIADD3 URZ, URZ, URZ, URZ ;  /* 0x0000003f3f3ff290 */ /* 0x000fe4000fffe03f */
[----:B------:R-:W-:Y:S05]  /*76d0*/  @P0 IMAD.HI.U32 R17, R18, c[0x0][0x330], RZ ;  /* 0x0000cc0012110a27 */ /* 0x000fea00078e00ff */
[----:B------:R-:W-:Y:S04]  /*76e0*/  @P0 SHF.R.U32.HI R18, RZ, c[0x0][0x334], R17 ;  /* 0x0000cd00ff120a19 */ /* 0x000fe80000011611 */
[----:B------:R-:W-:Y:S01]  /*76f0*/  LOP3.LUT R18, RZ, R18, RZ, 0x33, !PT ;  /* 0x00000012ff127212 */ /* 0x000fe200078e33ff */
[----:B------:R-:W-:-:S05]  /*7700*/  BRA `(.L_x_413) ;  /* 0x0000005000007947 */ /* 0x000fca0003800000 */
.L_x_412:
[----:B------:R-:W-:Y:S04]  /*7710*/  MOV R17, c[0x0][0x32c] ;  /* 0x0000cb0000117a02 */ /* 0x000fe80000000f00 */
[----:B------:R-:W-:Y:S11]  /*7720*/  ISETP.NE.AND P0, PT, R17, 0x1, PT ;  /* 0x000000011100780c */ /* 0x000ff60003f05270 */
[----:B------:R-:W-:Y:S02]  /*7730*/  @!UPT UIADD3 URZ, URZ, URZ, URZ ;  /* 0x0000003f3f3ff290 */ /* 0x000fe4000fffe03f */
[----:B------:R-:W-:Y:S05]  /*7740*/  @P0 IMAD.HI.U32 R17, R18, c[0x0][0x330], RZ ;  /* 0x0000cc0012110a27 */ /* 0x000fea00078e00ff */
[----:B------:R-:W-:Y:S02]  /*7750*/  @P0 SHF.R.U32.HI R18, RZ, c[0x0][0x334], R17 ;  /* 0x0000cd00ff120a19 */ /* 0x000fe40000011611 */
.L_x_413:
[----:B------:R-:W-:Y:S05]  /*7760*/  BSYNC B0 ;  /* 0x0000000000007941 */ /* 0x000fea0003800000 */
.L_x_411:
[----:B------:R-:W-:Y:S05]  /*7770*/  IADD3 R17, -R26, UR24, RZ ;  /* 0x000000181a117c10 */ /* 0x000fea000fffe1ff */
[----:B------:R-:W-:Y:S05]  /*7780*/  IMAD R17, R18, c[0x0][0x32c], R17 ;  /* 0x0000cb0012117a24 */ /* 0x000fea00078e0211 */
[----:B------:R-:W-:Y:S02]  /*7790*/  IMNMX R24, R24, R17, !PT ;  /* 0x0000001118187217 */ /* 0x000fe40007800200 */
[----:B------:R-:W-:Y:S04]  /*77a0*/  IADD3 R17, R17, c[0x0][0x32c], RZ ;  /* 0x0000cb0011117a10 */ /* 0x000fe80007ffe0ff */
[----:B------:R-:W-:Y:S02]  /*77b0*/  IMNMX R25, R25, R17, PT ;  /* 0x0000001119197217 */ /* 0x000fe40003800200 */
.L_x_410:
[----:B------:R-:W-:Y:S02]  /*77c0*/  UISETP.GE.AND UP0, UPT, UR24, 0x1, UPT ;  /* 0x000000011800788c */ /* 0x000fe4000bf06270 */
[----:B------:R-:W-:Y:S02]  /*77d0*/  UISETP.GE.AND UP6, UPT, UR24, 0x12, UPT ;  /* 0x000000121800788c */ /* 0x000fe4000bfc6270 */
[----:B------:R-:W-:Y:S02]  /*77e0*/  UP2UR UR29, UPR, URZ, 0x1 ;  /* 0x000000013f1d7883 */ /* 0x000fe40008000000 */
[----:B------:R-:W-:Y:S01]  /*77f0*/  PLOP3.LUT P0, PT, PT, PT, UP0, 0x40, 0x0 ;  /* 0x000000000000781c */ /* 0x000fe20003f0e808 */
[----:B------:R-:W-:Y:S02]  /*7800*/  UISETP.GE.AND UP0, UPT, UR24, 0x2, UPT ;  /* 0x000000021800788c */ /* 0x000fe4000bf06270 */
[----:B------:R-:W-:Y:S01]  /*7810*/  UISETP.GE.AND UP5, UPT, UR24, 0x19, UPT ;  /* 0x000000191800788c */ /* 0x000fe2000bfa6270 */
[----:B------:R-:W-:Y:S01]  /*7820*/  ISETP.GT.AND P0, PT, R24, RZ, P0 ;  /* 0x000000ff1800720c */ /* 0x000fe20000704270 */
[----:B------:R-:W-:Y:S02]  /*7830*/  UP2UR UR28, UPR, URZ, 0x1 ;  /* 0x000000013f1c7883 */ /* 0x000fe40008000000 */
[----:B------:R-:W-:Y:S01]  /*7840*/  UISETP.GE.AND UP4, UPT, UR24, 0x1a, UPT ;  /* 0x0000001a1800788c */ /* 0x000fe2000bf86270 */
[C---:B------:R-:W-:Y:S01]  /*7850*/  ISETP.LT.OR P0, PT, R25.reuse, 0x1, P0 ;  /* 0x000000011900780c */ /* 0x040fe20000701670 */
[----:B------:R-:W-:Y:S02]  /*7860*/  UISETP.GE.AND UP3, UPT, UR24, 0x21, UPT ;  /* 0x000000211800788c */ /* 0x000fe4000bf66270 */
[----:B------:R-:W-:Y:S01]  /*7870*/  UISETP.GE.AND UP2, UPT, UR24, 0x22, UPT ;  /* 0x000000221800788c */ /* 0x000fe2000bf46270 */
[----:B-----5:R-:W-:Y:S01]  /*7880*/  FSEL R17, R0, -INF , !P0 ;  /* 0xff80000000117808 */ /* 0x020fe20004000000 */
[----:B------:R-:W-:Y:S01]  /*7890*/  UISETP.GE.AND UP1, UPT, UR24, 0x29, UPT ;  /* 0x000000291800788c */ /* 0x000fe2000bf26270 */
[----:B------:R-:W-:Y:S01]  /*78a0*/  PLOP3.LUT P0, PT, PT, PT, UP0, 0x40, 0x0 ;  /* 0x000000000000781c */ /* 0x000fe20003f0e808 */
[----:B------:R-:W-:Y:S01]  /*78b0*/  UISETP.GE.AND UP0, UPT, UR24, 0x9, UPT ;  /* 0x000000091800788c */ /* 0x000fe2000bf06270 */
[----:B------:R-:W1:Y:S01]  /*78c0*/  SHFL.IDX PT, R0, R23, 0x1, 0x1c1f ;  /* 0x003c1f0017007f89 */ /* 0x000e6200000e0000 */
[----:B------:R-:W-:Y:S01]  /*78d0*/  UP2UR UR30, UPR, URZ, 0x40 ;  /* 0x000000403f1e7883 */ /* 0x000fe20008000000 */
[----:B------:R-:W-:Y:S01]  /*78e0*/  ISETP.GT.AND P0, PT, R24, 0x1, P0 ;  /* 0x000000011800780c */ /* 0x000fe20000704270 */
[----:B------:R-:W-:Y:S03]  /*78f0*/  UP2UR UR27, UPR, URZ, 0x1 ;  /* 0x000000013f1b7883 */ /* 0x000fe60008000000 */
[C---:B------:R-:W-:Y:S04]  /*7900*/  ISETP.LT.OR P0, PT, R25.reuse, 0x2, P0 ;  /* 0x000000021900780c */ /* 0x040fe80000701670 */
[----:B------:R-:W-:Y:S02]  /*7910*/  FSEL R21, R2, -INF , !P0 ;  /* 0xff80000002157808 */ /* 0x000fe40004000000 */
[----:B------:R-:W-:Y:S01]  /*7920*/  PLOP3.LUT P0, PT, PT, PT, UP0, 0x40, 0x0 ;  /* 0x000000000000781c */ /* 0x000fe20003f0e808 */
[----:B------:R-:W-:Y:S03]  /*7930*/  UISETP.GE.AND UP0, UPT, UR24, 0xa, UPT ;  /* 0x0000000a1800788c */ /* 0x000fe6000bf06270 */
[----:B------:R-:W-:Y:S01]  /*7940*/  ISETP.GT.AND P0, PT, R24, 0x8, P0 ;  /* 0x000000081800780c */ /* 0x000fe20000704270 */
[----:B------:R-:W-:Y:S03]  /*7950*/  UP2UR UR26, UPR, URZ, 0x1 ;  /* 0x000000013f1a7883 */ /* 0x000fe60008000000 */
[----:B------:R-:W-:Y:S04]  /*7960*/  ISETP.LT.OR P0, PT, R25, 0x9, P0 ;  /* 0x000000091900780c */ /* 0x000fe80000701670 */
[----:B------:R-:W-:Y:S01]  /*7970*/  FSEL R8, R8, -INF , !P0 ;  /* 0xff80000008087808 */ /* 0x000fe20004000000 */
[--C-:B-1----:R-:W-:Y:S01]  /*7980*/  IMAD.IADD R15, R15, 0x1, R0.reuse ;  /* 0x000000010f0f7824 */ /* 0x102fe200078e0200 */
[----:B------:R-:W-:Y:S01]  /*7990*/  PLOP3.LUT P0, PT, PT, PT, UP0, 0x40, 0x0 ;  /* 0x000000000000781c */ /* 0x000fe20003f0e808 */
[----:B------:R-:W-:Y:S03]  /*79a0*/  UISETP.GE.AND UP0, UPT, UR24, 0x11, UPT ;  /* 0x000000111800788c */ /* 0x000fe6000bf06270 */
[C---:B------:R-:W-:Y:S01]  /*79b0*/  ISETP.GT.AND P0, PT, R24.reuse, 0x9, P0 ;  /* 0x000000091800780c */ /* 0x040fe20000704270 */
[----:B------:R-:W-:Y:S03]  /*79c0*/  UP2UR UR25, UPR, URZ, 0x1 ;  /* 0x000000013f197883 */ /* 0x000fe60008000000 */
[----:B------:R-:W-:Y:S04]  /*79d0*/  ISETP.LT.OR P0, PT, R25, 0xa, P0 ;  /* 0x0000000a1900780c */ /* 0x000fe80000701670 */
[----:B------:R-:W-:Y:S02]  /*79e0*/  FSEL R159, R159, -INF , !P0 ;  /* 0xff8000009f9f7808 */ /* 0x000fe40004000000 */
[----:B------:R-:W-:Y:S01]  /*79f0*/  PLOP3.LUT P0, PT, PT, PT, UP0, 0x40, 0x0 ;  /* 0x000000000000781c */ /* 0x000fe20003f0e808 */
[----:B------:R-:W-:Y:S03]  /*7a00*/  UISETP.GE.AND UP0, UPT, UR24, 0x2a, UPT ;  /* 0x0000002a1800788c */ /* 0x000fe6000bf06270 */
[C---:B------:R-:W-:Y:S04]  /*7a10*/  ISETP.GT.AND P0, PT, R24.reuse, 0x10, P0 ;  /* 0x000000101800780c */ /* 0x040fe80000704270 */
[----:B------:R-:W-:Y:S04]  /*7a20*/  ISETP.LT.OR P0, PT, R25, 0x11, P0 ;  /* 0x000000111900780c */ /* 0x000fe80000701670 */
[----:B------:R-:W-:Y:S02]  /*7a30*/  FSEL R20, R11, -INF , !P0 ;  /* 0xff8000000b147808 */ /* 0x000fe40004000000 */
[----:B------:R-:W-:Y:S01]  /*7a40*/  PLOP3.LUT P0, PT, PT, PT, UP6, 0x40, 0x0 ;  /* 0x000000000000781c */ /* 0x000fe20003f0e868 */
[----:B------:R-:W-:Y:S03]  /*7a50*/  UISETP.NE.AND UP6, UPT, UR12, URZ, UPT ;  /* 0x0000003f0c00728c */ /* 0x000fe6000bfc5270 */
[----:B------:R-:W-:Y:S04]  /*7a60*/  ISETP.GT.AND P0, PT, R24, 0x11, P0 ;  /* 0x000000111800780c */ /* 0x000fe80000704270 */
[C---:B------:R-:W-:Y:S04]  /*7a70*/  ISETP.LT.OR P0, PT, R25.reuse, 0x12, P0 ;  /* 0x000000121900780c */ /* 0x040fe80000701670 */
[----:B------:R-:W-:Y:S02]  /*7a80*/  FSEL R19, R12, -INF , !P0 ;  /* 0xff8000000c137808 */ /* 0x000fe40004000000 */
[----:B------:R-:W-:Y:S04]  /*7a90*/  PLOP3.LUT P0, PT, PT, PT, UP5, 0x40, 0x0 ;  /* 0x000000000000781c */ /* 0x000fe80003f0e858 */
[C---:B------:R-:W-:Y:S04]  /*7aa0*/  ISETP.GT.AND P0, PT, R24.reuse, 0x18, P0 ;  /* 0x000000181800780c */ /* 0x040fe80000704270 */
[----:B------:R-:W-:Y:S04]  /*7ab0*/  ISETP.LT.OR P0, PT, R25, 0x19, P0 ;  /* 0x000000191900780c */ /* 0x000fe80000701670 */
[----:B------:R-:W-:Y:S02]  /*7ac0*/  FSEL R18, R13, -INF , !P0 ;  /* 0xff8000000d127808 */ /* 0x000fe40004000000 */
[----:B------:R-:W-:Y:S04]  /*7ad0*/  PLOP3.LUT P0, PT, PT, PT, UP4, 0x40, 0x0 ;  /* 0x000000000000781c */ /* 0x000fe80003f0e848 */
        /* <DEDUP_REMOVED lines=17> */
[----:B------:R-:W-:Y:S04]  /*7bf0*/  ISETP.LT.OR P0, PT, R25, 0x2a, P0 ;  /* 0x0000002a1900780c */ /* 0x000fe80000701670 */
[----:B------:R-:W-:Y:S01]  /*7c00*/  FSEL R11, R16, -INF , !P0 ;  /* 0xff800000100b7808 */ /* 0x000fe20004000000 */
[----:B------:R-:W-:Y:S01]  /*7c10*/  IMAD.IADD R16, R22, 0x1, R0 ;  /* 0x0000000116107824 */ /* 0x000fe200078e0200 */
[----:B------:R-:W-:Y:S01]  /*7c20*/  PLOP3.LUT P0, PT, PT, PT, UP6, 0x40, 0x0 ;  /* 0x000000000000781c */ /* 0x000fe20003f0e868 */
[----:B------:R-:W-:Y:S11]  /*7c30*/  UISETP.NE.AND UP6, UPT, UR30, URZ, UPT ;  /* 0x0000003f1e00728c */ /* 0x000ff6000bfc5270 */
[----:B------:R-:W-:Y:S01]  /*7c40*/  @!UPT UIADD3 URZ, URZ, URZ, URZ ;  /* 0x0000003f3f3ff290 */ /* 0x000fe2000fffe03f */
        /* <DEDUP_REMOVED lines=9> */
[----:B------:R-:W-:Y:S05]  /*7ce0*/  IMAD.MOV.U32 R0, RZ, RZ, 0x1 ;  /* 0x00000001ff007424 */ /* 0x000fea00078e00ff */
[----:B------:R-:W-:Y:S11]  /*7cf0*/  ISETP.NE.AND P0, PT, R0, c[0x0][0x32c], PT ;  /* 0x0000cb0000007a0c */ /* 0x000ff60003f05270 */
[----:B------:R-:W-:Y:S02]  /*7d00*/  @!UPT UIADD3 URZ, URZ, URZ, URZ ;  /* 0x0000003f3f3ff290 */ /* 0x000fe4000fffe03f */
[----:B------:R-:W-:Y:S05]  /*7d10*/  @P0 IMAD.HI.U32 R0, R2, c[0x0][0x330], RZ ;  /* 0x0000cc0002000a27 */ /* 0x000fea00078e00ff */
[----:B------:R-:W-:Y:S04]  /*7d20*/  @P0 SHF.R.U32.HI R2, RZ, c[0x0][0x334], R0 ;  /* 0x0000cd00ff020a19 */ /* 0x000fe80000011600 */
[----:B------:R-:W-:Y:S01]  /*7d30*/  LOP3.LUT R2, RZ, R2, RZ, 0x33, !PT ;  /* 0x00000002ff027212 */ /* 0x000fe200078e33ff */
[----:B------:R-:W-:-:S05]  /*7d40*/  BRA `(.L_x_417) ;  /* 0x0000005000007947 */ /* 0x000fca0003800000 */
.L_x_416:
[----:B------:R-:W-:Y:S04]  /*7d50*/  MOV R0, 0x1 ;  /* 0x0000000100007802 */ /* 0x000fe80000000f00 */
[----:B------:R-:W-:Y:S11]  /*7d60*/  ISETP.NE.AND P0, PT, R0, c[0x0][0x32c], PT ;  /* 0x0000cb0000007a0c */ /* 0x000ff60003f05270 */
[----:B------:R-:W-:Y:S02]  /*7d70*/  @!UPT UIADD3 URZ, URZ, URZ, URZ ;  /* 0x0000003f3f3ff290 */ /* 0x000fe4000fffe03f */
[----:B------:R-:W-:Y:S05]  /*7d80*/  @P0 IMAD.HI.U32 R0, R2, c[0x0][0x330], RZ ;  /* 0x0000cc0002000a27 */ /* 0x000fea00078e00ff */
[----:B------:R-:W-:Y:S02]  /*7d90*/  @P0 SHF.R.U32.HI R2, RZ, c[0x0][0x334], R0 ;  /* 0x0000cd00ff020a19 */ /* 0x000fe40000011600 */
.L_x_417:
[----:B------:R-:W-:Y:S05]  /*7da0*/  BSYNC B0 ;  /* 0x0000000000007941 */ /* 0x000fea0003800000 */
.L_x_415:
[----:B------:R-:W-:Y:S05]  /*7db0*/  IADD3 R0, -R26, UR24, RZ ;  /* 0x000000181a007c10 */ /* 0x000fea000fffe1ff */
[----:B------:R-:W-:Y:S05]  /*7dc0*/  IMAD R0, R2, c[0x0][0x32c], R0 ;  /* 0x0000cb0002007a24 */ /* 0x000fea00078e0200 */
[----:B------:R-:W-:Y:S02]  /*7dd0*/  IMNMX R15, R15, R0, !PT ;  /* 0x000000000f0f7217 */ /* 0x000fe40007800200 */
[----:B------:R-:W-:Y:S04]  /*7de0*/  IADD3 R0, R0, c[0x0][0x32c], RZ ;  /* 0x0000cb0000007a10 */ /* 0x000fe80007ffe0ff */
[----:B------:R-:W-:Y:S02]  /*7df0*/  IMNMX R16, R16, R0, PT ;  /* 0x0000000010107217 */ /* 0x000fe40003800200 */
.L_x_414:
[----:B------:R-:W-:Y:S01]  /*7e00*/  FMNMX.FTZ R0, R17, R3, !PT ;  /* 0x0000000311007209 */ /* 0x000fe20007810000 */
[----:B------:R-:W-:Y:S01]  /*7e10*/  UP2UR UR24, UPR, URZ, 0x10 ;  /* 0x000000103f187883 */ /* 0x000fe20008000000 */
[----:B------:R-:W2:Y:S01]  /*7e20*/  LDL.LU R26, [R1+0x44] ;  /* 0x00004400011a7983 */ /* 0x000ea20000300800 */
[----:B------:R-:W-:Y:S01]  /*7e30*/  UISETP.NE.AND UP4, UPT, UR29, URZ, UPT ;  /* 0x0000003f1d00728c */ /* 0x000fe2000bf85270 */
[----:B------:R-:W-:Y:S01]  /*7e40*/  FMNMX.FTZ R0, R21, R0, !PT ;  /* 0x0000000015007209 */ /* 0x000fe20007810000 */
[----:B------:R-:W-:Y:S02]  /*7e50*/  UP2UR UR29, UPR, URZ, 0x8 ;  /* 0x000000083f1d7883 */ /* 0x000fe40008000000 */
        /* <DEDUP_REMOVED lines=20> */
[----:B-1----:R-:W-:Y:S04]  /*7fa0*/  FMNMX.FTZ R0, R0, R2, !PT ;  /* 0x0000000200007209 */ /* 0x002fe80007810000 */
[C---:B------:R-:W-:Y:S01]  /*7fb0*/  FSETP.NEU.FTZ.AND P0, PT, R0.reuse, -INF , PT ;  /* 0xff8000000000780b */ /* 0x040fe20003f1d000 */
[C---:B------:R-:W-:Y:S03]  /*7fc0*/  FMUL.FTZ R172, R0.reuse, c[0x0][0x2d0] ;  /* 0x0000b40000ac7a20 */ /* 0x040fe60000410000 */
[----:B------:R-:W-:Y:S02]  /*7fd0*/  FSEL R2, R0, RZ, P0 ;  /* 0x000000ff00027208 */ /* 0x000fe40000000000 */
[----:B------:R-:W-:Y:S02]  /*7fe0*/  FSEL R172, R172, RZ, P0 ;  /* 0x000000ffacac7208 */ /* 0x000fe40000000000 */
[----:B------:R-:W-:Y:S01]  /*7ff0*/  PLOP3.LUT P0, PT, PT, PT, UP4, 0x40, 0x0 ;  /* 0x000000000000781c */ /* 0x000fe20003f0e848 */
[----:B------:R-:W-:Y:S01]  /*8000*/  UISETP.NE.AND UP4, UPT, UR24, URZ, UPT ;  /* 0x0000003f1800728c */ /* 0x000fe2000bf85270 */
[----:B------:R-:W-:Y:S01]  /*8010*/  FADD.FTZ R2, -R2, R3 ;  /* 0x0000000302027221 */ /* 0x000fe20000010100 */
[----:B------:R-:W-:Y:S01]  /*8020*/  UIADD3 UR24, UR5, -0x1, URZ ;  /* 0xffffffff05187890 */ /* 0x000fe2000fffe03f */
[----:B------:R-:W-:Y:S01]  /*8030*/  ISETP.GT.AND P0, PT, R15, RZ, P0 ;  /* 0x000000ff0f00720c */ /* 0x000fe20000704270 */
[--C-:B------:R-:W-:Y:S02]  /*8040*/  FFMA.FTZ R23, R14, c[0x0][0x2d0], -R172.reuse ;  /* 0x0000b4000e177a23 */ /* 0x100fe400000108ac */
[--C-:B------:R-:W-:Y:S01]  /*8050*/  FFMA.FTZ R171, R20, c[0x0][0x2d0], -R172.reuse ;  /* 0x0000b40014ab7a23 */ /* 0x100fe200000108ac */
[----:B------:R-:W-:Y:S01]  /*8060*/  ISETP.LT.OR P0, PT, R16, 0x1, P0 ;  /* 0x000000011000780c */ /* 0x000fe20000701670 */
[--C-:B------:R-:W-:Y:S02]  /*8070*/  FFMA.FTZ R25, R19, c[0x0][0x2d0], -R172.reuse ;  /* 0x0000b40013197a23 */ /* 0x100fe400000108ac */
[--C-:B------:R-:W-:Y:S01]  /*8080*/  FFMA.FTZ R24, R18, c[0x0][0x2d0], -R172.reuse ;  /* 0x0000b40012187a23 */ /* 0x100fe200000108ac */
[----:B------:R-:W-:Y:S01]  /*8090*/  FSEL R14, R158, -INF , !P0 ;  /* 0xff8000009e0e7808 */ /* 0x000fe20004000000 */
[--C-:B------:R-:W-:Y:S01]  /*80a0*/  FFMA.FTZ R13, R21, c[0x0][0x2d0], -R172.reuse ;  /* 0x0000b400150d7a23 */ /* 0x100fe200000108ac */
[----:B------:R-:W-:Y:S01]  /*80b0*/  PLOP3.LUT P0, PT, PT, PT, UP3, 0x40, 0x0 ;  /* 0x000000000000781c */ /* 0x000fe20003f0e838 */
[--C-:B------:R-:W-:Y:S01]  /*80c0*/  FFMA.FTZ R17, R17, c[0x0][0x2d0], -R172.reuse ;  /* 0x0000b40011117a23 */ /* 0x100fe200000108ac */
[----:B------:R-:W-:Y:S01]  /*80d0*/  UISETP.NE.AND UP3, UPT, UR29, URZ, UPT ;  /* 0x0000003f1d00728c */ /* 0x000fe2000bf65270 */
[--C-:B------:R-:W-:Y:S01]  /*80e0*/  FFMA.FTZ R12, R8, c[0x0][0x2d0], -R172.reuse ;  /* 0x0000b400080c7a23 */ /* 0x100fe200000108ac */
[----:B------:R-:W-:Y:S01]  /*80f0*/  ISETP.GT.AND P0, PT, R15, 0x1, P0 ;  /* 0x000000010f00780c */ /* 0x000fe20000704270 */
[--C-:B------:R-:W-:Y:S01]  /*8100*/  FFMA.FTZ R8, R159, c[0x0][0x2d0], -R172.reuse ;  /* 0x0000b4009f087a23 */ /* 0x100fe200000108ac */
[----:B------:R-:W-:Y:S01]  /*8110*/  MUFU.EX2 R13, R13 ;  /* 0x0000000d000d7308 */ /* 0x000fe20000000800 */
[--C-:B------:R-:W-:Y:S01]  /*8120*/  FFMA.FTZ R175, R175, c[0x0][0x2d0], -R172.reuse ;  /* 0x0000b400afaf7a23 */ /* 0x100fe200000108ac */
[----:B------:R-:W-:Y:S01]  /*8130*/  ISETP.LT.OR P0, PT, R16, 0x2, P0 ;  /* 0x000000021000780c */ /* 0x000fe20000701670 */
[--C-:B------:R-:W-:Y:S02]  /*8140*/  FFMA.FTZ R174, R174, c[0x0][0x2d0], -R172.reuse ;  /* 0x0000b400aeae7a23 */ /* 0x100fe400000108ac */
[--C-:B------:R-:W-:Y:S02]  /*8150*/  FFMA.FTZ R173, R173, c[0x0][0x2d0], -R172.reuse ;  /* 0x0000b400adad7a23 */ /* 0x100fe400000108ac */
[----:B------:R-:W-:Y:S01]  /*8160*/  FFMA.FTZ R172, R11, c[0x0][0x2d0], -R172 ;  /* 0x0000b4000bac7a23 */ /* 0x000fe200000108ac */
[----:B------:R-:W-:Y:S01]  /*8170*/  FSEL R11, R157, -INF , !P0 ;  /* 0xff8000009d0b7808 */ /* 0x000fe20004000000 */
[----:B------:R-:W-:Y:S01]  /*8180*/  FMUL.FTZ R2, R2, c[0x0][0x2d0] ;  /* 0x0000b40002027a20 */ /* 0x000fe20000410000 */
[----:B------:R-:W-:Y:S01]  /*8190*/  PLOP3.LUT P0, PT, PT, PT, UP2, 0x40, 0x0 ;  /* 0x000000000000781c */ /* 0x000fe20003f0e828 */
[----:B------:R-:W-:Y:S01]  /*81a0*/  UISETP.NE.AND UP2, UPT, UR28, URZ, UPT ;  /* 0x0000003f1c00728c */ /* 0x000fe2000bf45270 */
[----:B------:R-:W1:Y:S02]  /*81b0*/  MUFU.EX2 R17, R17 ;  /* 0x0000001100117308 */ /* 0x000e640000000800 */
[C---:B------:R-:W-:Y:S04]  /*81c0*/  ISETP.GT.AND P0, PT, R15.reuse, 0x8, P0 ;  /* 0x000000080f00780c */ /* 0x040fe80000704270 */
[----:B------:R-:W-:Y:S04]  /*81d0*/  ISETP.LT.OR P0, PT, R16, 0x9, P0 ;  /* 0x000000091000780c */ /* 0x000fe80000701670 */
[----:B------:R-:W-:Y:S01]  /*81e0*/  FSEL R10, R10, -INF , !P0 ;  /* 0xff8000000a0a7808 */ /* 0x000fe20004000000 */
[----:B------:R-:W-:Y:S01]  /*81f0*/  MUFU.EX2 R12, R12 ;  /* 0x0000000c000c7308 */ /* 0x000fe20000000800 */
[----:B------:R-:W-:Y:S01]  /*8200*/  PLOP3.LUT P0, PT, PT, PT, UP1, 0x40, 0x0 ;  /* 0x000000000000781c */ /* 0x000fe20003f0e818 */
[----:B------:R-:W-:Y:S03]  /*8210*/  UISETP.NE.AND UP1, UPT, UR27, URZ, UPT ;  /* 0x0000003f1b00728c */ /* 0x000fe6000bf25270 */
[----:B------:R-:W-:Y:S04]  /*8220*/  ISETP.GT.AND P0, PT, R15, 0x9, P0 ;  /* 0x000000090f00780c */ /* 0x000fe80000704270 */
[C---:B------:R-:W-:Y:S01]  /*8230*/  ISETP.LT.OR P0, PT, R16.reuse, 0xa, P0 ;  /* 0x0000000a1000780c */ /* 0x040fe20000701670 */
[----:B------:R-:W3:Y:S03]  /*8240*/  MUFU.EX2 R8, R8 ;  /* 0x0000000800087308 */ /* 0x000ee60000000800 */
[----:B------:R-:W-:Y:S02]  /*8250*/  FSEL R169, R169, -INF , !P0 ;  /* 0xff800000a9a97808 */ /* 0x000fe40004000000 */
[----:B------:R-:W-:Y:S01]  /*8260*/  PLOP3.LUT P0, PT, PT, PT, UP0, 0x40, 0x0 ;  /* 0x000000000000781c */ /* 0x000fe20003f0e808 */
[----:B------:R-:W-:Y:S01]  /*8270*/  UISETP.NE.AND UP0, UPT, UR26, URZ, UPT ;  /* 0x0000003f1a00728c */ /* 0x000fe2000bf05270 */
[----:B-1----:R-:W-:Y:S02]  /*8280*/  F2FP.BF16.PACK_AB R168, R13, R17 ;  /* 0x000000110da8723e */ /* 0x002fe400000010ff */
[----:B------:R-:W-:Y:S01]  /*8290*/  ISETP.GT.AND P0, PT, R15, 0x10, P0 ;  /* 0x000000100f00780c */ /* 0x000fe20000704270 */
[----:B------:R-:W-:Y:S03]  /*82a0*/  MUFU.EX2 R172, R172 ;  /* 0x000000ac00ac7308 */ /* 0x000fe60000000800 */
[----:B------:R-:W-:Y:S04]  /*82b0*/  ISETP.LT.OR P0, PT, R16, 0x11, P0 ;  /* 0x000000111000780c */ /* 0x000fe80000701670 */
[----:B------:R-:W-:Y:S02]  /*82c0*/  FSEL R22, R9, -INF , !P0 ;  /* 0xff80000009167808 */ /* 0x000fe40004000000 */
[----:B------:R-:W-:Y:S01]  /*82d0*/  PLOP3.LUT P0, PT, PT, PT, UP6, 0x40, 0x0 ;  /* 0x000000000000781c */ /* 0x000fe20003f0e868 */
[----:B------:R-:W-:Y:S03]  /*82e0*/  MUFU.EX2 R175, R175 ;  /* 0x000000af00af7308 */ /* 0x000fe60000000800 */
[----:B------:R-:W-:Y:S02]  /*82f0*/  ISETP.GT.AND P0, PT, R15, 0x11, P0 ;  /* 0x000000110f00780c */ /* 0x000fe40000704270 */
[----:B---3--:R-:W-:Y:S02]  /*8300*/  F2FP.BF16.PACK_AB R170, R8, R12 ;  /* 0x0000000c08aa723e */ /* 0x008fe400000010ff */
[C---:B------:R-:W-:Y:S03]  /*8310*/  ISETP.LT.OR P0, PT, R16.reuse, 0x12, P0 ;  /* 0x000000121000780c */ /* 0x040fe60000701670 */
[----:B------:R-:W-:Y:S01]  /*8320*/  MUFU.EX2 R174, R174 ;  /* 0x000000ae00ae7308 */ /* 0x000fe20000000800 */
[----:B------:R-:W-:Y:S02]  /*8330*/  FSEL R179, R179, -INF , !P0 ;  /* 0xff800000b3b37808 */ /* 0x000fe40004000000 */
[----:B------:R-:W-:Y:S04]  /*8340*/  PLOP3.LUT P0, PT, PT, PT, UP5, 0x40, 0x0 ;  /* 0x000000000000781c */ /* 0x000fe80003f0e858 */
[C---:B------:R-:W-:Y:S03]  /*8350*/  ISETP.GT.AND P0, PT, R15.reuse, 0x18, P0 ;  /* 0x000000180f00780c */ /* 0x040fe60000704270 */
[----:B------:R-:W-:Y:S01]  /*8360*/  MUFU.EX2 R173, R173 ;  /* 0x000000ad00ad7308 */ /* 0x000fe20000000800 */
[----:B------:R-:W-:Y:S04]  /*8370*/  ISETP.LT.OR P0, PT, R16, 0x19, P0 ;  /* 0x000000191000780c */ /* 0x000fe80000701670 */
        /* <DEDUP_REMOVED lines=17> */
[----:B------:R-:W-:Y:S01]  /*8490*/  PLOP3.LUT P0, PT, PT, PT, UP0, 0x40, 0x0 ;  /* 0x000000000000781c */ /* 0x000fe20003f0e808 */
[----:B------:R-:W-:Y:S03]  /*84a0*/  UISETP.GT.AND UP0, UPT, UR5, UR4, UPT ;  /* 0x000000040500728c */ /* 0x000fe6000bf04270 */
[----:B------:R-:W-:Y:S01]  /*84b0*/  ISETP.GT.AND P0, PT, R15, 0x29, P0 ;  /* 0x000000290f00780c */ /* 0x000fe20000704270 */
[----:B------:R-:W-:Y:S03]  /*84c0*/  UMOV UR5, UR24 ;  /* 0x0000001800057c82 */ /* 0x000fe60008000000 */
[----:B------:R-:W-:Y:S04]  /*84d0*/  ISETP.LT.OR P0, PT, R16, 0x2a, P0 ;  /* 0x0000002a1000780c */ /* 0x000fe80000701670 */
[----:B------:R-:W-:Y:S02]  /*84e0*/  FSEL R3, R6, -INF , !P0 ;  /* 0xff80000006037808 */ /* 0x000fe40004000000 */
[----:B------:R-:W1:Y:S02]  /*84f0*/  MUFU.EX2 R6, R2 ;  /* 0x0000000200067308 */ /* 0x000e640000000800 */
[----:B-1----:R-:W-:Y:S01]  /*8500*/  FMUL.FTZ R20, R6, R148 ;  /* 0x0000009406147220 */ /* 0x002fe20000410000 */
[----:B------:R-:W-:Y:S01]  /*8510*/  FMNMX.FTZ R2, R14, R156, !PT ;  /* 0x0000009c0e027209 */ /* 0x000fe20007810000 */
[----:B------:R-:W3:Y:S01]  /*8520*/  LDL.LU R148, [R1+0x40] ;  /* 0x0000400001947983 */ /* 0x000ee20000300800 */
[C---:B--2---:R-:W-:Y:S02]  /*8530*/  FFMA.FTZ R5, R6.reuse, R26, R17 ;  /* 0x0000001a06057223 */ /* 0x044fe40000010011 */
[----:B------:R-:W-:Y:S01]  /*8540*/  FMNMX.FTZ R2, R11, R2, !PT ;  /* 0x000000020b027209 */ /* 0x000fe20007810000 */
[----:B------:R-:W-:Y:S01]  /*8550*/  FMUL.FTZ R9, R6, R137 ;  /* 0x0000008906097220 */ /* 0x000fe20000410000 */
[----:B------:R-:W-:Y:S01]  /*8560*/  MOV R137, R22 ;  /* 0x0000001600897202 */ /* 0x000fe20000000f00 */
[----:B------:R-:W-:Y:S01]  /*8570*/  FADD.FTZ R5, R13, R5 ;  /* 0x000000050d057221 */ /* 0x000fe20000010000 */
[----:B------:R-:W-:Y:S01]  /*8580*/  FMNMX.FTZ R2, R10, R2, !PT ;  /* 0x000000020a027209 */ /* 0x000fe20007810000 */
[----:B------:R-:W-:Y:S02]  /*8590*/  FMUL.FTZ R13, R6, R141 ;  /* 0x0000008d060d7220 */ /* 0x000fe40000410000 */
[----:B------:R-:W-:Y:S01]  /*85a0*/  FADD.FTZ R5, R12, R5 ;  /* 0x000000050c057221 */ /* 0x000fe20000010000 */
[----:B------:R-:W-:Y:S01]  /*85b0*/  FMNMX.FTZ R2, R169, R2, !PT ;  /* 0x00000002a9027209 */ /* 0x000fe20007810000 */
[----:B------:R-:W-:Y:S01]  /*85c0*/  FMUL.FTZ R12, R6, R140 ;  /* 0x0000008c060c7220 */ /* 0x000fe20000410000 */
[----:B------:R-:W-:Y:S01]  /*85d0*/  MOV R140, R24 ;  /* 0x00000018008c7202 */ /* 0x000fe20000000f00 */
[----:B------:R-:W-:Y:S01]  /*85e0*/  FADD.FTZ R177, R8, R5 ;  /* 0x0000000508b17221 */ /* 0x000fe20000010000 */
[----:B------:R-:W-:Y:S01]  /*85f0*/  FMNMX.FTZ R2, R22, R2, !PT ;  /* 0x0000000216027209 */ /* 0x000fe20007810000 */
[C---:B------:R-:W-:Y:S02]  /*8600*/  FMUL.FTZ R8, R6.reuse, R136 ;  /* 0x0000008806087220 */ /* 0x040fe40000410000 */
[C---:B------:R-:W-:Y:S01]  /*8610*/  FMUL.FTZ R5, R6.reuse, R133 ;  /* 0x0000008506057220 */ /* 0x040fe20000410000 */
[----:B------:R-:W-:Y:S01]  /*8620*/  FMNMX.FTZ R2, R179, R2, !PT ;  /* 0x00000002b3027209 */ /* 0x000fe20007810000 */
[C---:B------:R-:W-:Y:S01]  /*8630*/  FMUL.FTZ R16, R6.reuse, R144 ;  /* 0x0000009006107220 */ /* 0x040fe20000410000 */
[----:B------:R-:W-:Y:S01]  /*8640*/  MOV R133, R25 ;  /* 0x0000001900857202 */ /* 0x000fe20000000f00 */
[----:B------:R-:W-:Y:S01]  /*8650*/  FMUL.FTZ R25, R6, R153 ;  /* 0x0000009906197220 */ /* 0x000fe20000410000 */
[----:B------:R-:W-:Y:S01]  /*8660*/  FMNMX.FTZ R2, R178, R2, !PT ;  /* 0x00000002b2027209 */ /* 0x000fe20007810000 */
[C---:B------:R-:W-:Y:S01]  /*8670*/  FMUL.FTZ R17, R6.reuse, R145 ;  /* 0x0000009106117220 */ /* 0x040fe20000410000 */
[----:B------:R-:W-:Y:S01]  /*8680*/  MOV R145, R23 ;  /* 0x0000001700917202 */ /* 0x000fe20000000f00 */
[----:B------:R-:W-:Y:S01]  /*8690*/  FMUL.FTZ R21, R6, R149 ;  /* 0x0000009506157220 */ /* 0x000fe20000410000 */
[----:B------:R-:W-:Y:S01]  /*86a0*/  FMNMX.FTZ R2, R176, R2, !PT ;  /* 0x00000002b0027209 */ /* 0x000fe20007810000 */
[C---:B------:R-:W-:Y:S01]  /*86b0*/  FMUL.FTZ R24, R6.reuse, R152 ;  /* 0x0000009806187220 */ /* 0x040fe20000410000 */
[----:B------:R-:W-:Y:S01]  /*86c0*/  MOV R149, R133 ;  /* 0x0000008500957202 */ /* 0x000fe20000000f00 */
[C---:B------:R-:W-:Y:S01]  /*86d0*/  FMUL.FTZ R28, R6.reuse, R28 ;  /* 0x0000001c061c7220 */ /* 0x040fe20000410000 */
[----:B------:R-:W-:Y:S01]  /*86e0*/  FMNMX.FTZ R2, R159, R2, !PT ;  /* 0x000000029f027209 */ /* 0x000fe20007810000 */
[C---:B------:R-:W-:Y:S01]  /*86f0*/  FMUL.FTZ R29, R6.reuse, R29 ;  /* 0x0000001d061d7220 */ /* 0x040fe20000410000 */
[----:B------:R-:W-:Y:S01]  /*8700*/  MOV R152, R171 ;  /* 0x000000ab00987202 */ /* 0x000fe20000000f00 */
[----:B------:R-:W-:Y:S01]  /*8710*/  FMUL.FTZ R32, R6, R32 ;  /* 0x0000002006207220 */ /* 0x000fe20000410000 */
[----:B------:R-:W-:Y:S01]  /*8720*/  FMNMX.FTZ R2, R158, R2, !PT ;  /* 0x000000029e027209 */ /* 0x000fe20007810000 */
[C---:B------:R-:W-:Y:S02]  /*8730*/  FMUL.FTZ R33, R6.reuse, R33 ;  /* 0x0000002106217220 */ /* 0x040fe40000410000 */
[C---:B------:R-:W-:Y:S01]  /*8740*/  FMUL.FTZ R36, R6.reuse, R36 ;  /* 0x0000002406247220 */ /* 0x040fe20000410000 */
[----:B------:R-:W-:Y:S01]  /*8750*/  FMNMX.FTZ R2, R157, R2, !PT ;  /* 0x000000029d027209 */ /* 0x000fe20007810000 */
[C---:B------:R-:W-:Y:S02]  /*8760*/  FMUL.FTZ R37, R6.reuse, R37 ;  /* 0x0000002506257220 */ /* 0x040fe40000410000 */
[C---:B------:R-:W-:Y:S01]  /*8770*/  FMUL.FTZ R40, R6.reuse, R40 ;  /* 0x0000002806287220 */ /* 0x040fe20000410000 */
[----:B------:R-:W-:Y:S01]  /*8780*/  FMNMX.FTZ R2, R3, R2, !PT ;  /* 0x0000000203027209 */ /* 0x000fe20007810000 */
[C---:B------:R-:W-:Y:S02]  /*8790*/  FMUL.FTZ R41, R6.reuse, R41 ;  /* 0x0000002906297220 */ /* 0x040fe40000410000 */
[C---:B------:R-:W-:Y:S02]  /*87a0*/  FMUL.FTZ R44, R6.reuse, R44 ;  /* 0x0000002c062c7220 */ /* 0x040fe40000410000 */
[----:B------:R-:W1:Y:S01]  /*87b0*/  SHFL.BFLY PT, R4, R2, 0x2, 0x1f ;  /* 0x0c401f0002047f89 */ /* 0x000e6200000e0000 */
        /* <DEDUP_REMOVED lines=11> */
[----:B------:R-:W-:Y:S01]  /*8870*/  FMUL.FTZ R68, R6, R68 ;  /* 0x0000004406447220 */ /* 0x000fe20000410000 */
[----:B-1----:R-:W-:Y:S01]  /*8880*/  FMNMX.FTZ R4, R2, R4, !PT ;  /* 0x0000000402047209 */ /* 0x002fe20007810000 */
        /* <DEDUP_REMOVED lines=17> */
[----:B------:R-:W-:Y:S01]  /*89a0*/  FMUL.FTZ R97, R6, R97 ;  /* 0x0000006106617220 */ /* 0x000fe20000410000 */
[----:B------:R-:W-:Y:S01]  /*89b0*/  FSETP.NEU.FTZ.AND P0, PT, R2, -INF , PT ;  /* 0xff8000000200780b */ /* 0x000fe20003f1d000 */
[C---:B------:R-:W-:Y:S02]  /*89c0*/  FMUL.FTZ R100, R6.reuse, R100 ;  /* 0x0000006406647220 */ /* 0x040fe40000410000 */
[----:B------:R-:W-:Y:S01]  /*89d0*/  FMUL.FTZ R101, R6, R101 ;  /* 0x0000006506657220 */ /* 0x000fe20000410000 */
[----:B------:R-:W-:Y:S01]  /*89e0*/  FSEL R7, R2, RZ, P0 ;  /* 0x000000ff02077208 */ /* 0x000fe20000000000 */
[C---:B------:R-:W-:Y:S02]  /*89f0*/  FMUL.FTZ R104, R6.reuse, R104 ;  /* 0x0000006806687220 */ /* 0x040fe40000410000 */
[----:B------:R-:W-:Y:S02]  /*8a00*/  FMUL.FTZ R105, R6, R105 ;  /* 0x0000006906697220 */ /* 0x000fe40000410000 */
[----:B------:R-:W-:Y:S02]  /*8a10*/  FADD.FTZ R7, -R7, R156 ;  /* 0x0000009c07077221 */ /* 0x000fe40000010100 */
[----:B------:R-:W-:Y:S02]  /*8a20*/  FMUL.FTZ R156, R2, c[0x0][0x2d0] ;  /* 0x0000b400029c7a20 */ /* 0x000fe40000410000 */
[----:B------:R-:W-:Y:S02]  /*8a30*/  FMUL.FTZ R7, R7, c[0x0][0x2d0] ;  /* 0x0000b40007077a20 */ /* 0x000fe40000410000 */
[----:B------:R-:W-:Y:S01]  /*8a40*/  FMUL.FTZ R108, R6, R108 ;  /* 0x0000006c066c7220 */ /* 0x000fe20000410000 */
[----:B------:R-:W-:Y:S01]  /*8a50*/  FSEL R156, R156, RZ, P0 ;  /* 0x000000ff9c9c7208 */ /* 0x000fe20000000000 */
[----:B------:R-:W1:Y:S01]  /*8a60*/  MUFU.EX2 R132, R7 ;  /* 0x0000000700847308 */ /* 0x000e620000000800 */
[C---:B------:R-:W-:Y:S01]  /*8a70*/  FMUL.FTZ R109, R6.reuse, R109 ;  /* 0x0000006d066d7220 */ /* 0x040fe20000410000 */
[----:B------:R-:W-:Y:S01]  /*8a80*/  PLOP3.LUT P0, PT, PT, PT, UP0, 0x80, 0x0 ;  /* 0x000000000000781c */ /* 0x000fe20003f0f008 */
[----:B------:R-:W-:Y:S02]  /*8a90*/  FMUL.FTZ R112, R6, R112 ;  /* 0x0000007006707220 */ /* 0x000fe40000410000 */
[--C-:B------:R-:W-:Y:S02]  /*8aa0*/  FFMA.FTZ R136, R14, c[0x0][0x2d0], -R156.reuse ;  /* 0x0000b4000e887a23 */ /* 0x100fe4000001089c */
[C---:B------:R-:W-:Y:S02]  /*8ab0*/  FMUL.FTZ R113, R6.reuse, R113 ;  /* 0x0000007106717220 */ /* 0x040fe40000410000 */
[C---:B------:R-:W-:Y:S02]  /*8ac0*/  FMUL.FTZ R116, R6.reuse, R116 ;  /* 0x0000007406747220 */ /* 0x040fe40000410000 */
[----:B------:R-:W-:Y:S01]  /*8ad0*/  MUFU.EX2 R136, R136 ;  /* 0x0000008800887308 */ /* 0x000fe20000000800 */
[C---:B------:R-:W-:Y:S02]  /*8ae0*/  FMUL.FTZ R117, R6.reuse, R117 ;  /* 0x0000007506757220 */ /* 0x040fe40000410000 */
[C---:B------:R-:W-:Y:S02]  /*8af0*/  FMUL.FTZ R120, R6.reuse, R120 ;  /* 0x0000007806787220 */ /* 0x040fe40000410000 */
[C---:B------:R-:W-:Y:S02]  /*8b00*/  FMUL.FTZ R121, R6.reuse, R121 ;  /* 0x0000007906797220 */ /* 0x040fe40000410000 */
[C---:B------:R-:W-:Y:S02]  /*8b10*/  FMUL.FTZ R124, R6.reuse, R124 ;  /* 0x0000007c067c7220 */ /* 0x040fe40000410000 */
[----:B------:R-:W-:Y:S02]  /*8b20*/  FMUL.FTZ R125, R6, R125 ;  /* 0x0000007d067d7220 */ /* 0x000fe40000410000 */
[--C-:B------:R-:W-:Y:S02]  /*8b30*/  FFMA.FTZ R144, R11, c[0x0][0x2d0], -R156.reuse ;  /* 0x0000b4000b907a23 */ /* 0x100fe4000001089c */
[C---:B-1----:R-:W-:Y:S02]  /*8b40*/  FMUL.FTZ R7, R132.reuse, R135 ;  /* 0x0000008784077220 */ /* 0x042fe40000410000 */
        /* <DEDUP_REMOVED lines=14> */
[----:B------:R1:W2:Y:S01]  /*8c30*/  MUFU.EX2 R150, R152 ;  /* 0x0000009800967308 */ /* 0x0002a20000000800 */
        /* <DEDUP_REMOVED lines=11> */
[C---:B------:R-:W-:Y:S01]  /*8cf0*/  FMUL.FTZ R58, R132.reuse, R58 ;  /* 0x0000003a843a7220 */ /* 0x040fe20000410000 */
[----:B-1----:R-:W-:Y:S01]  /*8d00*/  LDSM.16.MT88.4 R152, [R249+0x1100] ;  /* 0x00110000f998783b */ /* 0x002fe20000004200 */
        /* <DEDUP_REMOVED lines=36> */
[----:B------:R-:W-:Y:S02]  /*8f50*/  FMUL.FTZ R131, R132, R131 ;  /* 0x0000008384837220 */ /* 0x000fe40000410000 */
[C---:B------:R-:W-:Y:S02]  /*8f60*/  FMUL.FTZ R128, R6.reuse, R128 ;  /* 0x0000008006807220 */ /* 0x040fe40000410000 */
[----:B------:R-:W-:Y:S02]  /*8f70*/  FMUL.FTZ R129, R6, R129 ;  /* 0x0000008106817220 */ /* 0x000fe40000410000 */
[----:B------:R-:W-:Y:S02]  /*8f80*/  FMUL.FTZ R6, R132, R134 ;  /* 0x0000008684067220 */ /* 0x000fe40000410000 */
[--C-:B------:R-:W-:Y:S02]  /*8f90*/  FFMA.FTZ R141, R10, c[0x0][0x2d0], -R156.reuse ;  /* 0x0000b4000a8d7a23 */ /* 0x100fe4000001089c */
[----:B------:R-:W-:Y:S02]  /*8fa0*/  FMUL.FTZ R10, R132, R138 ;  /* 0x0000008a840a7220 */ /* 0x000fe40000410000 */
[--C-:B------:R-:W-:Y:S02]  /*8fb0*/  FFMA.FTZ R147, R179, c[0x0][0x2d0], -R156.reuse ;  /* 0x0000b400b3937a23 */ /* 0x100fe4000001089c */
[----:B------:R-:W1:Y:S01]  /*8fc0*/  MUFU.EX2 R141, R141 ;  /* 0x0000008d008d7308 */ /* 0x000e620000000800 */
[----:B------:R-:W-:Y:S02]  /*8fd0*/  FFMA.FTZ R149, R178, c[0x0][0x2d0], -R156 ;  /* 0x0000b400b2957a23 */ /* 0x000fe4000001089c */
[----:B--2---:R-:W-:Y:S07]  /*8fe0*/  FADD.FTZ R177, R150, R177 ;  /* 0x000000b196b17221 */ /* 0x004fee0000010000 */
[----:B------:R-:W-:Y:S01]  /*8ff0*/  MUFU.EX2 R147, R147 ;  /* 0x0000009300937308 */ /* 0x000fe20000000800 */
[----:B---3--:R-:W-:Y:S01]  /*9000*/  FFMA.FTZ R142, R132, R148, R136 ;  /* 0x00000094848e7223 */ /* 0x008fe20000010088 */
[----:B------:R-:W-:Y:S01]  /*9010*/  MOV R148, R145 ;  /* 0x0000009100947202 */ /* 0x000fe20000000f00 */
[----:B------:R-:W2:Y:S01]  /*9020*/  LDSM.16.MT88.4 R132, [R252+0x100] ;  /* 0x00010000fc84783b */ /* 0x000ea20000004200 */
[----:B------:R-:W-:Y:S01]  /*9030*/  MOV R145, R140 ;  /* 0x0000008c00917202 */ /* 0x000fe20000000f00 */
[----:B------:R-:W-:Y:S01]  /*9040*/  FFMA.FTZ R140, R169, c[0x0][0x2d0], -R156 ;  /* 0x0000b400a98c7a23 */ /* 0x000fe2000001089c */
[C---:B------:R-:W-:Y:S04]  /*9050*/  F2FP.BF16.PACK_AB R169, R144.reuse, R136 ;  /* 0x0000008890a9723e */ /* 0x040fe800000010ff */
[----:B------:R3:W-:Y:S01]  /*9060*/  MUFU.EX2 R146, R148 ;  /* 0x0000009400927308 */ /* 0x0007e20000000800 */
[----:B------:R-:W-:Y:S02]  /*9070*/  FADD.FTZ R142, R144, R142 ;  /* 0x0000008e908e7221 */ /* 0x000fe40000010000 */
[----:B------:R-:W-:Y:S02]  /*9080*/  FADD.FTZ R144, R143, R177 ;  /* 0x000000b18f907221 */ /* 0x000fe40000010000 */
[----:B-1----:R-:W-:Y:S05]  /*9090*/  FADD.FTZ R142, R141, R142 ;  /* 0x0000008e8d8e7221 */ /* 0x002fea0000010000 */
[----:B------:R-:W1:Y:S10]  /*90a0*/  MUFU.EX2 R140, R140 ;  /* 0x0000008c008c7308 */ /* 0x000e740000000800 */
[----:B------:R-:W4:Y:S01]  /*90b0*/  MUFU.EX2 R145, R145 ;  /* 0x0000009100917308 */ /* 0x000f220000000800 */
[----:B---3--:R-:W-:Y:S02]  /*90c0*/  FFMA.FTZ R148, R137, c[0x0][0x2d0], -R156 ;  /* 0x0000b40089947a23 */ /* 0x008fe4000001089c */
[----:B------:R-:W-:Y:S07]  /*90d0*/  LDSM.16.MT88.4 R136, [R252+0x900] ;  /* 0x00090000fc88783b */ /* 0x000fee0000004200 */
[----:B------:R-:W3:Y:S01]  /*90e0*/  MUFU.EX2 R148, R148 ;  /* 0x0000009400947308 */ /* 0x000ee20000000800 */
[C---:B-1----:R-:W-:Y:S09]  /*90f0*/  F2FP.BF16.PACK_AB R171, R140.reuse, R141 ;  /* 0x0000008d8cab723e */ /* 0x042ff200000010ff */
[----:B------:R-:W1:Y:S01]  /*9100*/  MUFU.EX2 R149, R149 ;  /* 0x0000009500957308 */ /* 0x000e620000000800 */
[C---:B--2---:R-:W-:Y:S05]  /*9110*/  HMMA.16816.F32.BF16 R4, R168.reuse, R132, R4 ;  /* 0x00000084a804723c */ /* 0x044fea0000041804 */
[----:B----4-:R-:W-:Y:S03]  /*9120*/  FADD.FTZ R144, R145, R144 ;  /* 0x0000009091907221 */ /* 0x010fe60000010000 */
[C---:B------:R-:W-:Y:S01]  /*9130*/  HMMA.16816.F32.BF16 R8, R168.reuse, R134, R8 ;  /* 0x00000086a808723c */ /* 0x040fe20000041808 */
[----:B------:R-:W2:Y:S07]  /*9140*/  LDSM.16.MT88.4 R132, [R250+0x100] ;  /* 0x00010000fa84783b */ /* 0x000eae0000004200 */
[C---:B--2---:R-:W-:Y:S08]  /*9150*/  HMMA.16816.F32.BF16 R12, R168.reuse, R132, R12 ;  /* 0x00000084a80c723c */ /* 0x044ff0000004180c */
        /* <DEDUP_REMOVED lines=41> */
[C---:B--2---:R-:W-:Y:S07]  /*93f0*/  HMMA.16816.F32.BF16 R124, R168.reuse, R132, R124 ;  /* 0x00000084a87c723c */ /* 0x044fee000004187c */
[----:B------:R-:W-:Y:S01]  /*9400*/  F2FP.BF16.PACK_AB R132, R143, R150 ;  /* 0x000000968f84723e */ /* 0x000fe200000010ff */
[----:B------:R-:W-:Y:S04]  /*9410*/  HMMA.16816.F32.BF16 R128, R168, R134, R128 ;  /* 0x00000086a880723c */ /* 0x000fe80000041880 */
[----:B---3--:R-:W-:Y:S01]  /*9420*/  F2FP.BF16.PACK_AB R133, R147, R148 ;  /* 0x000000949385723e */ /* 0x008fe200000010ff */
[----:B------:R-:W-:Y:S02]  /*9430*/  FADD.FTZ R150, R140, R142 ;  /* 0x0000008e8c967221 */ /* 0x000fe40000010000 */
[----:B------:R-:W-:Y:S01]  /*9440*/  FFMA.FTZ R168, R176, c[0x0][0x2d0], -R156 ;  /* 0x0000b400b0a87a23 */ /* 0x000fe2000001089c */
[C---:B------:R-:W-:Y:S01]  /*9450*/  F2FP.BF16.PACK_AB R134, R146.reuse, R145 ;  /* 0x000000919286723e */ /* 0x040fe200000010ff */
[----:B------:R-:W-:Y:S03]  /*9460*/  LDSM.16.MT88.4 R140, [R248+0x5100] ;  /* 0x00510000f88c783b */ /* 0x000fe60000004200 */
[----:B------:R-:W-:Y:S01]  /*9470*/  FADD.FTZ R176, R146, R144 ;  /* 0x0000009092b07221 */ /* 0x000fe20000010000 */
[----:B------:R-:W2:Y:S01]  /*9480*/  MUFU.EX2 R168, R168 ;  /* 0x000000a800a87308 */ /* 0x000ea20000000800 */
[----:B------:R-:W-:Y:S02]  /*9490*/  FADD.FTZ R148, R148, R150 ;  /* 0x0000009694947221 */ /* 0x000fe40000010000 */
[----:B------:R-:W-:Y:S02]  /*94a0*/  FFMA.FTZ R169, R159, c[0x0][0x2d0], -R156 ;  /* 0x0000b4009fa97a23 */ /* 0x000fe4000001089c */
[----:B------:R-:W-:Y:S02]  /*94b0*/  FADD.FTZ R148, R147, R148 ;  /* 0x0000009493947221 */ /* 0x000fe40000010000 */
[----:B------:R-:W-:Y:S01]  /*94c0*/  LDSM.16.MT88.4 R144, [R250+0x1100] ;  /* 0x00110000fa90783b */ /* 0x000fe20000004200 */
[--C-:B------:R-:W-:Y:S01]  /*94d0*/  FFMA.FTZ R170, R158, c[0x0][0x2d0], -R156.reuse ;  /* 0x0000b4009eaa7a23 */ /* 0x100fe2000001089c */
[----:B------:R-:W-:Y:S01]  /*94e0*/  F2FP.BF16.PACK_AB R158, R172, R173 ;  /* 0x000000adac9e723e */ /* 0x000fe200000010ff */
[--C-:B------:R-:W-:Y:S01]  /*94f0*/  FFMA.FTZ R171, R157, c[0x0][0x2d0], -R156.reuse ;  /* 0x0000b4009dab7a23 */ /* 0x100fe2000001089c */
[----:B------:R-:W3:Y:S01]  /*9500*/  MUFU.EX2 R169, R169 ;  /* 0x000000a900a97308 */ /* 0x000ee20000000800 */
[----:B------:R-:W-:Y:S02]  /*9510*/  FFMA.FTZ R156, R3, c[0x0][0x2d0], -R156 ;  /* 0x0000b400039c7a23 */ /* 0x000fe4000001089c */
[----:B-1----:R-:W-:Y:S02]  /*9520*/  FADD.FTZ R177, R149, R148 ;  /* 0x0000009495b17221 */ /* 0x002fe40000010000 */
[----:B------:R-:W-:Y:S04]  /*9530*/  FADD.FTZ R176, R175, R176 ;  /* 0x000000b0afb07221 */ /* 0x000fe80000010000 */
[----:B------:R-:W-:Y:S01]  /*9540*/  FADD.FTZ R176, R174, R176 ;  /* 0x000000b0aeb07221 */ /* 0x000fe20000010000 */
[----:B------:R1:W-:Y:S01]  /*9550*/  MUFU.EX2 R3, R156 ;  /* 0x0000009c00037308 */ /* 0x0003e20000000800 */
[C---:B--2---:R-:W-:Y:S02]  /*9560*/  F2FP.BF16.PACK_AB R135, R168.reuse, R149 ;  /* 0x00000095a887723e */ /* 0x044fe400000010ff */
[----:B------:R-:W-:Y:S02]  /*9570*/  FADD.FTZ R173, R173, R176 ;  /* 0x000000b0adad7221 */ /* 0x000fe40000010000 */
[----:B------:R-:W-:Y:S03]  /*9580*/  FADD.FTZ R177, R168, R177 ;  /* 0x000000b1a8b17221 */ /* 0x000fe60000010000 */
[C---:B------:R-:W-:Y:S02]  /*9590*/  HMMA.16816.F32.BF16 R4, R132.reuse, R136, R4 ;  /* 0x000000888404723c */ /* 0x040fe40000041804 */
[----:B------:R-:W2:Y:S03]  /*95a0*/  MUFU.EX2 R170, R170 ;  /* 0x000000aa00aa7308 */ /* 0x000ea60000000800 */
[----:B---3--:R-:W-:Y:S03]  /*95b0*/  FADD.FTZ R177, R169, R177 ;  /* 0x000000b1a9b17221 */ /* 0x008fe60000010000 */
[C---:B------:R-:W-:Y:S01]  /*95c0*/  HMMA.16816.F32.BF16 R8, R132.reuse, R138, R8 ;  /* 0x0000008a8408723c */ /* 0x040fe20000041808 */
[----:B------:R-:W3:Y:S03]  /*95d0*/  LDSM.16.MT88.4 R136, [R250+0x900] ;  /* 0x00090000fa88783b */ /* 0x000ee60000004200 */
[----:B------:R-:W4:Y:S01]  /*95e0*/  MUFU.EX2 R171, R171 ;  /* 0x000000ab00ab7308 */ /* 0x000f220000000800 */
[----:B-1----:R-:W-:Y:S02]  /*95f0*/  F2FP.BF16.PACK_AB R156, R174, R175 ;  /* 0x000000afae9c723e */ /* 0x002fe400000010ff */
[C---:B--2---:R-:W-:Y:S01]  /*9600*/  F2FP.BF16.PACK_AB R157, R170.reuse, R169 ;  /* 0x000000a9aa9d723e */ /* 0x044fe200000010ff */
[----:B------:R-:W-:Y:S01]  /*9610*/  FADD.FTZ R170, R170, R177 ;  /* 0x000000b1aaaa7221 */ /* 0x000fe20000010000 */
[----:B----4-:R-:W-:Y:S03]  /*9620*/  F2FP.BF16.PACK_AB R159, R3, R171 ;  /* 0x000000ab039f723e */ /* 0x010fe600000010ff */
[----:B------:R-:W-:Y:S01]  /*9630*/  FADD.FTZ R170, R171, R170 ;  /* 0x000000aaabaa7221 */ /* 0x000fe20000010000 */
[C---:B---3--:R-:W-:Y:S08]  /*9640*/  HMMA.16816.F32.BF16 R12, R132.reuse, R136, R12 ;  /* 0x00000088840c723c */ /* 0x048ff0000004180c */
        /* <DEDUP_REMOVED lines=41> */
[C---:B------:R-:W-:Y:S08]  /*98e0*/  HMMA.16816.F32.BF16 R124, R132.reuse, R140, R124 ;  /* 0x0000008c847c723c */ /* 0x040ff0000004187c */
[----:B------:R-:W-:Y:S08]  /*98f0*/  HMMA.16816.F32.BF16 R128, R132, R142, R128 ;  /* 0x0000008e8480723c */ /* 0x000ff00000041880 */
[C---:B-1----:R-:W-:Y:S01]  /*9900*/  HMMA.16816.F32.BF16 R132, R156.reuse, R136, R4 ;  /* 0x000000889c84723c */ /* 0x042fe20000041804 */
[----:B------:R-:W1:Y:S07]  /*9910*/  LDSM.16.MT88.4 R4, [R248+0x1100] ;  /* 0x00110000f804783b */ /* 0x000e6e0000004200 */
[C---:B------:R-:W-:Y:S01]  /*9920*/  HMMA.16816.F32.BF16 R136, R156.reuse, R138, R8 ;  /* 0x0000008a9c88723c */ /* 0x040fe20000041808 */
[----:B------:R-:W2:Y:S07]  /*9930*/  LDSM.16.MT88.4 R8, [R252+0x2900] ;  /* 0x00290000fc08783b */ /* 0x000eae0000004200 */
[C---:B------:R-:W-:Y:S01]  /*9940*/  HMMA.16816.F32.BF16 R140, R156.reuse, R144, R12 ;  /* 0x000000909c8c723c */ /* 0x040fe2000004180c */
[----:B------:R-:W3:Y:S07]  /*9950*/  LDSM.16.MT88.4 R12, [R250+0x2900] ;  /* 0x00290000fa0c783b */ /* 0x000eee0000004200 */
[C---:B------:R-:W-:Y:S08]  /*9960*/  HMMA.16816.F32.BF16 R144, R156.reuse, R146, R16 ;  /* 0x000000929c90723c */ /* 0x040ff00000041810 */
[C---:B------:R-:W-:Y:S08]  /*9970*/  HMMA.16816.F32.BF16 R148, R156.reuse, R152, R20 ;  /* 0x000000989c94723c */ /* 0x040ff00000041814 */
[C---:B------:R-:W-:Y:S08]  /*9980*/  HMMA.16816.F32.BF16 R152, R156.reuse, R154, R24 ;  /* 0x0000009a9c98723c */ /* 0x040ff00000041818 */
        /* <DEDUP_REMOVED lines=31> */
[C---:B------:R-:W-:Y:S08]  /*9b80*/  HMMA.16816.F32.BF16 R112, R156.reuse, R10, R112 ;  /* 0x0000000a9c70723c */ /* 0x040ff00000041870 */
[C---:B---3--:R-:W-:Y:S08]  /*9b90*/  HMMA.16816.F32.BF16 R116, R156.reuse, R12, R116 ;  /* 0x0000000c9c74723c */ /* 0x048ff00000041874 */
[C---:B------:R-:W-:Y:S08]  /*9ba0*/  HMMA.16816.F32.BF16 R120, R156.reuse, R14, R120 ;  /* 0x0000000e9c78723c */ /* 0x040ff00000041878 */
[C---:B-1----:R-:W-:Y:S07]  /*9bb0*/  HMMA.16816.F32.BF16 R124, R156.reuse, R4, R124 ;  /* 0x000000049c7c723c */ /* 0x042fee000004187c */
[----:B------:R-:W-:Y:S01]  /*9bc0*/  FADD.FTZ R5, R172, R173 ;  /* 0x000000adac057221 */ /* 0x000fe20000010000 */
[----:B------:R-:W-:Y:S04]  /*9bd0*/  HMMA.16816.F32.BF16 R128, R156, R6, R128 ;  /* 0x000000069c80723c */ /* 0x000fe80000041880 */
[----:B------:R1:W-:Y:S01]  /*9be0*/  STL [R1+0x44], R5 ;  /* 0x0000440501007387 */ /* 0x0003e20000100800 */
[----:B------:R-:W-:Y:S01]  /*9bf0*/  FADD.FTZ R4, R3, R170 ;  /* 0x000000aa03047221 */ /* 0x000fe20000010000 */
[----:B------:R-:W-:Y:S02]  /*9c00*/  MOV R3, R0 ;  /* 0x0000000000037202 */ /* 0x000fe40000000f00 */
[----:B------:R-:W-:Y:S02]  /*9c10*/  MOV R156, R2 ;  /* 0x00000002009c7202 */ /* 0x000fe40000000f00 */
[----:B------:R1:W-:Y:S02]  /*9c20*/  STL [R1+0x40], R4 ;  /* 0x0000400401007387 */ /* 0x0003e40000100800 */
[----:B-1----:R-:W-:-:S05]  /*9c30*/  @P0 BRA `(.L_x_418) ;  /* 0xffffc1a000000947 */ /* 0x002fca000383ffff */
.L_x_405:
[----:B------:R-:W2:Y:S01]  /*9c40*/  S2UR UR28, SR_CTAID.X ;  /* 0x00000000001c79c3 */ /* 0x000ea20000002500 */
[----:B------:R-:W-:-:S02]  /*9c50*/  UISETP.NE.AND UP1, UPT, UR13, URZ, UPT ;  /* 0x0000003f0d00728c */ /* 0x000fc4000bf25270 */
[----:B------:R-:W-:Y:S02]  /*9c60*/  UISETP.NE.AND UP0, UPT, UR12, URZ, UPT ;  /* 0x0000003f0c00728c */ /* 0x000fe4000bf05270 */
[----:B------:R-:W-:Y:S02]  /*9c70*/  UMOV UR27, 0x1 ;  /* 0x00000001001b7882 */ /* 0x000fe40000000000 */
[----:B------:R-:W-:Y:S02]  /*9c80*/  ULDC UR25, c[0x0][0x168] ;  /* 0x00005a0000197ab9 */ /* 0x000fe40000000800 */
[----:B------:R-:W-:Y:S01]  /*9c90*/  ULDC.64 UR4, c[0x0][0x2c8] ;  /* 0x0000b20000047ab9 */ /* 0x000fe20000000a00 */
[----:B------:R-:W-:Y:S01]  /*9ca0*/  PLOP3.LUT P0, PT, PT, PT, UP0, 0x40, 0x0 ;  /* 0x000000000000781c */ /* 0x000fe20003f0e808 */
[----:B------:R-:W-:Y:S02]  /*9cb0*/  UIADD3 UR25, UR27, -UR25, URZ ;  /* 0x800000191b197290 */ /* 0x000fe4000fffe03f */
[----:B------:R-:W-:-:S02]  /*9cc0*/  ULDC UR26, c[0x0][0x2ac] ;  /* 0x0000ab00001a7ab9 */ /* 0x000fc40000000800 */
[----:B--2---:R-:W-:-:S04]  /*9cd0*/  ULEA UR28, UR28, 0x7f, 0x7 ;  /* 0x0000007f1c1c7891 */ /* 0x004fc8000f8e383f */
[----:B------:R-:W-:-:S03]  /*9ce0*/  UIMAD.WIDE.U32 UR30, UR28, UR4, URZ ;  /* 0x000000041c1e72a5 */ /* 0x000fc6000f8e003f */
[----:B------:R-:W-:Y:S02]  /*9cf0*/  ULDC UR4, c[0x0][0x1d0] ;  /* 0x0000740000047ab9 */ /* 0x000fe40000000800 */
[----:B------:R-:W-:Y:S02]  /*9d00*/  UIMAD UR4, UR26, UR4, UR25 ;  /* 0x000000041a0472a4 */ /* 0x000fe4000f8e0219 */
[----:B------:R-:W-:Y:S02]  /*9d10*/  @UP1 USHF.R.U32.HI UR28, URZ, UR5, UR31 ;  /* 0x000000053f1c1299 */ /* 0x000fe4000801161f */
[----:B------:R-:W-:Y:S02]  /*9d20*/  ULDC UR25, c[0x0][0x324] ;  /* 0x0000c90000197ab9 */ /* 0x000fe40000000800 */
[----:B------:R-:W-:-:S04]  /*9d30*/  UIADD3 UR26, UR4, UR28, URZ ;  /* 0x0000001c041a7290 */ /* 0x000fc8000fffe03f */
[----:B------:R-:W-:Y:S01]  /*9d40*/  UIADD3 UR25, UR26, -UR25, URZ ;  /* 0x800000191a197290 */ /* 0x000fe2000fffe03f */
[----:B------:R-:W-:Y:S05]  /*9d50*/  @P0 BRA `(.L_x_419) ;  /* 0x0000016000000947 */ /* 0x000fea0003800000 */
[----:B------:R-:W-:-:S06]  /*9d60*/  UISETP.GT.AND UP0, UPT, UR26, -0x1, UPT ;  /* 0xffffffff1a00788c */ /* 0x000fcc000bf04270 */
[----:B------:R-:W-:-:S13]  /*9d70*/  PLOP3.LUT P0, PT, PT, PT, UP0, 0x80, 0x0 ;  /* 0x000000000000781c */ /* 0x000fda0003f0f008 */
[----:B------:R-:W-:Y:S05]  /*9d80*/  @P0 BRA `(.L_x_420) ;  /* 0x0000009000000947 */ /* 0x000fea0003800000 */
[----:B------:R-:W-:Y:S02]  /*9d90*/  ULDC UR4, c[0x0][0x32c] ;  /* 0x0000cb0000047ab9 */ /* 0x000fe40000000800 */
[----:B------:R-:W-:Y:S02]  /*9da0*/  UISETP.NE.AND UP0, UPT, UR27, UR4, UPT ;  /* 0x000000041b00728c */ /* 0x000fe4000bf05270 */
[----:B------:R-:W-:Y:S02]  /*9db0*/  ULOP3.LUT UR26, URZ, UR26, URZ, 0x33, !UPT ;  /* 0x0000001a3f1a7292 */ /* 0x000fe4000f8e333f */
[----:B------:R-:W-:Y:S02]  /*9dc0*/  ULDC.64 UR4, c[0x0][0x330] ;  /* 0x0000cc0000047ab9 */ /* 0x000fe40000000a00 */
[----:B------:R-:W-:-:S07]  /*9dd0*/  UIMAD.WIDE.U32 UR28, UR26, UR4, URZ ;  /* 0x000000041a1c72a5 */ /* 0x000fce000f8e003f */
[----:B------:R-:W-:Y:S02]  /*9de0*/  @UP0 UMOV UR27, UR29 ;  /* 0x0000001d001b0c82 */ /* 0x000fe40008000000 */
[----:B------:R-:W-:-:S04]  /*9df0*/  @UP0 USHF.R.U32.HI UR26, URZ, UR5, UR27 ;  /* 0x000000053f1a0299 */ /* 0x000fc8000801161b */
[----:B------:R-:W-:Y:S01]  /*9e00*/  ULOP3.LUT UR26, URZ, UR26, URZ, 0x33, !UPT ;  /* 0x0000001a3f1a7292 */ /* 0x000fe2000f8e333f */
[----:B------:R-:W-:Y:S05]  /*9e10*/  BRA `(.L_x_421) ;  /* 0x0000006000007947 */ /* 0x000fea0003800000 */
.L_x_420:
[----:B------:R-:W-:Y:S02]  /*9e20*/  ULDC UR4, c[0x0][0x32c] ;  /* 0x0000cb0000047ab9 */ /* 0x000fe40000000800 */
[----:B------:R-:W-:-:S03]  /*9e30*/  UISETP.NE.AND UP0, UPT, UR27, UR4, UPT ;  /* 0x000000041b00728c */ /* 0x000fc6000bf05270 */
[----:B------:R-:W-:Y:S02]  /*9e40*/  ULDC.64 UR4, c[0x0][0x330] ;  /* 0x0000cc0000047ab9 */ /* 0x000fe40000000a00 */
[----:B------:R-:W-:-:S07]  /*9e50*/  UIMAD.WIDE.U32 UR28, UR26, UR4, URZ ;  /* 0x000000041a1c72a5 */ /* 0x000fce000f8e003f */
[----:B------:R-:W-:Y:S02]  /*9e60*/  @UP0 UMOV UR27, UR29 ;  /* 0x0000001d001b0c82 */ /* 0x000fe40008000000 */
[----:B------:R-:W-:Y:S02]  /*9e70*/  @UP0 USHF.R.U32.HI UR26, URZ, UR5, UR27 ;  /* 0x000000053f1a0299 */ /* 0x000fe4000801161b */
.L_x_421:
[----:B------:R-:W-:Y:S02]  /*9e80*/  ULDC UR4, c[0x0][0x32c] ;  /* 0x0000cb0000047ab9 */ /* 0x000fe40000000800 */
[----:B------:R-:W-:-:S04]  /*9e90*/  UIMAD UR4, UR26, UR4, URZ ;  /* 0x000000041a0472a4 */ /* 0x000fc8000f8e023f */
[----:B------:R-:W-:-:S04]  /*9ea0*/  UISETP.LT.AND UP0, UPT, UR25, UR4, UPT ;  /* 0x000000041900728c */ /* 0x000fc8000bf01270 */
[----:B------:R-:W-:-:S04]  /*9eb0*/  USEL UR25, UR25, UR4, !UP0 ;  /* 0x0000000419197287 */ /* 0x000fc8000c000000 */
.L_x_419:
[----:B------:R-:W-:-:S04]  /*9ec0*/  UIADD3 UR25, UR25, 0x2f, URZ ;  /* 0x0000002f19197890 */ /* 0x000fc8000fffe03f */
        /* <DEDUP_REMOVED lines=9> */
[----:B------:R-:W2:Y:S04]  /*9f60*/  LDL R5, [R1+0x24] ;  /* 0x0000240001057983 */ /* 0x000ea80000100800 */
[----:B-1----:R-:W3:Y:S04]  /*9f70*/  LDL R4, [R1+0x30] ;  /* 0x0000300001047983 */ /* 0x002ee80000100800 */
[----:B------:R-:W3:Y:S01]  /*9f80*/  LDL R3, [R1+0x18] ;  /* 0x0000180001037983 */ /* 0x000ee20000100800 */
[C---:B--2---:R-:W-:Y:S01]  /*9f90*/  SHF.L.U64.HI R179, R5.reuse, 0x1, R6 ;  /* 0x0000000105b37819 */ /* 0x044fe20000010206 */
[----:B------:R-:W-:Y:S01]  /*9fa0*/  IMAD.SHL.U32 R178, R5, 0x2, RZ ;  /* 0x0000000205b27824 */ /* 0x000fe200078e00ff */
[C---:B---3--:R-:W-:Y:S01]  /*9fb0*/  SHF.L.U64.HI R177, R3.reuse, 0x1, R4 ;  /* 0x0000000103b17819 */ /* 0x048fe20000010204 */
[----:B------:R-:W-:-:S02]  /*9fc0*/  IMAD.SHL.U32 R176, R3, 0x2, RZ ;  /* 0x0000000203b07824 */ /* 0x000fc400078e00ff */
.L_x_427:
[----:B------:R-:W2:Y:S01]  /*9fd0*/  LDL R4, [R1+0x4] ;  /* 0x0000040001047983 */ /* 0x000ea20000100800 */
[----:B------:R-:W-:Y:S04]  /*9fe0*/  DEPBAR.LE SB0, 0x0 ;  /* 0x000080000000791a */ /* 0x000fe80000000000 */
[----:B------:R-:W3:Y:S01]  /*9ff0*/  LDL R3, [R1] ;  /* 0x0000000001037983 */ /* 0x000ee20000100800 */
[----:B------:R-:W-:Y:S03]  /*a000*/  UISETP.GT.AND UP0, UPT, UR8, UR24, UPT ;  /* 0x000000180800728c */ /* 0x000fe6000bf04270 */
[----:B------:R-:W-:Y:S03]  /*a010*/  BAR.SYNC.DEFER_BLOCKING 0x0 ;  /* 0x0000000000007b1d */ /* 0x000fe60000010000 */
[----:B------:R-:W-:Y:S03]  /*a020*/  PLOP3.LUT P0, PT, PT, PT, UP0, 0x80, 0x0 ;  /* 0x000000000000781c */ /* 0x000fe60003f0f008 */
[----:B------:R-:W1:Y:S04]  /*a030*/  LDSM.16.M88.4 R168, [R247] ;  /* 0x00000000f7a8783b */ /* 0x000e680000000200 */
[----:B------:R-:W4:Y:S04]  /*a040*/  LDSM.16.M88.4 R172, [R246] ;  /* 0x00000000f6ac783b */ /* 0x000f280000000200 */
[----:B--2---:R-:W2:Y:S04]  /*a050*/  LDSM.16.M88.4 R8, [R4+0x10100] ;  /* 0x010100000408783b */ /* 0x004ea80000000200 */
[----:B------:R-:W1:Y:S04]  /*a060*/  LDSM.16.M88.4 R16, [R4+0x10900] ;  /* 0x010900000410783b */ /* 0x000e680000000200 */
[----:B------:R-:W1:Y:S04]  /*a070*/  LDSM.16.M88.4 R24, [R4+0x11100] ;  /* 0x011100000418783b */ /* 0x000e680000000200 */
[----:B---3--:R3:W1:Y:S02]  /*a080*/  LDSM.16.M88.4 R156, [R3] ;  /* 0x00000000039c783b */ /* 0x0086640000000200 */
[----:B---3--:R-:W-:Y:S01]  /*a090*/  MOV R3, R0 ;  /* 0x0000000000037202 */ /* 0x008fe20000000f00 */
[----:B------:R-:W-:-:S05]  /*a0a0*/  @P0 BRA `(.L_x_423) ;  /* 0x0000043000000947 */ /* 0x000fca0003800000 */
[----:B----4-:R-:W3:Y:S01]  /*a0b0*/  LDL R4, [R1+0xc] ;  /* 0x00000c0001047983 */ /* 0x010ee20000100800 */
[----:B------:R-:W-:Y:S03]  /*a0c0*/  BSSY B0, `(.L_x_423) ;  /* 0x0000041000007945 */ /* 0x000fe60003800000 */
[----:B------:R-:W4:Y:S04]  /*a0d0*/  LDL R14, [R1+0x8] ;  /* 0x00000800010e7983 */ /* 0x000f280000100800 */
[----:B------:R-:W5:Y:S04]  /*a0e0*/  LDL R12, [R1+0x24] ;  /* 0x00002400010c7983 */ /* 0x000f680000100800 */
[----:B--2---:R-:W2:Y:S04]  /*a0f0*/  LDL R13, [R1+0x1c] ;  /* 0x00001c00010d7983 */ /* 0x004ea80000100800 */
[----:B------:R-:W2:Y:S04]  /*a100*/  LDL R21, [R1+0x10] ;  /* 0x0000100001157983 */ /* 0x000ea80000100800 */
[----:B------:R-:W2:Y:S01]  /*a110*/  LDL R23, [R1+0x28] ;  /* 0x0000280001177983 */ /* 0x000ea20000100800 */
[----:B---3--:R-:W-:Y:S01]  /*a120*/  SHF.R.S32.HI R5, RZ, 0x1f, R4 ;  /* 0x0000001fff057819 */ /* 0x008fe20000011404 */
[----:B------:R-:W-:Y:S04]  /*a130*/  IMAD.WIDE.U32 R6, R4, c[0x0][0x208], RZ ;  /* 0x0000820004067a25 */ /* 0x000fe800078e00ff */
        /* <DEDUP_REMOVED lines=8> */
[----:B------:R-:W-:Y:S01]  /*a1c0*/  IADD3 R15, P0, R6, UR14, RZ ;  /* 0x0000000e060f7c10 */ /* 0x000fe2000ff1e0ff */
[----:B------:R-:W3:Y:S03]  /*a1d0*/  LDL R14, [R1+0x14] ;  /* 0x00001400010e7983 */ /* 0x000ee60000100800 */
[----:B------:R-:W-:Y:S02]  /*a1e0*/  IADD3.X R4, R7, UR16, R4, P0, !PT ;  /* 0x0000001007047c10 */ /* 0x000fe400087fe404 */
[C---:B------:R-:W-:Y:S04]  /*a1f0*/  LEA R20, P0, R15.reuse, c[0x0][0x1f8], 0x1 ;  /* 0x00007e000f147a11 */ /* 0x040fe800078008ff */
[----:B------:R-:W-:Y:S01]  /*a200*/  LEA.HI.X R15, R15, c[0x0][0x1fc], R4, 0x1, P0 ;  /* 0x00007f000f0f7a11 */ /* 0x000fe200000f0c04 */
[----:B------:R-:W4:Y:S04]  /*a210*/  SHFL.IDX PT, R22, R20, RZ, 0x181f ;  /* 0x00181fff14167589 */ /* 0x000f2800000e0000 */
[----:B------:R-:W5:Y:S01]  /*a220*/  SHFL.IDX PT, R12, R15, RZ, 0x181f ;  /* 0x00181fff0f0c7589 */ /* 0x000f6200000e0000 */
[----:B----4-:R-:W-:Y:S05]  /*a230*/  IADD3 R6, P0, R22, R178, RZ ;  /* 0x000000b216067210 */ /* 0x010fea0007f1e0ff */
[----:B-----5:R-:W-:Y:S01]  /*a240*/  IMAD.X R7, R12, 0x1, R179, P0 ;  /* 0x000000010c077824 */ /* 0x020fe200000e06b3 */
[----:B------:R-:W-:Y:S04]  /*a250*/  IADD3 R4, P0, R22, R176, RZ ;  /* 0x000000b016047210 */ /* 0x000fe80007f1e0ff */
[----:B------:R-:W-:Y:S01]  /*a260*/  @!PT LDS RZ, [RZ] ;  /* 0x00000000fffff984 */ /* 0x000fe20000000800 */
[----:B--2---:R2:W-:Y:S01]  /*a270*/  LDGSTS.E.BYPASS.LTC128B.128 [R13+0x100], [R6.64], !P1 ;  /* 0x00100000060d7fae */ /* 0x0045e2000c901d56 */
[----:B------:R-:W-:Y:S05]  /*a280*/  IMAD.X R5, R12, 0x1, R177, P0 ;  /* 0x000000010c057824 */ /* 0x000fea00000e06b1 */
[----:B------:R4:W-:Y:S04]  /*a290*/  LDGSTS.E.BYPASS.LTC128B.128 [R13+0x1900], [R4.64], !P6 ;  /* 0x01900000040d7fae */ /* 0x0009e8000f101d56 */
[----:B--2---:R-:W2:Y:S01]  /*a2a0*/  LDL R7, [R1+0x2c] ;  /* 0x00002c0001077983 */ /* 0x004ea20000100800 */
[----:B---3--:R-:W-:Y:S05]  /*a2b0*/  IMAD.SHL.U32 R6, R14, 0x2, RZ ;  /* 0x000000020e067824 */ /* 0x008fea00078e00ff */
[----:B----4-:R-:W-:Y:S02]  /*a2c0*/  IADD3 R4, P0, R22, R6, RZ ;  /* 0x0000000616047210 */ /* 0x010fe40007f1e0ff */
[----:B--2---:R-:W-:Y:S02]  /*a2d0*/  SHF.L.U64.HI R7, R14, 0x1, R7 ;  /* 0x000000010e077819 */ /* 0x004fe40000010207 */
[----:B------:R-:W2:Y:S03]  /*a2e0*/  S2R R14, SR_TID.X ;  /* 0x00000000000e7919 */ /* 0x000ea60000002100 */
[----:B------:R-:W-:Y:S05]  /*a2f0*/  IMAD.X R5, R12, 0x1, R7, P0 ;  /* 0x000000010c057824 */ /* 0x000fea00000e0607 */
[----:B------:R3:W-:Y:S01]  /*a300*/  LDGSTS.E.BYPASS.LTC128B.128 [R13+0x3100], [R4.64], !P5 ;  /* 0x03100000040d7fae */ /* 0x0007e2000e901d56 */
[----:B--2---:R-:W-:Y:S01]  /*a310*/  ISETP.GT.AND P1, PT, R14, 0x7f, PT ;  /* 0x0000007f0e00780c */ /* 0x004fe20003f24270 */
[C---:B---3--:R-:W-:Y:S01]  /*a320*/  IMAD.SHL.U32 R4, R21.reuse, 0x2, RZ ;  /* 0x0000000215047824 */ /* 0x048fe200078e00ff */
[----:B------:R-:W-:Y:S04]  /*a330*/  SHF.L.U64.HI R5, R21, 0x1, R23 ;  /* 0x0000000115057819 */ /* 0x000fe80000010217 */
[----:B------:R-:W-:Y:S05]  /*a340*/  IADD3 R22, P0, R22, R4, RZ ;  /* 0x0000000416167210 */ /* 0x000fea0007f1e0ff */
[----:B------:R-:W-:Y:S05]  /*a350*/  IMAD.X R23, R12, 0x1, R5, P0 ;  /* 0x000000010c177824 */ /* 0x000fea00000e0605 */
[----:B------:R2:W-:Y:S01]  /*a360*/  LDGSTS.E.BYPASS.LTC128B.128 [R13+0x4900], [R22.64], !P4 ;  /* 0x04900000160d7fae */ /* 0x0005e2000e101d56 */
[----:B------:R-:W-:-:S05]  /*a370*/  @P1 BRA `(.L_x_424) ;  /* 0x0000015000001947 */ /* 0x000fca0003800000 */
[----:B------:R-:W-:-:S05]  /*a380*/  BRA.DIV ~URZ, `(.L_x_425) ;  /* 0x000099b27f007947 */ /* 0x000fca000b800000 */
[----:B------:R3:W4:Y:S04]  /*a390*/  SHFL.IDX PT, R21, R15, 0x1, 0x181f ;  /* 0x00381f000f157f89 */ /* 0x00072800000e0000 */
[----:B--2---:R3:W2:Y:S02]  /*a3a0*/  SHFL.IDX PT, R13, R20, 0x1, 0x181f ;  /* 0x00381f00140d7f89 */ /* 0x0046a400000e0000 */
.L_x_447:
[----:B------:R-:W5:Y:S04]  /*a3b0*/  LDL R14, [R1+0x24] ;  /* 0x00002400010e7983 */ /* 0x000f680000100800 */
[----:B---3--:R-:W3:Y:S01]  /*a3c0*/  LDL R12, [R1+0x1c] ;  /* 0x00001c00010c7983 */ /* 0x008ee20000100800 */
[----:B-----5:R-:W-:Y:S02]  /*a3d0*/  ISETP.GE.AND P1, PT, R14, c[0x0][0x1d4], PT ;  /* 0x000075000e007a0c */ /* 0x020fe40003f26270 */
[----:B--2---:R-:W-:Y:S05]  /*a3e0*/  IADD3 R14, P0, R13, R178, RZ ;  /* 0x000000b20d0e7210 */ /* 0x004fea0007f1e0ff */
[----:B----4-:R-:W-:Y:S06]  /*a3f0*/  IMAD.X R15, R21, 0x1, R179, P0 ;  /* 0x00000001150f7824 */ /* 0x010fec00000e06b3 */
[----:B------:R-:W-:Y:S01]  /*a400*/  @!PT LDS RZ, [RZ] ;  /* 0x00000000fffff984 */ /* 0x000fe20000000800 */
[----:B------:R-:W-:Y:S01]  /*a410*/  @!PT LDS RZ, [RZ] ;  /* 0x00000000fffff984 */ /* 0x000fe20000000800 */
[----:B------:R-:W-:Y:S01]  /*a420*/  @!PT LDS RZ, [RZ] ;  /* 0x00000000fffff984 */ /* 0x000fe20000000800 */
[----:B---3--:R2:W-:Y:S02]  /*a430*/  LDGSTS.E.BYPASS.LTC128B.128 [R12+0x1100], [R14.64], !P1 ;  /* 0x011000000e0c7fae */ /* 0x0085e4000c901d56 */
        /* <DEDUP_REMOVED lines=9> */
.L_x_424:
[----:B------:R-:W-:Y:S05]  /*a4d0*/  BSYNC B0 ;  /* 0x0000000000007941 */ /* 0x000fea0003800000 */
.L_x_423:
[----:B----4-:R-:W0:Y:S01]  /*a4e0*/  LDGDEPBAR ;  /* 0x00000000000079af */ /* 0x010e220000000000 */
[----:B------:R-:W-:Y:S01]  /*a4f0*/  WARPSYNC 0xffffffff ;  /* 0xffffffff00007948 */ /* 0x000fe20003800000 */
[C---:B--2---:R-:W-:Y:S01]  /*a500*/  HMMA.16816.F32.BF16 R4, R160.reuse, R8, RZ ;  /* 0x00000008a004723c */ /* 0x044fe200000418ff */
[----:B------:R-:W-:Y:S06]  /*a510*/  UISETP.GT.AND UP0, UPT, UR24, UR8, UPT ;  /* 0x000000081800728c */ /* 0x000fec000bf04270 */
[----:B------:R-:W-:Y:S01]  /*a520*/  PLOP3.LUT P0, PT, PT, PT, UP0, 0x40, 0x0 ;  /* 0x000000000000781c */ /* 0x000fe20003f0e808 */
[C---:B------:R-:W-:Y:S08]  /*a530*/  HMMA.16816.F32.BF16 R8, R160.reuse, R10, RZ ;  /* 0x0000000aa008723c */ /* 0x040ff000000418ff */
[C---:B-1----:R-:W-:Y:S08]  /*a540*/  HMMA.16816.F32.BF16 R12, R160.reuse, R16, RZ ;  /* 0x00000010a00c723c */ /* 0x042ff000000418ff */
[C---:B------:R-:W-:Y:S08]  /*a550*/  HMMA.16816.F32.BF16 R16, R160.reuse, R18, RZ ;  /* 0x00000012a010723c */ /* 0x040ff000000418ff */
[C---:B------:R-:W-:Y:S08]  /*a560*/  HMMA.16816.F32.BF16 R20, R160.reuse, R24, RZ ;  /* 0x00000018a014723c */ /* 0x040ff000000418ff */
[----:B------:R-:W-:Y:S08]  /*a570*/  HMMA.16816.F32.BF16 R24, R160, R26, RZ ;  /* 0x0000001aa018723c */ /* 0x000ff000000418ff */
[C---:B------:R-:W-:Y:S08]  /*a580*/  HMMA.16816.F32.BF16 R4, R164.reuse, R156, R4 ;  /* 0x0000009ca404723c */ /* 0x040ff00000041804 */
[C---:B------:R-:W-:Y:S01]  /*a590*/  HMMA.16816.F32.BF16 R8, R164.reuse, R158, R8 ;  /* 0x0000009ea408723c */ /* 0x040fe20000041808 */
[----:B------:R-:W1:Y:S07]  /*a5a0*/  LDSM.16.M88.4 R156, [R251+0x10100] ;  /* 0x01010000fb9c783b */ /* 0x000e6e0000000200 */
[C---:B------:R-:W-:Y:S08]  /*a5b0*/  HMMA.16816.F32.BF16 R12, R164.reuse, R168, R12 ;  /* 0x000000a8a40c723c */ /* 0x040ff0000004180c */
[C---:B------:R-:W-:Y:S01]  /*a5c0*/  HMMA.16816.F32.BF16 R16, R164.reuse, R170, R16 ;  /* 0x000000aaa410723c */ /* 0x040fe20000041810 */
[----:B------:R-:W2:Y:S07]  /*a5d0*/  LDSM.16.M88.4 R168, [R251+0x10900] ;  /* 0x01090000fba8783b */ /* 0x000eae0000000200 */
[C---:B------:R-:W-:Y:S01]  /*a5e0*/  HMMA.16816.F32.BF16 R20, R164.reuse, R172, R20 ;  /* 0x000000aca414723c */ /* 0x040fe20000041814 */
[----:B------:R-:W3:Y:S07]  /*a5f0*/  LDL R173, [R1+0x4] ;  /* 0x0000040001ad7983 */ /* 0x000eee0000100800 */
[----:B------:R-:W-:Y:S08]  /*a600*/  HMMA.16816.F32.BF16 R24, R164, R174, R24 ;  /* 0x000000aea418723c */ /* 0x000ff00000041818 */
        /* <DEDUP_REMOVED lines=13> */
[C---:B------:R-:W-:Y:S08]  /*a6e0*/  HMMA.16816.F32.BF16 R16, R184.reuse, R158, R16 ;  /* 0x0000009eb810723c */ /* 0x040ff00000041810 */
[C---:B--2---:R-:W-:Y:S08]  /*a6f0*/  HMMA.16816.F32.BF16 R20, R184.reuse, R168, R20 ;  /* 0x000000a8b814723c */ /* 0x044ff00000041814 */
[----:B------:R-:W-:Y:S01]  /*a700*/  HMMA.16816.F32.BF16 R24, R184, R170, R24 ;  /* 0x000000aab818723c */ /* 0x000fe20000041818 */
[----:B---3--:R-:W1:Y:S08]  /*a710*/  LDSM.16.M88.4 R156, [R173+0x11900] ;  /* 0x01190000ad9c783b */ /* 0x008e700000000200 */
        /* <DEDUP_REMOVED lines=107> */
[----:B------:R-:W-:Y:S01]  /*add0*/  FMUL.FTZ R7, R7, c[0x0][0x320] ;  /* 0x0000c80007077a20 */ /* 0x000fe20000410000 */
[C---:B-1----:R-:W-:Y:S03]  /*ade0*/  HMMA.16816.F32.BF16 R12, R232.reuse, R156, R12 ;  /* 0x0000009ce80c723c */ /* 0x042fe6000004180c */
[----:B------:R-:W-:Y:S03]  /*adf0*/  FMUL.FTZ R8, R8, c[0x0][0x320] ;  /* 0x0000c80008087a20 */ /* 0x000fe60000410000 */
[----:B------:R-:W1:Y:S01]  /*ae00*/  MUFU.TANH R170, R5 ;  /* 0x0000000500aa7308 */ /* 0x000e620000002400 */
[----:B------:R-:W-:Y:S01]  /*ae10*/  FMUL.FTZ R9, R9, c[0x0][0x320] ;  /* 0x0000c80009097a20 */ /* 0x000fe20000410000 */
[C---:B------:R-:W-:Y:S08]  /*ae20*/  HMMA.16816.F32.BF16 R16, R232.reuse, R158, R16 ;  /* 0x0000009ee810723c */ /* 0x040ff00000041810 */
[----:B------:R-:W3:Y:S08]  /*ae30*/  MUFU.TANH R173, R6 ;  /* 0x0000000600ad7308 */ /* 0x000ef00000002400 */
[----:B------:R-:W-:Y:S02]  /*ae40*/  FMUL.FTZ R12, R12, c[0x0][0x320] ;  /* 0x0000c8000c0c7a20 */ /* 0x000fe40000410000 */
[----:B------:R4:W1:Y:S01]  /*ae50*/  MUFU.TANH R174, R7 ;  /* 0x0000000700ae7308 */ /* 0x0008620000002400 */
[----:B------:R-:W-:Y:S09]  /*ae60*/  FMUL.FTZ R13, R13, c[0x0][0x320] ;  /* 0x0000c8000d0d7a20 */ /* 0x000ff20000410000 */
[----:B------:R5:W1:Y:S10]  /*ae70*/  MUFU.TANH R171, R8 ;  /* 0x0000000800ab7308 */ /* 0x000a740000002400 */
[----:B------:R1:W1:Y:S01]  /*ae80*/  MUFU.TANH R156, R9 ;  /* 0x00000009009c7308 */ /* 0x0002620000002400 */
[----:B----4-:R-:W4:Y:S01]  /*ae90*/  LDSM.16.M88.4 R4, [R245+0x5800] ;  /* 0x00580000f504783b */ /* 0x010f220000000200 */
[----:B------:R-:W-:Y:S08]  /*aea0*/  DEPBAR.LE SB0, 0x0 ;  /* 0x000080000000791a */ /* 0x000ff00000000000 */
[----:B------:R2:W2:Y:S01]  /*aeb0*/  MUFU.TANH R158, R12 ;  /* 0x0000000c009e7308 */ /* 0x0004a20000002400 */
[----:B------:R-:W-:Y:S01]  /*aec0*/  BAR.SYNC.DEFER_BLOCKING 0x0 ;  /* 0x0000000000007b1d */ /* 0x000fe20000010000 */
[----:B-----5:R-:W-:Y:S02]  /*aed0*/  FMUL.FTZ R8, R11, c[0x0][0x320] ;  /* 0x0000c8000b087a20 */ /* 0x020fe40000410000 */
[----:B------:R-:W-:Y:S06]  /*aee0*/  FMUL.FTZ R11, R14, c[0x0][0x320] ;  /* 0x0000c8000e0b7a20 */ /* 0x000fec0000410000 */
[----:B------:R5:W3:Y:S01]  /*aef0*/  MUFU.TANH R157, R13 ;  /* 0x0000000d009d7308 */ /* 0x000ae20000002400 */
[----:B-1----:R-:W-:Y:S02]  /*af00*/  FMUL.FTZ R9, R10, c[0x0][0x320] ;  /* 0x0000c8000a097a20 */ /* 0x002fe40000410000 */
[----:B------:R-:W-:Y:S02]  /*af10*/  FMUL.FTZ R10, R15, c[0x0][0x320] ;  /* 0x0000c8000f0a7a20 */ /* 0x000fe40000410000 */
[----:B------:R-:W-:Y:S05]  /*af20*/  FMUL.FTZ R15, R16, c[0x0][0x320] ;  /* 0x0000c800100f7a20 */ /* 0x000fea0000410000 */
[----:B------:R-:W1:Y:S01]  /*af30*/  MUFU.TANH R9, R9 ;  /* 0x0000000900097308 */ /* 0x000e620000002400 */
[----:B------:R-:W-:Y:S02]  /*af40*/  FMUL.FTZ R16, R17, c[0x0][0x320] ;  /* 0x0000c80011107a20 */ /* 0x000fe40000410000 */
[----:B--2---:R-:W-:Y:S07]  /*af50*/  FMUL.FTZ R12, R19, c[0x0][0x320] ;  /* 0x0000c800130c7a20 */ /* 0x004fee0000410000 */
[----:B------:R-:W2:Y:S01]  /*af60*/  MUFU.TANH R8, R8 ;  /* 0x0000000800087308 */ /* 0x000ea20000002400 */
[C---:B----4-:R-:W-:Y:S05]  /*af70*/  HMMA.16816.F32.BF16 R20, R232.reuse, R4, R20 ;  /* 0x00000004e814723c */ /* 0x050fea0000041814 */
[----:B-----5:R-:W-:Y:S04]  /*af80*/  FMUL.FTZ R13, R18, c[0x0][0x320] ;  /* 0x0000c800120d7a20 */ /* 0x020fe80000410000 */
[----:B------:R-:W4:Y:S01]  /*af90*/  MUFU.TANH R11, R11 ;  /* 0x0000000b000b7308 */ /* 0x000f220000002400 */
        /* <DEDUP_REMOVED lines=9> */
[----:B------:R-:W1:Y:S01]  /*b030*/  MUFU.TANH R16, R16 ;  /* 0x0000001000107308 */ /* 0x000e620000002400 */
[----:B------:R-:W-:Y:S02]  /*b040*/  FMUL.FTZ R5, R26, c[0x0][0x320] ;  /* 0x0000c8001a057a20 */ /* 0x000fe40000410000 */
[----:B------:R-:W-:Y:S07]  /*b050*/  FMUL.FTZ R4, R27, c[0x0][0x320] ;  /* 0x0000c8001b047a20 */ /* 0x000fee0000410000 */
[----:B------:R-:W1:Y:S10]  /*b060*/  MUFU.TANH R13, R13 ;  /* 0x0000000d000d7308 */ /* 0x000e740000002400 */
[----:B------:R-:W1:Y:S10]  /*b070*/  MUFU.TANH R12, R12 ;  /* 0x0000000c000c7308 */ /* 0x000e740000002400 */
[----:B------:R1:W1:Y:S10]  /*b080*/  MUFU.TANH R172, R20 ;  /* 0x0000001400ac7308 */ /* 0x0002740000002400 */
[----:B------:R-:W1:Y:S10]  /*b090*/  MUFU.TANH R7, R7 ;  /* 0x0000000700077308 */ /* 0x000e740000002400 */
[----:B------:R1:W1:Y:S10]  /*b0a0*/  MUFU.TANH R175, R22 ;  /* 0x0000001600af7308 */ /* 0x0002740000002400 */
[----:B------:R-:W1:Y:S10]  /*b0b0*/  MUFU.TANH R14, R14 ;  /* 0x0000000e000e7308 */ /* 0x000e740000002400 */
[----:B------:R-:W1:Y:S10]  /*b0c0*/  MUFU.TANH R18, R18 ;  /* 0x0000001200127308 */ /* 0x000e740000002400 */
[----:B------:R-:W1:Y:S10]  /*b0d0*/  MUFU.TANH R17, R17 ;  /* 0x0000001100117308 */ /* 0x000e740000002400 */
[----:B------:R-:W1:Y:S10]  /*b0e0*/  MUFU.TANH R5, R5 ;  /* 0x0000000500057308 */ /* 0x000e740000002400 */
[----:B------:R-:W1:Y:S01]  /*b0f0*/  MUFU.TANH R4, R4 ;  /* 0x0000000400047308 */ /* 0x000e620000002400 */
[----:B------:R-:W-:-:S05]  /*b100*/  @P0 BRA `(.L_x_426) ;  /* 0x000004d000000947 */ /* 0x000fca0003800000 */
[----:B--234-:R-:W2:Y:S01]  /*b110*/  LDL R169, [R1+0x20] ;  /* 0x0000200001a97983 */ /* 0x01cea20000100800 */
[----:B------:R-:W-:Y:S01]  /*b120*/  IMAD.MOV.U32 R159, RZ, RZ, c[0x0][0x2b8] ;  /* 0x0000ae00ff9f7624 */ /* 0x000fe200078e00ff */
[----:B------:R-:W-:Y:S02]  /*b130*/  UIMAD UR5, UR24, 0x30, UR10 ;  /* 0x00000030180578a4 */ /* 0x000fe4000f8e020a */
[----:B------:R-:W3:Y:S02]  /*b140*/  S2R R26, SR_TID.X ;  /* 0x00000000001a7919 */ /* 0x000ee40000002100 */
[----:B------:R-:W-:Y:S02]  /*b150*/  ISETP.NE.AND P1, PT, R159, 0x1, PT ;  /* 0x000000019f00780c */ /* 0x000fe40003f25270 */
[----:B------:R4:W-:Y:S01]  /*b160*/  STL [R1+0x58], R0 ;  /* 0x0000580001007387 */ /* 0x0009e20000100800 */
[----:B------:R-:W-:Y:S03]  /*b170*/  IMAD.U32 R6, RZ, RZ, UR5 ;  /* 0x00000005ff067e24 */ /* 0x000fe6000f8e00ff */
[----:B------:R-:W2:Y:S01]  /*b180*/  LDL R24, [R1+0x24] ;  /* 0x0000240001187983 */ /* 0x000ea20000100800 */
[----:B----4-:R-:W-:Y:S01]  /*b190*/  IMAD.MOV.U32 R0, RZ, RZ, RZ ;  /* 0x000000ffff007224 */ /* 0x010fe200078e00ff */
[----:B--2---:R-:W-:Y:S02]  /*b1a0*/  ISETP.GE.AND P2, PT, R24, c[0x0][0x1d4], PT ;  /* 0x0000750018007a0c */ /* 0x004fe40003f46270 */
[----:B------:R-:W-:Y:S02]  /*b1b0*/  IADD3 R6, R6, -0x30, R169 ;  /* 0xffffffd006067810 */ /* 0x000fe40007ffe0a9 */
[----:B------:R-:W2:Y:S01]  /*b1c0*/  LDL R169, [R1+0x1c] ;  /* 0x00001c0001a97983 */ /* 0x000ea20000100800 */
[----:B---3--:R-:W-:Y:S02]  /*b1d0*/  SHF.R.S32.HI R25, RZ, 0x1f, R26 ;  /* 0x0000001fff197819 */ /* 0x008fe4000001141a */
[----:B-1----:R-:W-:Y:S02]  /*b1e0*/  @P1 IMAD.HI.U32 R20, R6, c[0x0][0x2bc], RZ ;  /* 0x0000af0006141a27 */ /* 0x002fe400078e00ff */
[----:B------:R-:W-:Y:S02]  /*b1f0*/  LEA.HI R25, R25, R26, RZ, 0x3 ;  /* 0x0000001a19197211 */ /* 0x000fe400078f18ff */
[----:B------:R-:W-:Y:S01]  /*b200*/  IMAD.MOV.U32 R19, RZ, RZ, R6 ;  /* 0x000000ffff137224 */ /* 0x000fe200078e0006 */
[----:B------:R-:W-:Y:S02]  /*b210*/  @P1 SHF.R.U32.HI R19, RZ, c[0x0][0x2c0], R20 ;  /* 0x0000b000ff131a19 */ /* 0x000fe40000011614 */
[----:B------:R-:W-:Y:S02]  /*b220*/  SHF.R.S32.HI R25, RZ, 0x3, R25 ;  /* 0x00000003ff197819 */ /* 0x000fe40000011419 */
        /* <DEDUP_REMOVED lines=8> */
[----:B------:R3:W4:Y:S02]  /*b2b0*/  @!P3 LDG.E R0, [R20.64] ;  /* 0x000000161400b981 */ /* 0x000724000c1e1900 */
[----:B------:R-:W-:Y:S04]  /*b2c0*/  IMAD R6, R6, c[0x0][0x1e0], RZ ;  /* 0x0000780006067a24 */ /* 0x000fe800078e02ff */
[C---:B------:R-:W-:Y:S02]  /*b2d0*/  IMAD R6, R23.reuse, c[0x0][0x1e4], R6 ;  /* 0x0000790017067a24 */ /* 0x040fe400078e0206 */
[----:B---3--:R-:W-:Y:S04]  /*b2e0*/  IMAD.WIDE.U32 R20, R23, c[0x0][0x1e0], RZ ;  /* 0x0000780017147a25 */ /* 0x008fe800078e00ff */
[----:B------:R-:W-:Y:S01]  /*b2f0*/  IMAD.IADD R21, R21, 0x1, R6 ;  /* 0x0000000115157824 */ /* 0x000fe200078e0206 */
[----:B----4-:R3:W-:Y:S01]  /*b300*/  STL [R1+0x8], R0 ;  /* 0x0000080001007387 */ /* 0x0107e20000100800 */
[----:B------:R-:W-:Y:S02]  /*b310*/  SHF.R.S32.HI R6, RZ, 0x1f, R0 ;  /* 0x0000001fff067819 */ /* 0x000fe40000011400 */
[----:B------:R-:W-:Y:S01]  /*b320*/  IMAD.WIDE.U32 R20, R0, c[0x0][0x1f0], R20 ;  /* 0x00007c0000147a25 */ /* 0x000fe200078e0014 */
[----:B-1----:R-:W4:Y:S03]  /*b330*/  LDL R23, [R1+0x14] ;  /* 0x0000140001177983 */ /* 0x002f260000100800 */
[----:B------:R-:W-:Y:S01]  /*b340*/  IMAD R6, R6, c[0x0][0x1f0], RZ ;  /* 0x00007c0006067a24 */ /* 0x000fe200078e02ff */
[----:B------:R-:W-:Y:S01]  /*b350*/  IADD3 R20, P0, R20, UR18, RZ ;  /* 0x0000001214147c10 */ /* 0x000fe2000ff1e0ff */
[----:B------:R-:W4:Y:S02]  /*b360*/  LDL R159, [R1+0x10] ;  /* 0x00001000019f7983 */ /* 0x000f240000100800 */
[----:B------:R-:W-:Y:S05]  /*b370*/  IMAD R6, R0, c[0x0][0x1f4], R6 ;  /* 0x00007d0000067a24 */ /* 0x000fea00078e0206 */
[----:B------:R-:W-:Y:S02]  /*b380*/  IADD3.X R6, R21, UR6, R6, P0, !PT ;  /* 0x0000000615067c10 */ /* 0x000fe400087fe406 */
[C---:B------:R-:W-:Y:S04]  /*b390*/  LEA R19, P0, R20.reuse, c[0x0][0x1c8], 0x1 ;  /* 0x0000720014137a11 */ /* 0x040fe800078008ff */
[----:B------:R-:W-:Y:S01]  /*b3a0*/  LEA.HI.X R6, R20, c[0x0][0x1cc], R6, 0x1, P0 ;  /* 0x0000730014067a11 */ /* 0x000fe200000f0c06 */
[----:B------:R-:W1:Y:S01]  /*b3b0*/  SHFL.IDX PT, R21, R19, RZ, 0x181f ;  /* 0x00181fff13157589 */ /* 0x000e6200000e0000 */
[----:B------:R-:W-:Y:S03]  /*b3c0*/  IADD3 R20, -R25, 0x30, RZ ;  /* 0x0000003019147810 */ /* 0x000fe60007ffe1ff */
[----:B---3--:R-:W3:Y:S01]  /*b3d0*/  LDL R0, [R1+0x2c] ;  /* 0x00002c0001007983 */ /* 0x008ee20000100800 */
[----:B------:R-:W-:Y:S03]  /*b3e0*/  ISETP.GE.AND P0, PT, R20, 0x1, PT ;  /* 0x000000011400780c */ /* 0x000fe60003f06270 */
[----:B------:R-:W2:Y:S04]  /*b3f0*/  SHFL.IDX PT, R22, R6, RZ, 0x181f ;  /* 0x00181fff06167589 */ /* 0x000ea800000e0000 */
[----:B------:R-:W3:Y:S04]  /*b400*/  SHFL.IDX PT, R19, R19, 0x1, 0x181f ;  /* 0x00381f0013137f89 */ /* 0x000ee800000e0000 */
[----:B------:R-:W3:Y:S02]  /*b410*/  SHFL.IDX PT, R6, R6, 0x1, 0x181f ;  /* 0x00381f0006067f89 */ /* 0x000ee400000e0000 */
[C---:B-1----:R-:W-:Y:S05]  /*b420*/  @P0 IADD3 R24, P1, R21.reuse, R178, RZ ;  /* 0x000000b215180210 */ /* 0x042fea0007f3e0ff */
[C---:B--2---:R-:W-:Y:S05]  /*b430*/  @P0 IMAD.X R25, R22.reuse, 0x1, R179, P1 ;  /* 0x0000000116190824 */ /* 0x044fea00008e06b3 */
[----:B------:R1:W-:Y:S02]  /*b440*/  @P0 LDGSTS.E.BYPASS.LTC128B.128 [R169+0x10100], [R24.64], !P2 ;  /* 0x1010000018a90fae */ /* 0x0003e4000d101d56 */
[----:B-1----:R-:W-:Y:S05]  /*b450*/  @P0 IADD3 R24, P1, R21, R176, RZ ;  /* 0x000000b015180210 */ /* 0x002fea0007f3e0ff */
[----:B------:R-:W-:Y:S05]  /*b460*/  @P0 IMAD.X R25, R22, 0x1, R177, P1 ;  /* 0x0000000116190824 */ /* 0x000fea00008e06b1 */
[----:B------:R4:W-:Y:S02]  /*b470*/  @P0 LDGSTS.E.BYPASS.LTC128B.128 [R169+0x11900], [R24.64], !P6 ;  /* 0x1190000018a90fae */ /* 0x0009e4000f101d56 */
[CC--:B----4-:R-:W-:Y:S04]  /*b480*/  @P0 LEA R24, P1, R23.reuse, R21.reuse, 0x1 ;  /* 0x0000001517180211 */ /* 0x0d0fe800078208ff */
[-CC-:B---3--:R-:W-:Y:S02]  /*b490*/  @P0 LEA.HI.X R25, R23, R22.reuse, R0.reuse, 0x1, P1 ;  /* 0x0000001617190211 */ /* 0x188fe400008f0c00 */
[C---:B------:R-:W-:Y:S03]  /*b4a0*/  @P0 LEA R26, P1, R159.reuse, R21, 0x1 ;  /* 0x000000159f1a0211 */ /* 0x040fe600078208ff */
[----:B------:R1:W-:Y:S04]  /*b4b0*/  @P0 LDGSTS.E.BYPASS.LTC128B.128 [R169+0x13100], [R24.64], !P5 ;  /* 0x1310000018a90fae */ /* 0x0003e8000e901d56 */
[----:B-1----:R-:W2:Y:S02]  /*b4c0*/  LDL R25, [R1+0x28] ;  /* 0x0000280001197983 */ /* 0x002ea40000100800 */
[----:B--2---:R-:W-:Y:S05]  /*b4d0*/  @P0 LEA.HI.X R27, R159, R22, R25, 0x1, P1 ;  /* 0x000000169f1b0211 */ /* 0x004fea00008f0c19 */
[----:B------:R1:W-:Y:S01]  /*b4e0*/  @P0 LDGSTS.E.BYPASS.LTC128B.128 [R169+0x14900], [R26.64], !P4 ;  /* 0x149000001aa90fae */ /* 0x0003e2000e101d56 */
[----:B------:R-:W-:Y:S11]  /*b4f0*/  ISETP.GE.AND P0, PT, R20, 0x21, PT ;  /* 0x000000211400780c */ /* 0x000ff60003f06270 */
[----:B------:R-:W-:Y:S02]  /*b500*/  @!UPT UIADD3 URZ, URZ, URZ, URZ ;  /* 0x0000003f3f3ff290 */ /* 0x000fe4000fffe03f */
[C---:B------:R-:W-:Y:S05]  /*b510*/  @P0 IADD3 R20, P1, R19.reuse, R178, RZ ;  /* 0x000000b213140210 */ /* 0x040fea0007f3e0ff */
[C---:B------:R-:W-:Y:S05]  /*b520*/  @P0 IMAD.X R21, R6.reuse, 0x1, R179, P1 ;  /* 0x0000000106150824 */ /* 0x040fea00008e06b3 */
[----:B------:R2:W-:Y:S02]  /*b530*/  @P0 LDGSTS.E.BYPASS.LTC128B.128 [R169+0x11100], [R20.64], !P2 ;  /* 0x1110000014a90fae */ /* 0x0005e4000d101d56 */
[----:B--2---:R-:W-:Y:S05]  /*b540*/  @P0 IADD3 R20, P1, R19, R176, RZ ;  /* 0x000000b013140210 */ /* 0x004fea0007f3e0ff */
[----:B------:R-:W-:Y:S05]  /*b550*/  @P0 IMAD.X R21, R6, 0x1, R177, P1 ;  /* 0x0000000106150824 */ /* 0x000fea00008e06b1 */
[----:B------:R2:W-:Y:S02]  /*b560*/  @P0 LDGSTS.E.BYPASS.LTC128B.128 [R169+0x12900], [R20.64], !P6 ;  /* 0x1290000014a90fae */ /* 0x0005e4000f101d56 */
[CC--:B--2---:R-:W-:Y:S04]  /*b570*/  @P0 LEA R20, P1, R23.reuse, R19.reuse, 0x1 ;  /* 0x0000001317140211 */ /* 0x0c4fe800078208ff */
[-C--:B------:R-:W-:Y:S02]  /*b580*/  @P0 LEA.HI.X R21, R23, R6.reuse, R0, 0x1, P1 ;  /* 0x0000000617150211 */ /* 0x080fe400008f0c00 */
[----:B------:R1:W5:Y:S01]  /*b590*/  LDL.LU R0, [R1+0x58] ;  /* 0x0000580001007983 */ /* 0x0003620000300800 */
[C---:B------:R-:W-:Y:S03]  /*b5a0*/  @P0 LEA R22, P1, R159.reuse, R19, 0x1 ;  /* 0x000000139f160211 */ /* 0x040fe600078208ff */
[----:B------:R1:W-:Y:S01]  /*b5b0*/  @P0 LDGSTS.E.BYPASS.LTC128B.128 [R169+0x14100], [R20.64], !P5 ;  /* 0x1410000014a90fae */ /* 0x0003e2000e901d56 */
[----:B------:R-:W-:Y:S05]  /*b5c0*/  @P0 LEA.HI.X R23, R159, R6, R25, 0x1, P1 ;  /* 0x000000069f170211 */ /* 0x000fea00008f0c19 */
[----:B------:R1:W-:Y:S04]  /*b5d0*/  @P0 LDGSTS.E.BYPASS.LTC128B.128 [R169+0x15900], [R22.64], !P4 ;  /* 0x1590000016a90fae */ /* 0x0003e8000e101d56 */
.L_x_426:
[----:B-1234-:R-:W2:Y:S01]  /*b5e0*/  LDL.LU R23, [R1+0x44] ;  /* 0x0000440001177983 */ /* 0x01eea20000300800 */
[----:B-----5:R-:W-:Y:S01]  /*b5f0*/  FMNMX.FTZ R0, R168, R0, !PT ;  /* 0x00000000a8007209 */ /* 0x020fe20007810000 */
[----:B------:R-:W-:Y:S02]  /*b600*/  UISETP.GT.AND UP0, UPT, UR24, UR4, UPT ;  /* 0x000000041800728c */ /* 0x000fe4000bf04270 */
[----:B------:R-:W0:Y:S01]  /*b610*/  LDGDEPBAR ;  /* 0x00000000000079af */ /* 0x000e220000000000 */
[----:B------:R-:W-:Y:S01]  /*b620*/  FMNMX.FTZ R0, R170, R0, !PT ;  /* 0x00000000aa007209 */ /* 0x000fe20007810000 */
[----:B------:R-:W-:Y:S02]  /*b630*/  UIADD3 UR5, UR24, -0x1, URZ ;  /* 0xffffffff18057890 */ /* 0x000fe4000fffe03f */
[----:B------:R-:W-:Y:S02]  /*b640*/  PLOP3.LUT P0, PT, PT, PT, UP0, 0x80, 0x0 ;  /* 0x000000000000781c */ /* 0x000fe40003f0f008 */
[----:B------:R-:W-:Y:S03]  /*b650*/  FMNMX.FTZ R0, R171, R0, !PT ;  /* 0x00000000ab007209 */ /* 0x000fe60007810000 */
[----:B------:R-:W-:Y:S01]  /*b660*/  UMOV UR24, UR5 ;  /* 0x0000000500187c82 */ /* 0x000fe20008000000 */
        /* <DEDUP_REMOVED lines=13> */
[C---:B------:R-:W-:Y:S02]  /*b740*/  FMUL.FTZ R169, R0.reuse, c[0x0][0x2d0] ;  /* 0x0000b40000a97a20 */ /* 0x040fe40000410000 */
[----:B------:R-:W-:Y:S02]  /*b750*/  FADD.FTZ R3, -R0, R3 ;  /* 0x0000000300037221 */ /* 0x000fe40000010100 */
[--C-:B------:R-:W-:Y:S02]  /*b760*/  FFMA.FTZ R168, R168, c[0x0][0x2d0], -R169.reuse ;  /* 0x0000b400a8a87a23 */ /* 0x100fe400000108a9 */
[--C-:B------:R-:W-:Y:S02]  /*b770*/  FFMA.FTZ R19, R170, c[0x0][0x2d0], -R169.reuse ;  /* 0x0000b400aa137a23 */ /* 0x100fe400000108a9 */
[--C-:B------:R-:W-:Y:S02]  /*b780*/  FFMA.FTZ R20, R171, c[0x0][0x2d0], -R169.reuse ;  /* 0x0000b400ab147a23 */ /* 0x100fe400000108a9 */
[--C-:B------:R-:W-:Y:S01]  /*b790*/  FFMA.FTZ R156, R156, c[0x0][0x2d0], -R169.reuse ;  /* 0x0000b4009c9c7a23 */ /* 0x100fe200000108a9 */
[----:B------:R-:W-:Y:S01]  /*b7a0*/  MUFU.EX2 R168, R168 ;  /* 0x000000a800a87308 */ /* 0x000fe20000000800 */
[--C-:B------:R-:W-:Y:S02]  /*b7b0*/  FFMA.FTZ R22, R158, c[0x0][0x2d0], -R169.reuse ;  /* 0x0000b4009e167a23 */ /* 0x100fe400000108a9 */
[--C-:B------:R-:W-:Y:S02]  /*b7c0*/  FFMA.FTZ R21, R157, c[0x0][0x2d0], -R169.reuse ;  /* 0x0000b4009d157a23 */ /* 0x100fe400000108a9 */
[--C-:B------:R-:W-:Y:S02]  /*b7d0*/  FFMA.FTZ R24, R15, c[0x0][0x2d0], -R169.reuse ;  /* 0x0000b4000f187a23 */ /* 0x100fe400000108a9 */
[--C-:B------:R-:W-:Y:S01]  /*b7e0*/  FFMA.FTZ R25, R16, c[0x0][0x2d0], -R169.reuse ;  /* 0x0000b40010197a23 */ /* 0x100fe200000108a9 */
[----:B------:R-:W-:Y:S01]  /*b7f0*/  MOV R16, R22 ;  /* 0x0000001600107202 */ /* 0x000fe20000000f00 */
[--C-:B------:R-:W-:Y:S01]  /*b800*/  FFMA.FTZ R172, R172, c[0x0][0x2d0], -R169.reuse ;  /* 0x0000b400acac7a23 */ /* 0x100fe200000108a9 */
[----:B------:R-:W-:Y:S01]  /*b810*/  MUFU.EX2 R19, R19 ;  /* 0x0000001300137308 */ /* 0x000fe20000000800 */
[--C-:B------:R-:W-:Y:S02]  /*b820*/  FFMA.FTZ R171, R7, c[0x0][0x2d0], -R169.reuse ;  /* 0x0000b40007ab7a23 */ /* 0x100fe400000108a9 */
[--C-:B------:R-:W-:Y:S02]  /*b830*/  FFMA.FTZ R170, R18, c[0x0][0x2d0], -R169.reuse ;  /* 0x0000b40012aa7a23 */ /* 0x100fe400000108a9 */
[----:B------:R-:W-:Y:S02]  /*b840*/  FFMA.FTZ R169, R17, c[0x0][0x2d0], -R169 ;  /* 0x0000b40011a97a23 */ /* 0x000fe400000108a9 */
[----:B------:R-:W3:Y:S01]  /*b850*/  LDL.LU R17, [R1+0x40] ;  /* 0x0000400001117983 */ /* 0x000ee20000300800 */
[----:B------:R-:W-:Y:S02]  /*b860*/  FMUL.FTZ R3, R3, c[0x0][0x2d0] ;  /* 0x0000b40003037a20 */ /* 0x000fe40000410000 */
[----:B------:R-:W-:Y:S10]  /*b870*/  MUFU.EX2 R20, R20 ;  /* 0x0000001400147308 */ /* 0x000ff40000000800 */
[----:B------:R-:W1:Y:S10]  /*b880*/  MUFU.EX2 R6, R3 ;  /* 0x0000000300067308 */ /* 0x000e740000000800 */
[----:B------:R4:W2:Y:S10]  /*b890*/  MUFU.EX2 R158, R156 ;  /* 0x0000009c009e7308 */ /* 0x0008b40000000800 */
[----:B------:R-:W-:Y:S01]  /*b8a0*/  MUFU.EX2 R169, R169 ;  /* 0x000000a900a97308 */ /* 0x000fe20000000800 */
[C---:B-1----:R-:W-:Y:S02]  /*b8b0*/  FMUL.FTZ R28, R6.reuse, R28 ;  /* 0x0000001c061c7220 */ /* 0x042fe40000410000 */
[C---:B------:R-:W-:Y:S02]  /*b8c0*/  FMUL.FTZ R29, R6.reuse, R29 ;  /* 0x0000001d061d7220 */ /* 0x040fe40000410000 */
[C---:B------:R-:W-:Y:S02]  /*b8d0*/  FMUL.FTZ R32, R6.reuse, R32 ;  /* 0x0000002006207220 */ /* 0x040fe40000410000 */
[C---:B------:R-:W-:Y:S03]  /*b8e0*/  FMUL.FTZ R33, R6.reuse, R33 ;  /* 0x0000002106217220 */ /* 0x040fe60000410000 */
[----:B------:R-:W-:Y:S01]  /*b8f0*/  MUFU.EX2 R171, R171 ;  /* 0x000000ab00ab7308 */ /* 0x000fe20000000800 */
[C---:B------:R-:W-:Y:S01]  /*b900*/  FMUL.FTZ R36, R6.reuse, R36 ;  /* 0x0000002406247220 */ /* 0x040fe20000410000 */
[C---:B----4-:R-:W-:Y:S01]  /*b910*/  F2FP.BF16.PACK_AB R156, R19.reuse, R168 ;  /* 0x000000a8139c723e */ /* 0x050fe200000010ff */
        /* <DEDUP_REMOVED lines=48> */
[----:B------:R-:W-:Y:S04]  /*bc20*/  FADD.FTZ R3, R19, R3 ;  /* 0x0000000313037221 */ /* 0x000fe80000010000 */
[----:B------:R-:W-:Y:S04]  /*bc30*/  FADD.FTZ R3, R20, R3 ;  /* 0x0000000314037221 */ /* 0x000fe80000010000 */
[C---:B------:R-:W-:Y:S01]  /*bc40*/  FADD.FTZ R22, R158.reuse, R3 ;  /* 0x000000039e167221 */ /* 0x040fe20000010000 */
[----:B------:R-:W-:Y:S02]  /*bc50*/  FMNMX.FTZ R3, R173, R2, !PT ;  /* 0x00000002ad037209 */ /* 0x000fe40007810000 */
[----:B------:R-:W-:Y:S01]  /*bc60*/  F2FP.BF16.PACK_AB R158, R158, R20 ;  /* 0x000000149e9e723e */ /* 0x000fe200000010ff */
[----:B------:R-:W-:Y:S01]  /*bc70*/  FMUL.FTZ R20, R6, R148 ;  /* 0x0000009406147220 */ /* 0x000fe20000410000 */
        /* <DEDUP_REMOVED lines=18> */
[----:B------:R-:W-:Y:S02]  /*bda0*/  FMUL.FTZ R2, R2, c[0x0][0x2d0] ;  /* 0x0000b40002027a20 */ /* 0x000fe40000410000 */
[--C-:B------:R-:W-:Y:S02]  /*bdb0*/  FFMA.FTZ R15, R174, c[0x0][0x2d0], -R168.reuse ;  /* 0x0000b400ae0f7a23 */ /* 0x100fe400000108a8 */
[----:B------:R-:W-:Y:S01]  /*bdc0*/  MUFU.EX2 R7, R7 ;  /* 0x0000000700077308 */ /* 0x000fe20000000800 */
[--C-:B------:R-:W-:Y:S02]  /*bdd0*/  FFMA.FTZ R18, R9, c[0x0][0x2d0], -R168.reuse ;  /* 0x0000b40009127a23 */ /* 0x100fe400000108a8 */
[--C-:B------:R-:W-:Y:S02]  /*bde0*/  FFMA.FTZ R159, R8, c[0x0][0x2d0], -R168.reuse ;  /* 0x0000b400089f7a23 */ /* 0x100fe400000108a8 */
[--C-:B------:R-:W-:Y:S02]  /*bdf0*/  FFMA.FTZ R19, R11, c[0x0][0x2d0], -R168.reuse ;  /* 0x0000b4000b137a23 */ /* 0x100fe400000108a8 */
[--C-:B------:R-:W-:Y:S02]  /*be00*/  FFMA.FTZ R27, R10, c[0x0][0x2d0], -R168.reuse ;  /* 0x0000b4000a1b7a23 */ /* 0x100fe400000108a8 */
[--C-:B------:R-:W-:Y:S01]  /*be10*/  FFMA.FTZ R26, R13, c[0x0][0x2d0], -R168.reuse ;  /* 0x0000b4000d1a7a23 */ /* 0x100fe200000108a8 */
[----:B------:R-:W3:Y:S01]  /*be20*/  MUFU.EX2 R2, R2 ;  /* 0x0000000200027308 */ /* 0x000ee20000000800 */
[--C-:B------:R-:W-:Y:S01]  /*be30*/  FFMA.FTZ R23, R12, c[0x0][0x2d0], -R168.reuse ;  /* 0x0000b4000c177a23 */ /* 0x100fe200000108a8 */
[----:B------:R-:W-:Y:S01]  /*be40*/  MOV R148, R19 ;  /* 0x0000001300947202 */ /* 0x000fe20000000f00 */
[--C-:B------:R-:W-:Y:S02]  /*be50*/  FFMA.FTZ R173, R5, c[0x0][0x2d0], -R168.reuse ;  /* 0x0000b40005ad7a23 */ /* 0x100fe400000108a8 */
[--C-:B------:R-:W-:Y:S02]  /*be60*/  FFMA.FTZ R175, R175, c[0x0][0x2d0], -R168.reuse ;  /* 0x0000b400afaf7a23 */ /* 0x100fe400000108a8 */
[--C-:B------:R-:W-:Y:S01]  /*be70*/  FFMA.FTZ R174, R14, c[0x0][0x2d0], -R168.reuse ;  /* 0x0000b4000eae7a23 */ /* 0x100fe200000108a8 */
[----:B------:R-:W-:Y:S01]  /*be80*/  MOV R14, R25 ;  /* 0x00000019000e7202 */ /* 0x000fe20000000f00 */
[----:B------:R-:W-:Y:S01]  /*be90*/  FFMA.FTZ R168, R4, c[0x0][0x2d0], -R168 ;  /* 0x0000b40004a87a23 */ /* 0x000fe200000108a8 */
[----:B------:R-:W1:Y:S01]  /*bea0*/  MUFU.EX2 R15, R15 ;  /* 0x0000000f000f7308 */ /* 0x000e620000000800 */
[C---:B------:R-:W-:Y:S02]  /*beb0*/  FMUL.FTZ R5, R6.reuse, R133 ;  /* 0x0000008506057220 */ /* 0x040fe40000410000 */
[C---:B------:R-:W-:Y:S01]  /*bec0*/  FMUL.FTZ R8, R6.reuse, R136 ;  /* 0x0000008806087220 */ /* 0x040fe20000410000 */
[----:B------:R-:W-:Y:S01]  /*bed0*/  MOV R136, R26 ;  /* 0x0000001a00887202 */ /* 0x000fe20000000f00 */
[C---:B------:R-:W-:Y:S01]  /*bee0*/  FMUL.FTZ R9, R6.reuse, R137 ;  /* 0x0000008906097220 */ /* 0x040fe20000410000 */
[----:B------:R-:W-:Y:S01]  /*bef0*/  MOV R137, R27 ;  /* 0x0000001b00897202 */ /* 0x000fe20000000f00 */
[C---:B------:R-:W-:Y:S02]  /*bf00*/  FMUL.FTZ R12, R6.reuse, R140 ;  /* 0x0000008c060c7220 */ /* 0x040fe40000410000 */
[C---:B------:R-:W-:Y:S01]  /*bf10*/  FMUL.FTZ R13, R6.reuse, R141 ;  /* 0x0000008d060d7220 */ /* 0x040fe20000410000 */
[----:B------:R-:W-:Y:S01]  /*bf20*/  MOV R141, R16 ;  /* 0x00000010008d7202 */ /* 0x000fe20000000f00 */
[C---:B------:R-:W-:Y:S01]  /*bf30*/  FMUL.FTZ R16, R6.reuse, R144 ;  /* 0x0000009006107220 */ /* 0x040fe20000410000 */
[----:B------:R-:W-:Y:S01]  /*bf40*/  MUFU.EX2 R168, R168 ;  /* 0x000000a800a87308 */ /* 0x000fe20000000800 */
[----:B------:R-:W-:Y:S01]  /*bf50*/  FMUL.FTZ R25, R6, R153 ;  /* 0x0000009906197220 */ /* 0x000fe20000410000 */
[----:B------:R-:W-:Y:S01]  /*bf60*/  MOV R153, R23 ;  /* 0x0000001700997202 */ /* 0x000fe20000000f00 */
[C---:B---3--:R-:W-:Y:S02]  /*bf70*/  FFMA.FTZ R4, R2.reuse, R17, R7 ;  /* 0x0000001102047223 */ /* 0x048fe40000010007 */
[C---:B------:R-:W-:Y:S02]  /*bf80*/  FMUL.FTZ R10, R2.reuse, R138 ;  /* 0x0000008a020a7220 */ /* 0x040fe40000410000 */
[C---:B------:R-:W-:Y:S02]  /*bf90*/  FMUL.FTZ R19, R2.reuse, R147 ;  /* 0x0000009302137220 */ /* 0x040fe40000410000 */
[C---:B------:R-:W-:Y:S01]  /*bfa0*/  FMUL.FTZ R26, R2.reuse, R154 ;  /* 0x0000009a021a7220 */ /* 0x040fe20000410000 */
[----:B------:R-:W2:Y:S01]  /*bfb0*/  MUFU.EX2 R141, R141 ;  /* 0x0000008d008d7308 */ /* 0x000ea20000000800 */
[----:B------:R-:W-:Y:S01]  /*bfc0*/  FMUL.FTZ R27, R2, R155 ;  /* 0x0000009b021b7220 */ /* 0x000fe20000410000 */
[C---:B-1----:R-:W-:Y:S01]  /*bfd0*/  F2FP.BF16.PACK_AB R157, R15.reuse, R7 ;  /* 0x000000070f9d723e */ /* 0x042fe200000010ff */
[----:B------:R-:W-:Y:S01]  /*bfe0*/  FADD.FTZ R11, R15, R4 ;  /* 0x000000040f0b7221 */ /* 0x000fe20000010000 */
[----:B------:R-:W-:Y:S01]  /*bff0*/  MOV R15, R24 ;  /* 0x00000018000f7202 */ /* 0x000fe20000000f00 */
[----:B------:R-:W-:Y:S01]  /*c000*/  FMUL.FTZ R4, R6, R132 ;  /* 0x0000008406047220 */ /* 0x000fe20000410000 */
[----:B------:R-:W-:Y:S01]  /*c010*/  MOV R132, R21 ;  /* 0x0000001500847202 */ /* 0x000fe20000000f00 */
[----:B------:R-:W-:Y:S01]  /*c020*/  FMUL.FTZ R7, R2, R135 ;  /* 0x0000008702077220 */ /* 0x000fe20000410000 */
[----:B------:R-:W-:Y:S01]  /*c030*/  MOV R140, R15 ;  /* 0x0000000f008c7202 */ /* 0x000fe20000000f00 */
[C---:B------:R-:W-:Y:S01]  /*c040*/  FMUL.FTZ R17, R6.reuse, R145 ;  /* 0x0000009106117220 */ /* 0x040fe20000410000 */
        /* <DEDUP_REMOVED lines=11> */
[C---:B------:R-:W-:Y:S02]  /*c100*/  FMUL.FTZ R15, R2.reuse, R143 ;  /* 0x0000008f020f7220 */ /* 0x040fe40000410000 */
[C---:B------:R-:W-:Y:S02]  /*c110*/  FMUL.FTZ R18, R2.reuse, R146 ;  /* 0x0000009202127220 */ /* 0x040fe40000410000 */
[C---:B------:R-:W-:Y:S02]  /*c120*/  FMUL.FTZ R22, R2.reuse, R150 ;  /* 0x0000009602167220 */ /* 0x040fe40000410000 */
[C---:B------:R-:W-:Y:S02]  /*c130*/  FMUL.FTZ R23, R2.reuse, R151 ;  /* 0x0000009702177220 */ /* 0x040fe40000410000 */
[C---:B------:R-:W-:Y:S01]  /*c140*/  FMUL.FTZ R30, R2.reuse, R30 ;  /* 0x0000001e021e7220 */ /* 0x040fe20000410000 */
[----:B------:R-:W1:Y:S01]  /*c150*/  MUFU.EX2 R143, R138 ;  /* 0x0000008a008f7308 */ /* 0x000e620000000800 */
        /* <DEDUP_REMOVED lines=17> */
[----:B------:R-:W3:Y:S01]  /*c270*/  MUFU.EX2 R140, R140 ;  /* 0x0000008c008c7308 */ /* 0x000ee20000000800 */
[C---:B------:R-:W-:Y:S02]  /*c280*/  FMUL.FTZ R62, R2.reuse, R62 ;  /* 0x0000003e023e7220 */ /* 0x040fe40000410000 */
[C---:B------:R-:W-:Y:S02]  /*c290*/  FMUL.FTZ R63, R2.reuse, R63 ;  /* 0x0000003f023f7220 */ /* 0x040fe40000410000 */
[C---:B------:R-:W-:Y:S02]  /*c2a0*/  FMUL.FTZ R66, R2.reuse, R66 ;  /* 0x0000004202427220 */ /* 0x040fe40000410000 */
[C---:B------:R-:W-:Y:S02]  /*c2b0*/  FMUL.FTZ R67, R2.reuse, R67 ;  /* 0x0000004302437220 */ /* 0x040fe40000410000 */
[C---:B------:R-:W-:Y:S01]  /*c2c0*/  FMUL.FTZ R70, R2.reuse, R70 ;  /* 0x0000004602467220 */ /* 0x040fe20000410000 */
[----:B------:R4:W-:Y:S01]  /*c2d0*/  MUFU.EX2 R150, R153 ;  /* 0x0000009900967308 */ /* 0x0009e20000000800 */
        /* <DEDUP_REMOVED lines=35> */
[----:B------:R3:W3:Y:S01]  /*c510*/  MUFU.EX2 R2, R132 ;  /* 0x0000008400027308 */ /* 0x0006e20000000800 */
[----:B--2---:R-:W-:Y:S02]  /*c520*/  FADD.FTZ R146, R141, R152 ;  /* 0x000000988d927221 */ /* 0x004fe40000010000 */
[----:B----4-:R-:W-:Y:S02]  /*c530*/  LDSM.16.MT88.4 R152, [R249+0x1100] ;  /* 0x00110000f998783b */ /* 0x010fe40000004200 */
[----:B-1----:R-:W-:Y:S04]  /*c540*/  FADD.FTZ R146, R143, R146 ;  /* 0x000000928f927221 */ /* 0x002fe80000010000 */
[----:B---3--:R-:W-:Y:S04]  /*c550*/  FADD.FTZ R146, R140, R146 ;  /* 0x000000928c927221 */ /* 0x008fe80000010000 */
[----:B------:R-:W-:Y:S01]  /*c560*/  FADD.FTZ R146, R142, R146 ;  /* 0x000000928e927221 */ /* 0x000fe20000010000 */
[----:B------:R-:W1:Y:S01]  /*c570*/  LDSM.16.MT88.4 R132, [R252+0x100] ;  /* 0x00010000fc84783b */ /* 0x000e620000004200 */
[----:B------:R-:W-:Y:S01]  /*c580*/  F2FP.BF16.PACK_AB R159, R145, R2 ;  /* 0x00000002919f723e */ /* 0x000fe200000010ff */
[----:B------:R-:W-:Y:S02]  /*c590*/  FADD.FTZ R144, R2, R144 ;  /* 0x0000009002907221 */ /* 0x000fe40000010000 */
[----:B------:R2:W3:Y:S04]  /*c5a0*/  MUFU.EX2 R2, R137 ;  /* 0x0000008900027308 */ /* 0x0004e80000000800 */
[----:B--2---:R-:W-:Y:S01]  /*c5b0*/  LDSM.16.MT88.4 R136, [R252+0x900] ;  /* 0x00090000fc88783b */ /* 0x004fe20000004200 */
        /* <DEDUP_REMOVED lines=48> */
[----:B------:R1:W2:Y:S03]  /*c8c0*/  MUFU.EX2 R156, R172 ;  /* 0x000000ac009c7308 */ /* 0x0002a60000000800 */
[----:B---3--:R-:W-:Y:S03]  /*c8d0*/  F2FP.BF16.PACK_AB R133, R2, R148 ;  /* 0x000000940285723e */ /* 0x008fe600000010ff */
[----:B------:R-:W-:Y:S02]  /*c8e0*/  F2FP.BF16.PACK_AB R134, R142, R140 ;  /* 0x0000008c8e86723e */ /* 0x000fe400000010ff */
[----:B------:R-:W3:Y:S02]  /*c8f0*/  LDSM.16.MT88.4 R140, [R250+0x900] ;  /* 0x00090000fa8c783b */ /* 0x000ee40000004200 */
[----:B------:R4:W2:Y:S01]  /*c900*/  MUFU.EX2 R158, R170 ;  /* 0x000000aa009e7308 */ /* 0x0008a20000000800 */
[----:B------:R-:W-:Y:S02]  /*c910*/  F2FP.BF16.PACK_AB R135, R150, R149 ;  /* 0x000000959687723e */ /* 0x000fe400000010ff */
[----:B------:R-:W-:Y:S02]  /*c920*/  F2FP.BF16.PACK_AB R157, R174, R175 ;  /* 0x000000afae9d723e */ /* 0x000fe400000010ff */
[----:B------:R-:W-:Y:S03]  /*c930*/  F2FP.BF16.PACK_AB R159, R168, R173 ;  /* 0x000000ada89f723e */ /* 0x000fe600000010ff */
[C---:B------:R-:W-:Y:S05]  /*c940*/  HMMA.16816.F32.BF16 R4, R132.reuse, R136, R4 ;  /* 0x000000888404723c */ /* 0x040fea0000041804 */
[----:B-1----:R-:W-:Y:S03]  /*c950*/  MOV R172, R150 ;  /* 0x0000009600ac7202 */ /* 0x002fe60000000f00 */
[C---:B------:R-:W-:Y:S01]  /*c960*/  HMMA.16816.F32.BF16 R8, R132.reuse, R138, R8 ;  /* 0x0000008a8408723c */ /* 0x040fe20000041808 */
[----:B------:R-:W1:Y:S03]  /*c970*/  LDSM.16.MT88.4 R136, [R249+0x900] ;  /* 0x00090000f988783b */ /* 0x000e660000004200 */
[----:B----4-:R-:W-:Y:S04]  /*c980*/  MOV R170, R149 ;  /* 0x0000009500aa7202 */ /* 0x010fe80000000f00 */
[C---:B---3--:R-:W-:Y:S08]  /*c990*/  HMMA.16816.F32.BF16 R12, R132.reuse, R140, R12 ;  /* 0x0000008c840c723c */ /* 0x048ff0000004180c */
[C---:B------:R-:W-:Y:S01]  /*c9a0*/  HMMA.16816.F32.BF16 R16, R132.reuse, R142, R16 ;  /* 0x0000008e8410723c */ /* 0x040fe20000041810 */
[----:B------:R-:W3:Y:S07]  /*c9b0*/  LDSM.16.MT88.4 R140, [R248+0x900] ;  /* 0x00090000f88c783b */ /* 0x000eee0000004200 */
[C---:B-1----:R-:W-:Y:S08]  /*c9c0*/  HMMA.16816.F32.BF16 R20, R132.reuse, R136, R20 ;  /* 0x000000888414723c */ /* 0x042ff00000041814 */
[C---:B------:R-:W-:Y:S01]  /*c9d0*/  HMMA.16816.F32.BF16 R24, R132.reuse, R138, R24 ;  /* 0x0000008a8418723c */ /* 0x040fe20000041818 */
[----:B------:R-:W1:Y:S07]  /*c9e0*/  LDSM.16.MT88.4 R136, [R252+0x2100] ;  /* 0x00210000fc88783b */ /* 0x000e6e0000004200 */
        /* <DEDUP_REMOVED lines=36> */
[C---:B---3--:R-:W-:Y:S07]  /*cc30*/  HMMA.16816.F32.BF16 R124, R132.reuse, R140, R124 ;  /* 0x0000008c847c723c */ /* 0x048fee000004187c */
[----:B--2---:R-:W-:Y:S01]  /*cc40*/  FADD.FTZ R141, R156, R146 ;  /* 0x000000929c8d7221 */ /* 0x004fe20000010000 */
[----:B------:R-:W-:Y:S04]  /*cc50*/  HMMA.16816.F32.BF16 R128, R132, R142, R128 ;  /* 0x0000008e8480723c */ /* 0x000fe80000041880 */
[C---:B------:R-:W-:Y:S01]  /*cc60*/  FADD.FTZ R141, R171.reuse, R141 ;  /* 0x0000008dab8d7221 */ /* 0x040fe20000010000 */
[----:B------:R-:W-:Y:S01]  /*cc70*/  F2FP.BF16.PACK_AB R156, R171, R156 ;  /* 0x0000009cab9c723e */ /* 0x000fe200000010ff */
[----:B------:R-:W-:Y:S02]  /*cc80*/  FADD.FTZ R140, R145, R144 ;  /* 0x00000090918c7221 */ /* 0x000fe40000010000 */
[----:B------:R-:W-:Y:S01]  /*cc90*/  FADD.FTZ R141, R158, R141 ;  /* 0x0000008d9e8d7221 */ /* 0x000fe20000010000 */
[----:B------:R-:W2:Y:S03]  /*cca0*/  LDSM.16.MT88.4 R144, [R250+0x1100] ;  /* 0x00110000fa90783b */ /* 0x000ea60000004200 */
[C---:B------:R-:W-:Y:S01]  /*ccb0*/  FADD.FTZ R132, R169.reuse, R141 ;  /* 0x0000008da9847221 */ /* 0x040fe20000010000 */
[----:B------:R-:W-:Y:S01]  /*ccc0*/  F2FP.BF16.PACK_AB R158, R169, R158 ;  /* 0x0000009ea99e723e */ /* 0x000fe200000010ff */
[----:B------:R-:W-:Y:S03]  /*ccd0*/  FADD.FTZ R169, R148, R140 ;  /* 0x0000008c94a97221 */ /* 0x000fe60000010000 */
[----:B------:R1:W-:Y:S01]  /*cce0*/  STL [R1+0x44], R132 ;  /* 0x0000448401007387 */ /* 0x0003e20000100800 */
[----:B------:R-:W-:Y:S04]  /*ccf0*/  FADD.FTZ R169, R2, R169 ;  /* 0x000000a902a97221 */ /* 0x000fe80000010000 */
[----:B------:R-:W-:Y:S04]  /*cd00*/  FADD.FTZ R2, R170, R169 ;  /* 0x000000a9aa027221 */ /* 0x000fe80000010000 */
[----:B------:R-:W-:Y:S04]  /*cd10*/  FADD.FTZ R2, R172, R2 ;  /* 0x00000002ac027221 */ /* 0x000fe80000010000 */
[----:B------:R-:W-:Y:S04]  /*cd20*/  FADD.FTZ R2, R175, R2 ;  /* 0x00000002af027221 */ /* 0x000fe80000010000 */
[----:B------:R-:W-:Y:S01]  /*cd30*/  FADD.FTZ R174, R174, R2 ;  /* 0x00000002aeae7221 */ /* 0x000fe20000010000 */
[----:B------:R-:W-:Y:S03]  /*cd40*/  MOV R2, R3 ;  /* 0x0000000300027202 */ /* 0x000fe60000000f00 */
[----:B------:R-:W-:Y:S01]  /*cd50*/  FADD.FTZ R174, R173, R174 ;  /* 0x000000aeadae7221 */ /* 0x000fe20000010000 */
[C---:B-1----:R-:W-:Y:S01]  /*cd60*/  HMMA.16816.F32.BF16 R132, R156.reuse, R136, R4 ;  /* 0x000000889c84723c */ /* 0x042fe20000041804 */
[----:B------:R-:W1:Y:S07]  /*cd70*/  LDSM.16.MT88.4 R4, [R248+0x1100] ;  /* 0x00110000f804783b */ /* 0x000e6e0000004200 */
[C---:B------:R-:W-:Y:S01]  /*cd80*/  HMMA.16816.F32.BF16 R136, R156.reuse, R138, R8 ;  /* 0x0000008a9c88723c */ /* 0x040fe20000041808 */
[----:B------:R-:W3:Y:S07]  /*cd90*/  LDSM.16.MT88.4 R8, [R252+0x2900] ;  /* 0x00290000fc08783b */ /* 0x000eee0000004200 */
[C---:B--2---:R-:W-:Y:S01]  /*cda0*/  HMMA.16816.F32.BF16 R140, R156.reuse, R144, R12 ;  /* 0x000000909c8c723c */ /* 0x044fe2000004180c */
[----:B------:R-:W2:Y:S07]  /*cdb0*/  LDSM.16.MT88.4 R12, [R250+0x2900] ;  /* 0x00290000fa0c783b */ /* 0x000eae0000004200 */
[C---:B------:R-:W-:Y:S08]  /*cdc0*/  HMMA.16816.F32.BF16 R144, R156.reuse, R146, R16 ;  /* 0x000000929c90723c */ /* 0x040ff00000041810 */
[C---:B------:R-:W-:Y:S08]  /*cdd0*/  HMMA.16816.F32.BF16 R148, R156.reuse, R152, R20 ;  /* 0x000000989c94723c */ /* 0x040ff00000041814 */
[C---:B------:R-:W-:Y:S08]  /*cde0*/  HMMA.16816.F32.BF16 R152, R156.reuse, R154, R24 ;  /* 0x0000009a9c98723c */ /* 0x040ff00000041818 */
[C---:B-1----:R-:W-:Y:S08]  /*cdf0*/  HMMA.16816.F32.BF16 R28, R156.reuse, R4, R28 ;  /* 0x000000049c1c723c */ /* 0x042ff0000004181c */
[C---:B------:R-:W-:Y:S01]  /*ce00*/  HMMA.16816.F32.BF16 R32, R156.reuse, R6, R32 ;  /* 0x000000069c20723c */ /* 0x040fe20000041820 */
[----:B------:R-:W1:Y:S07]  /*ce10*/  LDSM.16.MT88.4 R4, [R249+0x2900] ;  /* 0x00290000f904783b */ /* 0x000e6e0000004200 */
[C---:B---3--:R-:W-:Y:S08]  /*ce20*/  HMMA.16816.F32.BF16 R36, R156.reuse, R8, R36 ;  /* 0x000000089c24723c */ /* 0x048ff00000041824 */
[C---:B------:R-:W-:Y:S01]  /*ce30*/  HMMA.16816.F32.BF16 R40, R156.reuse, R10, R40 ;  /* 0x0000000a9c28723c */ /* 0x040fe20000041828 */
[----:B------:R-:W3:Y:S07]  /*ce40*/  LDSM.16.MT88.4 R8, [R248+0x2900] ;  /* 0x00290000f808783b */ /* 0x000eee0000004200 */
[C---:B--2---:R-:W-:Y:S08]  /*ce50*/  HMMA.16816.F32.BF16 R44, R156.reuse, R12, R44 ;  /* 0x0000000c9c2c723c */ /* 0x044ff0000004182c */
[C---:B------:R-:W-:Y:S01]  /*ce60*/  HMMA.16816.F32.BF16 R48, R156.reuse, R14, R48 ;  /* 0x0000000e9c30723c */ /* 0x040fe20000041830 */
[----:B------:R-:W2:Y:S07]  /*ce70*/  LDSM.16.MT88.4 R12, [R252+0x4100] ;  /* 0x00410000fc0c783b */ /* 0x000eae0000004200 */
        /* <DEDUP_REMOVED lines=22> */
[C---:B------:R-:W-:Y:S08]  /*cfe0*/  HMMA.16816.F32.BF16 R112, R156.reuse, R10, R112 ;  /* 0x0000000a9c70723c */ /* 0x040ff00000041870 */
[C---:B--2---:R-:W-:Y:S08]  /*cff0*/  HMMA.16816.F32.BF16 R116, R156.reuse, R12, R116 ;  /* 0x0000000c9c74723c */ /* 0x044ff00000041874 */
[C---:B------:R-:W-:Y:S08]  /*d000*/  HMMA.16816.F32.BF16 R120, R156.reuse, R14, R120 ;  /* 0x0000000e9c78723c */ /* 0x040ff00000041878 */
[C---:B-1----:R-:W-:Y:S07]  /*d010*/  HMMA.16816.F32.BF16 R124, R156.reuse, R4, R124 ;  /* 0x000000049c7c723c */ /* 0x042fee000004187c */
[----:B------:R-:W-:Y:S01]  /*d020*/  FADD.FTZ R4, R168, R174 ;  /* 0x000000aea8047221 */ /* 0x000fe20000010000 */
[----:B------:R-:W-:Y:S04]  /*d030*/  HMMA.16816.F32.BF16 R128, R156, R6, R128 ;  /* 0x000000069c80723c */ /* 0x000fe80000041880 */
[----:B------:R1:W-:Y:S04]  /*d040*/  STL [R1+0x40], R4 ;  /* 0x0000400401007387 */ /* 0x0003e80000100800 */
[----:B-1----:R-:W-:-:S05]  /*d050*/  @P0 BRA `(.L_x_427) ;  /* 0xffffcf7000000947 */ /* 0x002fca000383ffff */
.L_x_422:
[----:B------:R-:W-:-:S06]  /*d060*/  UISETP.GE.AND UP0, UPT, UR24, UR8, UPT ;  /* 0x000000081800728c */ /* 0x000fcc000bf06270 */
[----:B------:R-:W-:-:S13]  /*d070*/  PLOP3.LUT P0, PT, PT, PT, UP0, 0x40, 0x0 ;  /* 0x000000000000781c */ /* 0x000fda0003f0e808 */
[----:B------:R-:W-:Y:S05]  /*d080*/  @P0 BRA `(.L_x_428) ;  /* 0x00003ec000000947 */ /* 0x000fea0003800000 */
[----:B-1----:R-:W1:Y:S04]  /*d090*/  S2R R3, SR_TID.X ;  /* 0x0000000000037919 */ /* 0x002e680000002100 */
[----:B------:R-:W2:Y:S01]  /*d0a0*/  LDL.LU R4, [R1+0x3c] ;  /* 0x00003c0001047983 */ /* 0x000ea20000300800 */
[----:B-1----:R-:W-:-:S04]  /*d0b0*/  SHF.R.S32.HI R5, RZ, 0x1f, R3 ;  /* 0x0000001fff057819 */ /* 0x002fc80000011403 */
[----:B------:R-:W-:Y:S02]  /*d0c0*/  LEA.HI R5, R5, R3, RZ, 0x3 ;  /* 0x0000000305057211 */ /* 0x000fe400078f18ff */
[----:B------:R-:W2:Y:S02]  /*d0d0*/  LDL R3, [R1+0x24] ;  /* 0x0000240001037983 */ /* 0x000ea40000100800 */
[----:B------:R-:W-:-:S04]  /*d0e0*/  SHF.R.S32.HI R5, RZ, 0x3, R5 ;  /* 0x00000003ff057819 */ /* 0x000fc80000011405 */
[----:B------:R-:W-:Y:S01]  /*d0f0*/  IADD3 R6, -R5, 0x30, RZ ;  /* 0x0000003005067810 */ /* 0x000fe20007ffe1ff */
[----:B------:R-:W-:Y:S01]  /*d100*/  IMAD.MOV.U32 R156, RZ, RZ, R2 ;  /* 0x000000ffff9c7224 */ /* 0x000fe200078e0002 */
[C---:B--2---:R-:W-:Y:S01]  /*d110*/  SHF.L.U64.HI R5, R3.reuse, 0x1, R4 ;  /* 0x0000000103057819 */ /* 0x044fe20000010204 */
[----:B------:R-:W-:-:S04]  /*d120*/  IMAD.SHL.U32 R4, R3, 0x2, RZ ;  /* 0x0000000203047824 */ /* 0x000fc800078e00ff */
[----:B------:R1:W-:Y:S04]  /*d130*/  STL [R1+0x48], R5 ;  /* 0x0000480501007387 */ /* 0x0003e80000100800 */
[----:B------:R1:W-:Y:S01]  /*d140*/  STL [R1+0x3c], R4 ;  /* 0x00003c0401007387 */ /* 0x0003e20000100800 */
[----:B------:R-:W-:-:S03]  /*d150*/  IMAD.MOV.U32 R3, RZ, RZ, R0 ;  /* 0x000000ffff037224 */ /* 0x000fc600078e0000 */
.L_x_441:
[----:B------:R-:W2:Y:S01]  /*d160*/  LDL R0, [R1+0xc] ;  /* 0x00000c0001007983 */ /* 0x000ea20000100800 */
[----:B------:R-:W-:Y:S04]  /*d170*/  DEPBAR.LE SB0, 0x0 ;  /* 0x000080000000791a */ /* 0x000fe80000000000 */
[----:B------:R-:W3:Y:S01]  /*d180*/  LDL R9, [R1+0x3c] ;  /* 0x00003c0001097983 */ /* 0x000ee20000100800 */
[----:B------:R-:W-:Y:S03]  /*d190*/  BSSY B0, `(.L_x_429) ;  /* 0x0000055000007945 */ /* 0x000fe60003800000 */
[----:B------:R-:W4:Y:S04]  /*d1a0*/  LDL R6, [R1+0x8] ;  /* 0x0000080001067983 */ /* 0x000f280000100800 */
[----:B------:R-:W5:Y:S04]  /*d1b0*/  LDL R8, [R1+0x48] ;  /* 0x0000480001087983 */ /* 0x000f680000100800 */
[----:B------:R-:W2:Y:S04]  /*d1c0*/  LDL R157, [R1+0x24] ;  /* 0x00002400019d7983 */ /* 0x000ea80000100800 */
[----:B------:R-:W2:Y:S04]  /*d1d0*/  LDL R7, [R1+0x4] ;  /* 0x0000040001077983 */ /* 0x000ea80000100800 */
[----:B------:R-:W3:Y:S04]  /*d1e0*/  LDL R14, [R1+0x1c] ;  /* 0x00001c00010e7983 */ /* 0x000ee80000100800 */
[----:B------:R-:W3:Y:S04]  /*d1f0*/  LDL R23, [R1] ;  /* 0x0000000001177983 */ /* 0x000ee80000100800 */
[----:B------:R-:W5:Y:S04]  /*d200*/  LDL R21, [R1+0x18] ;  /* 0x0000180001157983 */ /* 0x000f680000100800 */
[----:B------:R-:W5:Y:S04]  /*d210*/  LDL R22, [R1+0x30] ;  /* 0x0000300001167983 */ /* 0x000f680000100800 */
[----:B------:R-:W5:Y:S04]  /*d220*/  LDL R20, [R1+0x2c] ;  /* 0x00002c0001147983 */ /* 0x000f680000100800 */
[----:B------:R-:W-:Y:S06]  /*d230*/  BAR.SYNC.DEFER_BLOCKING 0x0 ;  /* 0x0000000000007b1d */ /* 0x000fec0000010000 */
[----:B------:R-:W-:Y:S04]  /*d240*/  LDSM.16.M88.4 R172, [R247] ;  /* 0x00000000f7ac783b */ /* 0x000fe80000000200 */
[----:B------:R-:W-:Y:S04]  /*d250*/  LDSM.16.M88.4 R176, [R246] ;  /* 0x00000000f6b0783b */ /* 0x000fe80000000200 */
[----:B--2---:R-:W-:Y:S01]  /*d260*/  LDSM.16.M88.4 R16, [R7+0x10900] ;  /* 0x010900000710783b */ /* 0x004fe20000000200 */
[----:B------:R-:W-:Y:S01]  /*d270*/  SHF.R.S32.HI R2, RZ, 0x1f, R0 ;  /* 0x0000001fff027819 */ /* 0x000fe20000011400 */
[----:B-1----:R-:W-:Y:S01]  /*d280*/  IMAD.WIDE.U32 R4, R0, c[0x0][0x208], RZ ;  /* 0x0000820000047a25 */ /* 0x002fe200078e00ff */
[----:B------:R-:W-:Y:S01]  /*d290*/  ISETP.GE.AND P1, PT, R157, c[0x0][0x1d4], PT ;  /* 0x000075009d007a0c */ /* 0x000fe20003f26270 */
[----:B------:R-:W-:Y:S02]  /*d2a0*/  LDSM.16.M88.4 R24, [R7+0x11100] ;  /* 0x011100000718783b */ /* 0x000fe40000000200 */
[----:B------:R-:W-:Y:S02]  /*d2b0*/  IMAD R2, R2, c[0x0][0x208], RZ ;  /* 0x0000820002027a24 */ /* 0x000fe400078e02ff */
[----:B---3--:R-:W-:Y:S02]  /*d2c0*/  LDSM.16.M88.4 R168, [R23] ;  /* 0x0000000017a8783b */ /* 0x008fe40000000200 */
[----:B------:R-:W-:Y:S01]  /*d2d0*/  IMAD R2, R0, c[0x0][0x20c], R2 ;  /* 0x0000830000027a24 */ /* 0x000fe200078e0202 */
[----:B----4-:R-:W-:Y:S01]  /*d2e0*/  SHF.R.S32.HI R0, RZ, 0x1f, R6 ;  /* 0x0000001fff007819 */ /* 0x010fe20000011406 */
[----:B-----5:R-:W-:Y:S02]  /*d2f0*/  IMAD.SHL.U32 R159, R21, 0x2, RZ ;  /* 0x00000002159f7824 */ /* 0x020fe400078e00ff */
[----:B------:R-:W-:Y:S02]  /*d300*/  IMAD.IADD R5, R5, 0x1, R2 ;  /* 0x0000000105057824 */ /* 0x000fe400078e0202 */
[----:B------:R-:W2:Y:S01]  /*d310*/  LDL R2, [R1+0x10] ;  /* 0x0000100001027983 */ /* 0x000ea20000100800 */
[----:B------:R-:W-:Y:S01]  /*d320*/  IMAD R0, R0, c[0x0][0x218], RZ ;  /* 0x0000860000007a24 */ /* 0x000fe200078e02ff */
[----:B------:R-:W-:Y:S01]  /*d330*/  SHF.L.U64.HI R21, R21, 0x1, R22 ;  /* 0x0000000115157819 */ /* 0x000fe20000010216 */
[C---:B------:R-:W-:Y:S04]  /*d340*/  IMAD.WIDE.U32 R4, R6.reuse, c[0x0][0x218], R4 ;  /* 0x0000860006047a25 */ /* 0x040fe800078e0004 */
[----:B------:R-:W-:Y:S01]  /*d350*/  IMAD R0, R6, c[0x0][0x21c], R0 ;  /* 0x0000870006007a24 */ /* 0x000fe200078e0200 */
[----:B------:R-:W-:Y:S04]  /*d360*/  IADD3 R15, P0, R4, UR14, RZ ;  /* 0x0000000e040f7c10 */ /* 0x000fe8000ff1e0ff */
[----:B------:R-:W-:Y:S02]  /*d370*/  IADD3.X R0, R5, UR16, R0, P0, !PT ;  /* 0x0000001005007c10 */ /* 0x000fe400087fe400 */
[C---:B------:R-:W-:Y:S04]  /*d380*/  LEA R4, P0, R15.reuse, c[0x0][0x1f8], 0x1 ;  /* 0x00007e000f047a11 */ /* 0x040fe800078008ff */
[----:B------:R-:W-:Y:S01]  /*d390*/  LEA.HI.X R15, R15, c[0x0][0x1fc], R0, 0x1, P0 ;  /* 0x00007f000f0f7a11 */ /* 0x000fe200000f0c00 */
[----:B------:R-:W1:Y:S04]  /*d3a0*/  SHFL.IDX PT, R6, R4, RZ, 0x181f ;  /* 0x00181fff04067589 */ /* 0x000e6800000e0000 */
[----:B------:R-:W3:Y:S04]  /*d3b0*/  LDL R0, [R1+0x14] ;  /* 0x0000140001007983 */ /* 0x000ee80000100800 */
[----:B------:R-:W4:Y:S01]  /*d3c0*/  SHFL.IDX PT, R5, R15, RZ, 0x181f ;  /* 0x00181fff0f057589 */ /* 0x000f2200000e0000 */
[C---:B-1----:R-:W-:Y:S05]  /*d3d0*/  IADD3 R12, P0, R6.reuse, R9, RZ ;  /* 0x00000009060c7210 */ /* 0x042fea0007f1e0ff */
[C---:B----4-:R-:W-:Y:S02]  /*d3e0*/  IMAD.X R13, R5.reuse, 0x1, R8, P0 ;  /* 0x00000001050d7824 */ /* 0x050fe400000e0608 */
[----:B------:R1:W4:Y:S04]  /*d3f0*/  LDSM.16.M88.4 R8, [R7+0x10100] ;  /* 0x010100000708783b */ /* 0x0003280000000200 */
[----:B------:R-:W-:Y:S01]  /*d400*/  @!PT LDS RZ, [RZ] ;  /* 0x00000000fffff984 */ /* 0x000fe20000000800 */
[----:B------:R-:W-:Y:S01]  /*d410*/  @!PT LDS RZ, [RZ] ;  /* 0x00000000fffff984 */ /* 0x000fe20000000800 */
[----:B------:R-:W-:Y:S01]  /*d420*/  @!PT LDS RZ, [RZ] ;  /* 0x00000000fffff984 */ /* 0x000fe20000000800 */
[----:B------:R5:W-:Y:S04]  /*d430*/  LDGSTS.E.BYPASS.LTC128B.128 [R14+0x100], [R12.64], !P1 ;  /* 0x001000000c0e7fae */ /* 0x000be8000c901d56 */
[----:B-1----:R-:W4:Y:S04]  /*d440*/  LDL R7, [R1+0x28] ;  /* 0x0000280001077983 */ /* 0x002f280000100800 */
[----:B------:R1:W-:Y:S01]  /*d450*/  STL [R1+0x4c], R21 ;  /* 0x00004c1501007387 */ /* 0x0003e20000100800 */
[----:B-----5:R-:W-:Y:S05]  /*d460*/  IADD3 R12, P0, R6, R159, RZ ;  /* 0x0000009f060c7210 */ /* 0x020fea0007f1e0ff */
[C---:B------:R-:W-:Y:S05]  /*d470*/  IMAD.X R13, R5.reuse, 0x1, R21, P0 ;  /* 0x00000001050d7824 */ /* 0x040fea00000e0615 */
[----:B------:R5:W-:Y:S01]  /*d480*/  LDGSTS.E.BYPASS.LTC128B.128 [R14+0x1900], [R12.64], !P6 ;  /* 0x019000000c0e7fae */ /* 0x000be2000f101d56 */
[C---:B---3--:R-:W-:Y:S01]  /*d490*/  SHF.L.U64.HI R158, R0.reuse, 0x1, R20 ;  /* 0x00000001009e7819 */ /* 0x048fe20000010214 */
[----:B------:R-:W-:Y:S02]  /*d4a0*/  IMAD.SHL.U32 R157, R0, 0x2, RZ ;  /* 0x00000002009d7824 */ /* 0x000fe400078e00ff */
[----:B------:R-:W3:Y:S01]  /*d4b0*/  S2R R20, SR_TID.X ;  /* 0x0000000000147919 */ /* 0x000ee20000002100 */
[----:B--2---:R-:W-:Y:S02]  /*d4c0*/  IMAD.SHL.U32 R0, R2, 0x2, RZ ;  /* 0x0000000202007824 */ /* 0x004fe400078e00ff */
[C---:B-----5:R-:W-:Y:S05]  /*d4d0*/  IADD3 R12, P0, R6.reuse, R157, RZ ;  /* 0x0000009d060c7210 */ /* 0x060fea0007f1e0ff */
[C---:B------:R-:W-:Y:S01]  /*d4e0*/  IMAD.X R13, R5.reuse, 0x1, R158, P0 ;  /* 0x00000001050d7824 */ /* 0x040fe200000e069e */
[----:B------:R-:W-:Y:S04]  /*d4f0*/  IADD3 R6, P0, R6, R0, RZ ;  /* 0x0000000006067210 */ /* 0x000fe80007f1e0ff */
[----:B------:R1:W-:Y:S01]  /*d500*/  LDGSTS.E.BYPASS.LTC128B.128 [R14+0x3100], [R12.64], !P5 ;  /* 0x031000000c0e7fae */ /* 0x0003e2000e901d56 */
[----:B---3--:R-:W-:Y:S02]  /*d510*/  ISETP.GT.AND P1, PT, R20, 0x7f, PT ;  /* 0x0000007f1400780c */ /* 0x008fe40003f24270 */
[----:B----4-:R-:W-:Y:S05]  /*d520*/  SHF.L.U64.HI R2, R2, 0x1, R7 ;  /* 0x0000000102027819 */ /* 0x010fea0000010207 */
[----:B------:R-:W-:Y:S05]  /*d530*/  IMAD.X R7, R5, 0x1, R2, P0 ;  /* 0x0000000105077824 */ /* 0x000fea00000e0602 */
[----:B------:R1:W-:Y:S01]  /*d540*/  LDGSTS.E.BYPASS.LTC128B.128 [R14+0x4900], [R6.64], !P4 ;  /* 0x04900000060e7fae */ /* 0x0003e2000e101d56 */
[----:B------:R-:W-:-:S05]  /*d550*/  @P1 BRA `(.L_x_430) ;  /* 0x0000018000001947 */ /* 0x000fca0003800000 */
[----:B------:R-:W-:-:S05]  /*d560*/  BRA.DIV ~URZ, `(.L_x_431) ;  /* 0x000068827f007947 */ /* 0x000fca000b800000 */
[----:B------:R2:W3:Y:S04]  /*d570*/  SHFL.IDX PT, R5, R15, 0x1, 0x181f ;  /* 0x00381f000f057f89 */ /* 0x0004e800000e0000 */
[----:B-1----:R2:W1:Y:S02]  /*d580*/  SHFL.IDX PT, R13, R4, 0x1, 0x181f ;  /* 0x00381f00040d7f89 */ /* 0x00246400000e0000 */
.L_x_448:
[----:B------:R-:W4:Y:S04]  /*d590*/  LDL R7, [R1+0x24] ;  /* 0x0000240001077983 */ /* 0x000f280000100800 */
[----:B------:R-:W5:Y:S04]  /*d5a0*/  LDL R6, [R1+0x3c] ;  /* 0x00003c0001067983 */ /* 0x000f680000100800 */
[----:B--2---:R-:W2:Y:S04]  /*d5b0*/  LDL R14, [R1+0x48] ;  /* 0x00004800010e7983 */ /* 0x004ea80000100800 */
[----:B---3--:R-:W3:Y:S04]  /*d5c0*/  LDL R12, [R1+0x1c] ;  /* 0x00001c00010c7983 */ /* 0x008ee80000100800 */
[----:B------:R-:W3:Y:S01]  /*d5d0*/  LDL R4, [R1+0x4c] ;  /* 0x00004c0001047983 */ /* 0x000ee20000100800 */
[----:B----4-:R-:W-:Y:S02]  /*d5e0*/  ISETP.GE.AND P1, PT, R7, c[0x0][0x1d4], PT ;  /* 0x0000750007007a0c */ /* 0x010fe40003f26270 */
[----:B-1---5:R-:W-:Y:S05]  /*d5f0*/  IADD3 R6, P0, R13, R6, RZ ;  /* 0x000000060d067210 */ /* 0x022fea0007f1e0ff */
[----:B--2---:R-:W-:Y:S06]  /*d600*/  IMAD.X R7, R5, 0x1, R14, P0 ;  /* 0x0000000105077824 */ /* 0x004fec00000e060e */
[----:B------:R-:W-:Y:S01]  /*d610*/  @!PT LDS RZ, [RZ] ;  /* 0x00000000fffff984 */ /* 0x000fe20000000800 */
[----:B------:R-:W-:Y:S01]  /*d620*/  @!PT LDS RZ, [RZ] ;  /* 0x00000000fffff984 */ /* 0x000fe20000000800 */
[----:B------:R-:W-:Y:S01]  /*d630*/  @!PT LDS RZ, [RZ] ;  /* 0x00000000fffff984 */ /* 0x000fe20000000800 */
[----:B---3--:R1:W-:Y:S02]  /*d640*/  LDGSTS.E.BYPASS.LTC128B.128 [R12+0x1100], [R6.64], !P1 ;  /* 0x01100000060c7fae */ /* 0x0083e4000c901d56 */
[----:B-1----:R-:W-:Y:S05]  /*d650*/  IADD3 R6, P0, R13, R159, RZ ;  /* 0x0000009f0d067210 */ /* 0x002fea0007f1e0ff */
[----:B------:R-:W-:Y:S05]  /*d660*/  IMAD.X R7, R5, 0x1, R4, P0 ;  /* 0x0000000105077824 */ /* 0x000fea00000e0604 */
[----:B------:R1:W-:Y:S02]  /*d670*/  LDGSTS.E.BYPASS.LTC128B.128 [R12+0x2900], [R6.64], !P6 ;  /* 0x02900000060c7fae */ /* 0x0003e4000f101d56 */
[----:B-1----:R-:W-:Y:S05]  /*d680*/  IADD3 R6, P0, R13, R157, RZ ;  /* 0x0000009d0d067210 */ /* 0x002fea0007f1e0ff */
[----:B------:R-:W-:Y:S01]  /*d690*/  IMAD.X R7, R5, 0x1, R158, P0 ;  /* 0x0000000105077824 */ /* 0x000fe200000e069e */
[----:B------:R-:W-:Y:S04]  /*d6a0*/  IADD3 R4, P0, R13, R0, RZ ;  /* 0x000000000d047210 */ /* 0x000fe80007f1e0ff */
[----:B------:R1:W-:Y:S01]  /*d6b0*/  LDGSTS.E.BYPASS.LTC128B.128 [R12+0x4100], [R6.64], !P5 ;  /* 0x04100000060c7fae */ /* 0x0003e2000e901d56 */
[----:B------:R-:W-:Y:S05]  /*d6c0*/  IMAD.X R5, R5, 0x1, R2, P0 ;  /* 0x0000000105057824 */ /* 0x000fea00000e0602 */
[----:B------:R1:W-:Y:S03]  /*d6d0*/  LDGSTS.E.BYPASS.LTC128B.128 [R12+0x5900], [R4.64], !P4 ;  /* 0x05900000040c7fae */ /* 0x0003e6000e101d56 */
.L_x_430:
[----:B------:R-:W-:Y:S05]  /*d6e0*/  BSYNC B0 ;  /* 0x0000000000007941 */ /* 0x000fea0003800000 */
.L_x_429:
        /* <DEDUP_REMOVED lines=147> */
[----:B------:R-:W1:Y:S01]  /*e020*/  MUFU.TANH R173, R5 ;  /* 0x0000000500ad7308 */ /* 0x000e620000002400 */
[----:B------:R-:W-:Y:S02]  /*e030*/  FMUL.FTZ R8, R8, c[0x0][0x320] ;  /* 0x0000c80008087a20 */ /* 0x000fe40000410000 */
[----:B------:R-:W-:Y:S01]  /*e040*/  FMUL.FTZ R10, R10, c[0x0][0x320] ;  /* 0x0000c8000a0a7a20 */ /* 0x000fe20000410000 */
[C---:B------:R-:W-:Y:S06]  /*e050*/  HMMA.16816.F32.BF16 R16, R232.reuse, R170, R16 ;  /* 0x000000aae810723c */ /* 0x040fec0000041810 */
[----:B------:R-:W3:Y:S10]  /*e060*/  MUFU.TANH R177, R6 ;  /* 0x0000000600b17308 */ /* 0x000ef40000002400 */
[----:B------:R4:W1:Y:S01]  /*e070*/  MUFU.TANH R176, R7 ;  /* 0x0000000700b07308 */ /* 0x0008620000002400 */
[----:B------:R-:W-:Y:S07]  /*e080*/  FMUL.FTZ R15, R15, c[0x0][0x320] ;  /* 0x0000c8000f0f7a20 */ /* 0x000fee0000410000 */
[----:B------:R-:W-:Y:S02]  /*e090*/  FMUL.FTZ R18, R18, c[0x0][0x320] ;  /* 0x0000c80012127a20 */ /* 0x000fe40000410000 */
[----:B------:R5:W1:Y:S10]  /*e0a0*/  MUFU.TANH R168, R9 ;  /* 0x0000000900a87308 */ /* 0x000a740000002400 */
[----:B------:R1:W1:Y:S01]  /*e0b0*/  MUFU.TANH R169, R11 ;  /* 0x0000000b00a97308 */ /* 0x0002620000002400 */
[----:B----4-:R-:W4:Y:S01]  /*e0c0*/  LDSM.16.M88.4 R4, [R245+0x5800] ;  /* 0x00580000f504783b */ /* 0x010f220000000200 */
[----:B------:R-:W-:Y:S08]  /*e0d0*/  DEPBAR.LE SB0, 0x0 ;  /* 0x000080000000791a */ /* 0x000ff00000000000 */
[----:B------:R-:W2:Y:S01]  /*e0e0*/  MUFU.TANH R179, R15 ;  /* 0x0000000f00b37308 */ /* 0x000ea20000002400 */
[----:B------:R-:W-:Y:S01]  /*e0f0*/  BAR.SYNC.DEFER_BLOCKING 0x0 ;  /* 0x0000000000007b1d */ /* 0x000fe20000010000 */
[----:B-----5:R-:W-:Y:S02]  /*e100*/  FMUL.FTZ R9, R14, c[0x0][0x320] ;  /* 0x0000c8000e097a20 */ /* 0x020fe40000410000 */
[----:B------:R-:W-:Y:S06]  /*e110*/  FMUL.FTZ R14, R17, c[0x0][0x320] ;  /* 0x0000c800110e7a20 */ /* 0x000fec0000410000 */
[----:B------:R5:W2:Y:S01]  /*e120*/  MUFU.TANH R178, R18 ;  /* 0x0000001200b27308 */ /* 0x000aa20000002400 */
[----:B-1----:R-:W-:Y:S02]  /*e130*/  FMUL.FTZ R11, R12, c[0x0][0x320] ;  /* 0x0000c8000c0b7a20 */ /* 0x002fe40000410000 */
[----:B------:R-:W-:Y:S02]  /*e140*/  FMUL.FTZ R12, R13, c[0x0][0x320] ;  /* 0x0000c8000d0c7a20 */ /* 0x000fe40000410000 */
[----:B------:R-:W-:Y:S05]  /*e150*/  FMUL.FTZ R13, R16, c[0x0][0x320] ;  /* 0x0000c800100d7a20 */ /* 0x000fea0000410000 */
[----:B------:R-:W1:Y:S10]  /*e160*/  MUFU.TANH R8, R8 ;  /* 0x0000000800087308 */ /* 0x000e740000002400 */
[----:B------:R-:W1:Y:S01]  /*e170*/  MUFU.TANH R10, R10 ;  /* 0x0000000a000a7308 */ /* 0x000e620000002400 */
[C---:B----4-:R-:W-:Y:S09]  /*e180*/  HMMA.16816.F32.BF16 R20, R232.reuse, R4, R20 ;  /* 0x00000004e814723c */ /* 0x050ff20000041814 */
[----:B------:R-:W4:Y:S03]  /*e190*/  MUFU.TANH R11, R11 ;  /* 0x0000000b000b7308 */ /* 0x000f260000002400 */
[----:B------:R-:W-:Y:S01]  /*e1a0*/  FMUL.FTZ R4, R19, c[0x0][0x320] ;  /* 0x0000c80013047a20 */ /* 0x000fe20000410000 */
[----:B------:R-:W-:Y:S06]  /*e1b0*/  HMMA.16816.F32.BF16 R24, R232, R6, R24 ;  /* 0x00000006e818723c */ /* 0x000fec0000041818 */
[----:B------:R-:W1:Y:S06]  /*e1c0*/  MUFU.TANH R12, R12 ;  /* 0x0000000c000c7308 */ /* 0x000e6c0000002400 */
[----:B------:R-:W-:Y:S04]  /*e1d0*/  FMUL.FTZ R16, R20, c[0x0][0x320] ;  /* 0x0000c80014107a20 */ /* 0x000fe80000410000 */
[----:B------:R-:W1:Y:S01]  /*e1e0*/  MUFU.TANH R9, R9 ;  /* 0x0000000900097308 */ /* 0x000e620000002400 */
[----:B------:R-:W-:Y:S02]  /*e1f0*/  FMUL.FTZ R17, R21, c[0x0][0x320] ;  /* 0x0000c80015117a20 */ /* 0x000fe40000410000 */
[----:B------:R-:W-:Y:S02]  /*e200*/  FMUL.FTZ R6, R22, c[0x0][0x320] ;  /* 0x0000c80016067a20 */ /* 0x000fe40000410000 */
[----:B------:R-:W-:Y:S03]  /*e210*/  FMUL.FTZ R5, R23, c[0x0][0x320] ;  /* 0x0000c80017057a20 */ /* 0x000fe60000410000 */
[----:B-----5:R-:W-:Y:S02]  /*e220*/  FMUL.FTZ R18, R24, c[0x0][0x320] ;  /* 0x0000c80018127a20 */ /* 0x020fe40000410000 */
[----:B------:R-:W-:Y:S01]  /*e230*/  FMUL.FTZ R19, R25, c[0x0][0x320] ;  /* 0x0000c80019137a20 */ /* 0x000fe20000410000 */
[----:B------:R-:W1:Y:S01]  /*e240*/  MUFU.TANH R13, R13 ;  /* 0x0000000d000d7308 */ /* 0x000e620000002400 */
[----:B------:R-:W-:Y:S02]  /*e250*/  FMUL.FTZ R15, R26, c[0x0][0x320] ;  /* 0x0000c8001a0f7a20 */ /* 0x000fe40000410000 */
[----:B------:R-:W-:Y:S07]  /*e260*/  FMUL.FTZ R7, R27, c[0x0][0x320] ;  /* 0x0000c8001b077a20 */ /* 0x000fee0000410000 */
        /* <DEDUP_REMOVED lines=13> */
[----:B------:R-:W-:Y:S01]  /*e340*/  UIMAD UR4, UR24, 0x30, UR10 ;  /* 0x00000030180478a4 */ /* 0x000fe2000f8e020a */
[----:B------:R-:W-:Y:S01]  /*e350*/  IMAD.MOV.U32 R25, RZ, RZ, RZ ;  /* 0x000000ffff197224 */ /* 0x000fe200078e00ff */
[----:B------:R-:W3:Y:S02]  /*e360*/  LDL R171, [R1+0x24] ;  /* 0x0000240001ab7983 */ /* 0x000ee40000100800 */
[----:B------:R-:W-:Y:S02]  /*e370*/  ISETP.NE.AND P1, PT, R174, 0x1, PT ;  /* 0x00000001ae00780c */ /* 0x000fe40003f25270 */
[----:B------:R-:W4:Y:S01]  /*e380*/  LDL.LU R26, [R1+0x4c] ;  /* 0x00004c00011a7983 */ /* 0x000f220000300800 */
[----:B------:R-:W-:Y:S03]  /*e390*/  IMAD.U32 R20, RZ, RZ, UR4 ;  /* 0x00000004ff147e24 */ /* 0x000fe6000f8e00ff */
[----:B------:R-:W5:Y:S04]  /*e3a0*/  LDL R170, [R1+0x3c] ;  /* 0x00003c0001aa7983 */ /* 0x000f680000100800 */
[----:B------:R-:W4:Y:S01]  /*e3b0*/  LDL R174, [R1+0x48] ;  /* 0x0000480001ae7983 */ /* 0x000f220000100800 */
[----:B--2---:R-:W-:Y:S03]  /*e3c0*/  IADD3 R20, R20, -0x30, R175 ;  /* 0xffffffd014147810 */ /* 0x004fe60007ffe0af */
[----:B------:R-:W2:Y:S01]  /*e3d0*/  LDL R175, [R1+0x1c] ;  /* 0x00001c0001af7983 */ /* 0x000ea20000100800 */
[----:B---3--:R-:W-:Y:S01]  /*e3e0*/  ISETP.GE.AND P2, PT, R171, c[0x0][0x1d4], PT ;  /* 0x00007500ab007a0c */ /* 0x008fe20003f46270 */
        /* <DEDUP_REMOVED lines=14> */
[----:B---3--:R-:W-:Y:S04]  /*e4d0*/  IMAD.WIDE.U32 R22, R27, c[0x0][0x1e0], RZ ;  /* 0x000078001b167a25 */ /* 0x008fe800078e00ff */
[----:B------:R-:W-:Y:S01]  /*e4e0*/  IMAD.IADD R23, R23, 0x1, R20 ;  /* 0x0000000117177824 */ /* 0x000fe200078e0214 */
[----:B--2---:R2:W-:Y:S01]  /*e4f0*/  STL [R1+0x8], R25 ;  /* 0x0000081901007387 */ /* 0x0045e20000100800 */
[----:B------:R-:W-:Y:S02]  /*e500*/  SHF.R.S32.HI R20, RZ, 0x1f, R25 ;  /* 0x0000001fff147819 */ /* 0x000fe40000011419 */
[C---:B------:R-:W-:Y:S04]  /*e510*/  IMAD.WIDE.U32 R22, R25.reuse, c[0x0][0x1f0], R22 ;  /* 0x00007c0019167a25 */ /* 0x040fe800078e0016 */
[----:B------:R-:W-:Y:S01]  /*e520*/  IMAD R20, R20, c[0x0][0x1f0], RZ ;  /* 0x00007c0014147a24 */ /* 0x000fe200078e02ff */
[----:B------:R-:W-:Y:S03]  /*e530*/  IADD3 R22, P0, R22, UR18, RZ ;  /* 0x0000001216167c10 */ /* 0x000fe6000ff1e0ff */
[----:B------:R-:W-:Y:S05]  /*e540*/  IMAD R20, R25, c[0x0][0x1f4], R20 ;  /* 0x00007d0019147a24 */ /* 0x000fea00078e0214 */
[----:B------:R-:W-:Y:S02]  /*e550*/  IADD3.X R20, R23, UR6, R20, P0, !PT ;  /* 0x0000000617147c10 */ /* 0x000fe400087fe414 */
[C---:B------:R-:W-:Y:S04]  /*e560*/  LEA R21, P0, R22.reuse, c[0x0][0x1c8], 0x1 ;  /* 0x0000720016157a11 */ /* 0x040fe800078008ff */
[----:B------:R-:W-:Y:S02]  /*e570*/  LEA.HI.X R20, R22, c[0x0][0x1cc], R20, 0x1, P0 ;  /* 0x0000730016147a11 */ /* 0x000fe400000f0c14 */
[----:B------:R-:W5:Y:S04]  /*e580*/  SHFL.IDX PT, R22, R21, RZ, 0x181f ;  /* 0x00181fff15167589 */ /* 0x000f6800000e0000 */
[----:B--2---:R-:W2:Y:S04]  /*e590*/  S2R R25, SR_TID.X ;  /* 0x0000000000197919 */ /* 0x004ea80000002100 */
[----:B------:R-:W4:Y:S04]  /*e5a0*/  SHFL.IDX PT, R23, R20, RZ, 0x181f ;  /* 0x00181fff14177589 */ /* 0x000f2800000e0000 */
[----:B------:R-:W3:Y:S04]  /*e5b0*/  SHFL.IDX PT, R21, R21, 0x1, 0x181f ;  /* 0x00381f0015157f89 */ /* 0x000ee800000e0000 */
[----:B------:R-:W1:Y:S01]  /*e5c0*/  SHFL.IDX PT, R20, R20, 0x1, 0x181f ;  /* 0x00381f0014147f89 */ /* 0x000e6200000e0000 */
[----:B--2---:R-:W-:Y:S04]  /*e5d0*/  SHF.R.S32.HI R27, RZ, 0x1f, R25 ;  /* 0x0000001fff1b7819 */ /* 0x004fe80000011419 */
[----:B------:R-:W-:Y:S04]  /*e5e0*/  LEA.HI R27, R27, R25, RZ, 0x3 ;  /* 0x000000191b1b7211 */ /* 0x000fe800078f18ff */
[----:B------:R-:W-:Y:S04]  /*e5f0*/  SHF.R.S32.HI R27, RZ, 0x3, R27 ;  /* 0x00000003ff1b7819 */ /* 0x000fe8000001141b */
[----:B------:R-:W-:Y:S04]  /*e600*/  IADD3 R27, -R27, 0x30, RZ ;  /* 0x000000301b1b7810 */ /* 0x000fe80007ffe1ff */
[----:B------:R-:W-:Y:S11]  /*e610*/  ISETP.GE.AND P1, PT, R27, 0x1, PT ;  /* 0x000000011b00780c */ /* 0x000ff60003f26270 */
[----:B------:R-:W-:Y:S02]  /*e620*/  @!UPT UIADD3 URZ, URZ, URZ, URZ ;  /* 0x0000003f3f3ff290 */ /* 0x000fe4000fffe03f */
[C---:B-----5:R-:W-:Y:S05]  /*e630*/  @P1 IADD3 R24, P0, R22.reuse, R170, RZ ;  /* 0x000000aa16181210 */ /* 0x060fea0007f1e0ff */
[C---:B----4-:R-:W-:Y:S05]  /*e640*/  @P1 IMAD.X R25, R23.reuse, 0x1, R174, P0 ;  /* 0x0000000117191824 */ /* 0x050fea00000e06ae */
[----:B------:R2:W-:Y:S02]  /*e650*/  @P1 LDGSTS.E.BYPASS.LTC128B.128 [R175+0x10100], [R24.64], !P2 ;  /* 0x1010000018af1fae */ /* 0x0005e4000d101d56 */
[C---:B--2---:R-:W-:Y:S05]  /*e660*/  @P1 IADD3 R24, P0, R22.reuse, R159, RZ ;  /* 0x0000009f16181210 */ /* 0x044fea0007f1e0ff */
[C---:B------:R-:W-:Y:S05]  /*e670*/  @P1 IMAD.X R25, R23.reuse, 0x1, R26, P0 ;  /* 0x0000000117191824 */ /* 0x040fea00000e061a */
[----:B------:R2:W-:Y:S02]  /*e680*/  @P1 LDGSTS.E.BYPASS.LTC128B.128 [R175+0x11900], [R24.64], !P6 ;  /* 0x1190000018af1fae */ /* 0x0005e4000f101d56 */
[C---:B--2---:R-:W-:Y:S05]  /*e690*/  @P1 IADD3 R24, P0, R22.reuse, R157, RZ ;  /* 0x0000009d16181210 */ /* 0x044fea0007f1e0ff */
[C---:B------:R-:W-:Y:S01]  /*e6a0*/  @P1 IMAD.X R25, R23.reuse, 0x1, R158, P0 ;  /* 0x0000000117191824 */ /* 0x040fe200000e069e */
[----:B------:R-:W-:Y:S04]  /*e6b0*/  @P1 IADD3 R22, P0, R22, R0, RZ ;  /* 0x0000000016161210 */ /* 0x000fe80007f1e0ff */
[----:B------:R3:W-:Y:S01]  /*e6c0*/  @P1 LDGSTS.E.BYPASS.LTC128B.128 [R175+0x13100], [R24.64], !P5 ;  /* 0x1310000018af1fae */ /* 0x0007e2000e901d56 */
[----:B------:R-:W-:Y:S01]  /*e6d0*/  @P1 IMAD.X R23, R23, 0x1, R2, P0 ;  /* 0x0000000117171824 */ /* 0x000fe200000e0602 */
[----:B------:R-:W-:Y:S04]  /*e6e0*/  ISETP.GE.AND P0, PT, R27, 0x21, PT ;  /* 0x000000211b00780c */ /* 0x000fe80003f06270 */
[----:B------:R2:W-:Y:S09]  /*e6f0*/  @P1 LDGSTS.E.BYPASS.LTC128B.128 [R175+0x14900], [R22.64], !P4 ;  /* 0x1490000016af1fae */ /* 0x0005f2000e101d56 */
[C---:B---3--:R-:W-:Y:S05]  /*e700*/  @P0 IADD3 R24, P2, R21.reuse, R159, RZ ;  /* 0x0000009f15180210 */ /* 0x048fea0007f5e0ff */
[C---:B-1----:R-:W-:Y:S01]  /*e710*/  @P0 IMAD.X R25, R20.reuse, 0x1, R26, P2 ;  /* 0x0000000114190824 */ /* 0x042fe200010e061a */
[C---:B------:R-:W-:Y:S02]  /*e720*/  @P0 IADD3 R26, P2, R21.reuse, R157, RZ ;  /* 0x0000009d151a0210 */ /* 0x040fe40007f5e0ff */
[----:B--2---:R-:W-:Y:S03]  /*e730*/  @P0 IADD3 R22, P1, R21, R170, RZ ;  /* 0x000000aa15160210 */ /* 0x004fe60007f3e0ff */
[C---:B------:R-:W-:Y:S01]  /*e740*/  @P0 IMAD.X R27, R20.reuse, 0x1, R158, P2 ;  /* 0x00000001141b0824 */ /* 0x040fe200010e069e */
[----:B------:R-:W-:Y:S01]  /*e750*/  ISETP.GE.AND P2, PT, R171, c[0x0][0x1d4], PT ;  /* 0x00007500ab007a0c */ /* 0x000fe20003f46270 */
[C---:B------:R-:W-:Y:S01]  /*e760*/  @P0 IMAD.X R23, R20.reuse, 0x1, R174, P1 ;  /* 0x0000000114170824 */ /* 0x040fe200008e06ae */
[----:B------:R-:W-:Y:S05]  /*e770*/  @P0 IADD3 R158, P1, R21, R0, RZ ;  /* 0x00000000159e0210 */ /* 0x000fea0007f3e0ff */
[----:B------:R-:W-:Y:S06]  /*e780*/  @P0 IMAD.X R159, R20, 0x1, R2, P1 ;  /* 0x00000001149f0824 */ /* 0x000fec00008e0602 */
[----:B------:R1:W-:Y:S04]  /*e790*/  @P0 LDGSTS.E.BYPASS.LTC128B.128 [R175+0x11100], [R22.64], !P2 ;  /* 0x1110000016af0fae */ /* 0x0003e8000d101d56 */
[----:B------:R1:W-:Y:S04]  /*e7a0*/  @P0 LDGSTS.E.BYPASS.LTC128B.128 [R175+0x12900], [R24.64], !P6 ;  /* 0x1290000018af0fae */ /* 0x0003e8000f101d56 */
[----:B------:R1:W-:Y:S04]  /*e7b0*/  @P0 LDGSTS.E.BYPASS.LTC128B.128 [R175+0x14100], [R26.64], !P5 ;  /* 0x141000001aaf0fae */ /* 0x0003e8000e901d56 */
[----:B------:R1:W-:Y:S02]  /*e7c0*/  @P0 LDGSTS.E.BYPASS.LTC128B.128 [R175+0x15900], [R158.64], !P4 ;  /* 0x159000009eaf0fae */ /* 0x0003e4000e101d56 */
.L_x_432:
        /* <DEDUP_REMOVED lines=8> */
[----:B--2---:R-:W-:Y:S01]  /*e850*/  @P0 IMAD.HI.U32 R0, R2, c[0x0][0x2c8], RZ ;  /* 0x0000b20002000a27 */ /* 0x004fe200078e00ff */
[----:B------:R-:W-:Y:S03]  /*e860*/  PLOP3.LUT P0, PT, PT, PT, UP1, 0x80, 0x0 ;  /* 0x000000000000781c */ /* 0x000fe60003f0f018 */
[----:B-1----:R-:W-:Y:S02]  /*e870*/  IMAD.MOV.U32 R25, RZ, RZ, R2 ;  /* 0x000000ffff197224 */ /* 0x002fe400078e0002 */
[----:B------:R-:W-:Y:S05]  /*e880*/  IMAD.U32 R2, RZ, RZ, UR4 ;  /* 0x00000004ff027e24 */ /* 0x000fea000f8e00ff */
[----:B---3--:R-:W-:Y:S03]  /*e890*/  IADD3 R2, -R20, 0x1, R2 ;  /* 0x0000000114027810 */ /* 0x008fe60007ffe102 */
[----:B------:R-:W-:Y:S01]  /*e8a0*/  @P0 SHF.R.U32.HI R25, RZ, c[0x0][0x2cc], R0 ;  /* 0x0000b300ff190a19 */ /* 0x000fe20000011600 */
[----:B------:R-:W-:Y:S01]  /*e8b0*/  IMAD.U32 R0, RZ, RZ, UR9 ;  /* 0x00000009ff007e24 */ /* 0x000fe2000f8e00ff */
[----:B------:R-:W-:Y:S03]  /*e8c0*/  PLOP3.LUT P0, PT, PT, PT, UP0, 0x40, 0x0 ;  /* 0x000000000000781c */ /* 0x000fe60003f0e808 */
[----:B------:R-:W1:Y:S01]  /*e8d0*/  SHFL.IDX PT, R21, R25, RZ, 0x1c1f ;  /* 0x001c1fff19157589 */ /* 0x000e6200000e0000 */
[----:B------:R-:W-:Y:S04]  /*e8e0*/  IADD3 R0, R2, -c[0x0][0x168], R0 ;  /* 0x80005a0002007a10 */ /* 0x000fe80007ffe000 */
[C---:B------:R-:W-:Y:S02]  /*e8f0*/  IADD3 R24, R0.reuse, c[0x0][0x328], RZ ;  /* 0x0000ca0000187a10 */ /* 0x040fe40007ffe0ff */
[----:B------:R-:W-:Y:S02]  /*e900*/  IADD3 R2, R0, UR17, RZ ;  /* 0x0000001100027c10 */ /* 0x000fe4000fffe0ff */
[----:B------:R-:W-:Y:S01]  /*e910*/  IADD3 R0, -R20, UR4, RZ ;  /* 0x0000000414007c10 */ /* 0x000fe2000fffe1ff */
        /* <DEDUP_REMOVED lines=18> */
.L_x_435:
[----:B------:R-:W-:Y:S04]  /*ea40*/  MOV R20, c[0x0][0x32c] ;  /* 0x0000cb0000147a02 */ /* 0x000fe80000000f00 */
[----:B------:R-:W-:Y:S11]  /*ea50*/  ISETP.NE.AND P0, PT, R20, 0x1, PT ;  /* 0x000000011400780c */ /* 0x000ff60003f05270 */
[----:B------:R-:W-:Y:S02]  /*ea60*/  @!UPT UIADD3 URZ, URZ, URZ, URZ ;  /* 0x0000003f3f3ff290 */ /* 0x000fe4000fffe03f */
[----:B------:R-:W-:Y:S05]  /*ea70*/  @P0 IMAD.HI.U32 R20, R21, c[0x0][0x330], RZ ;  /* 0x0000cc0015140a27 */ /* 0x000fea00078e00ff */
[----:B------:R-:W-:Y:S02]  /*ea80*/  @P0 SHF.R.U32.HI R21, RZ, c[0x0][0x334], R20 ;  /* 0x0000cd00ff150a19 */ /* 0x000fe40000011614 */
.L_x_436:
[----:B------:R-:W-:Y:S05]  /*ea90*/  BSYNC B0 ;  /* 0x0000000000007941 */ /* 0x000fea0003800000 */
.L_x_434:
[----:B------:R-:W-:Y:S05]  /*eaa0*/  IMAD R20, R21, c[0x0][0x32c], R0 ;  /* 0x0000cb0015147a24 */ /* 0x000fea00078e0200 */
[----:B------:R-:W-:Y:S02]  /*eab0*/  IMNMX R26, R26, R20, !PT ;  /* 0x000000141a1a7217 */ /* 0x000fe40007800200 */
[----:B------:R-:W-:Y:S04]  /*eac0*/  IADD3 R20, R20, c[0x0][0x32c], RZ ;  /* 0x0000cb0014147a10 */ /* 0x000fe80007ffe0ff */
[----:B------:R-:W-:Y:S02]  /*ead0*/  IMNMX R27, R27, R20, PT ;  /* 0x000000141b1b7217 */ /* 0x000fe40003800200 */
.L_x_433:
        /* <DEDUP_REMOVED lines=12> */
[----:B------:R-:W-:Y:S01]  /*eba0*/  FSEL R23, R172, -INF , !P0 ;  /* 0xff800000ac177808 */ /* 0x000fe20004000000 */
[----:B------:R-:W-:Y:S01]  /*ebb0*/  UISETP.GE.AND UP1, UPT, UR4, 0x29, UPT ;  /* 0x000000290400788c */ /* 0x000fe2000bf26270 */
[----:B------:R-:W-:Y:S01]  /*ebc0*/  PLOP3.LUT P0, PT, PT, PT, UP0, 0x40, 0x0 ;  /* 0x000000000000781c */ /* 0x000fe20003f0e808 */
[----:B------:R-:W-:Y:S02]  /*ebd0*/  UISETP.GE.AND UP0, UPT, UR4, 0x9, UPT ;  /* 0x000000090400788c */ /* 0x000fe4000bf06270 */
[----:B------:R-:W-:Y:S01]  /*ebe0*/  UP2UR UR29, UPR, URZ, 0x40 ;  /* 0x000000403f1d7883 */ /* 0x000fe20008000000 */
[C---:B------:R-:W-:Y:S01]  /*ebf0*/  ISETP.GT.AND P0, PT, R26.reuse, 0x1, P0 ;  /* 0x000000011a00780c */ /* 0x040fe20000704270 */
[----:B------:R-:W-:Y:S03]  /*ec00*/  UP2UR UR26, UPR, URZ, 0x1 ;  /* 0x000000013f1a7883 */ /* 0x000fe60008000000 */
[----:B------:R-:W-:Y:S04]  /*ec10*/  ISETP.LT.OR P0, PT, R27, 0x2, P0 ;  /* 0x000000021b00780c */ /* 0x000fe80000701670 */
[----:B------:R-:W-:Y:S02]  /*ec20*/  FSEL R22, R173, -INF , !P0 ;  /* 0xff800000ad167808 */ /* 0x000fe40004000000 */
[----:B------:R-:W-:Y:S01]  /*ec30*/  PLOP3.LUT P0, PT, PT, PT, UP0, 0x40, 0x0 ;  /* 0x000000000000781c */ /* 0x000fe20003f0e808 */
[----:B------:R-:W-:Y:S03]  /*ec40*/  UISETP.GE.AND UP0, UPT, UR4, 0xa, UPT ;  /* 0x0000000a0400788c */ /* 0x000fe6000bf06270 */
        /* <DEDUP_REMOVED lines=20> */
[----:B------:R-:W-:Y:S01]  /*ed90*/  PLOP3.LUT P0, PT, PT, PT, UP5, 0x40, 0x0 ;  /* 0x000000000000781c */ /* 0x000fe20003f0e858 */
[----:B------:R-:W1:Y:S03]  /*eda0*/  SHFL.IDX PT, R12, R25, 0x1, 0x1c1f ;  /* 0x003c1f00190c7f89 */ /* 0x000e6600000e0000 */
        /* <DEDUP_REMOVED lines=8> */
[----:B------:R-:W-:Y:S04]  /*ee30*/  ISETP.GT.AND P0, PT, R26, 0x20, P0 ;  /* 0x000000201a00780c */ /* 0x000fe80000704270 */
[C---:B------:R-:W-:Y:S04]  /*ee40*/  ISETP.LT.OR P0, PT, R27.reuse, 0x21, P0 ;  /* 0x000000211b00780c */ /* 0x040fe80000701670 */
[----:B------:R-:W-:Y:S01]  /*ee50*/  FSEL R175, R16, -INF , !P0 ;  /* 0xff80000010af7808 */ /* 0x000fe20004000000 */
[--C-:B-1----:R-:W-:Y:S01]  /*ee60*/  IMAD.IADD R16, R2, 0x1, R12.reuse ;  /* 0x0000000102107824 */ /* 0x102fe200078e020c */
[----:B------:R-:W-:Y:S04]  /*ee70*/  PLOP3.LUT P0, PT, PT, PT, UP2, 0x40, 0x0 ;  /* 0x000000000000781c */ /* 0x000fe80003f0e828 */
[----:B------:R-:W-:Y:S04]  /*ee80*/  ISETP.GT.AND P0, PT, R26, 0x21, P0 ;  /* 0x000000211a00780c */ /* 0x000fe80000704270 */
[----:B------:R-:W-:Y:S04]  /*ee90*/  ISETP.LT.OR P0, PT, R27, 0x22, P0 ;  /* 0x000000221b00780c */ /* 0x000fe80000701670 */
[----:B------:R-:W-:Y:S01]  /*eea0*/  FSEL R174, R17, -INF , !P0 ;  /* 0xff80000011ae7808 */ /* 0x000fe20004000000 */
[----:B------:R-:W-:Y:S01]  /*eeb0*/  IMAD.IADD R17, R24, 0x1, R12 ;  /* 0x0000000118117824 */ /* 0x000fe200078e020c */
[----:B------:R-:W-:Y:S04]  /*eec0*/  PLOP3.LUT P0, PT, PT, PT, UP1, 0x40, 0x0 ;  /* 0x000000000000781c */ /* 0x000fe80003f0e818 */
[----:B------:R-:W-:Y:S04]  /*eed0*/  ISETP.GT.AND P0, PT, R26, 0x28, P0 ;  /* 0x000000281a00780c */ /* 0x000fe80000704270 */
[C---:B------:R-:W-:Y:S04]  /*eee0*/  ISETP.LT.OR P0, PT, R27.reuse, 0x29, P0 ;  /* 0x000000291b00780c */ /* 0x040fe80000701670 */
[----:B------:R-:W-:Y:S02]  /*eef0*/  FSEL R173, R18, -INF , !P0 ;  /* 0xff80000012ad7808 */ /* 0x000fe40004000000 */
[----:B------:R-:W-:Y:S04]  /*ef00*/  PLOP3.LUT P0, PT, PT, PT, UP0, 0x40, 0x0 ;  /* 0x000000000000781c */ /* 0x000fe80003f0e808 */
[----:B------:R-:W-:Y:S04]  /*ef10*/  ISETP.GT.AND P0, PT, R26, 0x29, P0 ;  /* 0x000000291a00780c */ /* 0x000fe80000704270 */
[----:B------:R-:W-:Y:S04]  /*ef20*/  ISETP.LT.OR P0, PT, R27, 0x2a, P0 ;  /* 0x0000002a1b00780c */ /* 0x000fe80000701670 */
[----:B------:R-:W-:Y:S02]  /*ef30*/  FSEL R19, R19, -INF , !P0 ;  /* 0xff80000013137808 */ /* 0x000fe40004000000 */
        /* <DEDUP_REMOVED lines=19> */
.L_x_439:
[----:B------:R-:W-:Y:S04]  /*f070*/  MOV R2, 0x1 ;  /* 0x0000000100027802 */ /* 0x000fe80000000f00 */
[----:B------:R-:W-:Y:S11]  /*f080*/  ISETP.NE.AND P0, PT, R2, c[0x0][0x32c], PT ;  /* 0x0000cb0002007a0c */ /* 0x000ff60003f05270 */
[----:B------:R-:W-:Y:S02]  /*f090*/  @!UPT UIADD3 URZ, URZ, URZ, URZ ;  /* 0x0000003f3f3ff290 */ /* 0x000fe4000fffe03f */
[----:B------:R-:W-:Y:S05]  /*f0a0*/  @P0 IMAD.HI.U32 R2, R12, c[0x0][0x330], RZ ;  /* 0x0000cc000c020a27 */ /* 0x000fea00078e00ff */
[----:B------:R-:W-:Y:S02]  /*f0b0*/  @P0 SHF.R.U32.HI R12, RZ, c[0x0][0x334], R2 ;  /* 0x0000cd00ff0c0a19 */ /* 0x000fe40000011602 */
.L_x_440:
[----:B------:R-:W-:Y:S05]  /*f0c0*/  BSYNC B0 ;  /* 0x0000000000007941 */ /* 0x000fea0003800000 */
.L_x_438:
[----:B------:R-:W-:Y:S05]  /*f0d0*/  IMAD R0, R12, c[0x0][0x32c], R0 ;  /* 0x0000cb000c007a24 */ /* 0x000fea00078e0200 */
[----:B------:R-:W-:Y:S02]  /*f0e0*/  IMNMX R16, R16, R0, !PT ;  /* 0x0000000010107217 */ /* 0x000fe40007800200 */
[----:B------:R-:W-:Y:S04]  /*f0f0*/  IADD3 R0, R0, c[0x0][0x32c], RZ ;  /* 0x0000cb0000007a10 */ /* 0x000fe80007ffe0ff */
[----:B------:R-:W-:Y:S02]  /*f100*/  IMNMX R17, R17, R0, PT ;  /* 0x0000000011117217 */ /* 0x000fe40003800200 */
.L_x_437:
        /* <DEDUP_REMOVED lines=39> */
[----:B------:R-:W-:Y:S02]  /*f380*/  FMUL.FTZ R2, R2, c[0x0][0x2d0] ;  /* 0x0000b40002027a20 */ /* 0x000fe40000410000 */
[--C-:B------:R-:W-:Y:S01]  /*f390*/  FFMA.FTZ R27, R20, c[0x0][0x2d0], -R172.reuse ;  /* 0x0000b400141b7a23 */ /* 0x100fe200000108ac */
[----:B------:R-:W-:Y:S01]  /*f3a0*/  FSEL R14, R177, -INF , !P0 ;  /* 0xff800000b10e7808 */ /* 0x000fe20004000000 */
[--C-:B------:R-:W-:Y:S01]  /*f3b0*/  FFMA.FTZ R18, R23, c[0x0][0x2d0], -R172.reuse ;  /* 0x0000b40017127a23 */ /* 0x100fe200000108ac */
[----:B------:R-:W-:Y:S01]  /*f3c0*/  PLOP3.LUT P0, PT, PT, PT, UP3, 0x40, 0x0 ;  /* 0x000000000000781c */ /* 0x000fe20003f0e838 */
[----:B------:R-:W-:Y:S01]  /*f3d0*/  UISETP.NE.AND UP3, UPT, UR28, URZ, UPT ;  /* 0x0000003f1c00728c */ /* 0x000fe2000bf65270 */
[--C-:B------:R-:W-:Y:S02]  /*f3e0*/  FFMA.FTZ R13, R22, c[0x0][0x2d0], -R172.reuse ;  /* 0x0000b400160d7a23 */ /* 0x100fe400000108ac */
[----:B------:R-:W-:Y:S01]  /*f3f0*/  ISETP.GT.AND P0, PT, R16, 0x1, P0 ;  /* 0x000000011000780c */ /* 0x000fe20000704270 */
[----:B------:R-:W-:Y:S01]  /*f400*/  MUFU.EX2 R18, R18 ;  /* 0x0000001200127308 */ /* 0x000fe20000000800 */
[--C-:B------:R-:W-:Y:S02]  /*f410*/  FFMA.FTZ R12, R8, c[0x0][0x2d0], -R172.reuse ;  /* 0x0000b400080c7a23 */ /* 0x100fe400000108ac */
[----:B------:R-:W-:Y:S01]  /*f420*/  ISETP.LT.OR P0, PT, R17, 0x2, P0 ;  /* 0x000000021100780c */ /* 0x000fe20000701670 */
[--C-:B------:R-:W-:Y:S02]  /*f430*/  FFMA.FTZ R8, R168, c[0x0][0x2d0], -R172.reuse ;  /* 0x0000b400a8087a23 */ /* 0x100fe400000108ac */
[--C-:B------:R-:W-:Y:S01]  /*f440*/  FFMA.FTZ R171, R21, c[0x0][0x2d0], -R172.reuse ;  /* 0x0000b40015ab7a23 */ /* 0x100fe200000108ac */
[----:B------:R-:W-:Y:S01]  /*f450*/  FSEL R11, R176, -INF , !P0 ;  /* 0xff800000b00b7808 */ /* 0x000fe20004000000 */
[--C-:B------:R-:W-:Y:S01]  /*f460*/  FFMA.FTZ R175, R175, c[0x0][0x2d0], -R172.reuse ;  /* 0x0000b400afaf7a23 */ /* 0x100fe200000108ac */
[----:B------:R-:W-:Y:S01]  /*f470*/  PLOP3.LUT P0, PT, PT, PT, UP2, 0x40, 0x0 ;  /* 0x000000000000781c */ /* 0x000fe20003f0e828 */
[----:B------:R-:W-:Y:S01]  /*f480*/  UISETP.NE.AND UP2, UPT, UR27, URZ, UPT ;  /* 0x0000003f1b00728c */ /* 0x000fe2000bf45270 */
[----:B------:R-:W1:Y:S01]  /*f490*/  MUFU.EX2 R13, R13 ;  /* 0x0000000d000d7308 */ /* 0x000e620000000800 */
[--C-:B------:R-:W-:Y:S01]  /*f4a0*/  FFMA.FTZ R174, R174, c[0x0][0x2d0], -R172.reuse ;  /* 0x0000b400aeae7a23 */ /* 0x100fe200000108ac */
[----:B------:R-:W-:Y:S01]  /*f4b0*/  ISETP.GT.AND P0, PT, R16, 0x8, P0 ;  /* 0x000000081000780c */ /* 0x000fe20000704270 */
[--C-:B------:R-:W-:Y:S02]  /*f4c0*/  FFMA.FTZ R173, R173, c[0x0][0x2d0], -R172.reuse ;  /* 0x0000b400adad7a23 */ /* 0x100fe400000108ac */
[----:B------:R-:W-:Y:S01]  /*f4d0*/  FFMA.FTZ R172, R19, c[0x0][0x2d0], -R172 ;  /* 0x0000b40013ac7a23 */ /* 0x000fe200000108ac */
[C---:B------:R-:W-:Y:S04]  /*f4e0*/  ISETP.LT.OR P0, PT, R17.reuse, 0x9, P0 ;  /* 0x000000091100780c */ /* 0x040fe80000701670 */
[----:B------:R-:W-:Y:S01]  /*f4f0*/  FSEL R10, R10, -INF , !P0 ;  /* 0xff8000000a0a7808 */ /* 0x000fe20004000000 */
[----:B------:R-:W-:Y:S01]  /*f500*/  MUFU.EX2 R12, R12 ;  /* 0x0000000c000c7308 */ /* 0x000fe20000000800 */
[----:B------:R-:W-:Y:S01]  /*f510*/  PLOP3.LUT P0, PT, PT, PT, UP1, 0x40, 0x0 ;  /* 0x000000000000781c */ /* 0x000fe20003f0e818 */
[----:B------:R-:W-:Y:S03]  /*f520*/  UISETP.NE.AND UP1, UPT, UR26, URZ, UPT ;  /* 0x0000003f1a00728c */ /* 0x000fe6000bf25270 */
[C---:B------:R-:W-:Y:S04]  /*f530*/  ISETP.GT.AND P0, PT, R16.reuse, 0x9, P0 ;  /* 0x000000091000780c */ /* 0x040fe80000704270 */
[----:B------:R-:W-:Y:S01]  /*f540*/  ISETP.LT.OR P0, PT, R17, 0xa, P0 ;  /* 0x0000000a1100780c */ /* 0x000fe20000701670 */
[----:B------:R-:W-:Y:S03]  /*f550*/  MUFU.EX2 R8, R8 ;  /* 0x0000000800087308 */ /* 0x000fe60000000800 */
[----:B------:R-:W-:Y:S02]  /*f560*/  FSEL R169, R169, -INF , !P0 ;  /* 0xff800000a9a97808 */ /* 0x000fe40004000000 */
[----:B------:R-:W-:Y:S01]  /*f570*/  PLOP3.LUT P0, PT, PT, PT, UP0, 0x40, 0x0 ;  /* 0x000000000000781c */ /* 0x000fe20003f0e808 */
[----:B------:R-:W-:Y:S01]  /*f580*/  UISETP.NE.AND UP0, UPT, UR25, URZ, UPT ;  /* 0x0000003f1900728c */ /* 0x000fe2000bf05270 */
[----:B-1----:R-:W-:Y:S02]  /*f590*/  F2FP.BF16.PACK_AB R168, R13, R18 ;  /* 0x000000120da8723e */ /* 0x002fe400000010ff */
[C---:B------:R-:W-:Y:S01]  /*f5a0*/  ISETP.GT.AND P0, PT, R16.reuse, 0x10, P0 ;  /* 0x000000101000780c */ /* 0x040fe20000704270 */
[----:B------:R-:W-:Y:S03]  /*f5b0*/  MUFU.EX2 R172, R172 ;  /* 0x000000ac00ac7308 */ /* 0x000fe60000000800 */
[----:B------:R-:W-:Y:S04]  /*f5c0*/  ISETP.LT.OR P0, PT, R17, 0x11, P0 ;  /* 0x000000111100780c */ /* 0x000fe80000701670 */
[----:B------:R-:W-:Y:S02]  /*f5d0*/  FSEL R24, R9, -INF , !P0 ;  /* 0xff80000009187808 */ /* 0x000fe40004000000 */
[----:B------:R-:W-:Y:S01]  /*f5e0*/  PLOP3.LUT P0, PT, PT, PT, UP6, 0x40, 0x0 ;  /* 0x000000000000781c */ /* 0x000fe20003f0e868 */
[----:B------:R-:W-:Y:S03]  /*f5f0*/  MUFU.EX2 R175, R175 ;  /* 0x000000af00af7308 */ /* 0x000fe60000000800 */
[C---:B------:R-:W-:Y:S04]  /*f600*/  ISETP.GT.AND P0, PT, R16.reuse, 0x11, P0 ;  /* 0x000000111000780c */ /* 0x040fe80000704270 */
[----:B------:R-:W-:Y:S03]  /*f610*/  ISETP.LT.OR P0, PT, R17, 0x12, P0 ;  /* 0x000000121100780c */ /* 0x000fe60000701670 */
[----:B------:R-:W-:Y:S01]  /*f620*/  MUFU.EX2 R174, R174 ;  /* 0x000000ae00ae7308 */ /* 0x000fe20000000800 */
[----:B------:R-:W-:Y:S02]  /*f630*/  FSEL R179, R179, -INF , !P0 ;  /* 0xff800000b3b37808 */ /* 0x000fe40004000000 */
[----:B------:R-:W-:Y:S04]  /*f640*/  PLOP3.LUT P0, PT, PT, PT, UP5, 0x40, 0x0 ;  /* 0x000000000000781c */ /* 0x000fe80003f0e858 */
[----:B------:R-:W-:Y:S03]  /*f650*/  ISETP.GT.AND P0, PT, R16, 0x18, P0 ;  /* 0x000000181000780c */ /* 0x000fe60000704270 */
[----:B------:R-:W-:Y:S01]  /*f660*/  MUFU.EX2 R173, R173 ;  /* 0x000000ad00ad7308 */ /* 0x000fe20000000800 */
[C---:B------:R-:W-:Y:S04]  /*f670*/  ISETP.LT.OR P0, PT, R17.reuse, 0x19, P0 ;  /* 0x000000191100780c */ /* 0x040fe80000701670 */
        /* <DEDUP_REMOVED lines=8> */
[----:B------:R-:W-:Y:S02]  /*f700*/  FSEL R159, R6, -INF , !P0 ;  /* 0xff800000069f7808 */ /* 0x000fe40004000000 */
[----:B------:R-:W1:Y:S01]  /*f710*/  MUFU.EX2 R6, R2 ;  /* 0x0000000200067308 */ /* 0x000e620000000800 */
[----:B------:R-:W-:Y:S04]  /*f720*/  PLOP3.LUT P0, PT, PT, PT, UP2, 0x40, 0x0 ;  /* 0x000000000000781c */ /* 0x000fe80003f0e828 */
[C---:B------:R-:W-:Y:S04]  /*f730*/  ISETP.GT.AND P0, PT, R16.reuse, 0x21, P0 ;  /* 0x000000211000780c */ /* 0x040fe80000704270 */
[----:B------:R-:W-:Y:S04]  /*f740*/  ISETP.LT.OR P0, PT, R17, 0x22, P0 ;  /* 0x000000221100780c */ /* 0x000fe80000701670 */
[----:B------:R-:W-:Y:S02]  /*f750*/  FSEL R158, R5, -INF , !P0 ;  /* 0xff800000059e7808 */ /* 0x000fe40004000000 */
[----:B------:R-:W-:Y:S04]  /*f760*/  PLOP3.LUT P0, PT, PT, PT, UP1, 0x40, 0x0 ;  /* 0x000000000000781c */ /* 0x000fe80003f0e818 */
[----:B------:R-:W-:Y:S04]  /*f770*/  ISETP.GT.AND P0, PT, R16, 0x28, P0 ;  /* 0x000000281000780c */ /* 0x000fe80000704270 */
[----:B------:R-:W-:Y:S01]  /*f780*/  ISETP.LT.OR P0, PT, R17, 0x29, P0 ;  /* 0x000000291100780c */ /* 0x000fe20000701670 */
[----:B-1----:R-:W-:Y:S01]  /*f790*/  FMUL.FTZ R20, R6, R148 ;  /* 0x0000009406147220 */ /* 0x002fe20000410000 */
[----:B------:R-:W-:Y:S01]  /*f7a0*/  FMNMX.FTZ R2, R14, R156, !PT ;  /* 0x0000009c0e027209 */ /* 0x000fe20007810000 */
[----:B------:R-:W3:Y:S01]  /*f7b0*/  LDL.LU R148, [R1+0x40] ;  /* 0x0000400001947983 */ /* 0x000ee20000300800 */
[----:B------:R-:W-:Y:S01]  /*f7c0*/  FSEL R157, R15, -INF , !P0 ;  /* 0xff8000000f9d7808 */ /* 0x000fe20004000000 */
[C---:B------:R-:W-:Y:S01]  /*f7d0*/  FMUL.FTZ R9, R6.reuse, R137 ;  /* 0x0000008906097220 */ /* 0x040fe20000410000 */
[----:B------:R-:W-:Y:S01]  /*f7e0*/  FMNMX.FTZ R2, R11, R2, !PT ;  /* 0x000000020b027209 */ /* 0x000fe20007810000 */
[C---:B------:R-:W-:Y:S01]  /*f7f0*/  FMUL.FTZ R21, R6.reuse, R149 ;  /* 0x0000009506157220 */ /* 0x040fe20000410000 */
[----:B------:R-:W-:Y:S01]  /*f800*/  PLOP3.LUT P0, PT, PT, PT, UP0, 0x40, 0x0 ;  /* 0x000000000000781c */ /* 0x000fe20003f0e808 */
[----:B------:R-:W-:Y:S01]  /*f810*/  FMUL.FTZ R28, R6, R28 ;  /* 0x0000001c061c7220 */ /* 0x000fe20000410000 */
[----:B------:R-:W-:Y:S01]  /*f820*/  FMNMX.FTZ R2, R10, R2, !PT ;  /* 0x000000020a027209 */ /* 0x000fe20007810000 */
[----:B------:R-:W-:Y:S01]  /*f830*/  FMUL.FTZ R29, R6, R29 ;  /* 0x0000001d061d7220 */ /* 0x000fe20000410000 */
[----:B------:R-:W-:Y:S01]  /*f840*/  ISETP.GT.AND P0, PT, R16, 0x29, P0 ;  /* 0x000000291000780c */ /* 0x000fe20000704270 */
[C---:B------:R-:W-:Y:S01]  /*f850*/  FMUL.FTZ R16, R6.reuse, R144 ;  /* 0x0000009006107220 */ /* 0x040fe20000410000 */
[----:B------:R-:W-:Y:S01]  /*f860*/  FMNMX.FTZ R2, R169, R2, !PT ;  /* 0x00000002a9027209 */ /* 0x000fe20007810000 */
[C---:B------:R-:W-:Y:S01]  /*f870*/  FMUL.FTZ R32, R6.reuse, R32 ;  /* 0x0000002006207220 */ /* 0x040fe20000410000 */
[----:B------:R-:W-:Y:S01]  /*f880*/  ISETP.LT.OR P0, PT, R17, 0x2a, P0 ;  /* 0x0000002a1100780c */ /* 0x000fe20000701670 */
[----:B------:R-:W-:Y:S01]  /*f890*/  FMUL.FTZ R17, R6, R145 ;  /* 0x0000009106117220 */ /* 0x000fe20000410000 */
[----:B------:R-:W-:Y:S01]  /*f8a0*/  FMNMX.FTZ R2, R24, R2, !PT ;  /* 0x0000000218027209 */ /* 0x000fe20007810000 */
[C---:B------:R-:W-:Y:S01]  /*f8b0*/  FMUL.FTZ R33, R6.reuse, R33 ;  /* 0x0000002106217220 */ /* 0x040fe20000410000 */
[----:B------:R-:W-:Y:S01]  /*f8c0*/  FSEL R3, R7, -INF , !P0 ;  /* 0xff80000007037808 */ /* 0x000fe20004000000 */
        /* <DEDUP_REMOVED lines=15> */
[----:B------:R-:W-:Y:S01]  /*f9c0*/  UISETP.GT.AND UP0, UPT, UR24, UR8, UPT ;  /* 0x000000081800728c */ /* 0x000fe2000bf04270 */
[----:B------:R-:W-:Y:S01]  /*f9d0*/  FMUL.FTZ R48, R6, R48 ;  /* 0x0000003006307220 */ /* 0x000fe20000410000 */
[----:B------:R-:W-:Y:S01]  /*f9e0*/  FMNMX.FTZ R2, R158, R2, !PT ;  /* 0x000000029e027209 */ /* 0x000fe20007810000 */
[----:B--2---:R-:W-:Y:S01]  /*f9f0*/  FFMA.FTZ R5, R6, R170, R18 ;  /* 0x000000aa06057223 */ /* 0x004fe20000010012 */
[----:B------:R-:W-:Y:S01]  /*fa00*/  F2FP.BF16.PACK_AB R170, R8, R12 ;  /* 0x0000000c08aa723e */ /* 0x000fe200000010ff */
[C---:B------:R-:W-:Y:S01]  /*fa10*/  FMUL.FTZ R49, R6.reuse, R49 ;  /* 0x0000003106317220 */ /* 0x040fe20000410000 */
[----:B------:R-:W-:Y:S01]  /*fa20*/  FMNMX.FTZ R2, R157, R2, !PT ;  /* 0x000000029d027209 */ /* 0x000fe20007810000 */
[----:B------:R-:W-:Y:S01]  /*fa30*/  FADD.FTZ R5, R13, R5 ;  /* 0x000000050d057221 */ /* 0x000fe20000010000 */
[----:B------:R-:W-:Y:S01]  /*fa40*/  UMOV UR24, UR4 ;  /* 0x0000000400187c82 */ /* 0x000fe20008000000 */
[----:B------:R-:W-:Y:S01]  /*fa50*/  FMUL.FTZ R13, R6, R141 ;  /* 0x0000008d060d7220 */ /* 0x000fe20000410000 */
[----:B------:R-:W-:Y:S01]  /*fa60*/  FMNMX.FTZ R2, R3, R2, !PT ;  /* 0x0000000203027209 */ /* 0x000fe20007810000 */
[----:B------:R-:W-:Y:S02]  /*fa70*/  FADD.FTZ R5, R12, R5 ;  /* 0x000000050c057221 */ /* 0x000fe40000010000 */
[----:B------:R-:W-:Y:S01]  /*fa80*/  FMUL.FTZ R12, R6, R140 ;  /* 0x0000008c060c7220 */ /* 0x000fe20000410000 */
[----:B------:R-:W-:Y:S01]  /*fa90*/  MOV R140, R26 ;  /* 0x0000001a008c7202 */ /* 0x000fe20000000f00 */
[----:B------:R-:W1:Y:S01]  /*faa0*/  SHFL.BFLY PT, R4, R2, 0x2, 0x1f ;  /* 0x0c401f0002047f89 */ /* 0x000e6200000e0000 */
[----:B------:R-:W-:Y:S02]  /*fab0*/  FADD.FTZ R177, R8, R5 ;  /* 0x0000000508b17221 */ /* 0x000fe40000010000 */
[C---:B------:R-:W-:Y:S02]  /*fac0*/  FMUL.FTZ R8, R6.reuse, R136 ;  /* 0x0000008806087220 */ /* 0x040fe40000410000 */
[C---:B------:R-:W-:Y:S01]  /*fad0*/  FMUL.FTZ R5, R6.reuse, R133 ;  /* 0x0000008506057220 */ /* 0x040fe20000410000 */
[----:B------:R-:W-:Y:S01]  /*fae0*/  MOV R133, R27 ;  /* 0x0000001b00857202 */ /* 0x000fe20000000f00 */
[C---:B------:R-:W-:Y:S02]  /*faf0*/  FMUL.FTZ R52, R6.reuse, R52 ;  /* 0x0000003406347220 */ /* 0x040fe40000410000 */
[C---:B------:R-:W-:Y:S01]  /*fb00*/  FMUL.FTZ R53, R6.reuse, R53 ;  /* 0x0000003506357220 */ /* 0x040fe20000410000 */
[----:B------:R-:W-:Y:S01]  /*fb10*/  MOV R149, R133 ;  /* 0x0000008500957202 */ /* 0x000fe20000000f00 */
        /* <DEDUP_REMOVED lines=323> */
.L_x_428:
[----:B------:R-:W2:Y:S04]  /*10f50*/  LDL.LU R6, [R1+0x44] ;  /* 0x0000440001067983 */ /* 0x000ea80000300800 */
[----:B-1----:R-:W3:Y:S01]  /*10f60*/  LDL.LU R4, [R1+0x40] ;  /* 0x0000400001047983 */ /* 0x002ee20000300800 */
[----:B------:R-:W-:-:S03]  /*10f70*/  PLOP3.LUT P2, PT, PT, PT, PT, 0x8, 0x0 ;  /* 0x000000000000781c */ /* 0x000fc60003f4e170 */
        /* <DEDUP_REMOVED lines=13> */
[----:B------:R-:W-:-:S03]  /*11050*/  @P1 MOV R8, 0x3f317218 ;  /* 0x3f31721800081802 */ /* 0x000fc60000000f00 */
[----:B------:R-:W-:Y:S02]  /*11060*/  @P0 MOV R10, 0x3f317218 ;  /* 0x3f317218000a0802 */ /* 0x000fe40000000f00 */
[----:B------:R-:W-:Y:S02]  /*11070*/  @P1 FMUL.FTZ R8, R8, c[0x0][0x2d0] ;  /* 0x0000b40008081a20 */ /* 0x000fe40000410000 */
[----:B------:R-:W2:Y:S08]  /*11080*/  @P0 MUFU.LG2 R7, R4 ;  /* 0x0000000400070308 */ /* 0x000eb00000000c00 */
[----:B------:R-:W3:Y:S01]  /*11090*/  @P1 MUFU.LG2 R5, R5 ;  /* 0x0000000500051308 */ /* 0x000ee20000000c00 */
[----:B-1----:R-:W-:-:S02]  /*110a0*/  FMUL.FTZ R132, R6, R132 ;  /* 0x0000008406847220 */ /* 0x002fc40000410000 */
[C---:B------:R-:W-:Y:S02]  /*110b0*/  FMUL.FTZ R133, R6.reuse, R133 ;  /* 0x0000008506857220 */ /* 0x040fe40000410000 */
[C---:B------:R-:W-:Y:S02]  /*110c0*/  FMUL.FTZ R136, R6.reuse, R136 ;  /* 0x0000008806887220 */ /* 0x040fe40000410000 */
[----:B------:R-:W-:Y:S01]  /*110d0*/  FMUL.FTZ R137, R6, R137 ;  /* 0x0000008906897220 */ /* 0x000fe20000410000 */
[----:B------:R1:W4:Y:S01]  /*110e0*/  @P0 MUFU.RCP R3, R4 ;  /* 0x0000000400030308 */ /* 0x0003220000001000 */
[----:B--2---:R-:W-:Y:S02]  /*110f0*/  @P0 FMUL.FTZ R9, R7, 0.69314718246459960938 ;  /* 0x3f31721807090820 */ /* 0x004fe40000410000 */
[----:B------:R-:W-:Y:S02]  /*11100*/  @P0 FMUL.FTZ R7, R10, c[0x0][0x2d0] ;  /* 0x0000b4000a070a20 */ /* 0x000fe40000410000 */
[----:B------:R-:W-:-:S02]  /*11110*/  FMUL.FTZ R140, R6, R140 ;  /* 0x0000008c068c7220 */ /* 0x000fc40000410000 */
[C---:B------:R-:W-:Y:S02]  /*11120*/  FMUL.FTZ R141, R6.reuse, R141 ;  /* 0x0000008d068d7220 */ /* 0x040fe40000410000 */
[----:B---3--:R-:W-:Y:S02]  /*11130*/  @P1 FMUL.FTZ R5, R5, 0.69314718246459960938 ;  /* 0x3f31721805051820 */ /* 0x008fe40000410000 */
[C---:B------:R-:W-:Y:S02]  /*11140*/  FMUL.FTZ R144, R6.reuse, R144 ;  /* 0x0000009006907220 */ /* 0x040fe40000410000 */
[C---:B------:R-:W-:Y:S02]  /*11150*/  FMUL.FTZ R145, R6.reuse, R145 ;  /* 0x0000009106917220 */ /* 0x040fe40000410000 */
[C---:B------:R-:W-:Y:S01]  /*11160*/  FMUL.FTZ R148, R6.reuse, R148 ;  /* 0x0000009406947220 */ /* 0x040fe20000410000 */
[----:B-1----:R-:W-:Y:S01]  /*11170*/  MOV R4, 0xff800000 ;  /* 0xff80000000047802 */ /* 0x002fe20000000f00 */
        /* <DEDUP_REMOVED lines=54> */
[----:B------:R-:W-:Y:S01]  /*114e0*/  FMUL.FTZ R129, R6, R129 ;  /* 0x0000008106817220 */ /* 0x000fe20000410000 */
[----:B------:R-:W-:Y:S01]  /*114f0*/  MOV R6, 0xff800000 ;  /* 0xff80000000067802 */ /* 0x000fe20000000f00 */
[----:B----4-:R-:W-:-:S02]  /*11500*/  FMUL.FTZ R134, R3, R134 ;  /* 0x0000008603867220 */ /* 0x010fc40000410000 */
        /* <DEDUP_REMOVED lines=62> */
[----:B------:R-:W-:Y:S02]  /*118f0*/  FMUL.FTZ R131, R3, R131 ;  /* 0x0000008303837220 */ /* 0x000fe40000410000 */
[----:B------:R-:W-:Y:S02]  /*11900*/  @P1 FFMA.FTZ R4, R8, R0, R5 ;  /* 0x0000000008041223 */ /* 0x000fe40000010005 */
[----:B------:R-:W-:Y:S02]  /*11910*/  @P0 FFMA.FTZ R6, R7, R2, R9 ;  /* 0x0000000207060223 */ /* 0x000fe40000010009 */
.L_x_386:
[----:B------:R-:W-:Y:S05]  /*11920*/  @P2 BRA `(.L_x_442) ;  /* 0x00001f7000002947 */ /* 0x000fea0003800000 */
[----:B------:R-:W3:Y:S01]  /*11930*/  S2R R3, SR_TID.X ;  /* 0x0000000000037919 */ /* 0x000ee20000002100 */
[----:B------:R-:W-:Y:S01]  /*11940*/  IMAD R7, RZ, RZ, -UR11 ;  /* 0x8000000bff077e24 */ /* 0x000fe2000f8e02ff */
[----:B------:R-:W-:Y:S01]  /*11950*/  USHF.R.S32.HI UR6, URZ, 0x1f, UR11 ;  /* 0x0000001f3f067899 */ /* 0x000fe2000801140b */
[----:B------:R-:W-:Y:S01]  /*11960*/  IMAD.MOV.U32 R11, RZ, RZ, c[0x0][0x4e8] ;  /* 0x00013a00ff0b7624 */ /* 0x000fe200078e00ff */
[----:B------:R-:W4:Y:S01]  /*11970*/  S2R R0, SR_CTAID.Y ;  /* 0x0000000000007919 */ /* 0x000f220000002600 */
[----:B------:R-:W-:Y:S01]  /*11980*/  ULDC.64 UR4, c[0x0][0x4d0] ;  /* 0x0001340000047ab9 */ /* 0x000fe20000000a00 */
[----:B------:R-:W-:Y:S01]  /*11990*/  BSSY B0, `(.L_x_443) ;  /* 0x000012d000007945 */ /* 0x000fe20003800000 */
[----:B------:R-:W-:Y:S01]  /*119a0*/  UIMAD UR7, UR6, UR4, URZ ;  /* 0x00000004060772a4 */ /* 0x000fe2000f8e023f */
[----:B------:R-:W5:Y:S01]  /*119b0*/  S2R R9, SR_CTAID.Z ;  /* 0x0000000000097919 */ /* 0x000f620000002700 */
[----:B------:R-:W-:Y:S01]  /*119c0*/  UIMAD.WIDE.U32 UR8, UR11, UR4, URZ ;  /* 0x000000040b0872a5 */ /* 0x000fe2000f8e003f */
[C---:B------:R-:W-:Y:S01]  /*119d0*/  ISETP.NE.AND P1, PT, R11.reuse, 0x1, PT ;  /* 0x000000010b00780c */ /* 0x040fe20003f25270 */
[----:B------:R-:W-:Y:S01]  /*119e0*/  UIMAD UR7, UR11, UR5, UR7 ;  /* 0x000000050b0772a4 */ /* 0x000fe2000f8e0207 */
[----:B------:R-:W1:Y:S01]  /*119f0*/  S2R R10, SR_CTAID.X ;  /* 0x00000000000a7919 */ /* 0x000e620000002500 */
[----:B------:R-:W-:Y:S01]  /*11a00*/  IMAD R11, R11, c[0x0][0x388], RZ ;  /* 0x0000e2000b0b7a24 */ /* 0x000fe200078e02ff */
[----:B------:R-:W-:Y:S01]  /*11a10*/  ULDC.64 UR4, c[0x0][0x438] ;  /* 0x00010e0000047ab9 */ /* 0x000fe20000000a00 */
[----:B------:R-:W-:Y:S01]  /*11a20*/  MOV R17, UR9 ;  /* 0x0000000900117c02 */ /* 0x000fe20008000f00 */
[----:B------:R-:W-:Y:S01]  /*11a30*/  UIMAD.WIDE.U32 UR12, UR11, UR4, URZ ;  /* 0x000000040b0c72a5 */ /* 0x000fe2000f8e003f */
[----:B------:R-:W-:Y:S01]  /*11a40*/  IMAD.U32 R16, RZ, RZ, UR8 ;  /* 0x00000008ff107e24 */ /* 0x000fe2000f8e00ff */
[----:B------:R-:W-:-:S02]  /*11a50*/  UIMAD UR4, UR6, UR4, URZ ;  /* 0x00000004060472a4 */ /* 0x000fc4000f8e023f */
[----:B------:R-:W-:Y:S02]  /*11a60*/  UIADD3 UR7, UR9, UR7, URZ ;  /* 0x0000000709077290 */ /* 0x000fe4000fffe03f */
[----:B------:R-:W-:Y:S01]  /*11a70*/  UIMAD UR4, UR11, UR5, UR4 ;  /* 0x000000050b0472a4 */ /* 0x000fe2000f8e0204 */
[----:B------:R-:W-:Y:S01]  /*11a80*/  MOV R14, UR12 ;  /* 0x0000000c000e7c02 */ /* 0x000fe20008000f00 */
[----:B------:R-:W-:Y:S01]  /*11a90*/  IMAD.U32 R15, RZ, RZ, UR13 ;  /* 0x0000000dff0f7e24 */ /* 0x000fe2000f8e00ff */
[----:B-1-3--:R-:W-:Y:S01]  /*11aa0*/  SHF.R.S32.HI R2, RZ, 0x1f, R3 ;  /* 0x0000001fff027819 */ /* 0x00afe20000011403 */
[----:B------:R-:W-:Y:S01]  /*11ab0*/  UIADD3 UR4, UR13, UR4, URZ ;  /* 0x000000040d047290 */ /* 0x000fe2000fffe03f */
[----:B------:R-:W-:Y:S02]  /*11ac0*/  IMAD.U32 R17, RZ, RZ, UR7 ;  /* 0x00000007ff117e24 */ /* 0x000fe4000f8e00ff */
[----:B----4-:R-:W-:Y:S01]  /*11ad0*/  IMAD R7, R7, c[0x0][0x550], R0 ;  /* 0x0001540007077a24 */ /* 0x010fe200078e0200 */
[----:B------:R-:W-:-:S02]  /*11ae0*/  LEA.HI R0, R2, R3, RZ, 0x5 ;  /* 0x0000000302007211 */ /* 0x000fc400078f28ff */
[----:B------:R-:W-:Y:S01]  /*11af0*/  LEA.HI R2, R2, R3, RZ, 0x2 ;  /* 0x0000000302027211 */ /* 0x000fe200078f10ff */
[----:B------:R-:W-:Y:S01]  /*11b00*/  IMAD.U32 R15, RZ, RZ, UR4 ;  /* 0x00000004ff0f7e24 */ /* 0x000fe2000f8e00ff */
[----:B------:R-:W-:Y:S01]  /*11b10*/  LOP3.LUT R5, R0, 0xffffffe0, RZ, 0xc0, !PT ;  /* 0xffffffe000057812 */ /* 0x000fe200078ec0ff */
[----:B-----5:R-:W-:Y:S01]  /*11b20*/  IMAD.WIDE.U32 R16, R9, c[0x0][0x4d8], R16 ;  /* 0x0001360009107a25 */ /* 0x020fe200078e0010 */
[--C-:B------:R-:W-:Y:S02]  /*11b30*/  SHF.R.S32.HI R13, RZ, 0x5, R0.reuse ;  /* 0x00000005ff0d7819 */ /* 0x100fe40000011400 */
[----:B------:R-:W-:Y:S01]  /*11b40*/  SHF.R.S32.HI R0, RZ, 0x1f, R0 ;  /* 0x0000001fff007819 */ /* 0x000fe20000011400 */
[----:B------:R-:W-:Y:S01]  /*11b50*/  IMAD.IADD R5, R3, 0x1, -R5 ;  /* 0x0000000103057824 */ /* 0x000fe200078e0a05 */
[----:B------:R-:W-:Y:S01]  /*11b60*/  LOP3.LUT R2, R2, 0xfffffffc, RZ, 0xc0, !PT ;  /* 0xfffffffc02027812 */ /* 0x000fe200078ec0ff */
[----:B------:R-:W-:Y:S01]  /*11b70*/  IMAD.WIDE.U32 R14, R9, c[0x0][0x440], R14 ;  /* 0x00011000090e7a25 */ /* 0x000fe200078e000e */
[----:B------:R-:W-:-:S02]  /*11b80*/  LEA.HI R0, R0, R13, RZ, 0x3 ;  /* 0x0000000d00007211 */ /* 0x000fc400078f18ff */
[----:B------:R-:W-:Y:S02]  /*11b90*/  IADD3 R2, -R2, R3, RZ ;  /* 0x0000000302027210 */ /* 0x000fe40007ffe1ff */
[----:B------:R-:W-:Y:S02]  /*11ba0*/  LOP3.LUT R0, R0, 0xffffff8, RZ, 0xc0, !PT ;  /* 0x0ffffff800007812 */ /* 0x000fe400078ec0ff */
[----:B------:R-:W-:Y:S02]  /*11bb0*/  SHF.R.S32.HI R3, RZ, 0x1f, R5 ;  /* 0x0000001fff037819 */ /* 0x000fe40000011405 */
[----:B------:R-:W-:Y:S01]  /*11bc0*/  SHF.R.S32.HI R8, RZ, 0x1f, R9 ;  /* 0x0000001fff087819 */ /* 0x000fe20000011409 */
[----:B------:R-:W-:Y:S01]  /*11bd0*/  IMAD.IADD R13, R13, 0x1, -R0 ;  /* 0x000000010d0d7824 */ /* 0x000fe200078e0a00 */
[----:B------:R-:W-:Y:S02]  /*11be0*/  LEA.HI R0, R2, R2, RZ, 0x1 ;  /* 0x0000000202007211 */ /* 0x000fe400078f08ff */
[----:B------:R-:W-:-:S02]  /*11bf0*/  LEA.HI R3, R3, R5, RZ, 0x2 ;  /* 0x0000000503037211 */ /* 0x000fc400078f10ff */
[----:B------:R-:W-:Y:S02]  /*11c00*/  LOP3.LUT R0, R0, 0x1ffffffe, RZ, 0xc0, !PT ;  /* 0x1ffffffe00007812 */ /* 0x000fe400078ec0ff */
[----:B------:R-:W-:Y:S02]  /*11c10*/  SHF.R.S32.HI R12, RZ, 0x2, R3 ;  /* 0x00000002ff0c7819 */ /* 0x000fe40000011403 */
[----:B------:R-:W-:Y:S01]  /*11c20*/  IADD3 R0, R2, -R0, RZ ;  /* 0x8000000002007210 */ /* 0x000fe20007ffe0ff */
[C---:B------:R-:W-:Y:S01]  /*11c30*/  IMAD R2, R8.reuse, c[0x0][0x4d8], RZ ;  /* 0x0001360008027a24 */ /* 0x040fe200078e02ff */
[----:B------:R-:W-:Y:S01]  /*11c40*/  LOP3.LUT R3, R3, 0x7ffffffc, RZ, 0xc0, !PT ;  /* 0x7ffffffc03037812 */ /* 0x000fe200078ec0ff */
[----:B------:R-:W-:Y:S02]  /*11c50*/  IMAD R12, R13, 0x10, R12 ;  /* 0x000000100d0c7824 */ /* 0x000fe400078e020c */
[----:B------:R-:W-:Y:S02]  /*11c60*/  IMAD R8, R8, c[0x0][0x440], RZ ;  /* 0x0001100008087a24 */ /* 0x000fe400078e02ff */
[----:B------:R-:W-:-:S02]  /*11c70*/  IMAD R0, R0, 0x8, R12 ;  /* 0x0000000800007824 */ /* 0x000fc400078e020c */
[C---:B------:R-:W-:Y:S02]  /*11c80*/  IMAD R2, R9.reuse, c[0x0][0x4dc], R2 ;  /* 0x0001370009027a24 */ /* 0x040fe400078e0202 */
[----:B------:R-:W-:Y:S01]  /*11c90*/  IMAD R8, R9, c[0x0][0x444], R8 ;  /* 0x0001110009087a24 */ /* 0x000fe200078e0208 */
[----:B------:R-:W-:Y:S01]  /*11ca0*/  LEA R0, R10, R0, 0x7 ;  /* 0x000000000a007211 */ /* 0x000fe200078e38ff */
[----:B------:R-:W-:Y:S01]  /*11cb0*/  IMAD.IADD R17, R17, 0x1, R2 ;  /* 0x0000000111117824 */ /* 0x000fe200078e0202 */
[----:B------:R-:W-:Y:S01]  /*11cc0*/  SHF.R.S32.HI R2, RZ, 0x1f, R7 ;  /* 0x0000001fff027819 */ /* 0x000fe20000011407 */
[----:B------:R-:W-:Y:S01]  /*11cd0*/  IMAD.IADD R15, R15, 0x1, R8 ;  /* 0x000000010f0f7824 */ /* 0x000fe200078e0208 */
[----:B------:R-:W-:Y:S01]  /*11ce0*/  MOV R9, R0 ;  /* 0x0000000000097202 */ /* 0x000fe20000000f00 */
[----:B------:R-:W-:Y:S01]  /*11cf0*/  @P1 IMAD.HI.U32 R8, R0, c[0x0][0x4ec], RZ ;  /* 0x00013b0000081a27 */ /* 0x000fe200078e00ff */
[----:B------:R-:W-:-:S03]  /*11d00*/  LEA R10, R10, R12, 0x7 ;  /* 0x0000000c0a0a7211 */ /* 0x000fc600078e38ff */
[C---:B------:R-:W-:Y:S01]  /*11d10*/  IMAD R13, R2.reuse, c[0x0][0x4e0], RZ ;  /* 0x00013800020d7a24 */ /* 0x040fe200078e02ff */
[----:B------:R-:W-:Y:S01]  /*11d20*/  @P1 SHF.R.U32.HI R9, RZ, c[0x0][0x4f0], R8 ;  /* 0x00013c00ff091a19 */ /* 0x000fe20000011608 */
[----:B------:R-:W-:Y:S02]  /*11d30*/  IMAD R2, R2, c[0x0][0x448], RZ ;  /* 0x0001120002027a24 */ /* 0x000fe400078e02ff */
[C---:B------:R-:W-:Y:S02]  /*11d40*/  IMAD R13, R7.reuse, c[0x0][0x4e4], R13 ;  /* 0x00013900070d7a24 */ /* 0x040fe400078e020d */
[C---:B------:R-:W-:Y:S02]  /*11d50*/  IMAD R8, R7.reuse, c[0x0][0x44c], R2 ;  /* 0x0001130007087a24 */ /* 0x040fe400078e0202 */
[----:B------:R-:W-:Y:S02]  /*11d60*/  IMAD.MOV R2, RZ, RZ, -R9 ;  /* 0x000000ffff027224 */ /* 0x000fe400078e0a09 */
[----:B------:R-:W-:-:S04]  /*11d70*/  IMAD.WIDE.U32 R14, R7, c[0x0][0x448], R14 ;  /* 0x00011200070e7a25 */ /* 0x000fc800078e000e */
[----:B------:R-:W-:Y:S01]  /*11d80*/  IMAD.WIDE.U32 R18, R7, c[0x0][0x4e0], R16 ;  /* 0x0001380007127a25 */ /* 0x000fe200078e0010 */
[----:B------:R-:W-:Y:S02]  /*11d90*/  IADD3 R15, R15, R8, RZ ;  /* 0x000000080f0f7210 */ /* 0x000fe40007ffe0ff */
[----:B------:R-:W-:Y:S01]  /*11da0*/  SHF.R.S32.HI R8, RZ, 0x1f, R9 ;  /* 0x0000001fff087819 */ /* 0x000fe20000011409 */
[----:B------:R-:W-:Y:S01]  /*11db0*/  @P1 IMAD.HI.U32 R7, R0, c[0x0][0x4ec], RZ ;  /* 0x00013b0000071a27 */ /* 0x000fe200078e00ff */
[----:B------:R-:W-:Y:S01]  /*11dc0*/  BAR.SYNC.DEFER_BLOCKING 0x1, 0x100 ;  /* 0x0044000000007b1d */ /* 0x000fe20000010000 */
[----:B------:R-:W-:Y:S02]  /*11dd0*/  IADD3 R18, P0, R9, R18, RZ ;  /* 0x0000001209127210 */ /* 0x000fe40007f1e0ff */
[--C-:B------:R-:W-:Y:S02]  /*11de0*/  IMAD R2, R2, c[0x0][0x4e8], R0.reuse ;  /* 0x00013a0002027a24 */ /* 0x100fe400078e0200 */
[----:B------:R-:W-:Y:S01]  /*11df0*/  IMAD.MOV.U32 R16, RZ, RZ, R0 ;  /* 0x000000ffff107224 */ /* 0x000fe200078e0000 */
[----:B------:R-:W-:-:S02]  /*11e00*/  @P1 SHF.R.U32.HI R16, RZ, c[0x0][0x4f0], R7 ;  /* 0x00013c00ff101a19 */ /* 0x000fc40000011607 */
[----:B------:R-:W-:Y:S02]  /*11e10*/  SHF.R.S32.HI R7, RZ, 0x1f, R2 ;  /* 0x0000001fff077819 */ /* 0x000fe40000011402 */
[----:B------:R-:W-:Y:S01]  /*11e20*/  IADD3.X R19, R8, R19, R13, P0, !PT ;  /* 0x0000001308137210 */ /* 0x000fe200007fe40d */
[--C-:B------:R-:W-:Y:S01]  /*11e30*/  IMAD.MOV R8, RZ, RZ, -R16.reuse ;  /* 0x000000ffff087224 */ /* 0x100fe200078e0a10 */
[----:B------:R-:W-:Y:S01]  /*11e40*/  SHF.R.S32.HI R9, RZ, 0x1f, R16 ;  /* 0x0000001fff097819 */ /* 0x000fe20000011410 */
[----:B------:R-:W-:Y:S02]  /*11e50*/  IMAD R7, R7, c[0x0][0x4c8], RZ ;  /* 0x0001320007077a24 */ /* 0x000fe400078e02ff */
[----:B------:R-:W-:-:S04]  /*11e60*/  IMAD.WIDE.U32 R18, R2, c[0x0][0x4c8], R18 ;  /* 0x0001320002127a25 */ /* 0x000fc800078e0012 */
[----:B------:R-:W-:Y:S02]  /*11e70*/  IMAD R7, R2, c[0x0][0x4cc], R7 ;  /* 0x0001330002077a24 */ /* 0x000fe400078e0207 */
[----:B------:R-:W-:Y:S01]  /*11e80*/  IMAD R8, R8, c[0x0][0x4e8], R0 ;  /* 0x00013a0008087a24 */ /* 0x000fe200078e0200 */
[----:B------:R-:W-:Y:S01]  /*11e90*/  LEA R0, P0, R18, c[0x0][0x4a8], 0x2 ;  /* 0x00012a0012007a11 */ /* 0x000fe200078010ff */
[----:B------:R-:W-:Y:S02]  /*11ea0*/  IMAD.IADD R7, R19, 0x1, R7 ;  /* 0x0000000113077824 */ /* 0x000fe400078e0207 */
[----:B------:R-:W-:Y:S01]  /*11eb0*/  IMAD R9, R9, c[0x0][0x430], RZ ;  /* 0x00010c0009097a24 */ /* 0x000fe200078e02ff */
[----:B------:R-:W-:Y:S01]  /*11ec0*/  SHF.R.S32.HI R2, RZ, 0x1f, R8 ;  /* 0x0000001fff027819 */ /* 0x000fe20000011408 */
[----:B------:R-:W-:Y:S01]  /*11ed0*/  IMAD.WIDE.U32 R14, R16, c[0x0][0x430], R14 ;  /* 0x00010c00100e7a25 */ /* 0x000fe200078e000e */
[----:B------:R-:W-:Y:S01]  /*11ee0*/  LEA.HI.X R7, R18, c[0x0][0x4ac], R7, 0x2, P0 ;  /* 0x00012b0012077a11 */ /* 0x000fe200000f1407 */
[----:B------:R-:W-:Y:S01]  /*11ef0*/  SHFL.IDX PT, R12, R0, RZ, 0x1c1f ;  /* 0x001c1fff000c7589 */ /* 0x000fe200000e0000 */
[----:B------:R-:W-:Y:S01]  /*11f00*/  LOP3.LUT P0, RZ, R5, 0x3, RZ, 0xc0, !PT ;  /* 0x0000000305ff7812 */ /* 0x000fe2000780c0ff */
[----:B------:R-:W-:-:S02]  /*11f10*/  IMAD R9, R16, c[0x0][0x434], R9 ;  /* 0x00010d0010097a24 */ /* 0x000fc400078e0209 */
[----:B------:R-:W1:Y:S01]  /*11f20*/  SHFL.IDX PT, R13, R7, RZ, 0x1c1f ;  /* 0x001c1fff070d7589 */ /* 0x000e6200000e0000 */
[----:B------:R-:W-:Y:S01]  /*11f30*/  ISETP.GE.OR P2, PT, R10, R11, P0 ;  /* 0x0000000b0a00720c */ /* 0x000fe20000746670 */
[----:B------:R-:W-:Y:S02]  /*11f40*/  IMAD R2, R2, c[0x0][0x428], RZ ;  /* 0x00010a0002027a24 */ /* 0x000fe400078e02ff */
[----:B------:R3:W-:Y:S01]  /*11f50*/  SHFL.IDX PT, R16, R0, 0x1, 0x1c1f ;  /* 0x003c1f0000107f89 */ /* 0x0007e200000e0000 */
[----:B------:R-:W-:Y:S02]  /*11f60*/  IMAD.IADD R15, R15, 0x1, R9 ;  /* 0x000000010f0f7824 */ /* 0x000fe400078e0209 */
[C---:B------:R-:W-:Y:S01]  /*11f70*/  IMAD R2, R8.reuse, c[0x0][0x42c], R2 ;  /* 0x00010b0008027a24 */ /* 0x040fe200078e0202 */
[----:B------:R4:W5:Y:S01]  /*11f80*/  SHFL.IDX PT, R17, R7, 0x1, 0x1c1f ;  /* 0x003c1f0007117f89 */ /* 0x00096200000e0000 */
[----:B------:R-:W-:-:S05]  /*11f90*/  IMAD.WIDE.U32 R8, R8, c[0x0][0x428], R14 ;  /* 0x00010a0008087a25 */ /* 0x000fca00078e000e */
[----:B-1----:R1:W-:Y:S01]  /*11fa0*/  @!P2 ST.E [R12.64], R4 ;  /* 0x000000040c00a985 */ /* 0x0023e2000c101916 */
[----:B---3--:R-:W-:-:S04]  /*11fb0*/  IADD3 R0, R10, 0x8, RZ ;  /* 0x000000080a007810 */ /* 0x008fc80007ffe0ff */
[----:B------:R-:W-:Y:S02]  /*11fc0*/  ISETP.GE.OR P0, PT, R0, R11, P0 ;  /* 0x0000000b0000720c */ /* 0x000fe40000706670 */
[----:B----4-:R-:W-:Y:S02]  /*11fd0*/  IADD3 R7, R9, R2, RZ ;  /* 0x0000000209077210 */ /* 0x010fe40007ffe0ff */
[----:B------:R-:W-:-:S04]  /*11fe0*/  LEA R2, P1, R8, c[0x0][0x400], 0x2 ;  /* 0x0001000008027a11 */ /* 0x000fc800078210ff */
[----:B------:R-:W-:Y:S02]  /*11ff0*/  LEA.HI.X R7, R8, c[0x0][0x404], R7, 0x2, P1 ;  /* 0x0001010008077a11 */ /* 0x000fe400008f1407 */
[-C--:B------:R-:W-:Y:S01]  /*12000*/  ISETP.GE.AND P1, PT, R0, R11.reuse, PT ;  /* 0x0000000b0000720c */ /* 0x080fe20003f26270 */
[----:B------:R-:W-:Y:S01]  /*12010*/  IMAD.IADD R0, R5, 0x1, -R3 ;  /* 0x0000000105007824 */ /* 0x000fe200078e0a03 */
[----:B------:R1:W3:Y:S02]  /*12020*/  SHFL.IDX PT, R8, R2, RZ, 0x1c1f ;  /* 0x001c1fff02087589 */ /* 0x0002e400000e0000 */
[----:B------:R-:W-:Y:S02]  /*12030*/  P2R R5, PR, RZ, 0x2 ;  /* 0x00000002ff057803 */ /* 0x000fe40000000000 */
[----:B-----5:R1:W-:Y:S01]  /*12040*/  @!P0 ST.E [R16.64], R6 ;  /* 0x0000000610008985 */ /* 0x0203e2000c101916 */
[----:B------:R-:W-:Y:S02]  /*12050*/  ISETP.GE.AND P0, PT, R10, R11, PT ;  /* 0x0000000b0a00720c */ /* 0x000fe40003f06270 */
[----:B------:R-:W-:Y:S01]  /*12060*/  SHF.L.U32 R0, R0, 0x1, RZ ;  /* 0x0000000100007819 */ /* 0x000fe200000006ff */
[----:B------:R1:W4:Y:S10]  /*12070*/  SHFL.IDX PT, R9, R7, RZ, 0x1c1f ;  /* 0x001c1fff07097589 */ /* 0x00033400000e0000 */
[----:B------:R-:W-:Y:S05]  /*12080*/  @P0 BRA `(.L_x_444) ;  /* 0x00000bd000000947 */ /* 0x000fea0003800000 */
[C---:B------:R-:W-:Y:S02]  /*12090*/  ISETP.GE.AND P0, PT, R0.reuse, c[0x0][0x3c8], PT ;  /* 0x0000f20000007a0c */ /* 0x040fe40003f06270 */
[----:B------:R-:W-:-:S02]  /*120a0*/  IADD3 R3, R0, 0x10, RZ ;  /* 0x0000001000037810 */ /* 0x000fc40007ffe0ff */
[----:B-1----:R-:W-:Y:S02]  /*120b0*/  IADD3 R4, R0, 0x8, RZ ;  /* 0x0000000800047810 */ /* 0x002fe40007ffe0ff */
[----:B------:R-:W-:Y:S02]  /*120c0*/  ISETP.GE.AND P4, PT, R3, c[0x0][0x3c8], PT ;  /* 0x0000f20003007a0c */ /* 0x000fe40003f86270 */
[----:B------:R-:W-:Y:S02]  /*120d0*/  ISETP.GE.AND P5, PT, R4, c[0x0][0x3c8], PT ;  /* 0x0000f20004007a0c */ /* 0x000fe40003fa6270 */
[----:B------:R-:W-:-:S03]  /*120e0*/  IADD3 R6, R0, 0x28, RZ ;  /* 0x0000002800067810 */ /* 0x000fc60007ffe0ff */
[----:B---34-:R-:W-:Y:S01]  /*120f0*/  @!P0 IMAD.WIDE R10, R0, 0x4, R8 ;  /* 0x00000004000a8825 */ /* 0x018fe200078e0208 */
[----:B------:R-:W-:-:S04]  /*12100*/  ISETP.GE.AND P1, PT, R6, c[0x0][0x3c8], PT ;  /* 0x0000f20006007a0c */ /* 0x000fc80003f26270 */
[----:B------:R1:W-:Y:S01]  /*12110*/  @!P0 ST.E.64 [R10.64], R132 ;  /* 0x000000840a008985 */ /* 0x0003e2000c101b16 */
[----:B------:R-:W-:Y:S02]  /*12120*/  @!P4 LEA.HI R12, R3, R3, RZ, 0x1 ;  /* 0x00000003030cc211 */ /* 0x000fe400078f08ff */
[----:B------:R-:W-:Y:S02]  /*12130*/  IADD3 R3, R0, 0x30, RZ ;  /* 0x0000003000037810 */ /* 0x000fe40007ffe0ff */
[----:B------:R-:W-:Y:S02]  /*12140*/  @!P5 LEA.HI R4, R4, R4, RZ, 0x1 ;  /* 0x000000040404d211 */ /* 0x000fe400078f08ff */
[----:B------:R-:W-:Y:S02]  /*12150*/  ISETP.GE.AND P0, PT, R3, c[0x0][0x3c8], PT ;  /* 0x0000f20003007a0c */ /* 0x000fe40003f06270 */
[----:B------:R-:W-:Y:S02]  /*12160*/  @!P5 LOP3.LUT R4, R4, 0xfffffffe, RZ, 0xc0, !PT ;  /* 0xfffffffe0404d812 */ /* 0x000fe400078ec0ff */
[----:B------:R-:W-:-:S02]  /*12170*/  @!P4 LOP3.LUT R12, R12, 0xfffffffe, RZ, 0xc0, !PT ;  /* 0xfffffffe0c0cc812 */ /* 0x000fc400078ec0ff */
[----:B------:R-:W-:Y:S01]  /*12180*/  @!P1 LEA.HI R6, R6, R6, RZ, 0x1 ;  /* 0x0000000606069211 */ /* 0x000fe200078f08ff */
[--C-:B------:R-:W-:Y:S01]  /*12190*/  @!P5 IMAD.WIDE R14, R4, 0x4, R8.reuse ;  /* 0x00000004040ed825 */ /* 0x100fe200078e0208 */
[----:B------:R-:W-:Y:S02]  /*121a0*/  IADD3 R4, R0, 0x38, RZ ;  /* 0x0000003800047810 */ /* 0x000fe40007ffe0ff */
[----:B------:R-:W-:Y:S01]  /*121b0*/  @!P1 LOP3.LUT R6, R6, 0xfffffffe, RZ, 0xc0, !PT ;  /* 0xfffffffe06069812 */ /* 0x000fe200078ec0ff */
[--C-:B------:R-:W-:Y:S01]  /*121c0*/  @!P4 IMAD.WIDE R12, R12, 0x4, R8.reuse ;  /* 0x000000040c0cc825 */ /* 0x100fe200078e0208 */
[----:B------:R-:W-:Y:S01]  /*121d0*/  @!P5 ST.E.64 [R14.64], R136 ;  /* 0x000000880e00d985 */ /* 0x000fe2000c101b16 */
[----:B------:R-:W-:Y:S02]  /*121e0*/  @!P0 LEA.HI R3, R3, R3, RZ, 0x1 ;  /* 0x0000000303038211 */ /* 0x000fe400078f08ff */
[----:B------:R-:W-:Y:S01]  /*121f0*/  ISETP.GE.AND P5, PT, R4, c[0x0][0x3c8], PT ;  /* 0x0000f20004007a0c */ /* 0x000fe20003fa6270 */
[----:B------:R3:W-:Y:S01]  /*12200*/  @!P4 ST.E.64 [R12.64], R140 ;  /* 0x0000008c0c00c985 */ /* 0x0007e2000c101b16 */
[----:B------:R-:W-:Y:S01]  /*12210*/  @!P0 LOP3.LUT R3, R3, 0xfffffffe, RZ, 0xc0, !PT ;  /* 0xfffffffe03038812 */ /* 0x000fe200078ec0ff */
[----:B------:R-:W-:Y:S01]  /*12220*/  @!P1 IMAD.WIDE R16, R6, 0x4, R8 ;  /* 0x0000000406109825 */ /* 0x000fe200078e0208 */
[----:B------:R-:W-:-:S02]  /*12230*/  IADD3 R6, R0, 0x50, RZ ;  /* 0x0000005000067810 */ /* 0x000fc40007ffe0ff */
[C---:B-1----:R-:W-:Y:S01]  /*12240*/  IADD3 R11, R0.reuse, 0x18, RZ ;  /* 0x00000018000b7810 */ /* 0x042fe20007ffe0ff */
[----:B------:R-:W-:Y:S01]  /*12250*/  @!P0 IMAD.WIDE R18, R3, 0x4, R8 ;  /* 0x0000000403128825 */ /* 0x000fe200078e0208 */
[----:B------:R-:W-:Y:S02]  /*12260*/  IADD3 R10, R0, 0x20, RZ ;  /* 0x00000020000a7810 */ /* 0x000fe40007ffe0ff */
[----:B------:R-:W-:Y:S02]  /*12270*/  ISETP.GE.AND P3, PT, R11, c[0x0][0x3c8], PT ;  /* 0x0000f2000b007a0c */ /* 0x000fe40003f66270 */
[----:B------:R-:W-:Y:S02]  /*12280*/  ISETP.GE.AND P2, PT, R10, c[0x0][0x3c8], PT ;  /* 0x0000f2000a007a0c */ /* 0x000fe40003f46270 */
[----:B------:R-:W-:Y:S02]  /*12290*/  IADD3 R3, R0, 0x58, RZ ;  /* 0x0000005800037810 */ /* 0x000fe40007ffe0ff */
[----:B------:R-:W-:-:S04]  /*122a0*/  @!P5 LEA.HI R4, R4, R4, RZ, 0x1 ;  /* 0x000000040404d211 */ /* 0x000fc800078f08ff */
[----:B------:R-:W-:-:S03]  /*122b0*/  @!P5 LOP3.LUT R4, R4, 0xfffffffe, RZ, 0xc0, !PT ;  /* 0xfffffffe0404d812 */ /* 0x000fc600078ec0ff */
[----:B------:R-:W-:Y:S02]  /*122c0*/  @!P3 LEA.HI R11, R11, R11, RZ, 0x1 ;  /* 0x0000000b0b0bb211 */ /* 0x000fe400078f08ff */
[----:B------:R-:W-:Y:S02]  /*122d0*/  @!P2 LEA.HI R10, R10, R10, RZ, 0x1 ;  /* 0x0000000a0a0aa211 */ /* 0x000fe400078f08ff */
[----:B------:R-:W-:Y:S02]  /*122e0*/  @!P3 LOP3.LUT R11, R11, 0xfffffffe, RZ, 0xc0, !PT ;  /* 0xfffffffe0b0bb812 */ /* 0x000fe400078ec0ff */
[----:B------:R-:W-:Y:S02]  /*122f0*/  @!P2 LOP3.LUT R10, R10, 0xfffffffe, RZ, 0xc0, !PT ;  /* 0xfffffffe0a0aa812 */ /* 0x000fe400078ec0ff */
[----:B---3--:R-:W-:Y:S01]  /*12300*/  IADD3 R12, R0, 0x40, RZ ;  /* 0x00000040000c7810 */ /* 0x008fe20007ffe0ff */
[----:B------:R-:W-:-:S03]  /*12310*/  @!P3 IMAD.WIDE R14, R11, 0x4, R8 ;  /* 0x000000040b0eb825 */ /* 0x000fc600078e0208 */
[----:B------:R-:W-:Y:S01]  /*12320*/  ISETP.GE.AND P4, PT, R12, c[0x0][0x3c8], PT ;  /* 0x0000f2000c007a0c */ /* 0x000fe20003f86270 */
[----:B------:R-:W-:Y:S01]  /*12330*/  @!P2 IMAD.WIDE R10, R10, 0x4, R8 ;  /* 0x000000040a0aa825 */ /* 0x000fe200078e0208 */
[----:B------:R1:W-:Y:S04]  /*12340*/  @!P3 ST.E.64 [R14.64], R144 ;  /* 0x000000900e00b985 */ /* 0x0003e8000c101b16 */
[----:B------:R3:W-:Y:S01]  /*12350*/  @!P2 ST.E.64 [R10.64], R148 ;  /* 0x000000940a00a985 */ /* 0x0007e2000c101b16 */
[----:B------:R-:W-:-:S03]  /*12360*/  ISETP.GE.AND P2, PT, R6, c[0x0][0x3c8], PT ;  /* 0x0000f20006007a0c */ /* 0x000fc60003f46270 */
[----:B------:R4:W-:Y:S01]  /*12370*/  @!P1 ST.E.64 [R16.64], R152 ;  /* 0x0000009810009985 */ /* 0x0009e2000c101b16 */
[----:B------:R-:W-:Y:S02]  /*12380*/  ISETP.GE.AND P1, PT, R3, c[0x0][0x3c8], PT ;  /* 0x0000f20003007a0c */ /* 0x000fe40003f26270 */
[----:B------:R-:W-:Y:S01]  /*12390*/  @!P4 LEA.HI R12, R12, R12, RZ, 0x1 ;  /* 0x0000000c0c0cc211 */ /* 0x000fe200078f08ff */
[----:B------:R5:W-:Y:S03]  /*123a0*/  @!P0 ST.E.64 [R18.64], R28 ;  /* 0x0000001c12008985 */ /* 0x000be6000c101b16 */
[----:B------:R-:W-:-:S03]  /*123b0*/  @!P4 LOP3.LUT R12, R12, 0xfffffffe, RZ, 0xc0, !PT ;  /* 0xfffffffe0c0cc812 */ /* 0x000fc600078ec0ff */
[----:B------:R-:W-:Y:S02]  /*123c0*/  @!P2 LEA.HI R6, R6, R6, RZ, 0x1 ;  /* 0x000000060606a211 */ /* 0x000fe400078f08ff */
[--C-:B------:R-:W-:Y:S02]  /*123d0*/  @!P4 IMAD.WIDE R12, R12, 0x4, R8.reuse ;  /* 0x000000040c0cc825 */ /* 0x100fe400078e0208 */
[----:B------:R-:W-:Y:S02]  /*123e0*/  @!P1 LEA.HI R3, R3, R3, RZ, 0x1 ;  /* 0x0000000303039211 */ /* 0x000fe400078f08ff */
[----:B------:R-:W-:Y:S02]  /*123f0*/  @!P2 LOP3.LUT R6, R6, 0xfffffffe, RZ, 0xc0, !PT ;  /* 0xfffffffe0606a812 */ /* 0x000fe400078ec0ff */
[----:B------:R-:W-:Y:S01]  /*12400*/  @!P1 LOP3.LUT R3, R3, 0xfffffffe, RZ, 0xc0, !PT ;  /* 0xfffffffe03039812 */ /* 0x000fe200078ec0ff */
[----:B-1----:R-:W-:Y:S01]  /*12410*/  @!P5 IMAD.WIDE R14, R4, 0x4, R8 ;  /* 0x00000004040ed825 */ /* 0x002fe200078e0208 */
[----:B------:R-:W-:-:S02]  /*12420*/  IADD3 R4, R0, 0x68, RZ ;  /* 0x0000006800047810 */ /* 0x000fc40007ffe0ff */
[C---:B---3--:R-:W-:Y:S02]  /*12430*/  IADD3 R10, R0.reuse, 0x48, RZ ;  /* 0x00000048000a7810 */ /* 0x048fe40007ffe0ff */
[----:B------:R1:W-:Y:S01]  /*12440*/  @!P5 ST.E.64 [R14.64], R32 ;  /* 0x000000200e00d985 */ /* 0x0003e2000c101b16 */
[----:B------:R-:W-:Y:S02]  /*12450*/  IADD3 R11, R0, 0x60, RZ ;  /* 0x00000060000b7810 */ /* 0x000fe40007ffe0ff */
[----:B------:R-:W-:Y:S01]  /*12460*/  ISETP.GE.AND P3, PT, R10, c[0x0][0x3c8], PT ;  /* 0x0000f2000a007a0c */ /* 0x000fe20003f66270 */
[--C-:B----4-:R-:W-:Y:S01]  /*12470*/  @!P2 IMAD.WIDE R16, R6, 0x4, R8.reuse ;  /* 0x000000040610a825 */ /* 0x110fe200078e0208 */
[----:B------:R-:W-:Y:S01]  /*12480*/  ISETP.GE.AND P0, PT, R11, c[0x0][0x3c8], PT ;  /* 0x0000f2000b007a0c */ /* 0x000fe20003f06270 */
[----:B------:R3:W-:Y:S01]  /*12490*/  @!P4 ST.E.64 [R12.64], R36 ;  /* 0x000000240c00c985 */ /* 0x0007e2000c101b16 */
[----:B------:R-:W-:Y:S01]  /*124a0*/  ISETP.GE.AND P5, PT, R4, c[0x0][0x3c8], PT ;  /* 0x0000f20004007a0c */ /* 0x000fe20003fa6270 */
[----:B-----5:R-:W-:Y:S01]  /*124b0*/  @!P1 IMAD.WIDE R18, R3, 0x4, R8 ;  /* 0x0000000403129825 */ /* 0x020fe200078e0208 */
[----:B------:R-:W-:-:S02]  /*124c0*/  IADD3 R6, R0, 0x88, RZ ;  /* 0x0000008800067810 */ /* 0x000fc40007ffe0ff */
[----:B------:R-:W-:-:S05]  /*124d0*/  IADD3 R3, R0, 0x90, RZ ;  /* 0x0000009000037810 */ /* 0x000fca0007ffe0ff */
[----:B------:R-:W-:Y:S02]  /*124e0*/  @!P3 LEA.HI R10, R10, R10, RZ, 0x1 ;  /* 0x0000000a0a0ab211 */ /* 0x000fe400078f08ff */
[----:B------:R-:W-:Y:S02]  /*124f0*/  @!P0 LEA.HI R11, R11, R11, RZ, 0x1 ;  /* 0x0000000b0b0b8211 */ /* 0x000fe400078f08ff */
[----:B------:R-:W-:Y:S02]  /*12500*/  @!P3 LOP3.LUT R10, R10, 0xfffffffe, RZ, 0xc0, !PT ;  /* 0xfffffffe0a0ab812 */ /* 0x000fe400078ec0ff */
[----:B------:R-:W-:Y:S02]  /*12510*/  @!P0 LOP3.LUT R11, R11, 0xfffffffe, RZ, 0xc0, !PT ;  /* 0xfffffffe0b0b8812 */ /* 0x000fe400078ec0ff */
[----:B------:R-:W-:-:S04]  /*12520*/  @!P5 LEA.HI R4, R4, R4, RZ, 0x1 ;  /* 0x000000040404d211 */ /* 0x000fc800078f08ff */
[----:B------:R-:W-:Y:S01]  /*12530*/  @!P5 LOP3.LUT R4, R4, 0xfffffffe, RZ, 0xc0, !PT ;  /* 0xfffffffe0404d812 */ /* 0x000fe200078ec0ff */
[----:B-1----:R-:W-:-:S04]  /*12540*/  @!P3 IMAD.WIDE R14, R10, 0x4, R8 ;  /* 0x000000040a0eb825 */ /* 0x002fc800078e0208 */
[----:B------:R-:W-:Y:S01]  /*12550*/  @!P0 IMAD.WIDE R10, R11, 0x4, R8 ;  /* 0x000000040b0a8825 */ /* 0x000fe200078e0208 */
[----:B------:R1:W-:Y:S01]  /*12560*/  @!P3 ST.E.64 [R14.64], R40 ;  /* 0x000000280e00b985 */ /* 0x0003e2000c101b16 */
[----:B---3--:R-:W-:-:S03]  /*12570*/  IADD3 R12, R0, 0x70, RZ ;  /* 0x00000070000c7810 */ /* 0x008fc60007ffe0ff */
[----:B------:R3:W-:Y:S01]  /*12580*/  @!P2 ST.E.64 [R16.64], R44 ;  /* 0x0000002c1000a985 */ /* 0x0007e2000c101b16 */
[----:B------:R-:W-:-:S03]  /*12590*/  ISETP.GE.AND P4, PT, R12, c[0x0][0x3c8], PT ;  /* 0x0000f2000c007a0c */ /* 0x000fc60003f86270 */
[----:B------:R-:W-:Y:S01]  /*125a0*/  @!P1 ST.E.64 [R18.64], R48 ;  /* 0x0000003012009985 */ /* 0x000fe2000c101b16 */
[----:B------:R-:W-:-:S03]  /*125b0*/  ISETP.GE.AND P1, PT, R6, c[0x0][0x3c8], PT ;  /* 0x0000f20006007a0c */ /* 0x000fc60003f26270 */
[----:B------:R4:W-:Y:S01]  /*125c0*/  @!P0 ST.E.64 [R10.64], R52 ;  /* 0x000000340a008985 */ /* 0x0009e2000c101b16 */
[----:B------:R-:W-:-:S05]  /*125d0*/  ISETP.GE.AND P0, PT, R3, c[0x0][0x3c8], PT ;  /* 0x0000f20003007a0c */ /* 0x000fca0003f06270 */
[----:B------:R-:W-:-:S04]  /*125e0*/  @!P4 LEA.HI R12, R12, R12, RZ, 0x1 ;  /* 0x0000000c0c0cc211 */ /* 0x000fc800078f08ff */
[----:B------:R-:W-:Y:S02]  /*125f0*/  @!P4 LOP3.LUT R12, R12, 0xfffffffe, RZ, 0xc0, !PT ;  /* 0xfffffffe0c0cc812 */ /* 0x000fe400078ec0ff */
[----:B------:R-:W-:Y:S02]  /*12600*/  @!P1 LEA.HI R6, R6, R6, RZ, 0x1 ;  /* 0x0000000606069211 */ /* 0x000fe400078f08ff */
[----:B------:R-:W-:Y:S01]  /*12610*/  @!P0 LEA.HI R3, R3, R3, RZ, 0x1 ;  /* 0x0000000303038211 */ /* 0x000fe200078f08ff */
[----:B------:R-:W-:-:S03]  /*12620*/  @!P4 IMAD.WIDE R12, R12, 0x4, R8 ;  /* 0x000000040c0cc825 */ /* 0x000fc600078e0208 */
[----:B------:R-:W-:Y:S01]  /*12630*/  @!P0 LOP3.LUT R3, R3, 0xfffffffe, RZ, 0xc0, !PT ;  /* 0xfffffffe03038812 */ /* 0x000fe200078ec0ff */
[----:B-1----:R-:W-:Y:S01]  /*12640*/  @!P5 IMAD.WIDE R14, R4, 0x4, R8 ;  /* 0x00000004040ed825 */ /* 0x002fe200078e0208 */
[----:B------:R-:W-:-:S03]  /*12650*/  IADD3 R4, R0, 0x98, RZ ;  /* 0x0000009800047810 */ /* 0x000fc60007ffe0ff */
[----:B---3--:R-:W-:Y:S01]  /*12660*/  @!P0 IMAD.WIDE R16, R3, 0x4, R8 ;  /* 0x0000000403108825 */ /* 0x008fe200078e0208 */
[----:B------:R1:W-:Y:S01]  /*12670*/  @!P5 ST.E.64 [R14.64], R56 ;  /* 0x000000380e00d985 */ /* 0x0003e2000c101b16 */
[----:B------:R-:W-:Y:S02]  /*12680*/  ISETP.GE.AND P5, PT, R4, c[0x0][0x3c8], PT ;  /* 0x0000f20004007a0c */ /* 0x000fe40003fa6270 */
[C---:B------:R-:W-:Y:S01]  /*12690*/  IADD3 R3, R0.reuse, 0xb8, RZ ;  /* 0x000000b800037810 */ /* 0x040fe20007ffe0ff */
[----:B------:R3:W-:Y:S01]  /*126a0*/  @!P4 ST.E.64 [R12.64], R60 ;  /* 0x0000003c0c00c985 */ /* 0x0007e2000c101b16 */
[C---:B----4-:R-:W-:Y:S02]  /*126b0*/  IADD3 R11, R0.reuse, 0x78, RZ ;  /* 0x00000078000b7810 */ /* 0x050fe40007ffe0ff */
[----:B------:R-:W-:Y:S02]  /*126c0*/  IADD3 R10, R0, 0x80, RZ ;  /* 0x00000080000a7810 */ /* 0x000fe40007ffe0ff */
[----:B------:R-:W-:-:S02]  /*126d0*/  ISETP.GE.AND P3, PT, R11, c[0x0][0x3c8], PT ;  /* 0x0000f2000b007a0c */ /* 0x000fc40003f66270 */
[----:B------:R-:W-:-:S03]  /*126e0*/  ISETP.GE.AND P2, PT, R10, c[0x0][0x3c8], PT ;  /* 0x0000f2000a007a0c */ /* 0x000fc60003f46270 */
[----:B------:R-:W-:-:S08]  /*126f0*/  @!P5 LEA.HI R4, R4, R4, RZ, 0x1 ;  /* 0x000000040404d211 */ /* 0x000fd000078f08ff */
[----:B------:R-:W-:Y:S02]  /*12700*/  @!P3 LEA.HI R11, R11, R11, RZ, 0x1 ;  /* 0x0000000b0b0bb211 */ /* 0x000fe400078f08ff */
[----:B------:R-:W-:Y:S02]  /*12710*/  @!P2 LEA.HI R10, R10, R10, RZ, 0x1 ;  /* 0x0000000a0a0aa211 */ /* 0x000fe400078f08ff */
[----:B------:R-:W-:Y:S02]  /*12720*/  @!P3 LOP3.LUT R11, R11, 0xfffffffe, RZ, 0xc0, !PT ;  /* 0xfffffffe0b0bb812 */ /* 0x000fe400078ec0ff */
[----:B------:R-:W-:-:S03]  /*12730*/  @!P2 LOP3.LUT R10, R10, 0xfffffffe, RZ, 0xc0, !PT ;  /* 0xfffffffe0a0aa812 */ /* 0x000fc600078ec0ff */
[--C-:B-1----:R-:W-:Y:S01]  /*12740*/  @!P3 IMAD.WIDE R14, R11, 0x4, R8.reuse ;  /* 0x000000040b0eb825 */ /* 0x102fe200078e0208 */
[----:B---3--:R-:W-:Y:S02]  /*12750*/  @!P1 LOP3.LUT R12, R6, 0xfffffffe, RZ, 0xc0, !PT ;  /* 0xfffffffe060c9812 */ /* 0x008fe400078ec0ff */
[----:B------:R-:W-:Y:S01]  /*12760*/  IADD3 R6, R0, 0xa0, RZ ;  /* 0x000000a000067810 */ /* 0x000fe20007ffe0ff */
[--C-:B------:R-:W-:Y:S01]  /*12770*/  @!P2 IMAD.WIDE R10, R10, 0x4, R8.reuse ;  /* 0x000000040a0aa825 */ /* 0x100fe200078e0208 */
[----:B------:R-:W-:Y:S02]  /*12780*/  @!P3 ST.E.64 [R14.64], R64 ;  /* 0x000000400e00b985 */ /* 0x000fe4000c101b16 */
[----:B------:R-:W-:Y:S01]  /*12790*/  ISETP.GE.AND P6, PT, R6, c[0x0][0x3c8], PT ;  /* 0x0000f20006007a0c */ /* 0x000fe20003fc6270 */
[----:B------:R-:W-:Y:S01]  /*127a0*/  @!P1 IMAD.WIDE R12, R12, 0x4, R8 ;  /* 0x000000040c0c9825 */ /* 0x000fe200078e0208 */
[----:B------:R1:W-:Y:S01]  /*127b0*/  @!P2 ST.E.64 [R10.64], R68 ;  /* 0x000000440a00a985 */ /* 0x0003e2000c101b16 */
[----:B------:R-:W-:-:S03]  /*127c0*/  ISETP.GE.AND P2, PT, R3, c[0x0][0x3c8], PT ;  /* 0x0000f20003007a0c */ /* 0x000fc60003f46270 */
[----:B------:R3:W-:Y:S04]  /*127d0*/  @!P1 ST.E.64 [R12.64], R72 ;  /* 0x000000480c009985 */ /* 0x0007e8000c101b16 */
[----:B------:R4:W-:Y:S03]  /*127e0*/  @!P0 ST.E.64 [R16.64], R76 ;  /* 0x0000004c10008985 */ /* 0x0009e6000c101b16 */
[----:B------:R-:W-:-:S03]  /*127f0*/  @!P6 LEA.HI R6, R6, R6, RZ, 0x1 ;  /* 0x000000060606e211 */ /* 0x000fc600078f08ff */
[----:B------:R-:W-:Y:S02]  /*12800*/  @!P2 LEA.HI R3, R3, R3, RZ, 0x1 ;  /* 0x000000030303a211 */ /* 0x000fe400078f08ff */
[----:B------:R-:W-:Y:S02]  /*12810*/  @!P6 LOP3.LUT R6, R6, 0xfffffffe, RZ, 0xc0, !PT ;  /* 0xfffffffe0606e812 */ /* 0x000fe400078ec0ff */
[----:B------:R-:W-:Y:S02]  /*12820*/  @!P2 LOP3.LUT R3, R3, 0xfffffffe, RZ, 0xc0, !PT ;  /* 0xfffffffe0303a812 */ /* 0x000fe400078ec0ff */
[C---:B-1----:R-:W-:Y:S02]  /*12830*/  IADD3 R11, R0.reuse, 0xa8, RZ ;  /* 0x000000a8000b7810 */ /* 0x042fe40007ffe0ff */
[----:B------:R-:W-:Y:S02]  /*12840*/  IADD3 R10, R0, 0xb0, RZ ;  /* 0x000000b0000a7810 */ /* 0x000fe40007ffe0ff */
[----:B------:R-:W-:-:S02]  /*12850*/  ISETP.GE.AND P4, PT, R11, c[0x0][0x3c8], PT ;  /* 0x0000f2000b007a0c */ /* 0x000fc40003f86270 */
[----:B------:R-:W-:Y:S02]  /*12860*/  ISETP.GE.AND P3, PT, R10, c[0x0][0x3c8], PT ;  /* 0x0000f2000a007a0c */ /* 0x000fe40003f66270 */
[----:B---3--:R-:W-:Y:S01]  /*12870*/  @!P5 LOP3.LUT R13, R4, 0xfffffffe, RZ, 0xc0, !PT ;  /* 0xfffffffe040dd812 */ /* 0x008fe200078ec0ff */
[--C-:B----4-:R-:W-:Y:S01]  /*12880*/  @!P2 IMAD.WIDE R16, R3, 0x4, R8.reuse ;  /* 0x000000040310a825 */ /* 0x110fe200078e0208 */
[C---:B------:R-:W-:Y:S02]  /*12890*/  IADD3 R12, R0.reuse, 0xc0, RZ ;  /* 0x000000c0000c7810 */ /* 0x040fe40007ffe0ff */
[----:B------:R-:W-:Y:S01]  /*128a0*/  IADD3 R4, R0, 0xc8, RZ ;  /* 0x000000c800047810 */ /* 0x000fe20007ffe0ff */
[----:B------:R-:W-:Y:S01]  /*128b0*/  @!P5 IMAD.WIDE R14, R13, 0x4, R8 ;  /* 0x000000040d0ed825 */ /* 0x000fe200078e0208 */
[----:B------:R-:W-:Y:S02]  /*128c0*/  ISETP.GE.AND P1, PT, R12, c[0x0][0x3c8], PT ;  /* 0x0000f2000c007a0c */ /* 0x000fe40003f26270 */
[----:B------:R-:W-:-:S02]  /*128d0*/  ISETP.GE.AND P0, PT, R4, c[0x0][0x3c8], PT ;  /* 0x0000f20004007a0c */ /* 0x000fc40003f06270 */
[----:B------:R-:W-:Y:S01]  /*128e0*/  @!P4 LEA.HI R11, R11, R11, RZ, 0x1 ;  /* 0x0000000b0b0bc211 */ /* 0x000fe200078f08ff */
[----:B------:R1:W-:Y:S01]  /*128f0*/  @!P5 ST.E.64 [R14.64], R80 ;  /* 0x000000500e00d985 */ /* 0x0003e2000c101b16 */
[----:B------:R-:W-:Y:S02]  /*12900*/  @!P3 LEA.HI R10, R10, R10, RZ, 0x1 ;  /* 0x0000000a0a0ab211 */ /* 0x000fe400078f08ff */
[----:B------:R-:W-:Y:S02]  /*12910*/  @!P4 LOP3.LUT R11, R11, 0xfffffffe, RZ, 0xc0, !PT ;  /* 0xfffffffe0b0bc812 */ /* 0x000fe400078ec0ff */
[----:B------:R-:W-:Y:S02]  /*12920*/  @!P3 LOP3.LUT R10, R10, 0xfffffffe, RZ, 0xc0, !PT ;  /* 0xfffffffe0a0ab812 */ /* 0x000fe400078ec0ff */
[----:B------:R-:W-:Y:S02]  /*12930*/  IADD3 R3, R0, 0xd0, RZ ;  /* 0x000000d000037810 */ /* 0x000fe40007ffe0ff */
[----:B------:R-:W-:-:S02]  /*12940*/  @!P1 LEA.HI R12, R12, R12, RZ, 0x1 ;  /* 0x0000000c0c0c9211 */ /* 0x000fc400078f08ff */
[----:B------:R-:W-:Y:S02]  /*12950*/  @!P0 LEA.HI R4, R4, R4, RZ, 0x1 ;  /* 0x0000000404048211 */ /* 0x000fe400078f08ff */
[----:B------:R-:W-:Y:S02]  /*12960*/  @!P1 LOP3.LUT R12, R12, 0xfffffffe, RZ, 0xc0, !PT ;  /* 0xfffffffe0c0c9812 */ /* 0x000fe400078ec0ff */
[----:B------:R-:W-:Y:S02]  /*12970*/  @!P0 LOP3.LUT R4, R4, 0xfffffffe, RZ, 0xc0, !PT ;  /* 0xfffffffe04048812 */ /* 0x000fe400078ec0ff */
[----:B------:R-:W-:Y:S01]  /*12980*/  ISETP.GE.AND P5, PT, R3, c[0x0][0x3c8], PT ;  /* 0x0000f20003007a0c */ /* 0x000fe20003fa6270 */
[----:B------:R-:W-:-:S04]  /*12990*/  @!P1 IMAD.WIDE R12, R12, 0x4, R8 ;  /* 0x000000040c0c9825 */ /* 0x000fc800078e0208 */
[----:B-1----:R-:W-:Y:S01]  /*129a0*/  @!P6 IMAD.WIDE R14, R6, 0x4, R8 ;  /* 0x00000004060ee825 */ /* 0x002fe200078e0208 */
[----:B------:R-:W-:-:S07]  /*129b0*/  IADD3 R6, R0, 0xf8, RZ ;  /* 0x000000f800067810 */ /* 0x000fce0007ffe0ff */
[----:B------:R-:W-:Y:S01]  /*129c0*/  @!P5 LEA.HI R3, R3, R3, RZ, 0x1 ;  /* 0x000000030303d211 */ /* 0x000fe200078f08ff */
[----:B------:R1:W-:Y:S03]  /*129d0*/  @!P6 ST.E.64 [R14.64], R84 ;  /* 0x000000540e00e985 */ /* 0x0003e6000c101b16 */
[----:B------:R-:W-:Y:S01]  /*129e0*/  @!P5 LOP3.LUT R3, R3, 0xfffffffe, RZ, 0xc0, !PT ;  /* 0xfffffffe0303d812 */ /* 0x000fe200078ec0ff */
[----:B-1----:R-:W-:-:S04]  /*129f0*/  @!P4 IMAD.WIDE R14, R11, 0x4, R8 ;  /* 0x000000040b0ec825 */ /* 0x002fc800078e0208 */
[--C-:B------:R-:W-:Y:S01]  /*12a00*/  @!P3 IMAD.WIDE R10, R10, 0x4, R8.reuse ;  /* 0x000000040a0ab825 */ /* 0x100fe200078e0208 */
[----:B------:R1:W-:Y:S04]  /*12a10*/  @!P4 ST.E.64 [R14.64], R88 ;  /* 0x000000580e00c985 */ /* 0x0003e8000c101b16 */
[----:B------:R3:W-:Y:S04]  /*12a20*/  @!P3 ST.E.64 [R10.64], R92 ;  /* 0x0000005c0a00b985 */ /* 0x0007e8000c101b16 */
[----:B------:R-:W-:Y:S04]  /*12a30*/  @!P2 ST.E.64 [R16.64], R96 ;  /* 0x000000601000a985 */ /* 0x000fe8000c101b16 */
[----:B------:R4:W-:Y:S01]  /*12a40*/  @!P1 ST.E.64 [R12.64], R100 ;  /* 0x000000640c009985 */ /* 0x0009e2000c101b16 */
[----:B-1----:R-:W-:-:S04]  /*12a50*/  @!P5 IMAD.WIDE R14, R3, 0x4, R8 ;  /* 0x00000004030ed825 */ /* 0x002fc800078e0208 */
[----:B---3--:R-:W-:Y:S01]  /*12a60*/  @!P0 IMAD.WIDE R10, R4, 0x4, R8 ;  /* 0x00000004040a8825 */ /* 0x008fe200078e0208 */
[----:B------:R-:W-:-:S04]  /*12a70*/  IADD3 R4, R0, 0xd8, RZ ;  /* 0x000000d800047810 */ /* 0x000fc80007ffe0ff */
[----:B------:R1:W-:Y:S01]  /*12a80*/  @!P0 ST.E.64 [R10.64], R104 ;  /* 0x000000680a008985 */ /* 0x0003e2000c101b16 */
[----:B------:R-:W-:Y:S02]  /*12a90*/  ISETP.GE.AND P4, PT, R4, c[0x0][0x3c8], PT ;  /* 0x0000f20004007a0c */ /* 0x000fe40003f86270 */
[----:B----4-:R-:W-:Y:S01]  /*12aa0*/  IADD3 R12, R0, 0xe0, RZ ;  /* 0x000000e0000c7810 */ /* 0x010fe20007ffe0ff */
[----:B------:R3:W-:Y:S01]  /*12ab0*/  @!P5 ST.E.64 [R14.64], R108 ;  /* 0x0000006c0e00d985 */ /* 0x0007e2000c101b16 */
[----:B------:R-:W-:Y:S02]  /*12ac0*/  ISETP.GE.AND P0, PT, R6, c[0x0][0x3c8], PT ;  /* 0x0000f20006007a0c */ /* 0x000fe40003f06270 */
[----:B------:R-:W-:-:S07]  /*12ad0*/  ISETP.GE.AND P3, PT, R12, c[0x0][0x3c8], PT ;  /* 0x0000f2000c007a0c */ /* 0x000fce0003f66270 */
[----:B------:R-:W-:-:S04]  /*12ae0*/  @!P4 LEA.HI R4, R4, R4, RZ, 0x1 ;  /* 0x000000040404c211 */ /* 0x000fc800078f08ff */
[----:B------:R-:W-:Y:S02]  /*12af0*/  @!P0 LEA.HI R6, R6, R6, RZ, 0x1 ;  /* 0x0000000606068211 */ /* 0x000fe400078f08ff */
[----:B------:R-:W-:Y:S02]  /*12b00*/  @!P3 LEA.HI R12, R12, R12, RZ, 0x1 ;  /* 0x0000000c0c0cb211 */ /* 0x000fe400078f08ff */
[----:B------:R-:W-:Y:S02]  /*12b10*/  @!P4 LOP3.LUT R4, R4, 0xfffffffe, RZ, 0xc0, !PT ;  /* 0xfffffffe0404c812 */ /* 0x000fe400078ec0ff */
[----:B------:R-:W-:Y:S02]  /*12b20*/  @!P3 LOP3.LUT R12, R12, 0xfffffffe, RZ, 0xc0, !PT ;  /* 0xfffffffe0c0cb812 */ /* 0x000fe400078ec0ff */
[----:B------:R-:W-:Y:S01]  /*12b30*/  @!P0 LOP3.LUT R6, R6, 0xfffffffe, RZ, 0xc0, !PT ;  /* 0xfffffffe06068812 */ /* 0x000fe200078ec0ff */
[----:B------:R-:W-:Y:S01]  /*12b40*/  @!P4 IMAD.WIDE R16, R4, 0x4, R8 ;  /* 0x000000040410c825 */ /* 0x000fe200078e0208 */
[----:B-1----:R-:W-:-:S02]  /*12b50*/  IADD3 R11, R0, 0xe8, RZ ;  /* 0x000000e8000b7810 */ /* 0x002fc40007ffe0ff */
[----:B------:R-:W-:Y:S01]  /*12b60*/  IADD3 R10, R0, 0xf0, RZ ;  /* 0x000000f0000a7810 */ /* 0x000fe20007ffe0ff */
[----:B------:R-:W-:Y:S01]  /*12b70*/  @!P3 IMAD.WIDE R12, R12, 0x4, R8 ;  /* 0x000000040c0cb825 */ /* 0x000fe200078e0208 */
[----:B------:R-:W-:Y:S01]  /*12b80*/  ISETP.GE.AND P2, PT, R11, c[0x0][0x3c8], PT ;  /* 0x0000f2000b007a0c */ /* 0x000fe20003f46270 */
[----:B------:R3:W-:Y:S01]  /*12b90*/  @!P4 ST.E.64 [R16.64], R112 ;  /* 0x000000701000c985 */ /* 0x0007e2000c101b16 */
[----:B------:R-:W-:-:S03]  /*12ba0*/  ISETP.GE.AND P1, PT, R10, c[0x0][0x3c8], PT ;  /* 0x0000f2000a007a0c */ /* 0x000fc60003f26270 */
[----:B------:R3:W-:Y:S08]  /*12bb0*/  @!P3 ST.E.64 [R12.64], R116 ;  /* 0x000000740c00b985 */ /* 0x0007f0000c101b16 */
[----:B------:R-:W-:Y:S02]  /*12bc0*/  @!P2 LEA.HI R11, R11, R11, RZ, 0x1 ;  /* 0x0000000b0b0ba211 */ /* 0x000fe400078f08ff */
[----:B------:R-:W-:-:S02]  /*12bd0*/  @!P1 LEA.HI R10, R10, R10, RZ, 0x1 ;  /* 0x0000000a0a0a9211 */ /* 0x000fc400078f08ff */
[----:B------:R-:W-:Y:S02]  /*12be0*/  @!P2 LOP3.LUT R11, R11, 0xfffffffe, RZ, 0xc0, !PT ;  /* 0xfffffffe0b0ba812 */ /* 0x000fe400078ec0ff */
[----:B------:R-:W-:-:S03]  /*12bf0*/  @!P1 LOP3.LUT R10, R10, 0xfffffffe, RZ, 0xc0, !PT ;  /* 0xfffffffe0a0a9812 */ /* 0x000fc600078ec0ff */
[----:B------:R-:W-:-:S04]  /*12c00*/  @!P2 IMAD.WIDE R18, R11, 0x4, R8 ;  /* 0x000000040b12a825 */ /* 0x000fc800078e0208 */
[--C-:B------:R-:W-:Y:S01]  /*12c10*/  @!P1 IMAD.WIDE R10, R10, 0x4, R8.reuse ;  /* 0x000000040a0a9825 */ /* 0x100fe200078e0208 */
[----:B------:R3:W-:Y:S03]  /*12c20*/  @!P2 ST.E.64 [R18.64], R120 ;  /* 0x000000781200a985 */ /* 0x0007e6000c101b16 */
[----:B------:R-:W-:Y:S01]  /*12c30*/  @!P0 IMAD.WIDE R8, R6, 0x4, R8 ;  /* 0x0000000406088825 */ /* 0x000fe200078e0208 */
[----:B------:R3:W-:Y:S04]  /*12c40*/  @!P1 ST.E.64 [R10.64], R124 ;  /* 0x0000007c0a009985 */ /* 0x0007e8000c101b16 */
[----:B------:R3:W-:Y:S02]  /*12c50*/  @!P0 ST.E.64 [R8.64], R128 ;  /* 0x0000008008008985 */ /* 0x0007e4000c101b16 */
.L_x_444:
[----:B------:R-:W-:Y:S05]  /*12c60*/  BSYNC B0 ;  /* 0x0000000000007941 */ /* 0x000fea0003800000 */
.L_x_443:
[----:B------:R-:W-:Y:S01]  /*12c70*/  ISETP.NE.AND P0, PT, R5, RZ, PT ;  /* 0x000000ff0500720c */ /* 0x000fe20003f05270 */
[----:B-1----:R-:W1:Y:S04]  /*12c80*/  SHFL.IDX PT, R7, R7, 0x1, 0x1c1f ;  /* 0x003c1f0007077f89 */ /* 0x002e6800000e0000 */
[----:B------:R4:W3:Y:S08]  /*12c90*/  SHFL.IDX PT, R6, R2, 0x1, 0x1c1f ;  /* 0x003c1f0002067f89 */ /* 0x0008f000000e0000 */
[----:B------:R-:W-:Y:S05]  /*12ca0*/  @P0 EXIT ;  /* 0x000000000000094d */ /* 0x000fea0003800000 */
[C---:B------:R-:W-:Y:S02]  /*12cb0*/  IADD3 R5, R0.reuse, 0x8, RZ ;  /* 0x0000000800057810 */ /* 0x040fe40007ffe0ff */
[----:B------:R-:W-:-:S02]  /*12cc0*/  IADD3 R4, R0, 0x10, RZ ;  /* 0x0000001000047810 */ /* 0x000fc40007ffe0ff */
[----:B------:R-:W-:Y:S02]  /*12cd0*/  ISETP.GE.AND P1, PT, R5, c[0x0][0x3c8], PT ;  /* 0x0000f20005007a0c */ /* 0x000fe40003f26270 */
[----:B------:R-:W-:Y:S02]  /*12ce0*/  ISETP.GE.AND P0, PT, R4, c[0x0][0x3c8], PT ;  /* 0x0000f20004007a0c */ /* 0x000fe40003f06270 */
[C---:B------:R-:W-:Y:S02]  /*12cf0*/  ISETP.GE.AND P2, PT, R0.reuse, c[0x0][0x3c8], PT ;  /* 0x0000f20000007a0c */ /* 0x040fe40003f46270 */
[C---:B------:R-:W-:Y:S02]  /*12d00*/  IADD3 R3, R0.reuse, 0x18, RZ ;  /* 0x0000001800037810 */ /* 0x040fe40007ffe0ff */
[----:B----4-:R-:W-:Y:S02]  /*12d10*/  IADD3 R2, R0, 0x20, RZ ;  /* 0x0000002000027810 */ /* 0x010fe40007ffe0ff */
[----:B------:R-:W-:-:S02]  /*12d20*/  ISETP.GE.AND P6, PT, R3, c[0x0][0x3c8], PT ;  /* 0x0000f20003007a0c */ /* 0x000fc40003fc6270 */
[----:B------:R-:W-:Y:S02]  /*12d30*/  ISETP.GE.AND P5, PT, R2, c[0x0][0x3c8], PT ;  /* 0x0000f20002007a0c */ /* 0x000fe40003fa6270 */
[----:B------:R-:W-:Y:S02]  /*12d40*/  @!P1 LEA.HI R5, R5, R5, RZ, 0x1 ;  /* 0x0000000505059211 */ /* 0x000fe400078f08ff */
[----:B------:R-:W-:Y:S01]  /*12d50*/  @!P0 LEA.HI R4, R4, R4, RZ, 0x1 ;  /* 0x0000000404048211 */ /* 0x000fe200078f08ff */
[--C-:B-1-3--:R-:W-:Y:S01]  /*12d60*/  @!P2 IMAD.WIDE R8, R0, 0x4, R6.reuse ;  /* 0x000000040008a825 */ /* 0x10afe200078e0206 */
[----:B------:R-:W-:Y:S02]  /*12d70*/  @!P1 LOP3.LUT R5, R5, 0xfffffffe, RZ, 0xc0, !PT ;  /* 0xfffffffe05059812 */ /* 0x000fe400078ec0ff */
[----:B------:R-:W-:Y:S02]  /*12d80*/  @!P0 LOP3.LUT R4, R4, 0xfffffffe, RZ, 0xc0, !PT ;  /* 0xfffffffe04048812 */ /* 0x000fe400078ec0ff */
[----:B------:R1:W-:Y:S01]  /*12d90*/  @!P2 ST.E.64 [R8.64], R134 ;  /* 0x000000860800a985 */ /* 0x0003e2000c101b16 */
[----:B------:R-:W-:Y:S01]  /*12da0*/  @!P1 IMAD.WIDE R10, R5, 0x4, R6 ;  /* 0x00000004050a9825 */ /* 0x000fe200078e0206 */
[----:B------:R-:W-:-:S02]  /*12db0*/  @!P6 LEA.HI R3, R3, R3, RZ, 0x1 ;  /* 0x000000030303e211 */ /* 0x000fc400078f08ff */
[----:B------:R-:W-:Y:S01]  /*12dc0*/  @!P5 LEA.HI R2, R2, R2, RZ, 0x1 ;  /* 0x000000020202d211 */ /* 0x000fe200078f08ff */
[--C-:B------:R-:W-:Y:S01]  /*12dd0*/  @!P0 IMAD.WIDE R4, R4, 0x4, R6.reuse ;  /* 0x0000000404048825 */ /* 0x100fe200078e0206 */
[----:B------:R3:W-:Y:S01]  /*12de0*/  @!P1 ST.E.64 [R10.64], R138 ;  /* 0x0000008a0a009985 */ /* 0x0007e2000c101b16 */
[----:B------:R-:W-:Y:S02]  /*12df0*/  @!P6 LOP3.LUT R3, R3, 0xfffffffe, RZ, 0xc0, !PT ;  /* 0xfffffffe0303e812 */ /* 0x000fe400078ec0ff */
[----:B------:R-:W-:Y:S01]  /*12e00*/  @!P5 LOP3.LUT R2, R2, 0xfffffffe, RZ, 0xc0, !PT ;  /* 0xfffffffe0202d812 */ /* 0x000fe200078ec0ff */
[----:B------:R4:W-:Y:S02]  /*12e10*/  @!P0 ST.E.64 [R4.64], R142 ;  /* 0x0000008e04008985 */ /* 0x0009e4000c101b16 */
[----:B------:R-:W-:Y:S01]  /*12e20*/  @!P6 IMAD.WIDE R12, R3, 0x4, R6 ;  /* 0x00000004030ce825 */ /* 0x000fe200078e0206 */
[----:B------:R-:W-:-:S03]  /*12e30*/  IADD3 R3, R0, 0x50, RZ ;  /* 0x0000005000037810 */ /* 0x000fc60007ffe0ff */
[----:B------:R-:W-:Y:S01]  /*12e40*/  @!P5 IMAD.WIDE R14, R2, 0x4, R6 ;  /* 0x00000004020ed825 */ /* 0x000fe200078e0206 */
[----:B------:R5:W-:Y:S01]  /*12e50*/  @!P6 ST.E.64 [R12.64], R146 ;  /* 0x000000920c00e985 */ /* 0x000be2000c101b16 */
[----:B------:R-:W-:Y:S02]  /*12e60*/  IADD3 R2, R0, 0x58, RZ ;  /* 0x0000005800027810 */ /* 0x000fe40007ffe0ff */
[----:B------:R-:W-:Y:S01]  /*12e70*/  ISETP.GE.AND P6, PT, R3, c[0x0][0x3c8], PT ;  /* 0x0000f20003007a0c */ /* 0x000fe20003fc6270 */
[----:B------:R2:W-:Y:S01]  /*12e80*/  @!P5 ST.E.64 [R14.64], R150 ;  /* 0x000000960e00d985 */ /* 0x0005e2000c101b16 */
[----:B------:R-:W-:Y:S02]  /*12e90*/  ISETP.GE.AND P5, PT, R2, c[0x0][0x3c8], PT ;  /* 0x0000f20002007a0c */ /* 0x000fe40003fa6270 */
[C---:B-1----:R-:W-:Y:S02]  /*12ea0*/  IADD3 R9, R0.reuse, 0x30, RZ ;  /* 0x0000003000097810 */ /* 0x042fe40007ffe0ff */
[----:B------:R-:W-:-:S02]  /*12eb0*/  IADD3 R8, R0, 0x38, RZ ;  /* 0x0000003800087810 */ /* 0x000fc40007ffe0ff */
[----:B------:R-:W-:Y:S02]  /*12ec0*/  ISETP.GE.AND P3, PT, R9, c[0x0][0x3c8], PT ;  /* 0x0000f20009007a0c */ /* 0x000fe40003f66270 */
[----:B---3--:R-:W-:Y:S02]  /*12ed0*/  IADD3 R10, R0, 0x28, RZ ;  /* 0x00000028000a7810 */ /* 0x008fe40007ffe0ff */
[----:B------:R-:W-:Y:S02]  /*12ee0*/  ISETP.GE.AND P2, PT, R8, c[0x0][0x3c8], PT ;  /* 0x0000f20008007a0c */ /* 0x000fe40003f46270 */
[C---:B----4-:R-:W-:Y:S02]  /*12ef0*/  IADD3 R5, R0.reuse, 0x40, RZ ;  /* 0x0000004000057810 */ /* 0x050fe40007ffe0ff */
[----:B------:R-:W-:Y:S02]  /*12f00*/  IADD3 R4, R0, 0x48, RZ ;  /* 0x0000004800047810 */ /* 0x000fe40007ffe0ff */
[----:B------:R-:W-:-:S02]  /*12f10*/  ISETP.GE.AND P4, PT, R10, c[0x0][0x3c8], PT ;  /* 0x0000f2000a007a0c */ /* 0x000fc40003f86270 */
[----:B------:R-:W-:Y:S02]  /*12f20*/  ISETP.GE.AND P1, PT, R5, c[0x0][0x3c8], PT ;  /* 0x0000f20005007a0c */ /* 0x000fe40003f26270 */
[----:B------:R-:W-:Y:S02]  /*12f30*/  ISETP.GE.AND P0, PT, R4, c[0x0][0x3c8], PT ;  /* 0x0000f20004007a0c */ /* 0x000fe40003f06270 */
[----:B------:R-:W-:Y:S02]  /*12f40*/  @!P3 LEA.HI R9, R9, R9, RZ, 0x1 ;  /* 0x000000090909b211 */ /* 0x000fe400078f08ff */
[----:B------:R-:W-:Y:S02]  /*12f50*/  @!P2 LEA.HI R8, R8, R8, RZ, 0x1 ;  /* 0x000000080808a211 */ /* 0x000fe400078f08ff */
[----:B------:R-:W-:Y:S02]  /*12f60*/  @!P3 LOP3.LUT R9, R9, 0xfffffffe, RZ, 0xc0, !PT ;  /* 0xfffffffe0909b812 */ /* 0x000fe400078ec0ff */
[----:B------:R-:W-:-:S02]  /*12f70*/  @!P2 LOP3.LUT R8, R8, 0xfffffffe, RZ, 0xc0, !PT ;  /* 0xfffffffe0808a812 */ /* 0x000fc400078ec0ff */
[----:B------:R-:W-:Y:S01]  /*12f80*/  @!P4 LEA.HI R10, R10, R10, RZ, 0x1 ;  /* 0x0000000a0a0ac211 */ /* 0x000fe200078f08ff */
[--C-:B-----5:R-:W-:Y:S01]  /*12f90*/  @!P3 IMAD.WIDE R12, R9, 0x4, R6.reuse ;  /* 0x00000004090cb825 */ /* 0x120fe200078e0206 */
[----:B------:R-:W-:Y:S02]  /*12fa0*/  @!P1 LEA.HI R5, R5, R5, RZ, 0x1 ;  /* 0x0000000505059211 */ /* 0x000fe400078f08ff */
[----:B------:R-:W-:Y:S01]  /*12fb0*/  @!P0 LEA.HI R4, R4, R4, RZ, 0x1 ;  /* 0x0000000404048211 */ /* 0x000fe200078f08ff */
[--C-:B------:R-:W-:Y:S01]  /*12fc0*/  @!P2 IMAD.WIDE R8, R8, 0x4, R6.reuse ;  /* 0x000000040808a825 */ /* 0x100fe200078e0206 */
[----:B------:R-:W-:Y:S02]  /*12fd0*/  @!P4 LOP3.LUT R10, R10, 0xfffffffe, RZ, 0xc0, !PT ;  /* 0xfffffffe0a0ac812 */ /* 0x000fe400078ec0ff */
[----:B------:R-:W-:Y:S02]  /*12fe0*/  @!P1 LOP3.LUT R5, R5, 0xfffffffe, RZ, 0xc0, !PT ;  /* 0xfffffffe05059812 */ /* 0x000fe400078ec0ff */
[----:B------:R-:W-:Y:S01]  /*12ff0*/  @!P0 LOP3.LUT R4, R4, 0xfffffffe, RZ, 0xc0, !PT ;  /* 0xfffffffe04048812 */ /* 0x000fe200078ec0ff */
[----:B------:R-:W-:Y:S01]  /*13000*/  @!P4 IMAD.WIDE R10, R10, 0x4, R6 ;  /* 0x000000040a0ac825 */ /* 0x000fe200078e0206 */
[----:B------:R-:W-:-:S02]  /*13010*/  @!P6 LEA.HI R3, R3, R3, RZ, 0x1 ;  /* 0x000000030303e211 */ /* 0x000fc400078f08ff */
[----:B------:R-:W-:Y:S01]  /*13020*/  @!P5 LEA.HI R2, R2, R2, RZ, 0x1 ;  /* 0x000000020202d211 */ /* 0x000fe200078f08ff */
[--C-:B--2---:R-:W-:Y:S01]  /*13030*/  @!P1 IMAD.WIDE R14, R5, 0x4, R6.reuse ;  /* 0x00000004050e9825 */ /* 0x104fe200078e0206 */
[----:B------:R1:W-:Y:S01]  /*13040*/  @!P4 ST.E.64 [R10.64], R154 ;  /* 0x0000009a0a00c985 */ /* 0x0003e2000c101b16 */
[----:B------:R-:W-:Y:S02]  /*13050*/  @!P6 LOP3.LUT R3, R3, 0xfffffffe, RZ, 0xc0, !PT ;  /* 0xfffffffe0303e812 */ /* 0x000fe400078ec0ff */
[----:B------:R-:W-:Y:S01]  /*13060*/  @!P0 IMAD.WIDE R4, R4, 0x4, R6 ;  /* 0x0000000404048825 */ /* 0x000fe200078e0206 */
[----:B------:R2:W-:Y:S01]  /*13070*/  @!P3 ST.E.64 [R12.64], R30 ;  /* 0x0000001e0c00b985 */ /* 0x0005e2000c101b16 */
[----:B------:R-:W-:-:S03]  /*13080*/  @!P5 LOP3.LUT R2, R2, 0xfffffffe, RZ, 0xc0, !PT ;  /* 0xfffffffe0202d812 */ /* 0x000fc600078ec0ff */
[----:B------:R3:W-:Y:S04]  /*13090*/  @!P2 ST.E.64 [R8.64], R34 ;  /* 0x000000220800a985 */ /* 0x0007e8000c101b16 */
[----:B------:R4:W-:Y:S04]  /*130a0*/  @!P1 ST.E.64 [R14.64], R38 ;  /* 0x000000260e009985 */ /* 0x0009e8000c101b16 */
[----:B------:R5:W-:Y:S01]  /*130b0*/  @!P0 ST.E.64 [R4.64], R42 ;  /* 0x0000002a04008985 */ /* 0x000be2000c101b16 */
[----:B-1----:R-:W-:-:S04]  /*130c0*/  IADD3 R10, R0, 0x60, RZ ;  /* 0x00000060000a7810 */ /* 0x002fc80007ffe0ff */
[----:B------:R-:W-:Y:S01]  /*130d0*/  ISETP.GE.AND P4, PT, R10, c[0x0][0x3c8], PT ;  /* 0x0000f2000a007a0c */ /* 0x000fe20003f86270 */
[--C-:B--2---:R-:W-:Y:S01]  /*130e0*/  @!P6 IMAD.WIDE R12, R3, 0x4, R6.reuse ;  /* 0x00000004030ce825 */ /* 0x104fe200078e0206 */
[C---:B------:R-:W-:Y:S02]  /*130f0*/  IADD3 R3, R0.reuse, 0x88, RZ ;  /* 0x0000008800037810 */ /* 0x040fe40007ffe0ff */
[C---:B---3--:R-:W-:Y:S02]  /*13100*/  IADD3 R9, R0.reuse, 0x68, RZ ;  /* 0x0000006800097810 */ /* 0x048fe40007ffe0ff */
[----:B------:R-:W-:Y:S01]  /*13110*/  IADD3 R8, R0, 0x70, RZ ;  /* 0x0000007000087810 */ /* 0x000fe20007ffe0ff */
[----:B------:R1:W-:Y:S01]  /*13120*/  @!P6 ST.E.64 [R12.64], R46 ;  /* 0x0000002e0c00e985 */ /* 0x0003e2000c101b16 */
[----:B------:R-:W-:Y:S01]  /*13130*/  ISETP.GE.AND P3, PT, R9, c[0x0][0x3c8], PT ;  /* 0x0000f20009007a0c */ /* 0x000fe20003f66270 */
[----:B----4-:R-:W-:Y:S01]  /*13140*/  @!P5 IMAD.WIDE R14, R2, 0x4, R6 ;  /* 0x00000004020ed825 */ /* 0x010fe200078e0206 */
[----:B------:R-:W-:-:S02]  /*13150*/  ISETP.GE.AND P2, PT, R8, c[0x0][0x3c8], PT ;  /* 0x0000f20008007a0c */ /* 0x000fc40003f46270 */
[C---:B-----5:R-:W-:Y:S02]  /*13160*/  IADD3 R5, R0.reuse, 0x78, RZ ;  /* 0x0000007800057810 */ /* 0x060fe40007ffe0ff */
[----:B------:R-:W-:Y:S01]  /*13170*/  IADD3 R4, R0, 0x80, RZ ;  /* 0x0000008000047810 */ /* 0x000fe20007ffe0ff */
[----:B------:R2:W-:Y:S01]  /*13180*/  @!P5 ST.E.64 [R14.64], R50 ;  /* 0x000000320e00d985 */ /* 0x0005e2000c101b16 */
[----:B------:R-:W-:Y:S02]  /*13190*/  ISETP.GE.AND P1, PT, R5, c[0x0][0x3c8], PT ;  /* 0x0000f20005007a0c */ /* 0x000fe40003f26270 */
[----:B------:R-:W-:Y:S02]  /*131a0*/  ISETP.GE.AND P0, PT, R4, c[0x0][0x3c8], PT ;  /* 0x0000f20004007a0c */ /* 0x000fe40003f06270 */
[----:B------:R-:W-:Y:S02]  /*131b0*/  @!P4 LEA.HI R10, R10, R10, RZ, 0x1 ;  /* 0x0000000a0a0ac211 */ /* 0x000fe400078f08ff */
[----:B------:R-:W-:-:S02]  /*131c0*/  @!P3 LEA.HI R9, R9, R9, RZ, 0x1 ;  /* 0x000000090909b211 */ /* 0x000fc400078f08ff */
[----:B------:R-:W-:Y:S02]  /*131d0*/  @!P2 LEA.HI R8, R8, R8, RZ, 0x1 ;  /* 0x000000080808a211 */ /* 0x000fe400078f08ff */
[----:B------:R-:W-:Y:S02]  /*131e0*/  @!P4 LOP3.LUT R10, R10, 0xfffffffe, RZ, 0xc0, !PT ;  /* 0xfffffffe0a0ac812 */ /* 0x000fe400078ec0ff */
[----:B------:R-:W-:Y:S02]  /*131f0*/  @!P3 LOP3.LUT R9, R9, 0xfffffffe, RZ, 0xc0, !PT ;  /* 0xfffffffe0909b812 */ /* 0x000fe400078ec0ff */
[----:B------:R-:W-:Y:S01]  /*13200*/  @!P1 LEA.HI R5, R5, R5, RZ, 0x1 ;  /* 0x0000000505059211 */ /* 0x000fe200078f08ff */
[----:B------:R-:W-:Y:S01]  /*13210*/  @!P4 IMAD.WIDE R10, R10, 0x4, R6 ;  /* 0x000000040a0ac825 */ /* 0x000fe200078e0206 */
[----:B------:R-:W-:Y:S02]  /*13220*/  @!P0 LEA.HI R4, R4, R4, RZ, 0x1 ;  /* 0x0000000404048211 */ /* 0x000fe400078f08ff */
[----:B------:R-:W-:-:S02]  /*13230*/  @!P2 LOP3.LUT R8, R8, 0xfffffffe, RZ, 0xc0, !PT ;  /* 0xfffffffe0808a812 */ /* 0x000fc400078ec0ff */
[----:B------:R-:W-:Y:S01]  /*13240*/  @!P1 LOP3.LUT R5, R5, 0xfffffffe, RZ, 0xc0, !PT ;  /* 0xfffffffe05059812 */ /* 0x000fe200078ec0ff */
[--C-:B-1----:R-:W-:Y:S01]  /*13250*/  @!P3 IMAD.WIDE R12, R9, 0x4, R6.reuse ;  /* 0x00000004090cb825 */ /* 0x102fe200078e0206 */
[----:B------:R-:W-:Y:S01]  /*13260*/  @!P0 LOP3.LUT R4, R4, 0xfffffffe, RZ, 0xc0, !PT ;  /* 0xfffffffe04048812 */ /* 0x000fe200078ec0ff */
[----:B------:R1:W-:Y:S01]  /*13270*/  @!P4 ST.E.64 [R10.64], R54 ;  /* 0x000000360a00c985 */ /* 0x0003e2000c101b16 */
[----:B------:R-:W-:Y:S01]  /*13280*/  IADD3 R2, R0, 0x90, RZ ;  /* 0x0000009000027810 */ /* 0x000fe20007ffe0ff */
[--C-:B------:R-:W-:Y:S01]  /*13290*/  @!P2 IMAD.WIDE R8, R8, 0x4, R6.reuse ;  /* 0x000000040808a825 */ /* 0x100fe200078e0206 */
[----:B------:R-:W-:Y:S01]  /*132a0*/  ISETP.GE.AND P6, PT, R3, c[0x0][0x3c8], PT ;  /* 0x0000f20003007a0c */ /* 0x000fe20003fc6270 */
[----:B------:R3:W-:Y:S01]  /*132b0*/  @!P3 ST.E.64 [R12.64], R58 ;  /* 0x0000003a0c00b985 */ /* 0x0007e2000c101b16 */
[----:B------:R-:W-:Y:S01]  /*132c0*/  ISETP.GE.AND P5, PT, R2, c[0x0][0x3c8], PT ;  /* 0x0000f20002007a0c */ /* 0x000fe20003fa6270 */
[--C-:B--2---:R-:W-:Y:S02]  /*132d0*/  @!P1 IMAD.WIDE R14, R5, 0x4, R6.reuse ;  /* 0x00000004050e9825 */ /* 0x104fe400078e0206 */
[----:B------:R2:W-:Y:S02]  /*132e0*/  @!P2 ST.E.64 [R8.64], R62 ;  /* 0x0000003e0800a985 */ /* 0x0005e4000c101b16 */
[----:B------:R-:W-:-:S02]  /*132f0*/  @!P0 IMAD.WIDE R4, R4, 0x4, R6 ;  /* 0x0000000404048825 */ /* 0x000fc400078e0206 */
[----:B------:R4:W-:Y:S04]  /*13300*/  @!P1 ST.E.64 [R14.64], R66 ;  /* 0x000000420e009985 */ /* 0x0009e8000c101b16 */
[----:B------:R5:W-:Y:S01]  /*13310*/  @!P0 ST.E.64 [R4.64], R70 ;  /* 0x0000004604008985 */ /* 0x000be2000c101b16 */
[----:B------:R-:W-:Y:S02]  /*13320*/  @!P6 LEA.HI R3, R3, R3, RZ, 0x1 ;  /* 0x000000030303e211 */ /* 0x000fe400078f08ff */
[----:B------:R-:W-:Y:S02]  /*13330*/  @!P5 LEA.HI R2, R2, R2, RZ, 0x1 ;  /* 0x000000020202d211 */ /* 0x000fe400078f08ff */
[----:B------:R-:W-:Y:S02]  /*13340*/  @!P6 LOP3.LUT R3, R3, 0xfffffffe, RZ, 0xc0, !PT ;  /* 0xfffffffe0303e812 */ /* 0x000fe400078ec0ff */
[----:B------:R-:W-:-:S02]  /*13350*/  @!P5 LOP3.LUT R2, R2, 0xfffffffe, RZ, 0xc0, !PT ;  /* 0xfffffffe0202d812 */ /* 0x000fc400078ec0ff */
[----:B-1----:R-:W-:-:S04]  /*13360*/  IADD3 R10, R0, 0x98, RZ ;  /* 0x00000098000a7810 */ /* 0x002fc80007ffe0ff */
[----:B------:R-:W-:Y:S01]  /*13370*/  ISETP.GE.AND P4, PT, R10, c[0x0][0x3c8], PT ;  /* 0x0000f2000a007a0c */ /* 0x000fe20003f86270 */
[--C-:B---3--:R-:W-:Y:S01]  /*13380*/  @!P6 IMAD.WIDE R12, R3, 0x4, R6.reuse ;  /* 0x00000004030ce825 */ /* 0x108fe200078e0206 */
[C---:B------:R-:W-:Y:S02]  /*13390*/  IADD3 R3, R0.reuse, 0xc0, RZ ;  /* 0x000000c000037810 */ /* 0x040fe40007ffe0ff */
[C---:B--2---:R-:W-:Y:S02]  /*133a0*/  IADD3 R9, R0.reuse, 0xa0, RZ ;  /* 0x000000a000097810 */ /* 0x044fe40007ffe0ff */
        /* <DEDUP_REMOVED lines=31> */
[----:B------:R-:W-:Y:S04]  /*135a0*/  @!P1 ST.E.64 [R14.64], R94 ;  /* 0x0000005e0e009985 */ /* 0x000fe8000c101b16 */
[----:B------:R4:W-:Y:S01]  /*135b0*/  @!P0 ST.E.64 [R4.64], R98 ;  /* 0x0000006204008985 */ /* 0x0009e2000c101b16 */
[----:B------:R-:W-:Y:S02]  /*135c0*/  @!P6 LEA.HI R3, R3, R3, RZ, 0x1 ;  /* 0x000000030303e211 */ /* 0x000fe400078f08ff */
[----:B------:R-:W-:Y:S02]  /*135d0*/  @!P5 LEA.HI R2, R2, R2, RZ, 0x1 ;  /* 0x000000020202d211 */ /* 0x000fe400078f08ff */
[----:B------:R-:W-:Y:S02]  /*135e0*/  @!P6 LOP3.LUT R3, R3, 0xfffffffe, RZ, 0xc0, !PT ;  /* 0xfffffffe0303e812 */ /* 0x000fe400078ec0ff */
[----:B------:R-:W-:-:S02]  /*135f0*/  @!P5 LOP3.LUT R2, R2, 0xfffffffe, RZ, 0xc0, !PT ;  /* 0xfffffffe0202d812 */ /* 0x000fc400078ec0ff */
[----:B-1----:R-:W-:-:S04]  /*13600*/  IADD3 R10, R0, 0xd0, RZ ;  /* 0x000000d0000a7810 */ /* 0x002fc80007ffe0ff */
[----:B------:R-:W-:Y:S01]  /*13610*/  ISETP.GE.AND P4, PT, R10, c[0x0][0x3c8], PT ;  /* 0x0000f2000a007a0c */ /* 0x000fe20003f86270 */
[----:B---3--:R-:W-:Y:S01]  /*13620*/  @!P6 IMAD.WIDE R12, R3, 0x4, R6 ;  /* 0x00000004030ce825 */ /* 0x008fe200078e0206 */
[----:B--2---:R-:W-:-:S03]  /*13630*/  IADD3 R9, R0, 0xd8, RZ ;  /* 0x000000d800097810 */ /* 0x004fc60007ffe0ff */
[----:B------:R-:W-:Y:S01]  /*13640*/  @!P5 IMAD.WIDE R2, R2, 0x4, R6 ;  /* 0x000000040202d825 */ /* 0x000fe200078e0206 */
[----:B------:R-:W-:Y:S01]  /*13650*/  IADD3 R8, R0, 0xe0, RZ ;  /* 0x000000e000087810 */ /* 0x000fe20007ffe0ff */
[----:B------:R-:W-:Y:S01]  /*13660*/  @!P6 ST.E.64 [R12.64], R102 ;  /* 0x000000660c00e985 */ /* 0x000fe2000c101b16 */
[----:B------:R-:W-:Y:S02]  /*13670*/  ISETP.GE.AND P3, PT, R9, c[0x0][0x3c8], PT ;  /* 0x0000f20009007a0c */ /* 0x000fe40003f66270 */
[----:B------:R-:W-:Y:S01]  /*13680*/  ISETP.GE.AND P2, PT, R8, c[0x0][0x3c8], PT ;  /* 0x0000f20008007a0c */ /* 0x000fe20003f46270 */
[----:B------:R1:W-:Y:S01]  /*13690*/  @!P5 ST.E.64 [R2.64], R106 ;  /* 0x0000006a0200d985 */ /* 0x0003e2000c101b16 */
[C---:B----4-:R-:W-:Y:S02]  /*136a0*/  IADD3 R5, R0.reuse, 0xe8, RZ ;  /* 0x000000e800057810 */ /* 0x050fe40007ffe0ff */
[----:B------:R-:W-:Y:S02]  /*136b0*/  IADD3 R4, R0, 0xf0, RZ ;  /* 0x000000f000047810 */ /* 0x000fe40007ffe0ff */
[----:B------:R-:W-:-:S02]  /*136c0*/  ISETP.GE.AND P1, PT, R5, c[0x0][0x3c8], PT ;  /* 0x0000f20005007a0c */ /* 0x000fc40003f26270 */
[----:B------:R-:W-:Y:S02]  /*136d0*/  ISETP.GE.AND P0, PT, R4, c[0x0][0x3c8], PT ;  /* 0x0000f20004007a0c */ /* 0x000fe40003f06270 */
[----:B------:R-:W-:Y:S02]  /*136e0*/  @!P4 LEA.HI R10, R10, R10, RZ, 0x1 ;  /* 0x0000000a0a0ac211 */ /* 0x000fe400078f08ff */
[----:B------:R-:W-:Y:S02]  /*136f0*/  @!P3 LEA.HI R9, R9, R9, RZ, 0x1 ;  /* 0x000000090909b211 */ /* 0x000fe400078f08ff */
[----:B------:R-:W-:Y:S02]  /*13700*/  @!P2 LEA.HI R8, R8, R8, RZ, 0x1 ;  /* 0x000000080808a211 */ /* 0x000fe400078f08ff */
[----:B------:R-:W-:Y:S02]  /*13710*/  @!P4 LOP3.LUT R10, R10, 0xfffffffe, RZ, 0xc0, !PT ;  /* 0xfffffffe0a0ac812 */ /* 0x000fe400078ec0ff */
[----:B------:R-:W-:-:S02]  /*13720*/  @!P3 LOP3.LUT R9, R9, 0xfffffffe, RZ, 0xc0, !PT ;  /* 0xfffffffe0909b812 */ /* 0x000fc400078ec0ff */
[----:B------:R-:W-:Y:S01]  /*13730*/  @!P1 LEA.HI R5, R5, R5, RZ, 0x1 ;  /* 0x0000000505059211 */ /* 0x000fe200078f08ff */
[--C-:B------:R-:W-:Y:S01]  /*13740*/  @!P4 IMAD.WIDE R10, R10, 0x4, R6.reuse ;  /* 0x000000040a0ac825 */ /* 0x100fe200078e0206 */
[----:B------:R-:W-:Y:S02]  /*13750*/  @!P0 LEA.HI R4, R4, R4, RZ, 0x1 ;  /* 0x0000000404048211 */ /* 0x000fe400078f08ff */
[----:B------:R-:W-:Y:S02]  /*13760*/  @!P2 LOP3.LUT R8, R8, 0xfffffffe, RZ, 0xc0, !PT ;  /* 0xfffffffe0808a812 */ /* 0x000fe400078ec0ff */
[----:B------:R-:W-:Y:S01]  /*13770*/  @!P1 LOP3.LUT R5, R5, 0xfffffffe, RZ, 0xc0, !PT ;  /* 0xfffffffe05059812 */ /* 0x000fe200078ec0ff */
[----:B------:R2:W-:Y:S01]  /*13780*/  @!P4 ST.E.64 [R10.64], R110 ;  /* 0x0000006e0a00c985 */ /* 0x0005e2000c101b16 */
[----:B------:R-:W-:Y:S01]  /*13790*/  @!P0 LOP3.LUT R4, R4, 0xfffffffe, RZ, 0xc0, !PT ;  /* 0xfffffffe04048812 */ /* 0x000fe200078ec0ff */
[----:B-1----:R-:W-:Y:S01]  /*137a0*/  @!P3 IMAD.WIDE R2, R9, 0x4, R6 ;  /* 0x000000040902b825 */ /* 0x002fe200078e0206 */
[----:B------:R-:W-:-:S03]  /*137b0*/  IADD3 R0, R0, 0xf8, RZ ;  /* 0x000000f800007810 */ /* 0x000fc60007ffe0ff */
        /* <DEDUP_REMOVED lines=14> */
.L_x_442:
[----:B------:R-:W3:Y:S02]  /*138a0*/  S2R R3, SR_TID.X ;  /* 0x0000000000037919 */ /* 0x000ee40000002100 */
[----:B---3--:R-:W-:-:S13]  /*138b0*/  ISETP.GT.AND P0, PT, R3, 0x7f, PT ;  /* 0x0000007f0300780c */ /* 0x008fda0003f04270 */
[----:B------:R-:W-:Y:S05]  /*138c0*/  @P0 EXIT ;  /* 0x000000000000094d */ /* 0x000fea0003800000 */
[----:B------:R-:W3:Y:S01]  /*138d0*/  S2R R7, SR_CTAID.X ;  /* 0x0000000000077919 */ /* 0x000ee20000002500 */
[----:B------:R-:W-:-:S05]  /*138e0*/  MOV R0, c[0x0][0x4e8] ;  /* 0x00013a0000007a02 */ /* 0x000fca0000000f00 */
[----:B-1----:R-:W-:Y:S01]  /*138f0*/  IMAD R2, R0, c[0x0][0x388], RZ ;  /* 0x0000e20000027a24 */ /* 0x002fe200078e02ff */
[----:B---3--:R-:W-:-:S04]  /*13900*/  LEA R7, R7, R3, 0x7 ;  /* 0x0000000307077211 */ /* 0x008fc800078e38ff */
[----:B------:R-:W-:-:S13]  /*13910*/  ISETP.GE.AND P0, PT, R7, R2, PT ;  /* 0x000000020700720c */ /* 0x000fda0003f06270 */
[----:B------:R-:W-:Y:S05]  /*13920*/  @P0 EXIT ;  /* 0x000000000000094d */ /* 0x000fea0003800000 */
[----:B------:R-:W1:Y:S01]  /*13930*/  S2R R4, SR_CTAID.Z ;  /* 0x0000000000047919 */ /* 0x000e620000002700 */
[----:B------:R-:W-:Y:S01]  /*13940*/  USHF.R.S32.HI UR6, URZ, 0x1f, UR11 ;  /* 0x0000001f3f067899 */ /* 0x000fe2000801140b */
[----:B------:R-:W-:Y:S01]  /*13950*/  ISETP.NE.AND P0, PT, R0, 0x1, PT ;  /* 0x000000010000780c */ /* 0x000fe20003f05270 */
[----:B------:R-:W-:Y:S01]  /*13960*/  ULDC.64 UR4, c[0x0][0x4d0] ;  /* 0x0001340000047ab9 */ /* 0x000fe20000000a00 */
[----:B------:R-:W3:Y:S01]  /*13970*/  S2R R3, SR_CTAID.Y ;  /* 0x0000000000037919 */ /* 0x000ee20000002600 */
        /* <DEDUP_REMOVED lines=14> */
[----:B---3--:R-:W-:Y:S02]  /*13a60*/  IMAD R2, R2, c[0x0][0x550], R3 ;  /* 0x0001540002027a24 */ /* 0x008fe400078e0203 */
[----:B------:R-:W-:Y:S01]  /*13a70*/  IMAD R0, R4, c[0x0][0x4dc], R0 ;  /* 0x0001370004007a24 */ /* 0x000fe200078e0200 */
[----:B------:R-:W-:Y:S02]  /*13a80*/  IADD3 R4, -R6, RZ, RZ ;  /* 0x000000ff06047210 */ /* 0x000fe40007ffe1ff */
[----:B------:R-:W-:Y:S01]  /*13a90*/  SHF.R.S32.HI R3, RZ, 0x1f, R2 ;  /* 0x0000001fff037819 */ /* 0x000fe20000011402 */
[----:B------:R-:W-:Y:S01]  /*13aa0*/  IMAD.IADD R9, R0, 0x1, R9 ;  /* 0x0000000100097824 */ /* 0x000fe200078e0209 */
[----:B------:R-:W-:Y:S01]  /*13ab0*/  SHF.R.S32.HI R0, RZ, 0x1f, R6 ;  /* 0x0000001fff007819 */ /* 0x000fe20000011406 */
[----:B------:R-:W-:-:S02]  /*13ac0*/  IMAD R4, R4, c[0x0][0x4e8], R7 ;  /* 0x00013a0004047a24 */ /* 0x000fc400078e0207 */
[----:B------:R-:W-:Y:S02]  /*13ad0*/  IMAD R3, R3, c[0x0][0x4e0], RZ ;  /* 0x0001380003037a24 */ /* 0x000fe400078e02ff */
[----:B------:R-:W-:-:S04]  /*13ae0*/  IMAD.WIDE.U32 R8, R2, c[0x0][0x4e0], R8 ;  /* 0x0001380002087a25 */ /* 0x000fc800078e0008 */
[----:B------:R-:W-:Y:S01]  /*13af0*/  IMAD R3, R2, c[0x0][0x4e4], R3 ;  /* 0x0001390002037a24 */ /* 0x000fe200078e0203 */
[----:B------:R-:W-:Y:S02]  /*13b00*/  SHF.R.S32.HI R2, RZ, 0x1f, R4 ;  /* 0x0000001fff027819 */ /* 0x000fe40000011404 */
[----:B------:R-:W-:-:S03]  /*13b10*/  IADD3 R6, P0, R6, R8, RZ ;  /* 0x0000000806067210 */ /* 0x000fc60007f1e0ff */
[----:B------:R-:W-:Y:S01]  /*13b20*/  IMAD R2, R2, c[0x0][0x4c8], RZ ;  /* 0x0001320002027a24 */ /* 0x000fe200078e02ff */
[----:B------:R-:W-:Y:S02]  /*13b30*/  IADD3.X R7, R0, R9, R3, P0, !PT ;  /* 0x0000000900077210 */ /* 0x000fe400007fe403 */
[----:B------:R-:W-:Y:S01]  /*13b40*/  MOV R0, 0xff800000 ;  /* 0xff80000000007802 */ /* 0x000fe20000000f00 */
[C---:B------:R-:W-:Y:S02]  /*13b50*/  IMAD R2, R4.reuse, c[0x0][0x4cc], R2 ;  /* 0x0001330004027a24 */ /* 0x040fe400078e0202 */
[----:B------:R-:W-:-:S05]  /*13b60*/  IMAD.WIDE.U32 R6, R4, c[0x0][0x4c8], R6 ;  /* 0x0001320004067a25 */ /* 0x000fca00078e0006 */
[----:B------:R-:W-:Y:S02]  /*13b70*/  IADD3 R2, R7, R2, RZ ;  /* 0x0000000207027210 */ /* 0x000fe40007ffe0ff */
[----:B------:R-:W-:-:S04]  /*13b80*/  LEA R4, P0, R6, c[0x0][0x4a8], 0x2 ;  /* 0x00012a0006047a11 */ /* 0x000fc800078010ff */
[----:B------:R-:W-:-:S05]  /*13b90*/  LEA.HI.X R5, R6, c[0x0][0x4ac], R2, 0x2, P0 ;  /* 0x00012b0006057a11 */ /* 0x000fca00000f1402 */
[----:B------:R-:W-:Y:S01]  /*13ba0*/  STG.E [R4.64], R0 ;  /* 0x0000000004007986 */ /* 0x000fe2000c101916 */
[----:B------:R-:W-:Y:S05]  /*13bb0*/  EXIT ;  /* 0x000000000000794d */ /* 0x000fea0003800000 */
.L_x_389:
[----:B------:R-:W-:Y:S01]  /*13bc0*/  IMAD.MOV.U32 R15, RZ, RZ, R11 ;  /* 0x000000ffff0f7224 */ /* 0x000fe200078e000b */
[----:B------:R-:W-:Y:S01]  /*13bd0*/  MOV R14, 0x1 ;  /* 0x00000001000e7802 */ /* 0x000fe20000000f00 */
[----:B---3--:R-:W-:Y:S01]  /*13be0*/  IMAD.MOV.U32 R13, RZ, RZ, 0x181f ;  /* 0x0000181fff0d7424 */ /* 0x008fe200078e00ff */
[----:B------:R-:W-:Y:S02]  /*13bf0*/  MOV R12, 0x13c10 ;  /* 0x00013c10000c7802 */ /* 0x000fe40000000f00 */
[----:B------:R-:W-:Y:S05]  /*13c00*/  CALL.REL.NOINC `($__internal_8_$__cuda_sm70_shflsync_idx_p) ;  /* 0x0000029000007944 */ /* 0x000fea0003c00000 */
[----:B------:R-:W-:Y:S01]  /*13c10*/  IMAD.MOV.U32 R11, RZ, RZ, R13 ;  /* 0x000000ffff0b7224 */ /* 0x000fe200078e000d */
[----:B------:R-:W-:Y:S01]  /*13c20*/  MOV R14, 0x1 ;  /* 0x00000001000e7802 */ /* 0x000fe20000000f00 */
[----:B------:R-:W-:Y:S01]  /*13c30*/  IMAD.MOV.U32 R15, RZ, RZ, R8 ;  /* 0x000000ffff0f7224 */ /* 0x000fe200078e0008 */
[----:B------:R-:W-:Y:S02]  /*13c40*/  MOV R13, 0x181f ;  /* 0x0000181f000d7802 */ /* 0x000fe40000000f00 */
[----:B------:R-:W-:Y:S02]  /*13c50*/  MOV R12, 0x13c70 ;  /* 0x00013c70000c7802 */ /* 0x000fe40000000f00 */
[----:B-1---5:R-:W-:Y:S05]  /*13c60*/  CALL.REL.NOINC `($__internal_8_$__cuda_sm70_shflsync_idx_p) ;  /* 0x0000023000007944 */ /* 0x022fea0003c00000 */
[----:B------:R-:W-:Y:S01]  /*13c70*/  MOV R8, R13 ;  /* 0x0000000d00087202 */ /* 0x000fe20000000f00 */
[----:B-1---5:R-:W-:Y:S05]  /*13c80*/  BRA `(.L_x_445) ;  /* 0xfffee93000007947 */ /* 0x022fea000383ffff */
.L_x_408:
[----:B--2---:R-:W-:Y:S01]  /*13c90*/  MOV R13, 0x181f ;  /* 0x0000181f000d7802 */ /* 0x004fe20000000f00 */
[----:B------:R-:W-:Y:S01]  /*13ca0*/  IMAD.MOV.U32 R14, RZ, RZ, 0x1 ;  /* 0x00000001ff0e7424 */ /* 0x000fe200078e00ff */
[----:B------:R-:W-:Y:S02]  /*13cb0*/  MOV R12, 0x13cd0 ;  /* 0x00013cd0000c7802 */ /* 0x000fe40000000f00 */
[----:B-1----:R-:W-:Y:S05]  /*13cc0*/  CALL.REL.NOINC `($__internal_8_$__cuda_sm70_shflsync_idx_p) ;  /* 0x000001d000007944 */ /* 0x002fea0003c00000 */
[----:B------:R-:W-:Y:S01]  /*13cd0*/  MOV R14, 0x1 ;  /* 0x00000001000e7802 */ /* 0x000fe20000000f00 */
[----:B------:R-:W-:Y:S01]  /*13ce0*/  IMAD.MOV.U32 R7, RZ, RZ, R13 ;  /* 0x000000ffff077224 */ /* 0x000fe200078e000d */
[----:B------:R-:W-:Y:S01]  /*13cf0*/  MOV R13, 0x181f ;  /* 0x0000181f000d7802 */ /* 0x000fe20000000f00 */
[----:B-----5:R-:W-:Y:S01]  /*13d00*/  IMAD.MOV.U32 R15, RZ, RZ, R0 ;  /* 0x000000ffff0f7224 */ /* 0x020fe200078e0000 */
[----:B------:R-:W-:Y:S02]  /*13d10*/  MOV R12, 0x13d30 ;  /* 0x00013d30000c7802 */ /* 0x000fe40000000f00 */
[----:B-1----:R-:W-:Y:S05]  /*13d20*/  CALL.REL.NOINC `($__internal_8_$__cuda_sm70_shflsync_idx_p) ;  /* 0x0000017000007944 */ /* 0x002fea0003c00000 */
[----:B-1---5:R-:W-:-:S05]  /*13d30*/  BRA `(.L_x_446) ;  /* 0xffff24b000007947 */ /* 0x022fca000383ffff */
.L_x_425:
[----:B--2---:R-:W-:Y:S01]  /*13d40*/  MOV R13, 0x181f ;  /* 0x0000181f000d7802 */ /* 0x004fe20000000f00 */
[----:B------:R-:W-:Y:S01]  /*13d50*/  IMAD.MOV.U32 R14, RZ, RZ, 0x1 ;  /* 0x00000001ff0e7424 */ /* 0x000fe200078e00ff */
[----:B------:R-:W-:Y:S02]  /*13d60*/  MOV R12, 0x13d80 ;  /* 0x00013d80000c7802 */ /* 0x000fe40000000f00 */
[----:B-1----:R-:W-:Y:S05]  /*13d70*/  CALL.REL.NOINC `($__internal_8_$__cuda_sm70_shflsync_idx_p) ;  /* 0x0000012000007944 */ /* 0x002fea0003c00000 */
[----:B------:R-:W-:Y:S01]  /*13d80*/  MOV R14, 0x1 ;  /* 0x00000001000e7802 */ /* 0x000fe20000000f00 */
[----:B------:R-:W-:Y:S01]  /*13d90*/  IMAD.MOV.U32 R21, RZ, RZ, R13 ;  /* 0x000000ffff157224 */ /* 0x000fe200078e000d */
[----:B------:R-:W-:Y:S01]  /*13da0*/  MOV R13, 0x181f ;  /* 0x0000181f000d7802 */ /* 0x000fe20000000f00 */
[----:B------:R-:W-:Y:S01]  /*13db0*/  IMAD.MOV.U32 R15, RZ, RZ, R20 ;  /* 0x000000ffff0f7224 */ /* 0x000fe200078e0014 */
[----:B------:R-:W-:Y:S02]  /*13dc0*/  MOV R12, 0x13de0 ;  /* 0x00013de0000c7802 */ /* 0x000fe40000000f00 */
[----:B-1---5:R-:W-:Y:S05]  /*13dd0*/  CALL.REL.NOINC `($__internal_8_$__cuda_sm70_shflsync_idx_p) ;  /* 0x000000c000007944 */ /* 0x022fea0003c00000 */
[----:B-1---5:R-:W-:-:S05]  /*13de0*/  BRA `(.L_x_447) ;  /* 0xffff65c000007947 */ /* 0x022fca000383ffff */
.L_x_431:
[----:B-1----:R-:W-:Y:S01]  /*13df0*/  MOV R13, 0x181f ;  /* 0x0000181f000d7802 */ /* 0x002fe20000000f00 */
[----:B------:R-:W-:Y:S01]  /*13e00*/  IMAD.MOV.U32 R14, RZ, RZ, 0x1 ;  /* 0x00000001ff0e7424 */ /* 0x000fe200078e00ff */
[----:B------:R-:W-:Y:S02]  /*13e10*/  MOV R12, 0x13e30 ;  /* 0x00013e30000c7802 */ /* 0x000fe40000000f00 */
[----:B------:R-:W-:Y:S05]  /*13e20*/  CALL.REL.NOINC `($__internal_8_$__cuda_sm70_shflsync_idx_p) ;  /* 0x0000007000007944 */ /* 0x000fea0003c00000 */
[----:B------:R-:W-:Y:S01]  /*13e30*/  MOV R14, 0x1 ;  /* 0x00000001000e7802 */ /* 0x000fe20000000f00 */
[----:B------:R-:W-:Y:S01]  /*13e40*/  IMAD.MOV.U32 R5, RZ, RZ, R13 ;  /* 0x000000ffff057224 */ /* 0x000fe200078e000d */
[----:B------:R-:W-:Y:S01]  /*13e50*/  MOV R13, 0x181f ;  /* 0x0000181f000d7802 */ /* 0x000fe20000000f00 */
[----:B------:R-:W-:Y:S01]  /*13e60*/  IMAD.MOV.U32 R15, RZ, RZ, R4 ;  /* 0x000000ffff0f7224 */ /* 0x000fe200078e0004 */
[----:B------:R-:W-:Y:S02]  /*13e70*/  MOV R12, 0x13e90 ;  /* 0x00013e90000c7802 */ /* 0x000fe40000000f00 */
[----:B-1---5:R-:W-:Y:S05]  /*13e80*/  CALL.REL.NOINC `($__internal_8_$__cuda_sm70_shflsync_idx_p) ;  /* 0x0000001000007944 */ /* 0x022fea0003c00000 */
[----:B-1---5:R-:W-:-:S05]  /*13e90*/  BRA `(.L_x_448) ;  /* 0xffff96f000007947 */ /* 0x022fca000383ffff */
        .weak           $__internal_8_$__cuda_sm70_shflsync_idx_p
        .type           $__internal_8_$__cuda_sm70_shflsync_idx_p,@function
        .size           $__internal_8_$__cuda_sm70_shflsync_idx_p,(.L_x_3239 - $__internal_8_$__cuda_sm70_shflsync_idx_p)
$__internal_8_$__cuda_sm70_shflsync_idx_p:
[----:B------:R1:W-:Y:S02]  /*13ea0*/  STL [R1+0x58], R0 ;  /* 0x0000580001007387 */ /* 0x0003e40000100800 */
[----:B-1----:R-:W-:-:S04]  /*13eb0*/  MOV R0, 0xffffffff ;  /* 0xffffffff00007802 */ /* 0x002fc80000000f00 */
[----:B------:R-:W-:Y:S04]  /*13ec0*/  WARPSYNC R0 ;  /* 0x0000000000007348 */ /* 0x000fe80003800000 */
[----:B------:R1:W2:Y:S04]  /*13ed0*/  SHFL.IDX PT, R13, R15, R14, R13 ;  /* 0x0000000e0f0d7389 */ /* 0x0002a800000e000d */
[----:B-1----:R1:W5:Y:S01]  /*13ee0*/  LDL.LU R0, [R1+0x58] ;  /* 0x0000580001007983 */ /* 0x0023620000300800 */
[----:B------:R-:W-:Y:S02]  /*13ef0*/  MOV R14, R12 ;  /* 0x0000000c000e7202 */ /* 0x000fe40000000f00 */
[----:B------:R-:W-:-:S04]  /*13f00*/  MOV R15, 0x0 ;  /* 0x00000000000f7802 */ /* 0x000fc80000000f00 */
[----:B--2---:R-:W-:Y:S05]  /*13f10*/  RET.REL.NODEC R14 `(_ZN7cutlass13device_kernelIN5flash19enable_sm80_to_sm89INS1_16FlashAttnFwdSm80INS1_25CollectiveMainloopFwdSm80ILi8ELi1ELb1EN4cute5tupleIJNS5_1CILi128EEENS7_ILi48EEENS7_ILi256EEEEEELi256ENS_10bfloat16_tEfNS_4arch4Sm80ELb0ELb1ELb1ELb0ELb1ELb0ELb1ELb1EEENS1_21CollectiveEpilogueFwdINS6_IJS8_SA_S9_EEENS6_IJNS7_ILi1EEESI_SI_EEESC_SE_Li256ELb0ELb1ELb1ELb0EEENS1_19SingleTileSchedulerILb0ELb1ELb1ELi128EEEEEEEEEvNT_6ParamsE) ;  /* 0xfffec0e00e007950 */ /* 0x004fea0003c3ffff */
.L_x_449:
        /* <DEDUP_REMOVED lines=14> */
.L_x_3239:


//--------------------- .text._ZN7cutlass13device_kernelIN5flash19enable_sm80_to_sm89INS1_16FlashAttnFwdSm80INS1_25CollectiveMainloopFwdSm80ILi8ELi1ELb1EN4cute5tupleIJNS5_1CILi128EEENS7_ILi48EEENS7_ILi256EEEEEELi256ENS_10bfloat16_tEfNS_4arch4Sm80ELb0ELb1ELb1ELb1ELb1ELb0ELb1ELb1EEENS1_21CollectiveEpilogueFwdINS6_IJS8_SA_S9_EEENS6_IJNS7_ILi1EEESI_SI_EEESC_SE_Li256ELb1ELb1ELb1ELb0EEENS1_36VarlenDynamicPersistentTileSchedulerILi128ELi48ELi256ELi256ELb1ELb1ELb0ELb1ELb0ELb1EEEEEEEEEvNT_6ParamsE --------------------------
	.section	.text._ZN7cutlass13device_kernelIN5flash19enable_sm80_to_sm89INS1_16FlashAttnFwdSm80INS1_25CollectiveMainloopFwdSm80ILi8ELi1ELb1EN4cute5tupleIJNS5_1CILi128EEENS7_ILi48EEENS7_ILi256EEEEEELi256ENS_10bfloat16_tEfNS_4arch4Sm80ELb0ELb1ELb1ELb1ELb1ELb0ELb1ELb1EEENS1_21CollectiveEpilogueFwdINS6_IJS8_SA_S9_EEENS6_IJNS7_ILi1EEESI_SI_EEESC_SE_Li256ELb1ELb1ELb1ELb0EEENS1_36VarlenDynamicPersistentTileSchedulerILi128ELi48ELi256ELi256ELb1ELb1ELb0ELb1ELb0ELb1EEEEEEEEEvNT_6ParamsE,"ax",@progbits
	.sectioninfo	@"SHI_REGISTERS=255"
	.align	128
.text._ZN7cutlass13device_kernelIN5flash19enable_sm80_to_sm89INS1_16FlashAttnFwdSm80INS1_25CollectiveMainloopFwdSm80ILi8ELi1ELb1EN4cute5tupleIJNS5_1CILi128EEENS7_ILi48EEENS7_ILi256EEEEEELi256ENS_10bfloat16_tEfNS_4arch4Sm80ELb0ELb1ELb1ELb1ELb1ELb0ELb1ELb1EEENS1_21CollectiveEpilogueFwdINS6_IJS8_SA_S9_EEENS6_IJNS7_ILi1EEESI_SI_EEESC_SE_Li256ELb1ELb1ELb1ELb0EEENS1_36VarlenDynamicPersistentTileSchedulerILi128ELi48ELi256ELi256ELb1ELb1ELb0ELb1ELb0ELb1EEEEEEEEEvNT_6ParamsE:
        .type           _ZN7cutlass13device_kernelIN5flash19enable_sm80_to_sm89INS1_16FlashAttnFwdSm80INS1_25CollectiveMainloopFwdSm80ILi8ELi1ELb1EN4cute5tupleIJNS5_1CILi128EEENS7_ILi48EEENS7_ILi256EEEEEELi256ENS_10bfloat16_tEfNS_4arch4Sm80ELb0ELb1ELb1ELb1ELb1ELb0ELb1ELb1EEENS1_21CollectiveEpilogueFwdINS6_IJS8_SA_S9_EEENS6_IJNS7_ILi1EEESI_SI_EEESC_SE_Li256ELb1ELb1ELb1ELb0EEENS1_36VarlenDynamicPersistentTileSchedulerILi128ELi48ELi256ELi256ELb1ELb1ELb0ELb1ELb0ELb1EEEEEEEEEvNT_6ParamsE,@function
        .size           _ZN7cutlass13device_kernelIN5flash19enable_sm80_to_sm89INS1_16FlashAttnFwdSm80INS1_25CollectiveMainloopFwdSm80ILi8ELi1ELb1EN4cute5tupleIJNS5_1CILi128EEENS7_ILi48EEENS7_ILi256EEEEEELi256ENS_10bfloat16_tEfNS_4arch4Sm80ELb0ELb1ELb1ELb1ELb1ELb0ELb1ELb1EEENS1_21CollectiveEpilogueFwdINS6_IJS8_SA_S9_EEENS6_IJNS7_ILi1EEESI_SI_EEESC_SE_Li256ELb1ELb1ELb1ELb0EEENS1_36VarlenDynamicPersistentTileSchedulerILi128ELi48ELi256ELi256ELb1ELb1ELb0ELb1ELb0ELb1EEEEEEEEEvNT_6ParamsE,(.L_x_3241 - _ZN7cutlass13device_kernelIN5flash19enable_sm80_to_sm89INS1_16FlashAttnFwdSm80INS1_25CollectiveMainloopFwdSm80ILi8ELi1ELb1EN4cute5tupleIJNS5_1CILi128EEENS7_ILi48EEENS7_ILi256EEEEEELi256ENS_10bfloat16_tEfNS_4arch4Sm80ELb0ELb1ELb1ELb1ELb1ELb0ELb1ELb1EEENS1_21CollectiveEpilogueFwdINS6_IJS8_SA_S9_EEENS6_IJNS7_ILi1EEESI_SI_EEESC_SE_Li256ELb1ELb1ELb1ELb0EEENS1_36VarlenDynamicPersistentTileSchedulerILi128ELi48ELi256ELi256ELb1ELb1ELb0ELb1ELb0ELb1EEEEEEEEEvNT_6ParamsE)
        .other          _ZN7cutlass13device_kernelIN5flash19enable_sm80_to_sm89INS1_16FlashAttnFwdSm80INS1_25CollectiveMainloopFwdSm80ILi8ELi1ELb1EN4cute5tupleIJNS5_1CILi128EEENS7_ILi48EEENS7_ILi256EEEEEELi256ENS_10bfloat16_tEfNS_4arch4Sm80ELb0ELb1ELb1ELb1ELb1ELb0ELb1ELb1EEENS1_21CollectiveEpilogueFwdINS6_IJS8_SA_S9_EEENS6_IJNS7_ILi1EEESI_SI_EEESC_SE_Li256ELb1ELb1ELb1ELb0EEENS1_36VarlenDynamicPersistentTileSchedulerILi128ELi48ELi256ELi256ELb1ELb1ELb0ELb1ELb0ELb1EEEEEEEEEvNT_6ParamsE,@"STO_CUDA_ENTRY STV_DEFAULT"
_ZN7cutlass13device_kernelIN5flash19enable_sm80_to_sm89INS1_16FlashAttnFwdSm80INS1_25CollectiveMainloopFwdSm80ILi8ELi1ELb1EN4cute5tupleIJNS5_1CILi128EEENS7_ILi48EEENS7_ILi256EEEEEELi256ENS_10bfloat16_tEfNS_4arch4Sm80ELb0ELb1ELb1ELb1ELb1ELb0ELb1ELb1EEENS1_21CollectiveEpilogueFwdINS6_IJS8_SA_S9_EEENS6_IJNS7_ILi1EEESI_SI_EEESC_SE_Li256ELb1ELb1ELb1ELb0EEENS1_36VarlenDynamicPersistentTileSchedulerILi128ELi48ELi256ELi256ELb1ELb1ELb0ELb1ELb0ELb1EEEEEEEEEvNT_6ParamsE:
        /* <DEDUP_REMOVED lines=15> */
[----:B------:R-:W-:-:S03]  /*00f0*/  CS2R R8, SRZ ;  /* 0x0000000000087805 */ /* 0x000fc6000001ff00 */
[----:B------:R-:W-:-:S04]  /*0100*/  ISETP.NE.AND P6, PT, R13, 0x1f, PT ;  /* 0x0000001f0d00780c */ /* 0x000fc80003fc5270 */
[----:B------:R-:W-:-:S13]  /*0110*/  ISETP.GE.OR P0, PT, R13, c[0x0][0x53c], !P6 ;  /* 0x00014f000d007a0c */ /* 0x000fda0007706670 */
[----:B-1----:R-:W-:Y:S02]  /*0120*/  @!P0 IMAD.MOV.U32 R4, RZ, RZ, 0x4 ;  /* 0x00000004ff048424 */ /* 0x002fe400078e00ff */
[----:B------:R-:W-:Y:S02]  /*0130*/  @!P0 IMAD.MOV.U32 R2, RZ, RZ, 0x4 ;  /* 0x00000004ff028424 */ /* 0x000fe400078e00ff */
[----:B------:R-:W-:-:S04]  /*0140*/  @!P0 IMAD.WIDE.U32 R4, R13, R4, c[0x0][0x580] ;  /* 0x000160000d048625 */ /* 0x000fc800078e0004 */
[C---:B------:R-:W-:Y:S01]  /*0150*/  @!P0 IMAD.WIDE.U32 R2, R13.reuse, R2, c[0x0][0x578] ;  /* 0x00015e000d028625 */ /* 0x040fe200078e0002 */
[----:B------:R-:W2:Y:S04]  /*0160*/  @!P0 LDG.E R9, [R4.64] ;  /* 0x0000000604098981 */ /* 0x000ea8000c1e1900 */
[----:B------:R-:W2:Y:S01]  /*0170*/  @!P0 LDG.E R8, [R2.64] ;  /* 0x0000000602088981 */ /* 0x000ea2000c1e1900 */
[C---:B------:R-:W-:Y:S01]  /*0180*/  ISETP.NE.AND P5, PT, R13.reuse, RZ, PT ;  /* 0x000000ff0d00720c */ /* 0x040fe20003fa5270 */
[----:B------:R-:W1:Y:S01]  /*0190*/  S2UR UR4, SR_CTAID.X ;  /* 0x00000000000479c3 */ /* 0x000e620000002500 */
[C---:B------:R-:W-:Y:S01]  /*01a0*/  ISETP.GE.U32.AND P4, PT, R13.reuse, 0x2, PT ;  /* 0x000000020d00780c */ /* 0x040fe20003f86070 */
[----:B------:R-:W-:Y:S01]  /*01b0*/  IMAD.MOV.U32 R7, RZ, RZ, RZ ;  /* 0x000000ffff077224 */ /* 0x000fe200078e00ff */
        /* <DEDUP_REMOVED lines=26> */
.L_x_455:
[----:B------:R-:W-:-:S04]  /*0360*/  IADD3 R0, R7, 0x1f, RZ ;  /* 0x0000001f07007810 */ /* 0x000fc80007ffe0ff */
[----:B------:R-:W-:-:S13]  /*0370*/  ISETP.GE.AND P0, PT, R0, c[0x0][0x53c], PT ;  /* 0x00014f0000007a0c */ /* 0x000fda0003f06270 */
[----:B------:R-:W-:Y:S05]  /*0380*/  @P0 BRA `(.L_x_452) ;  /* 0x00000c4000000947 */ /* 0x000fea0003800000 */
[----:B------:R-:W-:Y:S01]  /*0390*/  MOV R7, R0 ;  /* 0x0000000000077202 */ /* 0x000fe20000000f00 */
[----:B------:R-:W-:-:S03]  /*03a0*/  CS2R R8, SRZ ;  /* 0x0000000000087805 */ /* 0x000fc6000001ff00 */
[----:B------:R-:W-:-:S04]  /*03b0*/  IADD3 R0, R13, R7, RZ ;  /* 0x000000070d007210 */ /* 0x000fc80007ffe0ff */
[----:B------:R-:W-:-:S13]  /*03c0*/  ISETP.GE.OR P0, PT, R0, c[0x0][0x53c], !P6 ;  /* 0x00014f0000007a0c */ /* 0x000fda0007706670 */
[----:B------:R-:W-:Y:S02]  /*03d0*/  @!P0 MOV R2, 0x4 ;  /* 0x0000000400028802 */ /* 0x000fe40000000f00 */
[----:B------:R-:W-:-:S03]  /*03e0*/  @!P0 MOV R3, 0x4 ;  /* 0x0000000400038802 */ /* 0x000fc60000000f00 */
[----:B------:R-:W-:-:S04]  /*03f0*/  @!P0 IMAD.WIDE R4, R0, R2, c[0x0][0x580] ;  /* 0x0001600000048625 */ /* 0x000fc800078e0202 */
[----:B------:R-:W-:Y:S01]  /*0400*/  @!P0 IMAD.WIDE R2, R0, R3, c[0x0][0x578] ;  /* 0x00015e0000028625 */ /* 0x000fe200078e0203 */
[----:B------:R-:W2:Y:S04]  /*0410*/  @!P0 LDG.E R9, [R4.64] ;  /* 0x0000000604098981 */ /* 0x000ea8000c1e1900 */
[----:B------:R-:W2:Y:S02]  /*0420*/  @!P0 LDG.E R8, [R2.64] ;  /* 0x0000000602088981 */ /* 0x000ea4000c1e1900 */
[----:B--2---:R-:W-:Y:S01]  /*0430*/  IMAD R5, R9, R8, RZ ;  /* 0x0000000809057224 */ /* 0x004fe200078e02ff */
[----:B------:R-:W-:Y:S05]  /*0440*/  BRA.DIV ~URZ, `(.L_x_453) ;  /* 0x000198727f007947 */ /* 0x000fea000b800000 */
[----:B------:R1:W2:Y:S02]  /*0450*/  SHFL.UP PT, R0, R5, 0x1, RZ ;  /* 0x0420000005007989 */ /* 0x0002a400000e00ff */
.L_x_633:
        /* <DEDUP_REMOVED lines=16> */
.L_x_634:
[----:B--2---:R-:W-:-:S05]  /*0560*/  IMAD R0, R0, c[0x0][0x538], RZ ;  /* 0x00014e0000007a24 */ /* 0x004fca00078e02ff */
[----:B------:R-:W-:-:S04]  /*0570*/  IADD3 R6, R0, R6, RZ ;  /* 0x0000000600067210 */ /* 0x000fc80007ffe0ff */
[----:B------:R-:W-:-:S13]  /*0580*/  ISETP.GT.AND P0, PT, R6, UR4, PT ;  /* 0x0000000406007c0c */ /* 0x000fda000bf04270 */
[----:B-1----:R-:W-:Y:S05]  /*0590*/  @!P0 BRA `(.L_x_455) ;  /* 0xfffffdc000008947 */ /* 0x002fea000383ffff */
.L_x_451:
[----:B------:R-:W-:-:S05]  /*05a0*/  IADD3 R10, -R0, R6, RZ ;  /* 0x00000006000a7210 */ /* 0x000fca0007ffe1ff */
[----:B------:R-:W-:-:S05]  /*05b0*/  IMAD R0, R4, c[0x0][0x538], R10 ;  /* 0x00014e0004007a24 */ /* 0x000fca00078e020a */
[----:B------:R-:W-:Y:S01]  /*05c0*/  ISETP.GT.AND P0, PT, R0, UR4, PT ;  /* 0x0000000400007c0c */ /* 0x000fe2000bf04270 */
[----:B------:R-:W-:-:S12]  /*05d0*/  BRA.DIV ~URZ, `(.L_x_456) ;  /* 0x000199227f007947 */ /* 0x000fd8000b800000 */
[----:B------:R-:W-:-:S04]  /*05e0*/  VOTE.ANY R6, PT, !P0 ;  /* 0x0000000000067806 */ /* 0x000fc800040e0100 */
.L_x_635:
[----:B------:R-:W1:Y:S02]  /*05f0*/  POPC R0, R6 ;  /* 0x0000000600007309 */ /* 0x000e640000000000 */
[----:B-1----:R-:W-:-:S05]  /*0600*/  IADD3 R2, R0, R7, RZ ;  /* 0x0000000700027210 */ /* 0x002fca0007ffe0ff */
[----:B------:R1:W-:Y:S01]  /*0610*/  STL [R1+0xcc], R2 ;  /* 0x0000cc0201007387 */ /* 0x0003e20000100800 */
[----:B------:R-:W-:Y:S05]  /*0620*/  BRA.DIV ~URZ, `(.L_x_457) ;  /* 0x000199227f007947 */ /* 0x000fea000b800000 */
[----:B------:R2:W3:Y:S01]  /*0630*/  SHFL.IDX PT, R12, R9, R0, 0x1f ;  /* 0x00001f00090c7589 */ /* 0x0004e200000e0000 */
[----:B------:R-:W-:-:S03]  /*0640*/  MOV R5, RZ ;  /* 0x000000ff00057202 */ /* 0x000fc60000000f00 */
[----:B------:R2:W4:Y:S04]  /*0650*/  SHFL.IDX PT, R9, R8, R0, 0x1f ;  /* 0x00001f0008097589 */ /* 0x00052800000e0000 */
.L_x_636:
[----:B------:R-:W-:Y:S01]  /*0660*/  ISETP.NE.AND P0, PT, R6, RZ, PT ;  /* 0x000000ff0600720c */ /* 0x000fe20003f05270 */
[----:B------:R-:W-:-:S12]  /*0670*/  BSSY B0, `(.L_x_458) ;  /* 0x0000005000007945 */ /* 0x000fd80003800000 */
[----:B------:R-:W-:Y:S05]  /*0680*/  @!P0 BRA `(.L_x_459) ;  /* 0x0000003000008947 */ /* 0x000fea0003800000 */
[----:B--2---:R-:W-:Y:S01]  /*0690*/  IADD3 R0, R0, -0x1, RZ ;  /* 0xffffffff00007810 */ /* 0x004fe20007ffe0ff */
[----:B------:R-:W-:Y:S05]  /*06a0*/  BRA.DIV ~URZ, `(.L_x_460) ;  /* 0x000199c27f007947 */ /* 0x000fea000b800000 */
[----:B------:R2:W1:Y:S02]  /*06b0*/  SHFL.IDX PT, R5, R4, R0, 0x1f ;  /* 0x00001f0004057589 */ /* 0x00046400000e0000 */
.L_x_459:
[----:B------:R-:W-:Y:S05]  /*06c0*/  BSYNC B0 ;  /* 0x0000000000007941 */ /* 0x000fea0003800000 */
.L_x_458:
[----:B-12---:R-:W-:Y:S01]  /*06d0*/  IMAD R0, R5, c[0x0][0x538], R10 ;  /* 0x00014e0005007a24 */ /* 0x006fe200078e020a */
[----:B----4-:R-:W-:Y:S01]  /*06e0*/  ISETP.NE.AND P0, PT, R9, 0x1, PT ;  /* 0x000000010900780c */ /* 0x010fe20003f05270 */
[----:B------:R-:W-:Y:S03]  /*06f0*/  BSSY B0, `(.L_x_461) ;  /* 0x0000089000007945 */ /* 0x000fe60003800000 */
[----:B------:R1:W-:Y:S01]  /*0700*/  STL [R1+0xc0], R0 ;  /* 0x0000c00001007387 */ /* 0x0003e20000100800 */
[----:B------:R-:W-:-:S08]  /*0710*/  IADD3 R11, -R0, UR4, RZ ;  /* 0x00000004000b7c10 */ /* 0x000fd0000fffe1ff */
[----:B------:R-:W-:Y:S05]  /*0720*/  @!P0 BRA `(.L_x_462) ;  /* 0x000003f000008947 */ /* 0x000fea0003800000 */
[-C--:B-1-3--:R-:W-:Y:S02]  /*0730*/  IABS R0, R12.reuse ;  /* 0x0000000c00007213 */ /* 0x08afe40000000000 */
[----:B------:R-:W-:-:S03]  /*0740*/  IABS R6, R12 ;  /* 0x0000000c00067213 */ /* 0x000fc60000000000 */
[----:B------:R-:W-:Y:S01]  /*0750*/  IMAD.MOV.U32 R5, RZ, RZ, R0 ;  /* 0x000000ffff057224 */ /* 0x000fe200078e0000 */
[----:B------:R-:W-:-:S03]  /*0760*/  IABS R0, R9 ;  /* 0x0000000900007213 */ /* 0x000fc60000000000 */
[----:B------:R-:W1:Y:S02]  /*0770*/  I2F.RP R2, R5 ;  /* 0x0000000500027306 */ /* 0x000e640000209400 */
[----:B------:R-:W-:Y:S01]  /*0780*/  IMAD.MOV.U32 R8, RZ, RZ, R0 ;  /* 0x000000ffff087224 */ /* 0x000fe200078e0000 */
[----:B------:R-:W-:-:S05]  /*0790*/  IABS R0, R11 ;  /* 0x0000000b00007213 */ /* 0x000fca0000000000 */
[----:B------:R-:W-:Y:S08]  /*07a0*/  I2F.RP R7, R8 ;  /* 0x0000000800077306 */ /* 0x000ff00000209400 */
[----:B-1----:R-:W1:Y:S02]  /*07b0*/  MUFU.RCP R2, R2 ;  /* 0x0000000200027308 */ /* 0x002e640000001000 */
[----:B-1----:R-:W-:-:S06]  /*07c0*/  IADD3 R2, R2, 0xffffffe, RZ ;  /* 0x0ffffffe02027810 */ /* 0x002fcc0007ffe0ff */
[----:B------:R-:W1:Y:S02]  /*07d0*/  F2I.FTZ.U32.TRUNC.NTZ R3, R2 ;  /* 0x0000000200037305 */ /* 0x000e64000021f000 */
[----:B-1----:R-:W-:-:S04]  /*07e0*/  IMAD.MOV R2, RZ, RZ, -R3 ;  /* 0x000000ffff027224 */ /* 0x002fc800078e0a03 */
[----:B------:R-:W-:Y:S02]  /*07f0*/  IMAD R4, R2, R5, RZ ;  /* 0x0000000502047224 */ /* 0x000fe400078e02ff */
[----:B------:R-:W-:-:S04]  /*0800*/  IMAD.MOV.U32 R2, RZ, RZ, RZ ;  /* 0x000000ffff027224 */ /* 0x000fc800078e00ff */
[----:B------:R-:W-:Y:S01]  /*0810*/  IMAD.HI.U32 R2, R3, R4, R2 ;  /* 0x0000000403027227 */ /* 0x000fe200078e0002 */
[----:B------:R-:W-:-:S03]  /*0820*/  MOV R3, R0 ;  /* 0x0000000000037202 */ /* 0x000fc60000000f00 */
[----:B------:R-:W-:Y:S02]  /*0830*/  IMAD.MOV R0, RZ, RZ, -R6 ;  /* 0x000000ffff007224 */ /* 0x000fe400078e0a06 */
        /* <DEDUP_REMOVED lines=28> */
[----:B------:R-:W-:-:S03]  /*0a00*/  IMAD.MOV R5, RZ, RZ, -R4 ;  /* 0x000000ffff057224 */ /* 0x000fc600078e0a04 */
        /* <DEDUP_REMOVED lines=10> */
[----:B------:R-:W-:-:S04]  /*0ab0*/  IMAD.MOV R2, RZ, RZ, -R0 ;  /* 0x000000ffff027224 */ /* 0x000fc800078e0a00 */
[C---:B------:R-:W-:Y:S01]  /*0ac0*/  IMAD R3, R9.reuse, R2, R4 ;  /* 0x0000000209037224 */ /* 0x040fe200078e0204 */
[----:B------:R-:W-:Y:S01]  /*0ad0*/  LEA R2, R9, R0, 0x18 ;  /* 0x0000000009027211 */ /* 0x000fe200078ec0ff */
[----:B------:R-:W-:-:S04]  /*0ae0*/  IMAD R0, R12, R5, R11 ;  /* 0x000000050c007224 */ /* 0x000fc800078e020b */
[----:B------:R-:W-:-:S05]  /*0af0*/  IMAD R2, R3, 0x10000, R2 ;  /* 0x0001000003027824 */ /* 0x000fca00078e0202 */
[----:B------:R1:W-:Y:S01]  /*0b00*/  STL [R1+0xc8], R2 ;  /* 0x0000c80201007387 */ /* 0x0003e20000100800 */
[----:B------:R-:W-:Y:S05]  /*0b10*/  BRA `(.L_x_463) ;  /* 0x0000046000007947 */ /* 0x000fea0003800000 */
.L_x_462:
[----:B------:R-:W2:Y:S01]  /*0b20*/  LDL R3, [R1+0xcc] ;  /* 0x0000cc0001037983 */ /* 0x000ea20000100800 */
[----:B------:R-:W-:-:S04]  /*0b30*/  IMAD.MOV.U32 R2, RZ, RZ, 0x4 ;  /* 0x00000004ff027424 */ /* 0x000fc800078e00ff */
[----:B--2---:R-:W-:-:S05]  /*0b40*/  IMAD.WIDE R2, R3, R2, c[0x0][0x590] ;  /* 0x0001640003027625 */ /* 0x004fca00078e0202 */
[----:B------:R-:W2:Y:S02]  /*0b50*/  LDG.E R7, [R2.64] ;  /* 0x0000000602077981 */ /* 0x000ea4000c1e1900 */
[----:B--23--:R-:W-:-:S05]  /*0b60*/  IMAD R9, R7, R12, RZ ;  /* 0x0000000c07097224 */ /* 0x00cfca00078e02ff */
[-C--:B-1----:R-:W-:Y:S02]  /*0b70*/  IABS R0, R9.reuse ;  /* 0x0000000900007213 */ /* 0x082fe40000000000 */
[----:B------:R-:W-:-:S03]  /*0b80*/  IABS R8, R9 ;  /* 0x0000000900087213 */ /* 0x000fc60000000000 */
[----:B------:R-:W-:-:S04]  /*0b90*/  IMAD.MOV.U32 R6, RZ, RZ, R0 ;  /* 0x000000ffff067224 */ /* 0x000fc800078e0000 */
[----:B------:R-:W1:Y:S08]  /*0ba0*/  I2F.RP R2, R6 ;  /* 0x0000000600027306 */ /* 0x000e700000209400 */
[----:B-1----:R-:W1:Y:S02]  /*0bb0*/  MUFU.RCP R2, R2 ;  /* 0x0000000200027308 */ /* 0x002e640000001000 */
[----:B-1----:R-:W-:-:S06]  /*0bc0*/  IADD3 R2, R2, 0xffffffe, RZ ;  /* 0x0ffffffe02027810 */ /* 0x002fcc0007ffe0ff */
[----:B------:R-:W1:Y:S02]  /*0bd0*/  F2I.FTZ.U32.TRUNC.NTZ R3, R2 ;  /* 0x0000000200037305 */ /* 0x000e64000021f000 */
[----:B-1----:R-:W-:-:S04]  /*0be0*/  IMAD.MOV R0, RZ, RZ, -R3 ;  /* 0x000000ffff007224 */ /* 0x002fc800078e0a03 */
[----:B------:R-:W-:Y:S01]  /*0bf0*/  IMAD.MOV.U32 R2, RZ, RZ, R0 ;  /* 0x000000ffff027224 */ /* 0x000fe200078e0000 */
[----:B------:R-:W-:-:S03]  /*0c00*/  IABS R0, R11 ;  /* 0x0000000b00007213 */ /* 0x000fc60000000000 */
[----:B------:R-:W-:Y:S01]  /*0c10*/  IMAD R4, R2, R6, RZ ;  /* 0x0000000602047224 */ /* 0x000fe200078e02ff */
[----:B------:R-:W-:Y:S01]  /*0c20*/  MOV R5, R0 ;  /* 0x0000000000057202 */ /* 0x000fe20000000f00 */
[----:B------:R-:W-:-:S04]  /*0c30*/  IMAD.MOV.U32 R2, RZ, RZ, RZ ;  /* 0x000000ffff027224 */ /* 0x000fc800078e00ff */
[----:B------:R-:W-:-:S04]  /*0c40*/  IMAD.HI.U32 R0, R3, R4, R2 ;  /* 0x0000000403007227 */ /* 0x000fc800078e0002 */
[----:B------:R-:W-:Y:S02]  /*0c50*/  IMAD.MOV R2, RZ, RZ, -R8 ;  /* 0x000000ffff027224 */ /* 0x000fe400078e0a08 */
        /* <DEDUP_REMOVED lines=9> */
[----:B------:R-:W-:-:S04]  /*0cf0*/  @P2 IADD3 R0, R0, 0x1, RZ ;  /* 0x0000000100002810 */ /* 0x000fc80007ffe0ff */
[----:B------:R-:W-:-:S05]  /*0d00*/  MOV R4, R0 ;  /* 0x0000000000047202 */ /* 0x000fca0000000f00 */
[----:B------:R-:W-:Y:S01]  /*0d10*/  @!P1 IMAD.MOV R4, RZ, RZ, -R4 ;  /* 0x000000ffff049224 */ /* 0x000fe200078e0a04 */
[----:B------:R-:W-:-:S05]  /*0d20*/  @!P0 LOP3.LUT R4, RZ, R9, RZ, 0x33, !PT ;  /* 0x00000009ff048212 */ /* 0x000fca00078e33ff */
[----:B------:R-:W-:-:S05]  /*0d30*/  IMAD R10, R7, R4, RZ ;  /* 0x00000004070a7224 */ /* 0x000fca00078e02ff */
[----:B------:R-:W-:-:S04]  /*0d40*/  IADD3 R0, -R10, c[0x0][0x538], RZ ;  /* 0x00014e000a007a10 */ /* 0x000fc80007ffe1ff */
[----:B------:R-:W-:-:S04]  /*0d50*/  IMNMX R6, R7, R0, PT ;  /* 0x0000000007067217 */ /* 0x000fc80003800200 */
[----:B------:R-:W-:-:S05]  /*0d60*/  IABS R0, R6 ;  /* 0x0000000600007213 */ /* 0x000fca0000000000 */
[----:B------:R-:W-:-:S04]  /*0d70*/  IMAD.MOV.U32 R5, RZ, RZ, R0 ;  /* 0x000000ffff057224 */ /* 0x000fc800078e0000 */
[----:B------:R-:W1:Y:S08]  /*0d80*/  I2F.RP R2, R5 ;  /* 0x0000000500027306 */ /* 0x000e700000209400 */
[----:B-1----:R-:W1:Y:S02]  /*0d90*/  MUFU.RCP R2, R2 ;  /* 0x0000000200027308 */ /* 0x002e640000001000 */
[----:B-1----:R-:W-:-:S06]  /*0da0*/  IADD3 R2, R2, 0xffffffe, RZ ;  /* 0x0ffffffe02027810 */ /* 0x002fcc0007ffe0ff */
[----:B------:R1:W2:Y:S02]  /*0db0*/  F2I.FTZ.U32.TRUNC.NTZ R3, R2 ;  /* 0x0000000200037305 */ /* 0x0002a4000021f000 */
[----:B-1----:R-:W-:Y:S01]  /*0dc0*/  IMAD.MOV R2, RZ, RZ, -R4 ;  /* 0x000000ffff027224 */ /* 0x002fe200078e0a04 */
[----:B--2---:R-:W-:-:S03]  /*0dd0*/  IADD3 R0, RZ, -R3, RZ ;  /* 0x80000003ff007210 */ /* 0x004fc60007ffe0ff */
[----:B------:R-:W-:Y:S01]  /*0de0*/  IMAD R8, R9, R2, R11 ;  /* 0x0000000209087224 */ /* 0x000fe200078e020b */
[----:B------:R-:W-:Y:S01]  /*0df0*/  IABS R9, R6 ;  /* 0x0000000600097213 */ /* 0x000fe20000000000 */
[----:B------:R-:W-:-:S03]  /*0e00*/  IMAD.MOV.U32 R2, RZ, RZ, R0 ;  /* 0x000000ffff027224 */ /* 0x000fc600078e0000 */
[----:B------:R-:W-:Y:S01]  /*0e10*/  IABS R0, R8 ;  /* 0x0000000800007213 */ /* 0x000fe20000000000 */
[----:B------:R-:W-:Y:S02]  /*0e20*/  IMAD R7, R2, R5, RZ ;  /* 0x0000000502077224 */ /* 0x000fe400078e02ff */
[----:B------:R-:W-:Y:S02]  /*0e30*/  IMAD.MOV.U32 R2, RZ, RZ, RZ ;  /* 0x000000ffff027224 */ /* 0x000fe400078e00ff */
[----:B------:R-:W-:Y:S01]  /*0e40*/  IMAD.MOV.U32 R4, RZ, RZ, R0 ;  /* 0x000000ffff047224 */ /* 0x000fe200078e0000 */
[----:B------:R-:W-:Y:S01]  /*0e50*/  IADD3 R0, RZ, -R9, RZ ;  /* 0x80000009ff007210 */ /* 0x000fe20007ffe0ff */
[----:B------:R-:W-:-:S04]  /*0e60*/  IMAD.HI.U32 R3, R3, R7, R2 ;  /* 0x0000000703037227 */ /* 0x000fc800078e0002 */
[----:B------:R-:W-:Y:S02]  /*0e70*/  IMAD.MOV.U32 R2, RZ, RZ, R0 ;  /* 0x000000ffff027224 */ /* 0x000fe400078e0000 */
[----:B------:R-:W-:Y:S01]  /*0e80*/  IMAD.HI.U32 R0, R3, R4, RZ ;  /* 0x0000000403007227 */ /* 0x000fe200078e00ff */
[----:B------:R-:W-:-:S03]  /*0e90*/  IADD3 R3, R10, 0x1000000, R8 ;  /* 0x010000000a037810 */ /* 0x000fc60007ffe008 */
[----:B------:R-:W-:-:S05]  /*0ea0*/  IMAD R2, R0, R2, R4 ;  /* 0x0000000200027224 */ /* 0x000fca00078e0204 */
[----:B------:R-:W-:-:S13]  /*0eb0*/  ISETP.GT.U32.AND P0, PT, R5, R2, PT ;  /* 0x000000020500720c */ /* 0x000fda0003f04070 */
[----:B------:R-:W-:Y:S01]  /*0ec0*/  @!P0 IMAD.IADD R2, R2, 0x1, -R5 ;  /* 0x0000000102028824 */ /* 0x000fe200078e0a05 */
[----:B------:R-:W-:Y:S02]  /*0ed0*/  @!P0 IADD3 R0, R0, 0x1, RZ ;  /* 0x0000000100008810 */ /* 0x000fe40007ffe0ff */
[----:B------:R-:W-:Y:S02]  /*0ee0*/  ISETP.NE.AND P0, PT, R6, RZ, PT ;  /* 0x000000ff0600720c */ /* 0x000fe40003f05270 */
[----:B------:R-:W-:Y:S02]  /*0ef0*/  ISETP.GE.U32.AND P2, PT, R2, R5, PT ;  /* 0x000000050200720c */ /* 0x000fe40003f46070 */
[----:B------:R-:W-:-:S04]  /*0f00*/  LOP3.LUT R2, R8, R6, RZ, 0x3c, !PT ;  /* 0x0000000608027212 */ /* 0x000fc800078e3cff */
[----:B------:R-:W-:Y:S01]  /*0f10*/  ISETP.GE.AND P1, PT, R2, RZ, PT ;  /* 0x000000ff0200720c */ /* 0x000fe20003f26270 */
[----:B------:R-:W-:-:S06]  /*0f20*/  IMAD.MOV R2, RZ, RZ, -R6 ;  /* 0x000000ffff027224 */ /* 0x000fcc00078e0a06 */
[----:B------:R-:W-:-:S06]  /*0f30*/  @P2 IADD3 R0, R0, 0x1, RZ ;  /* 0x0000000100002810 */ /* 0x000fcc0007ffe0ff */
[----:B------:R-:W-:Y:S02]  /*0f40*/  @!P1 IADD3 R0, -R0, RZ, RZ ;  /* 0x000000ff00009210 */ /* 0x000fe40007ffe1ff */
[----:B------:R-:W-:-:S05]  /*0f50*/  @!P0 LOP3.LUT R0, RZ, R6, RZ, 0x33, !PT ;  /* 0x00000006ff008212 */ /* 0x000fca00078e33ff */
[----:B------:R-:W-:-:S05]  /*0f60*/  IMAD R2, R0, R2, R3 ;  /* 0x0000000200027224 */ /* 0x000fca00078e0203 */
[----:B------:R1:W-:Y:S02]  /*0f70*/  STL [R1+0xc8], R2 ;  /* 0x0000c80201007387 */ /* 0x0003e40000100800 */
.L_x_463:
[----:B------:R-:W-:Y:S05]  /*0f80*/  BSYNC B0 ;  /* 0x0000000000007941 */ /* 0x000fea0003800000 */
.L_x_461:
[----:B------:R-:W-:-:S04]  /*0f90*/  LOP3.LUT R0, RZ, R0, RZ, 0x33, !PT ;  /* 0x00000000ff007212 */ /* 0x000fc800078e33ff */
[----:B------:R-:W-:-:S05]  /*0fa0*/  IADD3 R0, R0, R12, RZ ;  /* 0x0000000c00007210 */ /* 0x000fca0007ffe0ff */
[----:B------:R2:W-:Y:S01]  /*0fb0*/  STL [R1+0xc4], R0 ;  /* 0x0000c40001007387 */ /* 0x0005e20000100800 */
[----:B------:R-:W-:Y:S05]  /*0fc0*/  BRA `(.L_x_464) ;  /* 0x0000006000007947 */ /* 0x000fea0003800000 */
.L_x_452:
[----:B------:R-:W-:Y:S01]  /*0fd0*/  MOV R0, UR4 ;  /* 0x0000000400007c02 */ /* 0x000fe20008000f00 */
[----:B------:R-:W-:Y:S04]  /*0fe0*/  STL [R1+0xc4], RZ ;  /* 0x0000c4ff01007387 */ /* 0x000fe80000100800 */
[----:B------:R-:W-:Y:S04]  /*0ff0*/  STL [R1+0xc8], RZ ;  /* 0x0000c8ff01007387 */ /* 0x000fe80000100800 */
[----:B------:R1:W-:Y:S02]  /*1000*/  STL [R1+0xc0], R0 ;  /* 0x0000c00001007387 */ /* 0x0003e40000100800 */
[----:B-1----:R-:W-:-:S05]  /*1010*/  MOV R0, c[0x0][0x53c] ;  /* 0x00014f0000007a02 */ /* 0x002fca0000000f00 */
[----:B------:R1:W-:Y:S02]  /*1020*/  STL [R1+0xcc], R0 ;  /* 0x0000cc0001007387 */ /* 0x0003e40000100800 */
.L_x_464:
[----:B------:R-:W3:Y:S04]  /*1030*/  LDL R4, [R1+0xc0] ;  /* 0x0000c00001047983 */ /* 0x000ee80000100800 */
[----:B------:R-:W3:Y:S04]  /*1040*/  LDL R5, [R1+0xc4] ;  /* 0x0000c40001057983 */ /* 0x000ee80000100800 */
[----:B------:R-:W3:Y:S04]  /*1050*/  LDL R6, [R1+0xc8] ;  /* 0x0000c80001067983 */ /* 0x000ee80000100800 */
[----:B------:R-:W3:Y:S01]  /*1060*/  LDL R7, [R1+0xcc] ;  /* 0x0000cc0001077983 */ /* 0x000ee20000100800 */
[----:B------:R-:W-:Y:S01]  /*1070*/  ISETP.NE.AND P0, PT, R13, RZ, PT ;  /* 0x000000ff0d00720c */ /* 0x000fe20003f05270 */
[----:B------:R-:W-:-:S12]  /*1080*/  WARPSYNC 0xffffffff ;  /* 0xffffffff00007948 */ /* 0x000fd80003800000 */
[----:B---3--:R3:W-:Y:S04]  /*1090*/  @!P0 STS.128 [0x1a080], R4 ;  /* 0x01a08004ff008388 */ /* 0x0087e80000000c00 */
[----:B------:R-:W-:Y:S06]  /*10a0*/  BAR.ARV 0x5, 0x100 ;  /* 0x0144000000007b1d */ /* 0x000fec0000002000 */
.L_x_450:
[----:B-12---:R-:W2:Y:S02]  /*10b0*/  LDL R0, [R1+0xcc] ;  /* 0x0000cc0001007983 */ /* 0x006ea40000100800 */
[----:B--2---:R-:W-:-:S13]  /*10c0*/  ISETP.GE.AND P0, PT, R0, c[0x0][0x53c], PT ;  /* 0x00014f0000007a0c */ /* 0x004fda0003f06270 */
[----:B------:R-:W-:Y:S05]  /*10d0*/  @P0 EXIT ;  /* 0x000000000000094d */ /* 0x000fea0003800000 */
[----:B------:R-:W1:Y:S01]  /*10e0*/  S2R R16, SR_TID.X ;  /* 0x0000000000107919 */ /* 0x000e620000002100 */
[----:B------:R-:W-:Y:S02]  /*10f0*/  ULDC UR5, c[0x0][0x2ac] ;  /* 0x0000ab0000057ab9 */ /* 0x000fe40000000800 */
[----:B------:R-:W-:Y:S02]  /*1100*/  ULDC UR4, c[0x0][0x1d0] ;  /* 0x0000740000047ab9 */ /* 0x000fe40000000800 */
[----:B------:R-:W-:Y:S01]  /*1110*/  UIMAD UR5, UR5, UR4, URZ ;  /* 0x00000004050572a4 */ /* 0x000fe2000f8e023f */
[----:B-1-3--:R-:W-:-:S04]  /*1120*/  SHF.R.S32.HI R7, RZ, 0x1f, R16 ;  /* 0x0000001fff077819 */ /* 0x00afc80000011410 */
        /* <DEDUP_REMOVED lines=17> */
[----:B------:R-:W-:Y:S01]  /*1240*/  LEA.HI R7, R7, R16, RZ, 0x6 ;  /* 0x0000001007077211 */ /* 0x000fe200078f30ff */
[----:B------:R-:W-:Y:S01]  /*1250*/  IMAD.IADD R20, R16, 0x1, -R4 ;  /* 0x0000000110147824 */ /* 0x000fe200078e0a04 */
[----:B------:R-:W-:Y:S01]  /*1260*/  SHF.R.S32.HI R4, RZ, 0x1f, R2 ;  /* 0x0000001fff047819 */ /* 0x000fe20000011402 */
[----:B------:R-:W-:Y:S01]  /*1270*/  IMAD.IADD R8, R8, 0x1, -R0 ;  /* 0x0000000108087824 */ /* 0x000fe200078e0a00 */
[----:B------:R-:W-:Y:S01]  /*1280*/  LOP3.LUT R0, R3, 0x1c0, RZ, 0xc0, !PT ;  /* 0x000001c003007812 */ /* 0x000fe200078ec0ff */
[----:B------:R-:W-:Y:S01]  /*1290*/  IMAD.SHL.U32 R19, R20, 0x8, RZ ;  /* 0x0000000814137824 */ /* 0x000fe200078e00ff */
[----:B------:R-:W-:Y:S01]  /*12a0*/  LEA.HI R14, R4, R2, RZ, 0x3 ;  /* 0x00000002040e7211 */ /* 0x000fe200078f18ff */
[----:B------:R-:W-:Y:S01]  /*12b0*/  IMAD.SHL.U32 R6, R20, 0x40, RZ ;  /* 0x0000004014067824 */ /* 0x000fe200078e00ff */
[----:B------:R-:W-:Y:S01]  /*12c0*/  SHF.R.U32.HI R5, RZ, 0x3, R0 ;  /* 0x00000003ff057819 */ /* 0x000fe20000011600 */
[----:B------:R-:W-:Y:S01]  /*12d0*/  IMAD.SHL.U32 R7, R7, 0x8, RZ ;  /* 0x0000000807077824 */ /* 0x000fe200078e00ff */
[----:B------:R-:W-:Y:S01]  /*12e0*/  LOP3.LUT R3, R0, 0x38, R19, 0xf8, !PT ;  /* 0x0000003800037812 */ /* 0x000fe200078ef813 */
[----:B------:R-:W-:Y:S01]  /*12f0*/  STL [R1+0x40], R19 ;  /* 0x0000401301007387 */ /* 0x000fe20000100800 */
[----:B------:R-:W-:-:S02]  /*1300*/  LOP3.LUT R4, R14, 0xfffffff8, RZ, 0xc0, !PT ;  /* 0xfffffff80e047812 */ /* 0x000fc400078ec0ff */
[----:B------:R-:W-:Y:S02]  /*1310*/  LOP3.LUT R12, R3, R5, RZ, 0x3c, !PT ;  /* 0x00000005030c7212 */ /* 0x000fe400078e3cff */
[----:B------:R-:W-:Y:S01]  /*1320*/  LOP3.LUT R3, R10, 0xffffffe0, RZ, 0xc0, !PT ;  /* 0xffffffe00a037812 */ /* 0x000fe200078ec0ff */
[----:B------:R-:W-:Y:S01]  /*1330*/  IMAD.IADD R5, R2, 0x1, -R4 ;  /* 0x0000000102057824 */ /* 0x000fe200078e0a04 */
[----:B------:R-:W-:Y:S02]  /*1340*/  LOP3.LUT R0, R6, 0x1c0, RZ, 0xc0, !PT ;  /* 0x000001c006007812 */ /* 0x000fe400078ec0ff */
[----:B------:R-:W-:Y:S01]  /*1350*/  LOP3.LUT R6, R8, 0x1, RZ, 0xc0, !PT ;  /* 0x0000000108067812 */ /* 0x000fe200078ec0ff */
[----:B------:R-:W-:Y:S01]  /*1360*/  IMAD.IADD R18, R16, 0x1, -R3 ;  /* 0x0000000110127824 */ /* 0x000fe200078e0a03 */
[----:B------:R-:W-:Y:S02]  /*1370*/  LOP3.LUT R4, R0, 0x8, R9, 0xf8, !PT ;  /* 0x0000000800047812 */ /* 0x000fe400078ef809 */
[----:B------:R-:W-:-:S02]  /*1380*/  SHF.R.U32.HI R2, RZ, 0x3, R0 ;  /* 0x00000003ff027819 */ /* 0x000fc40000011600 */
[--C-:B------:R-:W-:Y:S02]  /*1390*/  SHF.R.S32.HI R9, RZ, 0x5, R10.reuse ;  /* 0x00000005ff097819 */ /* 0x100fe4000001140a */
[----:B------:R-:W-:Y:S02]  /*13a0*/  SHF.R.S32.HI R0, RZ, 0x1f, R10 ;  /* 0x0000001fff007819 */ /* 0x000fe4000001140a */
[----:B------:R-:W-:Y:S02]  /*13b0*/  SHF.R.S32.HI R11, RZ, 0x1f, R18 ;  /* 0x0000001fff0b7819 */ /* 0x000fe40000011412 */
[----:B------:R-:W-:Y:S02]  /*13c0*/  LEA.HI R0, R0, R9, RZ, 0x3 ;  /* 0x0000000900007211 */ /* 0x000fe400078f18ff */
[----:B------:R-:W-:Y:S01]  /*13d0*/  LOP3.LUT R3, R15, 0xfffffffc, RZ, 0xc0, !PT ;  /* 0xfffffffc0f037812 */ /* 0x000fe200078ec0ff */
[----:B------:R-:W-:Y:S01]  /*13e0*/  IMAD.MOV.U32 R15, RZ, RZ, 0x20 ;  /* 0x00000020ff0f7424 */ /* 0x000fe200078e00ff */
[----:B------:R-:W-:-:S02]  /*13f0*/  LOP3.LUT R0, R0, 0xffffff8, RZ, 0xc0, !PT ;  /* 0x0ffffff800007812 */ /* 0x000fc400078ec0ff */
[----:B------:R-:W-:Y:S01]  /*1400*/  LEA.HI R11, R11, R18, RZ, 0x2 ;  /* 0x000000120b0b7211 */ /* 0x000fe200078f10ff */
[----:B------:R-:W-:Y:S01]  /*1410*/  IMAD.IADD R3, R16, 0x1, -R3 ;  /* 0x0000000110037824 */ /* 0x000fe200078e0a03 */
[----:B------:R-:W-:Y:S01]  /*1420*/  LOP3.LUT R10, R4, R2, RZ, 0x3c, !PT ;  /* 0x00000002040a7212 */ /* 0x000fe200078e3cff */
[----:B------:R-:W-:Y:S01]  /*1430*/  IMAD.IADD R4, R9, 0x1, -R0 ;  /* 0x0000000109047824 */ /* 0x000fe200078e0a00 */
[----:B------:R-:W-:Y:S01]  /*1440*/  SHF.R.S32.HI R2, RZ, 0x2, R11 ;  /* 0x00000002ff027819 */ /* 0x000fe2000001140b */
[----:B------:R-:W-:Y:S01]  /*1450*/  IMAD.MOV.U32 R16, RZ, RZ, 0x10 ;  /* 0x00000010ff107424 */ /* 0x000fe200078e00ff */
[----:B------:R-:W-:Y:S02]  /*1460*/  ISETP.NE.U32.AND P4, PT, R6, 0x1, PT ;  /* 0x000000010600780c */ /* 0x000fe40003f85070 */
[----:B------:R-:W-:Y:S01]  /*1470*/  LEA.HI R0, R3, R3, RZ, 0x1 ;  /* 0x0000000303007211 */ /* 0x000fe200078f08ff */
[----:B------:R-:W-:Y:S01]  /*1480*/  IMAD R17, R4, 0x10, R2 ;  /* 0x0000001004117824 */ /* 0x000fe200078e0202 */
[----:B------:R-:W-:Y:S01]  /*1490*/  R2P PR, R8, 0x6 ;  /* 0x0000000608007804 */ /* 0x000fe20000000000 */
[C---:B------:R-:W-:Y:S01]  /*14a0*/  IMAD.SHL.U32 R2, R5.reuse, 0x40, RZ ;  /* 0x0000004005027824 */ /* 0x040fe200078e00ff */
[----:B------:R-:W-:Y:S01]  /*14b0*/  LOP3.LUT R6, R0, 0x1ffffffe, RZ, 0xc0, !PT ;  /* 0x1ffffffe00067812 */ /* 0x000fe200078ec0ff */
[----:B------:R-:W-:Y:S01]  /*14c0*/  IMAD.SHL.U32 R4, R8, 0x40, RZ ;  /* 0x0000004008047824 */ /* 0x000fe200078e00ff */
[C---:B------:R-:W-:Y:S01]  /*14d0*/  LOP3.LUT P3, RZ, R5.reuse, 0x2, RZ, 0xc0, !PT ;  /* 0x0000000205ff7812 */ /* 0x040fe2000786c0ff */
[----:B------:R-:W-:Y:S01]  /*14e0*/  STL [R1+0x1fc], R17 ;  /* 0x0001fc1101007387 */ /* 0x000fe20000100800 */
[----:B------:R-:W-:Y:S01]  /*14f0*/  LOP3.LUT P0, RZ, R5, 0x4, RZ, 0xc0, !PT ;  /* 0x0000000405ff7812 */ /* 0x000fe2000780c0ff */
[----:B------:R-:W-:Y:S01]  /*1500*/  IMAD.SHL.U32 R5, R13, 0x8, RZ ;  /* 0x000000080d057824 */ /* 0x000fe200078e00ff */
[----:B------:R-:W-:Y:S01]  /*1510*/  LOP3.LUT R2, R2, 0x1c0, RZ, 0xc0, !PT ;  /* 0x000001c002027812 */ /* 0x000fe200078ec0ff */
[----:B------:R-:W-:Y:S01]  /*1520*/  IMAD.IADD R8, R3, 0x1, -R6 ;  /* 0x0000000103087824 */ /* 0x000fe200078e0a06 */
[----:B------:R-:W-:Y:S01]  /*1530*/  LOP3.LUT R4, R4, 0x1c0, RZ, 0xc0, !PT ;  /* 0x000001c004047812 */ /* 0x000fe200078ec0ff */
[----:B------:R-:W-:Y:S01]  /*1540*/  IMAD R0, R13, 0x200, R10 ;  /* 0x000002000d007824 */ /* 0x000fe200078e020a */
[----:B------:R-:W-:Y:S01]  /*1550*/  LOP3.LUT R12, R12, 0x7ffffe00, R7, 0xf8, !PT ;  /* 0x7ffffe000c0c7812 */ /* 0x000fe200078ef807 */
[----:B------:R-:W-:Y:S01]  /*1560*/  IMAD R7, R9, 0x200, R3 ;  /* 0x0000020009077824 */ /* 0x000fe200078e0203 */
[----:B------:R-:W-:Y:S01]  /*1570*/  LOP3.LUT R6, R2, 0x8, R5, 0xf8, !PT ;  /* 0x0000000802067812 */ /* 0x000fe200078ef805 */
[----:B------:R-:W-:Y:S01]  /*1580*/  IMAD R8, R8, 0x8, R17 ;  /* 0x0000000808087824 */ /* 0x000fe200078e0211 */
[----:B------:R-:W-:Y:S01]  /*1590*/  SHF.R.U32.HI R3, RZ, 0x3, R2 ;  /* 0x00000003ff037819 */ /* 0x000fe20000011602 */
[----:B------:R-:W-:Y:S01]  /*15a0*/  IMAD.SHL.U32 R12, R12, 0x2, RZ ;  /* 0x000000020c0c7824 */ /* 0x000fe200078e00ff */
[----:B------:R-:W-:Y:S01]  /*15b0*/  LEA.HI R2, R4, R4, RZ, 0x1d ;  /* 0x0000000404027211 */ /* 0x000fe200078fe8ff */
[----:B------:R-:W-:Y:S01]  /*15c0*/  IMAD.MOV.U32 R10, RZ, RZ, 0x40 ;  /* 0x00000040ff0a7424 */ /* 0x000fe200078e00ff */
[----:B------:R-:W-:Y:S01]  /*15d0*/  LOP3.LUT R3, R6, R3, RZ, 0x3c, !PT ;  /* 0x0000000306037212 */ /* 0x000fe200078e3cff */
[----:B------:R-:W-:Y:S01]  /*15e0*/  IMAD.SHL.U32 R6, R14, 0x40, RZ ;  /* 0x000000400e067824 */ /* 0x000fe200078e00ff */
[----:B------:R-:W-:Y:S01]  /*15f0*/  SEL R5, R16, 0xfffffff0, !P3 ;  /* 0xfffffff010057807 */ /* 0x000fe20005800000 */
[----:B------:R-:W-:Y:S01]  /*1600*/  IMAD.U32 R7, R7, 0x2, R2 ;  /* 0x0000000207077824 */ /* 0x000fe200078e0002 */
[----:B------:R-:W-:Y:S01]  /*1610*/  SEL R4, R15, 0xffffffe0, !P0 ;  /* 0xffffffe00f047807 */ /* 0x000fe20004000000 */
[----:B------:R-:W-:Y:S01]  /*1620*/  IMAD R2, R20, 0x20, R21 ;  /* 0x0000002014027824 */ /* 0x000fe200078e0215 */
[----:B------:R-:W-:-:S02]  /*1630*/  IADD3 R13, R19, 0x40, RZ ;  /* 0x00000040130d7810 */ /* 0x000fc40007ffe0ff */
[----:B------:R-:W-:Y:S01]  /*1640*/  LOP3.LUT R3, R3, 0x7ffffe00, R6, 0xf8, !PT ;  /* 0x7ffffe0003037812 */ /* 0x000fe200078ef806 */
[----:B------:R-:W-:Y:S01]  /*1650*/  IMAD.IADD R4, R5, 0x1, R4 ;  /* 0x0000000105047824 */ /* 0x000fe200078e0204 */
[----:B------:R1:W-:Y:S01]  /*1660*/  STL [R1+0x178], R2 ;  /* 0x0001780201007387 */ /* 0x0003e20000100800 */
[----:B------:R-:W-:Y:S02]  /*1670*/  SHF.R.S32.HI R14, RZ, 0x1f, R19 ;  /* 0x0000001fff0e7819 */ /* 0x000fe40000011413 */
[C---:B------:R-:W-:Y:S01]  /*1680*/  IADD3 R6, R19.reuse, 0x80, RZ ;  /* 0x0000008013067810 */ /* 0x040fe20007ffe0ff */
[----:B------:R-:W-:Y:S01]  /*1690*/  STL [R1+0x68], R13 ;  /* 0x0000680d01007387 */ /* 0x000fe20000100800 */
[----:B------:R-:W-:Y:S02]  /*16a0*/  IADD3 R5, R19, 0xc0, RZ ;  /* 0x000000c013057810 */ /* 0x000fe40007ffe0ff */
[----:B------:R-:W-:Y:S01]  /*16b0*/  LEA R236, R0, 0x14080, 0x1 ;  /* 0x0001408000ec7811 */ /* 0x000fe200078e08ff */
[----:B------:R-:W-:Y:S01]  /*16c0*/  STL [R1+0x20c], R14 ;  /* 0x00020c0e01007387 */ /* 0x000fe20000100800 */
[----:B------:R-:W-:-:S02]  /*16d0*/  SEL R0, R10, 0xffffffc0, !P0 ;  /* 0xffffffc00a007807 */ /* 0x000fc40004000000 */
[----:B------:R-:W-:Y:S01]  /*16e0*/  LEA R239, R3, 0x4080, 0x1 ;  /* 0x0000408003ef7811 */ /* 0x000fe200078e08ff */
[----:B------:R2:W-:Y:S04]  /*16f0*/  STL [R1+0x64], R6 ;  /* 0x0000640601007387 */ /* 0x0005e80000100800 */
[----:B------:R3:W-:Y:S01]  /*1700*/  STL [R1+0x6c], R5 ;  /* 0x00006c0501007387 */ /* 0x0007e20000100800 */
[----:B------:R-:W-:Y:S01]  /*1710*/  IMAD.IADD R240, R239, 0x1, R0 ;  /* 0x00000001eff07824 */ /* 0x000fe200078e0200 */
[----:B-1----:R-:W-:Y:S02]  /*1720*/  LOP3.LUT R2, R11, 0x7ffffffc, RZ, 0xc0, !PT ;  /* 0x7ffffffc0b027812 */ /* 0x002fe400078ec0ff */
[----:B------:R-:W-:-:S03]  /*1730*/  SHF.R.S32.HI R11, RZ, 0x1f, R13 ;  /* 0x0000001fff0b7819 */ /* 0x000fc6000001140d */
[----:B------:R-:W-:Y:S02]  /*1740*/  IMAD.IADD R2, R18, 0x1, -R2 ;  /* 0x0000000112027824 */ /* 0x000fe400078e0a02 */
[----:B------:R1:W-:Y:S01]  /*1750*/  STL [R1+0x208], R11 ;  /* 0x0002080b01007387 */ /* 0x0003e20000100800 */
[----:B--2---:R-:W-:Y:S02]  /*1760*/  SHF.R.S32.HI R6, RZ, 0x1f, R6 ;  /* 0x0000001fff067819 */ /* 0x004fe40000011406 */
[----:B---3--:R-:W-:-:S03]  /*1770*/  SHF.R.S32.HI R5, RZ, 0x1f, R5 ;  /* 0x0000001fff057819 */ /* 0x008fc60000011405 */
[----:B------:R-:W-:Y:S04]  /*1780*/  STL [R1+0x204], R6 ;  /* 0x0002040601007387 */ /* 0x000fe80000100800 */
[----:B------:R2:W-:Y:S04]  /*1790*/  STL [R1+0x200], R5 ;  /* 0x0002000501007387 */ /* 0x0005e80000100800 */
[----:B------:R3:W-:Y:S04]  /*17a0*/  STL [R1+0x1c], R12 ;  /* 0x00001c0c01007387 */ /* 0x0007e80000100800 */
[----:B------:R-:W-:Y:S01]  /*17b0*/  STL [R1+0xb4], R8 ;  /* 0x0000b40801007387 */ /* 0x000fe20000100800 */
[----:B-1----:R-:W-:Y:S01]  /*17c0*/  IMAD.SHL.U32 R11, R2, 0x2, RZ ;  /* 0x00000002020b7824 */ /* 0x002fe200078e00ff */
[----:B------:R-:W-:-:S04]  /*17d0*/  SEL R2, R15, 0xffffffe0, !P3 ;  /* 0xffffffe00f027807 */ /* 0x000fc80005800000 */
[C---:B------:R-:W-:Y:S01]  /*17e0*/  IADD3 R42, R11.reuse, 0x8, RZ ;  /* 0x000000080b2a7810 */ /* 0x040fe20007ffe0ff */
[----:B------:R1:W-:Y:S01]  /*17f0*/  STL [R1+0x7c], R11 ;  /* 0x00007c0b01007387 */ /* 0x0003e20000100800 */
[----:B------:R-:W-:Y:S01]  /*1800*/  IADD3 R41, R11, 0x10, RZ ;  /* 0x000000100b297810 */ /* 0x000fe20007ffe0ff */
[----:B------:R-:W-:Y:S01]  /*1810*/  IMAD.IADD R241, R239, 0x1, R2 ;  /* 0x00000001eff17824 */ /* 0x000fe200078e0202 */
[C---:B------:R-:W-:Y:S01]  /*1820*/  IADD3 R40, R11.reuse, 0x18, RZ ;  /* 0x000000180b287810 */ /* 0x040fe20007ffe0ff */
[----:B------:R-:W-:Y:S01]  /*1830*/  STL [R1+0x174], R42 ;  /* 0x0001742a01007387 */ /* 0x000fe20000100800 */
[C---:B------:R-:W-:Y:S02]  /*1840*/  IADD3 R39, R11.reuse, 0x20, RZ ;  /* 0x000000200b277810 */ /* 0x040fe40007ffe0ff */
        /* <DEDUP_REMOVED lines=36> */
[----:B--2---:R-:W-:Y:S01]  /*1a90*/  SEL R5, R10, 0xffffffc0, !P2 ;  /* 0xffffffc00a057807 */ /* 0x004fe20005000000 */
[----:B------:R-:W-:Y:S01]  /*1aa0*/  STL [R1+0x148], R29 ;  /* 0x0001481d01007387 */ /* 0x000fe20000100800 */
[----:B------:R-:W-:-:S02]  /*1ab0*/  IADD3 R13, R11, 0xe8, RZ ;  /* 0x000000e80b0d7810 */ /* 0x000fc40007ffe0ff */
[----:B---3--:R-:W-:Y:S01]  /*1ac0*/  IADD3 R12, R11, 0xf0, RZ ;  /* 0x000000f00b0c7810 */ /* 0x008fe20007ffe0ff */
[----:B------:R-:W-:Y:S01]  /*1ad0*/  STL [R1+0x144], R28 ;  /* 0x0001441c01007387 */ /* 0x000fe20000100800 */
[----:B------:R-:W-:Y:S02]  /*1ae0*/  LEA R10, R7, 0x80, 0x1 ;  /* 0x00000080070a7811 */ /* 0x000fe400078e08ff */
[----:B------:R-:W-:Y:S01]  /*1af0*/  SHF.R.S32.HI R7, RZ, 0x1f, R42 ;  /* 0x0000001fff077819 */ /* 0x000fe2000001142a */
[----:B------:R-:W-:Y:S01]  /*1b00*/  STL [R1+0x140], R27 ;  /* 0x0001401b01007387 */ /* 0x000fe20000100800 */
[----:B-1----:R-:W-:Y:S02]  /*1b10*/  IADD3 R11, R11, 0xf8, RZ ;  /* 0x000000f80b0b7810 */ /* 0x002fe40007ffe0ff */
[----:B------:R-:W-:Y:S01]  /*1b20*/  SHF.R.S32.HI R8, RZ, 0x1f, R41 ;  /* 0x0000001fff087819 */ /* 0x000fe20000011429 */
[----:B------:R-:W-:Y:S01]  /*1b30*/  STL [R1+0x13c], R26 ;  /* 0x00013c1a01007387 */ /* 0x000fe20000100800 */
[----:B------:R-:W-:-:S02]  /*1b40*/  SEL R6, R15, 0xffffffe0, !P1 ;  /* 0xffffffe00f067807 */ /* 0x000fc40004800000 */
[----:B------:R-:W-:Y:S01]  /*1b50*/  SHF.R.S32.HI R15, RZ, 0x1f, R39 ;  /* 0x0000001fff0f7819 */ /* 0x000fe20000011427 */
[----:B------:R-:W-:Y:S01]  /*1b60*/  STL [R1+0x138], R25 ;  /* 0x0001381901007387 */ /* 0x000fe20000100800 */
[----:B------:R-:W-:-:S03]  /*1b70*/  IADD3 R242, R0, R239, R2 ;  /* 0x000000ef00f27210 */ /* 0x000fc60007ffe002 */
[----:B------:R-:W-:Y:S04]  /*1b80*/  STL [R1+0x134], R24 ;  /* 0x0001341801007387 */ /* 0x000fe80000100800 */
        /* <DEDUP_REMOVED lines=8> */
[----:B------:R1:W-:Y:S04]  /*1c10*/  STL [R1+0x110], R14 ;  /* 0x0001100e01007387 */ /* 0x0003e80000100800 */
[----:B------:R-:W-:Y:S04]  /*1c20*/  STL [R1+0x10c], R13 ;  /* 0x00010c0d01007387 */ /* 0x000fe80000100800 */
[----:B------:R2:W-:Y:S04]  /*1c30*/  STL [R1+0x108], R12 ;  /* 0x0001080c01007387 */ /* 0x0005e80000100800 */
[----:B------:R3:W-:Y:S04]  /*1c40*/  STL [R1+0x1f4], R7 ;  /* 0x0001f40701007387 */ /* 0x0007e80000100800 */
[----:B------:R4:W-:Y:S04]  /*1c50*/  STL [R1+0x104], R11 ;  /* 0x0001040b01007387 */ /* 0x0009e80000100800 */
[----:B------:R5:W-:Y:S04]  /*1c60*/  STL [R1+0x1f0], R8 ;  /* 0x0001f00801007387 */ /* 0x000be80000100800 */
[----:B------:R-:W-:Y:S01]  /*1c70*/  STL [R1+0xd4], R10 ;  /* 0x0000d40a01007387 */ /* 0x000fe20000100800 */
[----:B-1----:R-:W-:-:S02]  /*1c80*/  SHF.R.S32.HI R14, RZ, 0x1f, R14 ;  /* 0x0000001fff0e7819 */ /* 0x002fc4000001140e */
[----:B--2---:R-:W-:Y:S02]  /*1c90*/  SHF.R.S32.HI R12, RZ, 0x1f, R12 ;  /* 0x0000001fff0c7819 */ /* 0x004fe4000001140c */
[----:B---3--:R-:W-:Y:S02]  /*1ca0*/  SHF.R.S32.HI R7, RZ, 0x1f, R40 ;  /* 0x0000001fff077819 */ /* 0x008fe40000011428 */
[----:B----4-:R-:W-:-:S03]  /*1cb0*/  SHF.R.S32.HI R11, RZ, 0x1f, R11 ;  /* 0x0000001fff0b7819 */ /* 0x010fc6000001140b */
[----:B------:R1:W-:Y:S01]  /*1cc0*/  STL [R1+0x1ec], R7 ;  /* 0x0001ec0701007387 */ /* 0x0003e20000100800 */
[----:B-----5:R-:W-:-:S03]  /*1cd0*/  SHF.R.S32.HI R8, RZ, 0x1f, R37 ;  /* 0x0000001fff087819 */ /* 0x020fc60000011425 */
[----:B------:R2:W-:Y:S01]  /*1ce0*/  STL [R1+0x1e8], R15 ;  /* 0x0001e80f01007387 */ /* 0x0005e20000100800 */
[----:B-1----:R-:W-:Y:S02]  /*1cf0*/  SHF.R.S32.HI R7, RZ, 0x1f, R38 ;  /* 0x0000001fff077819 */ /* 0x002fe40000011426 */
[----:B--2---:R-:W-:-:S03]  /*1d00*/  SHF.R.S32.HI R15, RZ, 0x1f, R36 ;  /* 0x0000001fff0f7819 */ /* 0x004fc60000011424 */
[----:B------:R1:W-:Y:S04]  /*1d10*/  STL [R1+0x1e4], R7 ;  /* 0x0001e40701007387 */ /* 0x0003e80000100800 */
[----:B------:R2:W-:Y:S04]  /*1d20*/  STL [R1+0x1e0], R8 ;  /* 0x0001e00801007387 */ /* 0x0005e80000100800 */
[----:B------:R3:W-:Y:S01]  /*1d30*/  STL [R1+0x1dc], R15 ;  /* 0x0001dc0f01007387 */ /* 0x0007e20000100800 */
[----:B-1----:R-:W-:Y:S02]  /*1d40*/  SHF.R.S32.HI R7, RZ, 0x1f, R35 ;  /* 0x0000001fff077819 */ /* 0x002fe40000011423 */
[----:B--2---:R-:W-:-:S03]  /*1d50*/  SHF.R.S32.HI R8, RZ, 0x1f, R34 ;  /* 0x0000001fff087819 */ /* 0x004fc60000011422 */
[----:B------:R1:W-:Y:S01]  /*1d60*/  STL [R1+0x1d8], R7 ;  /* 0x0001d80701007387 */ /* 0x0003e20000100800 */
[----:B---3--:R-:W-:-:S03]  /*1d70*/  SHF.R.S32.HI R15, RZ, 0x1f, R33 ;  /* 0x0000001fff0f7819 */ /* 0x008fc60000011421 */
        /* <DEDUP_REMOVED lines=31> */
[----:B------:R-:W-:Y:S01]  /*1f70*/  STL [R1+0x194], R15 ;  /* 0x0001940f01007387 */ /* 0x000fe20000100800 */
[----:B-1----:R-:W-:Y:S02]  /*1f80*/  SHF.R.S32.HI R7, RZ, 0x1f, R17 ;  /* 0x0000001fff077819 */ /* 0x002fe40000011411 */
[----:B--2---:R-:W-:-:S03]  /*1f90*/  SHF.R.S32.HI R8, RZ, 0x1f, R16 ;  /* 0x0000001fff087819 */ /* 0x004fc60000011410 */
[----:B------:R1:W-:Y:S04]  /*1fa0*/  STL [R1+0x190], R7 ;  /* 0x0001900701007387 */ /* 0x0003e80000100800 */
[----:B------:R2:W-:Y:S04]  /*1fb0*/  STL [R1+0x18c], R8 ;  /* 0x00018c0801007387 */ /* 0x0005e80000100800 */
[----:B------:R-:W-:Y:S01]  /*1fc0*/  STL [R1+0x188], R14 ;  /* 0x0001880e01007387 */ /* 0x000fe20000100800 */
[----:B-1----:R-:W-:Y:S02]  /*1fd0*/  SHF.R.S32.HI R7, RZ, 0x1f, R13 ;  /* 0x0000001fff077819 */ /* 0x002fe4000001140d */
[----:B--2---:R-:W-:-:S03]  /*1fe0*/  IADD3 R8, R10, -0x10, RZ ;  /* 0xfffffff00a087810 */ /* 0x004fc60007ffe0ff */
[----:B------:R1:W-:Y:S01]  /*1ff0*/  STL [R1+0x184], R7 ;  /* 0x0001840701007387 */ /* 0x0003e20000100800 */
[----:B------:R-:W-:-:S03]  /*2000*/  @P4 IADD3 R8, R10, 0x10, RZ ;  /* 0x000000100a084810 */ /* 0x000fc60007ffe0ff */
[----:B------:R-:W-:Y:S04]  /*2010*/  STL [R1+0x180], R12 ;  /* 0x0001800c01007387 */ /* 0x000fe80000100800 */
[----:B------:R-:W-:Y:S01]  /*2020*/  STL [R1+0x17c], R11 ;  /* 0x00017c0b01007387 */ /* 0x000fe20000100800 */
[C---:B-1----:R-:W-:Y:S02]  /*2030*/  IMAD.IADD R7, R10.reuse, 0x1, R6 ;  /* 0x000000010a077824 */ /* 0x042fe400078e0206 */
[--C-:B------:R-:W-:Y:S02]  /*2040*/  IMAD.IADD R10, R10, 0x1, R5.reuse ;  /* 0x000000010a0a7824 */ /* 0x100fe400078e0205 */
[----:B------:R-:W-:Y:S01]  /*2050*/  IMAD.IADD R3, R7, 0x1, R5 ;  /* 0x0000000107037824 */ /* 0x000fe200078e0205 */
[----:B------:R1:W-:Y:S04]  /*2060*/  STL [R1+0xe0], R7 ;  /* 0x0000e00701007387 */ /* 0x0003e80000100800 */
[----:B------:R-:W-:Y:S04]  /*2070*/  STL [R1+0xf0], R10 ;  /* 0x0000f00a01007387 */ /* 0x000fe80000100800 */
[----:B------:R2:W-:Y:S04]  /*2080*/  STL [R1+0xd8], R8 ;  /* 0x0000d80801007387 */ /* 0x0005e80000100800 */
[----:B------:R3:W-:Y:S01]  /*2090*/  STL [R1+0xec], R3 ;  /* 0x0000ec0301007387 */ /* 0x0007e20000100800 */
[----:B-1----:R-:W-:-:S02]  /*20a0*/  IMAD.IADD R7, R6, 0x1, R8 ;  /* 0x0000000106077824 */ /* 0x002fc400078e0208 */
[--C-:B------:R-:W-:Y:S02]  /*20b0*/  IMAD R6, R9, 0x800, R239.reuse ;  /* 0x0000080009067824 */ /* 0x100fe400078e02ef */
[----:B--2---:R-:W-:Y:S02]  /*20c0*/  IMAD.IADD R8, R5, 0x1, R8 ;  /* 0x0000000105087824 */ /* 0x004fe400078e0208 */
[----:B---3--:R-:W-:-:S03]  /*20d0*/  IMAD R3, R4, 0x2, R239 ;  /* 0x0000000204037824 */ /* 0x008fc600078e02ef */
[----:B------:R-:W-:Y:S01]  /*20e0*/  STL [R1+0xe8], R8 ;  /* 0x0000e80801007387 */ /* 0x000fe20000100800 */
[----:B------:R-:W-:-:S03]  /*20f0*/  IMAD.IADD R4, R7, 0x1, R5 ;  /* 0x0000000107047824 */ /* 0x000fc600078e0205 */
[----:B------:R-:W-:Y:S04]  /*2100*/  STL [R1+0xdc], R7 ;  /* 0x0000dc0701007387 */ /* 0x000fe80000100800 */
[----:B------:R1:W-:Y:S04]  /*2110*/  STL [R1], R3 ;  /* 0x0000000301007387 */ /* 0x0003e80000100800 */
[----:B------:R2:W-:Y:S01]  /*2120*/  STL [R1+0xe4], R4 ;  /* 0x0000e40401007387 */ /* 0x0005e20000100800 */
[--C-:B-1----:R-:W-:Y:S02]  /*2130*/  IMAD.IADD R3, R2, 0x1, R6.reuse ;  /* 0x0000000102037824 */ /* 0x102fe400078e0206 */
[----:B------:R-:W-:-:S02]  /*2140*/  IMAD.IADD R2, R0, 0x1, R6 ;  /* 0x0000000100027824 */ /* 0x000fc400078e0206 */
[----:B------:R-:W-:Y:S01]  /*2150*/  IMAD.IADD R0, R0, 0x1, R3 ;  /* 0x0000000100007824 */ /* 0x000fe200078e0203 */
[----:B------:R2:W-:Y:S04]  /*2160*/  STL [R1+0xc], R3 ;  /* 0x00000c0301007387 */ /* 0x0005e80000100800 */
[----:B------:R2:W-:Y:S04]  /*2170*/  STL [R1+0x14], R2 ;  /* 0x0000140201007387 */ /* 0x0005e80000100800 */
[----:B------:R2:W-:Y:S02]  /*2180*/  STL [R1+0x10], R0 ;  /* 0x0000100001007387 */ /* 0x0005e40000100800 */
.L_x_632:
[----:B------:R-:W3:Y:S01]  /*2190*/  LDL R107, [R1+0xcc] ;  /* 0x0000cc00016b7983 */ /* 0x000ee20000100800 */
[----:B------:R-:W-:Y:S01]  /*21a0*/  ISETP.NE.U32.AND P0, PT, RZ, c[0x0][0x370], PT ;  /* 0x0000dc00ff007a0c */ /* 0x000fe20003f05070 */
[----:B------:R-:W-:Y:S01]  /*21b0*/  IMAD.MOV.U32 R13, RZ, RZ, 0x4 ;  /* 0x00000004ff0d7424 */ /* 0x000fe200078e00ff */
[----:B------:R-:W-:Y:S01]  /*21c0*/  ISETP.NE.U32.AND P2, PT, RZ, c[0x0][0x360], PT ;  /* 0x0000d800ff007a0c */ /* 0x000fe20003f45070 */
[----:B------:R-:W-:Y:S01]  /*21d0*/  IMAD.MOV.U32 R17, RZ, RZ, RZ ;  /* 0x000000ffff117224 */ /* 0x000fe200078e00ff */
[----:B------:R-:W-:Y:S01]  /*21e0*/  ISETP.NE.AND.EX P1, PT, RZ, c[0x0][0x374], PT, P0 ;  /* 0x0000dd00ff007a0c */ /* 0x000fe20003f25300 */
[----:B------:R-:W-:Y:S01]  /*21f0*/  IMAD.MOV.U32 R12, RZ, RZ, RZ ;  /* 0x000000ffff0c7224 */ /* 0x000fe200078e00ff */
[----:B------:R-:W-:-:S02]  /*2200*/  ISETP.NE.AND.EX P0, PT, RZ, c[0x0][0x364], PT, P2 ;  /* 0x0000d900ff007a0c */ /* 0x000fc40003f05320 */
[----:B------:R-:W-:-:S04]  /*2210*/  ISETP.NE.U32.AND P3, PT, RZ, c[0x0][0x348], PT ;  /* 0x0000d200ff007a0c */ /* 0x000fc80003f65070 */
[----:B------:R-:W-:-:S05]  /*2220*/  ISETP.NE.AND.EX P3, PT, RZ, c[0x0][0x34c], PT, P3 ;  /* 0x0000d300ff007a0c */ /* 0x000fca0003f65330 */
[----:B---3--:R-:W-:-:S04]  /*2230*/  @P1 IMAD.WIDE R6, R107, R13, c[0x0][0x370] ;  /* 0x0000dc006b061625 */ /* 0x008fc800078e020d */
[CC--:B--2---:R-:W-:Y:S01]  /*2240*/  @P0 IMAD.WIDE R4, R107.reuse, R13.reuse, c[0x0][0x360] ;  /* 0x0000d8006b040625 */ /* 0x0c4fe200078e020d */
[----:B------:R-:W2:Y:S03]  /*2250*/  @P1 LDG.E R17, [R6.64] ;  /* 0x0000000606111981 */ /* 0x000ea6000c1e1900 */
[----:B------:R-:W-:Y:S01]  /*2260*/  IMAD.WIDE R2, R107, R13, c[0x0][0x348] ;  /* 0x0000d2006b027625 */ /* 0x000fe200078e020d */
[----:B------:R-:W3:Y:S04]  /*2270*/  @P0 LDG.E R0, [R4.64] ;  /* 0x0000000604000981 */ /* 0x000ee8000c1e1900 */
[----:B------:R1:W5:Y:S01]  /*2280*/  @P3 LDG.E R12, [R2.64] ;  /* 0x00000006020c3981 */ /* 0x000362000c1e1900 */
[----:B------:R-:W-:Y:S03]  /*2290*/  YIELD ;  /* 0x0000000000007946 */ /* 0x000fe60003800000 */
[----:B--2---:R1:W-:Y:S04]  /*22a0*/  STL [R1+0x84], R17 ;  /* 0x0000841101007387 */ /* 0x0043e80000100800 */
[----:B---3--:R1:W-:Y:S01]  /*22b0*/  @P0 STL [R1+0x74], R0 ;  /* 0x0000740001000387 */ /* 0x0083e20000100800 */
[----:B------:R-:W-:Y:S05]  /*22c0*/  @P0 BRA `(.L_x_465) ;  /* 0x0000007000000947 */ /* 0x000fea0003800000 */
[----:B-1----:R-:W-:-:S05]  /*22d0*/  MOV R0, c[0x0][0x168] ;  /* 0x00005a0000007a02 */ /* 0x002fca0000000f00 */
[----:B------:R1:W-:Y:S01]  /*22e0*/  STL [R1+0x74], R0 ;  /* 0x0000740001007387 */ /* 0x0003e20000100800 */
[----:B------:R-:W-:Y:S05]  /*22f0*/  @!P3 BRA `(.L_x_465) ;  /* 0x000000400000b947 */ /* 0x000fea0003800000 */
[----:B-1----:R1:W2:Y:S04]  /*2300*/  LDG.E R0, [R2.64] ;  /* 0x0000000602007981 */ /* 0x0022a8000c1e1900 */
[----:B-1----:R-:W2:Y:S02]  /*2310*/  LDG.E R2, [R2.64+0x4] ;  /* 0x0000040602027981 */ /* 0x002ea4000c1e1900 */
[----:B--2---:R-:W-:-:S05]  /*2320*/  IADD3 R0, -R0, R2, RZ ;  /* 0x0000000200007210 */ /* 0x004fca0007ffe1ff */
[----:B------:R1:W-:Y:S02]  /*2330*/  STL [R1+0x74], R0 ;  /* 0x0000740001007387 */ /* 0x0003e40000100800 */
.L_x_465:
[----:B------:R-:W-:-:S04]  /*2340*/  ISETP.NE.U32.AND P0, PT, RZ, c[0x0][0x368], PT ;  /* 0x0000da00ff007a0c */ /* 0x000fc80003f05070 */
[----:B------:R-:W-:-:S13]  /*2350*/  ISETP.NE.AND.EX P0, PT, RZ, c[0x0][0x36c], PT, P0 ;  /* 0x0000db00ff007a0c */ /* 0x000fda0003f05300 */
[----:B------:R-:W-:Y:S05]  /*2360*/  @!P0 BRA `(.L_x_466) ;  /* 0x0000003000008947 */ /* 0x000fea0003800000 */
[----:B-1----:R-:W-:-:S05]  /*2370*/  IMAD.WIDE R2, R107, R13, c[0x0][0x368] ;  /* 0x0000da006b027625 */ /* 0x002fca00078e020d */
[----:B------:R1:W5:Y:S01]  /*2380*/  LDG.E R0, [R2.64] ;  /* 0x0000000602007981 */ /* 0x000362000c1e1900 */
[----:B------:R-:W-:Y:S05]  /*2390*/  BRA `(.L_x_467) ;  /* 0x0000008000007947 */ /* 0x000fea0003800000 */
.L_x_466:
[----:B------:R-:W-:Y:S01]  /*23a0*/  ISETP.NE.U32.AND P0, PT, RZ, c[0x0][0x350], PT ;  /* 0x0000d400ff007a0c */ /* 0x000fe20003f05070 */
[----:B-1----:R-:W-:-:S03]  /*23b0*/  IMAD.U32 R0, RZ, RZ, UR5 ;  /* 0x00000005ff007e24 */ /* 0x002fc6000f8e00ff */
[----:B------:R-:W-:-:S13]  /*23c0*/  ISETP.NE.AND.EX P0, PT, RZ, c[0x0][0x354], PT, P0 ;  /* 0x0000d500ff007a0c */ /* 0x000fda0003f05300 */
[----:B------:R-:W-:Y:S05]  /*23d0*/  @!P0 BRA `(.L_x_467) ;  /* 0x0000004000008947 */ /* 0x000fea0003800000 */
[----:B------:R-:W-:-:S05]  /*23e0*/  IMAD.WIDE R2, R107, R13, c[0x0][0x350] ;  /* 0x0000d4006b027625 */ /* 0x000fca00078e020d */
[----:B------:R-:W2:Y:S04]  /*23f0*/  LDG.E R4, [R2.64] ;  /* 0x0000000602047981 */ /* 0x000ea8000c1e1900 */
[----:B------:R-:W2:Y:S02]  /*2400*/  LDG.E R0, [R2.64+0x4] ;  /* 0x0000040602007981 */ /* 0x000ea4000c1e1900 */
[----:B--2---:R-:W-:Y:S02]  /*2410*/  IADD3 R0, -R4, R0, RZ ;  /* 0x0000000004007210 */ /* 0x004fe40007ffe1ff */
.L_x_467:
[----:B-1----:R-:W2:Y:S04]  /*2420*/  LDL R3, [R1+0x74] ;  /* 0x0000740001037983 */ /* 0x002ea80000100800 */
[----:B------:R-:W3:Y:S04]  /*2430*/  LDL.LU R2, [R1+0xc4] ;  /* 0x0000c40001027983 */ /* 0x000ee80000300800 */
[----:B------:R-:W4:Y:S01]  /*2440*/  LDL.LU R106, [R1+0x18] ;  /* 0x00001800016a7983 */ /* 0x000f220000300800 */
[----:B------:R-:W-:-:S02]  /*2450*/  IMAD.MOV.U32 R6, RZ, RZ, c[0x0][0x32c] ;  /* 0x0000cb00ff067624 */ /* 0x000fc400078e00ff */
[----:B-----5:R-:W-:-:S03]  /*2460*/  IMAD.IADD R111, R0, 0x1, -R17 ;  /* 0x00000001006f7824 */ /* 0x020fc600078e0a11 */
[----:B------:R-:W-:Y:S01]  /*2470*/  ISETP.GE.AND P1, PT, R6, 0x1, PT ;  /* 0x000000010600780c */ /* 0x000fe20003f26270 */
[----:B--2---:R-:W-:Y:S02]  /*2480*/  IMAD.MOV.U32 R19, RZ, RZ, R3 ;  /* 0x000000ffff137224 */ /* 0x004fe400078e0003 */
[----:B------:R-:W-:Y:S02]  /*2490*/  IMAD.MOV.U32 R3, RZ, RZ, c[0x0][0x2c4] ;  /* 0x0000b100ff037624 */ /* 0x000fe400078e00ff */
[----:B---3--:R-:W-:-:S03]  /*24a0*/  IMAD.SHL.U32 R14, R2, 0x80, RZ ;  /* 0x00000080020e7824 */ /* 0x008fc600078e00ff */
[----:B------:R-:W-:Y:S02]  /*24b0*/  ISETP.NE.AND P4, PT, R3, 0x1, PT ;  /* 0x000000010300780c */ /* 0x000fe40003f85270 */
[----:B----4-:R-:W-:Y:S01]  /*24c0*/  LOP3.LUT R106, R106, 0xfffffeff, RZ, 0xc0, !PT ;  /* 0xfffffeff6a6a7812 */ /* 0x010fe200078ec0ff */
[----:B------:R1:W-:Y:S01]  /*24d0*/  STL [R1+0xb0], R14 ;  /* 0x0000b00e01007387 */ /* 0x0003e20000100800 */
[----:B------:R-:W-:-:S03]  /*24e0*/  IADD3 R2, R14, 0x7f, RZ ;  /* 0x0000007f0e027810 */ /* 0x000fc60007ffe0ff */
[----:B------:R1:W-:Y:S02]  /*24f0*/  STL [R1+0x78], R111 ;  /* 0x0000786f01007387 */ /* 0x0003e40000100800 */
[----:B------:R-:W-:-:S04]  /*2500*/  IMAD.MOV.U32 R0, RZ, RZ, R2 ;  /* 0x000000ffff007224 */ /* 0x000fc800078e0002 */
[----:B------:R-:W-:Y:S01]  /*2510*/  @P4 LOP3.LUT R106, R106, 0x100, RZ, 0xfc, !PT ;  /* 0x000001006a6a4812 */ /* 0x000fe200078efcff */
[----:B------:R-:W-:Y:S01]  /*2520*/  @P4 IMAD.HI.U32 R3, R2, c[0x0][0x2c8], RZ ;  /* 0x0000b20002034a27 */ /* 0x000fe200078e00ff */
[----:B------:R-:W-:Y:S02]  /*2530*/  IADD3 R2, R111, 0x1, -R19 ;  /* 0x000000016f027810 */ /* 0x000fe40007ffe813 */
[----:B------:R-:W-:Y:S02]  /*2540*/  LOP3.LUT R106, R106, 0xfffffdff, RZ, 0xc0, !PT ;  /* 0xfffffdff6a6a7812 */ /* 0x000fe400078ec0ff */
[----:B------:R-:W-:Y:S02]  /*2550*/  @P4 SHF.R.U32.HI R0, RZ, c[0x0][0x2cc], R3 ;  /* 0x0000b300ff004a19 */ /* 0x000fe40000011603 */
[----:B------:R-:W-:-:S03]  /*2560*/  @P1 LOP3.LUT R106, R106, 0x200, RZ, 0xfc, !PT ;  /* 0x000002006a6a1812 */ /* 0x000fc600078efcff */
[----:B------:R-:W-:Y:S02]  /*2570*/  IMAD.IADD R0, R2, 0x1, R0 ;  /* 0x0000000102007824 */ /* 0x000fe400078e0200 */
[----:B------:R1:W-:Y:S03]  /*2580*/  STL [R1+0x18], R106 ;  /* 0x0000186a01007387 */ /* 0x0003e60000100800 */
[----:B------:R-:W-:Y:S01]  /*2590*/  IADD3 R3, R0, c[0x0][0x328], RZ ;  /* 0x0000ca0000037a10 */ /* 0x000fe20007ffe0ff */
[----:B------:R-:W-:Y:S05]  /*25a0*/  @!P1 BRA `(.L_x_468) ;  /* 0x0000010000009947 */ /* 0x000fea0003800000 */
[C---:B------:R-:W-:Y:S01]  /*25b0*/  ISETP.GT.AND P0, PT, R0.reuse, RZ, PT ;  /* 0x000000ff0000720c */ /* 0x040fe20003f04270 */
[----:B------:R-:W-:Y:S01]  /*25c0*/  BSSY B0, `(.L_x_469) ;  /* 0x000000c000007945 */ /* 0x000fe20003800000 */
[----:B------:R-:W-:-:S11]  /*25d0*/  IADD3 R2, R0, -0x1, RZ ;  /* 0xffffffff00027810 */ /* 0x000fd60007ffe0ff */
[----:B------:R-:W-:Y:S05]  /*25e0*/  @P0 BRA `(.L_x_470) ;  /* 0x0000006000000947 */ /* 0x000fea0003800000 */
[----:B------:R-:W-:Y:S01]  /*25f0*/  ISETP.NE.AND P0, PT, R6, 0x1, PT ;  /* 0x000000010600780c */ /* 0x000fe20003f05270 */
[----:B------:R-:W-:-:S12]  /*2600*/  IMAD.MOV R0, RZ, RZ, -R0 ;  /* 0x000000ffff007224 */ /* 0x000fd800078e0a00 */
[----:B------:R-:W-:-:S05]  /*2610*/  @P0 IMAD.HI.U32 R2, R0, c[0x0][0x330], RZ ;  /* 0x0000cc0000020a27 */ /* 0x000fca00078e00ff */
[----:B------:R-:W-:-:S04]  /*2620*/  @P0 SHF.R.U32.HI R0, RZ, c[0x0][0x334], R2 ;  /* 0x0000cd00ff000a19 */ /* 0x000fc80000011602 */
[----:B------:R-:W-:Y:S01]  /*2630*/  LOP3.LUT R2, RZ, R0, RZ, 0x33, !PT ;  /* 0x00000000ff027212 */ /* 0x000fe200078e33ff */
[----:B------:R-:W-:Y:S05]  /*2640*/  BRA `(.L_x_471) ;  /* 0x0000003000007947 */ /* 0x000fea0003800000 */
.L_x_470:
[----:B------:R-:W-:-:S13]  /*2650*/  ISETP.NE.AND P0, PT, R6, 0x1, PT ;  /* 0x000000010600780c */ /* 0x000fda0003f05270 */
[----:B------:R-:W-:-:S05]  /*2660*/  @P0 IMAD.HI.U32 R0, R2, c[0x0][0x330], RZ ;  /* 0x0000cc0002000a27 */ /* 0x000fca00078e00ff */
[----:B------:R-:W-:Y:S02]  /*2670*/  @P0 SHF.R.U32.HI R2, RZ, c[0x0][0x334], R0 ;  /* 0x0000cd00ff020a19 */ /* 0x000fe40000011600 */
.L_x_471:
[----:B------:R-:W-:Y:S05]  /*2680*/  BSYNC B0 ;  /* 0x0000000000007941 */ /* 0x000fea0003800000 */
.L_x_469:
[----:B------:R-:W-:-:S05]  /*2690*/  IMAD R2, R2, R6, c[0x0][0x32c] ;  /* 0x0000cb0002027624 */ /* 0x000fca00078e0206 */
[----:B------:R-:W-:-:S03]  /*26a0*/  IMNMX R3, R3, R2, PT ;  /* 0x0000000203037217 */ /* 0x000fc60003800200 */
.L_x_468:
[----:B------:R-:W-:Y:S01]  /*26b0*/  IMAD.IADD R7, R111, 0x1, -R19 ;  /* 0x000000016f077824 */ /* 0x000fe200078e0a13 */
[----:B------:R-:W-:Y:S01]  /*26c0*/  IADD3 R3, R3, 0x2f, RZ ;  /* 0x0000002f03037810 */ /* 0x000fe20007ffe0ff */
[----:B------:R-:W-:Y:S01]  /*26d0*/  @P4 IMAD.HI.U32 R4, R14, c[0x0][0x2c8], RZ ;  /* 0x0000b2000e044a27 */ /* 0x000fe200078e00ff */
[----:B------:R-:W-:Y:S02]  /*26e0*/  IADD3 R2, R111, 0x2f, RZ ;  /* 0x0000002f6f027810 */ /* 0x000fe40007ffe0ff */
[----:B------:R2:W-:Y:S01]  /*26f0*/  STL [R1+0x24], R7 ;  /* 0x0000240701007387 */ /* 0x0005e20000100800 */
[----:B------:R-:W-:-:S04]  /*2700*/  IMAD.HI R5, R3, 0x2aaaaaab, RZ ;  /* 0x2aaaaaab03057827 */ /* 0x000fc800078e02ff */
[----:B------:R-:W-:-:S04]  /*2710*/  IMAD.HI R2, R2, 0x2aaaaaab, RZ ;  /* 0x2aaaaaab02027827 */ /* 0x000fc800078e02ff */
[----:B------:R-:W-:Y:S01]  /*2720*/  IMAD.MOV.U32 R0, RZ, RZ, R14 ;  /* 0x000000ffff007224 */ /* 0x000fe200078e000e */
[----:B------:R-:W-:Y:S02]  /*2730*/  @P4 SHF.R.U32.HI R0, RZ, c[0x0][0x2cc], R4 ;  /* 0x0000b300ff004a19 */ /* 0x000fe40000011604 */
[----:B------:R-:W-:Y:S02]  /*2740*/  SHF.R.U32.HI R4, RZ, 0x1f, R5 ;  /* 0x0000001fff047819 */ /* 0x000fe40000011605 */
[----:B------:R-:W-:Y:S01]  /*2750*/  SHF.R.U32.HI R3, RZ, 0x1f, R2 ;  /* 0x0000001fff037819 */ /* 0x000fe20000011602 */
[----:B------:R-:W-:Y:S01]  /*2760*/  IMAD.IADD R0, R7, 0x1, R0 ;  /* 0x0000000107007824 */ /* 0x000fe200078e0200 */
[----:B------:R-:W-:Y:S02]  /*2770*/  LEA.HI.SX32 R4, R5, R4, 0x1d ;  /* 0x0000000405047211 */ /* 0x000fe400078feaff */
[----:B------:R-:W-:Y:S02]  /*2780*/  LEA.HI.SX32 R3, R2, R3, 0x1d ;  /* 0x0000000302037211 */ /* 0x000fe400078feaff */
[----:B------:R-:W-:-:S02]  /*2790*/  IADD3 R2, R0, -c[0x0][0x324], RZ ;  /* 0x8000c90000027a10 */ /* 0x000fc40007ffe0ff */
[----:B------:R-:W-:Y:S01]  /*27a0*/  IMNMX R11, R3, R4, PT ;  /* 0x00000004030b7217 */ /* 0x000fe20003800200 */
[----:B------:R-:W-:Y:S05]  /*27b0*/  @!P1 BRA `(.L_x_472) ;  /* 0x000000f000009947 */ /* 0x000fea0003800000 */
[----:B------:R-:W-:Y:S01]  /*27c0*/  ISETP.GT.AND P0, PT, R0, -0x1, PT ;  /* 0xffffffff0000780c */ /* 0x000fe20003f04270 */
[----:B------:R-:W-:-:S12]  /*27d0*/  BSSY B0, `(.L_x_473) ;  /* 0x000000b000007945 */ /* 0x000fd80003800000 */
[----:B------:R-:W-:Y:S05]  /*27e0*/  @P0 BRA `(.L_x_474) ;  /* 0x0000006000000947 */ /* 0x000fea0003800000 */
[----:B------:R-:W-:Y:S02]  /*27f0*/  ISETP.NE.AND P0, PT, R6, 0x1, PT ;  /* 0x000000010600780c */ /* 0x000fe40003f05270 */
[----:B------:R-:W-:-:S11]  /*2800*/  LOP3.LUT R0, RZ, R0, RZ, 0x33, !PT ;  /* 0x00000000ff007212 */ /* 0x000fd600078e33ff */
[----:B------:R-:W-:-:S05]  /*2810*/  @P0 IMAD.HI.U32 R3, R0, c[0x0][0x330], RZ ;  /* 0x0000cc0000030a27 */ /* 0x000fca00078e00ff */
[----:B------:R-:W-:-:S04]  /*2820*/  @P0 SHF.R.U32.HI R0, RZ, c[0x0][0x334], R3 ;  /* 0x0000cd00ff000a19 */ /* 0x000fc80000011603 */
[----:B------:R-:W-:Y:S01]  /*2830*/  LOP3.LUT R0, RZ, R0, RZ, 0x33, !PT ;  /* 0x00000000ff007212 */ /* 0x000fe200078e33ff */
[----:B------:R-:W-:Y:S05]  /*2840*/  BRA `(.L_x_475) ;  /* 0x0000003000007947 */ /* 0x000fea0003800000 */
.L_x_474:
[----:B------:R-:W-:-:S13]  /*2850*/  ISETP.NE.AND P0, PT, R6, 0x1, PT ;  /* 0x000000010600780c */ /* 0x000fda0003f05270 */
[----:B------:R-:W-:-:S05]  /*2860*/  @P0 IMAD.HI.U32 R3, R0, c[0x0][0x330], RZ ;  /* 0x0000cc0000030a27 */ /* 0x000fca00078e00ff */
[----:B------:R-:W-:Y:S02]  /*2870*/  @P0 SHF.R.U32.HI R0, RZ, c[0x0][0x334], R3 ;  /* 0x0000cd00ff000a19 */ /* 0x000fe40000011603 */
.L_x_475:
[----:B------:R-:W-:Y:S05]  /*2880*/  BSYNC B0 ;  /* 0x0000000000007941 */ /* 0x000fea0003800000 */
.L_x_473:
[----:B------:R-:W-:-:S05]  /*2890*/  IMAD R0, R0, c[0x0][0x32c], RZ ;  /* 0x0000cb0000007a24 */ /* 0x000fca00078e02ff */
[----:B------:R-:W-:-:S04]  /*28a0*/  IMNMX R2, R2, R0, !PT ;  /* 0x0000000002027217 */ /* 0x000fc80007800200 */
.L_x_472:
[----:B------:R-:W3:Y:S01]  /*28b0*/  LDL R16, [R1+0xc8] ;  /* 0x0000c80001107983 */ /* 0x000ee20000100800 */
[----:B------:R-:W-:Y:S01]  /*28c0*/  IMAD.HI R2, R2, 0x2aaaaaab, RZ ;  /* 0x2aaaaaab02027827 */ /* 0x000fe200078e02ff */
[----:B------:R-:W-:Y:S04]  /*28d0*/  BSSY B0, `(.L_x_476) ;  /* 0x000002e000007945 */ /* 0x000fe80003800000 */
[----:B------:R-:W-:-:S04]  /*28e0*/  SHF.R.U32.HI R0, RZ, 0x1f, R2 ;  /* 0x0000001fff007819 */ /* 0x000fc80000011602 */
[----:B------:R-:W-:-:S04]  /*28f0*/  LEA.HI.SX32 R2, R2, R0, 0x1d ;  /* 0x0000000002027211 */ /* 0x000fc800078feaff */
[----:B------:R-:W-:Y:S01]  /*2900*/  IMNMX R6, RZ, R2, !PT ;  /* 0x00000002ff067217 */ /* 0x000fe20007800200 */
[----:B------:R-:W-:-:S03]  /*2910*/  IMAD.MOV.U32 R2, RZ, RZ, RZ ;  /* 0x000000ffff027224 */ /* 0x000fc600078e00ff */
[----:B------:R-:W-:Y:S02]  /*2920*/  ISETP.GT.AND P0, PT, R11, R6, PT ;  /* 0x000000060b00720c */ /* 0x000fe40003f04270 */
[C---:B---3--:R-:W-:Y:S02]  /*2930*/  LOP3.LUT R0, R16.reuse, 0xff000000, RZ, 0xc0, !PT ;  /* 0xff00000010007812 */ /* 0x048fe400078ec0ff */
        /* <DEDUP_REMOVED lines=8> */
[----:B------:R-:W-:-:S04]  /*29c0*/  ISETP.NE.AND P0, PT, R5, RZ, PT ;  /* 0x000000ff0500720c */ /* 0x000fc80003f05270 */
[----:B------:R-:W-:-:S04]  /*29d0*/  SEL R0, R5, c[0x0][0x338], P0 ;  /* 0x0000ce0005007a07 */ /* 0x000fc80000000000 */
[----:B------:R-:W-:Y:S02]  /*29e0*/  IABS R3, R0 ;  /* 0x0000000000037213 */ /* 0x000fe40000000000 */
[----:B--2---:R-:W-:Y:S02]  /*29f0*/  IADD3 R7, R0, -0x1, R11 ;  /* 0xffffffff00077810 */ /* 0x004fe40007ffe00b */
[----:B------:R-:W2:Y:S03]  /*2a00*/  I2F.RP R2, R3 ;  /* 0x0000000300027306 */ /* 0x000ea60000209400 */
[----:B------:R-:W-:-:S05]  /*2a10*/  IMAD.IADD R7, R7, 0x1, -R6 ;  /* 0x0000000107077824 */ /* 0x000fca00078e0a06 */
[----:B------:R-:W-:Y:S01]  /*2a20*/  IABS R10, R7 ;  /* 0x00000007000a7213 */ /* 0x000fe20000000000 */
[----:B--2---:R-:W2:Y:S02]  /*2a30*/  MUFU.RCP R2, R2 ;  /* 0x0000000200027308 */ /* 0x004ea40000001000 */
[----:B--2---:R-:W-:-:S06]  /*2a40*/  IADD3 R2, R2, 0xffffffe, RZ ;  /* 0x0ffffffe02027810 */ /* 0x004fcc0007ffe0ff */
[----:B---3--:R-:W2:Y:S02]  /*2a50*/  F2I.FTZ.U32.TRUNC.NTZ R5, R2 ;  /* 0x0000000200057305 */ /* 0x008ea4000021f000 */
[----:B--2---:R-:W-:-:S04]  /*2a60*/  IMAD.MOV R2, RZ, RZ, -R5 ;  /* 0x000000ffff027224 */ /* 0x004fc800078e0a05 */
        /* <DEDUP_REMOVED lines=20> */
.L_x_477:
[----:B------:R-:W-:Y:S05]  /*2bb0*/  BSYNC B0 ;  /* 0x0000000000007941 */ /* 0x000fea0003800000 */
.L_x_476:
[----:B------:R-:W-:Y:S01]  /*2bc0*/  IMAD R3, R15, R2, R6 ;  /* 0x000000020f037224 */ /* 0x000fe200078e0206 */
[----:B------:R-:W-:Y:S01]  /*2bd0*/  PRMT R0, RZ, 0x7610, R0 ;  /* 0x00007610ff007816 */ /* 0x000fe20000000000 */
[----:B---3--:R-:W-:Y:S01]  /*2be0*/  IMAD.MOV.U32 R15, RZ, RZ, RZ ;  /* 0x000000ffff0f7224 */ /* 0x008fe200078e00ff */
[----:B------:R-:W-:Y:S01]  /*2bf0*/  MOV R18, RZ ;  /* 0x000000ff00127202 */ /* 0x000fe20000000f00 */
        /* <DEDUP_REMOVED lines=10> */
[----:B------:R3:W-:Y:S01]  /*2ca0*/  STL [R1+0x20], R110 ;  /* 0x0000206e01007387 */ /* 0x0007e20000100800 */
        /* <DEDUP_REMOVED lines=59> */
[----:B---3--:R-:W-:-:S04]  /*3060*/  ISETP.NE.U32.AND P0, PT, RZ, c[0x0][0x340], PT ;  /* 0x0000d000ff007a0c */ /* 0x008fc80003f05070 */
[----:B------:R-:W-:-:S13]  /*3070*/  ISETP.NE.AND.EX P0, PT, RZ, c[0x0][0x344], PT, P0 ;  /* 0x0000d100ff007a0c */ /* 0x000fda0003f05300 */
[----:B------:R-:W-:-:S05]  /*3080*/  @P0 IMAD.WIDE R2, R107, R13, c[0x0][0x340] ;  /* 0x0000d0006b020625 */ /* 0x000fca00078e020d */
[----:B------:R3:W5:Y:S01]  /*3090*/  @P0 LDG.E R0, [R2.64] ;  /* 0x0000000602000981 */ /* 0x000762000c1e1900 */
[----:B------:R-:W-:Y:S01]  /*30a0*/  WARPSYNC 0xffffffff ;  /* 0xffffffff00007948 */ /* 0x000fe20003800000 */
[----:B--2---:R-:W-:Y:S02]  /*30b0*/  SEL R7, R107, RZ, !P3 ;  /* 0x000000ff6b077207 */ /* 0x004fe40005800000 */
[----:B---3--:R-:W-:-:S04]  /*30c0*/  SHF.R.S32.HI R2, RZ, 0x1f, R107 ;  /* 0x0000001fff027819 */ /* 0x008fc8000001146b */
[----:B------:R-:W-:Y:S01]  /*30d0*/  SEL R5, R2, RZ, !P3 ;  /* 0x000000ff02057207 */ /* 0x000fe20005800000 */
[----:B------:R-:W-:-:S03]  /*30e0*/  @!P0 IMAD.MOV.U32 R0, RZ, RZ, R107 ;  /* 0x000000ffff008224 */ /* 0x000fc600078e006b */
[----:B------:R-:W2:Y:S01]  /*30f0*/  LDL R107, [R1+0x178] ;  /* 0x00017800016b7983 */ /* 0x000ea20000100800 */
[----:B------:R-:W-:Y:S01]  /*3100*/  IMAD.MOV.U32 R23, RZ, RZ, 0x30 ;  /* 0x00000030ff177424 */ /* 0x000fe200078e00ff */
[----:B-----5:R-:W-:Y:S01]  /*3110*/  SHF.R.S32.HI R3, RZ, 0x1f, R0 ;  /* 0x0000001fff037819 */ /* 0x020fe20000011400 */
[----:B------:R-:W-:Y:S01]  /*3120*/  IMAD.MOV.U32 R2, RZ, RZ, c[0x0][0x2b8] ;  /* 0x0000ae00ff027624 */ /* 0x000fe200078e00ff */
[----:B-1----:R-:W-:Y:S01]  /*3130*/  LOP3.LUT R106, R106, 0xffffff7f, RZ, 0xc0, !PT ;  /* 0xffffff7f6a6a7812 */ /* 0x002fe200078ec0ff */
[----:B------:R-:W-:Y:S02]  /*3140*/  IMAD R57, R110, R23, -0x30 ;  /* 0xffffffd06e397424 */ /* 0x000fe400078e0217 */
[----:B------:R-:W-:Y:S01]  /*3150*/  IMAD.WIDE.U32 R8, R0, c[0x0][0x2b0], RZ ;  /* 0x0000ac0000087a25 */ /* 0x000fe200078e00ff */
[----:B------:R-:W-:-:S03]  /*3160*/  ISETP.NE.AND P1, PT, R2, 0x1, PT ;  /* 0x000000010200780c */ /* 0x000fc60003f25270 */
[----:B------:R-:W-:Y:S01]  /*3170*/  IMAD.MOV.U32 R27, RZ, RZ, RZ ;  /* 0x000000ffff1b7224 */ /* 0x000fe200078e00ff */
[----:B------:R-:W-:Y:S09]  /*3180*/  STL.64 [R1+0x98], R8 ;  /* 0x0000980801007387 */ /* 0x000ff20000100a00 */
[----:B------:R-:W-:-:S02]  /*3190*/  @P1 LOP3.LUT R106, R106, 0x80, RZ, 0xfc, !PT ;  /* 0x000000806a6a1812 */ /* 0x000fc400078efcff */
[----:B------:R-:W-:Y:S01]  /*31a0*/  LOP3.LUT R22, R16, 0xffff, RZ, 0xc0, !PT ;  /* 0x0000ffff10167812 */ /* 0x000fe200078ec0ff */
[----:B------:R-:W-:Y:S01]  /*31b0*/  IMAD R5, R5, c[0x0][0x1c0], RZ ;  /* 0x0000700005057a24 */ /* 0x000fe200078e02ff */
[----:B------:R-:W-:Y:S01]  /*31c0*/  BAR.SYNC.DEFER_BLOCKING 0x0 ;  /* 0x0000000000007b1d */ /* 0x000fe20000010000 */
[----:B--2---:R-:W-:-:S04]  /*31d0*/  IMAD.IADD R2, R107, 0x1, R57 ;  /* 0x000000016b027824 */ /* 0x004fc800078e0239 */
[C---:B------:R-:W-:Y:S01]  /*31e0*/  IMAD.IADD R21, R2.reuse, 0x1, R17 ;  /* 0x0000000102157824 */ /* 0x040fe200078e0211 */
[----:B------:R-:W-:Y:S01]  /*31f0*/  ISETP.GE.AND P0, PT, R2, R111, PT ;  /* 0x0000006f0200720c */ /* 0x000fe20003f06270 */
[----:B------:R-:W-:Y:S02]  /*3200*/  IMAD R2, R3, c[0x0][0x2b0], RZ ;  /* 0x0000ac0003027a24 */ /* 0x000fe400078e02ff */
[----:B------:R-:W-:Y:S01]  /*3210*/  @P1 IMAD.HI.U32 R3, R21, c[0x0][0x2bc], RZ ;  /* 0x0000af0015031a27 */ /* 0x000fe200078e00ff */
[----:B------:R-:W-:-:S03]  /*3220*/  ISETP.GT.OR P0, PT, R107, 0x2f, P0 ;  /* 0x0000002f6b00780c */ /* 0x000fc60000704670 */
[----:B------:R-:W-:Y:S02]  /*3230*/  IMAD R2, R0, c[0x0][0x2b4], R2 ;  /* 0x0000ad0000027a24 */ /* 0x000fe400078e0202 */
[----:B------:R-:W-:Y:S01]  /*3240*/  IMAD.MOV.U32 R20, RZ, RZ, R21 ;  /* 0x000000ffff147224 */ /* 0x000fe200078e0015 */
[----:B------:R-:W-:Y:S01]  /*3250*/  @P1 SHF.R.U32.HI R20, RZ, c[0x0][0x2c0], R3 ;  /* 0x0000b000ff141a19 */ /* 0x000fe20000011603 */
[----:B------:R-:W-:-:S05]  /*3260*/  IMAD.IADD R4, R9, 0x1, R2 ;  /* 0x0000000109047824 */ /* 0x000fca00078e0202 */
[----:B------:R1:W-:Y:S01]  /*3270*/  STL [R1+0xac], R4 ;  /* 0x0000ac0401007387 */ /* 0x0003e20000100800 */
[----:B------:R-:W-:-:S03]  /*3280*/  @!P0 IADD3 R0, P1, R20, R8, RZ ;  /* 0x0000000814008210 */ /* 0x000fc60007f3e0ff */
[----:B------:R-:W2:Y:S01]  /*3290*/  LDL R49, [R1+0x68] ;  /* 0x0000680001317983 */ /* 0x000ea20000100800 */
[----:B------:R-:W-:Y:S02]  /*32a0*/  @!P0 LEA.HI.X.SX32 R3, R20, R4, 0x1, P1 ;  /* 0x0000000414038211 */ /* 0x000fe400008f0eff */
[C---:B------:R-:W-:Y:S01]  /*32b0*/  @!P0 LEA R2, P1, R0.reuse, c[0x0][0x2a0], 0x2 ;  /* 0x0000a80000028a11 */ /* 0x040fe200078210ff */
[----:B------:R-:W3:Y:S03]  /*32c0*/  LDL R25, [R1+0x40] ;  /* 0x0000400001197983 */ /* 0x000ee60000100800 */
[----:B------:R-:W-:Y:S01]  /*32d0*/  @!P0 LEA.HI.X R3, R0, c[0x0][0x2a4], R3, 0x2, P1 ;  /* 0x0000a90000038a11 */ /* 0x000fe200008f1403 */
[----:B------:R-:W4:Y:S04]  /*32e0*/  LDL R50, [R1+0x208] ;  /* 0x0002080001327983 */ /* 0x000f280000100800 */
[----:B------:R-:W4:Y:S04]  /*32f0*/  LDL R35, [R1+0x64] ;  /* 0x0000640001237983 */ /* 0x000f280000100800 */
[----:B------:R-:W4:Y:S04]  /*3300*/  LDL R26, [R1+0x20c] ;  /* 0x00020c00011a7983 */ /* 0x000f280000100800 */
[----:B------:R-:W4:Y:S04]  /*3310*/  LDL R33, [R1+0x6c] ;  /* 0x00006c0001217983 */ /* 0x000f280000100800 */
[----:B------:R-:W4:Y:S04]  /*3320*/  LDL R48, [R1+0x204] ;  /* 0x0002040001307983 */ /* 0x000f280000100800 */
[----:B------:R-:W4:Y:S04]  /*3330*/  LDL R34, [R1+0x200] ;  /* 0x0002000001227983 */ /* 0x000f280000100800 */
[----:B------:R-:W4:Y:S04]  /*3340*/  LDL R32, [R1+0x1c] ;  /* 0x00001c0001207983 */ /* 0x000f280000100800 */
[----:B------:R1:W4:Y:S01]  /*3350*/  @!P0 LDG.E R27, [R2.64] ;  /* 0x00000006021b8981 */ /* 0x000322000c1e1900 */
[----:B------:R-:W-:-:S05]  /*3360*/  SHF.R.S32.HI R0, RZ, 0x1f, R12 ;  /* 0x0000001fff007819 */ /* 0x000fca000001140c */
[----:B------:R-:W-:-:S04]  /*3370*/  IMAD R0, R0, c[0x0][0x178], RZ ;  /* 0x00005e0000007a24 */ /* 0x000fc800078e02ff */
[----:B------:R-:W-:Y:S02]  /*3380*/  IMAD R0, R12, c[0x0][0x17c], R0 ;  /* 0x00005f000c007a24 */ /* 0x000fe400078e0200 */
[----:B-1----:R-:W-:-:S04]  /*3390*/  IMAD.IADD R4, R107, 0x1, R14 ;  /* 0x000000016b047824 */ /* 0x002fc800078e020e */
[----:B------:R-:W-:-:S04]  /*33a0*/  @P4 IMAD.HI.U32 R6, R4, c[0x0][0x2c8], RZ ;  /* 0x0000b20004064a27 */ /* 0x000fc800078e00ff */
[----:B------:R-:W-:-:S04]  /*33b0*/  IMAD.WIDE.U32 R2, R12, c[0x0][0x178], RZ ;  /* 0x00005e000c027a25 */ /* 0x000fc800078e00ff */
[----:B------:R-:W-:-:S04]  /*33c0*/  IMAD.IADD R3, R3, 0x1, R0 ;  /* 0x0000000103037824 */ /* 0x000fc800078e0200 */
[----:B------:R-:W-:-:S04]  /*33d0*/  IMAD.WIDE.U32 R2, R22, c[0x0][0x1b8], R2 ;  /* 0x00006e0016027a25 */ /* 0x000fc800078e0002 */
[----:B------:R-:W-:Y:S01]  /*33e0*/  IMAD.MOV.U32 R0, RZ, RZ, R4 ;  /* 0x000000ffff007224 */ /* 0x000fe200078e0004 */
[----:B------:R-:W-:Y:S01]  /*33f0*/  @P4 SHF.R.U32.HI R0, RZ, c[0x0][0x2cc], R6 ;  /* 0x0000b300ff004a19 */ /* 0x000fe20000011606 */
[----:B------:R-:W-:Y:S01]  /*3400*/  IMAD R3, R22, c[0x0][0x1bc], R3 ;  /* 0x00006f0016037a24 */ /* 0x000fe200078e0203 */
[----:B------:R-:W1:Y:S01]  /*3410*/  S2R R8, SR_TID.X ;  /* 0x0000000000087919 */ /* 0x000e620000002100 */
[C---:B------:R-:W-:Y:S02]  /*3420*/  IMAD R6, R7.reuse, c[0x0][0x1c4], R5 ;  /* 0x0000710007067a24 */ /* 0x040fe400078e0205 */
[----:B------:R-:W-:Y:S01]  /*3430*/  IMAD.WIDE.U32 R2, R7, c[0x0][0x1c0], R2 ;  /* 0x0000700007027a25 */ /* 0x000fe200078e0002 */
[----:B------:R-:W-:-:S03]  /*3440*/  SHF.R.S32.HI R7, RZ, 0x1f, R0 ;  /* 0x0000001fff077819 */ /* 0x000fc60000011400 */
        /* <DEDUP_REMOVED lines=10> */
[----:B------:R-:W-:Y:S01]  /*34f0*/  IMAD.WIDE.U32 R2, R4, c[0x0][0x1a8], R2 ;  /* 0x00006a0004027a25 */ /* 0x000fe200078e0002 */
[----:B-1----:R-:W-:-:S03]  /*3500*/  SHF.R.S32.HI R24, RZ, 0x1f, R8 ;  /* 0x0000001fff187819 */ /* 0x002fc60000011408 */
[----:B------:R-:W-:Y:S01]  /*3510*/  IMAD.IADD R0, R3, 0x1, R0 ;  /* 0x0000000103007824 */ /* 0x000fe200078e0200 */
[----:B------:R-:W-:Y:S02]  /*3520*/  LEA R17, P0, R2, c[0x0][0x160], 0x1 ;  /* 0x0000580002117a11 */ /* 0x000fe400078008ff */
[----:B------:R-:W-:Y:S02]  /*3530*/  LEA.HI R24, R24, R8, RZ, 0x3 ;  /* 0x0000000818187211 */ /* 0x000fe400078f18ff */
[----:B------:R-:W-:Y:S01]  /*3540*/  LEA.HI.X R16, R2, c[0x0][0x164], R0, 0x1, P0 ;  /* 0x0000590002107a11 */ /* 0x000fe200000f0c00 */
[----:B------:R-:W2:Y:S01]  /*3550*/  SHFL.IDX PT, R3, R17, RZ, 0x181f ;  /* 0x00181fff11037589 */ /* 0x000ea200000e0000 */
[----:B------:R-:W-:Y:S01]  /*3560*/  SHF.R.S32.HI R24, RZ, 0x3, R24 ;  /* 0x00000003ff187819 */ /* 0x000fe20000011418 */
[----:B------:R-:W-:Y:S02]  /*3570*/  IMAD R19, R19, c[0x0][0x2c4], RZ ;  /* 0x0000b10013137a24 */ /* 0x000fe400078e02ff */
[----:B------:R-:W4:Y:S02]  /*3580*/  SHFL.IDX PT, R4, R16, RZ, 0x181f ;  /* 0x00181fff10047589 */ /* 0x000f2400000e0000 */
[----:B------:R-:W-:-:S05]  /*3590*/  IMAD.IADD R18, R24, 0x1, R14 ;  /* 0x0000000118127824 */ /* 0x000fca00078e020e */
[C---:B------:R-:W-:Y:S01]  /*35a0*/  ISETP.GE.AND P0, PT, R18.reuse, R19, PT ;  /* 0x000000131200720c */ /* 0x040fe20003f06270 */
[----:B------:R-:W1:Y:S01]  /*35b0*/  SHFL.IDX PT, R0, R17, 0x1, 0x181f ;  /* 0x00381f0011007f89 */ /* 0x000e6200000e0000 */
[----:B------:R-:W-:-:S03]  /*35c0*/  IADD3 R5, R18, 0x20, RZ ;  /* 0x0000002012057810 */ /* 0x000fc60007ffe0ff */
[----:B------:R-:W1:Y:S01]  /*35d0*/  SHFL.IDX PT, R2, R16, 0x1, 0x181f ;  /* 0x00381f0010027f89 */ /* 0x000e6200000e0000 */
[----:B------:R-:W-:-:S04]  /*35e0*/  IMAD.WIDE.U32 R30, R22, c[0x0][0x1e8], RZ ;  /* 0x00007a00161e7a25 */ /* 0x000fc800078e00ff */
[----:B------:R-:W-:-:S03]  /*35f0*/  IMAD R28, R22, c[0x0][0x1ec], R31 ;  /* 0x00007b00161c7a24 */ /* 0x000fc600078e021f */
[CC--:B--2---:R-:W-:Y:S02]  /*3600*/  @!P0 LEA R10, P2, R49.reuse, R3.reuse, 0x1 ;  /* 0x00000003310a8211 */ /* 0x0c4fe400078408ff */
[----:B------:R-:W-:Y:S02]  /*3610*/  ISETP.GE.AND P3, PT, R49, c[0x0][0x198], PT ;  /* 0x0000660031007a0c */ /* 0x000fe40003f66270 */
[CC--:B---3--:R-:W-:Y:S02]  /*3620*/  @!P0 LEA R12, P1, R25.reuse, R3.reuse, 0x1 ;  /* 0x00000003190c8211 */ /* 0x0c8fe400078208ff */
[----:B------:R-:W-:Y:S02]  /*3630*/  ISETP.GE.AND P4, PT, R25, c[0x0][0x198], PT ;  /* 0x0000660019007a0c */ /* 0x000fe40003f86270 */
[----:B----4-:R-:W-:Y:S02]  /*3640*/  @!P0 LEA.HI.X R11, R49, R4, R50, 0x1, P2 ;  /* 0x00000004310b8211 */ /* 0x010fe400010f0c32 */
[----:B------:R-:W-:-:S02]  /*3650*/  @!P0 LEA R8, P2, R35, R3, 0x1 ;  /* 0x0000000323088211 */ /* 0x000fc400078408ff */
[----:B------:R-:W-:Y:S02]  /*3660*/  ISETP.GE.AND P5, PT, R35, c[0x0][0x198], PT ;  /* 0x0000660023007a0c */ /* 0x000fe40003fa6270 */
[-C--:B------:R-:W-:Y:S02]  /*3670*/  @!P0 LEA.HI.X R13, R25, R4.reuse, R26, 0x1, P1 ;  /* 0x00000004190d8211 */ /* 0x080fe400008f0c1a */
[----:B------:R-:W-:Y:S02]  /*3680*/  ISETP.GE.AND P1, PT, R5, R19, PT ;  /* 0x000000130500720c */ /* 0x000fe40003f26270 */
[----:B------:R-:W-:Y:S02]  /*3690*/  ISETP.GE.AND P6, PT, R33, c[0x0][0x198], PT ;  /* 0x0000660021007a0c */ /* 0x000fe40003fc6270 */
[----:B------:R-:W-:Y:S02]  /*36a0*/  @!P0 LEA.HI.X R9, R35, R4, R48, 0x1, P2 ;  /* 0x0000000423098211 */ /* 0x000fe400010f0c30 */
[----:B------:R-:W-:-:S04]  /*36b0*/  @!P0 LEA R6, P2, R33, R3, 0x1 ;  /* 0x0000000321068211 */ /* 0x000fc800078408ff */
[----:B------:R-:W-:Y:S01]  /*36c0*/  @!P0 LEA.HI.X R7, R33, R4, R34, 0x1, P2 ;  /* 0x0000000421078211 */ /* 0x000fe200010f0c22 */
[----:B------:R2:W-:Y:S04]  /*36d0*/  @!P0 LDGSTS.E.BYPASS.LTC128B.128 [R32+0x4080], [R12.64], !P4 ;  /* 0x040800000c208fae */ /* 0x0005e8000e101d46 */
[----:B------:R3:W-:Y:S04]  /*36e0*/  @!P0 LDGSTS.E.BYPASS.LTC128B.128 [R32+0x8080], [R10.64], !P3 ;  /* 0x080800000a208fae */ /* 0x0007e8000d901d46 */
[----:B------:R4:W-:Y:S04]  /*36f0*/  @!P0 LDGSTS.E.BYPASS.LTC128B.128 [R32+0xc080], [R8.64], !P5 ;  /* 0x0c08000008208fae */ /* 0x0009e8000e901d46 */
[----:B------:R2:W-:Y:S01]  /*3700*/  @!P0 LDGSTS.E.BYPASS.LTC128B.128 [R32+0x10080], [R6.64], !P6 ;  /* 0x1008000006208fae */ /* 0x0005e2000f101d46 */
[----:B-1----:R-:W-:-:S04]  /*3710*/  @!P1 LEA R14, P2, R25, R0, 0x1 ;  /* 0x00000000190e9211 */ /* 0x002fc800078408ff */
[----:B------:R-:W-:Y:S02]  /*3720*/  @!P1 LEA.HI.X R15, R25, R2, R26, 0x1, P2 ;  /* 0x00000002190f9211 */ /* 0x000fe400010f0c1a */
[----:B------:R-:W-:-:S03]  /*3730*/  IADD3 R3, R18, 0x40, RZ ;  /* 0x0000004012037810 */ /* 0x000fc60007ffe0ff */
[----:B------:R1:W-:Y:S01]  /*3740*/  @!P1 LDGSTS.E.BYPASS.LTC128B.128 [R32+0x5080], [R14.64], !P4 ;  /* 0x050800000e209fae */ /* 0x0003e2000e101d46 */
[----:B----4-:R-:W-:-:S04]  /*3750*/  @!P1 LEA R8, P0, R49, R0, 0x1 ;  /* 0x0000000031089211 */ /* 0x010fc800078008ff */
[----:B------:R-:W-:Y:S02]  /*3760*/  @!P1 LEA.HI.X R9, R49, R2, R50, 0x1, P0 ;  /* 0x0000000231099211 */ /* 0x000fe400000f0c32 */
[----:B--2---:R-:W-:-:S03]  /*3770*/  @!P1 LEA R6, P0, R35, R0, 0x1 ;  /* 0x0000000023069211 */ /* 0x004fc600078008ff */
[----:B------:R2:W-:Y:S01]  /*3780*/  @!P1 LDGSTS.E.BYPASS.LTC128B.128 [R32+0x9080], [R8.64], !P3 ;  /* 0x0908000008209fae */ /* 0x0005e2000d901d46 */
[----:B------:R-:W-:Y:S02]  /*3790*/  @!P1 LEA.HI.X R7, R35, R2, R48, 0x1, P0 ;  /* 0x0000000223079211 */ /* 0x000fe400000f0c30 */
[C---:B------:R-:W-:Y:S02]  /*37a0*/  @!P1 LEA R4, P0, R33.reuse, R0, 0x1 ;  /* 0x0000000021049211 */ /* 0x040fe400078008ff */
[----:B------:R-:W2:Y:S02]  /*37b0*/  SHFL.IDX PT, R0, R17, 0x2, 0x181f ;  /* 0x00581f0011007f89 */ /* 0x000ea400000e0000 */
[----:B------:R-:W-:Y:S02]  /*37c0*/  @!P1 LEA.HI.X R5, R33, R2, R34, 0x1, P0 ;  /* 0x0000000221059211 */ /* 0x000fe400000f0c22 */
[----:B------:R-:W4:Y:S01]  /*37d0*/  SHFL.IDX PT, R2, R16, 0x2, 0x181f ;  /* 0x00581f0010027f89 */ /* 0x000f2200000e0000 */
[----:B------:R-:W-:-:S03]  /*37e0*/  ISETP.GE.AND P0, PT, R3, R19, PT ;  /* 0x000000130300720c */ /* 0x000fc60003f06270 */
[----:B------:R1:W-:Y:S04]  /*37f0*/  @!P1 LDGSTS.E.BYPASS.LTC128B.128 [R32+0xd080], [R6.64], !P5 ;  /* 0x0d08000006209fae */ /* 0x0003e8000e901d46 */
[----:B------:R1:W-:Y:S04]  /*3800*/  @!P1 LDGSTS.E.BYPASS.LTC128B.128 [R32+0x11080], [R4.64], !P6 ;  /* 0x1108000004209fae */ /* 0x0003e8000f101d46 */
[----:B---3--:R-:W3:Y:S02]  /*3810*/  SHFL.IDX PT, R10, R17, 0x3, 0x181f ;  /* 0x00781f00110a7f89 */ /* 0x008ee400000e0000 */
[----:B--2---:R-:W-:-:S04]  /*3820*/  @!P0 LEA R8, P1, R49, R0, 0x1 ;  /* 0x0000000031088211 */ /* 0x004fc800078208ff */
[----:B----4-:R-:W-:Y:S01]  /*3830*/  @!P0 LEA.HI.X R9, R49, R2, R50, 0x1, P1 ;  /* 0x0000000231098211 */ /* 0x010fe200008f0c32 */
[----:B------:R-:W2:Y:S01]  /*3840*/  SHFL.IDX PT, R11, R16, 0x3, 0x181f ;  /* 0x00781f00100b7f89 */ /* 0x000ea200000e0000 */
[-C--:B------:R-:W-:Y:S02]  /*3850*/  @!P0 LEA R12, P2, R25, R0.reuse, 0x1 ;  /* 0x00000000190c8211 */ /* 0x080fe400078408ff */
[----:B-1----:R-:W-:-:S04]  /*3860*/  @!P0 LEA R6, P1, R35, R0, 0x1 ;  /* 0x0000000023068211 */ /* 0x002fc800078208ff */
[----:B------:R-:W-:Y:S02]  /*3870*/  @!P0 LEA.HI.X R7, R35, R2, R48, 0x1, P1 ;  /* 0x0000000223078211 */ /* 0x000fe400008f0c30 */
[----:B------:R-:W-:Y:S02]  /*3880*/  @!P0 LEA R4, P1, R33, R0, 0x1 ;  /* 0x0000000021048211 */ /* 0x000fe400078208ff */
[----:B------:R-:W-:Y:S02]  /*3890*/  IADD3 R0, R18, 0x60, RZ ;  /* 0x0000006012007810 */ /* 0x000fe40007ffe0ff */
[-C--:B------:R-:W-:Y:S02]  /*38a0*/  @!P0 LEA.HI.X R13, R25, R2.reuse, R26, 0x1, P2 ;  /* 0x00000002190d8211 */ /* 0x080fe400010f0c1a */
[----:B------:R-:W-:Y:S01]  /*38b0*/  ISETP.GE.AND P2, PT, R0, R19, PT ;  /* 0x000000130000720c */ /* 0x000fe20003f46270 */
[----:B------:R-:W-:Y:S01]  /*38c0*/  IMAD.MOV R0, RZ, RZ, -R20 ;  /* 0x000000ffff007224 */ /* 0x000fe200078e0a14 */
[----:B------:R-:W-:Y:S01]  /*38d0*/  @!P0 LEA.HI.X R5, R33, R2, R34, 0x1, P1 ;  /* 0x0000000221058211 */ /* 0x000fe200008f0c22 */
[----:B------:R1:W-:Y:S02]  /*38e0*/  @!P0 LDGSTS.E.BYPASS.LTC128B.128 [R32+0x6080], [R12.64], !P4 ;  /* 0x060800000c208fae */ /* 0x0003e4000e101d46 */
[----:B------:R-:W-:-:S02]  /*38f0*/  IMAD R21, R0, c[0x0][0x2b8], R21 ;  /* 0x0000ae0000157a24 */ /* 0x000fc400078e0215 */
[----:B------:R4:W-:Y:S04]  /*3900*/  @!P0 LDGSTS.E.BYPASS.LTC128B.128 [R32+0xa080], [R8.64], !P3 ;  /* 0x0a08000008208fae */ /* 0x0009e8000d901d46 */
[----:B------:R1:W-:Y:S02]  /*3910*/  @!P0 LDGSTS.E.BYPASS.LTC128B.128 [R32+0xe080], [R6.64], !P5 ;  /* 0x0e08000006208fae */ /* 0x0003e4000e901d46 */
[C---:B---3--:R-:W-:Y:S02]  /*3920*/  @!P2 LEA R2, P1, R25.reuse, R10, 0x1 ;  /* 0x0000000a1902a211 */ /* 0x048fe400078208ff */
[----:B------:R3:W-:Y:S02]  /*3930*/  @!P0 LDGSTS.E.BYPASS.LTC128B.128 [R32+0x12080], [R4.64], !P6 ;  /* 0x1208000004208fae */ /* 0x0007e4000f101d46 */
[----:B--2---:R-:W-:-:S05]  /*3940*/  @!P2 LEA.HI.X R3, R25, R11, R26, 0x1, P1 ;  /* 0x0000000b1903a211 */ /* 0x004fca00008f0c1a */
[----:B------:R2:W-:Y:S01]  /*3950*/  @!P2 LDGSTS.E.BYPASS.LTC128B.128 [R32+0x7080], [R2.64], !P4 ;  /* 0x070800000220afae */ /* 0x0005e2000e101d46 */
[----:B------:R-:W-:Y:S02]  /*3960*/  SHF.R.S32.HI R14, RZ, 0x1f, R27 ;  /* 0x0000001fff0e7819 */ /* 0x000fe4000001141b */
[----:B-1----:R-:W-:-:S05]  /*3970*/  SHF.R.S32.HI R7, RZ, 0x1f, R21 ;  /* 0x0000001fff077819 */ /* 0x002fca0000011415 */
[----:B------:R-:W-:Y:S01]  /*3980*/  IMAD R0, R7, c[0x0][0x1e0], RZ ;  /* 0x0000780007007a24 */ /* 0x000fe200078e02ff */
[----:B---3--:R-:W-:-:S03]  /*3990*/  @!P2 LEA R4, P0, R49, R10, 0x1 ;  /* 0x0000000a3104a211 */ /* 0x008fc600078008ff */
[C---:B------:R-:W-:Y:S02]  /*39a0*/  IMAD R0, R21.reuse, c[0x0][0x1e4], R0 ;  /* 0x0000790015007a24 */ /* 0x040fe400078e0200 */
[----:B--2---:R-:W-:Y:S01]  /*39b0*/  IMAD.WIDE.U32 R2, R21, c[0x0][0x1e0], RZ ;  /* 0x0000780015027a25 */ /* 0x004fe200078e00ff */
[----:B------:R-:W-:-:S03]  /*39c0*/  @!P2 LEA.HI.X R5, R49, R11, R50, 0x1, P0 ;  /* 0x0000000b3105a211 */ /* 0x000fc600000f0c32 */
[----:B------:R-:W-:Y:S02]  /*39d0*/  IMAD.IADD R3, R3, 0x1, R0 ;  /* 0x0000000103037824 */ /* 0x000fe400078e0200 */
[----:B------:R-:W-:Y:S01]  /*39e0*/  IMAD R0, R14, c[0x0][0x1f0], RZ ;  /* 0x00007c000e007a24 */ /* 0x000fe200078e02ff */
[----:B------:R1:W-:Y:S01]  /*39f0*/  @!P2 LDGSTS.E.BYPASS.LTC128B.128 [R32+0xb080], [R4.64], !P3 ;  /* 0x0b0800000420afae */ /* 0x0003e2000d901d46 */
[----:B------:R-:W-:-:S04]  /*3a00*/  IMAD.WIDE.U32 R2, R27, c[0x0][0x1f0], R2 ;  /* 0x00007c001b027a25 */ /* 0x000fc800078e0002 */
[----:B------:R-:W-:-:S04]  /*3a10*/  IMAD R12, R110, -0x30, R23 ;  /* 0xffffffd06e0c7824 */ /* 0x000fc800078e0217 */
[----:B------:R-:W-:Y:S02]  /*3a20*/  IMAD.IADD R56, R111, 0x1, R12 ;  /* 0x000000016f387824 */ /* 0x000fe400078e020c */
[----:B-1----:R-:W-:Y:S01]  /*3a30*/  IMAD R4, R27, c[0x0][0x1f4], R0 ;  /* 0x00007d001b047a24 */ /* 0x002fe200078e0200 */
[----:B------:R-:W-:-:S04]  /*3a40*/  IADD3 R0, P0, R2, R30, RZ ;  /* 0x0000001e02007210 */ /* 0x000fc80007f1e0ff */
[----:B------:R-:W-:Y:S02]  /*3a50*/  IADD3.X R2, R28, R3, R4, P0, !PT ;  /* 0x000000031c027210 */ /* 0x000fe400007fe404 */
[----:B------:R-:W-:Y:S02]  /*3a60*/  LEA R6, P0, R0, c[0x0][0x1c8], 0x1 ;  /* 0x0000720000067a11 */ /* 0x000fe400078008ff */
[----:B------:R-:W-:Y:S02]  /*3a70*/  IMNMX R3, R56, 0x30, PT ;  /* 0x0000003038037817 */ /* 0x000fe40003800200 */
[----:B------:R-:W-:Y:S02]  /*3a80*/  LEA.HI.X R15, R0, c[0x0][0x1cc], R2, 0x1, P0 ;  /* 0x00007300000f7a11 */ /* 0x000fe400000f0c02 */
[----:B------:R-:W1:Y:S01]  /*3a90*/  SHFL.IDX PT, R0, R6, RZ, 0x181f ;  /* 0x00181fff06007589 */ /* 0x000e6200000e0000 */
[----:B------:R-:W-:Y:S01]  /*3aa0*/  @!P2 LEA R2, P0, R35, R10, 0x1 ;  /* 0x0000000a2302a211 */ /* 0x000fe200078008ff */
[----:B------:R-:W-:-:S02]  /*3ab0*/  IMAD.IADD R13, R3, 0x1, -R24 ;  /* 0x00000001030d7824 */ /* 0x000fc400078e0a18 */
[----:B----4-:R-:W2:Y:S01]  /*3ac0*/  SHFL.IDX PT, R8, R15, RZ, 0x181f ;  /* 0x00181fff0f087589 */ /* 0x010ea200000e0000 */
[----:B------:R-:W-:Y:S02]  /*3ad0*/  @!P2 LEA.HI.X R3, R35, R11, R48, 0x1, P0 ;  /* 0x0000000b2303a211 */ /* 0x000fe400000f0c30 */
[----:B------:R-:W-:-:S03]  /*3ae0*/  ISETP.GE.AND P1, PT, R13, 0x1, PT ;  /* 0x000000010d00780c */ /* 0x000fc60003f26270 */
[----:B------:R3:W-:Y:S02]  /*3af0*/  @!P2 LDGSTS.E.BYPASS.LTC128B.128 [R32+0xf080], [R2.64], !P5 ;  /* 0x0f0800000220afae */ /* 0x0007e4000e901d46 */
[----:B---3--:R-:W-:-:S04]  /*3b00*/  @!P2 LEA R2, P0, R33, R10, 0x1 ;  /* 0x0000000a2102a211 */ /* 0x008fc800078008ff */
[----:B------:R-:W-:-:S05]  /*3b10*/  @!P2 LEA.HI.X R3, R33, R11, R34, 0x1, P0 ;  /* 0x0000000b2103a211 */ /* 0x000fca00000f0c22 */
[----:B------:R1:W-:Y:S01]  /*3b20*/  @!P2 LDGSTS.E.BYPASS.LTC128B.128 [R32+0x13080], [R2.64], !P6 ;  /* 0x130800000220afae */ /* 0x0003e2000f101d46 */
[----:B------:R-:W-:Y:S02]  /*3b30*/  @P1 ISETP.GE.AND P2, PT, R25, c[0x0][0x1d4], PT ;  /* 0x0000750019001a0c */ /* 0x000fe40003f46270 */
[----:B------:R-:W-:Y:S01]  /*3b40*/  @P1 ISETP.GE.AND P3, PT, R49, c[0x0][0x1d4], PT ;  /* 0x0000750031001a0c */ /* 0x000fe20003f66270 */
[----:B------:R-:W0:Y:S01]  /*3b50*/  LDGDEPBAR ;  /* 0x00000000000079af */ /* 0x000e220000000000 */
[----:B------:R-:W-:Y:S01]  /*3b60*/  IMAD.WIDE.U32 R16, R22, c[0x0][0x210], RZ ;  /* 0x0000840016107a25 */ /* 0x000fe200078e00ff */
[----:B-1----:R-:W-:-:S04]  /*3b70*/  @P1 LEA R2, P0, R25, R0, 0x1 ;  /* 0x0000000019021211 */ /* 0x002fc800078008ff */
[----:B--2---:R-:W-:Y:S02]  /*3b80*/  @P1 LEA.HI.X R3, R25, R8, R26, 0x1, P0 ;  /* 0x0000000819031211 */ /* 0x004fe400000f0c1a */
[----:B------:R-:W-:-:S03]  /*3b90*/  @P1 LEA R4, P0, R49, R0, 0x1 ;  /* 0x0000000031041211 */ /* 0x000fc600078008ff */
[----:B------:R1:W-:Y:S01]  /*3ba0*/  @P1 LDGSTS.E.BYPASS.LTC128B.128 [R32+0x14080], [R2.64], !P2 ;  /* 0x1408000002201fae */ /* 0x0003e2000d101d46 */
[----:B------:R-:W-:Y:S02]  /*3bb0*/  @P1 ISETP.GE.AND P2, PT, R35, c[0x0][0x1d4], PT ;  /* 0x0000750023001a0c */ /* 0x000fe40003f46270 */
[----:B------:R-:W-:Y:S01]  /*3bc0*/  @P1 LEA.HI.X R5, R49, R8, R50, 0x1, P0 ;  /* 0x0000000831051211 */ /* 0x000fe200000f0c32 */
[----:B------:R-:W-:Y:S01]  /*3bd0*/  STL [R1+0x28], R27 ;  /* 0x0000281b01007387 */ /* 0x000fe20000100800 */
[----:B------:R-:W-:-:S03]  /*3be0*/  IMAD R11, R22, c[0x0][0x214], R17 ;  /* 0x00008500160b7a24 */ /* 0x000fc600078e0211 */
[----:B------:R2:W-:Y:S04]  /*3bf0*/  @P1 LDGSTS.E.BYPASS.LTC128B.128 [R32+0x15880], [R4.64], !P3 ;  /* 0x1588000004201fae */ /* 0x0005e8000d901d46 */
[----:B------:R-:W-:Y:S04]  /*3c00*/  STL [R1+0x38], R21 ;  /* 0x0000381501007387 */ /* 0x000fe80000100800 */
[----:B------:R-:W-:Y:S01]  /*3c10*/  STL.64 [R1+0x90], R30 ;  /* 0x0000901e01007387 */ /* 0x000fe20000100a00 */
[----:B-1----:R-:W-:-:S04]  /*3c20*/  @P1 LEA R2, P0, R35, R0, 0x1 ;  /* 0x0000000023021211 */ /* 0x002fc800078008ff */
[----:B------:R-:W-:Y:S01]  /*3c30*/  @P1 LEA.HI.X R3, R35, R8, R48, 0x1, P0 ;  /* 0x0000000823031211 */ /* 0x000fe200000f0c30 */
[----:B--2---:R-:W-:Y:S01]  /*3c40*/  IMAD R4, R7, c[0x0][0x208], RZ ;  /* 0x0000820007047a24 */ /* 0x004fe200078e02ff */
[----:B------:R-:W-:Y:S01]  /*3c50*/  STL [R1+0x88], R28 ;  /* 0x0000881c01007387 */ /* 0x000fe20000100800 */
[----:B------:R-:W-:Y:S02]  /*3c60*/  ISETP.GE.AND P0, PT, R13, 0x21, PT ;  /* 0x000000210d00780c */ /* 0x000fe40003f06270 */
[----:B------:R-:W-:Y:S01]  /*3c70*/  IMAD R5, R21, c[0x0][0x20c], R4 ;  /* 0x0000830015057a24 */ /* 0x000fe200078e0204 */
[----:B------:R1:W-:Y:S01]  /*3c80*/  @P1 LDGSTS.E.BYPASS.LTC128B.128 [R32+0x17080], [R2.64], !P2 ;  /* 0x1708000002201fae */ /* 0x0003e2000d101d46 */
[C---:B------:R-:W-:Y:S01]  /*3c90*/  @P1 LEA R4, P2, R33.reuse, R0, 0x1 ;  /* 0x0000000021041211 */ /* 0x040fe200078408ff */
[----:B------:R-:W-:Y:S02]  /*3ca0*/  IMAD R0, R14, c[0x0][0x218], RZ ;  /* 0x000086000e007a24 */ /* 0x000fe400078e02ff */
[----:B------:R-:W-:Y:S04]  /*3cb0*/  STL.64 [R1+0xa0], R16 ;  /* 0x0000a01001007387 */ /* 0x000fe80000100a00 */
[----:B------:R2:W-:Y:S04]  /*3cc0*/  SHFL.IDX PT, R10, R15, 0x1, 0x181f ;  /* 0x00381f000f0a7f89 */ /* 0x0005e800000e0000 */
[----:B------:R-:W-:Y:S04]  /*3cd0*/  STL [R1+0xa8], R11 ;  /* 0x0000a80b01007387 */ /* 0x000fe80000100800 */
[----:B------:R-:W3:Y:S04]  /*3ce0*/  LDL R14, [R1+0x14] ;  /* 0x00001400010e7983 */ /* 0x000ee80000100800 */
[----:B------:R-:W4:Y:S04]  /*3cf0*/  LDL R13, [R1+0x10] ;  /* 0x00001000010d7983 */ /* 0x000f280000100800 */
[----:B--2---:R-:W2:Y:S04]  /*3d00*/  LDL R15, [R1+0xc] ;  /* 0x00000c00010f7983 */ /* 0x004ea80000100800 */
[----:B------:R1:W1:Y:S01]  /*3d10*/  SHFL.IDX PT, R9, R6, 0x1, 0x181f ;  /* 0x00381f0006097f89 */ /* 0x00026200000e0000 */
[----:B------:R-:W-:Y:S01]  /*3d20*/  @P1 ISETP.GE.AND P3, PT, R33, c[0x0][0x1d4], PT ;  /* 0x0000750021001a0c */ /* 0x000fe20003f66270 */
[----:B-1----:R-:W-:-:S04]  /*3d30*/  IMAD.WIDE.U32 R6, R21, c[0x0][0x208], RZ ;  /* 0x0000820015067a25 */ /* 0x002fc800078e00ff */
[----:B------:R-:W-:Y:S01]  /*3d40*/  IMAD.IADD R3, R7, 0x1, R5 ;  /* 0x0000000107037824 */ /* 0x000fe200078e0205 */
[----:B------:R-:W-:Y:S01]  /*3d50*/  @P1 LEA.HI.X R5, R33, R8, R34, 0x1, P2 ;  /* 0x0000000821051211 */ /* 0x000fe200010f0c22 */
[----:B------:R-:W-:-:S06]  /*3d60*/  IMAD.MOV.U32 R2, RZ, RZ, R6 ;  /* 0x000000ffff027224 */ /* 0x000fcc00078e0006 */
[----:B------:R1:W-:Y:S01]  /*3d70*/  @P1 LDGSTS.E.BYPASS.LTC128B.128 [R32+0x18880], [R4.64], !P3 ;  /* 0x1888000004201fae */ /* 0x0003e2000d901d46 */
[----:B------:R-:W-:Y:S01]  /*3d80*/  IMAD.WIDE.U32 R2, R27, c[0x0][0x218], R2 ;  /* 0x000086001b027a25 */ /* 0x000fe200078e0002 */
[----:B------:R-:W-:Y:S02]  /*3d90*/  @P0 ISETP.GE.AND P3, PT, R25, c[0x0][0x1d4], PT ;  /* 0x0000750019000a0c */ /* 0x000fe40003f66270 */
[----:B------:R-:W-:Y:S01]  /*3da0*/  @P0 LEA R6, P2, R49, R9, 0x1 ;  /* 0x0000000931060211 */ /* 0x000fe200078408ff */
[----:B------:R-:W-:-:S03]  /*3db0*/  IMAD R8, R27, c[0x0][0x21c], R0 ;  /* 0x000087001b087a24 */ /* 0x000fc600078e0200 */
[C---:B------:R-:W-:Y:S02]  /*3dc0*/  @P0 LEA.HI.X R7, R49.reuse, R10, R50, 0x1, P2 ;  /* 0x0000000a31070211 */ /* 0x040fe400010f0c32 */
[----:B------:R-:W-:Y:S02]  /*3dd0*/  @P0 ISETP.GE.AND P2, PT, R49, c[0x0][0x1d4], PT ;  /* 0x0000750031000a0c */ /* 0x000fe40003f46270 */
[----:B-1----:R-:W-:-:S04]  /*3de0*/  @P0 LEA R4, P1, R25, R9, 0x1 ;  /* 0x0000000919040211 */ /* 0x002fc800078208ff */
[----:B------:R-:W-:Y:S02]  /*3df0*/  @P0 LEA.HI.X R5, R25, R10, R26, 0x1, P1 ;  /* 0x0000000a19050211 */ /* 0x000fe400008f0c1a */
[----:B------:R-:W-:-:S03]  /*3e00*/  IADD3 R0, P1, R2, R16, RZ ;  /* 0x0000001002007210 */ /* 0x000fc60007f3e0ff */
[----:B------:R1:W-:Y:S01]  /*3e10*/  @P0 LDGSTS.E.BYPASS.LTC128B.128 [R32+0x15080], [R4.64], !P3 ;  /* 0x1508000004200fae */ /* 0x0003e2000d901d46 */
[----:B------:R-:W-:Y:S02]  /*3e20*/  IADD3.X R2, R11, R3, R8, P1, !PT ;  /* 0x000000030b027210 */ /* 0x000fe40000ffe408 */
[C---:B------:R-:W-:Y:S01]  /*3e30*/  LEA R11, P1, R0.reuse, c[0x0][0x1f8], 0x1 ;  /* 0x00007e00000b7a11 */ /* 0x040fe200078208ff */
[----:B------:R-:W1:Y:S03]  /*3e40*/  S2R R17, SR_TID.X ;  /* 0x0000000000117919 */ /* 0x000e660000002100 */
[----:B------:R-:W-:Y:S01]  /*3e50*/  LEA.HI.X R8, R0, c[0x0][0x1fc], R2, 0x1, P1 ;  /* 0x00007f0000087a11 */ /* 0x000fe200008f0c02 */
[----:B------:R1:W-:Y:S01]  /*3e60*/  @P0 LDGSTS.E.BYPASS.LTC128B.128 [R32+0x16880], [R6.64], !P2 ;  /* 0x1688000006200fae */ /* 0x0003e2000d101d46 */
[----:B------:R-:W-:Y:S02]  /*3e70*/  @P0 ISETP.GE.AND P3, PT, R35, c[0x0][0x1d4], PT ;  /* 0x0000750023000a0c */ /* 0x000fe40003f66270 */
[----:B------:R-:W-:-:S02]  /*3e80*/  @P0 LEA R2, P2, R33, R9, 0x1 ;  /* 0x0000000921020211 */ /* 0x000fc400078408ff */
[----:B-1----:R-:W-:-:S04]  /*3e90*/  @P0 LEA R4, P1, R35, R9, 0x1 ;  /* 0x0000000923040211 */ /* 0x002fc800078208ff */
[-C--:B------:R-:W-:Y:S02]  /*3ea0*/  @P0 LEA.HI.X R5, R35, R10.reuse, R48, 0x1, P1 ;  /* 0x0000000a23050211 */ /* 0x080fe400008f0c30 */
[C---:B------:R-:W-:Y:S02]  /*3eb0*/  @P0 ISETP.GE.AND P1, PT, R33.reuse, c[0x0][0x1d4], PT ;  /* 0x0000750021000a0c */ /* 0x040fe40003f26270 */
[----:B------:R-:W-:Y:S01]  /*3ec0*/  @P0 LEA.HI.X R3, R33, R10, R34, 0x1, P2 ;  /* 0x0000000a21030211 */ /* 0x000fe200010f0c22 */
[----:B------:R1:W-:Y:S10]  /*3ed0*/  @P0 LDGSTS.E.BYPASS.LTC128B.128 [R32+0x18080], [R4.64], !P3 ;  /* 0x1808000004200fae */ /* 0x0003f4000d901d46 */
[----:B------:R1:W-:Y:S04]  /*3ee0*/  @P0 LDGSTS.E.BYPASS.LTC128B.128 [R32+0x19880], [R2.64], !P1 ;  /* 0x1988000002200fae */ /* 0x0003e8000c901d46 */
[----:B------:R-:W0:Y:S01]  /*3ef0*/  LDGDEPBAR ;  /* 0x00000000000079af */ /* 0x000e220000000000 */
[----:B------:R-:W-:-:S04]  /*3f00*/  SHF.R.S32.HI R16, RZ, 0x1f, R17 ;  /* 0x0000001fff107819 */ /* 0x000fc80000011411 */
[----:B------:R-:W-:-:S04]  /*3f10*/  LEA.HI R16, R16, R17, RZ, 0x3 ;  /* 0x0000001110107211 */ /* 0x000fc800078f18ff */
[----:B------:R-:W-:-:S05]  /*3f20*/  LOP3.LUT R16, R16, 0xfffffff8, RZ, 0xc0, !PT ;  /* 0xfffffff810107812 */ /* 0x000fca00078ec0ff */
[----:B------:R-:W-:Y:S01]  /*3f30*/  IMAD.IADD R16, R17, 0x1, -R16 ;  /* 0x0000000111107824 */ /* 0x000fe200078e0a10 */
[----:B------:R-:W-:-:S04]  /*3f40*/  DEPBAR.LE SB0, 0x1 ;  /* 0x000080400000791a */ /* 0x000fc80000000000 */
[----:B------:R-:W-:Y:S01]  /*3f50*/  BAR.SYNC.DEFER_BLOCKING 0x0 ;  /* 0x0000000000007b1d */ /* 0x000fe20000010000 */
[----:B------:R-:W-:Y:S02]  /*3f60*/  LOP3.LUT P1, RZ, R16, 0x2, RZ, 0xc0, !PT ;  /* 0x0000000210ff7812 */ /* 0x000fe4000782c0ff */
[----:B------:R-:W-:-:S04]  /*3f70*/  SHF.R.S32.HI R16, RZ, 0x1f, R17 ;  /* 0x0000001fff107819 */ /* 0x000fc80000011411 */
[----:B------:R-:W-:-:S04]  /*3f80*/  LEA.HI R16, R16, R17, RZ, 0x5 ;  /* 0x0000001110107211 */ /* 0x000fc800078f28ff */
[----:B------:R-:W-:-:S05]  /*3f90*/  SHF.R.S32.HI R16, RZ, 0x5, R16 ;  /* 0x00000005ff107819 */ /* 0x000fca0000011410 */
[----:B------:R-:W-:-:S05]  /*3fa0*/  IMAD R16, R16, 0x800, R239 ;  /* 0x0000080010107824 */ /* 0x000fca00078e02ef */
[----:B------:R-:W-:Y:S04]  /*3fb0*/  LDSM.16.M88.4 R160, [R16] ;  /* 0x0000000010a0783b */ /* 0x000fe80000000200 */
[----:B------:R-:W-:Y:S04]  /*3fc0*/  LDSM.16.M88.4 R188, [R16+0x4000] ;  /* 0x0040000010bc783b */ /* 0x000fe80000000200 */
[----:B------:R-:W-:Y:S04]  /*3fd0*/  LDSM.16.M88.4 R204, [R16+0x8000] ;  /* 0x0080000010cc783b */ /* 0x000fe80000000200 */
[----:B------:R-:W-:Y:S04]  /*3fe0*/  LDSM.16.M88.4 R220, [R16+0xc000] ;  /* 0x00c0000010dc783b */ /* 0x000fe80000000200 */
[----:B------:R-:W1:Y:S04]  /*3ff0*/  SHFL.IDX PT, R7, R11, RZ, 0x181f ;  /* 0x00181fff0b077589 */ /* 0x000e6800000e0000 */
[----:B------:R-:W1:Y:S01]  /*4000*/  SHFL.IDX PT, R6, R8, RZ, 0x181f ;  /* 0x00181fff08067589 */ /* 0x000e6200000e0000 */
[C---:B------:R-:W-:Y:S01]  /*4010*/  IMAD.SHL.U32 R0, R25.reuse, 0x2, RZ ;  /* 0x0000000219007824 */ /* 0x040fe200078e00ff */
[----:B-1----:R-:W-:-:S02]  /*4020*/  SHF.L.U64.HI R4, R25, 0x1, R26 ;  /* 0x0000000119047819 */ /* 0x002fc4000001021a */
[----:B------:R-:W-:Y:S02]  /*4030*/  ISETP.GE.AND P3, PT, R25, c[0x0][0x1d4], PT ;  /* 0x0000750019007a0c */ /* 0x000fe40003f66270 */
[----:B------:R1:W-:Y:S01]  /*4040*/  STL [R1+0xc4], R0 ;  /* 0x0000c40001007387 */ /* 0x0003e20000100800 */
[----:B------:R-:W-:Y:S02]  /*4050*/  IADD3 R243, R236, 0x20, RZ ;  /* 0x00000020ecf37810 */ /* 0x000fe40007ffe0ff */
[----:B------:R-:W-:-:S05]  /*4060*/  IADD3 R2, P0, R7, R0, RZ ;  /* 0x0000000007027210 */ /* 0x000fca0007f1e0ff */
[----:B------:R-:W-:Y:S02]  /*4070*/  IMAD.X R3, R6, 0x1, R4, P0 ;  /* 0x0000000106037824 */ /* 0x000fe400000e0604 */
[----:B-1----:R-:W-:-:S05]  /*4080*/  IMAD.IADD R0, R56, 0x1, -R24 ;  /* 0x0000000138007824 */ /* 0x002fca00078e0a18 */
[----:B------:R-:W-:Y:S01]  /*4090*/  ISETP.LT.OR P0, PT, R0, 0x1, P3 ;  /* 0x000000010000780c */ /* 0x000fe20001f01670 */
[----:B------:R1:W-:Y:S01]  /*40a0*/  STL [R1+0x44], R4 ;  /* 0x0000440401007387 */ /* 0x0003e20000100800 */
[C---:B------:R-:W-:Y:S02]  /*40b0*/  ISETP.GE.AND P4, PT, R49.reuse, c[0x0][0x1d4], PT ;  /* 0x0000750031007a0c */ /* 0x040fe40003f86270 */
[----:B------:R-:W-:Y:S01]  /*40c0*/  @P1 IADD3 R243, R236, -0x20, RZ ;  /* 0xffffffe0ecf31810 */ /* 0x000fe20007ffe0ff */
[----:B---3--:R-:W3:Y:S04]  /*40d0*/  LDSM.16.M88.4 R180, [R14] ;  /* 0x000000000eb4783b */ /* 0x008ee80000000200 */
[----:B----4-:R-:W4:Y:S04]  /*40e0*/  LDSM.16.M88.4 R184, [R13] ;  /* 0x000000000db8783b */ /* 0x010f280000000200 */
[----:B------:R-:W1:Y:S04]  /*40f0*/  LDSM.16.M88.4 R196, [R14+0x4000] ;  /* 0x004000000ec4783b */ /* 0x000e680000000200 */
[----:B------:R-:W3:Y:S04]  /*4100*/  LDSM.16.M88.4 R200, [R13+0x4000] ;  /* 0x004000000dc8783b */ /* 0x000ee80000000200 */
[----:B--2---:R-:W2:Y:S04]  /*4110*/  LDSM.16.M88.4 R164, [R15] ;  /* 0x000000000fa4783b */ /* 0x004ea80000000200 */
[----:B------:R-:W2:Y:S04]  /*4120*/  LDSM.16.M88.4 R192, [R15+0x4000] ;  /* 0x004000000fc0783b */ /* 0x000ea80000000200 */
[----:B------:R-:W2:Y:S04]  /*4130*/  LDSM.16.M88.4 R208, [R15+0x8000] ;  /* 0x008000000fd0783b */ /* 0x000ea80000000200 */
[----:B------:R-:W2:Y:S04]  /*4140*/  LDSM.16.M88.4 R212, [R14+0x8000] ;  /* 0x008000000ed4783b */ /* 0x000ea80000000200 */
[----:B------:R-:W2:Y:S04]  /*4150*/  LDSM.16.M88.4 R216, [R13+0x8000] ;  /* 0x008000000dd8783b */ /* 0x000ea80000000200 */
[----:B------:R-:W2:Y:S04]  /*4160*/  LDSM.16.M88.4 R224, [R15+0xc000] ;  /* 0x00c000000fe0783b */ /* 0x000ea80000000200 */
[----:B------:R-:W2:Y:S04]  /*4170*/  LDSM.16.M88.4 R228, [R14+0xc000] ;  /* 0x00c000000ee4783b */ /* 0x000ea80000000200 */
[----:B------:R-:W2:Y:S04]  /*4180*/  LDSM.16.M88.4 R232, [R13+0xc000] ;  /* 0x00c000000de8783b */ /* 0x000ea80000000200 */
[----:B------:R-:W-:Y:S01]  /*4190*/  BAR.SYNC.DEFER_BLOCKING 0x0 ;  /* 0x0000000000007b1d */ /* 0x000fe20000010000 */
[----:B-1----:R-:W-:-:S05]  /*41a0*/  IMAD.SHL.U32 R4, R49, 0x2, RZ ;  /* 0x0000000231047824 */ /* 0x002fca00078e00ff */
[----:B------:R-:W-:-:S04]  /*41b0*/  DEPBAR.LE SB0, 0x0 ;  /* 0x000080000000791a */ /* 0x000fc80000000000 */
[----:B------:R-:W-:Y:S01]  /*41c0*/  BAR.SYNC.DEFER_BLOCKING 0x0 ;  /* 0x0000000000007b1d */ /* 0x000fe20000010000 */
[----:B------:R-:W-:Y:S02]  /*41d0*/  ISETP.LT.OR P1, PT, R0, 0x1, P4 ;  /* 0x000000010000780c */ /* 0x000fe40002721670 */
[----:B------:R-:W-:-:S03]  /*41e0*/  SHF.L.U64.HI R5, R49, 0x1, R50 ;  /* 0x0000000131057819 */ /* 0x000fc60000010232 */
[----:B------:R1:W-:Y:S01]  /*41f0*/  STL [R1+0xd0], R4 ;  /* 0x0000d00401007387 */ /* 0x0003e20000100800 */
[----:B------:R-:W-:-:S03]  /*4200*/  SHF.L.U64.HI R9, R35, 0x1, R48 ;  /* 0x0000000123097819 */ /* 0x000fc60000010230 */
[----:B------:R-:W-:Y:S04]  /*4210*/  STL [R1+0x48], R5 ;  /* 0x0000480501007387 */ /* 0x000fe80000100800 */
[----:B------:R-:W1:Y:S04]  /*4220*/  LDSM.16.M88.4 R16, [R236] ;  /* 0x00000000ec10783b */ /* 0x000e680000000200 */
[----:B------:R-:W1:Y:S04]  /*4230*/  LDSM.16.M88.4 R28, [R236+0x800] ;  /* 0x00080000ec1c783b */ /* 0x000e680000000200 */
[----:B------:R-:W1:Y:S04]  /*4240*/  LDSM.16.M88.4 R40, [R236+0x1000] ;  /* 0x00100000ec28783b */ /* 0x000e680000000200 */
[----:B------:R-:W1:Y:S04]  /*4250*/  LDSM.16.M88.4 R24, [R243] ;  /* 0x00000000f318783b */ /* 0x000e680000000200 */
[----:B------:R-:W2:Y:S04]  /*4260*/  LDSM.16.M88.4 R36, [R243+0x800] ;  /* 0x00080000f324783b */ /* 0x000ea80000000200 */
[----:B------:R-:W2:Y:S04]  /*4270*/  LDSM.16.M88.4 R44, [R243+0x1000] ;  /* 0x00100000f32c783b */ /* 0x000ea80000000200 */
[----:B------:R-:W-:Y:S01]  /*4280*/  @!PT LDS RZ, [RZ] ;  /* 0x00000000fffff984 */ /* 0x000fe20000000800 */
[----:B------:R-:W-:Y:S01]  /*4290*/  @!PT LDS RZ, [RZ] ;  /* 0x00000000fffff984 */ /* 0x000fe20000000800 */
[----:B------:R-:W-:Y:S01]  /*42a0*/  @!PT LDS RZ, [RZ] ;  /* 0x00000000fffff984 */ /* 0x000fe20000000800 */
[----:B------:R3:W-:Y:S02]  /*42b0*/  LDGSTS.E.BYPASS.LTC128B.128 [R32+0x4080], [R2.64], !P0 ;  /* 0x0408000002207fae */ /* 0x0007e4000c101d46 */
[----:B---3--:R-:W-:Y:S01]  /*42c0*/  IADD3 R2, P0, R7, R4, RZ ;  /* 0x0000000407027210 */ /* 0x008fe20007f1e0ff */
[----:B-1----:R-:W-:-:S04]  /*42d0*/  IMAD.SHL.U32 R4, R35, 0x2, RZ ;  /* 0x0000000223047824 */ /* 0x002fc800078e00ff */
[----:B------:R-:W-:Y:S01]  /*42e0*/  IMAD.X R3, R6, 0x1, R5, P0 ;  /* 0x0000000106037824 */ /* 0x000fe200000e0605 */
[----:B------:R1:W-:Y:S04]  /*42f0*/  STL [R1+0xbc], R4 ;  /* 0x0000bc0401007387 */ /* 0x0003e80000100800 */
[----:B------:R3:W-:Y:S01]  /*4300*/  LDGSTS.E.BYPASS.LTC128B.128 [R32+0x5880], [R2.64], !P1 ;  /* 0x0588000002207fae */ /* 0x0007e2000c901d46 */
[----:B------:R-:W-:Y:S02]  /*4310*/  ISETP.GE.AND P1, PT, R35, c[0x0][0x1d4], PT ;  /* 0x0000750023007a0c */ /* 0x000fe40003f26270 */
[----:B-1----:R-:W-:-:S05]  /*4320*/  IADD3 R4, P0, R7, R4, RZ ;  /* 0x0000000407047210 */ /* 0x002fca0007f1e0ff */
[----:B------:R-:W-:Y:S01]  /*4330*/  IMAD.X R5, R6, 0x1, R9, P0 ;  /* 0x0000000106057824 */ /* 0x000fe200000e0609 */
[----:B------:R-:W-:Y:S01]  /*4340*/  ISETP.LT.OR P0, PT, R0, 0x1, P1 ;  /* 0x000000010000780c */ /* 0x000fe20000f01670 */
[C---:B---3--:R-:W-:Y:S01]  /*4350*/  IMAD.SHL.U32 R2, R33.reuse, 0x2, RZ ;  /* 0x0000000221027824 */ /* 0x048fe200078e00ff */
[----:B------:R1:W-:Y:S04]  /*4360*/  STL [R1+0x4c], R9 ;  /* 0x00004c0901007387 */ /* 0x0003e80000100800 */
[----:B------:R3:W-:Y:S07]  /*4370*/  STL [R1+0xb8], R2 ;  /* 0x0000b80201007387 */ /* 0x0007ee0000100800 */
[----:B------:R2:W-:Y:S01]  /*4380*/  LDGSTS.E.BYPASS.LTC128B.128 [R32+0x7080], [R4.64], !P0 ;  /* 0x0708000004207fae */ /* 0x0005e2000c101d46 */
[----:B------:R-:W-:-:S02]  /*4390*/  ISETP.GE.AND P2, PT, R33, c[0x0][0x1d4], PT ;  /* 0x0000750021007a0c */ /* 0x000fc40003f46270 */
[----:B-1----:R-:W-:Y:S02]  /*43a0*/  SHF.L.U64.HI R9, R33, 0x1, R34 ;  /* 0x0000000121097819 */ /* 0x002fe40000010222 */
[----:B---3--:R-:W-:-:S03]  /*43b0*/  IADD3 R2, P0, R7, R2, RZ ;  /* 0x0000000207027210 */ /* 0x008fc60007f1e0ff */
[----:B------:R1:W-:Y:S02]  /*43c0*/  STL [R1+0x50], R9 ;  /* 0x0000500901007387 */ /* 0x0003e40000100800 */
[----:B------:R-:W-:Y:S01]  /*43d0*/  IMAD.X R3, R6, 0x1, R9, P0 ;  /* 0x0000000106037824 */ /* 0x000fe200000e0609 */
[----:B------:R-:W-:Y:S02]  /*43e0*/  ISETP.LT.OR P0, PT, R0, 0x1, P2 ;  /* 0x000000010000780c */ /* 0x000fe40001701670 */
[----:B------:R-:W-:Y:S02]  /*43f0*/  ISETP.GT.AND P5, PT, R107, 0x2f, PT ;  /* 0x0000002f6b00780c */ /* 0x000fe40003fa4270 */
[----:B------:R-:W-:-:S09]  /*4400*/  LOP3.LUT R106, R106, 0xfffffbff, RZ, 0xc0, !PT ;  /* 0xfffffbff6a6a7812 */ /* 0x000fd200078ec0ff */
[----:B------:R3:W-:Y:S04]  /*4410*/  LDGSTS.E.BYPASS.LTC128B.128 [R32+0x8880], [R2.64], !P0 ;  /* 0x0888000002207fae */ /* 0x0007e8000c101d46 */
[----:B-1----:R-:W1:Y:S01]  /*4420*/  S2R R9, SR_TID.X ;  /* 0x0000000000097919 */ /* 0x002e620000002100 */
[----:B------:R-:W-:-:S04]  /*4430*/  LOP3.LUT R106, R106, 0xffffffbf, RZ, 0xc0, !PT ;  /* 0xffffffbf6a6a7812 */ /* 0x000fc800078ec0ff */
[----:B------:R-:W-:Y:S02]  /*4440*/  @P5 LOP3.LUT R106, R106, 0x40, RZ, 0xfc, !PT ;  /* 0x000000406a6a5812 */ /* 0x000fe400078efcff */
[----:B-1----:R-:W-:Y:S02]  /*4450*/  ISETP.GT.AND P0, PT, R9, 0x7f, PT ;  /* 0x0000007f0900780c */ /* 0x002fe40003f04270 */
[C---:B---3--:R-:W-:Y:S02]  /*4460*/  IADD3 R3, R243.reuse, 0x1000, RZ ;  /* 0x00001000f3037810 */ /* 0x048fe40007ffe0ff */
[----:B------:R-:W-:-:S03]  /*4470*/  IADD3 R2, R243, 0x800, RZ ;  /* 0x00000800f3027810 */ /* 0x000fc60007ffe0ff */
[----:B------:R1:W-:Y:S06]  /*4480*/  STL [R1+0x8], R3 ;  /* 0x0000080301007387 */ /* 0x0003ec0000100800 */
[----:B------:R-:W-:Y:S01]  /*4490*/  @P0 LOP3.LUT R106, R106, 0x400, RZ, 0xfc, !PT ;  /* 0x000004006a6a0812 */ /* 0x000fe200078efcff */
[----:B------:R1:W-:Y:S04]  /*44a0*/  STL [R1+0x4], R2 ;  /* 0x0000040201007387 */ /* 0x0003e80000100800 */
[----:B------:R1:W-:Y:S01]  /*44b0*/  STL [R1+0x18], R106 ;  /* 0x0000186a01007387 */ /* 0x0003e20000100800 */
[----:B------:R-:W-:Y:S01]  /*44c0*/  BSSY B0, `(.L_x_479) ;  /* 0x0000022000007945 */ /* 0x000fe20003800000 */
[----:B------:R-:W-:Y:S01]  /*44d0*/  IADD3 R58, R110, -0x1, RZ ;  /* 0xffffffff6e3a7810 */ /* 0x000fe20007ffe0ff */
[----:B------:R-:W-:Y:S05]  /*44e0*/  @P0 BRA `(.L_x_480) ;  /* 0x000001f000000947 */ /* 0x000fea0003800000 */
[----:B--2-4-:R-:W-:Y:S05]  /*44f0*/  BRA.DIV ~URZ, `(.L_x_481) ;  /* 0x00015c027f007947 */ /* 0x014fea000b800000 */
[----:B------:R2:W3:Y:S04]  /*4500*/  SHFL.IDX PT, R4, R8, 0x1, 0x181f ;  /* 0x00381f0008047f89 */ /* 0x0004e800000e0000 */
[----:B-1----:R2:W1:Y:S02]  /*4510*/  SHFL.IDX PT, R2, R11, 0x1, 0x181f ;  /* 0x00381f000b027f89 */ /* 0x00246400000e0000 */
.L_x_637:
[----:B------:R-:W4:Y:S04]  /*4520*/  LDL R6, [R1+0xc4] ;  /* 0x0000c40001067983 */ /* 0x000f280000100800 */
[----:B------:R-:W5:Y:S04]  /*4530*/  LDL R14, [R1+0x44] ;  /* 0x00004400010e7983 */ /* 0x000f680000100800 */
[----:B--2---:R-:W2:Y:S04]  /*4540*/  LDL R5, [R1+0x1c] ;  /* 0x00001c0001057983 */ /* 0x004ea80000100800 */
[----:B---3--:R-:W3:Y:S04]  /*4550*/  LDL R13, [R1+0xd0] ;  /* 0x0000d000010d7983 */ /* 0x008ee80000100800 */
[----:B------:R-:W2:Y:S04]  /*4560*/  LDL R11, [R1+0x48] ;  /* 0x00004800010b7983 */ /* 0x000ea80000100800 */
[----:B------:R-:W3:Y:S04]  /*4570*/  LDL R10, [R1+0xbc] ;  /* 0x0000bc00010a7983 */ /* 0x000ee80000100800 */
[----:B------:R-:W3:Y:S04]  /*4580*/  LDL R9, [R1+0x4c] ;  /* 0x00004c0001097983 */ /* 0x000ee80000100800 */
[----:B------:R-:W3:Y:S04]  /*4590*/  LDL R3, [R1+0xb8] ;  /* 0x0000b80001037983 */ /* 0x000ee80000100800 */
[----:B------:R-:W3:Y:S01]  /*45a0*/  LDL R8, [R1+0x50] ;  /* 0x0000500001087983 */ /* 0x000ee20000100800 */
[----:B------:R-:W-:-:S02]  /*45b0*/  ISETP.LT.OR P1, PT, R0, 0x21, P1 ;  /* 0x000000210000780c */ /* 0x000fc40000f21670 */
[----:B-1--4-:R-:W-:-:S05]  /*45c0*/  IADD3 R6, P0, R2, R6, RZ ;  /* 0x0000000602067210 */ /* 0x012fca0007f1e0ff */
[----:B-----5:R-:W-:Y:S01]  /*45d0*/  IMAD.X R7, R4, 0x1, R14, P0 ;  /* 0x0000000104077824 */ /* 0x020fe200000e060e */
[----:B------:R-:W-:-:S13]  /*45e0*/  ISETP.LT.OR P0, PT, R0, 0x21, P3 ;  /* 0x000000210000780c */ /* 0x000fda0001f01670 */
[----:B------:R-:W-:Y:S01]  /*45f0*/  @!PT LDS RZ, [RZ] ;  /* 0x00000000fffff984 */ /* 0x000fe20000000800 */
[----:B------:R-:W-:Y:S01]  /*4600*/  @!PT LDS RZ, [RZ] ;  /* 0x00000000fffff984 */ /* 0x000fe20000000800 */
[----:B------:R-:W-:Y:S01]  /*4610*/  @!PT LDS RZ, [RZ] ;  /* 0x00000000fffff984 */ /* 0x000fe20000000800 */
[----:B--2---:R3:W-:Y:S02]  /*4620*/  LDGSTS.E.BYPASS.LTC128B.128 [R5+0x5080], [R6.64], !P0 ;  /* 0x0508000006057fae */ /* 0x0047e4000c101d46 */
[----:B---3--:R-:W-:-:S05]  /*4630*/  IADD3 R6, P0, R2, R13, RZ ;  /* 0x0000000d02067210 */ /* 0x008fca0007f1e0ff */
[----:B------:R-:W-:Y:S01]  /*4640*/  IMAD.X R7, R4, 0x1, R11, P0 ;  /* 0x0000000104077824 */ /* 0x000fe200000e060b */
[----:B------:R-:W-:-:S13]  /*4650*/  ISETP.LT.OR P0, PT, R0, 0x21, P4 ;  /* 0x000000210000780c */ /* 0x000fda0002701670 */
[----:B------:R1:W-:Y:S02]  /*4660*/  LDGSTS.E.BYPASS.LTC128B.128 [R5+0x6880], [R6.64], !P0 ;  /* 0x0688000006057fae */ /* 0x0003e4000c101d46 */
[----:B-1----:R-:W-:-:S05]  /*4670*/  IADD3 R6, P0, R2, R10, RZ ;  /* 0x0000000a02067210 */ /* 0x002fca0007f1e0ff */
[----:B------:R-:W-:Y:S01]  /*4680*/  IMAD.X R7, R4, 0x1, R9, P0 ;  /* 0x0000000104077824 */ /* 0x000fe200000e0609 */
[----:B------:R-:W-:-:S04]  /*4690*/  IADD3 R2, P0, R2, R3, RZ ;  /* 0x0000000302027210 */ /* 0x000fc80007f1e0ff */
[----:B------:R1:W-:Y:S01]  /*46a0*/  LDGSTS.E.BYPASS.LTC128B.128 [R5+0x8080], [R6.64], !P1 ;  /* 0x0808000006057fae */ /* 0x0003e2000c901d46 */
[----:B------:R-:W-:Y:S01]  /*46b0*/  IMAD.X R3, R4, 0x1, R8, P0 ;  /* 0x0000000104037824 */ /* 0x000fe200000e0608 */
[----:B------:R-:W-:-:S13]  /*46c0*/  ISETP.LT.OR P0, PT, R0, 0x21, P2 ;  /* 0x000000210000780c */ /* 0x000fda0001701670 */
[----:B------:R1:W-:Y:S02]  /*46d0*/  LDGSTS.E.BYPASS.LTC128B.128 [R5+0x9880], [R2.64], !P0 ;  /* 0x0988000002057fae */ /* 0x0003e4000c101d46 */
.L_x_480:
[----:B--2-4-:R-:W-:Y:S05]  /*46e0*/  BSYNC B0 ;  /* 0x0000000000007941 */ /* 0x014fea0003800000 */
.L_x_479:
[----:B-1----:R-:W1:Y:S04]  /*46f0*/  S2R R2, SR_TID.X ;  /* 0x0000000000027919 */ /* 0x002e680000002100 */
[----:B------:R-:W0:Y:S01]  /*4700*/  LDGDEPBAR ;  /* 0x00000000000079af */ /* 0x000e220000000000 */
[----:B-1----:R-:W-:-:S04]  /*4710*/  SHF.R.S32.HI R0, RZ, 0x1f, R2 ;  /* 0x0000001fff007819 */ /* 0x002fc80000011402 */
[----:B------:R-:W-:-:S04]  /*4720*/  LEA.HI R0, R0, R2, RZ, 0x3 ;  /* 0x0000000200007211 */ /* 0x000fc800078f18ff */
[----:B------:R-:W-:-:S04]  /*4730*/  LOP3.LUT R0, R0, 0xfffffff8, RZ, 0xc0, !PT ;  /* 0xfffffff800007812 */ /* 0x000fc800078ec0ff */
[----:B------:R-:W-:Y:S01]  /*4740*/  IADD3 R0, -R0, R2, RZ ;  /* 0x0000000200007210 */ /* 0x000fe20007ffe1ff */
[----:B------:R-:W-:Y:S01]  /*4750*/  WARPSYNC 0xffffffff ;  /* 0xffffffff00007948 */ /* 0x000fe20003800000 */
[----:B------:R-:W2:Y:S02]  /*4760*/  LDL R2, [R1+0x70] ;  /* 0x0000700001027983 */ /* 0x000ea40000100800 */
[----:B------:R-:W-:Y:S02]  /*4770*/  LOP3.LUT P0, RZ, R0, 0x4, RZ, 0xc0, !PT ;  /* 0x0000000400ff7812 */ /* 0x000fe4000780c0ff */
[----:B------:R-:W-:Y:S01]  /*4780*/  MOV R0, 0x40 ;  /* 0x0000004000007802 */ /* 0x000fe20000000f00 */
[----:B------:R-:W-:Y:S03]  /*4790*/  HMMA.16816.F32.BF16 R4, R160, R16, RZ ;  /* 0x00000010a004723c */ /* 0x000fe600000418ff */
[----:B------:R-:W-:-:S04]  /*47a0*/  SEL R0, R0, 0xffffffc0, !P0 ;  /* 0xffffffc000007807 */ /* 0x000fc80004000000 */
[-C--:B------:R-:W-:Y:S01]  /*47b0*/  IADD3 R238, R236, R0.reuse, RZ ;  /* 0x00000000ecee7210 */ /* 0x080fe20007ffe0ff */
[----:B------:R-:W-:Y:S04]  /*47c0*/  HMMA.16816.F32.BF16 R8, R160, R18, RZ ;  /* 0x00000012a008723c */ /* 0x000fe800000418ff */
[----:B------:R-:W1:Y:S11]  /*47d0*/  LDSM.16.M88.4 R20, [R238] ;  /* 0x00000000ee14783b */ /* 0x000e760000000200 */
[----:B------:R-:W-:Y:S01]  /*47e0*/  @!UPT UIADD3 URZ, URZ, URZ, URZ ;  /* 0x0000003f3f3ff290 */ /* 0x000fe2000fffe03f */
[C---:B------:R-:W-:Y:S08]  /*47f0*/  HMMA.16816.F32.BF16 R4, R164.reuse, R24, R4 ;  /* 0x00000018a404723c */ /* 0x040ff00000041804 */
[----:B------:R-:W-:Y:S08]  /*4800*/  HMMA.16816.F32.BF16 R8, R164, R26, R8 ;  /* 0x0000001aa408723c */ /* 0x000ff00000041808 */
[----:B------:R-:W-:Y:S08]  /*4810*/  HMMA.16816.F32.BF16 R16, R160, R30, RZ ;  /* 0x0000001ea010723c */ /* 0x000ff000000418ff */
[----:B-1----:R-:W-:Y:S08]  /*4820*/  HMMA.16816.F32.BF16 R24, R180, R20, R4 ;  /* 0x00000014b418723c */ /* 0x002ff00000041804 */
[----:B------:R-:W-:Y:S08]  /*4830*/  HMMA.16816.F32.BF16 R4, R160, R28, RZ ;  /* 0x0000001ca004723c */ /* 0x000ff000000418ff */
[----:B------:R-:W-:Y:S01]  /*4840*/  HMMA.16816.F32.BF16 R32, R180, R22, R8 ;  /* 0x00000016b420723c */ /* 0x000fe20000041808 */
[----:B------:R-:W1:Y:S11]  /*4850*/  LDSM.16.M88.4 R20, [R238+0x800] ;  /* 0x00080000ee14783b */ /* 0x000e760000000200 */
[----:B------:R-:W-:Y:S04]  /*4860*/  @!UPT UIADD3 URZ, URZ, URZ, URZ ;  /* 0x0000003f3f3ff290 */ /* 0x000fe8000fffe03f */
[C---:B------:R-:W-:Y:S08]  /*4870*/  HMMA.16816.F32.BF16 R8, R164.reuse, R36, R4 ;  /* 0x00000024a408723c */ /* 0x040ff00000041804 */
[----:B------:R-:W-:Y:S08]  /*4880*/  HMMA.16816.F32.BF16 R4, R164, R38, R16 ;  /* 0x00000026a404723c */ /* 0x000ff00000041810 */
[----:B------:R-:W-:Y:S08]  /*4890*/  HMMA.16816.F32.BF16 R16, R160, R40, RZ ;  /* 0x00000028a010723c */ /* 0x000ff000000418ff */
[C---:B-1----:R-:W-:Y:S08]  /*48a0*/  HMMA.16816.F32.BF16 R48, R180.reuse, R20, R8 ;  /* 0x00000014b430723c */ /* 0x042ff00000041808 */
[----:B------:R-:W-:Y:S08]  /*48b0*/  HMMA.16816.F32.BF16 R36, R180, R22, R4 ;  /* 0x00000016b424723c */ /* 0x000ff00000041804 */
[----:B------:R-:W-:Y:S08]  /*48c0*/  HMMA.16816.F32.BF16 R4, R160, R42, RZ ;  /* 0x0000002aa004723c */ /* 0x000ff000000418ff */
[C---:B------:R-:W-:Y:S01]  /*48d0*/  HMMA.16816.F32.BF16 R8, R164.reuse, R44, R16 ;  /* 0x0000002ca408723c */ /* 0x040fe20000041810 */
[----:B------:R-:W1:Y:S11]  /*48e0*/  LDSM.16.M88.4 R16, [R238+0x1000] ;  /* 0x00100000ee10783b */ /* 0x000e760000000200 */
[----:B------:R-:W-:Y:S04]  /*48f0*/  @!UPT UIADD3 URZ, URZ, URZ, URZ ;  /* 0x0000003f3f3ff290 */ /* 0x000fe8000fffe03f */
[----:B------:R-:W-:Y:S01]  /*4900*/  HMMA.16816.F32.BF16 R4, R164, R46, R4 ;  /* 0x0000002ea404723c */ /* 0x000fe20000041804 */
[----:B------:R-:W-:-:S05]  /*4910*/  IADD3 R237, R243, R0, RZ ;  /* 0x00000000f3ed7210 */ /* 0x000fca0007ffe0ff */
[----:B------:R-:W3:Y:S02]  /*4920*/  LDSM.16.M88.4 R20, [R237] ;  /* 0x00000000ed14783b */ /* 0x000ee40000000200 */
[C---:B-1----:R-:W-:Y:S11]  /*4930*/  HMMA.16816.F32.BF16 R28, R180.reuse, R16, R8 ;  /* 0x00000010b41c723c */ /* 0x042ff60000041808 */
[----:B------:R-:W-:Y:S05]  /*4940*/  @!UPT UIADD3 URZ, URZ, URZ, URZ ;  /* 0x0000003f3f3ff290 */ /* 0x000fea000fffe03f */
[----:B------:R-:W-:Y:S01]  /*4950*/  HMMA.16816.F32.BF16 R8, R180, R18, R4 ;  /* 0x00000012b408723c */ /* 0x000fe20000041804 */
[----:B------:R-:W1:Y:S04]  /*4960*/  LDSM.16.M88.4 R4, [R237+0x800] ;  /* 0x00080000ed04783b */ /* 0x000e680000000200 */
[----:B------:R-:W4:Y:S03]  /*4970*/  LDSM.16.M88.4 R16, [R237+0x1000] ;  /* 0x00100000ed10783b */ /* 0x000f260000000200 */
[C---:B---3--:R-:W-:Y:S08]  /*4980*/  HMMA.16816.F32.BF16 R24, R184.reuse, R20, R24 ;  /* 0x00000014b818723c */ /* 0x048ff00000041818 */
[C---:B-1----:R-:W-:Y:S08]  /*4990*/  HMMA.16816.F32.BF16 R48, R184.reuse, R4, R48 ;  /* 0x00000004b830723c */ /* 0x042ff00000041830 */
[C---:B------:R-:W-:Y:S01]  /*49a0*/  HMMA.16816.F32.BF16 R36, R184.reuse, R6, R36 ;  /* 0x00000006b824723c */ /* 0x040fe20000041824 */
[----:B------:R-:W1:Y:S07]  /*49b0*/  LDSM.16.M88.4 R4, [R236+0x1800] ;  /* 0x00180000ec04783b */ /* 0x000e6e0000000200 */
[C---:B----4-:R-:W-:Y:S08]  /*49c0*/  HMMA.16816.F32.BF16 R40, R184.reuse, R16, R28 ;  /* 0x00000010b828723c */ /* 0x050ff0000004181c */
[C---:B------:R-:W-:Y:S01]  /*49d0*/  HMMA.16816.F32.BF16 R28, R184.reuse, R18, R8 ;  /* 0x00000012b81c723c */ /* 0x040fe20000041808 */
[----:B------:R-:W3:Y:S04]  /*49e0*/  LDSM.16.M88.4 R8, [R236+0x2000] ;  /* 0x00200000ec08783b */ /* 0x000ee80000000200 */
[----:B------:R-:W4:Y:S03]  /*49f0*/  LDSM.16.M88.4 R16, [R236+0x2800] ;  /* 0x00280000ec10783b */ /* 0x000f260000000200 */
[----:B------:R-:W-:Y:S08]  /*4a00*/  HMMA.16816.F32.BF16 R20, R184, R22, R32 ;  /* 0x00000016b814723c */ /* 0x000ff00000041820 */
[C---:B-1----:R-:W-:Y:S08]  /*4a10*/  HMMA.16816.F32.BF16 R32, R188.reuse, R4, R24 ;  /* 0x00000004bc20723c */ /* 0x042ff00000041818 */
[C---:B---3--:R-:W-:Y:S08]  /*4a20*/  HMMA.16816.F32.BF16 R48, R188.reuse, R8, R48 ;  /* 0x00000008bc30723c */ /* 0x048ff00000041830 */
[C---:B------:R-:W-:Y:S01]  /*4a30*/  HMMA.16816.F32.BF16 R24, R188.reuse, R10, R36 ;  /* 0x0000000abc18723c */ /* 0x040fe20000041824 */
[----:B------:R-:W1:Y:S07]  /*4a40*/  LDSM.16.M88.4 R8, [R243+0x1800] ;  /* 0x00180000f308783b */ /* 0x000e6e0000000200 */
[C---:B------:R-:W-:Y:S01]  /*4a50*/  HMMA.16816.F32.BF16 R4, R188.reuse, R6, R20 ;  /* 0x00000006bc04723c */ /* 0x040fe20000041814 */
[----:B------:R-:W-:Y:S07]  /*4a60*/  LDSM.16.M88.4 R20, [R243+0x2000] ;  /* 0x00200000f314783b */ /* 0x000fee0000000200 */
[C---:B----4-:R-:W-:Y:S08]  /*4a70*/  HMMA.16816.F32.BF16 R36, R188.reuse, R16, R40 ;  /* 0x00000010bc24723c */ /* 0x050ff00000041828 */
[----:B------:R-:W-:Y:S01]  /*4a80*/  HMMA.16816.F32.BF16 R28, R188, R18, R28 ;  /* 0x00000012bc1c723c */ /* 0x000fe2000004181c */
[----:B------:R-:W3:Y:S07]  /*4a90*/  LDSM.16.M88.4 R16, [R243+0x2800] ;  /* 0x00280000f310783b */ /* 0x000eee0000000200 */
[C---:B-1----:R-:W-:Y:S08]  /*4aa0*/  HMMA.16816.F32.BF16 R32, R192.reuse, R8, R32 ;  /* 0x00000008c020723c */ /* 0x042ff00000041820 */
[C---:B------:R-:W-:Y:S01]  /*4ab0*/  HMMA.16816.F32.BF16 R4, R192.reuse, R10, R4 ;  /* 0x0000000ac004723c */ /* 0x040fe20000041804 */
[----:B------:R-:W1:Y:S07]  /*4ac0*/  LDSM.16.M88.4 R8, [R238+0x1800] ;  /* 0x00180000ee08783b */ /* 0x000e6e0000000200 */
[C---:B---3--:R-:W-:Y:S08]  /*4ad0*/  HMMA.16816.F32.BF16 R36, R192.reuse, R16, R36 ;  /* 0x00000010c024723c */ /* 0x048ff00000041824 */
[----:B------:R-:W-:Y:S01]  /*4ae0*/  HMMA.16816.F32.BF16 R28, R192, R18, R28 ;  /* 0x00000012c01c723c */ /* 0x000fe2000004181c */
[----:B------:R-:W3:Y:S07]  /*4af0*/  LDSM.16.M88.4 R16, [R238+0x2800] ;  /* 0x00280000ee10783b */ /* 0x000eee0000000200 */
[C---:B-1----:R-:W-:Y:S08]  /*4b00*/  HMMA.16816.F32.BF16 R32, R196.reuse, R8, R32 ;  /* 0x00000008c420723c */ /* 0x042ff00000041820 */
[----:B------:R-:W-:Y:S01]  /*4b10*/  HMMA.16816.F32.BF16 R4, R196, R10, R4 ;  /* 0x0000000ac404723c */ /* 0x000fe20000041804 */
[----:B------:R-:W1:Y:S07]  /*4b20*/  LDSM.16.M88.4 R8, [R237+0x1800] ;  /* 0x00180000ed08783b */ /* 0x000e6e0000000200 */
[C---:B------:R-:W-:Y:S08]  /*4b30*/  HMMA.16816.F32.BF16 R48, R192.reuse, R20, R48 ;  /* 0x00000014c030723c */ /* 0x040ff00000041830 */
[----:B------:R-:W-:Y:S01]  /*4b40*/  HMMA.16816.F32.BF16 R24, R192, R22, R24 ;  /* 0x00000016c018723c */ /* 0x000fe20000041818 */
[----:B------:R-:W4:Y:S07]  /*4b50*/  LDSM.16.M88.4 R20, [R238+0x2000] ;  /* 0x00200000ee14783b */ /* 0x000f2e0000000200 */
[C---:B---3--:R-:W-:Y:S08]  /*4b60*/  HMMA.16816.F32.BF16 R36, R196.reuse, R16, R36 ;  /* 0x00000010c424723c */ /* 0x048ff00000041824 */
[----:B------:R-:W-:Y:S01]  /*4b70*/  HMMA.16816.F32.BF16 R28, R196, R18, R28 ;  /* 0x00000012c41c723c */ /* 0x000fe2000004181c */
[----:B------:R-:W3:Y:S07]  /*4b80*/  LDSM.16.M88.4 R16, [R237+0x2800] ;  /* 0x00280000ed10783b */ /* 0x000eee0000000200 */
[C---:B-1----:R-:W-:Y:S08]  /*4b90*/  HMMA.16816.F32.BF16 R32, R200.reuse, R8, R32 ;  /* 0x00000008c820723c */ /* 0x042ff00000041820 */
[----:B------:R-:W-:Y:S01]  /*4ba0*/  HMMA.16816.F32.BF16 R4, R200, R10, R4 ;  /* 0x0000000ac804723c */ /* 0x000fe20000041804 */
[----:B------:R-:W1:Y:S07]  /*4bb0*/  LDSM.16.M88.4 R8, [R236+0x3000] ;  /* 0x00300000ec08783b */ /* 0x000e6e0000000200 */
[C---:B----4-:R-:W-:Y:S08]  /*4bc0*/  HMMA.16816.F32.BF16 R48, R196.reuse, R20, R48 ;  /* 0x00000014c430723c */ /* 0x050ff00000041830 */
        /* <DEDUP_REMOVED lines=18> */
[----:B------:R-:W-:Y:S11]  /*4cf0*/  HMMA.16816.F32.BF16 R20, R204, R22, R24 ;  /* 0x00000016cc14723c */ /* 0x000ff60000041818 */
[----:B------:R-:W-:Y:S05]  /*4d00*/  @!UPT UIADD3 URZ, URZ, URZ, URZ ;  /* 0x0000003f3f3ff290 */ /* 0x000fea000fffe03f */
[C---:B---3--:R-:W-:Y:S08]  /*4d10*/  HMMA.16816.F32.BF16 R48, R208.reuse, R16, R48 ;  /* 0x00000010d030723c */ /* 0x048ff00000041830 */
[C---:B------:R-:W-:Y:S01]  /*4d20*/  HMMA.16816.F32.BF16 R20, R208.reuse, R18, R20 ;  /* 0x00000012d014723c */ /* 0x040fe20000041814 */
[----:B------:R-:W3:Y:S07]  /*4d30*/  LDSM.16.M88.4 R16, [R238+0x3000] ;  /* 0x00300000ee10783b */ /* 0x000eee0000000200 */
[C---:B-1----:R-:W-:Y:S08]  /*4d40*/  HMMA.16816.F32.BF16 R36, R208.reuse, R8, R36 ;  /* 0x00000008d024723c */ /* 0x042ff00000041824 */
[----:B------:R-:W-:Y:S01]  /*4d50*/  HMMA.16816.F32.BF16 R28, R208, R10, R28 ;  /* 0x0000000ad01c723c */ /* 0x000fe2000004181c */
[----:B------:R-:W1:Y:S07]  /*4d60*/  LDSM.16.M88.4 R8, [R238+0x3800] ;  /* 0x00380000ee08783b */ /* 0x000e6e0000000200 */
[C---:B---3--:R-:W-:Y:S01]  /*4d70*/  HMMA.16816.F32.BF16 R24, R212.reuse, R18, R4 ;  /* 0x00000012d418723c */ /* 0x048fe20000041804 */
[----:B------:R-:W3:Y:S07]  /*4d80*/  LDSM.16.M88.4 R4, [R238+0x4000] ;  /* 0x00400000ee04783b */ /* 0x000eee0000000200 */
[C---:B------:R-:W-:Y:S01]  /*4d90*/  HMMA.16816.F32.BF16 R32, R212.reuse, R16, R32 ;  /* 0x00000010d420723c */ /* 0x040fe20000041820 */
[----:B------:R-:W4:Y:S07]  /*4da0*/  LDSM.16.M88.4 R16, [R237+0x3000] ;  /* 0x00300000ed10783b */ /* 0x000f2e0000000200 */
[C---:B-1----:R-:W-:Y:S08]  /*4db0*/  HMMA.16816.F32.BF16 R48, R212.reuse, R8, R48 ;  /* 0x00000008d430723c */ /* 0x042ff00000041830 */
[C---:B------:R-:W-:Y:S01]  /*4dc0*/  HMMA.16816.F32.BF16 R20, R212.reuse, R10, R20 ;  /* 0x0000000ad414723c */ /* 0x040fe20000041814 */
[----:B------:R-:W1:Y:S07]  /*4dd0*/  LDSM.16.M88.4 R8, [R237+0x3800] ;  /* 0x00380000ed08783b */ /* 0x000e6e0000000200 */
[C---:B---3--:R-:W-:Y:S08]  /*4de0*/  HMMA.16816.F32.BF16 R44, R212.reuse, R4, R36 ;  /* 0x00000004d42c723c */ /* 0x048ff00000041824 */
[----:B------:R-:W-:Y:S01]  /*4df0*/  HMMA.16816.F32.BF16 R36, R212, R6, R28 ;  /* 0x00000006d424723c */ /* 0x000fe2000004181c */
[----:B------:R-:W3:Y:S07]  /*4e00*/  LDSM.16.M88.4 R4, [R237+0x4000] ;  /* 0x00400000ed04783b */ /* 0x000eee0000000200 */
[C---:B----4-:R-:W-:Y:S08]  /*4e10*/  HMMA.16816.F32.BF16 R40, R216.reuse, R16, R32 ;  /* 0x00000010d828723c */ /* 0x050ff00000041820 */
[C---:B------:R-:W-:Y:S01]  /*4e20*/  HMMA.16816.F32.BF16 R28, R216.reuse, R18, R24 ;  /* 0x00000012d81c723c */ /* 0x040fe20000041818 */
[----:B------:R-:W-:Y:S07]  /*4e30*/  LDSM.16.M88.4 R16, [R236+0x5000] ;  /* 0x00500000ec10783b */ /* 0x000fee0000000200 */
[C---:B-1----:R-:W-:Y:S08]  /*4e40*/  HMMA.16816.F32.BF16 R32, R216.reuse, R8, R48 ;  /* 0x00000008d820723c */ /* 0x042ff00000041830 */
[C---:B------:R-:W-:Y:S01]  /*4e50*/  HMMA.16816.F32.BF16 R24, R216.reuse, R10, R20 ;  /* 0x0000000ad818723c */ /* 0x040fe20000041814 */
[----:B------:R-:W1:Y:S07]  /*4e60*/  LDSM.16.M88.4 R8, [R236+0x4800] ;  /* 0x00480000ec08783b */ /* 0x000e6e0000000200 */
[----:B---3--:R-:W-:Y:S08]  /*4e70*/  HMMA.16816.F32.BF16 R20, R216, R4, R44 ;  /* 0x00000004d814723c */ /* 0x008ff0000004182c */
[C---:B-1----:R-:W-:Y:S08]  /*4e80*/  HMMA.16816.F32.BF16 R48, R220.reuse, R8, R40 ;  /* 0x00000008dc30723c */ /* 0x042ff00000041828 */
[C---:B------:R-:W-:Y:S01]  /*4e90*/  HMMA.16816.F32.BF16 R44, R220.reuse, R10, R28 ;  /* 0x0000000adc2c723c */ /* 0x040fe2000004181c */
[----:B------:R-:W1:Y:S07]  /*4ea0*/  LDSM.16.M88.4 R8, [R236+0x5800] ;  /* 0x00580000ec08783b */ /* 0x000e6e0000000200 */
[----:B------:R-:W-:Y:S01]  /*4eb0*/  HMMA.16816.F32.BF16 R40, R220, R16, R32 ;  /* 0x00000010dc28723c */ /* 0x000fe20000041820 */
[----:B------:R-:W3:Y:S07]  /*4ec0*/  LDSM.16.M88.4 R32, [R243+0x4800] ;  /* 0x00480000f320783b */ /* 0x000eee0000000200 */
[----:B------:R-:W-:Y:S08]  /*4ed0*/  HMMA.16816.F32.BF16 R4, R216, R6, R36 ;  /* 0x00000006d804723c */ /* 0x000ff00000041824 */
[C---:B------:R-:W-:Y:S01]  /*4ee0*/  HMMA.16816.F32.BF16 R36, R220.reuse, R18, R24 ;  /* 0x00000012dc24723c */ /* 0x040fe20000041818 */
[----:B------:R-:W-:Y:S04]  /*4ef0*/  LDSM.16.M88.4 R16, [R243+0x5800] ;  /* 0x00580000f310783b */ /* 0x000fe80000000200 */
[----:B------:R-:W-:Y:S03]  /*4f00*/  LDSM.16.M88.4 R24, [R238+0x4800] ;  /* 0x00480000ee18783b */ /* 0x000fe60000000200 */
[C---:B-1----:R-:W-:Y:S01]  /*4f10*/  HMMA.16816.F32.BF16 R28, R220.reuse, R8, R20 ;  /* 0x00000008dc1c723c */ /* 0x042fe20000041814 */
[----:B------:R-:W1:Y:S07]  /*4f20*/  LDSM.16.M88.4 R20, [R243+0x5000] ;  /* 0x00500000f314783b */ /* 0x000e6e0000000200 */
[----:B------:R-:W-:Y:S08]  /*4f30*/  HMMA.16816.F32.BF16 R8, R220, R10, R4 ;  /* 0x0000000adc08723c */ /* 0x000ff00000041804 */
[C---:B---3--:R-:W-:Y:S08]  /*4f40*/  HMMA.16816.F32.BF16 R4, R224.reuse, R32, R48 ;  /* 0x00000020e004723c */ /* 0x048ff00000041830 */
[C---:B------:R-:W-:Y:S08]  /*4f50*/  HMMA.16816.F32.BF16 R32, R224.reuse, R34, R44 ;  /* 0x00000022e020723c */ /* 0x040ff0000004182c */
[C---:B-1----:R-:W-:Y:S08]  /*4f60*/  HMMA.16816.F32.BF16 R52, R224.reuse, R20, R40 ;  /* 0x00000014e034723c */ /* 0x042ff00000041828 */
[C---:B------:R-:W-:Y:S01]  /*4f70*/  HMMA.16816.F32.BF16 R48, R224.reuse, R22, R36 ;  /* 0x00000016e030723c */ /* 0x040fe20000041824 */
[----:B------:R-:W1:Y:S04]  /*4f80*/  LDSM.16.M88.4 R20, [R237+0x4800] ;  /* 0x00480000ed14783b */ /* 0x000e680000000200 */
[----:B------:R-:W-:Y:S03]  /*4f90*/  LDSM.16.M88.4 R36, [R238+0x5800] ;  /* 0x00580000ee24783b */ /* 0x000fe60000000200 */
[C---:B------:R-:W-:Y:S08]  /*4fa0*/  HMMA.16816.F32.BF16 R40, R224.reuse, R16, R28 ;  /* 0x00000010e028723c */ /* 0x040ff0000004181c */
[----:B------:R-:W-:Y:S01]  /*4fb0*/  HMMA.16816.F32.BF16 R44, R224, R18, R8 ;  /* 0x00000012e02c723c */ /* 0x000fe20000041808 */
[----:B------:R-:W3:Y:S07]  /*4fc0*/  LDSM.16.M88.4 R16, [R238+0x5000] ;  /* 0x00500000ee10783b */ /* 0x000eee0000000200 */
[C---:B------:R-:W-:Y:S08]  /*4fd0*/  HMMA.16816.F32.BF16 R4, R228.reuse, R24, R4 ;  /* 0x00000018e404723c */ /* 0x040ff00000041804 */
[----:B------:R-:W-:Y:S01]  /*4fe0*/  HMMA.16816.F32.BF16 R28, R228, R26, R32 ;  /* 0x0000001ae41c723c */ /* 0x000fe20000041820 */
[----:B------:R-:W4:Y:S11]  /*4ff0*/  LDSM.16.M88.4 R32, [R237+0x5000] ;  /* 0x00500000ed20783b */ /* 0x000f360000000200 */
[----:B------:R-:W-:Y:S04]  /*5000*/  @!UPT UIADD3 URZ, URZ, URZ, URZ ;  /* 0x0000003f3f3ff290 */ /* 0x000fe8000fffe03f */
[----:B-1----:R-:W-:Y:S08]  /*5010*/  HMMA.16816.F32.BF16 R24, R232, R20, R4 ;  /* 0x00000014e818723c */ /* 0x002ff00000041804 */
[----:B---3--:R-:W-:Y:S08]  /*5020*/  HMMA.16816.F32.BF16 R8, R228, R16, R52 ;  /* 0x00000010e408723c */ /* 0x008ff00000041834 */
[----:B------:R-:W-:Y:S08]  /*5030*/  HMMA.16816.F32.BF16 R20, R232, R22, R28 ;  /* 0x00000016e814723c */ /* 0x000ff0000004181c */
[----:B------:R-:W-:Y:S01]  /*5040*/  FMUL.FTZ R0, R24, c[0x0][0x320] ;  /* 0x0000c80018007a20 */ /* 0x000fe20000410000 */
[C---:B------:R-:W-:Y:S08]  /*5050*/  HMMA.16816.F32.BF16 R40, R228.reuse, R36, R40 ;  /* 0x00000024e428723c */ /* 0x040ff00000041828 */
[C---:B------:R-:W-:Y:S01]  /*5060*/  HMMA.16816.F32.BF16 R36, R228.reuse, R38, R44 ;  /* 0x00000026e424723c */ /* 0x040fe2000004182c */
[----:B------:R1:W3:Y:S07]  /*5070*/  MUFU.TANH R45, R0 ;  /* 0x00000000002d7308 */ /* 0x0002ee0000002400 */
[----:B------:R-:W-:Y:S01]  /*5080*/  HMMA.16816.F32.BF16 R4, R228, R18, R48 ;  /* 0x00000012e404723c */ /* 0x000fe20000041830 */
[----:B-1----:R-:W-:-:S04]  /*5090*/  FMUL.FTZ R0, R25, c[0x0][0x320] ;  /* 0x0000c80019007a20 */ /* 0x002fc80000410000 */
[----:B------:R1:W1:Y:S03]  /*50a0*/  MUFU.TANH R15, R0 ;  /* 0x00000000000f7308 */ /* 0x0002660000002400 */
[----:B----4-:R-:W-:Y:S01]  /*50b0*/  HMMA.16816.F32.BF16 R16, R232, R32, R8 ;  /* 0x00000020e810723c */ /* 0x010fe20000041808 */
[----:B------:R-:W4:Y:S01]  /*50c0*/  LDSM.16.M88.4 R8, [R237+0x5800] ;  /* 0x00580000ed08783b */ /* 0x000f220000000200 */
[----:B--2---:R-:W-:Y:S01]  /*50d0*/  ISETP.GT.AND P0, PT, R58, R2, PT ;  /* 0x000000023a00720c */ /* 0x004fe20003f04270 */
[----:B------:R-:W-:-:S04]  /*50e0*/  DEPBAR.LE SB0, 0x0 ;  /* 0x000080000000791a */ /* 0x000fc80000000000 */
[----:B-1----:R-:W-:-:S04]  /*50f0*/  FMUL.FTZ R0, R26, c[0x0][0x320] ;  /* 0x0000c8001a007a20 */ /* 0x002fc80000410000 */
[----:B------:R1:W2:Y:S02]  /*5100*/  MUFU.TANH R46, R0 ;  /* 0x00000000002e7308 */ /* 0x0002a40000002400 */
[----:B-1----:R-:W-:-:S06]  /*5110*/  FMUL.FTZ R0, R27, c[0x0][0x320] ;  /* 0x0000c8001b007a20 */ /* 0x002fcc0000410000 */
[----:B------:R1:W1:Y:S01]  /*5120*/  MUFU.TANH R44, R0 ;  /* 0x00000000002c7308 */ /* 0x0002620000002400 */
[----:B------:R-:W-:Y:S01]  /*5130*/  HMMA.16816.F32.BF16 R4, R232, R34, R4 ;  /* 0x00000022e804723c */ /* 0x000fe20000041804 */
        /* <DEDUP_REMOVED lines=14> */
[----:B-1----:R-:W-:Y:S02]  /*5220*/  FMUL.FTZ R0, R19, c[0x0][0x320] ;  /* 0x0000c80013007a20 */ /* 0x002fe40000410000 */
[----:B----4-:R-:W-:Y:S04]  /*5230*/  HMMA.16816.F32.BF16 R16, R232, R8, R40 ;  /* 0x00000008e810723c */ /* 0x010fe80000041828 */
[----:B------:R1:W4:Y:S02]  /*5240*/  MUFU.TANH R32, R0 ;  /* 0x0000000000207308 */ /* 0x0003240000002400 */
[----:B-1----:R-:W-:-:S06]  /*5250*/  FMUL.FTZ R0, R4, c[0x0][0x320] ;  /* 0x0000c80004007a20 */ /* 0x002fcc0000410000 */
        /* <DEDUP_REMOVED lines=22> */
[----:B------:R-:W-:Y:S01]  /*53c0*/  BSSY B1, `(.L_x_482) ;  /* 0x0000085000017945 */ /* 0x000fe20003800000 */
[----:B-1----:R-:W-:-:S06]  /*53d0*/  FMUL.FTZ R0, R7, c[0x0][0x320] ;  /* 0x0000c80007007a20 */ /* 0x002fcc0000410000 */
[----:B------:R1:W1:Y:S01]  /*53e0*/  MUFU.TANH R25, R0 ;  /* 0x0000000000197308 */ /* 0x0002620000002400 */
[C---:B------:R-:W-:Y:S02]  /*53f0*/  IADD3 R252, R243.reuse, 0x4800, RZ ;  /* 0x00004800f3fc7810 */ /* 0x040fe40007ffe0ff */
[C---:B------:R-:W-:Y:S02]  /*5400*/  IADD3 R251, R243.reuse, 0x5800, RZ ;  /* 0x00005800f3fb7810 */ /* 0x040fe40007ffe0ff */
[C---:B------:R-:W-:Y:S02]  /*5410*/  IADD3 R250, R243.reuse, 0x5000, RZ ;  /* 0x00005000f3fa7810 */ /* 0x040fe40007ffe0ff */
[C---:B------:R-:W-:Y:S02]  /*5420*/  IADD3 R249, R243.reuse, 0x3000, RZ ;  /* 0x00003000f3f97810 */ /* 0x040fe40007ffe0ff */
[C---:B------:R-:W-:Y:S02]  /*5430*/  IADD3 R248, R243.reuse, 0x4000, RZ ;  /* 0x00004000f3f87810 */ /* 0x040fe40007ffe0ff */
[----:B------:R-:W-:-:S02]  /*5440*/  IADD3 R247, R243, 0x3800, RZ ;  /* 0x00003800f3f77810 */ /* 0x000fc40007ffe0ff */
[C---:B------:R-:W-:Y:S02]  /*5450*/  IADD3 R246, R243.reuse, 0x1800, RZ ;  /* 0x00001800f3f67810 */ /* 0x040fe40007ffe0ff */
[C---:B------:R-:W-:Y:S02]  /*5460*/  IADD3 R245, R243.reuse, 0x2800, RZ ;  /* 0x00002800f3f57810 */ /* 0x040fe40007ffe0ff */
[----:B------:R-:W-:Y:S01]  /*5470*/  IADD3 R244, R243, 0x2000, RZ ;  /* 0x00002000f3f47810 */ /* 0x000fe20007ffe0ff */
[----:B------:R-:W-:Y:S06]  /*5480*/  BAR.SYNC.DEFER_BLOCKING 0x0 ;  /* 0x0000000000007b1d */ /* 0x000fec0000010000 */
[----:B------:R-:W-:Y:S05]  /*5490*/  @!P0 BRA `(.L_x_483) ;  /* 0x0000077000008947 */ /* 0x000fea0003800000 */
[----:B-1234-:R-:W2:Y:S04]  /*54a0*/  LDL R2, [R1+0x84] ;  /* 0x0000840001027983 */ /* 0x01eea80000100800 */
[----:B------:R-:W2:Y:S04]  /*54b0*/  LDL R3, [R1+0x178] ;  /* 0x0001780001037983 */ /* 0x000ea80000100800 */
[----:B------:R-:W3:Y:S01]  /*54c0*/  LDL.64 R60, [R1+0x98] ;  /* 0x00009800013c7983 */ /* 0x000ee20000100a00 */
[----:B------:R-:W-:-:S03]  /*54d0*/  IMAD.MOV.U32 R62, RZ, RZ, c[0x0][0x2b8] ;  /* 0x0000ae00ff3e7624 */ /* 0x000fc600078e00ff */
[----:B------:R-:W4:Y:S02]  /*54e0*/  LDL R59, [R1+0xac] ;  /* 0x0000ac00013b7983 */ /* 0x000f240000100800 */
[----:B------:R-:W-:Y:S01]  /*54f0*/  ISETP.NE.AND P2, PT, R62, 0x1, PT ;  /* 0x000000013e00780c */ /* 0x000fe20003f45270 */
[----:B------:R-:W-:Y:S01]  /*5500*/  IMAD.MOV.U32 R16, RZ, RZ, RZ ;  /* 0x000000ffff107224 */ /* 0x000fe200078e00ff */
[----:B------:R-:W5:Y:S04]  /*5510*/  LDL.64 R8, [R1+0x90] ;  /* 0x0000900001087983 */ /* 0x000f680000100a00 */
[----:B------:R-:W3:Y:S01]  /*5520*/  LDL R7, [R1+0x88] ;  /* 0x0000880001077983 */ /* 0x000ee20000100800 */
[C---:B--2---:R-:W-:Y:S02]  /*5530*/  IADD3 R2, R3.reuse, R57, R2 ;  /* 0x0000003903027210 */ /* 0x044fe40007ffe002 */
[----:B------:R-:W-:-:S02]  /*5540*/  ISETP.GT.AND P1, PT, R3, 0x2f, PT ;  /* 0x0000002f0300780c */ /* 0x000fc40003f24270 */
        /* <DEDUP_REMOVED lines=9> */
[----:B------:R-:W-:-:S03]  /*55e0*/  IMAD.MOV R0, RZ, RZ, -R0 ;  /* 0x000000ffff007224 */ /* 0x000fc600078e0a00 */
[----:B------:R-:W1:Y:S01]  /*55f0*/  S2R R17, SR_TID.X ;  /* 0x0000000000117919 */ /* 0x000e620000002100 */
[----:B------:R-:W-:-:S05]  /*5600*/  IMAD R2, R0, c[0x0][0x2b8], R2 ;  /* 0x0000ae0000027a24 */ /* 0x000fca00078e0202 */
[----:B------:R-:W-:Y:S01]  /*5610*/  SHF.R.S32.HI R0, RZ, 0x1f, R2 ;  /* 0x0000001fff007819 */ /* 0x000fe20000011402 */
[----:B------:R3:W-:Y:S04]  /*5620*/  STL [R1+0x38], R2 ;  /* 0x0000380201007387 */ /* 0x0007e80000100800 */
[----:B------:R-:W-:-:S04]  /*5630*/  IMAD R0, R0, c[0x0][0x1e0], RZ ;  /* 0x0000780000007a24 */ /* 0x000fc800078e02ff */
[----:B------:R-:W-:Y:S01]  /*5640*/  IMAD R0, R2, c[0x0][0x1e4], R0 ;  /* 0x0000790002007a24 */ /* 0x000fe200078e0200 */
[----:B-1----:R-:W-:-:S04]  /*5650*/  SHF.R.S32.HI R6, RZ, 0x1f, R17 ;  /* 0x0000001fff067819 */ /* 0x002fc80000011411 */
[----:B------:R-:W-:Y:S01]  /*5660*/  LEA.HI R6, R6, R17, RZ, 0x3 ;  /* 0x0000001106067211 */ /* 0x000fe200078f18ff */
[----:B---3--:R-:W-:-:S03]  /*5670*/  IMAD.WIDE.U32 R2, R2, c[0x0][0x1e0], RZ ;  /* 0x0000780002027a25 */ /* 0x008fc600078e00ff */
[----:B------:R-:W-:Y:S01]  /*5680*/  SHF.R.S32.HI R6, RZ, 0x3, R6 ;  /* 0x00000003ff067819 */ /* 0x000fe20000011406 */
[----:B------:R-:W-:Y:S01]  /*5690*/  IMAD.IADD R3, R3, 0x1, R0 ;  /* 0x0000000103037824 */ /* 0x000fe200078e0200 */
[----:B--2---:R1:W-:Y:S01]  /*56a0*/  STL [R1+0x28], R16 ;  /* 0x0000281001007387 */ /* 0x0043e20000100800 */
[----:B------:R-:W-:Y:S02]  /*56b0*/  SHF.R.S32.HI R0, RZ, 0x1f, R16 ;  /* 0x0000001fff007819 */ /* 0x000fe40000011410 */
[----:B------:R-:W-:-:S04]  /*56c0*/  IMAD.WIDE.U32 R2, R16, c[0x0][0x1f0], R2 ;  /* 0x00007c0010027a25 */ /* 0x000fc800078e0002 */
[----:B------:R-:W-:-:S04]  /*56d0*/  IMAD R0, R0, c[0x0][0x1f0], RZ ;  /* 0x00007c0000007a24 */ /* 0x000fc800078e02ff */
[----:B------:R-:W-:Y:S01]  /*56e0*/  IMAD R4, R16, c[0x0][0x1f4], R0 ;  /* 0x00007d0010047a24 */ /* 0x000fe200078e0200 */
[----:B-----5:R-:W-:-:S04]  /*56f0*/  IADD3 R0, P0, R8, R2, RZ ;  /* 0x0000000208007210 */ /* 0x020fc80007f1e0ff */
[----:B------:R-:W-:Y:S02]  /*5700*/  IADD3.X R2, R7, R3, R4, P0, !PT ;  /* 0x0000000307027210 */ /* 0x000fe400007fe404 */
[----:B------:R-:W-:Y:S02]  /*5710*/  IADD3 R7, -R6, 0x30, RZ ;  /* 0x0000003006077810 */ /* 0x000fe40007ffe1ff */
[C---:B------:R-:W-:Y:S02]  /*5720*/  LEA R6, P0, R0.reuse, c[0x0][0x1c8], 0x1 ;  /* 0x0000720000067a11 */ /* 0x040fe400078008ff */
[----:B------:R-:W-:Y:S02]  /*5730*/  ISETP.GE.AND P1, PT, R7, 0x1, PT ;  /* 0x000000010700780c */ /* 0x000fe40003f26270 */
[----:B------:R-:W-:Y:S01]  /*5740*/  LEA.HI.X R5, R0, c[0x0][0x1cc], R2, 0x1, P0 ;  /* 0x0000730000057a11 */ /* 0x000fe200000f0c02 */
[----:B------:R-:W-:Y:S08]  /*5750*/  BRA.DIV ~URZ, `(.L_x_484) ;  /* 0x00014ab27f007947 */ /* 0x000ff0000b800000 */
[----:B------:R2:W3:Y:S02]  /*5760*/  SHFL.IDX PT, R4, R5, RZ, 0x181f ;  /* 0x00181fff05047589 */ /* 0x0004e400000e0000 */
.L_x_638:
[----:B------:R-:W-:Y:S05]  /*5770*/  BRA.DIV ~URZ, `(.L_x_485) ;  /* 0x00014b227f007947 */ /* 0x000fea000b800000 */
[----:B------:R4:W1:Y:S02]  /*5780*/  SHFL.IDX PT, R0, R6, RZ, 0x181f ;  /* 0x00181fff06007589 */ /* 0x00086400000e0000 */
.L_x_639:
[----:B------:R-:W-:Y:S01]  /*5790*/  BSSY B0, `(.L_x_486) ;  /* 0x0000022000007945 */ /* 0x000fe20003800000 */
[----:B------:R-:W-:Y:S05]  /*57a0*/  @!P1 BRA `(.L_x_487) ;  /* 0x0000020000009947 */ /* 0x000fea0003800000 */
[----:B------:R-:W5:Y:S04]  /*57b0*/  LDL R3, [R1+0x40] ;  /* 0x0000400001037983 */ /* 0x000f680000100800 */
[----:B--2---:R-:W2:Y:S04]  /*57c0*/  LDL R2, [R1+0xc4] ;  /* 0x0000c40001027983 */ /* 0x004ea80000100800 */
[----:B----4-:R-:W4:Y:S04]  /*57d0*/  LDL R40, [R1+0x44] ;  /* 0x0000440001287983 */ /* 0x010f280000100800 */
        /* <DEDUP_REMOVED lines=8> */
[----:B-1----:R-:W3:Y:S04]  /*5860*/  LDL R16, [R1+0xb8] ;  /* 0x0000b80001107983 */ /* 0x002ee80000100800 */
[----:B------:R-:W3:Y:S01]  /*5870*/  LDL R9, [R1+0x50] ;  /* 0x0000500001097983 */ /* 0x000ee20000100800 */
[----:B-----5:R-:W-:-:S02]  /*5880*/  ISETP.GE.AND P0, PT, R3, c[0x0][0x1d4], PT ;  /* 0x0000750003007a0c */ /* 0x020fc40003f06270 */
[----:B--2---:R-:W-:-:S05]  /*5890*/  IADD3 R2, P1, R0, R2, RZ ;  /* 0x0000000200027210 */ /* 0x004fca0007f3e0ff */
[----:B----4-:R-:W-:-:S06]  /*58a0*/  IMAD.X R3, R4, 0x1, R40, P1 ;  /* 0x0000000104037824 */ /* 0x010fcc00008e0628 */
[----:B------:R-:W-:Y:S01]  /*58b0*/  @!PT LDS RZ, [RZ] ;  /* 0x00000000fffff984 */ /* 0x000fe20000000800 */
[----:B------:R-:W-:Y:S01]  /*58c0*/  @!PT LDS RZ, [RZ] ;  /* 0x00000000fffff984 */ /* 0x000fe20000000800 */
[----:B------:R-:W-:Y:S01]  /*58d0*/  @!PT LDS RZ, [RZ] ;  /* 0x00000000fffff984 */ /* 0x000fe20000000800 */
[----:B---3--:R1:W-:Y:S01]  /*58e0*/  LDGSTS.E.BYPASS.LTC128B.128 [R8+0x14080], [R2.64], !P0 ;  /* 0x1408000002087fae */ /* 0x0083e2000c101d46 */
[----:B------:R-:W-:Y:S02]  /*58f0*/  ISETP.GE.AND P0, PT, R39, c[0x0][0x1d4], PT ;  /* 0x0000750027007a0c */ /* 0x000fe40003f06270 */
[----:B-1----:R-:W-:-:S05]  /*5900*/  IADD3 R2, P1, R0, R38, RZ ;  /* 0x0000002600027210 */ /* 0x002fca0007f3e0ff */
[----:B------:R-:W-:-:S06]  /*5910*/  IMAD.X R3, R4, 0x1, R37, P1 ;  /* 0x0000000104037824 */ /* 0x000fcc00008e0625 */
[----:B------:R1:W-:Y:S01]  /*5920*/  LDGSTS.E.BYPASS.LTC128B.128 [R8+0x15880], [R2.64], !P0 ;  /* 0x1588000002087fae */ /* 0x0003e2000c101d46 */
[----:B------:R-:W-:Y:S02]  /*5930*/  ISETP.GE.AND P0, PT, R36, c[0x0][0x1d4], PT ;  /* 0x0000750024007a0c */ /* 0x000fe40003f06270 */
[----:B-1----:R-:W-:-:S05]  /*5940*/  IADD3 R2, P1, R0, R19, RZ ;  /* 0x0000001300027210 */ /* 0x002fca0007f3e0ff */
[----:B------:R-:W-:-:S06]  /*5950*/  IMAD.X R3, R4, 0x1, R18, P1 ;  /* 0x0000000104037824 */ /* 0x000fcc00008e0612 */
[----:B------:R1:W-:Y:S01]  /*5960*/  LDGSTS.E.BYPASS.LTC128B.128 [R8+0x17080], [R2.64], !P0 ;  /* 0x1708000002087fae */ /* 0x0003e2000c101d46 */
[----:B------:R-:W-:Y:S02]  /*5970*/  ISETP.GE.AND P0, PT, R17, c[0x0][0x1d4], PT ;  /* 0x0000750011007a0c */ /* 0x000fe40003f06270 */
[----:B-1----:R-:W-:-:S05]  /*5980*/  IADD3 R2, P1, R0, R16, RZ ;  /* 0x0000001000027210 */ /* 0x002fca0007f3e0ff */
[----:B------:R-:W-:-:S06]  /*5990*/  IMAD.X R3, R4, 0x1, R9, P1 ;  /* 0x0000000104037824 */ /* 0x000fcc00008e0609 */
[----:B------:R1:W-:Y:S02]  /*59a0*/  LDGSTS.E.BYPASS.LTC128B.128 [R8+0x18880], [R2.64], !P0 ;  /* 0x1888000002087fae */ /* 0x0003e4000c101d46 */
.L_x_487:
[----:B------:R-:W-:Y:S05]  /*59b0*/  BSYNC B0 ;  /* 0x0000000000007941 */ /* 0x000fea0003800000 */
.L_x_486:
[----:B------:R-:W-:Y:S01]  /*59c0*/  ISETP.GE.AND P0, PT, R7, 0x21, PT ;  /* 0x000000210700780c */ /* 0x000fe20003f06270 */
[----:B------:R-:W-:Y:S06]  /*59d0*/  BRA.DIV ~URZ, `(.L_x_488) ;  /* 0x000149527f007947 */ /* 0x000fec000b800000 */
[----:B---3--:R3:W2:Y:S04]  /*59e0*/  SHFL.IDX PT, R4, R5, 0x1, 0x181f ;  /* 0x00381f0005047f89 */ /* 0x0086a800000e0000 */
[----:B-1----:R3:W1:Y:S02]  /*59f0*/  SHFL.IDX PT, R0, R6, 0x1, 0x181f ;  /* 0x00381f0006007f89 */ /* 0x00266400000e0000 */
.L_x_640:
[----:B------:R-:W-:Y:S05]  /*5a00*/  @!P0 BRA `(.L_x_483) ;  /* 0x0000020000008947 */ /* 0x000fea0003800000 */
        /* <DEDUP_REMOVED lines=14> */
[----:B-1-3--:R-:W-:-:S05]  /*5af0*/  IADD3 R2, P1, R0, R2, RZ ;  /* 0x0000000200027210 */ /* 0x00afca0007f3e0ff */
[----:B----4-:R-:W-:-:S06]  /*5b00*/  IMAD.X R3, R4, 0x1, R37, P1 ;  /* 0x0000000104037824 */ /* 0x010fcc00008e0625 */
[----:B------:R-:W-:Y:S01]  /*5b10*/  @!PT LDS RZ, [RZ] ;  /* 0x00000000fffff984 */ /* 0x000fe20000000800 */
[----:B------:R-:W-:Y:S01]  /*5b20*/  @!PT LDS RZ, [RZ] ;  /* 0x00000000fffff984 */ /* 0x000fe20000000800 */
[----:B------:R-:W-:Y:S01]  /*5b30*/  @!PT LDS RZ, [RZ] ;  /* 0x00000000fffff984 */ /* 0x000fe20000000800 */
[----:B--2---:R1:W-:Y:S01]  /*5b40*/  LDGSTS.E.BYPASS.LTC128B.128 [R5+0x15080], [R2.64], !P0 ;  /* 0x1508000002057fae */ /* 0x0043e2000c101d46 */
        /* <DEDUP_REMOVED lines=12> */
.L_x_483:
[----:B-1234-:R-:W-:Y:S05]  /*5c10*/  BSYNC B1 ;  /* 0x0000000000017941 */ /* 0x01efea0003800000 */
.L_x_482:
[----:B------:R-:W2:Y:S01]  /*5c20*/  LDL R2, [R1+0xb0] ;  /* 0x0000b00001027983 */ /* 0x000ea20000100800 */
[----:B------:R-:W-:-:S03]  /*5c30*/  IMAD.MOV.U32 R4, RZ, RZ, c[0x0][0x2c4] ;  /* 0x0000b100ff047624 */ /* 0x000fc600078e00ff */
[----:B------:R-:W2:Y:S04]  /*5c40*/  LDL R0, [R1+0xb4] ;  /* 0x0000b40001007983 */ /* 0x000ea80000100800 */
[----:B------:R-:W3:Y:S04]  /*5c50*/  LDL R3, [R1+0x7c] ;  /* 0x00007c0001037983 */ /* 0x000ee80000100800 */
[----:B------:R-:W4:Y:S01]  /*5c60*/  LDL R5, [R1+0x74] ;  /* 0x0000740001057983 */ /* 0x000f220000100800 */
[----:B------:R-:W-:Y:S01]  /*5c70*/  ISETP.NE.AND P0, PT, R4, 0x1, PT ;  /* 0x000000010400780c */ /* 0x000fe20003f05270 */
[----:B------:R-:W-:-:S02]  /*5c80*/  ULDC UR4, c[0x0][0x324] ;  /* 0x0000c90000047ab9 */ /* 0x000fc40000000800 */
[----:B------:R-:W-:Y:S01]  /*5c90*/  ULOP3.LUT UR4, URZ, UR4, URZ, 0x33, !UPT ;  /* 0x000000043f047292 */ /* 0x000fe2000f8e333f */
[----:B------:R-:W0:Y:S01]  /*5ca0*/  LDGDEPBAR ;  /* 0x00000000000079af */ /* 0x000e220000000000 */
[----:B--2---:R-:W-:-:S08]  /*5cb0*/  IMAD.IADD R0, R0, 0x1, R2 ;  /* 0x0000000100007824 */ /* 0x004fd000078e0202 */
[----:B------:R-:W-:-:S04]  /*5cc0*/  @P0 IMAD.HI.U32 R2, R0, c[0x0][0x2c8], RZ ;  /* 0x0000b20000020a27 */ /* 0x000fc800078e00ff */
[----:B------:R-:W-:Y:S01]  /*5cd0*/  IMAD.MOV.U32 R4, RZ, RZ, R0 ;  /* 0x000000ffff047224 */ /* 0x000fe200078e0000 */
[----:B---3--:R-:W-:-:S04]  /*5ce0*/  IADD3 R0, -R3, 0x1, R56 ;  /* 0x0000000103007810 */ /* 0x008fc80007ffe138 */
[----:B----4-:R-:W-:Y:S01]  /*5cf0*/  IADD3 R0, R0, -R5, RZ ;  /* 0x8000000500007210 */ /* 0x010fe20007ffe0ff */
[----:B------:R-:W-:-:S03]  /*5d00*/  IMAD.IADD R7, R56, 0x1, -R3 ;  /* 0x0000000138077824 */ /* 0x000fc600078e0a03 */
[C---:B------:R-:W-:Y:S02]  /*5d10*/  IADD3 R6, R0.reuse, UR4, RZ ;  /* 0x0000000400067c10 */ /* 0x040fe4000fffe0ff */
[----:B------:R-:W-:Y:S02]  /*5d20*/  @P0 SHF.R.U32.HI R4, RZ, c[0x0][0x2cc], R2 ;  /* 0x0000b300ff040a19 */ /* 0x000fe40000011602 */
[----:B------:R-:W-:Y:S02]  /*5d30*/  IADD3 R5, R0, c[0x0][0x328], RZ ;  /* 0x0000ca0000057a10 */ /* 0x000fe40007ffe0ff */
[----:B------:R-:W-:Y:S01]  /*5d40*/  IADD3 R8, -R3, R12, RZ ;  /* 0x0000000c03087210 */ /* 0x000fe20007ffe1ff */
[----:B------:R-:W-:Y:S05]  /*5d50*/  BRA.DIV ~URZ, `(.L_x_489) ;  /* 0x000146e27f007947 */ /* 0x000fea000b800000 */
[----:B------:R1:W2:Y:S02]  /*5d60*/  SHFL.IDX PT, R3, R4, RZ, 0x1c1f ;  /* 0x001c1fff04037589 */ /* 0x0002a400000e0000 */
.L_x_641:
[----:B------:R-:W-:Y:S01]  /*5d70*/  IMAD.MOV.U32 R0, RZ, RZ, c[0x0][0x32c] ;  /* 0x0000cb00ff007624 */ /* 0x000fe200078e00ff */
[----:B--2---:R-:W-:-:S04]  /*5d80*/  IADD3 R2, R5, R3, RZ ;  /* 0x0000000305027210 */ /* 0x004fc80007ffe0ff */
[----:B------:R-:W-:Y:S01]  /*5d90*/  ISETP.GE.AND P0, PT, R0, 0x1, PT ;  /* 0x000000010000780c */ /* 0x000fe20003f06270 */
[----:B------:R-:W-:Y:S01]  /*5da0*/  IMAD.IADD R0, R6, 0x1, R3 ;  /* 0x0000000106007824 */ /* 0x000fe200078e0203 */
[----:B------:R-:W-:-:S11]  /*5db0*/  IMNMX R2, R7, R2, PT ;  /* 0x0000000207027217 */ /* 0x000fd60003800200 */
[----:B------:R-:W-:Y:S05]  /*5dc0*/  @!P0 BRA `(.L_x_490) ;  /* 0x0000016000008947 */ /* 0x000fea0003800000 */
[----:B------:R-:W2:Y:S04]  /*5dd0*/  LDL R16, [R1+0x78] ;  /* 0x0000780001107983 */ /* 0x000ea80000100800 */
[----:B------:R-:W2:Y:S01]  /*5de0*/  LDL R9, [R1+0x74] ;  /* 0x0000740001097983 */ /* 0x000ea20000100800 */
[----:B------:R-:W-:Y:S01]  /*5df0*/  BSSY B0, `(.L_x_491) ;  /* 0x000000f000007945 */ /* 0x000fe20003800000 */
[----:B--2---:R-:W-:-:S04]  /*5e00*/  IADD3 R3, -R9, R16, R3 ;  /* 0x0000001009037210 */ /* 0x004fc80007ffe103 */
[----:B------:R-:W-:-:S13]  /*5e10*/  ISETP.GT.AND P0, PT, R3, -0x1, PT ;  /* 0xffffffff0300780c */ /* 0x000fda0003f04270 */
[----:B------:R-:W-:Y:S05]  /*5e20*/  @P0 BRA `(.L_x_492) ;  /* 0x0000007000000947 */ /* 0x000fea0003800000 */
[----:B------:R-:W-:Y:S01]  /*5e30*/  IMAD.MOV.U32 R9, RZ, RZ, 0x1 ;  /* 0x00000001ff097424 */ /* 0x000fe200078e00ff */
[----:B------:R-:W-:-:S04]  /*5e40*/  LOP3.LUT R3, RZ, R3, RZ, 0x33, !PT ;  /* 0x00000003ff037212 */ /* 0x000fc800078e33ff */
[----:B------:R-:W-:-:S13]  /*5e50*/  ISETP.NE.AND P0, PT, R9, c[0x0][0x32c], PT ;  /* 0x0000cb0009007a0c */ /* 0x000fda0003f05270 */
[----:B------:R-:W-:-:S05]  /*5e60*/  @P0 IMAD.HI.U32 R9, R3, c[0x0][0x330], RZ ;  /* 0x0000cc0003090a27 */ /* 0x000fca00078e00ff */
[----:B------:R-:W-:-:S04]  /*5e70*/  @P0 SHF.R.U32.HI R3, RZ, c[0x0][0x334], R9 ;  /* 0x0000cd00ff030a19 */ /* 0x000fc80000011609 */
[----:B------:R-:W-:Y:S01]  /*5e80*/  LOP3.LUT R3, RZ, R3, RZ, 0x33, !PT ;  /* 0x00000003ff037212 */ /* 0x000fe200078e33ff */
[----:B------:R-:W-:Y:S05]  /*5e90*/  BRA `(.L_x_493) ;  /* 0x0000004000007947 */ /* 0x000fea0003800000 */
.L_x_492:
[----:B------:R-:W-:-:S04]  /*5ea0*/  MOV R9, 0x1 ;  /* 0x0000000100097802 */ /* 0x000fc80000000f00 */
[----:B------:R-:W-:-:S13]  /*5eb0*/  ISETP.NE.AND P0, PT, R9, c[0x0][0x32c], PT ;  /* 0x0000cb0009007a0c */ /* 0x000fda0003f05270 */
[----:B------:R-:W-:-:S05]  /*5ec0*/  @P0 IMAD.HI.U32 R9, R3, c[0x0][0x330], RZ ;  /* 0x0000cc0003090a27 */ /* 0x000fca00078e00ff */
[----:B------:R-:W-:Y:S02]  /*5ed0*/  @P0 SHF.R.U32.HI R3, RZ, c[0x0][0x334], R9 ;  /* 0x0000cd00ff030a19 */ /* 0x000fe40000011609 */
.L_x_493:
[----:B------:R-:W-:Y:S05]  /*5ee0*/  BSYNC B0 ;  /* 0x0000000000007941 */ /* 0x000fea0003800000 */
.L_x_491:
[----:B------:R-:W-:-:S05]  /*5ef0*/  IMAD R3, R3, c[0x0][0x32c], R8 ;  /* 0x0000cb0003037a24 */ /* 0x000fca00078e0208 */
[----:B------:R-:W-:Y:S02]  /*5f00*/  IADD3 R9, R3, c[0x0][0x32c], RZ ;  /* 0x0000cb0003097a10 */ /* 0x000fe40007ffe0ff */
[----:B------:R-:W-:Y:S02]  /*5f10*/  IMNMX R0, R0, R3, !PT ;  /* 0x0000000300007217 */ /* 0x000fe40007800200 */
[----:B------:R-:W-:Y:S02]  /*5f20*/  IMNMX R2, R2, R9, PT ;  /* 0x0000000902027217 */ /* 0x000fe40003800200 */
.L_x_490:
[----:B------:R-:W2:Y:S01]  /*5f30*/  LDL.LU R3, [R1+0x18] ;  /* 0x0000180001037983 */ /* 0x000ea20000300800 */
[C---:B------:R-:W-:Y:S02]  /*5f40*/  ISETP.GE.AND P0, PT, R12.reuse, 0x2, PT ;  /* 0x000000020c00780c */ /* 0x040fe40003f06270 */
[C---:B------:R-:W-:Y:S02]  /*5f50*/  ISETP.GE.AND P1, PT, R12.reuse, 0x9, PT ;  /* 0x000000090c00780c */ /* 0x040fe40003f26270 */
[C---:B------:R-:W-:Y:S02]  /*5f60*/  ISETP.GE.AND P6, PT, R12.reuse, 0x12, PT ;  /* 0x000000120c00780c */ /* 0x040fe40003fc6270 */
[----:B------:R-:W-:-:S02]  /*5f70*/  ISETP.GE.AND P5, PT, R12, 0x19, PT ;  /* 0x000000190c00780c */ /* 0x000fc40003fa6270 */
[C---:B------:R-:W-:Y:S02]  /*5f80*/  ISETP.GE.AND P4, PT, R12.reuse, 0x1a, PT ;  /* 0x0000001a0c00780c */ /* 0x040fe40003f86270 */
[C---:B------:R-:W-:Y:S02]  /*5f90*/  ISETP.GE.AND P3, PT, R12.reuse, 0x21, PT ;  /* 0x000000210c00780c */ /* 0x040fe40003f66270 */
[----:B------:R-:W-:Y:S02]  /*5fa0*/  ISETP.GE.AND P2, PT, R12, 0x22, PT ;  /* 0x000000220c00780c */ /* 0x000fe40003f46270 */
[----:B--2---:R-:W-:-:S04]  /*5fb0*/  LOP3.LUT R3, R3, 0xfffffff7, RZ, 0xc0, !PT ;  /* 0xfffffff703037812 */ /* 0x004fc800078ec0ff */
[----:B------:R-:W-:Y:S02]  /*5fc0*/  @P0 LOP3.LUT R3, R3, 0x8, RZ, 0xfc, !PT ;  /* 0x0000000803030812 */ /* 0x000fe400078efcff */
[----:B------:R-:W-:Y:S02]  /*5fd0*/  ISETP.GT.AND P0, PT, R0, 0x1, !P0 ;  /* 0x000000010000780c */ /* 0x000fe40004704270 */
[----:B------:R-:W-:Y:S02]  /*5fe0*/  LOP3.LUT R3, R3, 0xfffffffb, RZ, 0xc0, !PT ;  /* 0xfffffffb03037812 */ /* 0x000fe400078ec0ff */
[----:B------:R-:W-:Y:S02]  /*5ff0*/  ISETP.LT.OR P0, PT, R2, 0x2, P0 ;  /* 0x000000020200780c */ /* 0x000fe40000701670 */
[----:B------:R-:W-:Y:S02]  /*6000*/  @P1 LOP3.LUT R3, R3, 0x4, RZ, 0xfc, !PT ;  /* 0x0000000403031812 */ /* 0x000fe400078efcff */
[----:B------:R-:W-:-:S02]  /*6010*/  FSEL R15, R15, -INF , !P0 ;  /* 0xff8000000f0f7808 */ /* 0x000fc40004000000 */
[----:B------:R-:W-:Y:S02]  /*6020*/  ISETP.GT.AND P0, PT, R0, 0x8, !P1 ;  /* 0x000000080000780c */ /* 0x000fe40004f04270 */
[----:B------:R-:W-:Y:S02]  /*6030*/  ISETP.GE.AND P1, PT, R12, 0xa, PT ;  /* 0x0000000a0c00780c */ /* 0x000fe40003f26270 */
[----:B------:R-:W-:Y:S02]  /*6040*/  ISETP.LT.OR P0, PT, R2, 0x9, P0 ;  /* 0x000000090200780c */ /* 0x000fe40000701670 */
[----:B------:R-:W-:Y:S02]  /*6050*/  LOP3.LUT R3, R3, 0xfffffffd, RZ, 0xc0, !PT ;  /* 0xfffffffd03037812 */ /* 0x000fe400078ec0ff */
[----:B------:R-:W-:Y:S02]  /*6060*/  FSEL R16, R31, -INF , !P0 ;  /* 0xff8000001f107808 */ /* 0x000fe40004000000 */
[----:B------:R-:W-:-:S04]  /*6070*/  ISETP.GT.AND P0, PT, R0, 0x9, !P1 ;  /* 0x000000090000780c */ /* 0x000fc80004f04270 */
[----:B------:R-:W-:Y:S02]  /*6080*/  ISETP.LT.OR P0, PT, R2, 0xa, P0 ;  /* 0x0000000a0200780c */ /* 0x000fe40000701670 */
[----:B------:R-:W-:Y:S02]  /*6090*/  @P1 LOP3.LUT R3, R3, 0x2, RZ, 0xfc, !PT ;  /* 0x0000000203031812 */ /* 0x000fe400078efcff */
[----:B------:R-:W-:Y:S02]  /*60a0*/  ISETP.GE.AND P1, PT, R12, 0x11, PT ;  /* 0x000000110c00780c */ /* 0x000fe40003f26270 */
[----:B------:R-:W-:Y:S02]  /*60b0*/  FSEL R17, R30, -INF , !P0 ;  /* 0xff8000001e117808 */ /* 0x000fe40004000000 */
[----:B------:R-:W-:Y:S02]  /*60c0*/  ISETP.GT.AND P0, PT, R0, 0x10, !P1 ;  /* 0x000000100000780c */ /* 0x000fe40004f04270 */
[----:B------:R-:W-:-:S02]  /*60d0*/  LOP3.LUT R3, R3, 0xfffffffe, RZ, 0xc0, !PT ;  /* 0xfffffffe03037812 */ /* 0x000fc400078ec0ff */
[----:B------:R-:W-:-:S04]  /*60e0*/  ISETP.LT.OR P0, PT, R2, 0x11, P0 ;  /* 0x000000110200780c */ /* 0x000fc80000701670 */
[----:B------:R-:W-:Y:S02]  /*60f0*/  FSEL R18, R28, -INF , !P0 ;  /* 0xff8000001c127808 */ /* 0x000fe40004000000 */
[----:B------:R-:W-:Y:S02]  /*6100*/  ISETP.GT.AND P0, PT, R0, 0x11, !P6 ;  /* 0x000000110000780c */ /* 0x000fe40007704270 */
[----:B------:R-:W-:Y:S02]  /*6110*/  @P1 LOP3.LUT R3, R3, 0x1, RZ, 0xfc, !PT ;  /* 0x0000000103031812 */ /* 0x000fe400078efcff */
[----:B------:R-:W-:Y:S02]  /*6120*/  ISETP.LT.OR P0, PT, R2, 0x12, P0 ;  /* 0x000000120200780c */ /* 0x000fe40000701670 */
[----:B------:R-:W-:Y:S02]  /*6130*/  ISETP.GE.AND P1, PT, R12, 0x29, PT ;  /* 0x000000290c00780c */ /* 0x000fe40003f26270 */
[----:B------:R-:W-:-:S02]  /*6140*/  FSEL R19, R27, -INF , !P0 ;  /* 0xff8000001b137808 */ /* 0x000fc40004000000 */
[----:B------:R-:W-:Y:S02]  /*6150*/  ISETP.GT.AND P0, PT, R0, 0x18, !P5 ;  /* 0x000000180000780c */ /* 0x000fe40006f04270 */
[----:B------:R-:W-:Y:S02]  /*6160*/  LOP3.LUT R3, R3, 0xffffffef, RZ, 0xc0, !PT ;  /* 0xffffffef03037812 */ /* 0x000fe400078ec0ff */
[----:B------:R-:W-:-:S04]  /*6170*/  ISETP.LT.OR P0, PT, R2, 0x19, P0 ;  /* 0x000000190200780c */ /* 0x000fc80000701670 */
[----:B------:R-:W-:Y:S02]  /*6180*/  FSEL R20, R20, -INF , !P0 ;  /* 0xff80000014147808 */ /* 0x000fe40004000000 */
[----:B------:R-:W-:Y:S02]  /*6190*/  ISETP.GT.AND P0, PT, R0, 0x19, !P4 ;  /* 0x000000190000780c */ /* 0x000fe40006704270 */
[----:B------:R-:W-:Y:S02]  /*61a0*/  @P1 LOP3.LUT R3, R3, 0x10, RZ, 0xfc, !PT ;  /* 0x0000001003031812 */ /* 0x000fe400078efcff */
[----:B------:R-:W-:Y:S02]  /*61b0*/  ISETP.LT.OR P0, PT, R2, 0x1a, P0 ;  /* 0x0000001a0200780c */ /* 0x000fe40000701670 */
[----:B------:R-:W-:Y:S02]  /*61c0*/  LOP3.LUT R3, R3, 0xffffffdf, RZ, 0xc0, !PT ;  /* 0xffffffdf03037812 */ /* 0x000fe400078ec0ff */
[----:B------:R-:W-:-:S02]  /*61d0*/  FSEL R21, R21, -INF , !P0 ;  /* 0xff80000015157808 */ /* 0x000fc40004000000 */
[----:B------:R-:W-:-:S04]  /*61e0*/  ISETP.GT.AND P0, PT, R0, 0x20, !P3 ;  /* 0x000000200000780c */ /* 0x000fc80005f04270 */
[----:B------:R-:W-:-:S04]  /*61f0*/  ISETP.LT.OR P0, PT, R2, 0x21, P0 ;  /* 0x000000210200780c */ /* 0x000fc80000701670 */
[----:B------:R-:W-:Y:S02]  /*6200*/  FSEL R75, R14, -INF , !P0 ;  /* 0xff8000000e4b7808 */ /* 0x000fe40004000000 */
[----:B------:R-:W-:-:S04]  /*6210*/  ISETP.GT.AND P0, PT, R0, 0x21, !P2 ;  /* 0x000000210000780c */ /* 0x000fc80005704270 */
[----:B------:R-:W-:-:S04]  /*6220*/  ISETP.LT.OR P0, PT, R2, 0x22, P0 ;  /* 0x000000220200780c */ /* 0x000fc80000701670 */
[----:B------:R-:W-:Y:S02]  /*6230*/  FSEL R74, R13, -INF , !P0 ;  /* 0xff8000000d4a7808 */ /* 0x000fe40004000000 */
[----:B------:R-:W-:Y:S02]  /*6240*/  ISETP.GT.AND P0, PT, R0, 0x28, !P1 ;  /* 0x000000280000780c */ /* 0x000fe40004f04270 */
[----:B------:R-:W-:Y:S02]  /*6250*/  ISETP.GE.AND P1, PT, R12, 0x1, PT ;  /* 0x000000010c00780c */ /* 0x000fe40003f26270 */
[----:B------:R-:W-:-:S04]  /*6260*/  ISETP.LT.OR P0, PT, R2, 0x29, P0 ;  /* 0x000000290200780c */ /* 0x000fc80000701670 */
[----:B------:R-:W-:Y:S02]  /*6270*/  FSEL R73, R11, -INF , !P0 ;  /* 0xff8000000b497808 */ /* 0x000fe40004000000 */
[----:B------:R-:W-:-:S04]  /*6280*/  ISETP.GT.AND P0, PT, R0, RZ, !P1 ;  /* 0x000000ff0000720c */ /* 0x000fc80004f04270 */
[----:B------:R-:W-:-:S04]  /*6290*/  ISETP.LT.OR P0, PT, R2, 0x1, P0 ;  /* 0x000000010200780c */ /* 0x000fc80000701670 */
[----:B------:R-:W-:Y:S02]  /*62a0*/  FSEL R11, R45, -INF , !P0 ;  /* 0xff8000002d0b7808 */ /* 0x000fe40004000000 */
[----:B------:R-:W-:-:S13]  /*62b0*/  ISETP.GE.AND P0, PT, R12, 0x2a, PT ;  /* 0x0000002a0c00780c */ /* 0x000fda0003f06270 */
[----:B------:R-:W-:Y:S02]  /*62c0*/  @P0 LOP3.LUT R3, R3, 0x20, RZ, 0xfc, !PT ;  /* 0x0000002003030812 */ /* 0x000fe400078efcff */
[----:B------:R-:W-:-:S03]  /*62d0*/  ISETP.GT.AND P0, PT, R0, 0x29, !P0 ;  /* 0x000000290000780c */ /* 0x000fc60004704270 */
[----:B------:R2:W-:Y:S01]  /*62e0*/  STL [R1+0x18], R3 ;  /* 0x0000180301007387 */ /* 0x0005e20000100800 */
[----:B------:R-:W-:-:S04]  /*62f0*/  ISETP.LT.OR P0, PT, R2, 0x2a, P0 ;  /* 0x0000002a0200780c */ /* 0x000fc80000701670 */
[----:B------:R-:W-:Y:S01]  /*6300*/  FSEL R72, R10, -INF , !P0 ;  /* 0xff8000000a487808 */ /* 0x000fe20004000000 */
[----:B------:R-:W-:Y:S06]  /*6310*/  BRA.DIV ~URZ, `(.L_x_494) ;  /* 0x000141b27f007947 */ /* 0x000fec000b800000 */
[----:B--2---:R2:W3:Y:S02]  /*6320*/  SHFL.IDX PT, R3, R4, 0x1, 0x1c1f ;  /* 0x003c1f0004037f89 */ /* 0x0044e400000e0000 */
.L_x_642:
[----:B------:R-:W-:Y:S01]  /*6330*/  IMAD.MOV.U32 R0, RZ, RZ, c[0x0][0x32c] ;  /* 0x0000cb00ff007624 */ /* 0x000fe200078e00ff */
[----:B---3--:R-:W-:-:S04]  /*6340*/  IADD3 R2, R5, R3, RZ ;  /* 0x0000000305027210 */ /* 0x008fc80007ffe0ff */
[----:B------:R-:W-:Y:S01]  /*6350*/  ISETP.GE.AND P0, PT, R0, 0x1, PT ;  /* 0x000000010000780c */ /* 0x000fe20003f06270 */
[----:B------:R-:W-:Y:S01]  /*6360*/  IMAD.IADD R0, R6, 0x1, R3 ;  /* 0x0000000106007824 */ /* 0x000fe200078e0203 */
[----:B------:R-:W-:-:S11]  /*6370*/  IMNMX R2, R7, R2, PT ;  /* 0x0000000207027217 */ /* 0x000fd60003800200 */
[----:B------:R-:W-:Y:S05]  /*6380*/  @!P0 BRA `(.L_x_495) ;  /* 0x0000016000008947 */ /* 0x000fea0003800000 */
[----:B------:R-:W3:Y:S04]  /*6390*/  LDL R9, [R1+0x78] ;  /* 0x0000780001097983 */ /* 0x000ee80000100800 */
[----:B-12---:R-:W3:Y:S01]  /*63a0*/  LDL R4, [R1+0x74] ;  /* 0x0000740001047983 */ /* 0x006ee20000100800 */
[----:B------:R-:W-:Y:S01]  /*63b0*/  BSSY B0, `(.L_x_496) ;  /* 0x000000f000007945 */ /* 0x000fe20003800000 */
[----:B---3--:R-:W-:-:S04]  /*63c0*/  IADD3 R3, -R4, R9, R3 ;  /* 0x0000000904037210 */ /* 0x008fc80007ffe103 */
        /* <DEDUP_REMOVED lines=9> */
.L_x_497:
[----:B------:R-:W-:-:S04]  /*6460*/  MOV R4, 0x1 ;  /* 0x0000000100047802 */ /* 0x000fc80000000f00 */
[----:B------:R-:W-:-:S13]  /*6470*/  ISETP.NE.AND P0, PT, R4, c[0x0][0x32c], PT ;  /* 0x0000cb0004007a0c */ /* 0x000fda0003f05270 */
[----:B------:R-:W-:-:S05]  /*6480*/  @P0 IMAD.HI.U32 R4, R3, c[0x0][0x330], RZ ;  /* 0x0000cc0003040a27 */ /* 0x000fca00078e00ff */
[----:B------:R-:W-:Y:S02]  /*6490*/  @P0 SHF.R.U32.HI R3, RZ, c[0x0][0x334], R4 ;  /* 0x0000cd00ff030a19 */ /* 0x000fe40000011604 */
.L_x_498:
[----:B------:R-:W-:Y:S05]  /*64a0*/  BSYNC B0 ;  /* 0x0000000000007941 */ /* 0x000fea0003800000 */
.L_x_496:
[----:B------:R-:W-:-:S05]  /*64b0*/  IMAD R3, R3, c[0x0][0x32c], R8 ;  /* 0x0000cb0003037a24 */ /* 0x000fca00078e0208 */
[----:B------:R-:W-:Y:S02]  /*64c0*/  IADD3 R4, R3, c[0x0][0x32c], RZ ;  /* 0x0000cb0003047a10 */ /* 0x000fe40007ffe0ff */
[----:B------:R-:W-:Y:S02]  /*64d0*/  IMNMX R0, R0, R3, !PT ;  /* 0x0000000300007217 */ /* 0x000fe40007800200 */
[----:B------:R-:W-:Y:S02]  /*64e0*/  IMNMX R2, R2, R4, PT ;  /* 0x0000000402027217 */ /* 0x000fe40003800200 */
.L_x_495:
[----:B------:R-:W3:Y:S02]  /*64f0*/  LDL R3, [R1+0x18] ;  /* 0x0000180001037983 */ /* 0x000ee40000100800 */
[----:B---3--:R-:W-:-:S04]  /*6500*/  LOP3.LUT P0, RZ, R3, 0x8, RZ, 0xc0, !PT ;  /* 0x0000000803ff7812 */ /* 0x008fc8000780c0ff */
[----:B------:R-:W-:-:S04]  /*6510*/  ISETP.GT.AND P0, PT, R0, 0x1, !P0 ;  /* 0x000000010000780c */ /* 0x000fc80004704270 */
[----:B------:R-:W-:-:S04]  /*6520*/  ISETP.LT.OR P0, PT, R2, 0x2, P0 ;  /* 0x000000020200780c */ /* 0x000fc80000701670 */
[----:B------:R-:W-:Y:S02]  /*6530*/  FSEL R6, R44, -INF , !P0 ;  /* 0xff8000002c067808 */ /* 0x000fe40004000000 */
[----:B------:R-:W-:-:S04]  /*6540*/  LOP3.LUT P0, RZ, R3, 0x4, RZ, 0xc0, !PT ;  /* 0x0000000403ff7812 */ /* 0x000fc8000780c0ff */
        /* <DEDUP_REMOVED lines=11> */
[----:B------:R-:W-:Y:S02]  /*6600*/  ISETP.GT.AND P0, PT, R0, 0x11, !P6 ;  /* 0x000000110000780c */ /* 0x000fe40007704270 */
[----:B------:R-:W-:Y:S02]  /*6610*/  LOP3.LUT P6, RZ, R3, 0x20, RZ, 0xc0, !PT ;  /* 0x0000002003ff7812 */ /* 0x000fe400078cc0ff */
[----:B------:R-:W-:-:S04]  /*6620*/  ISETP.LT.OR P0, PT, R2, 0x12, P0 ;  /* 0x000000120200780c */ /* 0x000fc80000701670 */
[----:B------:R-:W-:Y:S02]  /*6630*/  FSEL R14, R32, -INF , !P0 ;  /* 0xff800000200e7808 */ /* 0x000fe40004000000 */
[----:B------:R-:W-:Y:S02]  /*6640*/  ISETP.GT.AND P0, PT, R0, 0x18, !P5 ;  /* 0x000000180000780c */ /* 0x000fe40006f04270 */
[----:B------:R-:W-:Y:S02]  /*6650*/  LOP3.LUT P5, RZ, R3, 0x10, RZ, 0xc0, !PT ;  /* 0x0000001003ff7812 */ /* 0x000fe400078ac0ff */
[----:B------:R-:W-:-:S04]  /*6660*/  ISETP.LT.OR P0, PT, R2, 0x19, P0 ;  /* 0x000000190200780c */ /* 0x000fc80000701670 */
[----:B------:R-:W-:Y:S02]  /*6670*/  FSEL R13, R29, -INF , !P0 ;  /* 0xff8000001d0d7808 */ /* 0x000fe40004000000 */
[----:B------:R-:W-:-:S04]  /*6680*/  ISETP.GT.AND P0, PT, R0, 0x19, !P4 ;  /* 0x000000190000780c */ /* 0x000fc80006704270 */
        /* <DEDUP_REMOVED lines=8> */
[C---:B------:R-:W-:Y:S02]  /*6710*/  ISETP.GT.AND P0, PT, R0.reuse, RZ, !P1 ;  /* 0x000000ff0000720c */ /* 0x040fe40004f04270 */
[----:B------:R-:W-:Y:S02]  /*6720*/  ISETP.GT.AND P1, PT, R0, 0x28, !P5 ;  /* 0x000000280000780c */ /* 0x000fe40006f24270 */
[C---:B------:R-:W-:Y:S02]  /*6730*/  ISETP.LT.OR P0, PT, R2.reuse, 0x1, P0 ;  /* 0x000000010200780c */ /* 0x040fe40000701670 */
[----:B------:R-:W-:Y:S02]  /*6740*/  ISETP.LT.OR P1, PT, R2, 0x29, P1 ;  /* 0x000000290200780c */ /* 0x000fe40000f21670 */
[----:B------:R-:W-:-:S02]  /*6750*/  FSEL R7, R46, -INF , !P0 ;  /* 0xff8000002e077808 */ /* 0x000fc40004000000 */
[----:B------:R-:W-:Y:S02]  /*6760*/  ISETP.GT.AND P0, PT, R0, 0x29, !P6 ;  /* 0x000000290000780c */ /* 0x000fe40007704270 */
[----:B------:R-:W-:Y:S02]  /*6770*/  FMNMX.FTZ R0, R11, R15, !PT ;  /* 0x0000000f0b007209 */ /* 0x000fe40007810000 */
[----:B------:R-:W-:Y:S02]  /*6780*/  ISETP.LT.OR P0, PT, R2, 0x2a, P0 ;  /* 0x0000002a0200780c */ /* 0x000fe40000701670 */
[----:B------:R-:W-:Y:S02]  /*6790*/  FMNMX.FTZ R2, R7, R6, !PT ;  /* 0x0000000607027209 */ /* 0x000fe40007810000 */
[----:B------:R-:W-:Y:S02]  /*67a0*/  FMNMX.FTZ R0, R16, R0, !PT ;  /* 0x0000000010007209 */ /* 0x000fe40007810000 */
[----:B------:R-:W-:-:S02]  /*67b0*/  FMNMX.FTZ R2, R10, R2, !PT ;  /* 0x000000020a027209 */ /* 0x000fc40007810000 */
[----:B------:R-:W-:Y:S02]  /*67c0*/  FMNMX.FTZ R0, R17, R0, !PT ;  /* 0x0000000011007209 */ /* 0x000fe40007810000 */
[----:B------:R-:W-:Y:S02]  /*67d0*/  FMNMX.FTZ R2, R9, R2, !PT ;  /* 0x0000000209027209 */ /* 0x000fe40007810000 */
[----:B------:R-:W-:Y:S02]  /*67e0*/  FMNMX.FTZ R0, R18, R0, !PT ;  /* 0x0000000012007209 */ /* 0x000fe40007810000 */
        /* <DEDUP_REMOVED lines=9> */
[----:B------:R-:W-:Y:S02]  /*6880*/  FSEL R69, R26, -INF , !P1 ;  /* 0xff8000001a457808 */ /* 0x000fe40004800000 */
[----:B------:R-:W-:Y:S02]  /*6890*/  FMNMX.FTZ R0, R74, R0, !PT ;  /* 0x000000004a007209 */ /* 0x000fe40007810000 */
[----:B------:R-:W-:Y:S02]  /*68a0*/  FMNMX.FTZ R2, R70, R2, !PT ;  /* 0x0000000246027209 */ /* 0x000fe40007810000 */
[----:B------:R-:W-:Y:S02]  /*68b0*/  FSEL R68, R25, -INF , !P0 ;  /* 0xff80000019447808 */ /* 0x000fe40004000000 */
[----:B------:R-:W-:Y:S02]  /*68c0*/  FMNMX.FTZ R0, R73, R0, !PT ;  /* 0x0000000049007209 */ /* 0x000fe40007810000 */
[----:B------:R-:W-:-:S02]  /*68d0*/  FMNMX.FTZ R2, R69, R2, !PT ;  /* 0x0000000245027209 */ /* 0x000fc40007810000 */
[----:B-12---:R-:W-:Y:S02]  /*68e0*/  FMNMX.FTZ R4, R72, R0, !PT ;  /* 0x0000000048047209 */ /* 0x006fe40007810000 */
[----:B------:R-:W-:Y:S01]  /*68f0*/  FMNMX.FTZ R5, R68, R2, !PT ;  /* 0x0000000244057209 */ /* 0x000fe20007810000 */
[----:B------:R-:W-:Y:S05]  /*6900*/  BRA.DIV ~URZ, `(.L_x_499) ;  /* 0x00013c527f007947 */ /* 0x000fea000b800000 */
[----:B------:R1:W2:Y:S02]  /*6910*/  SHFL.BFLY PT, R0, R4, 0x2, 0x1f ;  /* 0x0c401f0004007f89 */ /* 0x0002a400000e0000 */
.L_x_643:
[----:B-12---:R-:W-:Y:S01]  /*6920*/  FMNMX.FTZ R4, R4, R0, !PT ;  /* 0x0000000004047209 */ /* 0x006fe20007810000 */
[----:B------:R-:W-:Y:S05]  /*6930*/  BRA.DIV ~URZ, `(.L_x_500) ;  /* 0x00013c627f007947 */ /* 0x000fea000b800000 */
[----:B------:R-:W1:Y:S02]  /*6940*/  SHFL.BFLY PT, R0, R5, 0x2, 0x1f ;  /* 0x0c401f0005007f89 */ /* 0x000e6400000e0000 */
[----:B-1----:R-:W-:Y:S02]  /*6950*/  FMNMX.FTZ R5, R5, R0, !PT ;  /* 0x0000000005057209 */ /* 0x002fe40007810000 */
[----:B------:R-:W1:Y:S04]  /*6960*/  SHFL.BFLY PT, R0, R4, 0x1, 0x1f ;  /* 0x0c201f0004007f89 */ /* 0x000e6800000e0000 */
[----:B------:R2:W3:Y:S01]  /*6970*/  SHFL.BFLY PT, R3, R5, 0x1, 0x1f ;  /* 0x0c201f0005037f89 */ /* 0x0004e200000e0000 */
[----:B-1----:R-:W-:-:S04]  /*6980*/  FMNMX.FTZ R133, R4, R0, !PT ;  /* 0x0000000004857209 */ /* 0x002fc80007810000 */
.L_x_644:
[----:B------:R-:W4:Y:S01]  /*6990*/  LDL R40, [R1] ;  /* 0x0000000001287983 */ /* 0x000f220000100800 */
[C---:B------:R-:W-:Y:S01]  /*69a0*/  FMUL.FTZ R2, R133.reuse, c[0x0][0x2d0] ;  /* 0x0000b40085027a20 */ /* 0x040fe20000410000 */
[----:B------:R-:W-:Y:S01]  /*69b0*/  FSETP.NEU.FTZ.AND P0, PT, R133, -INF , PT ;  /* 0xff8000008500780b */ /* 0x000fe20003f1d000 */
[----:B------:R-:W-:Y:S01]  /*69c0*/  WARPSYNC 0xffffffff ;  /* 0xffffffff00007948 */ /* 0x000fe20003800000 */
[----:B---3--:R-:W-:Y:S01]  /*69d0*/  FMNMX.FTZ R132, R3, R5, !PT ;  /* 0x0000000503847209 */ /* 0x008fe20007810000 */
[----:B------:R-:W-:Y:S01]  /*69e0*/  LDSM.16.MT88.4 R32, [R241+0x800] ;  /* 0x00080000f120783b */ /* 0x000fe20000004200 */
[----:B------:R-:W-:-:S02]  /*69f0*/  FSEL R2, R2, RZ, P0 ;  /* 0x000000ff02027208 */ /* 0x000fc40000000000 */
[----:B------:R-:W-:Y:S01]  /*6a00*/  FSETP.NEU.FTZ.AND P0, PT, R132, -INF , PT ;  /* 0xff8000008400780b */ /* 0x000fe20003f1d000 */
[----:B------:R-:W-:Y:S02]  /*6a10*/  LDSM.16.MT88.4 R36, [R239+0x800] ;  /* 0x00080000ef24783b */ /* 0x000fe40000004200 */
[--C-:B------:R-:W-:Y:S02]  /*6a20*/  FFMA.FTZ R0, R11, c[0x0][0x2d0], -R2.reuse ;  /* 0x0000b4000b007a23 */ /* 0x100fe40000010802 */
[--C-:B------:R-:W-:Y:S01]  /*6a30*/  FFMA.FTZ R3, R19, c[0x0][0x2d0], -R2.reuse ;  /* 0x0000b40013037a23 */ /* 0x100fe20000010802 */
[----:B------:R-:W-:Y:S01]  /*6a40*/  LDSM.16.MT88.4 R24, [R240] ;  /* 0x00000000f018783b */ /* 0x000fe20000004200 */
[----:B------:R1:W-:Y:S03]  /*6a50*/  MUFU.EX2 R101, R0 ;  /* 0x0000000000657308 */ /* 0x0003e60000000800 */
[----:B------:R-:W-:Y:S04]  /*6a60*/  LDSM.16.MT88.4 R60, [R239+0x1800] ;  /* 0x00180000ef3c783b */ /* 0x000fe80000004200 */
[----:B------:R-:W-:Y:S01]  /*6a70*/  LDSM.16.MT88.4 R48, [R240+0x800] ;  /* 0x00080000f030783b */ /* 0x000fe20000004200 */
[----:B------:R3:W-:Y:S03]  /*6a80*/  MUFU.EX2 R126, R3 ;  /* 0x00000003007e7308 */ /* 0x0007e60000000800 */
[----:B------:R-:W-:Y:S04]  /*6a90*/  LDSM.16.MT88.4 R56, [R241+0x1800] ;  /* 0x00180000f138783b */ /* 0x000fe80000004200 */
[----:B------:R-:W-:Y:S01]  /*6aa0*/  LDSM.16.MT88.4 R64, [R241+0x2000] ;  /* 0x00200000f140783b */ /* 0x000fe20000004200 */
[----:B-1----:R-:W-:-:S03]  /*6ab0*/  FFMA.FTZ R0, R15, c[0x0][0x2d0], -R2 ;  /* 0x0000b4000f007a23 */ /* 0x002fc60000010802 */
[----:B------:R-:W-:Y:S01]  /*6ac0*/  LDSM.16.MT88.4 R52, [R242+0x1800] ;  /* 0x00180000f234783b */ /* 0x000fe20000004200 */
[----:B------:R1:W-:Y:S01]  /*6ad0*/  MUFU.EX2 R100, R0 ;  /* 0x0000000000647308 */ /* 0x0003e20000000800 */
[----:B---3--:R-:W-:-:S07]  /*6ae0*/  FFMA.FTZ R3, R20, c[0x0][0x2d0], -R2 ;  /* 0x0000b40014037a23 */ /* 0x008fce0000010802 */
[----:B------:R-:W-:Y:S01]  /*6af0*/  MUFU.EX2 R127, R3 ;  /* 0x00000003007f7308 */ /* 0x000fe20000000800 */
[----:B-1----:R-:W-:-:S07]  /*6b00*/  FFMA.FTZ R0, R16, c[0x0][0x2d0], -R2 ;  /* 0x0000b40010007a23 */ /* 0x002fce0000010802 */
[----:B------:R1:W-:Y:S02]  /*6b10*/  MUFU.EX2 R116, R0 ;  /* 0x0000000000747308 */ /* 0x0003e40000000800 */
[----:B-1----:R-:W-:-:S06]  /*6b20*/  FFMA.FTZ R0, R17, c[0x0][0x2d0], -R2 ;  /* 0x0000b40011007a23 */ /* 0x002fcc0000010802 */
[----:B------:R1:W3:Y:S02]  /*6b30*/  MUFU.EX2 R111, R0 ;  /* 0x00000000006f7308 */ /* 0x0002e40000000800 */
[----:B-1----:R-:W-:Y:S02]  /*6b40*/  FFMA.FTZ R0, R18, c[0x0][0x2d0], -R2 ;  /* 0x0000b40012007a23 */ /* 0x002fe40000010802 */
[----:B------:R-:W1:Y:S04]  /*6b50*/  LDSM.16.MT88.4 R16, [R239] ;  /* 0x00000000ef10783b */ /* 0x000e680000004200 */
[----:B------:R5:W-:Y:S02]  /*6b60*/  MUFU.EX2 R117, R0 ;  /* 0x0000000000757308 */ /* 0x000be40000000800 */
[----:B-----5:R-:W-:-:S05]  /*6b70*/  FMUL.FTZ R0, R132, c[0x0][0x2d0] ;  /* 0x0000b40084007a20 */ /* 0x020fca0000410000 */
[----:B------:R-:W-:-:S05]  /*6b80*/  FSEL R0, R0, RZ, P0 ;  /* 0x000000ff00007208 */ /* 0x000fca0000000000 */
[----:B------:R-:W-:-:S04]  /*6b90*/  FFMA.FTZ R3, R7, c[0x0][0x2d0], -R0 ;  /* 0x0000b40007037a23 */ /* 0x000fc80000010800 */
[----:B------:R5:W-:Y:S02]  /*6ba0*/  MUFU.EX2 R109, R3 ;  /* 0x00000003006d7308 */ /* 0x000be40000000800 */
[--C-:B-----5:R-:W-:Y:S02]  /*6bb0*/  FFMA.FTZ R3, R6, c[0x0][0x2d0], -R0.reuse ;  /* 0x0000b40006037a23 */ /* 0x120fe40000010800 */
[----:B--2---:R-:W2:Y:S04]  /*6bc0*/  LDSM.16.MT88.4 R4, [R241] ;  /* 0x00000000f104783b */ /* 0x004ea80000004200 */
[----:B------:R5:W1:Y:S02]  /*6bd0*/  MUFU.EX2 R108, R3 ;  /* 0x00000003006c7308 */ /* 0x000a640000000800 */
[----:B-----5:R-:W-:Y:S01]  /*6be0*/  FFMA.FTZ R3, R10, c[0x0][0x2d0], -R0 ;  /* 0x0000b4000a037a23 */ /* 0x020fe20000010800 */
[----:B---3--:R-:W-:-:S05]  /*6bf0*/  F2FP.BF16.PACK_AB R10, R111, R116 ;  /* 0x000000746f0a723e */ /* 0x008fca00000010ff */
[----:B------:R3:W-:Y:S02]  /*6c00*/  MUFU.EX2 R110, R3 ;  /* 0x00000003006e7308 */ /* 0x0007e40000000800 */
[----:B---3--:R-:W-:Y:S01]  /*6c10*/  FFMA.FTZ R3, R9, c[0x0][0x2d0], -R0 ;  /* 0x0000b40009037a23 */ /* 0x008fe20000010800 */
[----:B-1----:R-:W-:-:S05]  /*6c20*/  F2FP.BF16.PACK_AB R9, R108, R109 ;  /* 0x0000006d6c09723e */ /* 0x002fca00000010ff */
[----:B------:R1:W3:Y:S02]  /*6c30*/  MUFU.EX2 R118, R3 ;  /* 0x0000000300767308 */ /* 0x0002e40000000800 */
[----:B-1----:R-:W-:Y:S01]  /*6c40*/  FFMA.FTZ R3, R21, c[0x0][0x2d0], -R2 ;  /* 0x0000b40015037a23 */ /* 0x002fe20000010802 */
[----:B---3--:R-:W-:-:S05]  /*6c50*/  F2FP.BF16.PACK_AB R11, R118, R110 ;  /* 0x0000006e760b723e */ /* 0x008fca00000010ff */
[----:B------:R1:W-:Y:S02]  /*6c60*/  MUFU.EX2 R125, R3 ;  /* 0x00000003007d7308 */ /* 0x0003e40000000800 */
[----:B-1----:R-:W-:Y:S01]  /*6c70*/  FFMA.FTZ R3, R8, c[0x0][0x2d0], -R0 ;  /* 0x0000b40008037a23 */ /* 0x002fe20000010800 */
[----:B------:R-:W-:-:S05]  /*6c80*/  F2FP.BF16.PACK_AB R8, R100, R101 ;  /* 0x000000656408723e */ /* 0x000fca00000010ff */
[----:B------:R1:W-:Y:S02]  /*6c90*/  MUFU.EX2 R119, R3 ;  /* 0x0000000300777308 */ /* 0x0003e40000000800 */
[C---:B------:R-:W-:Y:S08]  /*6ca0*/  HMMA.16816.F32.BF16 R28, R8.reuse, R16, RZ ;  /* 0x00000010081c723c */ /* 0x040ff000000418ff */
[----:B------:R-:W-:Y:S01]  /*6cb0*/  HMMA.16816.F32.BF16 R20, R8, R18, RZ ;  /* 0x000000120814723c */ /* 0x000fe200000418ff */
[----:B-1----:R-:W-:-:S04]  /*6cc0*/  FFMA.FTZ R3, R14, c[0x0][0x2d0], -R0 ;  /* 0x0000b4000e037a23 */ /* 0x002fc80000010800 */
[----:B------:R1:W3:Y:S03]  /*6cd0*/  MUFU.EX2 R124, R3 ;  /* 0x00000003007c7308 */ /* 0x0002e60000000800 */
[----:B--2---:R-:W-:Y:S07]  /*6ce0*/  HMMA.16816.F32.BF16 R16, R8, R4, RZ ;  /* 0x000000040810723c */ /* 0x004fee00000418ff */
[----:B------:R-:W-:Y:S01]  /*6cf0*/  F2FP.BF16.PACK_AB R4, R126, R117 ;  /* 0x000000757e04723e */ /* 0x000fe200000010ff */
[----:B-1----:R-:W-:Y:S01]  /*6d00*/  FFMA.FTZ R3, R13, c[0x0][0x2d0], -R0 ;  /* 0x0000b4000d037a23 */ /* 0x002fe20000010800 */
[----:B---3--:R-:W-:-:S03]  /*6d10*/  F2FP.BF16.PACK_AB R5, R124, R119 ;  /* 0x000000777c05723e */ /* 0x008fc600000010ff */
[----:B------:R1:W-:Y:S02]  /*6d20*/  MUFU.EX2 R129, R3 ;  /* 0x0000000300817308 */ /* 0x0003e40000000800 */
[----:B-1----:R-:W-:Y:S02]  /*6d30*/  FFMA.FTZ R3, R12, c[0x0][0x2d0], -R0 ;  /* 0x0000b4000c037a23 */ /* 0x002fe40000010800 */
[----:B------:R-:W-:Y:S04]  /*6d40*/  HMMA.16816.F32.BF16 R12, R8, R6, RZ ;  /* 0x00000006080c723c */ /* 0x000fe800000418ff */
[----:B------:R-:W1:Y:S03]  /*6d50*/  MUFU.EX2 R128, R3 ;  /* 0x0000000300807308 */ /* 0x000e660000000800 */
[----:B------:R-:W-:Y:S01]  /*6d60*/  F2FP.BF16.PACK_AB R6, R125, R127 ;  /* 0x0000007f7d06723e */ /* 0x000fe200000010ff */
[----:B----4-:R2:W3:Y:S01]  /*6d70*/  LDSM.16.MT88.4 R44, [R40] ;  /* 0x00000000282c783b */ /* 0x0104e20000004200 */
[----:B-1----:R-:W-:-:S07]  /*6d80*/  F2FP.BF16.PACK_AB R7, R128, R129 ;  /* 0x000000818007723e */ /* 0x002fce00000010ff */
[C---:B------:R-:W-:Y:S08]  /*6d90*/  HMMA.16816.F32.BF16 R156, R4.reuse, R36, R28 ;  /* 0x00000024049c723c */ /* 0x040ff0000004181c */
[C---:B------:R-:W-:Y:S01]  /*6da0*/  HMMA.16816.F32.BF16 R136, R4.reuse, R38, R20 ;  /* 0x000000260488723c */ /* 0x040fe20000041814 */
[----:B------:R-:W1:Y:S07]  /*6db0*/  LDSM.16.MT88.4 R36, [R242+0x800] ;  /* 0x00080000f224783b */ /* 0x000e6e0000004200 */
[----:B--2---:R-:W-:Y:S08]  /*6dc0*/  HMMA.16816.F32.BF16 R40, R4, R34, R12 ;  /* 0x000000220428723c */ /* 0x004ff0000004180c */
[C---:B------:R-:W-:Y:S08]  /*6dd0*/  HMMA.16816.F32.BF16 R28, R8.reuse, R26, RZ ;  /* 0x0000001a081c723c */ /* 0x040ff000000418ff */
[----:B---3--:R-:W-:Y:S08]  /*6de0*/  HMMA.16816.F32.BF16 R20, R8, R46, RZ ;  /* 0x0000002e0814723c */ /* 0x008ff000000418ff */
[----:B------:R-:W-:Y:S01]  /*6df0*/  MOV R155, R40 ;  /* 0x00000028009b7202 */ /* 0x000fe20000000f00 */
[----:B------:R-:W-:Y:S01]  /*6e00*/  IMAD.MOV.U32 R153, RZ, RZ, R42 ;  /* 0x000000ffff997224 */ /* 0x000fe200078e002a */
[----:B------:R-:W-:Y:S01]  /*6e10*/  MOV R154, R41 ;  /* 0x00000029009a7202 */ /* 0x000fe20000000f00 */
[----:B------:R-:W-:Y:S01]  /*6e20*/  HMMA.16816.F32.BF16 R148, R4, R32, R16 ;  /* 0x000000200494723c */ /* 0x000fe20000041810 */
[----:B------:R-:W-:Y:S01]  /*6e30*/  MOV R152, R43 ;  /* 0x0000002b00987202 */ /* 0x000fe20000000f00 */
[----:B------:R-:W2:Y:S06]  /*6e40*/  LDSM.16.MT88.4 R32, [R239+0x2000] ;  /* 0x00200000ef20783b */ /* 0x000eac0000004200 */
[C---:B------:R-:W-:Y:S08]  /*6e50*/  HMMA.16816.F32.BF16 R40, R8.reuse, R24, RZ ;  /* 0x000000180828723c */ /* 0x040ff000000418ff */
[C---:B------:R-:W-:Y:S01]  /*6e60*/  HMMA.16816.F32.BF16 R24, R8.reuse, R44, RZ ;  /* 0x0000002c0818723c */ /* 0x040fe200000418ff */
[----:B------:R-:W3:Y:S07]  /*6e70*/  LDSM.16.MT88.4 R44, [R240+0x1800] ;  /* 0x00180000f02c783b */ /* 0x000eee0000004200 */
[C---:B------:R-:W-:Y:S08]  /*6e80*/  HMMA.16816.F32.BF16 R16, R8.reuse, R60, RZ ;  /* 0x0000003c0810723c */ /* 0x040ff000000418ff */
[----:B------:R-:W-:Y:S01]  /*6e90*/  HMMA.16816.F32.BF16 R12, R8, R62, RZ ;  /* 0x0000003e080c723c */ /* 0x000fe200000418ff */
[----:B------:R-:W4:Y:S07]  /*6ea0*/  LDSM.16.MT88.4 R60, [R240+0x2000] ;  /* 0x00200000f03c783b */ /* 0x000f2e0000004200 */
[C---:B------:R-:W-:Y:S08]  /*6eb0*/  HMMA.16816.F32.BF16 R76, R4.reuse, R50, R28 ;  /* 0x00000032044c723c */ /* 0x040ff0000004181c */
[C---:B-1----:R-:W-:Y:S08]  /*6ec0*/  HMMA.16816.F32.BF16 R24, R4.reuse, R36, R24 ;  /* 0x000000240418723c */ /* 0x042ff00000041818 */
[----:B------:R-:W-:Y:S01]  /*6ed0*/  HMMA.16816.F32.BF16 R20, R4, R38, R20 ;  /* 0x000000260414723c */ /* 0x000fe20000041814 */
[----:B------:R-:W1:Y:S07]  /*6ee0*/  LDSM.16.MT88.4 R36, [R239+0x3000] ;  /* 0x00300000ef24783b */ /* 0x000e6e0000004200 */
[----:B------:R-:W-:Y:S01]  /*6ef0*/  HMMA.16816.F32.BF16 R28, R8, R58, RZ ;  /* 0x0000003a081c723c */ /* 0x000fe200000418ff */
[----:B------:R-:W-:Y:S01]  /*6f00*/  MOV R147, R76 ;  /* 0x0000004c00937202 */ /* 0x000fe20000000f00 */
[----:B------:R-:W-:Y:S01]  /*6f10*/  IMAD.MOV.U32 R146, RZ, RZ, R77 ;  /* 0x000000ffff927224 */ /* 0x000fe200078e004d */
[----:B------:R-:W-:-:S02]  /*6f20*/  MOV R145, R78 ;  /* 0x0000004e00917202 */ /* 0x000fc40000000f00 */
[----:B------:R-:W-:-:S03]  /*6f30*/  MOV R144, R79 ;  /* 0x0000004f00907202 */ /* 0x000fc60000000f00 */
[----:B------:R-:W-:Y:S01]  /*6f40*/  HMMA.16816.F32.BF16 R140, R4, R48, R40 ;  /* 0x00000030048c723c */ /* 0x000fe20000041828 */
[----:B------:R-:W-:Y:S01]  /*6f50*/  IMAD.MOV.U32 R79, RZ, RZ, R25 ;  /* 0x000000ffff4f7224 */ /* 0x000fe200078e0019 */
[----:B------:R-:W-:Y:S01]  /*6f60*/  MOV R78, R26 ;  /* 0x0000001a004e7202 */ /* 0x000fe20000000f00 */
[----:B------:R-:W-:Y:S01]  /*6f70*/  IMAD.MOV.U32 R76, RZ, RZ, R24 ;  /* 0x000000ffff4c7224 */ /* 0x000fe200078e0018 */
[----:B------:R-:W-:Y:S01]  /*6f80*/  MOV R77, R27 ;  /* 0x0000001b004d7202 */ /* 0x000fe20000000f00 */
[----:B------:R-:W-:Y:S03]  /*6f90*/  LDSM.16.MT88.4 R48, [R242+0x2000] ;  /* 0x00200000f230783b */ /* 0x000fe60000004200 */
[----:B------:R-:W-:Y:S01]  /*6fa0*/  HMMA.16816.F32.BF16 R40, R8, R56, RZ ;  /* 0x000000380828723c */ /* 0x000fe200000418ff */
[----:B------:R-:W-:Y:S01]  /*6fb0*/  MOV R97, R22 ;  /* 0x0000001600617202 */ /* 0x000fe20000000f00 */
[----:B------:R-:W-:Y:S01]  /*6fc0*/  IMAD.MOV.U32 R102, RZ, RZ, R21 ;  /* 0x000000ffff667224 */ /* 0x000fe200078e0015 */
[----:B------:R-:W-:-:S02]  /*6fd0*/  MOV R96, R23 ;  /* 0x0000001700607202 */ /* 0x000fc40000000f00 */
[----:B------:R-:W-:-:S03]  /*6fe0*/  MOV R95, R20 ;  /* 0x00000014005f7202 */ /* 0x000fc60000000f00 */
[C---:B--2---:R-:W-:Y:S08]  /*6ff0*/  HMMA.16816.F32.BF16 R16, R4.reuse, R32, R16 ;  /* 0x000000200410723c */ /* 0x044ff00000041810 */
[----:B------:R-:W-:Y:S08]  /*7000*/  HMMA.16816.F32.BF16 R12, R4, R34, R12 ;  /* 0x00000022040c723c */ /* 0x000ff0000004180c */
[C---:B---3--:R-:W-:Y:S08]  /*7010*/  HMMA.16816.F32.BF16 R24, R8.reuse, R44, RZ ;  /* 0x0000002c0818723c */ /* 0x048ff000000418ff */
[----:B------:R-:W-:Y:S01]  /*7020*/  HMMA.16816.F32.BF16 R20, R8, R46, RZ ;  /* 0x0000002e0814723c */ /* 0x000fe200000418ff */
[----:B------:R-:W2:Y:S01]  /*7030*/  LDSM.16.MT88.4 R44, [R241+0x3000] ;  /* 0x00300000f12c783b */ /* 0x000ea20000004200 */
[----:B------:R-:W-:Y:S01]  /*7040*/  MOV R135, R16 ;  /* 0x0000001000877202 */ /* 0x000fe20000000f00 */
[----:B------:R-:W-:Y:S01]  /*7050*/  IMAD.MOV.U32 R134, RZ, RZ, R17 ;  /* 0x000000ffff867224 */ /* 0x000fe200078e0011 */
[----:B------:R-:W-:-:S02]  /*7060*/  MOV R131, R18 ;  /* 0x0000001200837202 */ /* 0x000fc40000000f00 */
[----:B------:R-:W-:Y:S02]  /*7070*/  MOV R130, R19 ;  /* 0x0000001300827202 */ /* 0x000fe40000000f00 */
[----:B------:R-:W-:Y:S01]  /*7080*/  HMMA.16816.F32.BF16 R32, R4, R66, R28 ;  /* 0x000000420420723c */ /* 0x000fe2000004181c */
[----:B------:R-:W-:Y:S01]  /*7090*/  IMAD.MOV.U32 R94, RZ, RZ, R13 ;  /* 0x000000ffff5e7224 */ /* 0x000fe200078e000d */
[----:B------:R-:W-:Y:S01]  /*70a0*/  MOV R87, R14 ;  /* 0x0000000e00577202 */ /* 0x000fe20000000f00 */
[----:B------:R-:W-:Y:S01]  /*70b0*/  IMAD.MOV.U32 R85, RZ, RZ, R12 ;  /* 0x000000ffff557224 */ /* 0x000fe200078e000c */
[----:B------:R-:W-:-:S04]  /*70c0*/  MOV R86, R15 ;  /* 0x0000000f00567202 */ /* 0x000fc80000000f00 */
[----:B------:R-:W-:Y:S01]  /*70d0*/  HMMA.16816.F32.BF16 R56, R4, R64, R40 ;  /* 0x000000400438723c */ /* 0x000fe20000041828 */
[----:B------:R-:W3:Y:S07]  /*70e0*/  LDSM.16.MT88.4 R40, [R239+0x3800] ;  /* 0x00380000ef28783b */ /* 0x000eee0000004200 */
[C---:B------:R-:W-:Y:S08]  /*70f0*/  HMMA.16816.F32.BF16 R16, R8.reuse, R52, RZ ;  /* 0x000000340810723c */ /* 0x040ff000000418ff */
[----:B------:R-:W-:Y:S01]  /*7100*/  HMMA.16816.F32.BF16 R12, R8, R54, RZ ;  /* 0x00000036080c723c */ /* 0x000fe200000418ff */
[----:B------:R-:W5:Y:S01]  /*7110*/  LDSM.16.MT88.4 R52, [R240+0x3000] ;  /* 0x00300000f034783b */ /* 0x000f620000004200 */
[----:B------:R-:W-:Y:S01]  /*7120*/  MOV R84, R33 ;  /* 0x0000002100547202 */ /* 0x000fe20000000f00 */
[----:B------:R-:W-:Y:S01]  /*7130*/  IMAD.MOV.U32 R92, RZ, RZ, R35 ;  /* 0x000000ffff5c7224 */ /* 0x000fe200078e0023 */
[----:B------:R-:W-:-:S02]  /*7140*/  MOV R93, R34 ;  /* 0x00000022005d7202 */ /* 0x000fc40000000f00 */
[----:B------:R-:W-:Y:S02]  /*7150*/  MOV R3, R32 ;  /* 0x0000002000037202 */ /* 0x000fe40000000f00 */
[----:B------:R-:W3:Y:S01]  /*7160*/  LDSM.16.MT88.4 R32, [R241+0x3800] ;  /* 0x00380000f120783b */ /* 0x000ee20000004200 */
[----:B----4-:R-:W-:Y:S08]  /*7170*/  HMMA.16816.F32.BF16 R64, R4, R60, R24 ;  /* 0x0000003c0440723c */ /* 0x010ff00000041818 */
[C---:B-1----:R-:W-:Y:S08]  /*7180*/  HMMA.16816.F32.BF16 R28, R8.reuse, R36, RZ ;  /* 0x00000024081c723c */ /* 0x042ff000000418ff */
[----:B------:R-:W-:Y:S01]  /*7190*/  HMMA.16816.F32.BF16 R24, R8, R38, RZ ;  /* 0x000000260818723c */ /* 0x000fe200000418ff */
[----:B------:R-:W-:Y:S07]  /*71a0*/  LDSM.16.MT88.4 R36, [R242+0x3000] ;  /* 0x00300000f224783b */ /* 0x000fee0000004200 */
[----:B------:R-:W-:Y:S08]  /*71b0*/  HMMA.16816.F32.BF16 R176, R4, R62, R20 ;  /* 0x0000003e04b0723c */ /* 0x000ff00000041814 */
[----:B--2---:R-:W-:Y:S07]  /*71c0*/  HMMA.16816.F32.BF16 R20, R8, R44, RZ ;  /* 0x0000002c0814723c */ /* 0x004fee00000418ff */
[----:B------:R-:W-:Y:S01]  /*71d0*/  MOV R44, R85 ;  /* 0x00000055002c7202 */ /* 0x000fe20000000f00 */
[----:B------:R-:W-:Y:S01]  /*71e0*/  HMMA.16816.F32.BF16 R60, R4, R48, R16 ;  /* 0x00000030043c723c */ /* 0x000fe20000041810 */
[----:B------:R-:W-:-:S07]  /*71f0*/  MOV R45, R94 ;  /* 0x0000005e002d7202 */ /* 0x000fce0000000f00 */
[----:B------:R-:W-:Y:S01]  /*7200*/  HMMA.16816.F32.BF16 R172, R4, R50, R12 ;  /* 0x0000003204ac723c */ /* 0x000fe2000004180c */
[----:B------:R-:W1:Y:S07]  /*7210*/  LDSM.16.MT88.4 R48, [R240+0x3800] ;  /* 0x00380000f030783b */ /* 0x000e6e0000004200 */
[----:B------:R-:W-:Y:S07]  /*7220*/  HMMA.16816.F32.BF16 R16, R8, R46, RZ ;  /* 0x0000002e0810723c */ /* 0x000fee00000418ff */
[----:B------:R-:W-:Y:S01]  /*7230*/  MOV R46, R87 ;  /* 0x00000057002e7202 */ /* 0x000fe20000000f00 */
[----:B---3--:R-:W-:Y:S01]  /*7240*/  HMMA.16816.F32.BF16 R88, R4, R42, R24 ;  /* 0x0000002a0458723c */ /* 0x008fe20000041818 */
[----:B------:R-:W2:Y:S01]  /*7250*/  LDSM.16.MT88.4 R24, [R242+0x3800] ;  /* 0x00380000f218783b */ /* 0x000ea20000004200 */
[----:B------:R-:W-:-:S05]  /*7260*/  IMAD.MOV.U32 R47, RZ, RZ, R86 ;  /* 0x000000ffff2f7224 */ /* 0x000fca00078e0056 */
[----:B------:R-:W-:Y:S01]  /*7270*/  IMAD.MOV.U32 R42, RZ, RZ, R78 ;  /* 0x000000ffff2a7224 */ /* 0x000fe200078e004e */
[----:B-----5:R-:W-:Y:S01]  /*7280*/  HMMA.16816.F32.BF16 R12, R8, R52, RZ ;  /* 0x00000034080c723c */ /* 0x020fe200000418ff */
[----:B------:R-:W-:-:S06]  /*7290*/  MOV R43, R77 ;  /* 0x0000004d002b7202 */ /* 0x000fcc0000000f00 */
[----:B------:R-:W-:Y:S01]  /*72a0*/  MOV R53, R84 ;  /* 0x0000005400357202 */ /* 0x000fe20000000f00 */
[----:B------:R-:W-:Y:S01]  /*72b0*/  HMMA.16816.F32.BF16 R80, R4, R40, R28 ;  /* 0x000000280450723c */ /* 0x000fe2000004181c */
[----:B------:R-:W3:Y:S01]  /*72c0*/  LDSM.16.MT88.4 R28, [R239+0x4800] ;  /* 0x00480000ef1c783b */ /* 0x000ee20000004200 */
[----:B------:R-:W-:Y:S01]  /*72d0*/  MOV R52, R3 ;  /* 0x0000000300347202 */ /* 0x000fe20000000f00 */
[----:B------:R-:W-:-:S04]  /*72e0*/  FADD.FTZ R3, R101, R100 ;  /* 0x0000006465037221 */ /* 0x000fc80000010000 */
[----:B------:R-:W-:Y:S01]  /*72f0*/  MOV R41, R79 ;  /* 0x0000004f00297202 */ /* 0x000fe20000000f00 */
[----:B------:R-:W-:Y:S01]  /*7300*/  FADD.FTZ R3, R116, R3 ;  /* 0x0000000374037221 */ /* 0x000fe20000010000 */
[----:B------:R-:W-:Y:S02]  /*7310*/  MOV R40, R76 ;  /* 0x0000004c00287202 */ /* 0x000fe40000000f00 */
[----:B------:R-:W-:Y:S01]  /*7320*/  HMMA.16816.F32.BF16 R76, R4, R32, R20 ;  /* 0x00000020044c723c */ /* 0x000fe20000041814 */
[----:B------:R-:W-:-:S06]  /*7330*/  FADD.FTZ R3, R111, R3 ;  /* 0x000000036f037221 */ /* 0x000fcc0000010000 */
[----:B------:R-:W-:Y:S01]  /*7340*/  IMAD.MOV.U32 R32, RZ, RZ, R97 ;  /* 0x000000ffff207224 */ /* 0x000fe200078e0061 */
[----:B------:R-:W-:Y:S01]  /*7350*/  MOV R33, R96 ;  /* 0x0000006000217202 */ /* 0x000fe20000000f00 */
[C---:B-1----:R-:W-:Y:S07]  /*7360*/  HMMA.16816.F32.BF16 R84, R4.reuse, R48, R12 ;  /* 0x000000300454723c */ /* 0x042fee000004180c */
[----:B------:R-:W-:Y:S01]  /*7370*/  IMAD.MOV.U32 R48, RZ, RZ, R93 ;  /* 0x000000ffff307224 */ /* 0x000fe200078e005d */
[----:B------:R-:W-:Y:S01]  /*7380*/  HMMA.16816.F32.BF16 R96, R4, R34, R16 ;  /* 0x000000220460723c */ /* 0x000fe20000041810 */
[----:B------:R-:W-:-:S06]  /*7390*/  MOV R49, R92 ;  /* 0x0000005c00317202 */ /* 0x000fcc0000000f00 */
[----:B------:R-:W-:Y:S01]  /*73a0*/  IMAD.MOV.U32 R34, RZ, RZ, R95 ;  /* 0x000000ffff227224 */ /* 0x000fe200078e005f */
[----:B------:R-:W-:Y:S01]  /*73b0*/  HMMA.16816.F32.BF16 R16, R8, R36, RZ ;  /* 0x000000240810723c */ /* 0x000fe200000418ff */
[----:B------:R-:W-:-:S06]  /*73c0*/  MOV R35, R102 ;  /* 0x0000006600237202 */ /* 0x000fcc0000000f00 */
[----:B------:R-:W-:Y:S01]  /*73d0*/  MOV R36, R135 ;  /* 0x0000008700247202 */ /* 0x000fe20000000f00 */
[----:B------:R-:W-:Y:S01]  /*73e0*/  HMMA.16816.F32.BF16 R12, R8, R38, RZ ;  /* 0x00000026080c723c */ /* 0x000fe200000418ff */
[----:B------:R-:W-:-:S06]  /*73f0*/  MOV R37, R134 ;  /* 0x0000008600257202 */ /* 0x000fcc0000000f00 */
[----:B------:R-:W-:Y:S01]  /*7400*/  IMAD.MOV.U32 R39, RZ, RZ, R130 ;  /* 0x000000ffff277224 */ /* 0x000fe200078e0082 */
[----:B------:R-:W-:Y:S01]  /*7410*/  HMMA.16816.F32.BF16 R20, R8, R54, RZ ;  /* 0x000000360814723c */ /* 0x000fe200000418ff */
[----:B------:R-:W-:-:S06]  /*7420*/  MOV R38, R131 ;  /* 0x0000008300267202 */ /* 0x000fcc0000000f00 */
[----:B------:R-:W-:Y:S01]  /*7430*/  MOV R54, R48 ;  /* 0x0000003000367202 */ /* 0x000fe20000000f00 */
[C---:B--2---:R-:W-:Y:S01]  /*7440*/  HMMA.16816.F32.BF16 R92, R4.reuse, R24, R16 ;  /* 0x00000018045c723c */ /* 0x044fe20000041810 */
[----:B------:R-:W1:Y:S01]  /*7450*/  LDSM.16.MT88.4 R16, [R239+0x5000] ;  /* 0x00500000ef10783b */ /* 0x000e620000004200 */
[----:B------:R-:W-:Y:S01]  /*7460*/  IMAD.MOV.U32 R55, RZ, RZ, R49 ;  /* 0x000000ffff377224 */ /* 0x000fe200078e0031 */
[----:B------:R-:W-:Y:S02]  /*7470*/  MOV R48, R34 ;  /* 0x0000002200307202 */ /* 0x000fe40000000f00 */
[----:B------:R-:W-:Y:S01]  /*7480*/  MOV R49, R35 ;  /* 0x0000002300317202 */ /* 0x000fe20000000f00 */
[----:B------:R-:W-:Y:S01]  /*7490*/  IMAD.MOV.U32 R35, RZ, RZ, R152 ;  /* 0x000000ffff237224 */ /* 0x000fe200078e0098 */
[----:B------:R-:W-:Y:S01]  /*74a0*/  MOV R34, R153 ;  /* 0x0000009900227202 */ /* 0x000fe20000000f00 */
[----:B------:R-:W-:Y:S01]  /*74b0*/  HMMA.16816.F32.BF16 R112, R4, R26, R12 ;  /* 0x0000001a0470723c */ /* 0x000fe2000004180c */
[----:B------:R-:W-:-:S06]  /*74c0*/  FADD.FTZ R25, R117, R3 ;  /* 0x0000000375197221 */ /* 0x000fcc0000010000 */
        /* <DEDUP_REMOVED lines=8> */
[----:B------:R-:W-:Y:S02]  /*7550*/  FFMA.FTZ R29, R70, c[0x0][0x2d0], -R0 ;  /* 0x0000b400461d7a23 */ /* 0x000fe40000010800 */
[----:B------:R-:W-:-:S03]  /*7560*/  IMAD.MOV.U32 R75, RZ, RZ, R144 ;  /* 0x000000ffff4b7224 */ /* 0x000fc600078e0090 */
[----:B------:R-:W-:Y:S01]  /*7570*/  MOV R50, R32 ;  /* 0x0000002000327202 */ /* 0x000fe20000000f00 */
[----:B------:R-:W-:Y:S01]  /*7580*/  IMAD.MOV.U32 R51, RZ, RZ, R33 ;  /* 0x000000ffff337224 */ /* 0x000fe200078e0021 */
[----:B------:R-:W-:Y:S02]  /*7590*/  MOV R32, R155 ;  /* 0x0000009b00207202 */ /* 0x000fe40000000f00 */
[----:B------:R-:W-:Y:S02]  /*75a0*/  MOV R33, R154 ;  /* 0x0000009a00217202 */ /* 0x000fe40000000f00 */
[----:B------:R-:W-:Y:S03]  /*75b0*/  LDSM.16.MT88.4 R152, [R239+0x1000] ;  /* 0x00100000ef98783b */ /* 0x000fe60000004200 */
[----:B-1----:R-:W-:Y:S07]  /*75c0*/  HMMA.16816.F32.BF16 R100, R4, R16, R12 ;  /* 0x000000100464723c */ /* 0x002fee000004180c */
[----:B------:R-:W-:Y:S01]  /*75d0*/  FADD.FTZ R16, R109, R108 ;  /* 0x0000006c6d107221 */ /* 0x000fe20000010000 */
[----:B------:R-:W-:Y:S03]  /*75e0*/  HMMA.16816.F32.BF16 R12, R8, R30, RZ ;  /* 0x0000001e080c723c */ /* 0x000fe600000418ff */
[----:B------:R-:W-:-:S04]  /*75f0*/  FADD.FTZ R24, R110, R16 ;  /* 0x000000106e187221 */ /* 0x000fc80000010000 */
[----:B------:R-:W-:Y:S02]  /*7600*/  FADD.FTZ R3, R118, R24 ;  /* 0x0000001876037221 */ /* 0x000fe40000010000 */
[----:B------:R-:W-:Y:S01]  /*7610*/  FFMA.FTZ R24, R72, c[0x0][0x2d0], -R2 ;  /* 0x0000b40048187a23 */ /* 0x000fe20000010802 */
[----:B------:R-:W-:Y:S01]  /*7620*/  MOV R72, R147 ;  /* 0x0000009300487202 */ /* 0x000fe20000000f00 */
[----:B------:R-:W-:Y:S01]  /*7630*/  FADD.FTZ R3, R119, R3 ;  /* 0x0000000377037221 */ /* 0x000fe20000010000 */
[----:B------:R-:W-:Y:S01]  /*7640*/  LDSM.16.MT88.4 R144, [R241+0x1000] ;  /* 0x00100000f190783b */ /* 0x000fe20000004200 */
[----:B------:R-:W-:Y:S02]  /*7650*/  FADD.FTZ R2, R126, R25 ;  /* 0x000000197e027221 */ /* 0x000fe40000010000 */
[----:B------:R-:W-:Y:S02]  /*7660*/  FFMA.FTZ R30, R71, c[0x0][0x2d0], -R0 ;  /* 0x0000b400471e7a23 */ /* 0x000fe40000010800 */
[----:B------:R-:W-:-:S02]  /*7670*/  FADD.FTZ R2, R127, R2 ;  /* 0x000000027f027221 */ /* 0x000fc40000010000 */
[--C-:B------:R-:W-:Y:S02]  /*7680*/  FFMA.FTZ R25, R69, c[0x0][0x2d0], -R0.reuse ;  /* 0x0000b40045197a23 */ /* 0x100fe40000010800 */
[----:B------:R-:W-:Y:S02]  /*7690*/  FFMA.FTZ R31, R68, c[0x0][0x2d0], -R0 ;  /* 0x0000b400441f7a23 */ /* 0x000fe40000010800 */
[----:B------:R-:W-:Y:S01]  /*76a0*/  FADD.FTZ R3, R124, R3 ;  /* 0x000000037c037221 */ /* 0x000fe20000010000 */
[----:B------:R-:W-:Y:S01]  /*76b0*/  HMMA.16816.F32.BF16 R120, R4, R18, R12 ;  /* 0x000000120478723c */ /* 0x000fe2000004180c */
[----:B------:R-:W1:Y:S01]  /*76c0*/  LDSM.16.MT88.4 R16, [R241+0x5000] ;  /* 0x00500000f110783b */ /* 0x000e620000004200 */
[----:B------:R-:W-:Y:S02]  /*76d0*/  FADD.FTZ R0, R125, R2 ;  /* 0x000000027d007221 */ /* 0x000fe40000010000 */
[----:B------:R-:W-:Y:S02]  /*76e0*/  FADD.FTZ R2, R129, R3 ;  /* 0x0000000381027221 */ /* 0x000fe40000010000 */
[----:B------:R-:W-:Y:S02]  /*76f0*/  MUFU.EX2 R3, R31 ;  /* 0x0000001f00037308 */ /* 0x000fe40000000800 */
[----:B--2---:R-:W-:Y:S01]  /*7700*/  HMMA.16816.F32.BF16 R12, R8, R20, RZ ;  /* 0x00000014080c723c */ /* 0x004fe200000418ff */
[----:B------:R-:W-:Y:S11]  /*7710*/  FADD.FTZ R2, R128, R2 ;  /* 0x0000000280027221 */ /* 0x000ff60000010000 */
[----:B------:R-:W-:Y:S11]  /*7720*/  @!UPT UIADD3 URZ, URZ, URZ, URZ ;  /* 0x0000003f3f3ff290 */ /* 0x000ff6000fffe03f */
[----:B------:R-:W-:Y:S01]  /*7730*/  @!UPT UIADD3 URZ, URZ, URZ, URZ ;  /* 0x0000003f3f3ff290 */ /* 0x000fe2000fffe03f */
        /* <DEDUP_REMOVED lines=16> */
[----:B------:R-:W2:Y:S01]  /*7840*/  MUFU.EX2 R17, R26 ;  /* 0x0000001a00117308 */ /* 0x000ea20000000800 */
[C---:B-1----:R-:W-:Y:S01]  /*7850*/  FADD.FTZ R0, R16.reuse, R0 ;  /* 0x0000000010007221 */ /* 0x042fe20000010000 */
[----:B------:R-:W-:-:S06]  /*7860*/  F2FP.BF16.PACK_AB R128, R16, R20 ;  /* 0x000000141080723e */ /* 0x000fcc00000010ff */
[----:B------:R-:W-:Y:S01]  /*7870*/  MUFU.EX2 R22, R30 ;  /* 0x0000001e00167308 */ /* 0x000fe20000000800 */
[----:B--2---:R-:W-:-:S07]  /*7880*/  FADD.FTZ R0, R17, R0 ;  /* 0x0000000011007221 */ /* 0x004fce0000010000 */
[----:B------:R-:W1:Y:S07]  /*7890*/  MUFU.EX2 R20, R29 ;  /* 0x0000001d00147308 */ /* 0x000e6e0000000800 */
[----:B------:R-:W-:Y:S01]  /*78a0*/  HMMA.16816.F32.BF16 R124, R4, R18, R12 ;  /* 0x00000012047c723c */ /* 0x000fe2000004180c */
[----:B------:R-:W2:Y:S01]  /*78b0*/  MUFU.EX2 R12, R24 ;  /* 0x00000018000c7308 */ /* 0x000ea20000000800 */
[----:B-1----:R-:W-:Y:S01]  /*78c0*/  F2FP.BF16.PACK_AB R129, R20, R22 ;  /* 0x000000161481723e */ /* 0x002fe200000010ff */
[C---:B--2---:R-:W-:Y:S01]  /*78d0*/  FADD.FTZ R0, R12.reuse, R0 ;  /* 0x000000000c007221 */ /* 0x044fe20000010000 */
[----:B------:R-:W-:-:S02]  /*78e0*/  F2FP.BF16.PACK_AB R130, R12, R17 ;  /* 0x000000110c82723e */ /* 0x000fc400000010ff */
        /* <DEDUP_REMOVED lines=13> */
[----:B------:R1:W-:Y:S01]  /*79c0*/  STL [R1+0x5c], R0 ;  /* 0x00005c0001007387 */ /* 0x0003e20000100800 */
[----:B------:R-:W-:Y:S03]  /*79d0*/  HMMA.16816.F32.BF16 R12, R8, R14, RZ ;  /* 0x0000000e080c723c */ /* 0x000fe600000418ff */
[----:B------:R-:W4:Y:S05]  /*79e0*/  LDSM.16.MT88.4 R8, [R242+0x5000] ;  /* 0x00500000f208783b */ /* 0x000f2a0000004200 */
[C---:B---3--:R-:W-:Y:S08]  /*79f0*/  HMMA.16816.F32.BF16 R140, R128.reuse, R136, R140 ;  /* 0x00000088808c723c */ /* 0x048ff0000004188c */
[C---:B------:R-:W-:Y:S01]  /*7a00*/  HMMA.16816.F32.BF16 R136, R128.reuse, R138, R72 ;  /* 0x0000008a8088723c */ /* 0x040fe20000041848 */
[----:B------:R-:W3:Y:S04]  /*7a10*/  LDSM.16.MT88.4 R72, [R239+0x4000] ;  /* 0x00400000ef48783b */ /* 0x000ee80000004200 */
[----:B-1----:R-:W5:Y:S03]  /*7a20*/  LDL R0, [R1+0xb0] ;  /* 0x0000b00001007983 */ /* 0x002f660000100800 */
[C---:B--2---:R-:W-:Y:S01]  /*7a30*/  HMMA.16816.F32.BF16 R28, R128.reuse, R32, R40 ;  /* 0x00000020801c723c */ /* 0x044fe20000041828 */
[----:B------:R-:W1:Y:S07]  /*7a40*/  LDSM.16.MT88.4 R40, [R239+0x2800] ;  /* 0x00280000ef28783b */ /* 0x000e6e0000004200 */
[----:B------:R-:W-:Y:S01]  /*7a50*/  HMMA.16816.F32.BF16 R32, R128, R34, R48 ;  /* 0x000000228020723c */ /* 0x000fe20000041830 */
[----:B------:R-:W2:Y:S07]  /*7a60*/  LDSM.16.MT88.4 R48, [R241+0x2800] ;  /* 0x00280000f130783b */ /* 0x000eae0000004200 */
[C---:B----4-:R-:W-:Y:S01]  /*7a70*/  HMMA.16816.F32.BF16 R16, R4.reuse, R8, R16 ;  /* 0x000000080410723c */ /* 0x050fe20000041810 */
[----:B------:R-:W4:Y:S04]  /*7a80*/  LDL.LU R8, [R1+0x24] ;  /* 0x0000240001087983 */ /* 0x000f280000300800 */
[----:B------:R-:W4:Y:S03]  /*7a90*/  LDL.LU R3, [R1+0x20] ;  /* 0x0000200001037983 */ /* 0x000f260000300800 */
[----:B------:R-:W-:Y:S01]  /*7aa0*/  HMMA.16816.F32.BF16 R12, R4, R10, R12 ;  /* 0x0000000a040c723c */ /* 0x000fe2000004180c */
[----:B------:R-:W-:Y:S07]  /*7ab0*/  LDSM.16.MT88.4 R4, [R242+0x5800] ;  /* 0x00580000f204783b */ /* 0x000fee0000004200 */
[C---:B---3--:R-:W-:Y:S01]  /*7ac0*/  HMMA.16816.F32.BF16 R68, R128.reuse, R72, R80 ;  /* 0x000000488044723c */ /* 0x048fe20000041850 */
[----:B------:R-:W-:Y:S07]  /*7ad0*/  LDSM.16.MT88.4 R80, [R241+0x4000] ;  /* 0x00400000f150783b */ /* 0x000fee0000004200 */
[C---:B------:R-:W-:Y:S01]  /*7ae0*/  HMMA.16816.F32.BF16 R72, R128.reuse, R74, R88 ;  /* 0x0000004a8048723c */ /* 0x040fe20000041858 */
[----:B------:R-:W3:Y:S07]  /*7af0*/  LDSM.16.MT88.4 R88, [R240+0x4000] ;  /* 0x00400000f058783b */ /* 0x000eee0000004200 */
[C---:B-1----:R-:W-:Y:S08]  /*7b00*/  HMMA.16816.F32.BF16 R36, R128.reuse, R40, R36 ;  /* 0x000000288024723c */ /* 0x042ff00000041824 */
[C---:B------:R-:W-:Y:S08]  /*7b10*/  HMMA.16816.F32.BF16 R40, R128.reuse, R42, R44 ;  /* 0x0000002a8028723c */ /* 0x040ff0000004182c */
[C---:B--2---:R-:W-:Y:S01]  /*7b20*/  HMMA.16816.F32.BF16 R44, R128.reuse, R48, R56 ;  /* 0x00000030802c723c */ /* 0x044fe20000041838 */
[----:B------:R-:W-:Y:S07]  /*7b30*/  LDSM.16.MT88.4 R56, [R240+0x2800] ;  /* 0x00280000f038783b */ /* 0x000fee0000004200 */
[C---:B------:R-:W-:Y:S08]  /*7b40*/  HMMA.16816.F32.BF16 R48, R128.reuse, R50, R52 ;  /* 0x000000328030723c */ /* 0x040ff00000041834 */
[C---:B---3--:R-:W-:Y:S08]  /*7b50*/  HMMA.16816.F32.BF16 R84, R128.reuse, R88, R84 ;  /* 0x000000588054723c */ /* 0x048ff00000041854 */
[C---:B------:R-:W-:Y:S01]  /*7b60*/  HMMA.16816.F32.BF16 R88, R128.reuse, R90, R104 ;  /* 0x0000005a8058723c */ /* 0x040fe20000041868 */
[----:B------:R-:W1:Y:S07]  /*7b70*/  LDSM.16.MT88.4 R104, [R239+0x5800] ;  /* 0x00580000ef68783b */ /* 0x000e6e0000004200 */
[C---:B------:R-:W-:Y:S08]  /*7b80*/  HMMA.16816.F32.BF16 R76, R128.reuse, R80, R76 ;  /* 0x00000050804c723c */ /* 0x040ff0000004184c */
        /* <DEDUP_REMOVED lines=8> */
[----:B------:R-:W-:Y:S01]  /*7c10*/  HMMA.16816.F32.BF16 R96, R128, R98, R112 ;  /* 0x000000628060723c */ /* 0x000fe20000041870 */
[----:B------:R-:W3:Y:S01]  /*7c20*/  LDSM.16.MT88.4 R112, [R241+0x5800] ;  /* 0x00580000f170783b */ /* 0x000ee20000004200 */
[----:B------:R-:W-:-:S04]  /*7c30*/  MOV R2, c[0x0][0x2c4] ;  /* 0x0000b10000027a02 */ /* 0x000fc80000000f00 */
[----:B------:R-:W-:Y:S02]  /*7c40*/  ISETP.NE.AND P1, PT, R2, 0x1, PT ;  /* 0x000000010200780c */ /* 0x000fe40003f25270 */
[----:B------:R-:W-:Y:S01]  /*7c50*/  MOV R9, c[0x0][0x32c] ;  /* 0x0000cb0000097a02 */ /* 0x000fe20000000f00 */
[C---:B-1----:R-:W-:Y:S08]  /*7c60*/  HMMA.16816.F32.BF16 R116, R128.reuse, R120, R116 ;  /* 0x000000788074723c */ /* 0x042ff00000041874 */
[C---:B------:R-:W-:Y:S08]  /*7c70*/  HMMA.16816.F32.BF16 R120, R128.reuse, R122, R124 ;  /* 0x0000007a8078723c */ /* 0x040ff0000004187c */
[C---:B------:R-:W-:Y:S08]  /*7c80*/  HMMA.16816.F32.BF16 R124, R128.reuse, R4, R16 ;  /* 0x00000004807c723c */ /* 0x040ff00000041810 */
[C---:B--2---:R-:W-:Y:S08]  /*7c90*/  HMMA.16816.F32.BF16 R60, R128.reuse, R64, R60 ;  /* 0x00000040803c723c */ /* 0x044ff0000004183c */
[C---:B---3--:R-:W-:Y:S08]  /*7ca0*/  HMMA.16816.F32.BF16 R108, R128.reuse, R112, R108 ;  /* 0x00000070806c723c */ /* 0x048ff0000004186c */
[C---:B------:R-:W-:Y:S08]  /*7cb0*/  HMMA.16816.F32.BF16 R56, R128.reuse, R58, R176 ;  /* 0x0000003a8038723c */ /* 0x040ff000000418b0 */
[C---:B------:R-:W-:Y:S08]  /*7cc0*/  HMMA.16816.F32.BF16 R64, R128.reuse, R66, R172 ;  /* 0x000000428040723c */ /* 0x040ff000000418ac */
[C---:B------:R-:W-:Y:S08]  /*7cd0*/  HMMA.16816.F32.BF16 R112, R128.reuse, R114, R168 ;  /* 0x000000728070723c */ /* 0x040ff000000418a8 */
[----:B------:R-:W-:Y:S01]  /*7ce0*/  HMMA.16816.F32.BF16 R128, R128, R6, R12 ;  /* 0x000000068080723c */ /* 0x000fe2000004180c */
[----:B-----5:R-:W-:-:S05]  /*7cf0*/  @P1 IMAD.HI.U32 R2, R0, c[0x0][0x2c8], RZ ;  /* 0x0000b20000021a27 */ /* 0x020fca00078e00ff */
[----:B------:R-:W-:Y:S02]  /*7d00*/  @P1 SHF.R.U32.HI R0, RZ, c[0x0][0x2cc], R2 ;  /* 0x0000b300ff001a19 */ /* 0x000fe40000011602 */
[----:B------:R-:W-:Y:S02]  /*7d10*/  ISETP.GE.AND P1, PT, R9, 0x1, PT ;  /* 0x000000010900780c */ /* 0x000fe40003f26270 */
[----:B----4-:R-:W-:-:S05]  /*7d20*/  IADD3 R4, R3, -0x2, RZ ;  /* 0xfffffffe03047810 */ /* 0x010fca0007ffe0ff */
[----:B------:R1:W-:Y:S01]  /*7d30*/  STL [R1+0x3c], R4 ;  /* 0x00003c0401007387 */ /* 0x0003e20000100800 */
[----:B------:R-:W-:-:S04]  /*7d40*/  IADD3 R0, R8, R0, RZ ;  /* 0x0000000008007210 */ /* 0x000fc80007ffe0ff */
[----:B------:R-:W-:Y:S01]  /*7d50*/  IADD3 R3, R0, c[0x0][0x328], RZ ;  /* 0x0000ca0000037a10 */ /* 0x000fe20007ffe0ff */
[----:B------:R-:W-:Y:S05]  /*7d60*/  @!P1 BRA `(.L_x_501) ;  /* 0x0000013000009947 */ /* 0x000fea0003800000 */
[C---:B------:R-:W-:Y:S01]  /*7d70*/  ISETP.GT.AND P0, PT, R0.reuse, RZ, PT ;  /* 0x000000ff0000720c */ /* 0x040fe20003f04270 */
[----:B------:R-:W-:Y:S01]  /*7d80*/  BSSY B0, `(.L_x_502) ;  /* 0x000000e000007945 */ /* 0x000fe20003800000 */
[----:B------:R-:W-:-:S11]  /*7d90*/  IADD3 R2, R0, -0x1, RZ ;  /* 0xffffffff00027810 */ /* 0x000fd60007ffe0ff */
[----:B------:R-:W-:Y:S05]  /*7da0*/  @P0 BRA `(.L_x_503) ;  /* 0x0000007000000947 */ /* 0x000fea0003800000 */
[----:B------:R-:W-:Y:S02]  /*7db0*/  IMAD.MOV.U32 R2, RZ, RZ, 0x1 ;  /* 0x00000001ff027424 */ /* 0x000fe400078e00ff */
[----:B------:R-:W-:-:S03]  /*7dc0*/  IMAD.MOV R0, RZ, RZ, -R0 ;  /* 0x000000ffff007224 */ /* 0x000fc600078e0a00 */
[----:B------:R-:W-:-:S13]  /*7dd0*/  ISETP.NE.AND P0, PT, R2, c[0x0][0x32c], PT ;  /* 0x0000cb0002007a0c */ /* 0x000fda0003f05270 */
[----:B------:R-:W-:-:S05]  /*7de0*/  @P0 IMAD.HI.U32 R2, R0, c[0x0][0x330], RZ ;  /* 0x0000cc0000020a27 */ /* 0x000fca00078e00ff */
[----:B------:R-:W-:-:S04]  /*7df0*/  @P0 SHF.R.U32.HI R0, RZ, c[0x0][0x334], R2 ;  /* 0x0000cd00ff000a19 */ /* 0x000fc80000011602 */
[----:B------:R-:W-:Y:S01]  /*7e00*/  LOP3.LUT R2, RZ, R0, RZ, 0x33, !PT ;  /* 0x00000000ff027212 */ /* 0x000fe200078e33ff */
[----:B------:R-:W-:Y:S05]  /*7e10*/  BRA `(.L_x_504) ;  /* 0x0000004000007947 */ /* 0x000fea0003800000 */
.L_x_503:
[----:B------:R-:W-:-:S04]  /*7e20*/  MOV R0, 0x1 ;  /* 0x0000000100007802 */ /* 0x000fc80000000f00 */
[----:B------:R-:W-:-:S13]  /*7e30*/  ISETP.NE.AND P0, PT, R0, c[0x0][0x32c], PT ;  /* 0x0000cb0000007a0c */ /* 0x000fda0003f05270 */
[----:B------:R-:W-:-:S05]  /*7e40*/  @P0 IMAD.HI.U32 R0, R2, c[0x0][0x330], RZ ;  /* 0x0000cc0002000a27 */ /* 0x000fca00078e00ff */
[----:B------:R-:W-:Y:S02]  /*7e50*/  @P0 SHF.R.U32.HI R2, RZ, c[0x0][0x334], R0 ;  /* 0x0000cd00ff020a19 */ /* 0x000fe40000011600 */
.L_x_504:
[----:B------:R-:W-:Y:S05]  /*7e60*/  BSYNC B0 ;  /* 0x0000000000007941 */ /* 0x000fea0003800000 */
.L_x_502:
[----:B------:R-:W-:-:S05]  /*7e70*/  MOV R0, c[0x0][0x32c] ;  /* 0x0000cb0000007a02 */ /* 0x000fca0000000f00 */
[----:B------:R-:W-:-:S05]  /*7e80*/  IMAD R2, R2, R0, c[0x0][0x32c] ;  /* 0x0000cb0002027624 */ /* 0x000fca00078e0200 */
[----:B------:R-:W-:-:S04]  /*7e90*/  IMNMX R3, R3, R2, PT ;  /* 0x0000000203037217 */ /* 0x000fc80003800200 */
.L_x_501:
[----:B------:R-:W2:Y:S01]  /*7ea0*/  LDL R2, [R1+0x70] ;  /* 0x0000700001027983 */ /* 0x000ea20000100800 */
[----:B------:R-:W-:-:S05]  /*7eb0*/  IMAD.HI R3, R3, 0x2aaaaaab, RZ ;  /* 0x2aaaaaab03037827 */ /* 0x000fca00078e02ff */
[----:B------:R-:W-:-:S04]  /*7ec0*/  SHF.R.U32.HI R0, RZ, 0x1f, R3 ;  /* 0x0000001fff007819 */ /* 0x000fc80000011603 */
[----:B------:R-:W-:-:S04]  /*7ed0*/  LEA.HI.SX32 R3, R3, R0, 0x1d ;  /* 0x0000000003037211 */ /* 0x000fc800078feaff */
[----:B--2---:R-:W-:-:S04]  /*7ee0*/  IMNMX R2, R2, R3, !PT ;  /* 0x0000000302027217 */ /* 0x004fc80007800200 */
[----:B------:R-:W-:Y:S01]  /*7ef0*/  ISETP.GE.AND P0, PT, R4, R2, PT ;  /* 0x000000020400720c */ /* 0x000fe20003f06270 */
[----:B------:R2:W-:-:S12]  /*7f00*/  STL [R1+0x80], R2 ;  /* 0x0000800201007387 */ /* 0x0005d80000100800 */
[----:B------:R-:W-:Y:S05]  /*7f10*/  @!P0 BRA `(.L_x_505) ;  /* 0x0000429000008947 */ /* 0x000fea0003800000 */
[----:B------:R-:W-:Y:S02]  /*7f20*/  MOV R0, R4 ;  /* 0x0000000400007202 */ /* 0x000fe40000000f00 */
[----:B------:R-:W-:Y:S02]  /*7f30*/  MOV R135, R132 ;  /* 0x0000008400877202 */ /* 0x000fe40000000f00 */
[----:B------:R-:W-:Y:S01]  /*7f40*/  MOV R134, R133 ;  /* 0x0000008500867202 */ /* 0x000fe20000000f00 */
[----:B------:R3:W-:Y:S04]  /*7f50*/  STL [R1+0x3c], R0 ;  /* 0x00003c0001007387 */ /* 0x0007e80000100800 */
.L_x_528:
[----:B-1----:R-:W4:Y:S01]  /*7f60*/  LDL R4, [R1+0x4] ;  /* 0x0000040001047983 */ /* 0x002f220000100800 */
[----:B------:R-:W-:Y:S04]  /*7f70*/  DEPBAR.LE SB0, 0x0 ;  /* 0x000080000000791a */ /* 0x000fe80000000000 */
[----:B--2---:R-:W2:Y:S01]  /*7f80*/  LDL R2, [R1+0x3c] ;  /* 0x00003c0001027983 */ /* 0x004ea20000100800 */
[----:B------:R-:W-:Y:S01]  /*7f90*/  WARPSYNC 0xffffffff ;  /* 0xffffffff00007948 */ /* 0x000fe20003800000 */
[----:B------:R-:W-:Y:S02]  /*7fa0*/  BSSY B0, `(.L_x_506) ;  /* 0x0000060000007945 */ /* 0x000fe40003800000 */
[----:B------:R-:W5:Y:S04]  /*7fb0*/  LDL R3, [R1+0x8] ;  /* 0x0000080001037983 */ /* 0x000f680000100800 */
[----:B---3--:R-:W2:Y:S04]  /*7fc0*/  LDL R0, [R1+0x70] ;  /* 0x0000700001007983 */ /* 0x008ea80000100800 */
[----:B------:R-:W-:Y:S06]  /*7fd0*/  BAR.SYNC.DEFER_BLOCKING 0x0 ;  /* 0x0000000000007b1d */ /* 0x000fec0000010000 */
[----:B------:R1:W3:Y:S04]  /*7fe0*/  LDSM.16.M88.4 R8, [R236] ;  /* 0x00000000ec08783b */ /* 0x0002e80000000200 */
[----:B------:R1:W1:Y:S04]  /*7ff0*/  LDSM.16.M88.4 R16, [R236+0x800] ;  /* 0x00080000ec10783b */ /* 0x0002680000000200 */
[----:B------:R1:W1:Y:S04]  /*8000*/  LDSM.16.M88.4 R24, [R236+0x1000] ;  /* 0x00100000ec18783b */ /* 0x0002680000000200 */
[----:B------:R1:W1:Y:S04]  /*8010*/  LDSM.16.M88.4 R168, [R243] ;  /* 0x00000000f3a8783b */ /* 0x0002680000000200 */
[----:B----4-:R4:W1:Y:S04]  /*8020*/  LDSM.16.M88.4 R172, [R4] ;  /* 0x0000000004ac783b */ /* 0x0108680000000200 */
[----:B-----5:R4:W1:Y:S01]  /*8030*/  LDSM.16.M88.4 R176, [R3] ;  /* 0x0000000003b0783b */ /* 0x0208620000000200 */
[----:B--2---:R-:W-:Y:S11]  /*8040*/  ISETP.GT.AND P0, PT, R0, R2, PT ;  /* 0x000000020000720c */ /* 0x004ff60003f04270 */
[----:B------:R-:W-:Y:S02]  /*8050*/  @!UPT UIADD3 URZ, URZ, URZ, URZ ;  /* 0x0000003f3f3ff290 */ /* 0x000fe4000fffe03f */
[----:B------:R-:W-:-:S05]  /*8060*/  @P0 BRA `(.L_x_507) ;  /* 0x0000053000000947 */ /* 0x000fca0003800000 */
[----:B---34-:R-:W2:Y:S04]  /*8070*/  LDL R4, [R1+0x38] ;  /* 0x0000380001047983 */ /* 0x018ea80000100800 */
[----:B------:R-:W3:Y:S04]  /*8080*/  LDL R12, [R1+0x28] ;  /* 0x00002800010c7983 */ /* 0x000ee80000100800 */
[----:B------:R-:W4:Y:S04]  /*8090*/  LDL.64 R6, [R1+0xa0] ;  /* 0x0000a00001067983 */ /* 0x000f280000100a00 */
[----:B------:R-:W5:Y:S01]  /*80a0*/  LDL R5, [R1+0xa8] ;  /* 0x0000a80001057983 */ /* 0x000f620000100800 */
[----:B--2---:R-:W-:Y:S01]  /*80b0*/  IMAD.WIDE.U32 R2, R4, c[0x0][0x208], RZ ;  /* 0x0000820004027a25 */ /* 0x004fe200078e00ff */
[----:B------:R-:W-:Y:S05]  /*80c0*/  SHF.R.S32.HI R0, RZ, 0x1f, R4 ;  /* 0x0000001fff007819 */ /* 0x000fea0000011404 */
[----:B------:R-:W-:Y:S04]  /*80d0*/  IMAD R0, R0, c[0x0][0x208], RZ ;  /* 0x0000820000007a24 */ /* 0x000fe800078e02ff */
[----:B------:R-:W-:Y:S05]  /*80e0*/  IMAD R0, R4, c[0x0][0x20c], R0 ;  /* 0x0000830004007a24 */ /* 0x000fea00078e0200 */
[----:B------:R-:W-:Y:S02]  /*80f0*/  IADD3 R3, R3, R0, RZ ;  /* 0x0000000003037210 */ /* 0x000fe40007ffe0ff */
[----:B---3--:R-:W-:Y:S03]  /*8100*/  SHF.R.S32.HI R0, RZ, 0x1f, R12 ;  /* 0x0000001fff007819 */ /* 0x008fe6000001140c */
[----:B------:R-:W-:Y:S04]  /*8110*/  IMAD.WIDE.U32 R2, R12, c[0x0][0x218], R2 ;  /* 0x000086000c027a25 */ /* 0x000fe800078e0002 */
[----:B------:R-:W-:Y:S01]  /*8120*/  IMAD R4, R0, c[0x0][0x218], RZ ;  /* 0x0000860000047a24 */ /* 0x000fe200078e02ff */
[----:B----4-:R-:W-:Y:S03]  /*8130*/  IADD3 R0, P0, R6, R2, RZ ;  /* 0x0000000206007210 */ /* 0x010fe60007f1e0ff */
[----:B------:R-:W-:Y:S05]  /*8140*/  IMAD R4, R12, c[0x0][0x21c], R4 ;  /* 0x000087000c047a24 */ /* 0x000fea00078e0204 */
[----:B-----5:R-:W-:Y:S02]  /*8150*/  IADD3.X R2, R5, R3, R4, P0, !PT ;  /* 0x0000000305027210 */ /* 0x020fe400007fe404 */
[C---:B------:R-:W-:Y:S04]  /*8160*/  LEA R12, P0, R0.reuse, c[0x0][0x1f8], 0x1 ;  /* 0x00007e00000c7a11 */ /* 0x040fe800078008ff */
[----:B------:R-:W-:Y:S01]  /*8170*/  LEA.HI.X R5, R0, c[0x0][0x1fc], R2, 0x1, P0 ;  /* 0x00007f0000057a11 */ /* 0x000fe200000f0c02 */
[----:B------:R-:W-:-:S06]  /*8180*/  BRA.DIV ~URZ, `(.L_x_508) ;  /* 0x000125027f007947 */ /* 0x000fcc000b800000 */
[----:B------:R2:W3:Y:S02]  /*8190*/  SHFL.IDX PT, R4, R5, RZ, 0x181f ;  /* 0x00181fff05047589 */ /* 0x0004e400000e0000 */
.L_x_645:
[----:B------:R-:W-:-:S05]  /*81a0*/  BRA.DIV ~URZ, `(.L_x_509) ;  /* 0x000125727f007947 */ /* 0x000fca000b800000 */
[----:B------:R4:W2:Y:S02]  /*81b0*/  SHFL.IDX PT, R0, R12, RZ, 0x181f ;  /* 0x00181fff0c007589 */ /* 0x0008a400000e0000 */
.L_x_646:
[----:B------:R-:W5:Y:S04]  /*81c0*/  LDL R7, [R1+0x40] ;  /* 0x0000400001077983 */ /* 0x000f680000100800 */
[----:B----4-:R-:W4:Y:S04]  /*81d0*/  LDL R6, [R1+0xc4] ;  /* 0x0000c40001067983 */ /* 0x010f280000100800 */
[----:B---3--:R-:W3:Y:S04]  /*81e0*/  LDL R132, [R1+0x68] ;  /* 0x0000680001847983 */ /* 0x008ee80000100800 */
        /* <DEDUP_REMOVED lines=10> */
[----:B-----5:R-:W-:Y:S02]  /*8290*/  ISETP.GE.AND P4, PT, R7, c[0x0][0x1d4], PT ;  /* 0x0000750007007a0c */ /* 0x020fe40003f86270 */
[----:B----4-:R-:W-:Y:S02]  /*82a0*/  IADD3 R6, P0, R0, R6, RZ ;  /* 0x0000000600067210 */ /* 0x010fe40007f1e0ff */
[----:B---3--:R-:W-:Y:S03]  /*82b0*/  ISETP.GE.AND P3, PT, R132, c[0x0][0x1d4], PT ;  /* 0x0000750084007a0c */ /* 0x008fe60003f66270 */
[----:B--2---:R-:W-:Y:S01]  /*82c0*/  IMAD.X R7, R4, 0x1, R3, P0 ;  /* 0x0000000104077824 */ /* 0x004fe200000e0603 */
[----:B------:R-:W-:Y:S05]  /*82d0*/  IADD3 R2, P0, R0, R2, RZ ;  /* 0x0000000200027210 */ /* 0x000fea0007f1e0ff */
[----:B------:R-:W-:Y:S01]  /*82e0*/  IMAD.X R3, R4, 0x1, R133, P0 ;  /* 0x0000000104037824 */ /* 0x000fe200000e0685 */
[----:B------:R-:W-:Y:S01]  /*82f0*/  @!PT LDS RZ, [RZ] ;  /* 0x00000000fffff984 */ /* 0x000fe20000000800 */
[----:B------:R-:W-:Y:S01]  /*8300*/  @!PT LDS RZ, [RZ] ;  /* 0x00000000fffff984 */ /* 0x000fe20000000800 */
[----:B------:R-:W-:Y:S01]  /*8310*/  @!PT LDS RZ, [RZ] ;  /* 0x00000000fffff984 */ /* 0x000fe20000000800 */
[----:B------:R2:W-:Y:S04]  /*8320*/  LDGSTS.E.BYPASS.LTC128B.128 [R13+0x4080], [R6.64], !P4 ;  /* 0x04080000060d7fae */ /* 0x0005e8000e101d46 */
[----:B------:R3:W-:Y:S01]  /*8330*/  LDGSTS.E.BYPASS.LTC128B.128 [R13+0x5880], [R2.64], !P3 ;  /* 0x05880000020d7fae */ /* 0x0007e2000d901d46 */
[----:B------:R-:W-:Y:S02]  /*8340*/  ISETP.GE.AND P2, PT, R22, c[0x0][0x1d4], PT ;  /* 0x0000750016007a0c */ /* 0x000fe40003f46270 */
[----:B------:R-:W-:Y:S02]  /*8350*/  ISETP.GE.AND P1, PT, R14, c[0x0][0x1d4], PT ;  /* 0x000075000e007a0c */ /* 0x000fe40003f26270 */
[----:B---3--:R-:W-:Y:S05]  /*8360*/  IADD3 R2, P0, R0, R23, RZ ;  /* 0x0000001700027210 */ /* 0x008fea0007f1e0ff */
[----:B------:R-:W-:Y:S02]  /*8370*/  IMAD.X R3, R4, 0x1, R20, P0 ;  /* 0x0000000104037824 */ /* 0x000fe400000e0614 */
[----:B------:R-:W3:Y:S04]  /*8380*/  S2R R20, SR_TID.X ;  /* 0x0000000000147919 */ /* 0x000ee80000002100 */
[----:B------:R4:W-:Y:S01]  /*8390*/  LDGSTS.E.BYPASS.LTC128B.128 [R13+0x7080], [R2.64], !P2 ;  /* 0x07080000020d7fae */ /* 0x0009e2000d101d46 */
[----:B---3--:R-:W-:Y:S02]  /*83a0*/  ISETP.GT.AND P5, PT, R20, 0x7f, PT ;  /* 0x0000007f1400780c */ /* 0x008fe40003fa4270 */
[----:B----4-:R-:W-:Y:S05]  /*83b0*/  IADD3 R2, P0, R0, R21, RZ ;  /* 0x0000001500027210 */ /* 0x010fea0007f1e0ff */
[----:B------:R-:W-:Y:S05]  /*83c0*/  IMAD.X R3, R4, 0x1, R15, P0 ;  /* 0x0000000104037824 */ /* 0x000fea00000e060f */
[----:B------:R2:W-:Y:S01]  /*83d0*/  LDGSTS.E.BYPASS.LTC128B.128 [R13+0x8880], [R2.64], !P1 ;  /* 0x08880000020d7fae */ /* 0x0005e2000c901d46 */
[----:B------:R-:W-:-:S05]  /*83e0*/  @P5 BRA `(.L_x_507) ;  /* 0x000001b000005947 */ /* 0x000fca0003800000 */
[----:B------:R-:W-:-:S05]  /*83f0*/  BRA.DIV ~URZ, `(.L_x_510) ;  /* 0x000123b27f007947 */ /* 0x000fca000b800000 */
[----:B------:R3:W4:Y:S04]  /*8400*/  SHFL.IDX PT, R4, R5, 0x1, 0x181f ;  /* 0x00381f0005047f89 */ /* 0x00072800000e0000 */
[----:B------:R3:W2:Y:S02]  /*8410*/  SHFL.IDX PT, R0, R12, 0x1, 0x181f ;  /* 0x00381f000c007f89 */ /* 0x0006a400000e0000 */
.L_x_647:
[----:B--2---:R-:W2:Y:S04]  /*8420*/  LDL R6, [R1+0xc4] ;  /* 0x0000c40001067983 */ /* 0x004ea80000100800 */
[----:B------:R-:W5:Y:S04]  /*8430*/  LDL R3, [R1+0x44] ;  /* 0x0000440001037983 */ /* 0x000f680000100800 */
[----:B---3--:R-:W3:Y:S04]  /*8440*/  LDL R2, [R1+0xd0] ;  /* 0x0000d00001027983 */ /* 0x008ee80000100800 */
[----:B----4-:R-:W4:Y:S04]  /*8450*/  LDL R20, [R1+0x48] ;  /* 0x0000480001147983 */ /* 0x010f280000100800 */
[----:B------:R-:W4:Y:S04]  /*8460*/  LDL R5, [R1+0x1c] ;  /* 0x00001c0001057983 */ /* 0x000f280000100800 */
[----:B------:R-:W4:Y:S04]  /*8470*/  LDL R15, [R1+0xbc] ;  /* 0x0000bc00010f7983 */ /* 0x000f280000100800 */
[----:B------:R-:W4:Y:S04]  /*8480*/  LDL R14, [R1+0x4c] ;  /* 0x00004c00010e7983 */ /* 0x000f280000100800 */
[----:B------:R-:W4:Y:S04]  /*8490*/  LDL R13, [R1+0xb8] ;  /* 0x0000b800010d7983 */ /* 0x000f280000100800 */
[----:B------:R-:W4:Y:S01]  /*84a0*/  LDL R12, [R1+0x50] ;  /* 0x00005000010c7983 */ /* 0x000f220000100800 */
[----:B--2---:R-:W-:Y:S05]  /*84b0*/  IADD3 R6, P0, R0, R6, RZ ;  /* 0x0000000600067210 */ /* 0x004fea0007f1e0ff */
[----:B-----5:R-:W-:Y:S01]  /*84c0*/  IMAD.X R7, R4, 0x1, R3, P0 ;  /* 0x0000000104077824 */ /* 0x020fe200000e0603 */
[----:B---3--:R-:W-:Y:S05]  /*84d0*/  IADD3 R2, P0, R0, R2, RZ ;  /* 0x0000000200027210 */ /* 0x008fea0007f1e0ff */
[----:B----4-:R-:W-:Y:S01]  /*84e0*/  IMAD.X R3, R4, 0x1, R20, P0 ;  /* 0x0000000104037824 */ /* 0x010fe200000e0614 */
[----:B------:R-:W-:Y:S01]  /*84f0*/  @!PT LDS RZ, [RZ] ;  /* 0x00000000fffff984 */ /* 0x000fe20000000800 */
[----:B------:R-:W-:Y:S01]  /*8500*/  @!PT LDS RZ, [RZ] ;  /* 0x00000000fffff984 */ /* 0x000fe20000000800 */
[----:B------:R-:W-:Y:S01]  /*8510*/  @!PT LDS RZ, [RZ] ;  /* 0x00000000fffff984 */ /* 0x000fe20000000800 */
[----:B------:R2:W-:Y:S04]  /*8520*/  LDGSTS.E.BYPASS.LTC128B.128 [R5+0x5080], [R6.64], !P4 ;  /* 0x0508000006057fae */ /* 0x0005e8000e101d46 */
[----:B------:R3:W-:Y:S02]  /*8530*/  LDGSTS.E.BYPASS.LTC128B.128 [R5+0x6880], [R2.64], !P3 ;  /* 0x0688000002057fae */ /* 0x0007e4000d901d46 */
[----:B---3--:R-:W-:Y:S05]  /*8540*/  IADD3 R2, P0, R0, R15, RZ ;  /* 0x0000000f00027210 */ /* 0x008fea0007f1e0ff */
[----:B------:R-:W-:Y:S05]  /*8550*/  IMAD.X R3, R4, 0x1, R14, P0 ;  /* 0x0000000104037824 */ /* 0x000fea00000e060e */
[----:B------:R3:W-:Y:S02]  /*8560*/  LDGSTS.E.BYPASS.LTC128B.128 [R5+0x8080], [R2.64], !P2 ;  /* 0x0808000002057fae */ /* 0x0007e4000d101d46 */
[----:B---3--:R-:W-:Y:S05]  /*8570*/  IADD3 R2, P0, R0, R13, RZ ;  /* 0x0000000d00027210 */ /* 0x008fea0007f1e0ff */
[----:B------:R-:W-:Y:S05]  /*8580*/  IMAD.X R3, R4, 0x1, R12, P0 ;  /* 0x0000000104037824 */ /* 0x000fea00000e060c */
[----:B------:R2:W-:Y:S03]  /*8590*/  LDGSTS.E.BYPASS.LTC128B.128 [R5+0x9880], [R2.64], !P1 ;  /* 0x0988000002057fae */ /* 0x0005e6000c901d46 */
.L_x_507:
[----:B---3--:R-:W-:Y:S05]  /*85a0*/  BSYNC B0 ;  /* 0x0000000000007941 */ /* 0x008fea0003800000 */
.L_x_506:
[----:B------:R-:W0:Y:S01]  /*85b0*/  LDGDEPBAR ;  /* 0x00000000000079af */ /* 0x000e220000000000 */
[----:B------:R-:W-:Y:S01]  /*85c0*/  WARPSYNC 0xffffffff ;  /* 0xffffffff00007948 */ /* 0x000fe20003800000 */
[C---:B--2-4-:R-:W-:Y:S01]  /*85d0*/  HMMA.16816.F32.BF16 R4, R160.reuse, R8, RZ ;  /* 0x00000008a004723c */ /* 0x054fe200000418ff */
[----:B------:R-:W-:Y:S07]  /*85e0*/  BSSY B0, `(.L_x_511) ;  /* 0x0000141000007945 */ /* 0x000fee0003800000 */
[C---:B------:R-:W-:Y:S08]  /*85f0*/  HMMA.16816.F32.BF16 R8, R160.reuse, R10, RZ ;  /* 0x0000000aa008723c */ /* 0x040ff000000418ff */
[C---:B-1----:R-:W-:Y:S08]  /*8600*/  HMMA.16816.F32.BF16 R12, R160.reuse, R16, RZ ;  /* 0x00000010a00c723c */ /* 0x042ff000000418ff */
[C---:B------:R-:W-:Y:S08]  /*8610*/  HMMA.16816.F32.BF16 R16, R160.reuse, R18, RZ ;  /* 0x00000012a010723c */ /* 0x040ff000000418ff */
[C---:B------:R-:W-:Y:S08]  /*8620*/  HMMA.16816.F32.BF16 R20, R160.reuse, R24, RZ ;  /* 0x00000018a014723c */ /* 0x040ff000000418ff */
[----:B------:R-:W-:Y:S08]  /*8630*/  HMMA.16816.F32.BF16 R24, R160, R26, RZ ;  /* 0x0000001aa018723c */ /* 0x000ff000000418ff */
[C---:B------:R-:W-:Y:S08]  /*8640*/  HMMA.16816.F32.BF16 R4, R164.reuse, R168, R4 ;  /* 0x000000a8a404723c */ /* 0x040ff00000041804 */
[C---:B------:R-:W-:Y:S01]  /*8650*/  HMMA.16816.F32.BF16 R8, R164.reuse, R170, R8 ;  /* 0x000000aaa408723c */ /* 0x040fe20000041808 */
[----:B------:R-:W1:Y:S07]  /*8660*/  LDSM.16.M88.4 R168, [R238] ;  /* 0x00000000eea8783b */ /* 0x000e6e0000000200 */
[C---:B------:R-:W-:Y:S08]  /*8670*/  HMMA.16816.F32.BF16 R12, R164.reuse, R172, R12 ;  /* 0x000000aca40c723c */ /* 0x040ff0000004180c */
[C---:B------:R-:W-:Y:S01]  /*8680*/  HMMA.16816.F32.BF16 R16, R164.reuse, R174, R16 ;  /* 0x000000aea410723c */ /* 0x040fe20000041810 */
[----:B------:R-:W2:Y:S07]  /*8690*/  LDSM.16.M88.4 R172, [R238+0x800] ;  /* 0x00080000eeac783b */ /* 0x000eae0000000200 */
[C---:B------:R-:W-:Y:S08]  /*86a0*/  HMMA.16816.F32.BF16 R20, R164.reuse, R176, R20 ;  /* 0x000000b0a414723c */ /* 0x040ff00000041814 */
[----:B------:R-:W-:Y:S01]  /*86b0*/  HMMA.16816.F32.BF16 R24, R164, R178, R24 ;  /* 0x000000b2a418723c */ /* 0x000fe20000041818 */
[----:B------:R-:W3:Y:S07]  /*86c0*/  LDSM.16.M88.4 R176, [R238+0x1000] ;  /* 0x00100000eeb0783b */ /* 0x000eee0000000200 */
[C---:B-1----:R-:W-:Y:S08]  /*86d0*/  HMMA.16816.F32.BF16 R4, R180.reuse, R168, R4 ;  /* 0x000000a8b404723c */ /* 0x042ff00000041804 */
[C---:B------:R-:W-:Y:S01]  /*86e0*/  HMMA.16816.F32.BF16 R8, R180.reuse, R170, R8 ;  /* 0x000000aab408723c */ /* 0x040fe20000041808 */
[----:B------:R-:W1:Y:S07]  /*86f0*/  LDSM.16.M88.4 R168, [R237] ;  /* 0x00000000eda8783b */ /* 0x000e6e0000000200 */
[C---:B--2---:R-:W-:Y:S08]  /*8700*/  HMMA.16816.F32.BF16 R12, R180.reuse, R172, R12 ;  /* 0x000000acb40c723c */ /* 0x044ff0000004180c */
[C---:B------:R-:W-:Y:S01]  /*8710*/  HMMA.16816.F32.BF16 R16, R180.reuse, R174, R16 ;  /* 0x000000aeb410723c */ /* 0x040fe20000041810 */
[----:B------:R-:W2:Y:S07]  /*8720*/  LDSM.16.M88.4 R172, [R237+0x800] ;  /* 0x00080000edac783b */ /* 0x000eae0000000200 */
[C---:B---3--:R-:W-:Y:S08]  /*8730*/  HMMA.16816.F32.BF16 R20, R180.reuse, R176, R20 ;  /* 0x000000b0b414723c */ /* 0x048ff00000041814 */
[----:B------:R-:W-:Y:S01]  /*8740*/  HMMA.16816.F32.BF16 R24, R180, R178, R24 ;  /* 0x000000b2b418723c */ /* 0x000fe20000041818 */
[----:B------:R-:W3:Y:S07]  /*8750*/  LDSM.16.M88.4 R176, [R237+0x1000] ;  /* 0x00100000edb0783b */ /* 0x000eee0000000200 */
[C---:B-1----:R-:W-:Y:S08]  /*8760*/  HMMA.16816.F32.BF16 R4, R184.reuse, R168, R4 ;  /* 0x000000a8b804723c */ /* 0x042ff00000041804 */
[C---:B------:R-:W-:Y:S01]  /*8770*/  HMMA.16816.F32.BF16 R8, R184.reuse, R170, R8 ;  /* 0x000000aab808723c */ /* 0x040fe20000041808 */
[----:B------:R-:W1:Y:S07]  /*8780*/  LDSM.16.M88.4 R168, [R236+0x1800] ;  /* 0x00180000eca8783b */ /* 0x000e6e0000000200 */
        /* <DEDUP_REMOVED lines=8> */
[----:B------:R-:W1:Y:S07]  /*8810*/  LDSM.16.M88.4 R168, [R246] ;  /* 0x00000000f6a8783b */ /* 0x000e6e0000000200 */
[C---:B--2---:R-:W-:Y:S08]  /*8820*/  HMMA.16816.F32.BF16 R12, R188.reuse, R172, R12 ;  /* 0x000000acbc0c723c */ /* 0x044ff0000004180c */
[C---:B------:R-:W-:Y:S01]  /*8830*/  HMMA.16816.F32.BF16 R16, R188.reuse, R174, R16 ;  /* 0x000000aebc10723c */ /* 0x040fe20000041810 */
[----:B------:R-:W2:Y:S07]  /*8840*/  LDSM.16.M88.4 R172, [R244] ;  /* 0x00000000f4ac783b */ /* 0x000eae0000000200 */
[C---:B---3--:R-:W-:Y:S08]  /*8850*/  HMMA.16816.F32.BF16 R20, R188.reuse, R176, R20 ;  /* 0x000000b0bc14723c */ /* 0x048ff00000041814 */
[----:B------:R-:W-:Y:S01]  /*8860*/  HMMA.16816.F32.BF16 R24, R188, R178, R24 ;  /* 0x000000b2bc18723c */ /* 0x000fe20000041818 */
[----:B------:R-:W3:Y:S07]  /*8870*/  LDSM.16.M88.4 R176, [R245] ;  /* 0x00000000f5b0783b */ /* 0x000eee0000000200 */
        /* <DEDUP_REMOVED lines=44> */
[----:B------:R-:W-:Y:S07]  /*8b40*/  LDSM.16.M88.4 R176, [R237+0x3000] ;  /* 0x00300000edb0783b */ /* 0x000fee0000000200 */
[C---:B-1----:R-:W-:Y:S08]  /*8b50*/  HMMA.16816.F32.BF16 R4, R212.reuse, R168, R4 ;  /* 0x000000a8d404723c */ /* 0x042ff00000041804 */
[C---:B------:R-:W-:Y:S01]  /*8b60*/  HMMA.16816.F32.BF16 R8, R212.reuse, R170, R8 ;  /* 0x000000aad408723c */ /* 0x040fe20000041808 */
[----:B------:R-:W1:Y:S07]  /*8b70*/  LDSM.16.M88.4 R168, [R238+0x4000] ;  /* 0x00400000eea8783b */ /* 0x000e6e0000000200 */
[C---:B--2---:R-:W-:Y:S08]  /*8b80*/  HMMA.16816.F32.BF16 R12, R212.reuse, R172, R12 ;  /* 0x000000acd40c723c */ /* 0x044ff0000004180c */
[C---:B------:R-:W-:Y:S01]  /*8b90*/  HMMA.16816.F32.BF16 R16, R212.reuse, R174, R16 ;  /* 0x000000aed410723c */ /* 0x040fe20000041810 */
[----:B------:R-:W-:Y:S07]  /*8ba0*/  LDSM.16.M88.4 R172, [R237+0x4000] ;  /* 0x00400000edac783b */ /* 0x000fee0000000200 */
[C---:B-1----:R-:W-:Y:S08]  /*8bb0*/  HMMA.16816.F32.BF16 R20, R212.reuse, R168, R20 ;  /* 0x000000a8d414723c */ /* 0x042ff00000041814 */
[----:B------:R-:W-:Y:S01]  /*8bc0*/  HMMA.16816.F32.BF16 R24, R212, R170, R24 ;  /* 0x000000aad418723c */ /* 0x000fe20000041818 */
[----:B------:R-:W1:Y:S07]  /*8bd0*/  LDSM.16.M88.4 R168, [R237+0x3800] ;  /* 0x00380000eda8783b */ /* 0x000e6e0000000200 */
[C---:B------:R-:W-:Y:S08]  /*8be0*/  HMMA.16816.F32.BF16 R4, R216.reuse, R176, R4 ;  /* 0x000000b0d804723c */ /* 0x040ff00000041804 */
[C---:B------:R-:W-:Y:S01]  /*8bf0*/  HMMA.16816.F32.BF16 R8, R216.reuse, R178, R8 ;  /* 0x000000b2d808723c */ /* 0x040fe20000041808 */
[----:B------:R-:W-:Y:S07]  /*8c00*/  LDSM.16.M88.4 R176, [R236+0x5000] ;  /* 0x00500000ecb0783b */ /* 0x000fee0000000200 */
[C---:B-1----:R-:W-:Y:S08]  /*8c10*/  HMMA.16816.F32.BF16 R12, R216.reuse, R168, R12 ;  /* 0x000000a8d80c723c */ /* 0x042ff0000004180c */
[C---:B------:R-:W-:Y:S01]  /*8c20*/  HMMA.16816.F32.BF16 R16, R216.reuse, R170, R16 ;  /* 0x000000aad810723c */ /* 0x040fe20000041810 */
[----:B------:R-:W1:Y:S07]  /*8c30*/  LDSM.16.M88.4 R168, [R236+0x4800] ;  /* 0x00480000eca8783b */ /* 0x000e6e0000000200 */
[C---:B------:R-:W-:Y:S08]  /*8c40*/  HMMA.16816.F32.BF16 R20, R216.reuse, R172, R20 ;  /* 0x000000acd814723c */ /* 0x040ff00000041814 */
[----:B------:R-:W-:Y:S01]  /*8c50*/  HMMA.16816.F32.BF16 R24, R216, R174, R24 ;  /* 0x000000aed818723c */ /* 0x000fe20000041818 */
[----:B------:R-:W-:Y:S07]  /*8c60*/  LDSM.16.M88.4 R172, [R252] ;  /* 0x00000000fcac783b */ /* 0x000fee0000000200 */
[C---:B-1----:R-:W-:Y:S08]  /*8c70*/  HMMA.16816.F32.BF16 R4, R220.reuse, R168, R4 ;  /* 0x000000a8dc04723c */ /* 0x042ff00000041804 */
[C---:B------:R-:W-:Y:S01]  /*8c80*/  HMMA.16816.F32.BF16 R8, R220.reuse, R170, R8 ;  /* 0x000000aadc08723c */ /* 0x040fe20000041808 */
[----:B------:R-:W1:Y:S07]  /*8c90*/  LDSM.16.M88.4 R168, [R236+0x5800] ;  /* 0x00580000eca8783b */ /* 0x000e6e0000000200 */
[C---:B------:R-:W-:Y:S08]  /*8ca0*/  HMMA.16816.F32.BF16 R12, R220.reuse, R176, R12 ;  /* 0x000000b0dc0c723c */ /* 0x040ff0000004180c */
[C---:B------:R-:W-:Y:S01]  /*8cb0*/  HMMA.16816.F32.BF16 R16, R220.reuse, R178, R16 ;  /* 0x000000b2dc10723c */ /* 0x040fe20000041810 */
[----:B------:R-:W-:Y:S07]  /*8cc0*/  LDSM.16.M88.4 R176, [R251] ;  /* 0x00000000fbb0783b */ /* 0x000fee0000000200 */
[C---:B-1----:R-:W-:Y:S08]  /*8cd0*/  HMMA.16816.F32.BF16 R20, R220.reuse, R168, R20 ;  /* 0x000000a8dc14723c */ /* 0x042ff00000041814 */
[----:B------:R-:W-:Y:S01]  /*8ce0*/  HMMA.16816.F32.BF16 R24, R220, R170, R24 ;  /* 0x000000aadc18723c */ /* 0x000fe20000041818 */
[----:B------:R-:W1:Y:S07]  /*8cf0*/  LDSM.16.M88.4 R168, [R250] ;  /* 0x00000000faa8783b */ /* 0x000e6e0000000200 */
        /* <DEDUP_REMOVED lines=14> */
[C---:B-1----:R-:W-:Y:S08]  /*8de0*/  HMMA.16816.F32.BF16 R20, R228.reuse, R168, R20 ;  /* 0x000000a8e414723c */ /* 0x042ff00000041814 */
[----:B------:R-:W-:Y:S01]  /*8df0*/  HMMA.16816.F32.BF16 R24, R228, R170, R24 ;  /* 0x000000aae418723c */ /* 0x000fe20000041818 */
[----:B------:R-:W1:Y:S07]  /*8e00*/  LDSM.16.M88.4 R168, [R237+0x5000] ;  /* 0x00500000eda8783b */ /* 0x000e6e0000000200 */
[C---:B------:R-:W-:Y:S08]  /*8e10*/  HMMA.16816.F32.BF16 R4, R232.reuse, R176, R4 ;  /* 0x000000b0e804723c */ /* 0x040ff00000041804 */
[C---:B------:R-:W-:Y:S11]  /*8e20*/  HMMA.16816.F32.BF16 R8, R232.reuse, R178, R8 ;  /* 0x000000b2e808723c */ /* 0x040ff60000041808 */
[----:B------:R-:W-:Y:S05]  /*8e30*/  @!UPT UIADD3 URZ, URZ, URZ, URZ ;  /* 0x0000003f3f3ff290 */ /* 0x000fea000fffe03f */
[----:B------:R-:W-:Y:S04]  /*8e40*/  FMUL.FTZ R0, R4, c[0x0][0x320] ;  /* 0x0000c80004007a20 */ /* 0x000fe80000410000 */
[----:B------:R2:W-:Y:S04]  /*8e50*/  MUFU.TANH R176, R0 ;  /* 0x0000000000b07308 */ /* 0x0005e80000002400 */
[----:B------:R-:W-:Y:S01]  /*8e60*/  FMUL.FTZ R10, R10, c[0x0][0x320] ;  /* 0x0000c8000a0a7a20 */ /* 0x000fe20000410000 */
[C---:B-1----:R-:W-:Y:S08]  /*8e70*/  HMMA.16816.F32.BF16 R12, R232.reuse, R168, R12 ;  /* 0x000000a8e80c723c */ /* 0x042ff0000004180c */
[C---:B------:R-:W-:Y:S04]  /*8e80*/  HMMA.16816.F32.BF16 R16, R232.reuse, R170, R16 ;  /* 0x000000aae810723c */ /* 0x040fe80000041810 */
[----:B--2---:R-:W-:Y:S04]  /*8e90*/  FMUL.FTZ R0, R5, c[0x0][0x320] ;  /* 0x0000c80005007a20 */ /* 0x004fe80000410000 */
[----:B------:R1:W-:Y:S04]  /*8ea0*/  MUFU.TANH R175, R0 ;  /* 0x0000000000af7308 */ /* 0x0003e80000002400 */
[----:B-1----:R-:W-:Y:S06]  /*8eb0*/  FMUL.FTZ R0, R6, c[0x0][0x320] ;  /* 0x0000c80006007a20 */ /* 0x002fec0000410000 */
[----:B------:R1:W2:Y:S02]  /*8ec0*/  MUFU.TANH R3, R0 ;  /* 0x0000000000037308 */ /* 0x0002a40000002400 */
[----:B-1----:R-:W-:Y:S01]  /*8ed0*/  FMUL.FTZ R0, R7, c[0x0][0x320] ;  /* 0x0000c80007007a20 */ /* 0x002fe20000410000 */
[----:B--2---:R1:W-:Y:S07]  /*8ee0*/  STL [R1+0x34], R3 ;  /* 0x0000340301007387 */ /* 0x0043ee0000100800 */
[----:B------:R2:W3:Y:S01]  /*8ef0*/  MUFU.TANH R2, R0 ;  /* 0x0000000000027308 */ /* 0x0004e20000002400 */
[----:B------:R-:W4:Y:S01]  /*8f00*/  LDSM.16.M88.4 R4, [R237+0x5800] ;  /* 0x00580000ed04783b */ /* 0x000f220000000200 */
[----:B------:R-:W-:Y:S07]  /*8f10*/  DEPBAR.LE SB0, 0x0 ;  /* 0x000080000000791a */ /* 0x000fee0000000000 */
[----:B------:R-:W-:Y:S01]  /*8f20*/  BAR.SYNC.DEFER_BLOCKING 0x0 ;  /* 0x0000000000007b1d */ /* 0x000fe20000010000 */
[----:B-1----:R-:W-:Y:S02]  /*8f30*/  FMUL.FTZ R3, R11, c[0x0][0x320] ;  /* 0x0000c8000b037a20 */ /* 0x002fe40000410000 */
[----:B--2---:R-:W-:Y:S05]  /*8f40*/  FMUL.FTZ R0, R8, c[0x0][0x320] ;  /* 0x0000c80008007a20 */ /* 0x004fea0000410000 */
[----:B---3--:R1:W-:Y:S01]  /*8f50*/  STL [R1+0x30], R2 ;  /* 0x0000300201007387 */ /* 0x0083e20000100800 */
[----:B------:R2:W-:Y:S01]  /*8f60*/  MUFU.TANH R132, R0 ;  /* 0x0000000000847308 */ /* 0x0005e20000002400 */
[C---:B----4-:R-:W-:Y:S08]  /*8f70*/  HMMA.16816.F32.BF16 R20, R232.reuse, R4, R20 ;  /* 0x00000004e814723c */ /* 0x050ff00000041814 */
[----:B------:R-:W-:Y:S01]  /*8f80*/  HMMA.16816.F32.BF16 R24, R232, R6, R24 ;  /* 0x00000006e818723c */ /* 0x000fe20000041818 */
[----:B-1----:R-:W1:Y:S03]  /*8f90*/  MUFU.TANH R2, R10 ;  /* 0x0000000a00027308 */ /* 0x002e660000002400 */
[----:B--2---:R-:W-:Y:S07]  /*8fa0*/  FMUL.FTZ R0, R9, c[0x0][0x320] ;  /* 0x0000c80009007a20 */ /* 0x004fee0000410000 */
[----:B------:R-:W-:Y:S10]  /*8fb0*/  MUFU.TANH R172, R0 ;  /* 0x0000000000ac7308 */ /* 0x000ff40000002400 */
[----:B------:R2:W3:Y:S01]  /*8fc0*/  MUFU.TANH R0, R3 ;  /* 0x0000000300007308 */ /* 0x0004e20000002400 */
[----:B-1----:R1:W-:Y:S04]  /*8fd0*/  STL [R1+0x2c], R2 ;  /* 0x00002c0201007387 */ /* 0x0023e80000100800 */
[----:B------:R-:W4:Y:S04]  /*8fe0*/  LDL R8, [R1+0x70] ;  /* 0x0000700001087983 */ /* 0x000f280000100800 */
[----:B--2---:R-:W4:Y:S04]  /*8ff0*/  LDL R3, [R1+0x3c] ;  /* 0x00003c0001037983 */ /* 0x004f280000100800 */
[----:B---3--:R2:W-:Y:S01]  /*9000*/  STL [R1+0x24], R0 ;  /* 0x0000240001007387 */ /* 0x0085e20000100800 */
[----:B-1----:R-:W-:Y:S04]  /*9010*/  FMUL.FTZ R2, R13, c[0x0][0x320] ;  /* 0x0000c8000d027a20 */ /* 0x002fe80000410000 */
[----:B------:R-:W-:Y:S01]  /*9020*/  MUFU.TANH R133, R2 ;  /* 0x0000000200857308 */ /* 0x000fe20000002400 */
[----:B--2---:R-:W-:Y:S09]  /*9030*/  FMUL.FTZ R0, R12, c[0x0][0x320] ;  /* 0x0000c8000c007a20 */ /* 0x004ff20000410000 */
[----:B------:R1:W-:Y:S02]  /*9040*/  MUFU.TANH R169, R0 ;  /* 0x0000000000a97308 */ /* 0x0003e40000002400 */
[----:B-1----:R-:W-:Y:S08]  /*9050*/  FMUL.FTZ R0, R14, c[0x0][0x320] ;  /* 0x0000c8000e007a20 */ /* 0x002ff00000410000 */
        /* <DEDUP_REMOVED lines=16> */
[----:B------:R1:W-:Y:S01]  /*9160*/  MUFU.TANH R171, R0 ;  /* 0x0000000000ab7308 */ /* 0x0003e20000002400 */
[----:B----4-:R-:W-:Y:S01]  /*9170*/  ISETP.GT.AND P0, PT, R3, R8, PT ;  /* 0x000000080300720c */ /* 0x010fe20003f04270 */
        /* <DEDUP_REMOVED lines=9> */
[----:B------:R-:W1:Y:S02]  /*9210*/  MUFU.TANH R0, R0 ;  /* 0x0000000000007308 */ /* 0x000e640000002400 */
[----:B-1----:R1:W-:Y:S01]  /*9220*/  STL [R1+0x20], R0 ;  /* 0x0000200001007387 */ /* 0x0023e20000100800 */
[----:B------:R-:W-:-:S05]  /*9230*/  @!P0 BRA `(.L_x_512) ;  /* 0x000007b000008947 */ /* 0x000fca0003800000 */
[----:B------:R-:W2:Y:S01]  /*9240*/  LDL R2, [R1+0x84] ;  /* 0x0000840001027983 */ /* 0x000ea20000100800 */
[----:B------:R-:W-:Y:S03]  /*9250*/  IMAD.MOV.U32 R4, RZ, RZ, c[0x0][0x2b8] ;  /* 0x0000ae00ff047624 */ /* 0x000fe600078e00ff */
[----:B------:R-:W3:Y:S02]  /*9260*/  LDL R5, [R1+0x178] ;  /* 0x0001780001057983 */ /* 0x000ee40000100800 */
[----:B------:R-:W-:Y:S02]  /*9270*/  ISETP.NE.AND P2, PT, R4, 0x1, PT ;  /* 0x000000010400780c */ /* 0x000fe40003f45270 */
[----:B------:R-:W4:Y:S04]  /*9280*/  LDL.64 R16, [R1+0x98] ;  /* 0x0000980001107983 */ /* 0x000f280000100a00 */
[----:B------:R-:W5:Y:S04]  /*9290*/  LDL R168, [R1+0xac] ;  /* 0x0000ac0001a87983 */ /* 0x000f680000100800 */
[----:B------:R-:W4:Y:S04]  /*92a0*/  LDL.64 R8, [R1+0x90] ;  /* 0x0000900001087983 */ /* 0x000f280000100a00 */
[----:B------:R-:W4:Y:S04]  /*92b0*/  LDL R6, [R1+0x88] ;  /* 0x0000880001067983 */ /* 0x000f280000100800 */
[----:B------:R-:W1:Y:S01]  /*92c0*/  S2R R7, SR_TID.X ;  /* 0x0000000000077919 */ /* 0x000e620000002100 */
[----:B---3--:R-:W-:Y:S01]  /*92d0*/  ISETP.GT.AND P1, PT, R5, 0x2f, PT ;  /* 0x0000002f0500780c */ /* 0x008fe20003f24270 */
[----:B--2---:R-:W-:Y:S05]  /*92e0*/  IMAD R2, R3, 0x30, R2 ;  /* 0x0000003003027824 */ /* 0x004fea00078e0202 */
[----:B------:R-:W-:Y:S01]  /*92f0*/  IADD3 R2, R2, -0x30, R5 ;  /* 0xffffffd002027810 */ /* 0x000fe20007ffe005 */
[----:B------:R-:W-:Y:S04]  /*9300*/  IMAD.MOV.U32 R5, RZ, RZ, RZ ;  /* 0x000000ffff057224 */ /* 0x000fe800078e00ff */
[----:B------:R-:W-:Y:S04]  /*9310*/  @P2 IMAD.HI.U32 R3, R2, c[0x0][0x2bc], RZ ;  /* 0x0000af0002032a27 */ /* 0x000fe800078e00ff */
[----:B-1----:R-:W-:Y:S01]  /*9320*/  IMAD.MOV.U32 R0, RZ, RZ, R2 ;  /* 0x000000ffff007224 */ /* 0x002fe200078e0002 */
[----:B------:R-:W-:Y:S04]  /*9330*/  @P2 SHF.R.U32.HI R0, RZ, c[0x0][0x2c0], R3 ;  /* 0x0000b000ff002a19 */ /* 0x000fe80000011603 */
[C---:B----4-:R-:W-:Y:S01]  /*9340*/  @!P1 IADD3 R3, P0, R0.reuse, R16, RZ ;  /* 0x0000001000039210 */ /* 0x050fe20007f1e0ff */
[----:B------:R-:W-:Y:S03]  /*9350*/  IMAD.MOV R4, RZ, RZ, -R0 ;  /* 0x000000ffff047224 */ /* 0x000fe600078e0a00 */
[----:B-----5:R-:W-:Y:S01]  /*9360*/  @!P1 LEA.HI.X.SX32 R0, R0, R168, 0x1, P0 ;  /* 0x000000a800009211 */ /* 0x020fe200000f0eff */
[----:B------:R-:W-:Y:S01]  /*9370*/  IMAD R4, R4, c[0x0][0x2b8], R2 ;  /* 0x0000ae0004047a24 */ /* 0x000fe200078e0202 */
[C---:B------:R-:W-:Y:S04]  /*9380*/  @!P1 LEA R2, P0, R3.reuse, c[0x0][0x2a0], 0x2 ;  /* 0x0000a80003029a11 */ /* 0x040fe800078010ff */
[----:B------:R-:W-:Y:S01]  /*9390*/  @!P1 LEA.HI.X R3, R3, c[0x0][0x2a4], R0, 0x2, P0 ;  /* 0x0000a90003039a11 */ /* 0x000fe200000f1400 */
[----:B------:R1:W-:Y:S01]  /*93a0*/  STL [R1+0x38], R4 ;  /* 0x0000380401007387 */ /* 0x0003e20000100800 */
[----:B------:R-:W-:Y:S03]  /*93b0*/  SHF.R.S32.HI R0, RZ, 0x1f, R4 ;  /* 0x0000001fff007819 */ /* 0x000fe60000011404 */
[----:B------:R2:W3:Y:S02]  /*93c0*/  @!P1 LDG.E R5, [R2.64] ;  /* 0x0000000602059981 */ /* 0x0004e4000c1e1900 */
[----:B------:R-:W-:Y:S04]  /*93d0*/  IMAD R0, R0, c[0x0][0x1e0], RZ ;  /* 0x0000780000007a24 */ /* 0x000fe800078e02ff */
[C---:B------:R-:W-:Y:S02]  /*93e0*/  IMAD R0, R4.reuse, c[0x0][0x1e4], R0 ;  /* 0x0000790004007a24 */ /* 0x040fe400078e0200 */
[----:B--2---:R-:W-:Y:S04]  /*93f0*/  IMAD.WIDE.U32 R2, R4, c[0x0][0x1e0], RZ ;  /* 0x0000780004027a25 */ /* 0x004fe800078e00ff */
[----:B------:R-:W-:Y:S01]  /*9400*/  IMAD.IADD R3, R3, 0x1, R0 ;  /* 0x0000000103037824 */ /* 0x000fe200078e0200 */
[----:B---3--:R-:W-:Y:S01]  /*9410*/  SHF.R.S32.HI R0, RZ, 0x1f, R5 ;  /* 0x0000001fff007819 */ /* 0x008fe20000011405 */
[----:B------:R2:W-:Y:S02]  /*9420*/  STL [R1+0x28], R5 ;  /* 0x0000280501007387 */ /* 0x0005e40000100800 */
[C---:B------:R-:W-:Y:S04]  /*9430*/  IMAD.WIDE.U32 R2, R5.reuse, c[0x0][0x1f0], R2 ;  /* 0x00007c0005027a25 */ /* 0x040fe800078e0002 */
[----:B-1----:R-:W-:Y:S01]  /*9440*/  IMAD R4, R0, c[0x0][0x1f0], RZ ;  /* 0x00007c0000047a24 */ /* 0x002fe200078e02ff */
[----:B------:R-:W-:Y:S03]  /*9450*/  IADD3 R0, P0, R8, R2, RZ ;  /* 0x0000000208007210 */ /* 0x000fe60007f1e0ff */
[----:B------:R-:W-:Y:S05]  /*9460*/  IMAD R4, R5, c[0x0][0x1f4], R4 ;  /* 0x00007d0005047a24 */ /* 0x000fea00078e0204 */
[----:B------:R-:W-:Y:S02]  /*9470*/  IADD3.X R2, R6, R3, R4, P0, !PT ;  /* 0x0000000306027210 */ /* 0x000fe400007fe404 */
[C---:B------:R-:W-:Y:S04]  /*9480*/  LEA R9, P0, R0.reuse, c[0x0][0x1c8], 0x1 ;  /* 0x0000720000097a11 */ /* 0x040fe800078008ff */
[----:B------:R-:W-:Y:S02]  /*9490*/  LEA.HI.X R8, R0, c[0x0][0x1cc], R2, 0x1, P0 ;  /* 0x0000730000087a11 */ /* 0x000fe400000f0c02 */
[----:B--2---:R-:W-:Y:S04]  /*94a0*/  SHF.R.S32.HI R5, RZ, 0x1f, R7 ;  /* 0x0000001fff057819 */ /* 0x004fe80000011407 */
[----:B------:R-:W-:Y:S04]  /*94b0*/  LEA.HI R5, R5, R7, RZ, 0x3 ;  /* 0x0000000705057211 */ /* 0x000fe800078f18ff */
[----:B------:R-:W-:Y:S04]  /*94c0*/  SHF.R.S32.HI R5, RZ, 0x3, R5 ;  /* 0x00000003ff057819 */ /* 0x000fe80000011405 */
[----:B------:R-:W-:Y:S04]  /*94d0*/  IADD3 R5, -R5, 0x30, RZ ;  /* 0x0000003005057810 */ /* 0x000fe80007ffe1ff */
[----:B------:R-:W-:Y:S01]  /*94e0*/  ISETP.GE.AND P0, PT, R5, 0x1, PT ;  /* 0x000000010500780c */ /* 0x000fe20003f06270 */
[----:B------:R-:W-:-:S10]  /*94f0*/  BRA.DIV ~URZ, `(.L_x_513) ;  /* 0x000113c27f007947 */ /* 0x000fd4000b800000 */
[----:B------:R1:W2:Y:S02]  /*9500*/  SHFL.IDX PT, R4, R8, RZ, 0x181f ;  /* 0x00181fff08047589 */ /* 0x0002a400000e0000 */
.L_x_648:
[----:B------:R-:W-:-:S05]  /*9510*/  BRA.DIV ~URZ, `(.L_x_514) ;  /* 0x000114327f007947 */ /* 0x000fca000b800000 */
[----:B------:R3:W4:Y:S02]  /*9520*/  SHFL.IDX PT, R0, R9, RZ, 0x181f ;  /* 0x00181fff09007589 */ /* 0x00072400000e0000 */
.L_x_649:
        /* <DEDUP_REMOVED lines=13> */
[----:B-----5:R-:W-:Y:S05]  /*9600*/  @P0 IADD3 R6, P1, R0, R6, RZ ;  /* 0x0000000600060210 */ /* 0x020fea0007f3e0ff */
[----:B---3--:R-:W-:Y:S01]  /*9610*/  @P0 IMAD.X R7, R4, 0x1, R25, P1 ;  /* 0x0000000104070824 */ /* 0x008fe200008e0619 */
[----:B----4-:R-:W-:Y:S11]  /*9620*/  @P0 ISETP.GE.AND P1, PT, R3, c[0x0][0x1d4], PT ;  /* 0x0000750003000a0c */ /* 0x010ff60003f26270 */
[----:B------:R-:W-:Y:S02]  /*9630*/  @!UPT UIADD3 URZ, URZ, URZ, URZ ;  /* 0x0000003f3f3ff290 */ /* 0x000fe4000fffe03f */
[----:B------:R-:W-:Y:S01]  /*9640*/  @!PT LDS RZ, [RZ] ;  /* 0x00000000fffff984 */ /* 0x000fe20000000800 */
[----:B------:R-:W-:Y:S01]  /*9650*/  @!PT LDS RZ, [RZ] ;  /* 0x00000000fffff984 */ /* 0x000fe20000000800 */
[----:B------:R-:W-:Y:S01]  /*9660*/  @!PT LDS RZ, [RZ] ;  /* 0x00000000fffff984 */ /* 0x000fe20000000800 */
[----:B--2---:R2:W-:Y:S01]  /*9670*/  @P0 LDGSTS.E.BYPASS.LTC128B.128 [R16+0x14080], [R6.64], !P1 ;  /* 0x1408000006100fae */ /* 0x0045e2000c901d46 */
[----:B------:R-:W-:Y:S05]  /*9680*/  @P0 IADD3 R2, P1, R0, R2, RZ ;  /* 0x0000000200020210 */ /* 0x000fea0007f3e0ff */
[----:B------:R-:W-:Y:S01]  /*9690*/  @P0 IMAD.X R3, R4, 0x1, R24, P1 ;  /* 0x0000000104030824 */ /* 0x000fe200008e0618 */
[----:B------:R-:W-:Y:S11]  /*96a0*/  @P0 ISETP.GE.AND P1, PT, R23, c[0x0][0x1d4], PT ;  /* 0x0000750017000a0c */ /* 0x000ff60003f26270 */
[----:B------:R-:W-:Y:S02]  /*96b0*/  @!UPT UIADD3 URZ, URZ, URZ, URZ ;  /* 0x0000003f3f3ff290 */ /* 0x000fe4000fffe03f */
[----:B------:R3:W-:Y:S02]  /*96c0*/  @P0 LDGSTS.E.BYPASS.LTC128B.128 [R16+0x15880], [R2.64], !P1 ;  /* 0x1588000002100fae */ /* 0x0007e4000c901d46 */
[----:B---3--:R-:W-:Y:S05]  /*96d0*/  @P0 IADD3 R2, P1, R0, R22, RZ ;  /* 0x0000001600020210 */ /* 0x008fea0007f3e0ff */
        /* <DEDUP_REMOVED lines=8> */
[----:B------:R2:W-:Y:S01]  /*9760*/  @P0 LDGSTS.E.BYPASS.LTC128B.128 [R16+0x18880], [R2.64], !P1 ;  /* 0x1888000002100fae */ /* 0x0005e2000c901d46 */
[----:B------:R-:W-:Y:S01]  /*9770*/  ISETP.GE.AND P0, PT, R5, 0x21, PT ;  /* 0x000000210500780c */ /* 0x000fe20003f06270 */
[----:B------:R-:W-:-:S06]  /*9780*/  BRA.DIV ~URZ, `(.L_x_515) ;  /* 0x000112527f007947 */ /* 0x000fcc000b800000 */
[----:B------:R3:W4:Y:S04]  /*9790*/  SHFL.IDX PT, R4, R8, 0x1, 0x181f ;  /* 0x00381f0008047f89 */ /* 0x00072800000e0000 */
[----:B------:R3:W1:Y:S02]  /*97a0*/  SHFL.IDX PT, R0, R9, 0x1, 0x181f ;  /* 0x00381f0009007f89 */ /* 0x00066400000e0000 */
.L_x_650:
        /* <DEDUP_REMOVED lines=8> */
[----:B------:R-:W4:Y:S04]  /*9830*/  LDL R18, [R1+0x4c] ;  /* 0x00004c0001127983 */ /* 0x000f280000100800 */
[----:B------:R-:W4:Y:S04]  /*9840*/  LDL R17, [R1+0x64] ;  /* 0x0000640001117983 */ /* 0x000f280000100800 */
[----:B------:R-:W4:Y:S04]  /*9850*/  LDL R16, [R1+0xb8] ;  /* 0x0000b80001107983 */ /* 0x000f280000100800 */
[----:B------:R-:W4:Y:S04]  /*9860*/  LDL R9, [R1+0x50] ;  /* 0x0000500001097983 */ /* 0x000f280000100800 */
[----:B-1----:R-:W4:Y:S01]  /*9870*/  LDL R8, [R1+0x6c] ;  /* 0x00006c0001087983 */ /* 0x002f220000100800 */
[----:B--2---:R-:W-:Y:S05]  /*9880*/  @P0 IADD3 R6, P1, R0, R6, RZ ;  /* 0x0000000600060210 */ /* 0x004fea0007f3e0ff */
[----:B-----5:R-:W-:Y:S01]  /*9890*/  @P0 IMAD.X R7, R4, 0x1, R22, P1 ;  /* 0x0000000104070824 */ /* 0x020fe200008e0616 */
[----:B---3--:R-:W-:Y:S11]  /*98a0*/  @P0 ISETP.GE.AND P1, PT, R3, c[0x0][0x1d4], PT ;  /* 0x0000750003000a0c */ /* 0x008ff60003f26270 */
[----:B------:R-:W-:Y:S02]  /*98b0*/  @!UPT UIADD3 URZ, URZ, URZ, URZ ;  /* 0x0000003f3f3ff290 */ /* 0x000fe4000fffe03f */
[----:B------:R-:W-:Y:S01]  /*98c0*/  @!PT LDS RZ, [RZ] ;  /* 0x00000000fffff984 */ /* 0x000fe20000000800 */
[----:B------:R-:W-:Y:S01]  /*98d0*/  @!PT LDS RZ, [RZ] ;  /* 0x00000000fffff984 */ /* 0x000fe20000000800 */
[----:B------:R-:W-:Y:S01]  /*98e0*/  @!PT LDS RZ, [RZ] ;  /* 0x00000000fffff984 */ /* 0x000fe20000000800 */
[----:B----4-:R1:W-:Y:S01]  /*98f0*/  @P0 LDGSTS.E.BYPASS.LTC128B.128 [R5+0x15080], [R6.64], !P1 ;  /* 0x1508000006050fae */ /* 0x0103e2000c901d46 */
[----:B------:R-:W-:Y:S05]  /*9900*/  @P0 IADD3 R2, P1, R0, R2, RZ ;  /* 0x0000000200020210 */ /* 0x000fea0007f3e0ff */
[----:B------:R-:W-:Y:S01]  /*9910*/  @P0 IMAD.X R3, R4, 0x1, R21, P1 ;  /* 0x0000000104030824 */ /* 0x000fe200008e0615 */
[----:B------:R-:W-:Y:S11]  /*9920*/  @P0 ISETP.GE.AND P1, PT, R20, c[0x0][0x1d4], PT ;  /* 0x0000750014000a0c */ /* 0x000ff60003f26270 */
[----:B------:R-:W-:Y:S02]  /*9930*/  @!UPT UIADD3 URZ, URZ, URZ, URZ ;  /* 0x0000003f3f3ff290 */ /* 0x000fe4000fffe03f */
[----:B------:R2:W-:Y:S02]  /*9940*/  @P0 LDGSTS.E.BYPASS.LTC128B.128 [R5+0x16880], [R2.64], !P1 ;  /* 0x1688000002050fae */ /* 0x0005e4000c901d46 */
[----:B--2---:R-:W-:Y:S05]  /*9950*/  @P0 IADD3 R2, P1, R0, R19, RZ ;  /* 0x0000001300020210 */ /* 0x004fea0007f3e0ff */
        /* <DEDUP_REMOVED lines=9> */
.L_x_512:
[----:B------:R-:W-:Y:S05]  /*99f0*/  BSYNC B0 ;  /* 0x0000000000007941 */ /* 0x000fea0003800000 */
.L_x_511:
[----:B-1----:R-:W2:Y:S01]  /*9a00*/  LDL R5, [R1+0xb0] ;  /* 0x0000b00001057983 */ /* 0x002ea20000100800 */
[----:B------:R-:W-:Y:S01]  /*9a10*/  IMAD.MOV.U32 R7, RZ, RZ, c[0x0][0x2c4] ;  /* 0x0000b100ff077624 */ /* 0x000fe200078e00ff */
[----:B------:R-:W-:Y:S02]  /*9a20*/  LOP3.LUT R8, RZ, c[0x0][0x324], RZ, 0x33, !PT ;  /* 0x0000c900ff087a12 */ /* 0x000fe400078e33ff */
[----:B------:R-:W2:Y:S02]  /*9a30*/  LDL R2, [R1+0xb4] ;  /* 0x0000b40001027983 */ /* 0x000ea40000100800 */
[----:B------:R-:W-:Y:S02]  /*9a40*/  ISETP.NE.AND P0, PT, R7, 0x1, PT ;  /* 0x000000010700780c */ /* 0x000fe40003f05270 */
[----:B------:R-:W3:Y:S04]  /*9a50*/  LDL R0, [R1+0x3c] ;  /* 0x00003c0001007983 */ /* 0x000ee80000100800 */
[----:B------:R-:W4:Y:S04]  /*9a60*/  LDL R6, [R1+0x7c] ;  /* 0x00007c0001067983 */ /* 0x000f280000100800 */
[----:B------:R-:W5:Y:S04]  /*9a70*/  LDL R4, [R1+0x78] ;  /* 0x0000780001047983 */ /* 0x000f680000100800 */
[----:B------:R-:W5:Y:S04]  /*9a80*/  LDL R3, [R1+0x74] ;  /* 0x0000740001037983 */ /* 0x000f680000100800 */
[----:B------:R-:W0:Y:S01]  /*9a90*/  LDGDEPBAR ;  /* 0x00000000000079af */ /* 0x000e220000000000 */
[----:B--2---:R-:W-:Y:S02]  /*9aa0*/  IMAD.IADD R5, R2, 0x1, R5 ;  /* 0x0000000102057824 */ /* 0x004fe400078e0205 */
[----:B---3--:R-:W-:Y:S02]  /*9ab0*/  IMAD R0, R0, -0x30, RZ ;  /* 0xffffffd000007824 */ /* 0x008fe400078e02ff */
[----:B------:R-:W-:Y:S05]  /*9ac0*/  @P0 IMAD.HI.U32 R2, R5, c[0x0][0x2c8], RZ ;  /* 0x0000b20005020a27 */ /* 0x000fea00078e00ff */
[----:B------:R-:W-:Y:S02]  /*9ad0*/  @P0 SHF.R.U32.HI R5, RZ, c[0x0][0x2cc], R2 ;  /* 0x0000b300ff050a19 */ /* 0x000fe40000011602 */
[----:B----4-:R-:W-:Y:S04]  /*9ae0*/  IADD3 R2, -R6, 0x1, R0 ;  /* 0x0000000106027810 */ /* 0x010fe80007ffe100 */
[----:B-----5:R-:W-:Y:S04]  /*9af0*/  IADD3 R6, -R3, R2, R4 ;  /* 0x0000000203067210 */ /* 0x020fe80007ffe104 */
[----:B------:R-:W-:Y:S01]  /*9b00*/  IADD3 R7, R6, c[0x0][0x328], RZ ;  /* 0x0000ca0006077a10 */ /* 0x000fe20007ffe0ff */
[----:B------:R-:W-:-:S05]  /*9b10*/  BRA.DIV ~URZ, `(.L_x_516) ;  /* 0x00010fd27f007947 */ /* 0x000fca000b800000 */
[----:B------:R1:W2:Y:S02]  /*9b20*/  SHFL.IDX PT, R4, R5, RZ, 0x1c1f ;  /* 0x001c1fff05047589 */ /* 0x0002a400000e0000 */
.L_x_651:
[-C--:B--2---:R-:W-:Y:S01]  /*9b30*/  IADD3 R3, R7, R4.reuse, RZ ;  /* 0x0000000407037210 */ /* 0x084fe20007ffe0ff */
[----:B------:R-:W-:Y:S02]  /*9b40*/  IMAD.MOV.U32 R2, RZ, RZ, c[0x0][0x32c] ;  /* 0x0000cb00ff027624 */ /* 0x000fe400078e00ff */
[----:B------:R-:W-:Y:S03]  /*9b50*/  IMAD.IADD R6, R8, 0x1, R6 ;  /* 0x0000000108067824 */ /* 0x000fe600078e0206 */
[----:B------:R-:W-:Y:S02]  /*9b60*/  ISETP.GE.AND P0, PT, R2, 0x1, PT ;  /* 0x000000010200780c */ /* 0x000fe40003f06270 */
[----:B------:R-:W-:Y:S11]  /*9b70*/  IADD3 R2, R6, R4, RZ ;  /* 0x0000000406027210 */ /* 0x000ff60007ffe0ff */
[----:B------:R-:W-:-:S05]  /*9b80*/  @!P0 BRA `(.L_x_517) ;  /* 0x000001b000008947 */ /* 0x000fca0003800000 */
[----:B------:R-:W2:Y:S01]  /*9b90*/  LDL R16, [R1+0x78] ;  /* 0x0000780001107983 */ /* 0x000ea20000100800 */
[----:B------:R-:W-:Y:S03]  /*9ba0*/  BSSY B0, `(.L_x_518) ;  /* 0x0000013000007945 */ /* 0x000fe60003800000 */
[----:B------:R-:W2:Y:S02]  /*9bb0*/  LDL R9, [R1+0x74] ;  /* 0x0000740001097983 */ /* 0x000ea40000100800 */
[----:B--2---:R-:W-:Y:S04]  /*9bc0*/  IADD3 R4, -R9, R16, R4 ;  /* 0x0000001009047210 */ /* 0x004fe80007ffe104 */
        /* <DEDUP_REMOVED lines=11> */
.L_x_519:
[----:B------:R-:W-:Y:S04]  /*9c80*/  MOV R8, 0x1 ;  /* 0x0000000100087802 */ /* 0x000fe80000000f00 */
[----:B------:R-:W-:Y:S11]  /*9c90*/  ISETP.NE.AND P0, PT, R8, c[0x0][0x32c], PT ;  /* 0x0000cb0008007a0c */ /* 0x000ff60003f05270 */
[----:B------:R-:W-:Y:S02]  /*9ca0*/  @!UPT UIADD3 URZ, URZ, URZ, URZ ;  /* 0x0000003f3f3ff290 */ /* 0x000fe4000fffe03f */
[----:B------:R-:W-:Y:S05]  /*9cb0*/  @P0 IMAD.HI.U32 R8, R4, c[0x0][0x330], RZ ;  /* 0x0000cc0004080a27 */ /* 0x000fea00078e00ff */
[----:B------:R-:W-:Y:S02]  /*9cc0*/  @P0 SHF.R.U32.HI R4, RZ, c[0x0][0x334], R8 ;  /* 0x0000cd00ff040a19 */ /* 0x000fe40000011608 */
.L_x_520:
[----:B------:R-:W-:Y:S05]  /*9cd0*/  BSYNC B0 ;  /* 0x0000000000007941 */ /* 0x000fea0003800000 */
.L_x_518:
[----:B------:R-:W2:Y:S02]  /*9ce0*/  LDL R8, [R1+0x7c] ;  /* 0x00007c0001087983 */ /* 0x000ea40000100800 */
[----:B--2---:R-:W-:Y:S04]  /*9cf0*/  IMAD.IADD R8, R0, 0x1, -R8 ;  /* 0x0000000100087824 */ /* 0x004fe800078e0a08 */
[----:B------:R-:W-:Y:S05]  /*9d00*/  IMAD R4, R4, c[0x0][0x32c], R8 ;  /* 0x0000cb0004047a24 */ /* 0x000fea00078e0208 */
[----:B------:R-:W-:Y:S02]  /*9d10*/  IMNMX R2, R2, R4, !PT ;  /* 0x0000000402027217 */ /* 0x000fe40007800200 */
[----:B------:R-:W-:Y:S04]  /*9d20*/  IADD3 R4, R4, c[0x0][0x32c], RZ ;  /* 0x0000cb0004047a10 */ /* 0x000fe80007ffe0ff */
[----:B------:R-:W-:Y:S02]  /*9d30*/  IMNMX R3, R3, R4, PT ;  /* 0x0000000403037217 */ /* 0x000fe40003800200 */
.L_x_517:
[C---:B------:R-:W-:Y:S01]  /*9d40*/  ISETP.GE.AND P0, PT, R0.reuse, 0x1, PT ;  /* 0x000000010000780c */ /* 0x040fe20003f06270 */
[----:B------:R-:W2:Y:S01]  /*9d50*/  LDL.LU R4, [R1+0x18] ;  /* 0x0000180001047983 */ /* 0x000ea20000300800 */
[C---:B------:R-:W-:Y:S02]  /*9d60*/  ISETP.GE.AND P1, PT, R0.reuse, 0x2, PT ;  /* 0x000000020000780c */ /* 0x040fe40003f26270 */
[C---:B------:R-:W-:Y:S02]  /*9d70*/  ISETP.GE.AND P6, PT, R0.reuse, 0x12, PT ;  /* 0x000000120000780c */ /* 0x040fe40003fc6270 */
[C---:B------:R-:W-:Y:S02]  /*9d80*/  ISETP.GE.AND P5, PT, R0.reuse, 0x19, PT ;  /* 0x000000190000780c */ /* 0x040fe40003fa6270 */
[C---:B------:R-:W-:Y:S02]  /*9d90*/  ISETP.GE.AND P4, PT, R0.reuse, 0x1a, PT ;  /* 0x0000001a0000780c */ /* 0x040fe40003f86270 */
[C---:B------:R-:W-:Y:S02]  /*9da0*/  ISETP.GE.AND P3, PT, R0.reuse, 0x21, PT ;  /* 0x000000210000780c */ /* 0x040fe40003f66270 */
[----:B------:R-:W-:Y:S02]  /*9db0*/  ISETP.GE.AND P2, PT, R0, 0x22, PT ;  /* 0x000000220000780c */ /* 0x000fe40003f46270 */
[----:B--2---:R-:W-:Y:S04]  /*9dc0*/  LOP3.LUT R4, R4, 0xffffffef, RZ, 0xc0, !PT ;  /* 0xffffffef04047812 */ /* 0x004fe800078ec0ff */
[----:B------:R-:W-:Y:S02]  /*9dd0*/  @P0 LOP3.LUT R4, R4, 0x10, RZ, 0xfc, !PT ;  /* 0x0000001004040812 */ /* 0x000fe400078efcff */
[----:B------:R-:W-:Y:S02]  /*9de0*/  ISETP.GT.AND P0, PT, R2, RZ, !P0 ;  /* 0x000000ff0200720c */ /* 0x000fe40004704270 */
[----:B------:R-:W-:Y:S02]  /*9df0*/  LOP3.LUT R4, R4, 0xfffffff7, RZ, 0xc0, !PT ;  /* 0xfffffff704047812 */ /* 0x000fe400078ec0ff */
[C---:B------:R-:W-:Y:S02]  /*9e00*/  ISETP.LT.OR P0, PT, R3.reuse, 0x1, P0 ;  /* 0x000000010300780c */ /* 0x040fe40000701670 */
[----:B------:R-:W-:Y:S02]  /*9e10*/  @P1 LOP3.LUT R4, R4, 0x8, RZ, 0xfc, !PT ;  /* 0x0000000804041812 */ /* 0x000fe400078efcff */
[----:B------:R-:W-:Y:S02]  /*9e20*/  FSEL R18, R176, -INF , !P0 ;  /* 0xff800000b0127808 */ /* 0x000fe40004000000 */
[----:B------:R-:W-:Y:S02]  /*9e30*/  ISETP.GT.AND P0, PT, R2, 0x1, !P1 ;  /* 0x000000010200780c */ /* 0x000fe40004f04270 */
[----:B------:R-:W-:Y:S02]  /*9e40*/  ISETP.GE.AND P1, PT, R0, 0x9, PT ;  /* 0x000000090000780c */ /* 0x000fe40003f26270 */
[----:B------:R-:W-:Y:S02]  /*9e50*/  ISETP.LT.OR P0, PT, R3, 0x2, P0 ;  /* 0x000000020300780c */ /* 0x000fe40000701670 */
[----:B------:R-:W-:Y:S02]  /*9e60*/  LOP3.LUT R4, R4, 0xfffffffb, RZ, 0xc0, !PT ;  /* 0xfffffffb04047812 */ /* 0x000fe400078ec0ff */
[----:B------:R-:W-:Y:S02]  /*9e70*/  FSEL R168, R175, -INF , !P0 ;  /* 0xff800000afa87808 */ /* 0x000fe40004000000 */
[----:B------:R-:W-:Y:S04]  /*9e80*/  ISETP.GT.AND P0, PT, R2, 0x8, !P1 ;  /* 0x000000080200780c */ /* 0x000fe80004f04270 */
[C---:B------:R-:W-:Y:S02]  /*9e90*/  ISETP.LT.OR P0, PT, R3.reuse, 0x9, P0 ;  /* 0x000000090300780c */ /* 0x040fe40000701670 */
[----:B------:R-:W-:Y:S02]  /*9ea0*/  @P1 LOP3.LUT R4, R4, 0x4, RZ, 0xfc, !PT ;  /* 0x0000000404041812 */ /* 0x000fe400078efcff */
[----:B------:R-:W-:Y:S02]  /*9eb0*/  ISETP.GE.AND P1, PT, R0, 0xa, PT ;  /* 0x0000000a0000780c */ /* 0x000fe40003f26270 */
[----:B------:R-:W-:Y:S02]  /*9ec0*/  FSEL R132, R132, -INF , !P0 ;  /* 0xff80000084847808 */ /* 0x000fe40004000000 */
[----:B------:R-:W-:Y:S02]  /*9ed0*/  LOP3.LUT R4, R4, 0xfffffffd, RZ, 0xc0, !PT ;  /* 0xfffffffd04047812 */ /* 0x000fe400078ec0ff */
[----:B------:R-:W-:Y:S04]  /*9ee0*/  ISETP.GT.AND P0, PT, R2, 0x9, !P1 ;  /* 0x000000090200780c */ /* 0x000fe80004f04270 */
[C---:B------:R-:W-:Y:S03]  /*9ef0*/  ISETP.LT.OR P0, PT, R3.reuse, 0xa, P0 ;  /* 0x0000000a0300780c */ /* 0x040fe60000701670 */
[----:B------:R-:W-:Y:S02]  /*9f00*/  @P1 LOP3.LUT R4, R4, 0x2, RZ, 0xfc, !PT ;  /* 0x0000000204041812 */ /* 0x000fe400078efcff */
[----:B------:R-:W-:Y:S02]  /*9f10*/  ISETP.GE.AND P1, PT, R0, 0x11, PT ;  /* 0x000000110000780c */ /* 0x000fe40003f26270 */
[----:B------:R-:W-:Y:S02]  /*9f20*/  FSEL R27, R172, -INF , !P0 ;  /* 0xff800000ac1b7808 */ /* 0x000fe40004000000 */
[----:B------:R-:W-:Y:S02]  /*9f30*/  ISETP.GT.AND P0, PT, R2, 0x10, !P1 ;  /* 0x000000100200780c */ /* 0x000fe40004f04270 */
[----:B------:R-:W-:Y:S02]  /*9f40*/  LOP3.LUT R4, R4, 0xfffffffe, RZ, 0xc0, !PT ;  /* 0xfffffffe04047812 */ /* 0x000fe400078ec0ff */
[----:B------:R-:W-:Y:S04]  /*9f50*/  ISETP.LT.OR P0, PT, R3, 0x11, P0 ;  /* 0x000000110300780c */ /* 0x000fe80000701670 */
[----:B------:R-:W-:Y:S02]  /*9f60*/  FSEL R26, R169, -INF , !P0 ;  /* 0xff800000a91a7808 */ /* 0x000fe40004000000 */
[----:B------:R-:W-:Y:S02]  /*9f70*/  ISETP.GT.AND P0, PT, R2, 0x11, !P6 ;  /* 0x000000110200780c */ /* 0x000fe40007704270 */
[----:B------:R-:W-:Y:S02]  /*9f80*/  @P1 LOP3.LUT R4, R4, 0x1, RZ, 0xfc, !PT ;  /* 0x0000000104041812 */ /* 0x000fe400078efcff */
[----:B------:R-:W-:Y:S02]  /*9f90*/  ISETP.LT.OR P0, PT, R3, 0x12, P0 ;  /* 0x000000120300780c */ /* 0x000fe40000701670 */
[----:B------:R-:W-:Y:S02]  /*9fa0*/  ISETP.GE.AND P1, PT, R0, 0x29, PT ;  /* 0x000000290000780c */ /* 0x000fe40003f26270 */
[----:B------:R-:W-:Y:S02]  /*9fb0*/  FSEL R25, R133, -INF , !P0 ;  /* 0xff80000085197808 */ /* 0x000fe40004000000 */
[----:B------:R-:W-:Y:S02]  /*9fc0*/  ISETP.GT.AND P0, PT, R2, 0x18, !P5 ;  /* 0x000000180200780c */ /* 0x000fe40006f04270 */
[----:B------:R-:W-:Y:S02]  /*9fd0*/  LOP3.LUT R4, R4, 0xffffffdf, RZ, 0xc0, !PT ;  /* 0xffffffdf04047812 */ /* 0x000fe400078ec0ff */
[----:B------:R-:W-:Y:S04]  /*9fe0*/  ISETP.LT.OR P0, PT, R3, 0x19, P0 ;  /* 0x000000190300780c */ /* 0x000fe80000701670 */
[----:B------:R-:W-:Y:S02]  /*9ff0*/  FSEL R24, R15, -INF , !P0 ;  /* 0xff8000000f187808 */ /* 0x000fe40004000000 */
[----:B------:R-:W-:Y:S04]  /*a000*/  ISETP.GT.AND P0, PT, R2, 0x19, !P4 ;  /* 0x000000190200780c */ /* 0x000fe80006704270 */
[C---:B------:R-:W-:Y:S04]  /*a010*/  ISETP.LT.OR P0, PT, R3.reuse, 0x1a, P0 ;  /* 0x0000001a0300780c */ /* 0x040fe80000701670 */
[----:B------:R-:W-:Y:S02]  /*a020*/  FSEL R23, R14, -INF , !P0 ;  /* 0xff8000000e177808 */ /* 0x000fe40004000000 */
[C---:B------:R-:W-:Y:S04]  /*a030*/  ISETP.GT.AND P0, PT, R2.reuse, 0x20, !P3 ;  /* 0x000000200200780c */ /* 0x040fe80005f04270 */
[----:B------:R-:W-:Y:S04]  /*a040*/  ISETP.LT.OR P0, PT, R3, 0x21, P0 ;  /* 0x000000210300780c */ /* 0x000fe80000701670 */
[----:B------:R-:W-:Y:S02]  /*a050*/  FSEL R22, R13, -INF , !P0 ;  /* 0xff8000000d167808 */ /* 0x000fe40004000000 */
[----:B------:R-:W-:Y:S04]  /*a060*/  ISETP.GT.AND P0, PT, R2, 0x21, !P2 ;  /* 0x000000210200780c */ /* 0x000fe80005704270 */
[C---:B------:R-:W-:Y:S04]  /*a070*/  ISETP.LT.OR P0, PT, R3.reuse, 0x22, P0 ;  /* 0x000000220300780c */ /* 0x040fe80000701670 */
[----:B------:R-:W-:Y:S02]  /*a080*/  FSEL R21, R12, -INF , !P0 ;  /* 0xff8000000c157808 */ /* 0x000fe40004000000 */
[----:B------:R-:W-:Y:S04]  /*a090*/  ISETP.GT.AND P0, PT, R2, 0x28, !P1 ;  /* 0x000000280200780c */ /* 0x000fe80004f04270 */
[----:B------:R-:W-:Y:S04]  /*a0a0*/  ISETP.LT.OR P0, PT, R3, 0x29, P0 ;  /* 0x000000290300780c */ /* 0x000fe80000701670 */
[----:B------:R-:W-:Y:S02]  /*a0b0*/  FSEL R20, R11, -INF , !P0 ;  /* 0xff8000000b147808 */ /* 0x000fe40004000000 */
[----:B------:R-:W-:Y:S11]  /*a0c0*/  ISETP.GE.AND P0, PT, R0, 0x2a, PT ;  /* 0x0000002a0000780c */ /* 0x000ff60003f06270 */
[----:B------:R-:W-:Y:S02]  /*a0d0*/  @!UPT UIADD3 URZ, URZ, URZ, URZ ;  /* 0x0000003f3f3ff290 */ /* 0x000fe4000fffe03f */
[----:B------:R-:W-:Y:S02]  /*a0e0*/  @P0 LOP3.LUT R4, R4, 0x20, RZ, 0xfc, !PT ;  /* 0x0000002004040812 */ /* 0x000fe400078efcff */
[----:B------:R-:W-:Y:S03]  /*a0f0*/  ISETP.GT.AND P0, PT, R2, 0x29, !P0 ;  /* 0x000000290200780c */ /* 0x000fe60004704270 */
[----:B------:R2:W-:Y:S01]  /*a100*/  STL [R1+0x18], R4 ;  /* 0x0000180401007387 */ /* 0x0005e20000100800 */
[----:B------:R-:W-:Y:S04]  /*a110*/  ISETP.LT.OR P0, PT, R3, 0x2a, P0 ;  /* 0x0000002a0300780c */ /* 0x000fe80000701670 */
[----:B------:R-:W-:Y:S01]  /*a120*/  FSEL R19, R10, -INF , !P0 ;  /* 0xff8000000a137808 */ /* 0x000fe20004000000 */
[----:B------:R-:W-:-:S06]  /*a130*/  BRA.DIV ~URZ, `(.L_x_521) ;  /* 0x00010a427f007947 */ /* 0x000fcc000b800000 */
[----:B--2---:R2:W3:Y:S02]  /*a140*/  SHFL.IDX PT, R4, R5, 0x1, 0x1c1f ;  /* 0x003c1f0005047f89 */ /* 0x0044e400000e0000 */
.L_x_652:
[----:B---3--:R-:W-:Y:S01]  /*a150*/  IADD3 R3, R7, R4, RZ ;  /* 0x0000000407037210 */ /* 0x008fe20007ffe0ff */
[----:B------:R-:W-:Y:S05]  /*a160*/  IMAD.MOV.U32 R2, RZ, RZ, c[0x0][0x32c] ;  /* 0x0000cb00ff027624 */ /* 0x000fea00078e00ff */
[----:B------:R-:W-:Y:S01]  /*a170*/  ISETP.GE.AND P0, PT, R2, 0x1, PT ;  /* 0x000000010200780c */ /* 0x000fe20003f06270 */
[----:B------:R-:W-:Y:S11]  /*a180*/  IMAD.IADD R2, R6, 0x1, R4 ;  /* 0x0000000106027824 */ /* 0x000ff600078e0204 */
[----:B------:R-:W-:Y:S01]  /*a190*/  @!UPT UIADD3 URZ, URZ, URZ, URZ ;  /* 0x0000003f3f3ff290 */ /* 0x000fe2000fffe03f */
[----:B------:R-:W-:-:S05]  /*a1a0*/  @!P0 BRA `(.L_x_522) ;  /* 0x000001b000008947 */ /* 0x000fca0003800000 */
[----:B------:R-:W3:Y:S01]  /*a1b0*/  LDL R8, [R1+0x78] ;  /* 0x0000780001087983 */ /* 0x000ee20000100800 */
[----:B------:R-:W-:Y:S03]  /*a1c0*/  BSSY B0, `(.L_x_523) ;  /* 0x0000013000007945 */ /* 0x000fe60003800000 */
[----:B-12---:R-:W3:Y:S02]  /*a1d0*/  LDL R5, [R1+0x74] ;  /* 0x0000740001057983 */ /* 0x006ee40000100800 */
[----:B---3--:R-:W-:Y:S04]  /*a1e0*/  IADD3 R4, -R5, R8, R4 ;  /* 0x0000000805047210 */ /* 0x008fe80007ffe104 */
        /* <DEDUP_REMOVED lines=11> */
.L_x_524:
[----:B------:R-:W-:Y:S04]  /*a2a0*/  MOV R5, 0x1 ;  /* 0x0000000100057802 */ /* 0x000fe80000000f00 */
[----:B------:R-:W-:Y:S11]  /*a2b0*/  ISETP.NE.AND P0, PT, R5, c[0x0][0x32c], PT ;  /* 0x0000cb0005007a0c */ /* 0x000ff60003f05270 */
[----:B------:R-:W-:Y:S02]  /*a2c0*/  @!UPT UIADD3 URZ, URZ, URZ, URZ ;  /* 0x0000003f3f3ff290 */ /* 0x000fe4000fffe03f */
[----:B------:R-:W-:Y:S05]  /*a2d0*/  @P0 IMAD.HI.U32 R5, R4, c[0x0][0x330], RZ ;  /* 0x0000cc0004050a27 */ /* 0x000fea00078e00ff */
[----:B------:R-:W-:Y:S02]  /*a2e0*/  @P0 SHF.R.U32.HI R4, RZ, c[0x0][0x334], R5 ;  /* 0x0000cd00ff040a19 */ /* 0x000fe40000011605 */
.L_x_525:
[----:B------:R-:W-:Y:S05]  /*a2f0*/  BSYNC B0 ;  /* 0x0000000000007941 */ /* 0x000fea0003800000 */
.L_x_523:
[----:B------:R-:W2:Y:S02]  /*a300*/  LDL R5, [R1+0x7c] ;  /* 0x00007c0001057983 */ /* 0x000ea40000100800 */
[----:B--2---:R-:W-:Y:S04]  /*a310*/  IMAD.IADD R0, R0, 0x1, -R5 ;  /* 0x0000000100007824 */ /* 0x004fe800078e0a05 */
[----:B------:R-:W-:Y:S05]  /*a320*/  IMAD R0, R4, c[0x0][0x32c], R0 ;  /* 0x0000cb0004007a24 */ /* 0x000fea00078e0200 */
[----:B------:R-:W-:Y:S02]  /*a330*/  IMNMX R2, R2, R0, !PT ;  /* 0x0000000002027217 */ /* 0x000fe40007800200 */
[----:B------:R-:W-:Y:S04]  /*a340*/  IADD3 R0, R0, c[0x0][0x32c], RZ ;  /* 0x0000cb0000007a10 */ /* 0x000fe80007ffe0ff */
[----:B------:R-:W-:Y:S02]  /*a350*/  IMNMX R3, R3, R0, PT ;  /* 0x0000000003037217 */ /* 0x000fe40003800200 */
.L_x_522:
[----:B------:R-:W-:Y:S01]  /*a360*/  ISETP.GT.AND P1, PT, R2, 0x28, !P1 ;  /* 0x000000280200780c */ /* 0x000fe20004f24270 */
[----:B------:R-:W3:Y:S03]  /*a370*/  LDL.LU R6, [R1+0x34] ;  /* 0x0000340001067983 */ /* 0x000ee60000300800 */
[----:B------:R-:W-:Y:S01]  /*a380*/  ISETP.LT.OR P1, PT, R3, 0x29, P1 ;  /* 0x000000290300780c */ /* 0x000fe20000f21670 */
[----:B------:R-:W4:Y:S03]  /*a390*/  LDL.LU R7, [R1+0x30] ;  /* 0x0000300001077983 */ /* 0x000f260000300800 */
[----:B------:R-:W-:Y:S01]  /*a3a0*/  FSEL R8, R177, -INF , !P1 ;  /* 0xff800000b1087808 */ /* 0x000fe20004800000 */
[----:B-12---:R-:W2:Y:S04]  /*a3b0*/  LDL.LU R5, [R1+0x2c] ;  /* 0x00002c0001057983 */ /* 0x006ea80000300800 */
[----:B------:R-:W5:Y:S04]  /*a3c0*/  LDL.LU R4, [R1+0x24] ;  /* 0x0000240001047983 */ /* 0x000f680000300800 */
[----:B------:R-:W2:Y:S02]  /*a3d0*/  LDL R0, [R1+0x18] ;  /* 0x0000180001007983 */ /* 0x000ea40000100800 */
[----:B--2---:R-:W-:Y:S04]  /*a3e0*/  LOP3.LUT P0, RZ, R0, 0x10, RZ, 0xc0, !PT ;  /* 0x0000001000ff7812 */ /* 0x004fe8000780c0ff */
[----:B------:R-:W-:Y:S04]  /*a3f0*/  ISETP.GT.AND P0, PT, R2, RZ, !P0 ;  /* 0x000000ff0200720c */ /* 0x000fe80004704270 */
[C---:B------:R-:W-:Y:S04]  /*a400*/  ISETP.LT.OR P0, PT, R3.reuse, 0x1, P0 ;  /* 0x000000010300780c */ /* 0x040fe80000701670 */
[----:B---3--:R-:W-:Y:S02]  /*a410*/  FSEL R6, R6, -INF , !P0 ;  /* 0xff80000006067808 */ /* 0x008fe40004000000 */
[----:B------:R-:W-:Y:S04]  /*a420*/  LOP3.LUT P0, RZ, R0, 0x8, RZ, 0xc0, !PT ;  /* 0x0000000800ff7812 */ /* 0x000fe8000780c0ff */
[----:B------:R-:W-:Y:S04]  /*a430*/  ISETP.GT.AND P0, PT, R2, 0x1, !P0 ;  /* 0x000000010200780c */ /* 0x000fe80004704270 */
[----:B------:R-:W-:Y:S04]  /*a440*/  ISETP.LT.OR P0, PT, R3, 0x2, P0 ;  /* 0x000000020300780c */ /* 0x000fe80000701670 */
[----:B----4-:R-:W-:Y:S02]  /*a450*/  FSEL R17, R7, -INF , !P0 ;  /* 0xff80000007117808 */ /* 0x010fe40004000000 */
[----:B------:R-:W-:Y:S04]  /*a460*/  LOP3.LUT P0, RZ, R0, 0x4, RZ, 0xc0, !PT ;  /* 0x0000000400ff7812 */ /* 0x000fe8000780c0ff */
[----:B------:R-:W-:Y:S04]  /*a470*/  ISETP.GT.AND P0, PT, R2, 0x8, !P0 ;  /* 0x000000080200780c */ /* 0x000fe80004704270 */
[----:B------:R-:W-:Y:S04]  /*a480*/  ISETP.LT.OR P0, PT, R3, 0x9, P0 ;  /* 0x000000090300780c */ /* 0x000fe80000701670 */
[----:B------:R-:W-:Y:S02]  /*a490*/  FSEL R16, R5, -INF , !P0 ;  /* 0xff80000005107808 */ /* 0x000fe40004000000 */
[----:B------:R-:W-:Y:S04]  /*a4a0*/  LOP3.LUT P0, RZ, R0, 0x2, RZ, 0xc0, !PT ;  /* 0x0000000200ff7812 */ /* 0x000fe8000780c0ff */
[----:B------:R-:W-:Y:S04]  /*a4b0*/  ISETP.GT.AND P0, PT, R2, 0x9, !P0 ;  /* 0x000000090200780c */ /* 0x000fe80004704270 */
[C---:B------:R-:W-:Y:S04]  /*a4c0*/  ISETP.LT.OR P0, PT, R3.reuse, 0xa, P0 ;  /* 0x0000000a0300780c */ /* 0x040fe80000701670 */
[----:B-----5:R-:W-:Y:S02]  /*a4d0*/  FSEL R15, R4, -INF , !P0 ;  /* 0xff800000040f7808 */ /* 0x020fe40004000000 */
[----:B------:R-:W-:Y:S01]  /*a4e0*/  LOP3.LUT P0, RZ, R0, 0x1, RZ, 0xc0, !PT ;  /* 0x0000000100ff7812 */ /* 0x000fe2000780c0ff */
[----:B------:R-:W2:Y:S03]  /*a4f0*/  LDL.LU R4, [R1+0x20] ;  /* 0x0000200001047983 */ /* 0x000ea60000300800 */
[C---:B------:R-:W-:Y:S04]  /*a500*/  ISETP.GT.AND P0, PT, R2.reuse, 0x10, !P0 ;  /* 0x000000100200780c */ /* 0x040fe80004704270 */
[----:B------:R-:W-:Y:S04]  /*a510*/  ISETP.LT.OR P0, PT, R3, 0x11, P0 ;  /* 0x000000110300780c */ /* 0x000fe80000701670 */
[----:B------:R-:W-:Y:S02]  /*a520*/  FSEL R14, R179, -INF , !P0 ;  /* 0xff800000b30e7808 */ /* 0x000fe40004000000 */
[----:B------:R-:W-:Y:S02]  /*a530*/  ISETP.GT.AND P0, PT, R2, 0x11, !P6 ;  /* 0x000000110200780c */ /* 0x000fe40007704270 */
[----:B------:R-:W-:Y:S02]  /*a540*/  LOP3.LUT P6, RZ, R0, 0x20, RZ, 0xc0, !PT ;  /* 0x0000002000ff7812 */ /* 0x000fe400078cc0ff */
[C---:B------:R-:W-:Y:S02]  /*a550*/  ISETP.LT.OR P0, PT, R3.reuse, 0x12, P0 ;  /* 0x000000120300780c */ /* 0x040fe40000701670 */
[----:B------:R-:W-:Y:S02]  /*a560*/  FMNMX.FTZ R0, R18, R134, !PT ;  /* 0x0000008612007209 */ /* 0x000fe40007810000 */
[----:B------:R-:W-:Y:S02]  /*a570*/  FSEL R13, R178, -INF , !P0 ;  /* 0xff800000b20d7808 */ /* 0x000fe40004000000 */
[----:B------:R-:W-:Y:S02]  /*a580*/  ISETP.GT.AND P0, PT, R2, 0x18, !P5 ;  /* 0x000000180200780c */ /* 0x000fe40006f04270 */
[----:B------:R-:W-:Y:S02]  /*a590*/  FMNMX.FTZ R0, R168, R0, !PT ;  /* 0x00000000a8007209 */ /* 0x000fe40007810000 */
[----:B------:R-:W-:Y:S02]  /*a5a0*/  ISETP.LT.OR P0, PT, R3, 0x19, P0 ;  /* 0x000000190300780c */ /* 0x000fe40000701670 */
        /* <DEDUP_REMOVED lines=12> */
[----:B------:R-:W-:Y:S04]  /*a670*/  ISETP.GT.AND P0, PT, R2, 0x21, !P2 ;  /* 0x000000210200780c */ /* 0x000fe80005704270 */
[----:B------:R-:W-:Y:S04]  /*a680*/  ISETP.LT.OR P0, PT, R3, 0x22, P0 ;  /* 0x000000220300780c */ /* 0x000fe80000701670 */
[----:B------:R-:W-:Y:S02]  /*a690*/  FSEL R9, R170, -INF , !P0 ;  /* 0xff800000aa097808 */ /* 0x000fe40004000000 */
[----:B------:R-:W-:Y:S02]  /*a6a0*/  ISETP.GT.AND P0, PT, R2, 0x29, !P6 ;  /* 0x000000290200780c */ /* 0x000fe40007704270 */
[----:B------:R-:W-:Y:S02]  /*a6b0*/  FMNMX.FTZ R2, R23, R0, !PT ;  /* 0x0000000017027209 */ /* 0x000fe40007810000 */
[----:B------:R-:W-:Y:S02]  /*a6c0*/  ISETP.LT.OR P0, PT, R3, 0x2a, P0 ;  /* 0x0000002a0300780c */ /* 0x000fe40000701670 */
[----:B------:R-:W-:Y:S02]  /*a6d0*/  FMNMX.FTZ R3, R6, R135, !PT ;  /* 0x0000008706037209 */ /* 0x000fe40007810000 */
[----:B------:R-:W-:Y:S02]  /*a6e0*/  FMNMX.FTZ R2, R22, R2, !PT ;  /* 0x0000000216027209 */ /* 0x000fe40007810000 */
[----:B------:R-:W-:Y:S02]  /*a6f0*/  FMNMX.FTZ R3, R17, R3, !PT ;  /* 0x0000000311037209 */ /* 0x000fe40007810000 */
[----:B------:R-:W-:Y:S02]  /*a700*/  FMNMX.FTZ R2, R21, R2, !PT ;  /* 0x0000000215027209 */ /* 0x000fe40007810000 */
[----:B------:R-:W-:Y:S02]  /*a710*/  FMNMX.FTZ R3, R16, R3, !PT ;  /* 0x0000000310037209 */ /* 0x000fe40007810000 */
[----:B------:R-:W-:Y:S02]  /*a720*/  FMNMX.FTZ R2, R20, R2, !PT ;  /* 0x0000000214027209 */ /* 0x000fe40007810000 */
[----:B------:R-:W-:Y:S04]  /*a730*/  FMNMX.FTZ R3, R15, R3, !PT ;  /* 0x000000030f037209 */ /* 0x000fe80007810000 */
[----:B------:R-:W-:Y:S04]  /*a740*/  FMNMX.FTZ R3, R14, R3, !PT ;  /* 0x000000030e037209 */ /* 0x000fe80007810000 */
[----:B------:R-:W-:Y:S04]  /*a750*/  FMNMX.FTZ R3, R13, R3, !PT ;  /* 0x000000030d037209 */ /* 0x000fe80007810000 */
[----:B------:R-:W-:Y:S04]  /*a760*/  FMNMX.FTZ R3, R12, R3, !PT ;  /* 0x000000030c037209 */ /* 0x000fe80007810000 */
[----:B------:R-:W-:Y:S04]  /*a770*/  FMNMX.FTZ R0, R11, R3, !PT ;  /* 0x000000030b007209 */ /* 0x000fe80007810000 */
[----:B------:R-:W-:Y:S04]  /*a780*/  FMNMX.FTZ R0, R10, R0, !PT ;  /* 0x000000000a007209 */ /* 0x000fe80007810000 */
[----:B------:R-:W-:Y:S04]  /*a790*/  FMNMX.FTZ R0, R9, R0, !PT ;  /* 0x0000000009007209 */ /* 0x000fe80007810000 */
[----:B------:R-:W-:Y:S02]  /*a7a0*/  FMNMX.FTZ R0, R8, R0, !PT ;  /* 0x0000000008007209 */ /* 0x000fe40007810000 */
[----:B--2---:R-:W-:Y:S02]  /*a7b0*/  FSEL R7, R4, -INF , !P0 ;  /* 0xff80000004077808 */ /* 0x004fe40004000000 */
[----:B------:R-:W-:Y:S02]  /*a7c0*/  FMNMX.FTZ R4, R19, R2, !PT ;  /* 0x0000000213047209 */ /* 0x000fe40007810000 */
[----:B------:R-:W-:Y:S01]  /*a7d0*/  FMNMX.FTZ R5, R7, R0, !PT ;  /* 0x0000000007057209 */ /* 0x000fe20007810000 */
[----:B------:R-:W-:-:S05]  /*a7e0*/  BRA.DIV ~URZ, `(.L_x_526) ;  /* 0x000104227f007947 */ /* 0x000fca000b800000 */
[----:B------:R1:W2:Y:S02]  /*a7f0*/  SHFL.BFLY PT, R0, R4, 0x2, 0x1f ;  /* 0x0c401f0004007f89 */ /* 0x0002a400000e0000 */
.L_x_653:
[----:B-12---:R-:W-:Y:S01]  /*a800*/  FMNMX.FTZ R4, R4, R0, !PT ;  /* 0x0000000004047209 */ /* 0x006fe20007810000 */
[----:B------:R-:W-:-:S05]  /*a810*/  BRA.DIV ~URZ, `(.L_x_527) ;  /* 0x000104327f007947 */ /* 0x000fca000b800000 */
[----:B------:R-:W1:Y:S02]  /*a820*/  SHFL.BFLY PT, R0, R4, 0x1, 0x1f ;  /* 0x0c201f0004007f89 */ /* 0x000e6400000e0000 */
[----:B-1----:R-:W-:Y:S02]  /*a830*/  FMNMX.FTZ R133, R4, R0, !PT ;  /* 0x0000000004857209 */ /* 0x002fe40007810000 */
[----:B------:R-:W1:Y:S02]  /*a840*/  SHFL.BFLY PT, R0, R5, 0x2, 0x1f ;  /* 0x0c401f0005007f89 */ /* 0x000e6400000e0000 */
[----:B-1----:R-:W-:Y:S05]  /*a850*/  FMNMX.FTZ R4, R5, R0, !PT ;  /* 0x0000000005047209 */ /* 0x002fea0007810000 */
[----:B------:R1:W2:Y:S02]  /*a860*/  SHFL.BFLY PT, R0, R4, 0x1, 0x1f ;  /* 0x0c201f0004007f89 */ /* 0x0002a400000e0000 */
.L_x_654:
[----:B------:R-:W3:Y:S01]  /*a870*/  LDL.LU R172, [R1+0x60] ;  /* 0x0000600001ac7983 */ /* 0x000ee20000300800 */
[C---:B------:R-:W-:Y:S01]  /*a880*/  FSETP.NEU.FTZ.AND P0, PT, R133.reuse, -INF , PT ;  /* 0xff8000008500780b */ /* 0x040fe20003f1d000 */
[C---:B------:R-:W-:Y:S01]  /*a890*/  FMUL.FTZ R2, R133.reuse, c[0x0][0x2d0] ;  /* 0x0000b40085027a20 */ /* 0x040fe20000410000 */
[----:B--2---:R-:W-:Y:S01]  /*a8a0*/  FMNMX.FTZ R3, R0, R4, !PT ;  /* 0x0000000400037209 */ /* 0x004fe20007810000 */
[----:B------:R-:W-:Y:S01]  /*a8b0*/  WARPSYNC 0xffffffff ;  /* 0xffffffff00007948 */ /* 0x000fe20003800000 */
[----:B------:R-:W-:Y:S02]  /*a8c0*/  FSEL R0, R133, RZ, P0 ;  /* 0x000000ff85007208 */ /* 0x000fe40000000000 */
[----:B------:R-:W-:Y:S02]  /*a8d0*/  FSEL R2, R2, RZ, P0 ;  /* 0x000000ff02027208 */ /* 0x000fe40000000000 */
[----:B------:R-:W-:Y:S01]  /*a8e0*/  FSETP.NEU.FTZ.AND P0, PT, R3, -INF , PT ;  /* 0xff8000000300780b */ /* 0x000fe20003f1d000 */
[----:B------:R-:W-:Y:S02]  /*a8f0*/  FADD.FTZ R0, -R0, R134 ;  /* 0x0000008600007221 */ /* 0x000fe40000010100 */
[--C-:B------:R-:W-:Y:S02]  /*a900*/  FFMA.FTZ R178, R24, c[0x0][0x2d0], -R2.reuse ;  /* 0x0000b40018b27a23 */ /* 0x100fe40000010802 */
[----:B------:R-:W-:Y:S02]  /*a910*/  FMUL.FTZ R0, R0, c[0x0][0x2d0] ;  /* 0x0000b40000007a20 */ /* 0x000fe40000410000 */
[--C-:B-1----:R-:W-:Y:S02]  /*a920*/  FFMA.FTZ R4, R18, c[0x0][0x2d0], -R2.reuse ;  /* 0x0000b40012047a23 */ /* 0x102fe40000010802 */
        /* <DEDUP_REMOVED lines=8> */
[--C-:B------:R-:W-:Y:S02]  /*a9b0*/  FFMA.FTZ R171, R20, c[0x0][0x2d0], -R2.reuse ;  /* 0x0000b40014ab7a23 */ /* 0x100fe40000010802 */
[--C-:B------:R-:W-:Y:S02]  /*a9c0*/  FFMA.FTZ R18, R132, c[0x0][0x2d0], -R2.reuse ;  /* 0x0000b40084127a23 */ /* 0x100fe40000010802 */
[--C-:B------:R-:W-:Y:S02]  /*a9d0*/  FFMA.FTZ R27, R27, c[0x0][0x2d0], -R2.reuse ;  /* 0x0000b4001b1b7a23 */ /* 0x100fe40000010802 */
[----:B------:R-:W-:Y:S03]  /*a9e0*/  FFMA.FTZ R177, R23, c[0x0][0x2d0], -R2 ;  /* 0x0000b40017b17a23 */ /* 0x000fe60000010802 */
[----:B------:R-:W1:Y:S10]  /*a9f0*/  MUFU.EX2 R4, R5 ;  /* 0x0000000500047308 */ /* 0x000e740000000800 */
[----:B------:R2:W-:Y:S01]  /*aa00*/  MUFU.EX2 R20, R18 ;  /* 0x0000001200147308 */ /* 0x0005e20000000800 */
[----:B---3--:R-:W-:Y:S01]  /*aa10*/  FFMA.FTZ R2, R0, R172, R19 ;  /* 0x000000ac00027223 */ /* 0x008fe20000010013 */
[----:B-1----:R-:W-:Y:S01]  /*aa20*/  F2FP.BF16.PACK_AB R168, R4, R19 ;  /* 0x0000001304a8723e */ /* 0x002fe200000010ff */
[----:B------:R-:W-:Y:S07]  /*aa30*/  FMUL.FTZ R24, R0, R136 ;  /* 0x0000008800187220 */ /* 0x000fee0000410000 */
[----:B------:R1:W3:Y:S01]  /*aa40*/  MUFU.EX2 R19, R27 ;  /* 0x0000001b00137308 */ /* 0x0002e20000000800 */
[----:B------:R-:W4:Y:S01]  /*aa50*/  LDL.LU R136, [R1+0x5c] ;  /* 0x00005c0001887983 */ /* 0x000f220000300800 */
[----:B------:R-:W-:Y:S01]  /*aa60*/  FADD.FTZ R5, R4, R2 ;  /* 0x0000000204057221 */ /* 0x000fe20000010000 */
[C---:B------:R-:W-:Y:S01]  /*aa70*/  FSEL R2, R3.reuse, RZ, P0 ;  /* 0x000000ff03027208 */ /* 0x040fe20000000000 */
[----:B------:R-:W-:Y:S02]  /*aa80*/  FMUL.FTZ R4, R3, c[0x0][0x2d0] ;  /* 0x0000b40003047a20 */ /* 0x000fe40000410000 */
[----:B------:R-:W-:Y:S02]  /*aa90*/  FMUL.FTZ R25, R0, R137 ;  /* 0x0000008900197220 */ /* 0x000fe40000410000 */
[----:B------:R-:W-:Y:S01]  /*aaa0*/  FADD.FTZ R2, -R2, R135 ;  /* 0x0000008702027221 */ /* 0x000fe20000010100 */
[----:B------:R-:W-:Y:S01]  /*aab0*/  FSEL R4, R4, RZ, P0 ;  /* 0x000000ff04047208 */ /* 0x000fe20000000000 */
[----:B------:R-:W-:Y:S01]  /*aac0*/  FMUL.FTZ R21, R0, R141 ;  /* 0x0000008d00157220 */ /* 0x000fe20000410000 */
[----:B------:R-:W-:Y:S01]  /*aad0*/  MOV R141, R26 ;  /* 0x0000001a008d7202 */ /* 0x000fe20000000f00 */
[----:B------:R-:W-:Y:S02]  /*aae0*/  FMUL.FTZ R2, R2, c[0x0][0x2d0] ;  /* 0x0000b40002027a20 */ /* 0x000fe40000410000 */
[--C-:B------:R-:W-:Y:S02]  /*aaf0*/  FFMA.FTZ R7, R7, c[0x0][0x2d0], -R4.reuse ;  /* 0x0000b40007077a23 */ /* 0x100fe40000010804 */
[--C-:B--2---:R-:W-:Y:S02]  /*ab00*/  FFMA.FTZ R18, R17, c[0x0][0x2d0], -R4.reuse ;  /* 0x0000b40011127a23 */ /* 0x104fe40000010804 */
[----:B------:R-:W2:Y:S01]  /*ab10*/  MUFU.EX2 R2, R2 ;  /* 0x0000000200027308 */ /* 0x000ea20000000800 */
[--C-:B------:R-:W-:Y:S02]  /*ab20*/  FFMA.FTZ R172, R13, c[0x0][0x2d0], -R4.reuse ;  /* 0x0000b4000dac7a23 */ /* 0x100fe40000010804 */
[--C-:B------:R-:W-:Y:S02]  /*ab30*/  FFMA.FTZ R175, R12, c[0x0][0x2d0], -R4.reuse ;  /* 0x0000b4000caf7a23 */ /* 0x100fe40000010804 */
[--C-:B------:R-:W-:Y:S02]  /*ab40*/  FFMA.FTZ R23, R9, c[0x0][0x2d0], -R4.reuse ;  /* 0x0000b40009177a23 */ /* 0x100fe40000010804 */
[--C-:B-1----:R-:W-:Y:S02]  /*ab50*/  FFMA.FTZ R27, R8, c[0x0][0x2d0], -R4.reuse ;  /* 0x0000b400081b7a23 */ /* 0x102fe40000010804 */
[--C-:B------:R-:W-:Y:S02]  /*ab60*/  FFMA.FTZ R6, R6, c[0x0][0x2d0], -R4.reuse ;  /* 0x0000b40006067a23 */ /* 0x100fe40000010804 */
[--C-:B------:R-:W-:Y:S02]  /*ab70*/  FFMA.FTZ R132, R16, c[0x0][0x2d0], -R4.reuse ;  /* 0x0000b40010847a23 */ /* 0x100fe40000010804 */
[--C-:B------:R-:W-:Y:S01]  /*ab80*/  FFMA.FTZ R134, R15, c[0x0][0x2d0], -R4.reuse ;  /* 0x0000b4000f867a23 */ /* 0x100fe20000010804 */
[----:B------:R1:W-:Y:S01]  /*ab90*/  MUFU.EX2 R135, R6 ;  /* 0x0000000600877308 */ /* 0x0003e20000000800 */
[--C-:B------:R-:W-:Y:S01]  /*aba0*/  FFMA.FTZ R174, R14, c[0x0][0x2d0], -R4.reuse ;  /* 0x0000b4000eae7a23 */ /* 0x100fe20000010804 */
[----:B------:R-:W-:Y:S01]  /*abb0*/  MOV R15, R170 ;  /* 0x000000aa000f7202 */ /* 0x000fe20000000f00 */
[--C-:B------:R-:W-:Y:S01]  /*abc0*/  FFMA.FTZ R176, R11, c[0x0][0x2d0], -R4.reuse ;  /* 0x0000b4000bb07a23 */ /* 0x100fe20000010804 */
[C---:B---3--:R-:W-:Y:S01]  /*abd0*/  F2FP.BF16.PACK_AB R170, R19.reuse, R20 ;  /* 0x0000001413aa723e */ /* 0x048fe200000010ff */
[----:B------:R-:W-:Y:S02]  /*abe0*/  FFMA.FTZ R10, R10, c[0x0][0x2d0], -R4 ;  /* 0x0000b4000a0a7a23 */ /* 0x000fe40000010804 */
[----:B------:R-:W-:Y:S02]  /*abf0*/  FADD.FTZ R4, R20, R5 ;  /* 0x0000000514047221 */ /* 0x000fe40000010000 */
[----:B------:R-:W-:Y:S01]  /*ac00*/  FMUL.FTZ R5, R0, R157 ;  /* 0x0000009d00057220 */ /* 0x000fe20000410000 */
[----:B------:R-:W-:Y:S01]  /*ac10*/  MOV R157, R7 ;  /* 0x00000007009d7202 */ /* 0x000fe20000000f00 */
[C---:B--2---:R-:W-:Y:S01]  /*ac20*/  FMUL.FTZ R7, R2.reuse, R159 ;  /* 0x0000009f02077220 */ /* 0x044fe20000410000 */
[----:B------:R-:W-:Y:S01]  /*ac30*/  MUFU.EX2 R176, R176 ;  /* 0x000000b000b07308 */ /* 0x000fe20000000800 */
[----:B------:R-:W2:Y:S01]  /*ac40*/  LDL R159, [R1] ;  /* 0x00000000019f7983 */ /* 0x000ea20000100800 */
[----:B------:R-:W-:Y:S02]  /*ac50*/  FMUL.FTZ R26, R2, R138 ;  /* 0x0000008a021a7220 */ /* 0x000fe40000410000 */
[----:B------:R-:W-:Y:S01]  /*ac60*/  FMUL.FTZ R8, R0, R152 ;  /* 0x0000009800087220 */ /* 0x000fe20000410000 */
[----:B------:R-:W-:Y:S01]  /*ac70*/  MOV R152, R27 ;  /* 0x0000001b00987202 */ /* 0x000fe20000000f00 */
[----:B------:R-:W-:Y:S02]  /*ac80*/  FMUL.FTZ R27, R2, R139 ;  /* 0x0000008b021b7220 */ /* 0x000fe40000410000 */
[C---:B------:R-:W-:Y:S02]  /*ac90*/  FMUL.FTZ R12, R0.reuse, R148 ;  /* 0x00000094000c7220 */ /* 0x040fe40000410000 */
[----:B------:R-:W-:Y:S02]  /*aca0*/  FADD.FTZ R173, R19, R4 ;  /* 0x0000000413ad7221 */ /* 0x000fe40000010000 */
[C---:B------:R-:W-:Y:S02]  /*acb0*/  FMUL.FTZ R4, R0.reuse, R156 ;  /* 0x0000009c00047220 */ /* 0x040fe40000410000 */
[----:B------:R-:W-:Y:S01]  /*acc0*/  FMUL.FTZ R13, R0, R149 ;  /* 0x00000095000d7220 */ /* 0x000fe20000410000 */
[----:B------:R-:W3:Y:S01]  /*acd0*/  MUFU.EX2 R156, R18 ;  /* 0x00000012009c7308 */ /* 0x000ee20000000800 */
[----:B------:R-:W-:Y:S02]  /*ace0*/  FMUL.FTZ R14, R2, R150 ;  /* 0x00000096020e7220 */ /* 0x000fe40000410000 */
[C---:B------:R-:W-:Y:S01]  /*acf0*/  FMUL.FTZ R17, R0.reuse, R145 ;  /* 0x0000009100117220 */ /* 0x040fe20000410000 */
[----:B------:R-:W-:Y:S01]  /*ad00*/  MOV R145, R169 ;  /* 0x000000a900917202 */ /* 0x000fe20000000f00 */
[----:B------:R-:W-:Y:S01]  /*ad10*/  FMUL.FTZ R20, R0, R140 ;  /* 0x0000008c00147220 */ /* 0x000fe20000410000 */
[----:B------:R-:W-:Y:S01]  /*ad20*/  MOV R140, R171 ;  /* 0x000000ab008c7202 */ /* 0x000fe20000000f00 */
[----:B-1----:R-:W-:Y:S01]  /*ad30*/  FMUL.FTZ R6, R2, R158 ;  /* 0x0000009e02067220 */ /* 0x002fe20000410000 */
[----:B------:R-:W-:Y:S01]  /*ad40*/  MOV R158, R15 ;  /* 0x0000000f009e7202 */ /* 0x000fe20000000f00 */
[C---:B------:R-:W-:Y:S01]  /*ad50*/  FMUL.FTZ R9, R0.reuse, R153 ;  /* 0x0000009900097220 */ /* 0x040fe20000410000 */
[----:B------:R-:W-:Y:S01]  /*ad60*/  MUFU.EX2 R149, R132 ;  /* 0x0000008400957308 */ /* 0x000fe20000000800 */
[C---:B------:R-:W-:Y:S01]  /*ad70*/  FMUL.FTZ R16, R0.reuse, R144 ;  /* 0x0000009000107220 */ /* 0x040fe20000410000 */
[----:B------:R-:W-:Y:S01]  /*ad80*/  MOV R153, R23 ;  /* 0x0000001700997202 */ /* 0x000fe20000000f00 */
[C---:B------:R-:W-:Y:S01]  /*ad90*/  FMUL.FTZ R28, R0.reuse, R28 ;  /* 0x0000001c001c7220 */ /* 0x040fe20000410000 */
[----:B------:R-:W-:Y:S01]  /*ada0*/  MOV R144, R22 ;  /* 0x0000001600907202 */ /* 0x000fe20000000f00 */
[C---:B------:R-:W-:Y:S02]  /*adb0*/  FMUL.FTZ R29, R0.reuse, R29 ;  /* 0x0000001d001d7220 */ /* 0x040fe40000410000 */
[C---:B------:R-:W-:Y:S02]  /*adc0*/  FMUL.FTZ R32, R0.reuse, R32 ;  /* 0x0000002000207220 */ /* 0x040fe40000410000 */
[C---:B------:R-:W-:Y:S01]  /*add0*/  FMUL.FTZ R33, R0.reuse, R33 ;  /* 0x0000002100217220 */ /* 0x040fe20000410000 */
[----:B------:R-:W1:Y:S01]  /*ade0*/  MUFU.EX2 R150, R134 ;  /* 0x0000008600967308 */ /* 0x000e620000000800 */
[C---:B------:R-:W-:Y:S02]  /*adf0*/  FMUL.FTZ R36, R0.reuse, R36 ;  /* 0x0000002400247220 */ /* 0x040fe40000410000 */
[----:B------:R-:W-:Y:S01]  /*ae00*/  FMUL.FTZ R37, R0, R37 ;  /* 0x0000002500257220 */ /* 0x000fe20000410000 */
[----:B---3--:R-:W-:Y:S01]  /*ae10*/  F2FP.BF16.PACK_AB R169, R156, R135 ;  /* 0x000000879ca9723e */ /* 0x008fe200000010ff */
[C---:B------:R-:W-:Y:S02]  /*ae20*/  FMUL.FTZ R40, R0.reuse, R40 ;  /* 0x0000002800287220 */ /* 0x040fe40000410000 */
[C---:B------:R-:W-:Y:S02]  /*ae30*/  FMUL.FTZ R41, R0.reuse, R41 ;  /* 0x0000002900297220 */ /* 0x040fe40000410000 */
[C---:B------:R-:W-:Y:S01]  /*ae40*/  FMUL.FTZ R44, R0.reuse, R44 ;  /* 0x0000002c002c7220 */ /* 0x040fe20000410000 */
[----:B------:R3:W5:Y:S01]  /*ae50*/  MUFU.EX2 R132, R158 ;  /* 0x0000009e00847308 */ /* 0x0007620000000800 */
[C---:B------:R-:W-:Y:S02]  /*ae60*/  FMUL.FTZ R45, R0.reuse, R45 ;  /* 0x0000002d002d7220 */ /* 0x040fe40000410000 */
[C---:B------:R-:W-:Y:S02]  /*ae70*/  FMUL.FTZ R48, R0.reuse, R48 ;  /* 0x0000003000307220 */ /* 0x040fe40000410000 */
[C---:B------:R-:W-:Y:S02]  /*ae80*/  FMUL.FTZ R49, R0.reuse, R49 ;  /* 0x0000003100317220 */ /* 0x040fe40000410000 */
[C---:B------:R-:W-:Y:S02]  /*ae90*/  FMUL.FTZ R52, R0.reuse, R52 ;  /* 0x0000003400347220 */ /* 0x040fe40000410000 */
[C---:B------:R-:W-:Y:S01]  /*aea0*/  FMUL.FTZ R53, R0.reuse, R53 ;  /* 0x0000003500357220 */ /* 0x040fe20000410000 */
[----:B------:R-:W-:Y:S01]  /*aeb0*/  MUFU.EX2 R134, R177 ;  /* 0x000000b100867308 */ /* 0x000fe20000000800 */
[C---:B------:R-:W-:Y:S02]  /*aec0*/  FMUL.FTZ R56, R0.reuse, R56 ;  /* 0x0000003800387220 */ /* 0x040fe40000410000 */
[----:B------:R-:W-:Y:S01]  /*aed0*/  FMUL.FTZ R57, R0, R57 ;  /* 0x0000003900397220 */ /* 0x000fe20000410000 */
[----:B-1----:R-:W-:Y:S01]  /*aee0*/  F2FP.BF16.PACK_AB R171, R150, R149 ;  /* 0x0000009596ab723e */ /* 0x002fe200000010ff */
        /* <DEDUP_REMOVED lines=34> */
[----:B------:R-:W-:Y:S01]  /*b110*/  FMUL.FTZ R11, R2, R155 ;  /* 0x0000009b020b7220 */ /* 0x000fe20000410000 */
[----:B------:R-:W-:Y:S01]  /*b120*/  MOV R155, R145 ;  /* 0x00000091009b7202 */ /* 0x000fe20000000f00 */
[C---:B------:R-:W-:Y:S02]  /*b130*/  FMUL.FTZ R124, R0.reuse, R124 ;  /* 0x0000007c007c7220 */ /* 0x040fe40000410000 */
[C---:B------:R-:W-:Y:S02]  /*b140*/  FMUL.FTZ R125, R0.reuse, R125 ;  /* 0x0000007d007d7220 */ /* 0x040fe40000410000 */
[C---:B------:R-:W-:Y:S02]  /*b150*/  FMUL.FTZ R128, R0.reuse, R128 ;  /* 0x0000008000807220 */ /* 0x040fe40000410000 */
[----:B------:R-:W-:Y:S01]  /*b160*/  FMUL.FTZ R129, R0, R129 ;  /* 0x0000008100817220 */ /* 0x000fe20000410000 */
[----:B------:R-:W-:Y:S01]  /*b170*/  MOV R0, R10 ;  /* 0x0000000a00007202 */ /* 0x000fe20000000f00 */
[C---:B------:R-:W-:Y:S01]  /*b180*/  FMUL.FTZ R10, R2.reuse, R154 ;  /* 0x0000009a020a7220 */ /* 0x040fe20000410000 */
[----:B------:R-:W-:Y:S01]  /*b190*/  MOV R154, R140 ;  /* 0x0000008c009a7202 */ /* 0x000fe20000000f00 */
[C---:B------:R-:W-:Y:S01]  /*b1a0*/  FMUL.FTZ R15, R2.reuse, R151 ;  /* 0x00000097020f7220 */ /* 0x040fe20000410000 */
[----:B------:R-:W-:Y:S01]  /*b1b0*/  MOV R151, R144 ;  /* 0x0000009000977202 */ /* 0x000fe20000000f00 */
[C---:B------:R-:W-:Y:S01]  /*b1c0*/  FMUL.FTZ R18, R2.reuse, R146 ;  /* 0x0000009202127220 */ /* 0x040fe20000410000 */
[----:B---3--:R-:W-:Y:S01]  /*b1d0*/  MOV R158, R0 ;  /* 0x00000000009e7202 */ /* 0x008fe20000000f00 */
[C---:B------:R-:W-:Y:S02]  /*b1e0*/  FMUL.FTZ R19, R2.reuse, R147 ;  /* 0x0000009302137220 */ /* 0x040fe40000410000 */
[C---:B------:R-:W-:Y:S01]  /*b1f0*/  FMUL.FTZ R22, R2.reuse, R142 ;  /* 0x0000008e02167220 */ /* 0x040fe20000410000 */
[----:B------:R-:W-:Y:S01]  /*b200*/  LDSM.16.MT88.4 R144, [R241+0x800] ;  /* 0x00080000f190783b */ /* 0x000fe20000004200 */
        /* <DEDUP_REMOVED lines=49> */
[----:B-----5:R-:W-:Y:S02]  /*b520*/  FADD.FTZ R0, R132, R173 ;  /* 0x000000ad84007221 */ /* 0x020fe40000010000 */
[----:B------:R-:W-:Y:S01]  /*b530*/  MUFU.EX2 R173, R157 ;  /* 0x0000009d00ad7308 */ /* 0x000fe20000000800 */
[C---:B------:R-:W-:Y:S02]  /*b540*/  FMUL.FTZ R126, R2.reuse, R126 ;  /* 0x0000007e027e7220 */ /* 0x040fe40000410000 */
[C---:B------:R-:W-:Y:S02]  /*b550*/  FMUL.FTZ R127, R2.reuse, R127 ;  /* 0x0000007f027f7220 */ /* 0x040fe40000410000 */
[C---:B------:R-:W-:Y:S02]  /*b560*/  FMUL.FTZ R130, R2.reuse, R130 ;  /* 0x0000008202827220 */ /* 0x040fe40000410000 */
[C---:B------:R-:W-:Y:S02]  /*b570*/  FMUL.FTZ R131, R2.reuse, R131 ;  /* 0x0000008302837220 */ /* 0x040fe40000410000 */
[----:B----4-:R-:W-:Y:S02]  /*b580*/  FFMA.FTZ R148, R2, R136, R135 ;  /* 0x0000008802947223 */ /* 0x010fe40000010087 */
[----:B------:R-:W1:Y:S01]  /*b590*/  LDSM.16.MT88.4 R136, [R239] ;  /* 0x00000000ef88783b */ /* 0x000e620000004200 */
[----:B------:R-:W3:Y:S10]  /*b5a0*/  MUFU.EX2 R2, R179 ;  /* 0x000000b300027308 */ /* 0x000ef40000000800 */
[----:B------:R-:W4:Y:S10]  /*b5b0*/  MUFU.EX2 R135, R178 ;  /* 0x000000b200877308 */ /* 0x000f340000000800 */
[----:B------:R-:W-:Y:S01]  /*b5c0*/  MUFU.EX2 R179, R174 ;  /* 0x000000ae00b37308 */ /* 0x000fe20000000800 */
[----:B---3--:R-:W-:Y:S09]  /*b5d0*/  FADD.FTZ R0, R2, R0 ;  /* 0x0000000002007221 */ /* 0x008ff20000010000 */
[----:B------:R-:W3:Y:S01]  /*b5e0*/  MUFU.EX2 R178, R172 ;  /* 0x000000ac00b27308 */ /* 0x000ee20000000800 */
[----:B----4-:R-:W-:Y:S04]  /*b5f0*/  FADD.FTZ R0, R135, R0 ;  /* 0x0000000087007221 */ /* 0x010fe80000010000 */
[----:B------:R-:W-:Y:S01]  /*b600*/  FADD.FTZ R0, R134, R0 ;  /* 0x0000000086007221 */ /* 0x000fe20000010000 */
[C---:B-1----:R-:W-:Y:S04]  /*b610*/  HMMA.16816.F32.BF16 R4, R168.reuse, R136, R4 ;  /* 0x00000088a804723c */ /* 0x042fe80000041804 */
[----:B------:R-:W-:Y:S04]  /*b620*/  MUFU.EX2 R172, R152 ;  /* 0x0000009800ac7308 */ /* 0x000fe80000000800 */
[C---:B------:R-:W-:Y:S01]  /*b630*/  HMMA.16816.F32.BF16 R8, R168.reuse, R138, R8 ;  /* 0x0000008aa808723c */ /* 0x040fe20000041808 */
[----:B------:R-:W1:Y:S05]  /*b640*/  LDSM.16.MT88.4 R136, [R241] ;  /* 0x00000000f188783b */ /* 0x000e6a0000004200 */
[----:B------:R-:W4:Y:S02]  /*b650*/  MUFU.EX2 R174, R158 ;  /* 0x0000009e00ae7308 */ /* 0x000f240000000800 */
[C---:B-1----:R-:W-:Y:S08]  /*b660*/  HMMA.16816.F32.BF16 R12, R168.reuse, R136, R12 ;  /* 0x00000088a80c723c */ /* 0x042ff0000004180c */
[C---:B------:R-:W-:Y:S01]  /*b670*/  HMMA.16816.F32.BF16 R16, R168.reuse, R138, R16 ;  /* 0x0000008aa810723c */ /* 0x040fe20000041810 */
[----:B------:R-:W1:Y:S07]  /*b680*/  LDSM.16.MT88.4 R136, [R240] ;  /* 0x00000000f088783b */ /* 0x000e6e0000004200 */
[C---:B-1----:R-:W-:Y:S08]  /*b690*/  HMMA.16816.F32.BF16 R20, R168.reuse, R136, R20 ;  /* 0x00000088a814723c */ /* 0x042ff00000041814 */
[C---:B------:R-:W-:Y:S01]  /*b6a0*/  HMMA.16816.F32.BF16 R24, R168.reuse, R138, R24 ;  /* 0x0000008aa818723c */ /* 0x040fe20000041818 */
[----:B--2---:R1:W2:Y:S03]  /*b6b0*/  LDSM.16.MT88.4 R136, [R159] ;  /* 0x000000009f88783b */ /* 0x0042a60000004200 */
[----:B-1----:R-:W-:Y:S05]  /*b6c0*/  MOV R159, R141 ;  /* 0x0000008d009f7202 */ /* 0x002fea0000000f00 */
[----:B------:R-:W-:Y:S01]  /*b6d0*/  LDSM.16.MT88.4 R140, [R239+0x800] ;  /* 0x00080000ef8c783b */ /* 0x000fe20000004200 */
[C---:B--2---:R-:W-:Y:S08]  /*b6e0*/  HMMA.16816.F32.BF16 R28, R168.reuse, R136, R28 ;  /* 0x00000088a81c723c */ /* 0x044ff0000004181c */
        /* <DEDUP_REMOVED lines=39> */
[----:B---3--:R-:W-:Y:S03]  /*b960*/  F2FP.BF16.PACK_AB R137, R178, R179 ;  /* 0x000000b3b289723e */ /* 0x008fe600000010ff */
[----:B------:R-:W-:Y:S02]  /*b970*/  F2FP.BF16.PACK_AB R138, R134, R135 ;  /* 0x00000087868a723e */ /* 0x000fe400000010ff */
[----:B------:R-:W-:Y:S02]  /*b980*/  F2FP.BF16.PACK_AB R139, R176, R177 ;  /* 0x000000b1b08b723e */ /* 0x000fe400000010ff */
[----:B------:R-:W2:Y:S01]  /*b990*/  MUFU.EX2 R2, R155 ;  /* 0x0000009b00027308 */ /* 0x000ea20000000800 */
[----:B----4-:R-:W-:Y:S02]  /*b9a0*/  F2FP.BF16.PACK_AB R169, R175, R174 ;  /* 0x000000aeafa9723e */ /* 0x010fe400000010ff */
[----:B------:R-:W-:Y:S02]  /*b9b0*/  F2FP.BF16.PACK_AB R171, R173, R172 ;  /* 0x000000acadab723e */ /* 0x000fe400000010ff */
[C---:B------:R-:W-:Y:S05]  /*b9c0*/  HMMA.16816.F32.BF16 R4, R136.reuse, R140, R4 ;  /* 0x0000008c8804723c */ /* 0x040fea0000041804 */
[----:B------:R-:W3:Y:S03]  /*b9d0*/  MUFU.EX2 R135, R154 ;  /* 0x0000009a00877308 */ /* 0x000ee60000000800 */
[C---:B------:R-:W-:Y:S01]  /*b9e0*/  HMMA.16816.F32.BF16 R8, R136.reuse, R142, R8 ;  /* 0x0000008e8808723c */ /* 0x040fe20000041808 */
[----:B------:R-:W4:Y:S03]  /*b9f0*/  LDSM.16.MT88.4 R140, [R240+0x800] ;  /* 0x00080000f08c783b */ /* 0x000f260000004200 */
[----:B-1----:R-:W-:Y:S03]  /*ba00*/  FADD.FTZ R0, R132, R0 ;  /* 0x0000000084007221 */ /* 0x002fe60000010000 */
[----:B------:R-:W1:Y:S01]  /*ba10*/  MUFU.EX2 R134, R159 ;  /* 0x0000009f00867308 */ /* 0x000e620000000800 */
[C---:B------:R-:W-:Y:S04]  /*ba20*/  HMMA.16816.F32.BF16 R12, R136.reuse, R144, R12 ;  /* 0x00000090880c723c */ /* 0x040fe8000004180c */
[C---:B--2---:R-:W-:Y:S01]  /*ba30*/  F2FP.BF16.PACK_AB R168, R2.reuse, R132 ;  /* 0x0000008402a8723e */ /* 0x044fe200000010ff */
[----:B------:R-:W-:Y:S01]  /*ba40*/  FADD.FTZ R0, R2, R0 ;  /* 0x0000000002007221 */ /* 0x000fe20000010000 */
[----:B------:R-:W2:Y:S01]  /*ba50*/  LDL.LU R132, [R1+0x3c] ;  /* 0x00003c0001847983 */ /* 0x000ea20000300800 */
[----:B------:R-:W-:Y:S01]  /*ba60*/  FADD.FTZ R2, R156, R148 ;  /* 0x000000949c027221 */ /* 0x000fe20000010000 */
[C---:B------:R-:W-:Y:S02]  /*ba70*/  HMMA.16816.F32.BF16 R16, R136.reuse, R146, R16 ;  /* 0x000000928810723c */ /* 0x040fe40000041810 */
[----:B------:R-:W5:Y:S02]  /*ba80*/  LDSM.16.MT88.4 R144, [R242+0x800] ;  /* 0x00080000f290783b */ /* 0x000f640000004200 */
[----:B---3--:R-:W-:Y:S06]  /*ba90*/  FADD.FTZ R0, R135, R0 ;  /* 0x0000000087007221 */ /* 0x008fec0000010000 */
[----:B------:R-:W-:Y:S02]  /*baa0*/  LDSM.16.MT88.4 R152, [R239+0x1000] ;  /* 0x00100000ef98783b */ /* 0x000fe40000004200 */
[C---:B-1----:R-:W-:Y:S01]  /*bab0*/  FADD.FTZ R0, R134.reuse, R0 ;  /* 0x0000000086007221 */ /* 0x042fe20000010000 */
[----:B------:R-:W-:Y:S02]  /*bac0*/  F2FP.BF16.PACK_AB R170, R134, R135 ;  /* 0x0000008786aa723e */ /* 0x000fe400000010ff */
[----:B------:R-:W-:Y:S03]  /*bad0*/  MOV R135, R150 ;  /* 0x0000009600877202 */ /* 0x000fe60000000f00 */
[----:B------:R1:W-:Y:S04]  /*bae0*/  STL [R1+0x60], R0 ;  /* 0x0000600001007387 */ /* 0x0003e80000100800 */
[----:B------:R-:W3:Y:S01]  /*baf0*/  LDL R134, [R1+0x80] ;  /* 0x0000800001867983 */ /* 0x000ee20000100800 */
[C---:B----4-:R-:W-:Y:S08]  /*bb00*/  HMMA.16816.F32.BF16 R20, R136.reuse, R140, R20 ;  /* 0x0000008c8814723c */ /* 0x050ff00000041814 */
[C---:B------:R-:W-:Y:S01]  /*bb10*/  HMMA.16816.F32.BF16 R24, R136.reuse, R142, R24 ;  /* 0x0000008e8818723c */ /* 0x040fe20000041818 */
[----:B------:R-:W4:Y:S07]  /*bb20*/  LDSM.16.MT88.4 R140, [R239+0x2000] ;  /* 0x00200000ef8c783b */ /* 0x000f2e0000004200 */
[C---:B-----5:R-:W-:Y:S04]  /*bb30*/  HMMA.16816.F32.BF16 R28, R136.reuse, R144, R28 ;  /* 0x00000090881c723c */ /* 0x060fe8000004181c */
[----:B-1----:R-:W-:Y:S04]  /*bb40*/  FADD.FTZ R0, R149, R2 ;  /* 0x0000000295007221 */ /* 0x002fe80000010000 */
[----:B------:R-:W-:Y:S01]  /*bb50*/  FADD.FTZ R0, R135, R0 ;  /* 0x0000000087007221 */ /* 0x000fe20000010000 */
[C---:B------:R-:W-:Y:S01]  /*bb60*/  HMMA.16816.F32.BF16 R32, R136.reuse, R146, R32 ;  /* 0x000000928820723c */ /* 0x040fe20000041820 */
[----:B------:R-:W1:Y:S02]  /*bb70*/  LDSM.16.MT88.4 R144, [R241+0x2000] ;  /* 0x00200000f190783b */ /* 0x000e640000004200 */
[----:B------:R-:W-:Y:S01]  /*bb80*/  FADD.FTZ R0, R179, R0 ;  /* 0x00000000b3007221 */ /* 0x000fe20000010000 */
[-C--:B------:R-:W-:Y:S03]  /*bb90*/  MOV R135, R3.reuse ;  /* 0x0000000300877202 */ /* 0x080fe60000000f00 */
[----:B------:R-:W-:Y:S05]  /*bba0*/  FADD.FTZ R0, R178, R0 ;  /* 0x00000000b2007221 */ /* 0x000fea0000010000 */
[----:B------:R-:W-:Y:S04]  /*bbb0*/  FADD.FTZ R0, R177, R0 ;  /* 0x00000000b1007221 */ /* 0x000fe80000010000 */
[----:B------:R-:W-:Y:S04]  /*bbc0*/  FADD.FTZ R0, R176, R0 ;  /* 0x00000000b0007221 */ /* 0x000fe80000010000 */
[----:B------:R-:W-:Y:S01]  /*bbd0*/  FADD.FTZ R0, R174, R0 ;  /* 0x00000000ae007221 */ /* 0x000fe20000010000 */
[C---:B----4-:R-:W-:Y:S03]  /*bbe0*/  HMMA.16816.F32.BF16 R36, R136.reuse, R140, R36 ;  /* 0x0000008c8824723c */ /* 0x050fe60000041824 */
[----:B------:R-:W-:Y:S04]  /*bbf0*/  FADD.FTZ R0, R175, R0 ;  /* 0x00000000af007221 */ /* 0x000fe80000010000 */
[----:B------:R-:W-:Y:S01]  /*bc00*/  FADD.FTZ R0, R172, R0 ;  /* 0x00000000ac007221 */ /* 0x000fe20000010000 */
[C---:B------:R-:W-:Y:S01]  /*bc10*/  HMMA.16816.F32.BF16 R40, R136.reuse, R142, R40 ;  /* 0x0000008e8828723c */ /* 0x040fe20000041828 */
[----:B------:R-:W4:Y:S03]  /*bc20*/  LDSM.16.MT88.4 R140, [R240+0x2000] ;  /* 0x00200000f08c783b */ /* 0x000f260000004200 */
[----:B------:R-:W-:Y:S04]  /*bc30*/  FADD.FTZ R0, R173, R0 ;  /* 0x00000000ad007221 */ /* 0x000fe80000010000 */
[C---:B-1----:R-:W-:Y:S08]  /*bc40*/  HMMA.16816.F32.BF16 R44, R136.reuse, R144, R44 ;  /* 0x00000090882c723c */ /* 0x042ff0000004182c */
[C---:B------:R-:W-:Y:S01]  /*bc50*/  HMMA.16816.F32.BF16 R48, R136.reuse, R146, R48 ;  /* 0x000000928830723c */ /* 0x040fe20000041830 */
[----:B------:R-:W1:Y:S07]  /*bc60*/  LDSM.16.MT88.4 R144, [R242+0x2000] ;  /* 0x00200000f290783b */ /* 0x000e6e0000004200 */
[C---:B----4-:R-:W-:Y:S08]  /*bc70*/  HMMA.16816.F32.BF16 R52, R136.reuse, R140, R52 ;  /* 0x0000008c8834723c */ /* 0x050ff00000041834 */
[C---:B------:R-:W-:Y:S01]  /*bc80*/  HMMA.16816.F32.BF16 R56, R136.reuse, R142, R56 ;  /* 0x0000008e8838723c */ /* 0x040fe20000041838 */
[----:B------:R-:W4:Y:S07]  /*bc90*/  LDSM.16.MT88.4 R140, [R239+0x3800] ;  /* 0x00380000ef8c783b */ /* 0x000f2e0000004200 */
        /* <DEDUP_REMOVED lines=20> */
[----:B------:R-:W1:Y:S03]  /*bde0*/  LDSM.16.MT88.4 R144, [R242+0x5000] ;  /* 0x00500000f290783b */ /* 0x000e660000004200 */
[C---:B--2---:R-:W-:Y:S05]  /*bdf0*/  IADD3 R2, R132.reuse, -0x1, RZ ;  /* 0xffffffff84027810 */ /* 0x044fea0007ffe0ff */
[----:B------:R-:W-:Y:S04]  /*be00*/  STL [R1+0x3c], R2 ;  /* 0x00003c0201007387 */ /* 0x000fe80000100800 */
[----:B------:R2:W-:Y:S01]  /*be10*/  STL [R1+0x5c], R0 ;  /* 0x00005c0001007387 */ /* 0x0005e20000100800 */
[C---:B----4-:R-:W-:Y:S03]  /*be20*/  HMMA.16816.F32.BF16 R116, R136.reuse, R140, R116 ;  /* 0x0000008c8874723c */ /* 0x050fe60000041874 */
[----:B---3--:R-:W-:Y:S02]  /*be30*/  ISETP.GT.AND P0, PT, R132, R134, PT ;  /* 0x000000868400720c */ /* 0x008fe40003f04270 */
[----:B------:R-:W-:Y:S03]  /*be40*/  MOV R132, R3 ;  /* 0x0000000300847202 */ /* 0x000fe60000000f00 */
[C---:B------:R-:W-:Y:S04]  /*be50*/  HMMA.16816.F32.BF16 R120, R136.reuse, R142, R120 ;  /* 0x0000008e8878723c */ /* 0x040fe80000041878 */
[----:B------:R-:W-:Y:S02]  /*be60*/  MOV R134, R133 ;  /* 0x0000008500867202 */ /* 0x000fe40000000f00 */
[----:B--2---:R-:W-:Y:S02]  /*be70*/  MOV R0, R2 ;  /* 0x0000000200007202 */ /* 0x004fe40000000f00 */
[C---:B-1----:R-:W-:Y:S03]  /*be80*/  HMMA.16816.F32.BF16 R124, R136.reuse, R144, R124 ;  /* 0x00000090887c723c */ /* 0x042fe6000004187c */
[----:B------:R-:W-:Y:S05]  /*be90*/  STL [R1+0x3c], R0 ;  /* 0x00003c0001007387 */ /* 0x000fea0000100800 */
[----:B------:R-:W-:Y:S01]  /*bea0*/  HMMA.16816.F32.BF16 R128, R136, R146, R128 ;  /* 0x000000928880723c */ /* 0x000fe20000041880 */
[----:B------:R-:W1:Y:S07]  /*beb0*/  LDSM.16.MT88.4 R144, [R241+0x1000] ;  /* 0x00100000f190783b */ /* 0x000e6e0000004200 */
[C---:B------:R-:W-:Y:S01]  /*bec0*/  HMMA.16816.F32.BF16 R156, R168.reuse, R152, R4 ;  /* 0x00000098a89c723c */ /* 0x040fe20000041804 */
[----:B------:R-:W2:Y:S07]  /*bed0*/  LDSM.16.MT88.4 R136, [R240+0x1000] ;  /* 0x00100000f088783b */ /* 0x000eae0000004200 */
[C---:B------:R-:W-:Y:S01]  /*bee0*/  HMMA.16816.F32.BF16 R152, R168.reuse, R154, R8 ;  /* 0x0000009aa898723c */ /* 0x040fe20000041808 */
[----:B------:R-:W3:Y:S08]  /*bef0*/  LDSM.16.MT88.4 R4, [R242+0x1000] ;  /* 0x00100000f204783b */ /* 0x000ef00000004200 */
[----:B------:R-:W4:Y:S01]  /*bf00*/  LDSM.16.MT88.4 R8, [R239+0x2800] ;  /* 0x00280000ef08783b */ /* 0x000f220000004200 */
[C---:B-1----:R-:W-:Y:S07]  /*bf10*/  HMMA.16816.F32.BF16 R148, R168.reuse, R144, R12 ;  /* 0x00000090a894723c */ /* 0x042fee000004180c */
[----:B------:R-:W1:Y:S01]  /*bf20*/  LDSM.16.MT88.4 R12, [R241+0x2800] ;  /* 0x00280000f10c783b */ /* 0x000e620000004200 */
[C---:B------:R-:W-:Y:S08]  /*bf30*/  HMMA.16816.F32.BF16 R144, R168.reuse, R146, R16 ;  /* 0x00000092a890723c */ /* 0x040ff00000041810 */
[C---:B--2---:R-:W-:Y:S08]  /*bf40*/  HMMA.16816.F32.BF16 R140, R168.reuse, R136, R20 ;  /* 0x00000088a88c723c */ /* 0x044ff00000041814 */
[C---:B------:R-:W-:Y:S08]  /*bf50*/  HMMA.16816.F32.BF16 R136, R168.reuse, R138, R24 ;  /* 0x0000008aa888723c */ /* 0x040ff00000041818 */
[C---:B---3--:R-:W-:Y:S08]  /*bf60*/  HMMA.16816.F32.BF16 R28, R168.reuse, R4, R28 ;  /* 0x00000004a81c723c */ /* 0x048ff0000004181c */
[C---:B------:R-:W-:Y:S01]  /*bf70*/  HMMA.16816.F32.BF16 R32, R168.reuse, R6, R32 ;  /* 0x00000006a820723c */ /* 0x040fe20000041820 */
[----:B------:R-:W2:Y:S07]  /*bf80*/  LDSM.16.MT88.4 R4, [R240+0x2800] ;  /* 0x00280000f004783b */ /* 0x000eae0000004200 */
[C---:B----4-:R-:W-:Y:S08]  /*bf90*/  HMMA.16816.F32.BF16 R36, R168.reuse, R8, R36 ;  /* 0x00000008a824723c */ /* 0x050ff00000041824 */
        /* <DEDUP_REMOVED lines=27> */
[C---:B------:R-:W-:Y:S08]  /*c150*/  HMMA.16816.F32.BF16 R112, R168.reuse, R10, R112 ;  /* 0x0000000aa870723c */ /* 0x040ff00000041870 */
[C---:B-1----:R-:W-:Y:S08]  /*c160*/  HMMA.16816.F32.BF16 R116, R168.reuse, R12, R116 ;  /* 0x0000000ca874723c */ /* 0x042ff00000041874 */
[C---:B------:R-:W-:Y:S08]  /*c170*/  HMMA.16816.F32.BF16 R120, R168.reuse, R14, R120 ;  /* 0x0000000ea878723c */ /* 0x040ff00000041878 */
[C---:B--2---:R-:W-:Y:S08]  /*c180*/  HMMA.16816.F32.BF16 R124, R168.reuse, R4, R124 ;  /* 0x00000004a87c723c */ /* 0x044ff0000004187c */
[----:B------:R-:W-:Y:S01]  /*c190*/  HMMA.16816.F32.BF16 R128, R168, R6, R128 ;  /* 0x00000006a880723c */ /* 0x000fe20000041880 */
[----:B------:R-:W-:-:S07]  /*c1a0*/  @P0 BRA `(.L_x_528) ;  /* 0xffffbdb000000947 */ /* 0x000fce000383ffff */
.L_x_505:
[----:B------:R-:W3:Y:S01]  /*c1b0*/  LDL R0, [R1+0xb0] ;  /* 0x0000b00001007983 */ /* 0x000ee20000100800 */
[----:B--2---:R-:W-:-:S03]  /*c1c0*/  IMAD.MOV.U32 R2, RZ, RZ, c[0x0][0x2c4] ;  /* 0x0000b100ff027624 */ /* 0x004fc600078e00ff */
[----:B-1----:R-:W2:Y:S04]  /*c1d0*/  LDL R4, [R1+0x74] ;  /* 0x0000740001047983 */ /* 0x002ea80000100800 */
[----:B------:R-:W2:Y:S01]  /*c1e0*/  LDL R3, [R1+0x78] ;  /* 0x0000780001037983 */ /* 0x000ea20000100800 */
[----:B------:R-:W-:Y:S01]  /*c1f0*/  ISETP.NE.AND P0, PT, R2, 0x1, PT ;  /* 0x000000010200780c */ /* 0x000fe20003f05270 */
[----:B------:R-:W-:Y:S01]  /*c200*/  IMAD.MOV.U32 R5, RZ, RZ, c[0x0][0x32c] ;  /* 0x0000cb00ff057624 */ /* 0x000fe200078e00ff */
[----:B---3--:R-:W-:-:S11]  /*c210*/  IADD3 R0, R0, 0x7f, RZ ;  /* 0x0000007f00007810 */ /* 0x008fd60007ffe0ff */
[----:B------:R-:W-:-:S05]  /*c220*/  @P0 IMAD.HI.U32 R2, R0, c[0x0][0x2c8], RZ ;  /* 0x0000b20000020a27 */ /* 0x000fca00078e00ff */
[----:B------:R-:W-:Y:S02]  /*c230*/  @P0 SHF.R.U32.HI R0, RZ, c[0x0][0x2cc], R2 ;  /* 0x0000b300ff000a19 */ /* 0x000fe40000011602 */
[----:B------:R-:W-:Y:S02]  /*c240*/  ISETP.GE.AND P0, PT, R5, 0x1, PT ;  /* 0x000000010500780c */ /* 0x000fe40003f06270 */
[----:B--2---:R-:W-:-:S05]  /*c250*/  IADD3 R2, R3, 0x1, -R4 ;  /* 0x0000000103027810 */ /* 0x004fca0007ffe804 */
[----:B------:R-:W-:-:S05]  /*c260*/  IMAD.IADD R0, R2, 0x1, R0 ;  /* 0x0000000102007824 */ /* 0x000fca00078e0200 */
[----:B------:R-:W-:Y:S01]  /*c270*/  IADD3 R2, R0, -c[0x0][0x324], RZ ;  /* 0x8000c90000027a10 */ /* 0x000fe20007ffe0ff */
[----:B------:R-:W-:Y:S05]  /*c280*/  @!P0 BRA `(.L_x_529) ;  /* 0x0000011000008947 */ /* 0x000fea0003800000 */
[----:B------:R-:W-:Y:S01]  /*c290*/  ISETP.GT.AND P0, PT, R0, -0x1, PT ;  /* 0xffffffff0000780c */ /* 0x000fe20003f04270 */
[----:B------:R-:W-:-:S12]  /*c2a0*/  BSSY B0, `(.L_x_530) ;  /* 0x000000d000007945 */ /* 0x000fd80003800000 */
        /* <DEDUP_REMOVED lines=8> */
.L_x_531:
[----:B------:R-:W-:-:S04]  /*c330*/  MOV R3, 0x1 ;  /* 0x0000000100037802 */ /* 0x000fc80000000f00 */
[----:B------:R-:W-:-:S13]  /*c340*/  ISETP.NE.AND P0, PT, R3, c[0x0][0x32c], PT ;  /* 0x0000cb0003007a0c */ /* 0x000fda0003f05270 */
[----:B------:R-:W-:-:S05]  /*c350*/  @P0 IMAD.HI.U32 R3, R0, c[0x0][0x330], RZ ;  /* 0x0000cc0000030a27 */ /* 0x000fca00078e00ff */
[----:B------:R-:W-:Y:S02]  /*c360*/  @P0 SHF.R.U32.HI R0, RZ, c[0x0][0x334], R3 ;  /* 0x0000cd00ff000a19 */ /* 0x000fe40000011603 */
.L_x_532:
[----:B------:R-:W-:Y:S05]  /*c370*/  BSYNC B0 ;  /* 0x0000000000007941 */ /* 0x000fea0003800000 */
.L_x_530:
[----:B------:R-:W-:-:S05]  /*c380*/  IMAD R0, R0, c[0x0][0x32c], RZ ;  /* 0x0000cb0000007a24 */ /* 0x000fca00078e02ff */
[----:B------:R-:W-:Y:S02]  /*c390*/  IMNMX R2, R2, R0, !PT ;  /* 0x0000000002027217 */ /* 0x000fe40007800200 */
.L_x_529:
[----:B------:R-:W2:Y:S04]  /*c3a0*/  LDL R0, [R1+0x3c] ;  /* 0x00003c0001007983 */ /* 0x000ea80000100800 */
[----:B------:R-:W3:Y:S01]  /*c3b0*/  LDL R4, [R1+0x70] ;  /* 0x0000700001047983 */ /* 0x000ee20000100800 */
[----:B------:R-:W-:-:S05]  /*c3c0*/  IADD3 R2, R2, 0x2f, RZ ;  /* 0x0000002f02027810 */ /* 0x000fca0007ffe0ff */
[----:B------:R-:W-:-:S04]  /*c3d0*/  IMAD.HI R2, R2, 0x2aaaaaab, RZ ;  /* 0x2aaaaaab02027827 */ /* 0x000fc800078e02ff */
[----:B--2---:R-:W-:Y:S01]  /*c3e0*/  IMAD.MOV.U32 R3, RZ, RZ, R0 ;  /* 0x000000ffff037224 */ /* 0x004fe200078e0000 */
[----:B------:R-:W-:-:S04]  /*c3f0*/  SHF.R.U32.HI R0, RZ, 0x1f, R2 ;  /* 0x0000001fff007819 */ /* 0x000fc80000011602 */
[----:B------:R-:W-:-:S04]  /*c400*/  LEA.HI.SX32 R0, R2, R0, 0x1d ;  /* 0x0000000002007211 */ /* 0x000fc800078feaff */
[----:B---3--:R-:W-:-:S04]  /*c410*/  IMNMX R4, R4, R0, !PT ;  /* 0x0000000004047217 */ /* 0x008fc80007800200 */
[----:B------:R-:W-:Y:S01]  /*c420*/  ISETP.GE.AND P0, PT, R3, R4, PT ;  /* 0x000000040300720c */ /* 0x000fe20003f06270 */
[----:B------:R1:W-:-:S12]  /*c430*/  STL [R1+0x80], R4 ;  /* 0x0000800401007387 */ /* 0x0003d80000100800 */
[----:B------:R-:W-:Y:S05]  /*c440*/  @!P0 BRA `(.L_x_533) ;  /* 0x0000359000008947 */ /* 0x000fea0003800000 */
.L_x_546:
[----:B-1----:R-:W2:Y:S01]  /*c450*/  LDL R4, [R1+0x4] ;  /* 0x0000040001047983 */ /* 0x002ea20000100800 */
[----:B------:R-:W-:Y:S04]  /*c460*/  DEPBAR.LE SB0, 0x0 ;  /* 0x000080000000791a */ /* 0x000fe80000000000 */
[----:B------:R-:W3:Y:S01]  /*c470*/  LDL R2, [R1+0x3c] ;  /* 0x00003c0001027983 */ /* 0x000ee20000100800 */
[----:B------:R-:W-:Y:S01]  /*c480*/  WARPSYNC 0xffffffff ;  /* 0xffffffff00007948 */ /* 0x000fe20003800000 */
[----:B------:R-:W-:Y:S01]  /*c490*/  BSSY B0, `(.L_x_534) ;  /* 0x0000061000007945 */ /* 0x000fe20003800000 */
[----:B------:R-:W-:Y:S01]  /*c4a0*/  MOV R134, R133 ;  /* 0x0000008500867202 */ /* 0x000fe20000000f00 */
[----:B------:R-:W4:Y:S04]  /*c4b0*/  LDL R3, [R1+0x8] ;  /* 0x0000080001037983 */ /* 0x000f280000100800 */
[----:B------:R-:W3:Y:S04]  /*c4c0*/  LDL R0, [R1+0x70] ;  /* 0x0000700001007983 */ /* 0x000ee80000100800 */
[----:B------:R-:W-:Y:S06]  /*c4d0*/  BAR.SYNC.DEFER_BLOCKING 0x0 ;  /* 0x0000000000007b1d */ /* 0x000fec0000010000 */
[----:B------:R1:W1:Y:S04]  /*c4e0*/  LDSM.16.M88.4 R8, [R236] ;  /* 0x00000000ec08783b */ /* 0x0002680000000200 */
[----:B------:R1:W1:Y:S04]  /*c4f0*/  LDSM.16.M88.4 R16, [R236+0x800] ;  /* 0x00080000ec10783b */ /* 0x0002680000000200 */
[----:B------:R1:W1:Y:S04]  /*c500*/  LDSM.16.M88.4 R24, [R236+0x1000] ;  /* 0x00100000ec18783b */ /* 0x0002680000000200 */
[----:B------:R1:W1:Y:S04]  /*c510*/  LDSM.16.M88.4 R168, [R243] ;  /* 0x00000000f3a8783b */ /* 0x0002680000000200 */
[----:B--2---:R2:W1:Y:S04]  /*c520*/  LDSM.16.M88.4 R172, [R4] ;  /* 0x0000000004ac783b */ /* 0x0044680000000200 */
[----:B----4-:R2:W4:Y:S01]  /*c530*/  LDSM.16.M88.4 R176, [R3] ;  /* 0x0000000003b0783b */ /* 0x0105220000000200 */
[----:B---3--:R-:W-:Y:S11]  /*c540*/  ISETP.GT.AND P0, PT, R0, R2, PT ;  /* 0x000000020000720c */ /* 0x008ff60003f04270 */
[----:B------:R-:W-:Y:S02]  /*c550*/  @!UPT UIADD3 URZ, URZ, URZ, URZ ;  /* 0x0000003f3f3ff290 */ /* 0x000fe4000fffe03f */
[----:B------:R-:W-:-:S05]  /*c560*/  @P0 BRA `(.L_x_535) ;  /* 0x0000053000000947 */ /* 0x000fca0003800000 */
[----:B--2---:R-:W2:Y:S04]  /*c570*/  LDL R4, [R1+0x38] ;  /* 0x0000380001047983 */ /* 0x004ea80000100800 */
[----:B------:R-:W3:Y:S04]  /*c580*/  LDL R12, [R1+0x28] ;  /* 0x00002800010c7983 */ /* 0x000ee80000100800 */
[----:B------:R-:W5:Y:S04]  /*c590*/  LDL.64 R6, [R1+0xa0] ;  /* 0x0000a00001067983 */ /* 0x000f680000100a00 */
[----:B----4-:R-:W4:Y:S01]  /*c5a0*/  LDL R5, [R1+0xa8] ;  /* 0x0000a80001057983 */ /* 0x010f220000100800 */
        /* <DEDUP_REMOVED lines=8> */
[----:B-----5:R-:W-:Y:S03]  /*c630*/  IADD3 R0, P0, R6, R2, RZ ;  /* 0x0000000206007210 */ /* 0x020fe60007f1e0ff */
[----:B------:R-:W-:Y:S05]  /*c640*/  IMAD R4, R12, c[0x0][0x21c], R4 ;  /* 0x000087000c047a24 */ /* 0x000fea00078e0204 */
[----:B----4-:R-:W-:Y:S02]  /*c650*/  IADD3.X R2, R5, R3, R4, P0, !PT ;  /* 0x0000000305027210 */ /* 0x010fe400007fe404 */
[C---:B------:R-:W-:Y:S04]  /*c660*/  LEA R12, P0, R0.reuse, c[0x0][0x1f8], 0x1 ;  /* 0x00007e00000c7a11 */ /* 0x040fe800078008ff */
[----:B------:R-:W-:Y:S01]  /*c670*/  LEA.HI.X R5, R0, c[0x0][0x1fc], R2, 0x1, P0 ;  /* 0x00007f0000057a11 */ /* 0x000fe200000f0c02 */
[----:B------:R-:W-:-:S06]  /*c680*/  BRA.DIV ~URZ, `(.L_x_536) ;  /* 0x0000e6927f007947 */ /* 0x000fcc000b800000 */
[----:B------:R2:W3:Y:S02]  /*c690*/  SHFL.IDX PT, R4, R5, RZ, 0x181f ;  /* 0x00181fff05047589 */ /* 0x0004e400000e0000 */
.L_x_655:
[----:B------:R-:W-:-:S05]  /*c6a0*/  BRA.DIV ~URZ, `(.L_x_537) ;  /* 0x0000e7027f007947 */ /* 0x000fca000b800000 */
[----:B------:R4:W2:Y:S02]  /*c6b0*/  SHFL.IDX PT, R0, R12, RZ, 0x181f ;  /* 0x00181fff0c007589 */ /* 0x0008a400000e0000 */
.L_x_656:
        /* <DEDUP_REMOVED lines=13> */
[----:B----4-:R-:W-:Y:S05]  /*c790*/  IADD3 R6, P0, R0, R6, RZ ;  /* 0x0000000600067210 */ /* 0x010fea0007f1e0ff */
[----:B---3--:R-:W-:Y:S06]  /*c7a0*/  IMAD.X R7, R4, 0x1, R3, P0 ;  /* 0x0000000104077824 */ /* 0x008fec00000e0603 */
[----:B------:R-:W-:Y:S01]  /*c7b0*/  @!PT LDS RZ, [RZ] ;  /* 0x00000000fffff984 */ /* 0x000fe20000000800 */
[----:B------:R-:W-:Y:S01]  /*c7c0*/  @!PT LDS RZ, [RZ] ;  /* 0x00000000fffff984 */ /* 0x000fe20000000800 */
[----:B------:R-:W-:Y:S01]  /*c7d0*/  @!PT LDS RZ, [RZ] ;  /* 0x00000000fffff984 */ /* 0x000fe20000000800 */
[----:B--2---:R2:W-:Y:S01]  /*c7e0*/  LDGSTS.E.BYPASS.LTC128B.128 [R13+0x4080], [R6.64], !P4 ;  /* 0x04080000060d7fae */ /* 0x0045e2000e101d46 */
[----:B------:R-:W-:Y:S02]  /*c7f0*/  ISETP.GE.AND P3, PT, R135, c[0x0][0x1d4], PT ;  /* 0x0000750087007a0c */ /* 0x000fe40003f66270 */
[----:B------:R-:W-:Y:S02]  /*c800*/  IADD3 R2, P0, R0, R2, RZ ;  /* 0x0000000200027210 */ /* 0x000fe40007f1e0ff */
[----:B------:R-:W-:Y:S02]  /*c810*/  ISETP.GE.AND P2, PT, R22, c[0x0][0x1d4], PT ;  /* 0x0000750016007a0c */ /* 0x000fe40003f46270 */
[----:B------:R-:W-:Y:S01]  /*c820*/  ISETP.GE.AND P1, PT, R14, c[0x0][0x1d4], PT ;  /* 0x000075000e007a0c */ /* 0x000fe20003f26270 */
[----:B--2---:R-:W2:Y:S02]  /*c830*/  LDL R7, [R1+0x48] ;  /* 0x0000480001077983 */ /* 0x004ea40000100800 */
[----:B--2---:R-:W-:Y:S05]  /*c840*/  IMAD.X R3, R4, 0x1, R7, P0 ;  /* 0x0000000104037824 */ /* 0x004fea00000e0607 */
[----:B------:R2:W-:Y:S02]  /*c850*/  LDGSTS.E.BYPASS.LTC128B.128 [R13+0x5880], [R2.64], !P3 ;  /* 0x05880000020d7fae */ /* 0x0005e4000d901d46 */
[----:B--2---:R-:W-:Y:S05]  /*c860*/  IADD3 R2, P0, R0, R23, RZ ;  /* 0x0000001700027210 */ /* 0x004fea0007f1e0ff */
[----:B------:R-:W-:Y:S02]  /*c870*/  IMAD.X R3, R4, 0x1, R20, P0 ;  /* 0x0000000104037824 */ /* 0x000fe400000e0614 */
[----:B------:R-:W2:Y:S04]  /*c880*/  S2R R20, SR_TID.X ;  /* 0x0000000000147919 */ /* 0x000ea80000002100 */
[----:B------:R3:W-:Y:S01]  /*c890*/  LDGSTS.E.BYPASS.LTC128B.128 [R13+0x7080], [R2.64], !P2 ;  /* 0x07080000020d7fae */ /* 0x0007e2000d101d46 */
[----:B--2---:R-:W-:Y:S02]  /*c8a0*/  ISETP.GT.AND P5, PT, R20, 0x7f, PT ;  /* 0x0000007f1400780c */ /* 0x004fe40003fa4270 */
[----:B---3--:R-:W-:Y:S05]  /*c8b0*/  IADD3 R2, P0, R0, R21, RZ ;  /* 0x0000001500027210 */ /* 0x008fea0007f1e0ff */
[----:B------:R-:W-:Y:S05]  /*c8c0*/  IMAD.X R3, R4, 0x1, R15, P0 ;  /* 0x0000000104037824 */ /* 0x000fea00000e060f */
[----:B------:R2:W-:Y:S01]  /*c8d0*/  LDGSTS.E.BYPASS.LTC128B.128 [R13+0x8880], [R2.64], !P1 ;  /* 0x08880000020d7fae */ /* 0x0005e2000c901d46 */
[----:B------:R-:W-:-:S05]  /*c8e0*/  @P5 BRA `(.L_x_535) ;  /* 0x000001b000005947 */ /* 0x000fca0003800000 */
[----:B------:R-:W-:-:S05]  /*c8f0*/  BRA.DIV ~URZ, `(.L_x_538) ;  /* 0x0000e5427f007947 */ /* 0x000fca000b800000 */
[----:B------:R3:W4:Y:S04]  /*c900*/  SHFL.IDX PT, R4, R5, 0x1, 0x181f ;  /* 0x00381f0005047f89 */ /* 0x00072800000e0000 */
[----:B------:R3:W2:Y:S02]  /*c910*/  SHFL.IDX PT, R0, R12, 0x1, 0x181f ;  /* 0x00381f000c007f89 */ /* 0x0006a400000e0000 */
.L_x_657:
[----:B------:R-:W5:Y:S04]  /*c920*/  LDL R6, [R1+0xc4] ;  /* 0x0000c40001067983 */ /* 0x000f680000100800 */
[----:B--2---:R-:W2:Y:S04]  /*c930*/  LDL R3, [R1+0x44] ;  /* 0x0000440001037983 */ /* 0x004ea80000100800 */
[----:B---3--:R-:W3:Y:S04]  /*c940*/  LDL R2, [R1+0xd0] ;  /* 0x0000d00001027983 */ /* 0x008ee80000100800 */
[----:B----4-:R-:W4:Y:S04]  /*c950*/  LDL R20, [R1+0x48] ;  /* 0x0000480001147983 */ /* 0x010f280000100800 */
[----:B------:R-:W4:Y:S04]  /*c960*/  LDL R5, [R1+0x1c] ;  /* 0x00001c0001057983 */ /* 0x000f280000100800 */
[----:B------:R-:W4:Y:S04]  /*c970*/  LDL R15, [R1+0xbc] ;  /* 0x0000bc00010f7983 */ /* 0x000f280000100800 */
[----:B------:R-:W4:Y:S04]  /*c980*/  LDL R14, [R1+0x4c] ;  /* 0x00004c00010e7983 */ /* 0x000f280000100800 */
[----:B------:R-:W4:Y:S04]  /*c990*/  LDL R13, [R1+0xb8] ;  /* 0x0000b800010d7983 */ /* 0x000f280000100800 */
[----:B------:R-:W4:Y:S01]  /*c9a0*/  LDL R12, [R1+0x50] ;  /* 0x00005000010c7983 */ /* 0x000f220000100800 */
[----:B-----5:R-:W-:Y:S05]  /*c9b0*/  IADD3 R6, P0, R0, R6, RZ ;  /* 0x0000000600067210 */ /* 0x020fea0007f1e0ff */
[----:B--2---:R-:W-:Y:S01]  /*c9c0*/  IMAD.X R7, R4, 0x1, R3, P0 ;  /* 0x0000000104077824 */ /* 0x004fe200000e0603 */
        /* <DEDUP_REMOVED lines=13> */
.L_x_535:
[----:B------:R-:W-:Y:S05]  /*caa0*/  BSYNC B0 ;  /* 0x0000000000007941 */ /* 0x000fea0003800000 */
.L_x_534:
[----:B------:R-:W0:Y:S01]  /*cab0*/  LDGDEPBAR ;  /* 0x00000000000079af */ /* 0x000e220000000000 */
[----:B------:R-:W-:Y:S01]  /*cac0*/  WARPSYNC 0xffffffff ;  /* 0xffffffff00007948 */ /* 0x000fe20003800000 */
[C---:B-12---:R-:W-:Y:S01]  /*cad0*/  HMMA.16816.F32.BF16 R4, R160.reuse, R8, RZ ;  /* 0x00000008a004723c */ /* 0x046fe200000418ff */
[----:B------:R-:W-:Y:S07]  /*cae0*/  BSSY B0, `(.L_x_539) ;  /* 0x000013e000007945 */ /* 0x000fee0003800000 */
[C---:B------:R-:W-:Y:S08]  /*caf0*/  HMMA.16816.F32.BF16 R8, R160.reuse, R10, RZ ;  /* 0x0000000aa008723c */ /* 0x040ff000000418ff */
[C---:B------:R-:W-:Y:S08]  /*cb00*/  HMMA.16816.F32.BF16 R12, R160.reuse, R16, RZ ;  /* 0x00000010a00c723c */ /* 0x040ff000000418ff */
        /* <DEDUP_REMOVED lines=9> */
[C---:B----4-:R-:W-:Y:S08]  /*cba0*/  HMMA.16816.F32.BF16 R20, R164.reuse, R176, R20 ;  /* 0x000000b0a414723c */ /* 0x050ff00000041814 */
        /* <DEDUP_REMOVED lines=122> */
[----:B------:R-:W2:Y:S04]  /*d350*/  MUFU.TANH R2, R0 ;  /* 0x0000000000027308 */ /* 0x000ea80000002400 */
[----:B------:R-:W-:Y:S01]  /*d360*/  FMUL.FTZ R3, R11, c[0x0][0x320] ;  /* 0x0000c8000b037a20 */ /* 0x000fe20000410000 */
[C---:B-1----:R-:W-:Y:S03]  /*d370*/  HMMA.16816.F32.BF16 R12, R232.reuse, R168, R12 ;  /* 0x000000a8e80c723c */ /* 0x042fe6000004180c */
[----:B------:R-:W-:Y:S02]  /*d380*/  FMUL.FTZ R10, R10, c[0x0][0x320] ;  /* 0x0000c8000a0a7a20 */ /* 0x000fe40000410000 */
[----:B------:R-:W-:Y:S03]  /*d390*/  MUFU.TANH R175, R3 ;  /* 0x0000000300af7308 */ /* 0x000fe60000002400 */
[C---:B------:R-:W-:Y:S07]  /*d3a0*/  HMMA.16816.F32.BF16 R16, R232.reuse, R170, R16 ;  /* 0x000000aae810723c */ /* 0x040fee0000041810 */
[----:B------:R-:W-:Y:S01]  /*d3b0*/  MUFU.TANH R177, R10 ;  /* 0x0000000a00b17308 */ /* 0x000fe20000002400 */
[----:B--2---:R1:W-:Y:S01]  /*d3c0*/  STL [R1+0x20], R2 ;  /* 0x0000200201007387 */ /* 0x0043e20000100800 */
[----:B------:R-:W-:Y:S08]  /*d3d0*/  FMUL.FTZ R0, R5, c[0x0][0x320] ;  /* 0x0000c80005007a20 */ /* 0x000ff00000410000 */
[----:B------:R2:W-:Y:S02]  /*d3e0*/  MUFU.TANH R179, R0 ;  /* 0x0000000000b37308 */ /* 0x0005e40000002400 */
[----:B--2---:R-:W-:Y:S08]  /*d3f0*/  FMUL.FTZ R0, R6, c[0x0][0x320] ;  /* 0x0000c80006007a20 */ /* 0x004ff00000410000 */
[----:B------:R2:W-:Y:S02]  /*d400*/  MUFU.TANH R178, R0 ;  /* 0x0000000000b27308 */ /* 0x0005e40000002400 */
[----:B--2---:R-:W-:Y:S02]  /*d410*/  FMUL.FTZ R0, R7, c[0x0][0x320] ;  /* 0x0000c80007007a20 */ /* 0x004fe40000410000 */
[----:B------:R-:W2:Y:S01]  /*d420*/  LDSM.16.M88.4 R4, [R237+0x5800] ;  /* 0x00580000ed04783b */ /* 0x000ea20000000200 */
[----:B------:R-:W-:Y:S05]  /*d430*/  DEPBAR.LE SB0, 0x0 ;  /* 0x000080000000791a */ /* 0x000fea0000000000 */
[----:B-1----:R1:W3:Y:S02]  /*d440*/  MUFU.TANH R2, R0 ;  /* 0x0000000000027308 */ /* 0x0022e40000002400 */
[----:B------:R-:W-:Y:S01]  /*d450*/  BAR.SYNC.DEFER_BLOCKING 0x0 ;  /* 0x0000000000007b1d */ /* 0x000fe20000010000 */
[----:B-1----:R-:W-:Y:S07]  /*d460*/  FMUL.FTZ R0, R8, c[0x0][0x320] ;  /* 0x0000c80008007a20 */ /* 0x002fee0000410000 */
[----:B------:R1:W4:Y:S01]  /*d470*/  MUFU.TANH R176, R0 ;  /* 0x0000000000b07308 */ /* 0x0003220000002400 */
[----:B------:R-:W5:Y:S04]  /*d480*/  LDL R8, [R1+0x3c] ;  /* 0x00003c0001087983 */ /* 0x000f680000100800 */
[----:B---3--:R3:W-:Y:S01]  /*d490*/  STL [R1+0x24], R2 ;  /* 0x0000240201007387 */ /* 0x0087e20000100800 */
[C---:B--2---:R-:W-:Y:S08]  /*d4a0*/  HMMA.16816.F32.BF16 R20, R232.reuse, R4, R20 ;  /* 0x00000004e814723c */ /* 0x044ff00000041814 */
[----:B------:R-:W-:Y:S04]  /*d4b0*/  HMMA.16816.F32.BF16 R24, R232, R6, R24 ;  /* 0x00000006e818723c */ /* 0x000fe80000041818 */
[----:B-1----:R-:W-:Y:S02]  /*d4c0*/  FMUL.FTZ R0, R9, c[0x0][0x320] ;  /* 0x0000c80009007a20 */ /* 0x002fe40000410000 */
[----:B------:R-:W5:Y:S02]  /*d4d0*/  LDL R9, [R1+0x70] ;  /* 0x0000700001097983 */ /* 0x000f640000100800 */
[----:B------:R1:W2:Y:S01]  /*d4e0*/  MUFU.TANH R174, R0 ;  /* 0x0000000000ae7308 */ /* 0x0002a20000002400 */
[----:B---3--:R-:W-:Y:S09]  /*d4f0*/  FMUL.FTZ R2, R13, c[0x0][0x320] ;  /* 0x0000c8000d027a20 */ /* 0x008ff20000410000 */
[----:B------:R-:W3:Y:S01]  /*d500*/  MUFU.TANH R170, R2 ;  /* 0x0000000200aa7308 */ /* 0x000ee20000002400 */
[----:B-1----:R-:W-:Y:S09]  /*d510*/  FMUL.FTZ R0, R12, c[0x0][0x320] ;  /* 0x0000c8000c007a20 */ /* 0x002ff20000410000 */
        /* <DEDUP_REMOVED lines=19> */
[----:B-----5:R-:W-:Y:S01]  /*d650*/  ISETP.GT.AND P0, PT, R8, R9, PT ;  /* 0x000000090800720c */ /* 0x020fe20003f04270 */
        /* <DEDUP_REMOVED lines=11> */
[----:B--234-:R-:W2:Y:S01]  /*d710*/  LDL R9, [R1+0x84] ;  /* 0x0000840001097983 */ /* 0x01cea20000100800 */
[----:B------:R-:W-:Y:S03]  /*d720*/  IMAD.MOV.U32 R3, RZ, RZ, c[0x0][0x2b8] ;  /* 0x0000ae00ff037624 */ /* 0x000fe600078e00ff */
[----:B------:R-:W3:Y:S02]  /*d730*/  LDL R4, [R1+0x178] ;  /* 0x0001780001047983 */ /* 0x000ee40000100800 */
[----:B------:R-:W-:Y:S02]  /*d740*/  ISETP.NE.AND P2, PT, R3, 0x1, PT ;  /* 0x000000010300780c */ /* 0x000fe40003f45270 */
[----:B------:R-:W4:Y:S04]  /*d750*/  LDL.64 R20, [R1+0x98] ;  /* 0x0000980001147983 */ /* 0x000f280000100a00 */
[----:B------:R-:W5:Y:S04]  /*d760*/  LDL R5, [R1+0xac] ;  /* 0x0000ac0001057983 */ /* 0x000f680000100800 */
[----:B------:R-:W4:Y:S04]  /*d770*/  LDL R6, [R1+0x88] ;  /* 0x0000880001067983 */ /* 0x000f280000100800 */
[----:B------:R-:W1:Y:S01]  /*d780*/  S2R R7, SR_TID.X ;  /* 0x0000000000077919 */ /* 0x000e620000002100 */
[----:B---3--:R-:W-:Y:S01]  /*d790*/  ISETP.GT.AND P1, PT, R4, 0x2f, PT ;  /* 0x0000002f0400780c */ /* 0x008fe20003f24270 */
[----:B--2---:R-:W-:Y:S02]  /*d7a0*/  IMAD R2, R8, 0x30, R9 ;  /* 0x0000003008027824 */ /* 0x004fe400078e0209 */
[----:B------:R-:W2:Y:S03]  /*d7b0*/  LDL.64 R8, [R1+0x90] ;  /* 0x0000900001087983 */ /* 0x000ea60000100a00 */
[----:B------:R-:W-:Y:S05]  /*d7c0*/  IADD3 R2, R2, -0x30, R4 ;  /* 0xffffffd002027810 */ /* 0x000fea0007ffe004 */
[----:B------:R-:W-:Y:S04]  /*d7d0*/  @P2 IMAD.HI.U32 R3, R2, c[0x0][0x2bc], RZ ;  /* 0x0000af0002032a27 */ /* 0x000fe800078e00ff */
[----:B-1----:R-:W-:Y:S01]  /*d7e0*/  IMAD.MOV.U32 R0, RZ, RZ, R2 ;  /* 0x000000ffff007224 */ /* 0x002fe200078e0002 */
[----:B------:R-:W-:Y:S04]  /*d7f0*/  @P2 SHF.R.U32.HI R0, RZ, c[0x0][0x2c0], R3 ;  /* 0x0000b000ff002a19 */ /* 0x000fe80000011603 */
[C---:B----4-:R-:W-:Y:S01]  /*d800*/  @!P1 IADD3 R3, P0, R0.reuse, R20, RZ ;  /* 0x0000001400039210 */ /* 0x050fe20007f1e0ff */
[----:B------:R-:W-:Y:S03]  /*d810*/  IMAD.MOV R4, RZ, RZ, -R0 ;  /* 0x000000ffff047224 */ /* 0x000fe600078e0a00 */
[----:B-----5:R-:W-:Y:S01]  /*d820*/  @!P1 LEA.HI.X.SX32 R0, R0, R5, 0x1, P0 ;  /* 0x0000000500009211 */ /* 0x020fe200000f0eff */
[----:B------:R-:W-:Y:S01]  /*d830*/  IMAD R4, R4, c[0x0][0x2b8], R2 ;  /* 0x0000ae0004047a24 */ /* 0x000fe200078e0202 */
[C---:B------:R-:W-:Y:S01]  /*d840*/  @!P1 LEA R2, P0, R3.reuse, c[0x0][0x2a0], 0x2 ;  /* 0x0000a80003029a11 */ /* 0x040fe200078010ff */
[----:B------:R-:W-:Y:S03]  /*d850*/  IMAD.MOV.U32 R5, RZ, RZ, RZ ;  /* 0x000000ffff057224 */ /* 0x000fe600078e00ff */
[----:B------:R-:W-:Y:S01]  /*d860*/  @!P1 LEA.HI.X R3, R3, c[0x0][0x2a4], R0, 0x2, P0 ;  /* 0x0000a90003039a11 */ /* 0x000fe200000f1400 */
[----:B------:R1:W-:Y:S01]  /*d870*/  STL [R1+0x38], R4 ;  /* 0x0000380401007387 */ /* 0x0003e20000100800 */
[----:B------:R-:W-:Y:S03]  /*d880*/  SHF.R.S32.HI R0, RZ, 0x1f, R4 ;  /* 0x0000001fff007819 */ /* 0x000fe60000011404 */
[----:B------:R3:W4:Y:S02]  /*d890*/  @!P1 LDG.E R5, [R2.64] ;  /* 0x0000000602059981 */ /* 0x000724000c1e1900 */
[----:B------:R-:W-:Y:S04]  /*d8a0*/  IMAD R0, R0, c[0x0][0x1e0], RZ ;  /* 0x0000780000007a24 */ /* 0x000fe800078e02ff */
[C---:B------:R-:W-:Y:S02]  /*d8b0*/  IMAD R0, R4.reuse, c[0x0][0x1e4], R0 ;  /* 0x0000790004007a24 */ /* 0x040fe400078e0200 */
[----:B---3--:R-:W-:Y:S04]  /*d8c0*/  IMAD.WIDE.U32 R2, R4, c[0x0][0x1e0], RZ ;  /* 0x0000780004027a25 */ /* 0x008fe800078e00ff */
[----:B------:R-:W-:Y:S01]  /*d8d0*/  IMAD.IADD R3, R3, 0x1, R0 ;  /* 0x0000000103037824 */ /* 0x000fe200078e0200 */
[----:B----4-:R-:W-:Y:S01]  /*d8e0*/  SHF.R.S32.HI R0, RZ, 0x1f, R5 ;  /* 0x0000001fff007819 */ /* 0x010fe20000011405 */
[----:B------:R3:W-:Y:S02]  /*d8f0*/  STL [R1+0x28], R5 ;  /* 0x0000280501007387 */ /* 0x0007e40000100800 */
[C---:B------:R-:W-:Y:S04]  /*d900*/  IMAD.WIDE.U32 R2, R5.reuse, c[0x0][0x1f0], R2 ;  /* 0x00007c0005027a25 */ /* 0x040fe800078e0002 */
[----:B-1----:R-:W-:Y:S01]  /*d910*/  IMAD R4, R0, c[0x0][0x1f0], RZ ;  /* 0x00007c0000047a24 */ /* 0x002fe200078e02ff */
[----:B--2---:R-:W-:Y:S03]  /*d920*/  IADD3 R0, P0, R8, R2, RZ ;  /* 0x0000000208007210 */ /* 0x004fe60007f1e0ff */
[----:B------:R-:W-:Y:S05]  /*d930*/  IMAD R4, R5, c[0x0][0x1f4], R4 ;  /* 0x00007d0005047a24 */ /* 0x000fea00078e0204 */
[----:B------:R-:W-:Y:S02]  /*d940*/  IADD3.X R2, R6, R3, R4, P0, !PT ;  /* 0x0000000306027210 */ /* 0x000fe400007fe404 */
[C---:B------:R-:W-:Y:S04]  /*d950*/  LEA R9, P0, R0.reuse, c[0x0][0x1c8], 0x1 ;  /* 0x0000720000097a11 */ /* 0x040fe800078008ff */
[----:B------:R-:W-:Y:S02]  /*d960*/  LEA.HI.X R8, R0, c[0x0][0x1cc], R2, 0x1, P0 ;  /* 0x0000730000087a11 */ /* 0x000fe400000f0c02 */
[----:B---3--:R-:W-:Y:S04]  /*d970*/  SHF.R.S32.HI R5, RZ, 0x1f, R7 ;  /* 0x0000001fff057819 */ /* 0x008fe80000011407 */
[----:B------:R-:W-:Y:S04]  /*d980*/  LEA.HI R5, R5, R7, RZ, 0x3 ;  /* 0x0000000705057211 */ /* 0x000fe800078f18ff */
[----:B------:R-:W-:Y:S04]  /*d990*/  SHF.R.S32.HI R5, RZ, 0x3, R5 ;  /* 0x00000003ff057819 */ /* 0x000fe80000011405 */
[----:B------:R-:W-:Y:S04]  /*d9a0*/  IADD3 R5, -R5, 0x30, RZ ;  /* 0x0000003005057810 */ /* 0x000fe80007ffe1ff */
[----:B------:R-:W-:Y:S01]  /*d9b0*/  ISETP.GE.AND P0, PT, R5, 0x1, PT ;  /* 0x000000010500780c */ /* 0x000fe20003f06270 */
[----:B------:R-:W-:-:S10]  /*d9c0*/  BRA.DIV ~URZ, `(.L_x_541) ;  /* 0x0000d5827f007947 */ /* 0x000fd4000b800000 */
[----:B------:R1:W2:Y:S02]  /*d9d0*/  SHFL.IDX PT, R4, R8, RZ, 0x181f ;  /* 0x00181fff08047589 */ /* 0x0002a400000e0000 */
.L_x_658:
[----:B------:R-:W-:-:S05]  /*d9e0*/  BRA.DIV ~URZ, `(.L_x_542) ;  /* 0x0000d5f27f007947 */ /* 0x000fca000b800000 */
[----:B------:R3:W4:Y:S02]  /*d9f0*/  SHFL.IDX PT, R0, R9, RZ, 0x181f ;  /* 0x00181fff09007589 */ /* 0x00072400000e0000 */
.L_x_659:
        /* <DEDUP_REMOVED lines=14> */
[----:B----4-:R-:W-:Y:S01]  /*dae0*/  @P0 IMAD.X R7, R4, 0x1, R7, P1 ;  /* 0x0000000104070824 */ /* 0x010fe200008e0607 */
[----:B---3--:R-:W-:Y:S11]  /*daf0*/  @P0 ISETP.GE.AND P1, PT, R3, c[0x0][0x1d4], PT ;  /* 0x0000750003000a0c */ /* 0x008ff60003f26270 */
        /* <DEDUP_REMOVED lines=24> */
.L_x_660:
        /* <DEDUP_REMOVED lines=36> */
.L_x_540:
[----:B--234-:R-:W-:Y:S05]  /*dec0*/  BSYNC B0 ;  /* 0x0000000000007941 */ /* 0x01cfea0003800000 */
.L_x_539:
[----:B-1----:R-:W2:Y:S04]  /*ded0*/  LDL R0, [R1+0x20] ;  /* 0x0000200001007983 */ /* 0x002ea80000100800 */
[----:B------:R-:W3:Y:S04]  /*dee0*/  LDL R3, [R1+0x24] ;  /* 0x0000240001037983 */ /* 0x000ee80000100800 */
[----:B------:R-:W0:Y:S01]  /*def0*/  LDGDEPBAR ;  /* 0x00000000000079af */ /* 0x000e220000000000 */
[----:B--2---:R-:W-:Y:S02]  /*df00*/  FMNMX.FTZ R2, R0, R133, !PT ;  /* 0x0000008500027209 */ /* 0x004fe40007810000 */
[----:B------:R-:W-:Y:S02]  /*df10*/  FMNMX.FTZ R0, R178, R132, !PT ;  /* 0x00000084b2007209 */ /* 0x000fe40007810000 */
[----:B------:R-:W-:Y:S02]  /*df20*/  FMNMX.FTZ R2, R179, R2, !PT ;  /* 0x00000002b3027209 */ /* 0x000fe40007810000 */
[----:B---3--:R-:W-:Y:S02]  /*df30*/  FMNMX.FTZ R0, R3, R0, !PT ;  /* 0x0000000003007209 */ /* 0x008fe40007810000 */
        /* <DEDUP_REMOVED lines=22> */
.L_x_661:
[----:B-12---:R-:W-:Y:S01]  /*e0a0*/  FMNMX.FTZ R4, R4, R0, !PT ;  /* 0x0000000004047209 */ /* 0x006fe20007810000 */
[----:B------:R-:W-:-:S05]  /*e0b0*/  BRA.DIV ~URZ, `(.L_x_545) ;  /* 0x0000d1027f007947 */ /* 0x000fca000b800000 */
[----:B------:R-:W1:Y:S02]  /*e0c0*/  SHFL.BFLY PT, R0, R4, 0x1, 0x1f ;  /* 0x0c201f0004007f89 */ /* 0x000e6400000e0000 */
[----:B-1----:R-:W-:Y:S02]  /*e0d0*/  FMNMX.FTZ R133, R4, R0, !PT ;  /* 0x0000000004857209 */ /* 0x002fe40007810000 */
[----:B------:R-:W1:Y:S02]  /*e0e0*/  SHFL.BFLY PT, R0, R5, 0x2, 0x1f ;  /* 0x0c401f0005007f89 */ /* 0x000e6400000e0000 */
[----:B-1----:R-:W-:Y:S05]  /*e0f0*/  FMNMX.FTZ R4, R5, R0, !PT ;  /* 0x0000000005047209 */ /* 0x002fea0007810000 */
[----:B------:R1:W2:Y:S02]  /*e100*/  SHFL.BFLY PT, R0, R4, 0x1, 0x1f ;  /* 0x0c201f0004007f89 */ /* 0x0002a400000e0000 */
.L_x_662:
[----:B------:R-:W3:Y:S01]  /*e110*/  LDL.LU R2, [R1+0x20] ;  /* 0x0000200001027983 */ /* 0x000ee20000300800 */
[----:B--2---:R-:W-:Y:S01]  /*e120*/  FMNMX.FTZ R3, R0, R4, !PT ;  /* 0x0000000400037209 */ /* 0x004fe20007810000 */
[C---:B------:R-:W-:Y:S01]  /*e130*/  FADD.FTZ R0, -R133.reuse, R134 ;  /* 0x0000008685007221 */ /* 0x040fe20000010100 */
[----:B------:R-:W-:Y:S01]  /*e140*/  WARPSYNC 0xffffffff ;  /* 0xffffffff00007948 */ /* 0x000fe20003800000 */
[----:B------:R-:W2:Y:S01]  /*e150*/  LDL.LU R20, [R1+0x60] ;  /* 0x0000600001147983 */ /* 0x000ea20000300800 */
[----:B-1----:R-:W-:Y:S02]  /*e160*/  FMUL.FTZ R4, R133, c[0x0][0x2d0] ;  /* 0x0000b40085047a20 */ /* 0x002fe40000410000 */
[----:B------:R-:W-:Y:S01]  /*e170*/  FMUL.FTZ R0, R0, c[0x0][0x2d0] ;  /* 0x0000b40000007a20 */ /* 0x000fe20000410000 */
[----:B------:R-:W4:Y:S01]  /*e180*/  LDL.LU R19, [R1+0x24] ;  /* 0x0000240001137983 */ /* 0x000f220000300800 */
        /* <DEDUP_REMOVED lines=10> */
[--C-:B------:R-:W-:Y:S01]  /*e230*/  FFMA.FTZ R176, R135, c[0x0][0x2d0], -R4.reuse ;  /* 0x0000b40087b07a23 */ /* 0x100fe20000010804 */
[----:B------:R-:W-:Y:S10]  /*e240*/  MUFU.EX2 R7, R7 ;  /* 0x0000000700077308 */ /* 0x000ff40000000800 */
[----:B------:R-:W-:Y:S01]  /*e250*/  MUFU.EX2 R9, R6 ;  /* 0x0000000600097308 */ /* 0x000fe20000000800 */
[----:B---3--:R-:W-:Y:S09]  /*e260*/  FFMA.FTZ R8, R2, c[0x0][0x2d0], -R4 ;  /* 0x0000b40002087a23 */ /* 0x008ff20000010804 */
[----:B------:R-:W1:Y:S10]  /*e270*/  MUFU.EX2 R2, R0 ;  /* 0x0000000000027308 */ /* 0x000e740000000800 */
[----:B------:R-:W3:Y:S10]  /*e280*/  MUFU.EX2 R4, R8 ;  /* 0x0000000800047308 */ /* 0x000ef40000000800 */
[----:B------:R-:W4:Y:S01]  /*e290*/  MUFU.EX2 R8, R5 ;  /* 0x0000000500087308 */ /* 0x000f220000000800 */
[C---:B-1----:R-:W-:Y:S02]  /*e2a0*/  FMUL.FTZ R24, R2.reuse, R136 ;  /* 0x0000008802187220 */ /* 0x042fe40000410000 */
[----:B------:R-:W5:Y:S01]  /*e2b0*/  LDL.LU R136, [R1+0x5c] ;  /* 0x00005c0001887983 */ /* 0x000f620000300800 */
[C---:B------:R-:W-:Y:S02]  /*e2c0*/  FMUL.FTZ R25, R2.reuse, R137 ;  /* 0x0000008902197220 */ /* 0x040fe40000410000 */
[C---:B------:R-:W-:Y:S02]  /*e2d0*/  FMUL.FTZ R21, R2.reuse, R141 ;  /* 0x0000008d02157220 */ /* 0x040fe40000410000 */
[C---:B------:R-:W-:Y:S02]  /*e2e0*/  FMUL.FTZ R28, R2.reuse, R28 ;  /* 0x0000001c021c7220 */ /* 0x040fe40000410000 */
[C---:B------:R-:W-:Y:S01]  /*e2f0*/  FMUL.FTZ R29, R2.reuse, R29 ;  /* 0x0000001d021d7220 */ /* 0x040fe20000410000 */
[----:B---3--:R-:W-:Y:S01]  /*e300*/  F2FP.BF16.PACK_AB R168, R7, R4 ;  /* 0x0000000407a8723e */ /* 0x008fe200000010ff */
[----:B--2---:R-:W-:Y:S02]  /*e310*/  FFMA.FTZ R0, R2, R20, R4 ;  /* 0x0000001402007223 */ /* 0x004fe40000010004 */
[----:B------:R-:W-:Y:S02]  /*e320*/  FMUL.FTZ R4, R3, c[0x0][0x2d0] ;  /* 0x0000b40003047a20 */ /* 0x000fe40000410000 */
[----:B------:R-:W-:Y:S02]  /*e330*/  FADD.FTZ R6, R7, R0 ;  /* 0x0000000007067221 */ /* 0x000fe40000010000 */
[----:B------:R-:W-:Y:S02]  /*e340*/  FADD.FTZ R0, -R3, R132 ;  /* 0x0000008403007221 */ /* 0x000fe40000010100 */
[--C-:B----4-:R-:W-:Y:S01]  /*e350*/  FFMA.FTZ R7, R19, c[0x0][0x2d0], -R4.reuse ;  /* 0x0000b40013077a23 */ /* 0x110fe20000010804 */
[----:B------:R-:W-:Y:S01]  /*e360*/  F2FP.BF16.PACK_AB R170, R8, R9 ;  /* 0x0000000908aa723e */ /* 0x000fe200000010ff */
[----:B------:R-:W-:Y:S02]  /*e370*/  FMUL.FTZ R0, R0, c[0x0][0x2d0] ;  /* 0x0000b40000007a20 */ /* 0x000fe40000410000 */
[--C-:B------:R-:W-:Y:S02]  /*e380*/  FFMA.FTZ R132, R177, c[0x0][0x2d0], -R4.reuse ;  /* 0x0000b400b1847a23 */ /* 0x100fe40000010804 */
        /* <DEDUP_REMOVED lines=8> */
[----:B------:R-:W-:Y:S01]  /*e410*/  MOV R141, R23 ;  /* 0x00000017008d7202 */ /* 0x000fe20000000f00 */
[--C-:B------:R-:W-:Y:S01]  /*e420*/  FFMA.FTZ R175, R18, c[0x0][0x2d0], -R4.reuse ;  /* 0x0000b40012af7a23 */ /* 0x100fe20000010804 */
[----:B------:R1:W-:Y:S01]  /*e430*/  MUFU.EX2 R135, R5 ;  /* 0x0000000500877308 */ /* 0x0003e20000000800 */
[--C-:B------:R-:W-:Y:S02]  /*e440*/  FFMA.FTZ R173, R173, c[0x0][0x2d0], -R4.reuse ;  /* 0x0000b400adad7a23 */ /* 0x100fe40000010804 */
[----:B------:R-:W-:Y:S02]  /*e450*/  FFMA.FTZ R178, R16, c[0x0][0x2d0], -R4 ;  /* 0x0000b40010b27a23 */ /* 0x000fe40000010804 */
[C---:B------:R-:W-:Y:S02]  /*e460*/  FMUL.FTZ R4, R2.reuse, R156 ;  /* 0x0000009c02047220 */ /* 0x040fe40000410000 */
[----:B------:R-:W-:Y:S02]  /*e470*/  FADD.FTZ R6, R9, R6 ;  /* 0x0000000609067221 */ /* 0x000fe40000010000 */
[----:B------:R-:W-:Y:S01]  /*e480*/  FMUL.FTZ R9, R2, R153 ;  /* 0x0000009902097220 */ /* 0x000fe20000410000 */
[----:B------:R-:W2:Y:S01]  /*e490*/  MUFU.EX2 R156, R7 ;  /* 0x00000007009c7308 */ /* 0x000ea20000000800 */
[----:B------:R-:W-:Y:S01]  /*e4a0*/  FADD.FTZ R177, R8, R6 ;  /* 0x0000000608b17221 */ /* 0x000fe20000010000 */
[----:B------:R-:W-:Y:S01]  /*e4b0*/  MOV R153, R19 ;  /* 0x0000001300997202 */ /* 0x000fe20000000f00 */
[C---:B------:R-:W-:Y:S01]  /*e4c0*/  FMUL.FTZ R8, R2.reuse, R152 ;  /* 0x0000009802087220 */ /* 0x040fe20000410000 */
[----:B------:R-:W-:Y:S01]  /*e4d0*/  MOV R152, R22 ;  /* 0x0000001600987202 */ /* 0x000fe20000000f00 */
[C---:B------:R-:W-:Y:S02]  /*e4e0*/  FMUL.FTZ R12, R2.reuse, R148 ;  /* 0x00000094020c7220 */ /* 0x040fe40000410000 */
[C---:B------:R-:W-:Y:S02]  /*e4f0*/  FMUL.FTZ R13, R2.reuse, R149 ;  /* 0x00000095020d7220 */ /* 0x040fe40000410000 */
[C---:B------:R-:W-:Y:S01]  /*e500*/  FMUL.FTZ R16, R2.reuse, R144 ;  /* 0x0000009002107220 */ /* 0x040fe20000410000 */
[----:B------:R-:W-:Y:S01]  /*e510*/  MOV R144, R14 ;  /* 0x0000000e00907202 */ /* 0x000fe20000000f00 */
[C---:B------:R-:W-:Y:S01]  /*e520*/  FMUL.FTZ R17, R2.reuse, R145 ;  /* 0x0000009102117220 */ /* 0x040fe20000410000 */
[----:B------:R-:W-:Y:S01]  /*e530*/  MUFU.EX2 R149, R132 ;  /* 0x0000008400957308 */ /* 0x000fe20000000800 */
[C---:B------:R-:W-:Y:S01]  /*e540*/  FMUL.FTZ R20, R2.reuse, R140 ;  /* 0x0000008c02147220 */ /* 0x040fe20000410000 */
[----:B------:R-:W-:Y:S01]  /*e550*/  MOV R140, R10 ;  /* 0x0000000a008c7202 */ /* 0x000fe20000000f00 */
[C---:B-1----:R-:W-:Y:S01]  /*e560*/  FMUL.FTZ R5, R2.reuse, R157 ;  /* 0x0000009d02057220 */ /* 0x042fe20000410000 */
[----:B------:R-:W-:Y:S01]  /*e570*/  MOV R145, R11 ;  /* 0x0000000b00917202 */ /* 0x000fe20000000f00 */
[C---:B------:R-:W-:Y:S01]  /*e580*/  FMUL.FTZ R32, R2.reuse, R32 ;  /* 0x0000002002207220 */ /* 0x040fe20000410000 */
[----:B------:R-:W-:Y:S01]  /*e590*/  MOV R157, R15 ;  /* 0x0000000f009d7202 */ /* 0x000fe20000000f00 */
[C---:B------:R-:W-:Y:S02]  /*e5a0*/  FMUL.FTZ R33, R2.reuse, R33 ;  /* 0x0000002102217220 */ /* 0x040fe40000410000 */
[C---:B------:R-:W-:Y:S02]  /*e5b0*/  FMUL.FTZ R36, R2.reuse, R36 ;  /* 0x0000002402247220 */ /* 0x040fe40000410000 */
[----:B------:R-:W-:Y:S01]  /*e5c0*/  FMUL.FTZ R37, R2, R37 ;  /* 0x0000002502257220 */ /* 0x000fe20000410000 */
[----:B--2---:R-:W-:Y:S01]  /*e5d0*/  F2FP.BF16.PACK_AB R169, R156, R135 ;  /* 0x000000879ca9723e */ /* 0x004fe200000010ff */
[----:B------:R-:W-:Y:S02]  /*e5e0*/  FMUL.FTZ R7, R0, R159 ;  /* 0x0000009f00077220 */ /* 0x000fe40000410000 */
[----:B------:R-:W2:Y:S01]  /*e5f0*/  LDL R159, [R1] ;  /* 0x00000000019f7983 */ /* 0x000ea20000100800 */
        /* <DEDUP_REMOVED lines=42> */
[C---:B------:R-:W-:Y:S01]  /*e8a0*/  FMUL.FTZ R6, R0.reuse, R158 ;  /* 0x0000009e00067220 */ /* 0x040fe20000410000 */
[----:B------:R-:W-:Y:S01]  /*e8b0*/  MOV R158, R27 ;  /* 0x0000001b009e7202 */ /* 0x000fe20000000f00 */
[----:B------:R-:W-:Y:S02]  /*e8c0*/  FMUL.FTZ R27, R0, R139 ;  /* 0x0000008b001b7220 */ /* 0x000fe40000410000 */
[C---:B------:R-:W-:Y:S01]  /*e8d0*/  FMUL.FTZ R124, R2.reuse, R124 ;  /* 0x0000007c027c7220 */ /* 0x040fe20000410000 */
[----:B------:R1:W-:Y:S01]  /*e8e0*/  MUFU.EX2 R132, R158 ;  /* 0x0000009e00847308 */ /* 0x0003e20000000800 */
[C---:B------:R-:W-:Y:S02]  /*e8f0*/  FMUL.FTZ R125, R2.reuse, R125 ;  /* 0x0000007d027d7220 */ /* 0x040fe40000410000 */
[C---:B------:R-:W-:Y:S02]  /*e900*/  FMUL.FTZ R128, R2.reuse, R128 ;  /* 0x0000008002807220 */ /* 0x040fe40000410000 */
[----:B------:R-:W-:Y:S01]  /*e910*/  FMUL.FTZ R129, R2, R129 ;  /* 0x0000008102817220 */ /* 0x000fe20000410000 */
[----:B------:R-:W-:Y:S01]  /*e920*/  MOV R2, R26 ;  /* 0x0000001a00027202 */ /* 0x000fe20000000f00 */
[C---:B------:R-:W-:Y:S02]  /*e930*/  FMUL.FTZ R26, R0.reuse, R138 ;  /* 0x0000008a001a7220 */ /* 0x040fe40000410000 */
[C---:B------:R-:W-:Y:S02]  /*e940*/  FMUL.FTZ R14, R0.reuse, R150 ;  /* 0x00000096000e7220 */ /* 0x040fe40000410000 */
[----:B------:R-:W3:Y:S01]  /*e950*/  MUFU.EX2 R150, R134 ;  /* 0x0000008600967308 */ /* 0x000ee20000000800 */
[C---:B------:R-:W-:Y:S01]  /*e960*/  FMUL.FTZ R10, R0.reuse, R154 ;  /* 0x0000009a000a7220 */ /* 0x040fe20000410000 */
[----:B------:R-:W-:Y:S01]  /*e970*/  MOV R154, R145 ;  /* 0x00000091009a7202 */ /* 0x000fe20000000f00 */
[C---:B------:R-:W-:Y:S01]  /*e980*/  FMUL.FTZ R11, R0.reuse, R155 ;  /* 0x0000009b000b7220 */ /* 0x040fe20000410000 */
[----:B------:R-:W-:Y:S01]  /*e990*/  MOV R155, R144 ;  /* 0x00000090009b7202 */ /* 0x000fe20000000f00 */
[C---:B------:R-:W-:Y:S02]  /*e9a0*/  FMUL.FTZ R15, R0.reuse, R151 ;  /* 0x00000097000f7220 */ /* 0x040fe40000410000 */
[C---:B------:R-:W-:Y:S02]  /*e9b0*/  FMUL.FTZ R18, R0.reuse, R146 ;  /* 0x0000009200127220 */ /* 0x040fe40000410000 */
[C---:B------:R-:W-:Y:S01]  /*e9c0*/  FMUL.FTZ R19, R0.reuse, R147 ;  /* 0x0000009300137220 */ /* 0x040fe20000410000 */
[----:B------:R4:W-:Y:S01]  /*e9d0*/  MUFU.EX2 R151, R173 ;  /* 0x000000ad00977308 */ /* 0x0009e20000000800 */
[C---:B------:R-:W-:Y:S01]  /*e9e0*/  FMUL.FTZ R22, R0.reuse, R142 ;  /* 0x0000008e00167220 */ /* 0x040fe20000410000 */
[----:B------:R-:W-:Y:S01]  /*e9f0*/  LDSM.16.MT88.4 R144, [R241+0x800] ;  /* 0x00080000f190783b */ /* 0x000fe20000004200 */
[C---:B------:R-:W-:Y:S01]  /*ea00*/  FMUL.FTZ R23, R0.reuse, R143 ;  /* 0x0000008f00177220 */ /* 0x040fe20000410000 */
[----:B-1----:R-:W-:Y:S01]  /*ea10*/  MOV R158, R141 ;  /* 0x0000008d009e7202 */ /* 0x002fe20000000f00 */
[C---:B------:R-:W-:Y:S02]  /*ea20*/  FMUL.FTZ R30, R0.reuse, R30 ;  /* 0x0000001e001e7220 */ /* 0x040fe40000410000 */
[C---:B------:R-:W-:Y:S02]  /*ea30*/  FMUL.FTZ R31, R0.reuse, R31 ;  /* 0x0000001f001f7220 */ /* 0x040fe40000410000 */
[C---:B------:R-:W-:Y:S01]  /*ea40*/  FMUL.FTZ R34, R0.reuse, R34 ;  /* 0x0000002200227220 */ /* 0x040fe20000410000 */
[----:B------:R-:W-:Y:S01]  /*ea50*/  MUFU.EX2 R2, R2 ;  /* 0x0000000200027308 */ /* 0x000fe20000000800 */
[C---:B------:R-:W-:Y:S02]  /*ea60*/  FMUL.FTZ R35, R0.reuse, R35 ;  /* 0x0000002300237220 */ /* 0x040fe40000410000 */
[----:B------:R-:W-:Y:S01]  /*ea70*/  FMUL.FTZ R38, R0, R38 ;  /* 0x0000002600267220 */ /* 0x000fe20000410000 */
[----:B---3--:R-:W-:Y:S01]  /*ea80*/  F2FP.BF16.PACK_AB R171, R150, R149 ;  /* 0x0000009596ab723e */ /* 0x008fe200000010ff */
[C---:B------:R-:W-:Y:S02]  /*ea90*/  FMUL.FTZ R39, R0.reuse, R39 ;  /* 0x0000002700277220 */ /* 0x040fe40000410000 */
[C---:B------:R-:W-:Y:S02]  /*eaa0*/  FMUL.FTZ R42, R0.reuse, R42 ;  /* 0x0000002a002a7220 */ /* 0x040fe40000410000 */
[C---:B------:R-:W-:Y:S01]  /*eab0*/  FMUL.FTZ R43, R0.reuse, R43 ;  /* 0x0000002b002b7220 */ /* 0x040fe20000410000 */
[----:B------:R-:W-:Y:S01]  /*eac0*/  MUFU.EX2 R134, R176 ;  /* 0x000000b000867308 */ /* 0x000fe20000000800 */
[C---:B------:R-:W-:Y:S02]  /*ead0*/  FMUL.FTZ R46, R0.reuse, R46 ;  /* 0x0000002e002e7220 */ /* 0x040fe40000410000 */
[C---:B------:R-:W-:Y:S01]  /*eae0*/  FMUL.FTZ R47, R0.reuse, R47 ;  /* 0x0000002f002f7220 */ /* 0x040fe20000410000 */
[----:B----4-:R-:W-:Y:S01]  /*eaf0*/  MOV R173, R157 ;  /* 0x0000009d00ad7202 */ /* 0x010fe20000000f00 */
        /* <DEDUP_REMOVED lines=34> */
[----:B-1----:R-:W-:Y:S01]  /*ed20*/  MOV R178, R157 ;  /* 0x0000009d00b27202 */ /* 0x002fe20000000f00 */
        /* <DEDUP_REMOVED lines=12> */
[----:B-----5:R-:W-:Y:S02]  /*edf0*/  FFMA.FTZ R148, R0, R136, R135 ;  /* 0x0000008800947223 */ /* 0x020fe40000010087 */
[----:B------:R-:W1:Y:S01]  /*ee00*/  LDSM.16.MT88.4 R136, [R239] ;  /* 0x00000000ef88783b */ /* 0x000e620000004200 */
[----:B------:R-:W-:Y:S01]  /*ee10*/  FADD.FTZ R0, R132, R177 ;  /* 0x000000b184007221 */ /* 0x000fe20000010000 */
[----:B------:R-:W3:Y:S03]  /*ee20*/  MUFU.EX2 R135, R179 ;  /* 0x000000b300877308 */ /* 0x000ee60000000800 */
[----:B------:R-:W-:Y:S03]  /*ee30*/  FADD.FTZ R0, R2, R0 ;  /* 0x0000000002007221 */ /* 0x000fe60000010000 */
[----:B------:R-:W4:Y:S04]  /*ee40*/  LDL R177, [R1+0x80] ;  /* 0x0000800001b17983 */ /* 0x000f280000100800 */
[----:B------:R-:W5:Y:S10]  /*ee50*/  MUFU.EX2 R179, R174 ;  /* 0x000000ae00b37308 */ /* 0x000f740000000800 */
[----:B------:R-:W2:Y:S01]  /*ee60*/  MUFU.EX2 R174, R153 ;  /* 0x0000009900ae7308 */ /* 0x000ea20000000800 */
[----:B---3--:R-:W-:Y:S04]  /*ee70*/  FADD.FTZ R0, R135, R0 ;  /* 0x0000000087007221 */ /* 0x008fe80000010000 */
[----:B------:R-:W-:Y:S01]  /*ee80*/  FADD.FTZ R0, R134, R0 ;  /* 0x0000000086007221 */ /* 0x000fe20000010000 */
        /* <DEDUP_REMOVED lines=51> */
[----:B------:R-:W-:Y:S03]  /*f1c0*/  F2FP.BF16.PACK_AB R137, R157, R151 ;  /* 0x000000979d89723e */ /* 0x000fe600000010ff */
[----:B------:R-:W-:Y:S02]  /*f1d0*/  F2FP.BF16.PACK_AB R138, R134, R135 ;  /* 0x00000087868a723e */ /* 0x000fe400000010ff */
[----:B-----5:R-:W-:Y:S02]  /*f1e0*/  F2FP.BF16.PACK_AB R139, R176, R179 ;  /* 0x000000b3b08b723e */ /* 0x020fe400000010ff */
[----:B------:R-:W2:Y:S01]  /*f1f0*/  MUFU.EX2 R2, R155 ;  /* 0x0000009b00027308 */ /* 0x000ea20000000800 */
[----:B------:R-:W-:Y:S04]  /*f200*/  F2FP.BF16.PACK_AB R169, R175, R174 ;  /* 0x000000aeafa9723e */ /* 0x000fe800000010ff */
[C---:B------:R-:W-:Y:S05]  /*f210*/  HMMA.16816.F32.BF16 R4, R136.reuse, R140, R4 ;  /* 0x0000008c8804723c */ /* 0x040fea0000041804 */
[----:B------:R-:W3:Y:S03]  /*f220*/  MUFU.EX2 R135, R154 ;  /* 0x0000009a00877308 */ /* 0x000ee60000000800 */
[C---:B------:R-:W-:Y:S01]  /*f230*/  HMMA.16816.F32.BF16 R8, R136.reuse, R142, R8 ;  /* 0x0000008e8808723c */ /* 0x040fe20000041808 */
[----:B------:R-:W5:Y:S03]  /*f240*/  LDSM.16.MT88.4 R140, [R240+0x800] ;  /* 0x00080000f08c783b */ /* 0x000f660000004200 */
[----:B-1----:R-:W-:Y:S03]  /*f250*/  FADD.FTZ R0, R132, R0 ;  /* 0x0000000084007221 */ /* 0x002fe60000010000 */
[----:B------:R-:W1:Y:S01]  /*f260*/  MUFU.EX2 R134, R159 ;  /* 0x0000009f00867308 */ /* 0x000e620000000800 */
[C---:B------:R-:W-:Y:S04]  /*f270*/  HMMA.16816.F32.BF16 R12, R136.reuse, R144, R12 ;  /* 0x00000090880c723c */ /* 0x040fe8000004180c */
[C---:B--2---:R-:W-:Y:S01]  /*f280*/  F2FP.BF16.PACK_AB R168, R2.reuse, R132 ;  /* 0x0000008402a8723e */ /* 0x044fe200000010ff */
[----:B------:R-:W-:Y:S02]  /*f290*/  FADD.FTZ R0, R2, R0 ;  /* 0x0000000002007221 */ /* 0x000fe40000010000 */
[----:B------:R-:W-:Y:S01]  /*f2a0*/  FADD.FTZ R2, R156, R148 ;  /* 0x000000949c027221 */ /* 0x000fe20000010000 */
[C---:B------:R-:W-:Y:S01]  /*f2b0*/  HMMA.16816.F32.BF16 R16, R136.reuse, R146, R16 ;  /* 0x000000928810723c */ /* 0x040fe20000041810 */
[----:B------:R-:W2:Y:S01]  /*f2c0*/  LDSM.16.MT88.4 R144, [R242+0x800] ;  /* 0x00080000f290783b */ /* 0x000ea20000004200 */
[----:B------:R-:W4:Y:S02]  /*f2d0*/  MUFU.EX2 R173, R158 ;  /* 0x0000009e00ad7308 */ /* 0x000f240000000800 */
[----:B---3--:R-:W-:Y:S05]  /*f2e0*/  FADD.FTZ R0, R135, R0 ;  /* 0x0000000087007221 */ /* 0x008fea0000010000 */
[----:B------:R-:W-:Y:S03]  /*f2f0*/  LDSM.16.MT88.4 R152, [R239+0x1000] ;  /* 0x00100000ef98783b */ /* 0x000fe60000004200 */
[C---:B-1----:R-:W-:Y:S01]  /*f300*/  FADD.FTZ R0, R134.reuse, R0 ;  /* 0x0000000086007221 */ /* 0x042fe20000010000 */
[----:B------:R-:W-:Y:S02]  /*f310*/  F2FP.BF16.PACK_AB R170, R134, R135 ;  /* 0x0000008786aa723e */ /* 0x000fe400000010ff */
[----:B------:R-:W-:Y:S02]  /*f320*/  MOV R134, R151 ;  /* 0x0000009700867202 */ /* 0x000fe40000000f00 */
[----:B------:R1:W-:Y:S01]  /*f330*/  STL [R1+0x60], R0 ;  /* 0x0000600001007387 */ /* 0x0003e20000100800 */
[----:B------:R-:W-:Y:S03]  /*f340*/  MOV R135, R150 ;  /* 0x0000009600877202 */ /* 0x000fe60000000f00 */
[----:B------:R-:W3:Y:S01]  /*f350*/  LDL.LU R132, [R1+0x3c] ;  /* 0x00003c0001847983 */ /* 0x000ee20000300800 */
[C---:B-----5:R-:W-:Y:S03]  /*f360*/  HMMA.16816.F32.BF16 R20, R136.reuse, R140, R20 ;  /* 0x0000008c8814723c */ /* 0x060fe60000041814 */
[----:B----4-:R-:W-:Y:S05]  /*f370*/  F2FP.BF16.PACK_AB R171, R173, R172 ;  /* 0x000000acadab723e */ /* 0x010fea00000010ff */
[C---:B------:R-:W-:Y:S01]  /*f380*/  HMMA.16816.F32.BF16 R24, R136.reuse, R142, R24 ;  /* 0x0000008e8818723c */ /* 0x040fe20000041818 */
[----:B------:R-:W4:Y:S07]  /*f390*/  LDSM.16.MT88.4 R140, [R239+0x2000] ;  /* 0x00200000ef8c783b */ /* 0x000f2e0000004200 */
[C---:B--2---:R-:W-:Y:S04]  /*f3a0*/  HMMA.16816.F32.BF16 R28, R136.reuse, R144, R28 ;  /* 0x00000090881c723c */ /* 0x044fe8000004181c */
[----:B-1----:R-:W-:Y:S04]  /*f3b0*/  FADD.FTZ R0, R149, R2 ;  /* 0x0000000295007221 */ /* 0x002fe80000010000 */
[C---:B------:R-:W-:Y:S01]  /*f3c0*/  HMMA.16816.F32.BF16 R32, R136.reuse, R146, R32 ;  /* 0x000000928820723c */ /* 0x040fe20000041820 */
[----:B------:R-:W1:Y:S03]  /*f3d0*/  LDSM.16.MT88.4 R144, [R241+0x2000] ;  /* 0x00200000f190783b */ /* 0x000e660000004200 */
[----:B------:R-:W-:Y:S04]  /*f3e0*/  FADD.FTZ R0, R135, R0 ;  /* 0x0000000087007221 */ /* 0x000fe80000010000 */
[----:B------:R-:W-:Y:S04]  /*f3f0*/  FADD.FTZ R0, R134, R0 ;  /* 0x0000000086007221 */ /* 0x000fe80000010000 */
[----:B------:R-:W-:Y:S04]  /*f400*/  FADD.FTZ R0, R178, R0 ;  /* 0x00000000b2007221 */ /* 0x000fe80000010000 */
[----:B------:R-:W-:Y:S04]  /*f410*/  FADD.FTZ R0, R179, R0 ;  /* 0x00000000b3007221 */ /* 0x000fe80000010000 */
[----:B------:R-:W-:Y:S04]  /*f420*/  FADD.FTZ R0, R176, R0 ;  /* 0x00000000b0007221 */ /* 0x000fe80000010000 */
[----:B------:R-:W-:Y:S01]  /*f430*/  FADD.FTZ R0, R174, R0 ;  /* 0x00000000ae007221 */ /* 0x000fe20000010000 */
[C---:B----4-:R-:W-:Y:S03]  /*f440*/  HMMA.16816.F32.BF16 R36, R136.reuse, R140, R36 ;  /* 0x0000008c8824723c */ /* 0x050fe60000041824 */
[----:B------:R-:W-:Y:S04]  /*f450*/  FADD.FTZ R0, R175, R0 ;  /* 0x00000000af007221 */ /* 0x000fe80000010000 */
[----:B------:R-:W-:Y:S01]  /*f460*/  FADD.FTZ R2, R172, R0 ;  /* 0x00000000ac027221 */ /* 0x000fe20000010000 */
[C---:B------:R-:W-:Y:S01]  /*f470*/  HMMA.16816.F32.BF16 R40, R136.reuse, R142, R40 ;  /* 0x0000008e8828723c */ /* 0x040fe20000041828 */
[----:B------:R-:W2:Y:S03]  /*f480*/  LDSM.16.MT88.4 R140, [R240+0x2000] ;  /* 0x00200000f08c783b */ /* 0x000ea60000004200 */
[----:B------:R-:W-:Y:S04]  /*f490*/  FADD.FTZ R2, R173, R2 ;  /* 0x00000002ad027221 */ /* 0x000fe80000010000 */
        /* <DEDUP_REMOVED lines=27> */
[C---:B--2---:R-:W-:Y:S04]  /*f650*/  HMMA.16816.F32.BF16 R116, R136.reuse, R140, R116 ;  /* 0x0000008c8874723c */ /* 0x044fe80000041874 */
[C---:B---3--:R-:W-:Y:S02]  /*f660*/  IADD3 R0, R132.reuse, -0x1, RZ ;  /* 0xffffffff84007810 */ /* 0x048fe40007ffe0ff */
[----:B------:R-:W-:Y:S02]  /*f670*/  ISETP.GT.AND P0, PT, R132, R177, PT ;  /* 0x000000b18400720c */ /* 0x000fe40003f04270 */
[C---:B------:R-:W-:Y:S01]  /*f680*/  HMMA.16816.F32.BF16 R120, R136.reuse, R142, R120 ;  /* 0x0000008e8878723c */ /* 0x040fe20000041878 */
[----:B------:R-:W-:Y:S03]  /*f690*/  STL [R1+0x3c], R0 ;  /* 0x00003c0001007387 */ /* 0x000fe60000100800 */
[----:B------:R-:W-:Y:S01]  /*f6a0*/  MOV R132, R3 ;  /* 0x0000000300847202 */ /* 0x000fe20000000f00 */
[----:B------:R-:W-:Y:S03]  /*f6b0*/  STL [R1+0x5c], R2 ;  /* 0x00005c0201007387 */ /* 0x000fe60000100800 */
[C---:B-1----:R-:W-:Y:S08]  /*f6c0*/  HMMA.16816.F32.BF16 R124, R136.reuse, R144, R124 ;  /* 0x00000090887c723c */ /* 0x042ff0000004187c */
        /* <DEDUP_REMOVED lines=49> */
.L_x_533:
[----:B------:R-:W2:Y:S04]  /*f9e0*/  LDL R2, [R1+0x70] ;  /* 0x0000700001027983 */ /* 0x000ea80000100800 */
[----:B------:R-:W2:Y:S02]  /*f9f0*/  LDL R0, [R1+0x3c] ;  /* 0x00003c0001007983 */ /* 0x000ea40000100800 */
[----:B--2---:R-:W-:-:S13]  /*fa00*/  ISETP.GE.AND P0, PT, R0, R2, PT ;  /* 0x000000020000720c */ /* 0x004fda0003f06270 */
[----:B------:R-:W-:Y:S05]  /*fa10*/  @!P0 BRA `(.L_x_547) ;  /* 0x0000407000008947 */ /* 0x000fea0003800000 */
[----:B------:R-:W-:Y:S02]  /*fa20*/  MOV R135, R132 ;  /* 0x0000008400877202 */ /* 0x000fe40000000f00 */
[----:B------:R-:W-:Y:S02]  /*fa30*/  MOV R134, R133 ;  /* 0x0000008500867202 */ /* 0x000fe40000000f00 */
.L_x_569:
[----:B-1----:R-:W2:Y:S01]  /*fa40*/  LDL R4, [R1+0x38] ;  /* 0x0000380001047983 */ /* 0x002ea20000100800 */
[----:B------:R-:W-:Y:S04]  /*fa50*/  DEPBAR.LE SB0, 0x0 ;  /* 0x000080000000791a */ /* 0x000fe80000000000 */
[----:B------:R-:W3:Y:S01]  /*fa60*/  LDL R6, [R1+0xa8] ;  /* 0x0000a80001067983 */ /* 0x000ee20000100800 */
[----:B------:R-:W-:Y:S03]  /*fa70*/  WARPSYNC 0xffffffff ;  /* 0xffffffff00007948 */ /* 0x000fe60003800000 */
[----:B------:R-:W4:Y:S04]  /*fa80*/  LDL R7, [R1+0x28] ;  /* 0x0000280001077983 */ /* 0x000f280000100800 */
[----:B------:R-:W5:Y:S04]  /*fa90*/  LDL.64 R8, [R1+0xa0] ;  /* 0x0000a00001087983 */ /* 0x000f680000100a00 */
[----:B------:R-:W3:Y:S04]  /*faa0*/  LDL R12, [R1+0x4] ;  /* 0x00000400010c7983 */ /* 0x000ee80000100800 */
[----:B------:R-:W5:Y:S04]  /*fab0*/  LDL R5, [R1+0x8] ;  /* 0x0000080001057983 */ /* 0x000f680000100800 */
[----:B------:R-:W-:Y:S06]  /*fac0*/  BAR.SYNC.DEFER_BLOCKING 0x0 ;  /* 0x0000000000007b1d */ /* 0x000fec0000010000 */
[----:B------:R1:W1:Y:S04]  /*fad0*/  LDSM.16.M88.4 R16, [R236+0x800] ;  /* 0x00080000ec10783b */ /* 0x0002680000000200 */
[----:B------:R1:W1:Y:S04]  /*fae0*/  LDSM.16.M88.4 R24, [R236+0x1000] ;  /* 0x00100000ec18783b */ /* 0x0002680000000200 */
[----:B------:R1:W1:Y:S01]  /*faf0*/  LDSM.16.M88.4 R168, [R243] ;  /* 0x00000000f3a8783b */ /* 0x0002620000000200 */
[----:B--2---:R-:W-:Y:S01]  /*fb00*/  IMAD.WIDE.U32 R2, R4, c[0x0][0x208], RZ ;  /* 0x0000820004027a25 */ /* 0x004fe200078e00ff */
[----:B------:R-:W-:Y:S05]  /*fb10*/  SHF.R.S32.HI R0, RZ, 0x1f, R4 ;  /* 0x0000001fff007819 */ /* 0x000fea0000011404 */
[----:B------:R-:W-:Y:S04]  /*fb20*/  IMAD R0, R0, c[0x0][0x208], RZ ;  /* 0x0000820000007a24 */ /* 0x000fe800078e02ff */
[----:B------:R-:W-:Y:S01]  /*fb30*/  IMAD R0, R4, c[0x0][0x20c], R0 ;  /* 0x0000830004007a24 */ /* 0x000fe200078e0200 */
[----:B----4-:R-:W-:Y:S04]  /*fb40*/  SHF.R.S32.HI R4, RZ, 0x1f, R7 ;  /* 0x0000001fff047819 */ /* 0x010fe80000011407 */
[----:B------:R-:W-:Y:S01]  /*fb50*/  IADD3 R3, R3, R0, RZ ;  /* 0x0000000003037210 */ /* 0x000fe20007ffe0ff */
[----:B------:R-:W-:Y:S01]  /*fb60*/  IMAD R4, R4, c[0x0][0x218], RZ ;  /* 0x0000860004047a24 */ /* 0x000fe200078e02ff */
[----:B---3--:R2:W3:Y:S03]  /*fb70*/  LDSM.16.M88.4 R172, [R12] ;  /* 0x000000000cac783b */ /* 0x0084e60000000200 */
[C---:B------:R-:W-:Y:S01]  /*fb80*/  IMAD.WIDE.U32 R2, R7.reuse, c[0x0][0x218], R2 ;  /* 0x0000860007027a25 */ /* 0x040fe200078e0002 */
[----:B-----5:R2:W4:Y:S03]  /*fb90*/  LDSM.16.M88.4 R176, [R5] ;  /* 0x0000000005b0783b */ /* 0x0205260000000200 */
[----:B------:R-:W-:Y:S01]  /*fba0*/  IMAD R4, R7, c[0x0][0x21c], R4 ;  /* 0x0000870007047a24 */ /* 0x000fe200078e0204 */
[----:B------:R-:W-:Y:S02]  /*fbb0*/  IADD3 R0, P0, R8, R2, RZ ;  /* 0x0000000208007210 */ /* 0x000fe40007f1e0ff */
[----:B------:R2:W1:Y:S02]  /*fbc0*/  LDSM.16.M88.4 R8, [R236] ;  /* 0x00000000ec08783b */ /* 0x0004640000000200 */
[----:B------:R-:W-:Y:S02]  /*fbd0*/  IADD3.X R2, R6, R3, R4, P0, !PT ;  /* 0x0000000306027210 */ /* 0x000fe400007fe404 */
[C---:B------:R-:W-:Y:S04]  /*fbe0*/  LEA R7, P0, R0.reuse, c[0x0][0x1f8], 0x1 ;  /* 0x00007e0000077a11 */ /* 0x040fe800078008ff */
[----:B------:R-:W-:Y:S01]  /*fbf0*/  LEA.HI.X R6, R0, c[0x0][0x1fc], R2, 0x1, P0 ;  /* 0x00007f0000067a11 */ /* 0x000fe200000f0c02 */
[----:B------:R-:W-:-:S06]  /*fc00*/  BRA.DIV ~URZ, `(.L_x_548) ;  /* 0x0000b6827f007947 */ /* 0x000fcc000b800000 */
[----:B------:R2:W4:Y:S02]  /*fc10*/  SHFL.IDX PT, R0, R6, RZ, 0x181f ;  /* 0x00181fff06007589 */ /* 0x00052400000e0000 */
.L_x_663:
[----:B--2---:R-:W2:Y:S01]  /*fc20*/  LDL R5, [R1+0x40] ;  /* 0x0000400001057983 */ /* 0x004ea20000100800 */
[----:B------:R-:W-:Y:S03]  /*fc30*/  BSSY B0, `(.L_x_549) ;  /* 0x000003e000007945 */ /* 0x000fe60003800000 */
[----:B------:R-:W5:Y:S04]  /*fc40*/  LDL R4, [R1+0xc4] ;  /* 0x0000c40001047983 */ /* 0x000f680000100800 */
        /* <DEDUP_REMOVED lines=11> */
[----:B------:R-:W5:Y:S01]  /*fd00*/  SHFL.IDX PT, R2, R7, RZ, 0x181f ;  /* 0x00181fff07027589 */ /* 0x000f6200000e0000 */
[----:B--2---:R-:W-:Y:S02]  /*fd10*/  ISETP.GE.AND P5, PT, R5, c[0x0][0x1d4], PT ;  /* 0x0000750005007a0c */ /* 0x004fe40003fa6270 */
[----:B-----5:R-:W-:Y:S05]  /*fd20*/  IADD3 R4, P0, R2, R4, RZ ;  /* 0x0000000402047210 */ /* 0x020fea0007f1e0ff */
[----:B----4-:R-:W-:Y:S06]  /*fd30*/  IMAD.X R5, R0, 0x1, R133, P0 ;  /* 0x0000000100057824 */ /* 0x010fec00000e0685 */
[----:B------:R-:W-:Y:S01]  /*fd40*/  @!PT LDS RZ, [RZ] ;  /* 0x00000000fffff984 */ /* 0x000fe20000000800 */
[----:B------:R-:W-:Y:S01]  /*fd50*/  @!PT LDS RZ, [RZ] ;  /* 0x00000000fffff984 */ /* 0x000fe20000000800 */
[----:B---3--:R2:W-:Y:S01]  /*fd60*/  LDGSTS.E.BYPASS.LTC128B.128 [R12+0x4080], [R4.64], !P5 ;  /* 0x04080000040c7fae */ /* 0x0085e2000e901d46 */
[----:B------:R-:W-:Y:S02]  /*fd70*/  ISETP.GE.AND P4, PT, R22, c[0x0][0x1d4], PT ;  /* 0x0000750016007a0c */ /* 0x000fe40003f86270 */
[----:B------:R-:W-:Y:S02]  /*fd80*/  ISETP.GE.AND P3, PT, R14, c[0x0][0x1d4], PT ;  /* 0x000075000e007a0c */ /* 0x000fe40003f66270 */
[----:B------:R-:W3:Y:S01]  /*fd90*/  S2R R14, SR_TID.X ;  /* 0x00000000000e7919 */ /* 0x000ee20000002100 */
[----:B------:R-:W-:Y:S02]  /*fda0*/  ISETP.GE.AND P2, PT, R13, c[0x0][0x1d4], PT ;  /* 0x000075000d007a0c */ /* 0x000fe40003f46270 */
[----:B--2---:R-:W-:Y:S05]  /*fdb0*/  IADD3 R4, P0, R2, R132, RZ ;  /* 0x0000008402047210 */ /* 0x004fea0007f1e0ff */
[----:B------:R-:W-:Y:S05]  /*fdc0*/  IMAD.X R5, R0, 0x1, R23, P0 ;  /* 0x0000000100057824 */ /* 0x000fea00000e0617 */
[----:B------:R2:W-:Y:S01]  /*fdd0*/  LDGSTS.E.BYPASS.LTC128B.128 [R12+0x5880], [R4.64], !P4 ;  /* 0x05880000040c7fae */ /* 0x0005e2000e101d46 */
[----:B---3--:R-:W-:Y:S02]  /*fde0*/  ISETP.GT.AND P1, PT, R14, 0x7f, PT ;  /* 0x0000007f0e00780c */ /* 0x008fe40003f24270 */
[----:B--2---:R-:W-:Y:S05]  /*fdf0*/  IADD3 R4, P0, R2, R21, RZ ;  /* 0x0000001502047210 */ /* 0x004fea0007f1e0ff */
[----:B------:R-:W-:Y:S01]  /*fe00*/  IMAD.X R5, R0, 0x1, R20, P0 ;  /* 0x0000000100057824 */ /* 0x000fe200000e0614 */
[----:B------:R-:W-:Y:S04]  /*fe10*/  IADD3 R2, P0, R2, R3, RZ ;  /* 0x0000000302027210 */ /* 0x000fe80007f1e0ff */
[----:B------:R2:W-:Y:S01]  /*fe20*/  LDGSTS.E.BYPASS.LTC128B.128 [R12+0x7080], [R4.64], !P3 ;  /* 0x07080000040c7fae */ /* 0x0005e2000d901d46 */
[----:B------:R-:W-:Y:S05]  /*fe30*/  IMAD.X R3, R0, 0x1, R15, P0 ;  /* 0x0000000100037824 */ /* 0x000fea00000e060f */
[----:B------:R2:W-:Y:S01]  /*fe40*/  LDGSTS.E.BYPASS.LTC128B.128 [R12+0x8880], [R2.64], !P2 ;  /* 0x08880000020c7fae */ /* 0x0005e2000d101d46 */
[----:B------:R-:W-:-:S05]  /*fe50*/  @P1 BRA `(.L_x_550) ;  /* 0x000001b000001947 */ /* 0x000fca0003800000 */
[----:B------:R-:W-:-:S05]  /*fe60*/  BRA.DIV ~URZ, `(.L_x_551) ;  /* 0x0000b4b27f007947 */ /* 0x000fca000b800000 */
[----:B--2---:R2:W3:Y:S04]  /*fe70*/  SHFL.IDX PT, R4, R6, 0x1, 0x181f ;  /* 0x00381f0006047f89 */ /* 0x0044e800000e0000 */
[----:B------:R2:W4:Y:S02]  /*fe80*/  SHFL.IDX PT, R0, R7, 0x1, 0x181f ;  /* 0x00381f0007007f89 */ /* 0x00052400000e0000 */
.L_x_664:
[----:B--2---:R-:W2:Y:S04]  /*fe90*/  LDL R6, [R1+0xc4] ;  /* 0x0000c40001067983 */ /* 0x004ea80000100800 */
[----:B------:R-:W5:Y:S04]  /*fea0*/  LDL R3, [R1+0x44] ;  /* 0x0000440001037983 */ /* 0x000f680000100800 */
[----:B----4-:R-:W4:Y:S04]  /*feb0*/  LDL R2, [R1+0xd0] ;  /* 0x0000d00001027983 */ /* 0x010f280000100800 */
[----:B---3--:R-:W3:Y:S04]  /*fec0*/  LDL R20, [R1+0x48] ;  /* 0x0000480001147983 */ /* 0x008ee80000100800 */
[----:B------:R-:W3:Y:S04]  /*fed0*/  LDL R5, [R1+0x1c] ;  /* 0x00001c0001057983 */ /* 0x000ee80000100800 */
[----:B------:R-:W3:Y:S04]  /*fee0*/  LDL R15, [R1+0xbc] ;  /* 0x0000bc00010f7983 */ /* 0x000ee80000100800 */
[----:B------:R-:W3:Y:S04]  /*fef0*/  LDL R14, [R1+0x4c] ;  /* 0x00004c00010e7983 */ /* 0x000ee80000100800 */
[----:B------:R-:W3:Y:S04]  /*ff00*/  LDL R13, [R1+0xb8] ;  /* 0x0000b800010d7983 */ /* 0x000ee80000100800 */
[----:B------:R-:W3:Y:S01]  /*ff10*/  LDL R12, [R1+0x50] ;  /* 0x00005000010c7983 */ /* 0x000ee20000100800 */
[----:B--2---:R-:W-:Y:S05]  /*ff20*/  IADD3 R6, P0, R0, R6, RZ ;  /* 0x0000000600067210 */ /* 0x004fea0007f1e0ff */
[----:B-----5:R-:W-:Y:S01]  /*ff30*/  IMAD.X R7, R4, 0x1, R3, P0 ;  /* 0x0000000104077824 */ /* 0x020fe200000e0603 */
[----:B----4-:R-:W-:Y:S05]  /*ff40*/  IADD3 R2, P0, R0, R2, RZ ;  /* 0x0000000200027210 */ /* 0x010fea0007f1e0ff */
[----:B---3--:R-:W-:Y:S01]  /*ff50*/  IMAD.X R3, R4, 0x1, R20, P0 ;  /* 0x0000000104037824 */ /* 0x008fe200000e0614 */
        /* <DEDUP_REMOVED lines=11> */
.L_x_550:
[----:B------:R-:W-:Y:S05]  /*10010*/  BSYNC B0 ;  /* 0x0000000000007941 */ /* 0x000fea0003800000 */
.L_x_549:
        /* <DEDUP_REMOVED lines=161> */
[----:B------:R-:W2:Y:S01]  /*10a30*/  MUFU.TANH R0, R3 ;  /* 0x0000000300007308 */ /* 0x000ea20000002400 */
[----:B-1----:R1:W-:Y:S04]  /*10a40*/  STL [R1+0x2c], R2 ;  /* 0x00002c0201007387 */ /* 0x0023e80000100800 */
[----:B------:R-:W3:Y:S04]  /*10a50*/  LDL R8, [R1+0x70] ;  /* 0x0000700001087983 */ /* 0x000ee80000100800 */
[----:B------:R-:W3:Y:S04]  /*10a60*/  LDL R168, [R1+0x3c] ;  /* 0x00003c0001a87983 */ /* 0x000ee80000100800 */
[----:B--2---:R2:W-:Y:S01]  /*10a70*/  STL [R1+0x24], R0 ;  /* 0x0000240001007387 */ /* 0x0045e20000100800 */
        /* <DEDUP_REMOVED lines=22> */
[----:B---3--:R-:W-:Y:S01]  /*10be0*/  ISETP.GT.AND P0, PT, R168, R8, PT ;  /* 0x00000008a800720c */ /* 0x008fe20003f04270 */
        /* <DEDUP_REMOVED lines=13> */
[----:B------:R-:W-:Y:S02]  /*10cc0*/  IMAD.MOV.U32 R2, RZ, RZ, c[0x0][0x2b8] ;  /* 0x0000ae00ff027624 */ /* 0x000fe400078e00ff */
[----:B------:R-:W-:Y:S01]  /*10cd0*/  IMAD.MOV.U32 R6, RZ, RZ, RZ ;  /* 0x000000ffff067224 */ /* 0x000fe200078e00ff */
[----:B------:R-:W3:Y:S02]  /*10ce0*/  LDL R9, [R1+0x178] ;  /* 0x0001780001097983 */ /* 0x000ee40000100800 */
[----:B------:R-:W-:Y:S02]  /*10cf0*/  ISETP.NE.AND P6, PT, R2, 0x1, PT ;  /* 0x000000010200780c */ /* 0x000fe40003fc5270 */
[----:B------:R-:W4:Y:S04]  /*10d00*/  LDL.64 R4, [R1+0x98] ;  /* 0x0000980001047983 */ /* 0x000f280000100a00 */
[----:B------:R-:W5:Y:S04]  /*10d10*/  LDL R8, [R1+0xac] ;  /* 0x0000ac0001087983 */ /* 0x000f680000100800 */
[----:B------:R-:W4:Y:S04]  /*10d20*/  LDL.64 R16, [R1+0x90] ;  /* 0x0000900001107983 */ /* 0x000f280000100a00 */
[----:B------:R-:W4:Y:S01]  /*10d30*/  LDL R7, [R1+0x88] ;  /* 0x0000880001077983 */ /* 0x000f220000100800 */
[----:B---3--:R-:W-:Y:S01]  /*10d40*/  ISETP.GT.AND P1, PT, R9, 0x2f, PT ;  /* 0x0000002f0900780c */ /* 0x008fe20003f24270 */
[----:B--2---:R-:W-:Y:S05]  /*10d50*/  IMAD R2, R168, 0x30, R3 ;  /* 0x00000030a8027824 */ /* 0x004fea00078e0203 */
[----:B------:R-:W-:Y:S05]  /*10d60*/  IADD3 R2, R2, -0x30, R9 ;  /* 0xffffffd002027810 */ /* 0x000fea0007ffe009 */
[----:B------:R-:W-:Y:S04]  /*10d70*/  @P6 IMAD.HI.U32 R3, R2, c[0x0][0x2bc], RZ ;  /* 0x0000af0002036a27 */ /* 0x000fe800078e00ff */
[----:B-1----:R-:W-:Y:S01]  /*10d80*/  IMAD.MOV.U32 R0, RZ, RZ, R2 ;  /* 0x000000ffff007224 */ /* 0x002fe200078e0002 */
[----:B------:R-:W-:Y:S04]  /*10d90*/  @P6 SHF.R.U32.HI R0, RZ, c[0x0][0x2c0], R3 ;  /* 0x0000b000ff006a19 */ /* 0x000fe80000011603 */
[C---:B----4-:R-:W-:Y:S04]  /*10da0*/  @!P1 IADD3 R3, P0, R0.reuse, R4, RZ ;  /* 0x0000000400039210 */ /* 0x050fe80007f1e0ff */
[----:B-----5:R-:W-:Y:S01]  /*10db0*/  @!P1 LEA.HI.X.SX32 R5, R0, R8, 0x1, P0 ;  /* 0x0000000800059211 */ /* 0x020fe200000f0eff */
[----:B------:R-:W-:Y:S01]  /*10dc0*/  IMAD.MOV R0, RZ, RZ, -R0 ;  /* 0x000000ffff007224 */ /* 0x000fe200078e0a00 */
[C---:B------:R-:W-:Y:S03]  /*10dd0*/  @!P1 LEA R4, P0, R3.reuse, c[0x0][0x2a0], 0x2 ;  /* 0x0000a80003049a11 */ /* 0x040fe600078010ff */
[----:B------:R-:W-:Y:S01]  /*10de0*/  IMAD R8, R0, c[0x0][0x2b8], R2 ;  /* 0x0000ae0000087a24 */ /* 0x000fe200078e0202 */
[----:B------:R-:W-:Y:S03]  /*10df0*/  @!P1 LEA.HI.X R5, R3, c[0x0][0x2a4], R5, 0x2, P0 ;  /* 0x0000a90003059a11 */ /* 0x000fe600000f1405 */
[----:B------:R-:W-:Y:S01]  /*10e00*/  IMAD.WIDE.U32 R2, R8, c[0x0][0x1e0], RZ ;  /* 0x0000780008027a25 */ /* 0x000fe200078e00ff */
[----:B------:R-:W-:Y:S01]  /*10e10*/  SHF.R.S32.HI R0, RZ, 0x1f, R8 ;  /* 0x0000001fff007819 */ /* 0x000fe20000011408 */
[----:B------:R-:W2:Y:S04]  /*10e20*/  @!P1 LDG.E R6, [R4.64] ;  /* 0x0000000604069981 */ /* 0x000ea8000c1e1900 */
[----:B------:R1:W-:Y:S01]  /*10e30*/  STL [R1+0x38], R8 ;  /* 0x0000380801007387 */ /* 0x0003e20000100800 */
[----:B------:R-:W-:Y:S04]  /*10e40*/  IMAD R0, R0, c[0x0][0x1e0], RZ ;  /* 0x0000780000007a24 */ /* 0x000fe800078e02ff */
[----:B------:R-:W-:Y:S04]  /*10e50*/  IMAD R0, R8, c[0x0][0x1e4], R0 ;  /* 0x0000790008007a24 */ /* 0x000fe800078e0200 */
[----:B------:R-:W-:Y:S01]  /*10e60*/  IMAD.IADD R3, R3, 0x1, R0 ;  /* 0x0000000103037824 */ /* 0x000fe200078e0200 */
[----:B-1----:R-:W1:Y:S01]  /*10e70*/  S2R R8, SR_TID.X ;  /* 0x0000000000087919 */ /* 0x002e620000002100 */
[----:B--2---:R-:W-:Y:S03]  /*10e80*/  SHF.R.S32.HI R0, RZ, 0x1f, R6 ;  /* 0x0000001fff007819 */ /* 0x004fe60000011406 */
[----:B------:R1:W-:Y:S01]  /*10e90*/  STL [R1+0x28], R6 ;  /* 0x0000280601007387 */ /* 0x0003e20000100800 */
[----:B------:R-:W-:Y:S04]  /*10ea0*/  IMAD.WIDE.U32 R2, R6, c[0x0][0x1f0], R2 ;  /* 0x00007c0006027a25 */ /* 0x000fe800078e0002 */
[----:B------:R-:W-:Y:S01]  /*10eb0*/  IMAD R4, R0, c[0x0][0x1f0], RZ ;  /* 0x00007c0000047a24 */ /* 0x000fe200078e02ff */
[----:B------:R-:W-:Y:S03]  /*10ec0*/  IADD3 R0, P0, R16, R2, RZ ;  /* 0x0000000210007210 */ /* 0x000fe60007f1e0ff */
[----:B------:R-:W-:Y:S05]  /*10ed0*/  IMAD R4, R6, c[0x0][0x1f4], R4 ;  /* 0x00007d0006047a24 */ /* 0x000fea00078e0204 */
[----:B------:R-:W-:Y:S02]  /*10ee0*/  IADD3.X R2, R7, R3, R4, P0, !PT ;  /* 0x0000000307027210 */ /* 0x000fe400007fe404 */
[----:B------:R-:W-:Y:S02]  /*10ef0*/  LEA R9, P0, R0, c[0x0][0x1c8], 0x1 ;  /* 0x0000720000097a11 */ /* 0x000fe400078008ff */
[----:B-1----:R-:W-:Y:S04]  /*10f00*/  SHF.R.S32.HI R6, RZ, 0x1f, R8 ;  /* 0x0000001fff067819 */ /* 0x002fe80000011408 */
[----:B------:R-:W-:Y:S02]  /*10f10*/  LEA.HI R6, R6, R8, RZ, 0x3 ;  /* 0x0000000806067211 */ /* 0x000fe400078f18ff */
[----:B------:R-:W-:Y:S02]  /*10f20*/  LEA.HI.X R8, R0, c[0x0][0x1cc], R2, 0x1, P0 ;  /* 0x0000730000087a11 */ /* 0x000fe400000f0c02 */
[----:B------:R-:W-:Y:S04]  /*10f30*/  SHF.R.S32.HI R6, RZ, 0x3, R6 ;  /* 0x00000003ff067819 */ /* 0x000fe80000011406 */
[----:B------:R-:W-:Y:S04]  /*10f40*/  IADD3 R5, -R6, 0x30, RZ ;  /* 0x0000003006057810 */ /* 0x000fe80007ffe1ff */
[----:B------:R-:W-:Y:S01]  /*10f50*/  ISETP.GE.AND P0, PT, R5, 0x1, PT ;  /* 0x000000010500780c */ /* 0x000fe20003f06270 */
[----:B------:R-:W-:-:S10]  /*10f60*/  BRA.DIV ~URZ, `(.L_x_554) ;  /* 0x0000a4c27f007947 */ /* 0x000fd4000b800000 */
[----:B------:R1:W2:Y:S02]  /*10f70*/  SHFL.IDX PT, R4, R8, RZ, 0x181f ;  /* 0x00181fff08047589 */ /* 0x0002a400000e0000 */
.L_x_665:
[----:B------:R-:W-:-:S05]  /*10f80*/  BRA.DIV ~URZ, `(.L_x_555) ;  /* 0x0000a5327f007947 */ /* 0x000fca000b800000 */
[----:B------:R3:W4:Y:S02]  /*10f90*/  SHFL.IDX PT, R0, R9, RZ, 0x181f ;  /* 0x00181fff09007589 */ /* 0x00072400000e0000 */
.L_x_666:
        /* <DEDUP_REMOVED lines=8> */
[----:B------:R-:W2:Y:S01]  /*11020*/  LDL R17, [R1+0x50] ;  /* 0x0000500001117983 */ /* 0x000ea20000100800 */
[----:B-----5:R-:W-:Y:S05]  /*11030*/  @P0 IADD3 R6, P1, R0, R6, RZ ;  /* 0x0000000600060210 */ /* 0x020fea0007f3e0ff */
[----:B---3--:R-:W-:Y:S01]  /*11040*/  @P0 IMAD.X R7, R4, 0x1, R3, P1 ;  /* 0x0000000104070824 */ /* 0x008fe200008e0603 */
[----:B----4-:R-:W-:Y:S05]  /*11050*/  @P0 IADD3 R2, P1, R0, R2, RZ ;  /* 0x0000000200020210 */ /* 0x010fea0007f3e0ff */
[----:B--2---:R-:W-:Y:S01]  /*11060*/  @P0 IMAD.X R3, R4, 0x1, R21, P1 ;  /* 0x0000000104030824 */ /* 0x004fe200008e0615 */
[----:B------:R-:W-:Y:S01]  /*11070*/  @!PT LDS RZ, [RZ] ;  /* 0x00000000fffff984 */ /* 0x000fe20000000800 */
[----:B------:R-:W-:Y:S01]  /*11080*/  @!PT LDS RZ, [RZ] ;  /* 0x00000000fffff984 */ /* 0x000fe20000000800 */
[----:B------:R-:W-:Y:S01]  /*11090*/  @!PT LDS RZ, [RZ] ;  /* 0x00000000fffff984 */ /* 0x000fe20000000800 */
[----:B------:R2:W-:Y:S04]  /*110a0*/  @P0 LDGSTS.E.BYPASS.LTC128B.128 [R16+0x14080], [R6.64], !P5 ;  /* 0x1408000006100fae */ /* 0x0005e8000e901d46 */
[----:B------:R3:W-:Y:S02]  /*110b0*/  @P0 LDGSTS.E.BYPASS.LTC128B.128 [R16+0x15880], [R2.64], !P4 ;  /* 0x1588000002100fae */ /* 0x0007e4000e101d46 */
[----:B---3--:R-:W-:Y:S05]  /*110c0*/  @P0 IADD3 R2, P1, R0, R20, RZ ;  /* 0x0000001400020210 */ /* 0x008fea0007f3e0ff */
[----:B------:R-:W-:Y:S05]  /*110d0*/  @P0 IMAD.X R3, R4, 0x1, R19, P1 ;  /* 0x0000000104030824 */ /* 0x000fea00008e0613 */
[----:B------:R3:W-:Y:S02]  /*110e0*/  @P0 LDGSTS.E.BYPASS.LTC128B.128 [R16+0x17080], [R2.64], !P3 ;  /* 0x1708000002100fae */ /* 0x0007e4000d901d46 */
[----:B---3--:R-:W-:Y:S05]  /*110f0*/  @P0 IADD3 R2, P1, R0, R18, RZ ;  /* 0x0000001200020210 */ /* 0x008fea0007f3e0ff */
[----:B------:R-:W-:Y:S05]  /*11100*/  @P0 IMAD.X R3, R4, 0x1, R17, P1 ;  /* 0x0000000104030824 */ /* 0x000fea00008e0611 */
[----:B------:R2:W-:Y:S01]  /*11110*/  @P0 LDGSTS.E.BYPASS.LTC128B.128 [R16+0x18880], [R2.64], !P2 ;  /* 0x1888000002100fae */ /* 0x0005e2000d101d46 */
[----:B------:R-:W-:Y:S01]  /*11120*/  ISETP.GE.AND P0, PT, R5, 0x21, PT ;  /* 0x000000210500780c */ /* 0x000fe20003f06270 */
[----:B------:R-:W-:-:S06]  /*11130*/  BRA.DIV ~URZ, `(.L_x_556) ;  /* 0x0000a4127f007947 */ /* 0x000fcc000b800000 */
[----:B------:R3:W4:Y:S04]  /*11140*/  SHFL.IDX PT, R4, R8, 0x1, 0x181f ;  /* 0x00381f0008047f89 */ /* 0x00072800000e0000 */
[----:B------:R3:W1:Y:S02]  /*11150*/  SHFL.IDX PT, R0, R9, 0x1, 0x181f ;  /* 0x00381f0009007f89 */ /* 0x00066400000e0000 */
.L_x_667:
        /* <DEDUP_REMOVED lines=8> */
[----:B-1----:R-:W4:Y:S01]  /*111e0*/  LDL R8, [R1+0x50] ;  /* 0x0000500001087983 */ /* 0x002f220000100800 */
[----:B--2---:R-:W-:Y:S05]  /*111f0*/  @P0 IADD3 R6, P1, R0, R6, RZ ;  /* 0x0000000600060210 */ /* 0x004fea0007f3e0ff */
[----:B-----5:R-:W-:Y:S01]  /*11200*/  @P0 IMAD.X R7, R4, 0x1, R3, P1 ;  /* 0x0000000104070824 */ /* 0x020fe200008e0603 */
[----:B---3--:R-:W-:Y:S05]  /*11210*/  @P0 IADD3 R2, P1, R0, R2, RZ ;  /* 0x0000000200020210 */ /* 0x008fea0007f3e0ff */
[----:B----4-:R-:W-:Y:S01]  /*11220*/  @P0 IMAD.X R3, R4, 0x1, R18, P1 ;  /* 0x0000000104030824 */ /* 0x010fe200008e0612 */
[----:B------:R-:W-:Y:S01]  /*11230*/  @!PT LDS RZ, [RZ] ;  /* 0x00000000fffff984 */ /* 0x000fe20000000800 */
[----:B------:R-:W-:Y:S01]  /*11240*/  @!PT LDS RZ, [RZ] ;  /* 0x00000000fffff984 */ /* 0x000fe20000000800 */
[----:B------:R-:W-:Y:S01]  /*11250*/  @!PT LDS RZ, [RZ] ;  /* 0x00000000fffff984 */ /* 0x000fe20000000800 */
[----:B------:R1:W-:Y:S04]  /*11260*/  @P0 LDGSTS.E.BYPASS.LTC128B.128 [R5+0x15080], [R6.64], !P5 ;  /* 0x1508000006050fae */ /* 0x0003e8000e901d46 */
[----:B------:R2:W-:Y:S02]  /*11270*/  @P0 LDGSTS.E.BYPASS.LTC128B.128 [R5+0x16880], [R2.64], !P4 ;  /* 0x1688000002050fae */ /* 0x0005e4000e101d46 */
[----:B--2---:R-:W-:Y:S05]  /*11280*/  @P0 IADD3 R2, P1, R0, R17, RZ ;  /* 0x0000001100020210 */ /* 0x004fea0007f3e0ff */
[----:B------:R-:W-:Y:S05]  /*11290*/  @P0 IMAD.X R3, R4, 0x1, R16, P1 ;  /* 0x0000000104030824 */ /* 0x000fea00008e0610 */
[----:B------:R2:W-:Y:S02]  /*112a0*/  @P0 LDGSTS.E.BYPASS.LTC128B.128 [R5+0x18080], [R2.64], !P3 ;  /* 0x1808000002050fae */ /* 0x0005e4000d901d46 */
[----:B--2---:R-:W-:Y:S05]  /*112b0*/  @P0 IADD3 R2, P1, R0, R9, RZ ;  /* 0x0000000900020210 */ /* 0x004fea0007f3e0ff */
[----:B------:R-:W-:Y:S05]  /*112c0*/  @P0 IMAD.X R3, R4, 0x1, R8, P1 ;  /* 0x0000000104030824 */ /* 0x000fea00008e0608 */
[----:B------:R1:W-:Y:S03]  /*112d0*/  @P0 LDGSTS.E.BYPASS.LTC128B.128 [R5+0x19880], [R2.64], !P2 ;  /* 0x1988000002050fae */ /* 0x0003e6000d101d46 */
.L_x_553:
[----:B------:R-:W-:Y:S05]  /*112e0*/  BSYNC B0 ;  /* 0x0000000000007941 */ /* 0x000fea0003800000 */
.L_x_552:
        /* <DEDUP_REMOVED lines=19> */
.L_x_668:
        /* <DEDUP_REMOVED lines=21> */
.L_x_560:
[----:B------:R-:W-:Y:S04]  /*11570*/  MOV R8, 0x1 ;  /* 0x0000000100087802 */ /* 0x000fe80000000f00 */
[----:B------:R-:W-:Y:S11]  /*11580*/  ISETP.NE.AND P0, PT, R8, c[0x0][0x32c], PT ;  /* 0x0000cb0008007a0c */ /* 0x000ff60003f05270 */
[----:B------:R-:W-:Y:S02]  /*11590*/  @!UPT UIADD3 URZ, URZ, URZ, URZ ;  /* 0x0000003f3f3ff290 */ /* 0x000fe4000fffe03f */
[----:B------:R-:W-:Y:S05]  /*115a0*/  @P0 IMAD.HI.U32 R8, R4, c[0x0][0x330], RZ ;  /* 0x0000cc0004080a27 */ /* 0x000fea00078e00ff */
[----:B------:R-:W-:Y:S02]  /*115b0*/  @P0 SHF.R.U32.HI R4, RZ, c[0x0][0x334], R8 ;  /* 0x0000cd00ff040a19 */ /* 0x000fe40000011608 */
.L_x_561:
[----:B------:R-:W-:Y:S05]  /*115c0*/  BSYNC B0 ;  /* 0x0000000000007941 */ /* 0x000fea0003800000 */
.L_x_559:
[----:B------:R-:W2:Y:S02]  /*115d0*/  LDL R8, [R1+0x7c] ;  /* 0x00007c0001087983 */ /* 0x000ea40000100800 */
[----:B--2---:R-:W-:Y:S04]  /*115e0*/  IMAD.IADD R8, R0, 0x1, -R8 ;  /* 0x0000000100087824 */ /* 0x004fe800078e0a08 */
[----:B------:R-:W-:Y:S05]  /*115f0*/  IMAD R4, R4, c[0x0][0x32c], R8 ;  /* 0x0000cb0004047a24 */ /* 0x000fea00078e0208 */
[----:B------:R-:W-:Y:S02]  /*11600*/  IMNMX R2, R2, R4, !PT ;  /* 0x0000000402027217 */ /* 0x000fe40007800200 */
[----:B------:R-:W-:Y:S04]  /*11610*/  IADD3 R4, R4, c[0x0][0x32c], RZ ;  /* 0x0000cb0004047a10 */ /* 0x000fe80007ffe0ff */
[----:B------:R-:W-:Y:S02]  /*11620*/  IMNMX R3, R3, R4, PT ;  /* 0x0000000403037217 */ /* 0x000fe40003800200 */
.L_x_558:
        /* <DEDUP_REMOVED lines=65> */
.L_x_669:
        /* <DEDUP_REMOVED lines=21> */
.L_x_565:
[----:B------:R-:W-:Y:S04]  /*11b90*/  MOV R5, 0x1 ;  /* 0x0000000100057802 */ /* 0x000fe80000000f00 */
[----:B------:R-:W-:Y:S11]  /*11ba0*/  ISETP.NE.AND P0, PT, R5, c[0x0][0x32c], PT ;  /* 0x0000cb0005007a0c */ /* 0x000ff60003f05270 */
[----:B------:R-:W-:Y:S02]  /*11bb0*/  @!UPT UIADD3 URZ, URZ, URZ, URZ ;  /* 0x0000003f3f3ff290 */ /* 0x000fe4000fffe03f */
[----:B------:R-:W-:Y:S05]  /*11bc0*/  @P0 IMAD.HI.U32 R5, R4, c[0x0][0x330], RZ ;  /* 0x0000cc0004050a27 */ /* 0x000fea00078e00ff */
[----:B------:R-:W-:Y:S02]  /*11bd0*/  @P0 SHF.R.U32.HI R4, RZ, c[0x0][0x334], R5 ;  /* 0x0000cd00ff040a19 */ /* 0x000fe40000011605 */
.L_x_566:
[----:B------:R-:W-:Y:S05]  /*11be0*/  BSYNC B0 ;  /* 0x0000000000007941 */ /* 0x000fea0003800000 */
.L_x_564:
[----:B------:R-:W2:Y:S02]  /*11bf0*/  LDL R5, [R1+0x7c] ;  /* 0x00007c0001057983 */ /* 0x000ea40000100800 */
[----:B--2---:R-:W-:Y:S04]  /*11c00*/  IMAD.IADD R0, R0, 0x1, -R5 ;  /* 0x0000000100007824 */ /* 0x004fe800078e0a05 */
[----:B------:R-:W-:Y:S05]  /*11c10*/  IMAD R0, R4, c[0x0][0x32c], R0 ;  /* 0x0000cb0004007a24 */ /* 0x000fea00078e0200 */
[----:B------:R-:W-:Y:S02]  /*11c20*/  IMNMX R2, R2, R0, !PT ;  /* 0x0000000002027217 */ /* 0x000fe40007800200 */
[----:B------:R-:W-:Y:S04]  /*11c30*/  IADD3 R0, R0, c[0x0][0x32c], RZ ;  /* 0x0000cb0000007a10 */ /* 0x000fe80007ffe0ff */
[----:B------:R-:W-:Y:S02]  /*11c40*/  IMNMX R3, R3, R0, PT ;  /* 0x0000000003037217 */ /* 0x000fe40003800200 */
.L_x_563:
        /* <DEDUP_REMOVED lines=74> */
.L_x_670:
[----:B-12---:R-:W-:Y:S01]  /*120f0*/  FMNMX.FTZ R4, R4, R0, !PT ;  /* 0x0000000004047209 */ /* 0x006fe20007810000 */
[----:B------:R-:W-:-:S05]  /*12100*/  BRA.DIV ~URZ, `(.L_x_568) ;  /* 0x000096b27f007947 */ /* 0x000fca000b800000 */
[----:B------:R-:W1:Y:S02]  /*12110*/  SHFL.BFLY PT, R0, R4, 0x1, 0x1f ;  /* 0x0c201f0004007f89 */ /* 0x000e6400000e0000 */
[----:B-1----:R-:W-:Y:S02]  /*12120*/  FMNMX.FTZ R133, R4, R0, !PT ;  /* 0x0000000004857209 */ /* 0x002fe40007810000 */
[----:B------:R-:W1:Y:S02]  /*12130*/  SHFL.BFLY PT, R0, R5, 0x2, 0x1f ;  /* 0x0c401f0005007f89 */ /* 0x000e6400000e0000 */
[----:B-1----:R-:W-:Y:S05]  /*12140*/  FMNMX.FTZ R4, R5, R0, !PT ;  /* 0x0000000005047209 */ /* 0x002fea0007810000 */
[----:B------:R1:W2:Y:S02]  /*12150*/  SHFL.BFLY PT, R0, R4, 0x1, 0x1f ;  /* 0x0c201f0004007f89 */ /* 0x0002a400000e0000 */
.L_x_671:
        /* <DEDUP_REMOVED lines=346> */
[----:B------:R-:W-:Y:S01]  /*13700*/  STL [R1+0x5c], R2 ;  /* 0x00005c0201007387 */ /* 0x000fe20000100800 */
[C---:B----4-:R-:W-:Y:S03]  /*13710*/  HMMA.16816.F32.BF16 R116, R136.reuse, R140, R116 ;  /* 0x0000008c8874723c */ /* 0x050fe60000041874 */
[----:B---3--:R-:W-:Y:S02]  /*13720*/  ISETP.GT.AND P0, PT, R132, R134, PT ;  /* 0x000000868400720c */ /* 0x008fe40003f04270 */
[----:B------:R-:W-:Y:S03]  /*13730*/  MOV R132, R3 ;  /* 0x0000000300847202 */ /* 0x000fe60000000f00 */
[C---:B------:R-:W-:Y:S04]  /*13740*/  HMMA.16816.F32.BF16 R120, R136.reuse, R142, R120 ;  /* 0x0000008e8878723c */ /* 0x040fe80000041878 */
[----:B------:R-:W-:Y:S04]  /*13750*/  MOV R134, R133 ;  /* 0x0000008500867202 */ /* 0x000fe80000000f00 */
        /* <DEDUP_REMOVED lines=49> */
[----:B------:R-:W-:Y:S07]  /*13a70*/  @!UPT UIADD3 URZ, URZ, URZ, URZ ;  /* 0x0000003f3f3ff290 */ /* 0x000fee000fffe03f */
[----:B------:R-:W-:-:S11]  /*13a80*/  @P0 BRA `(.L_x_569) ;  /* 0xffffbfb000000947 */ /* 0x000fd6000383ffff */
.L_x_547:
[----:B------:R-:W-:Y:S05]  /*13a90*/  BRA.DIV ~URZ, `(.L_x_570) ;  /* 0x00007df27f007947 */ /* 0x000fea000b800000 */
[----:B------:R-:W2:Y:S04]  /*13aa0*/  LDL R2, [R1+0x60] ;  /* 0x0000600001027983 */ /* 0x000ea80000100800 */
[----:B--2---:R2:W3:Y:S02]  /*13ab0*/  SHFL.BFLY PT, R0, R2, 0x2, 0x1f ;  /* 0x0c401f0002007f89 */ /* 0x0044e400000e0000 */
.L_x_672:
[----:B--2---:R-:W2:Y:S02]  /*13ac0*/  LDL.LU R2, [R1+0x60] ;  /* 0x0000600001027983 */ /* 0x004ea40000300800 */
[----:B--23--:R-:W-:Y:S01]  /*13ad0*/  FADD.FTZ R5, R0, R2 ;  /* 0x0000000200057221 */ /* 0x00cfe20000010000 */
[----:B------:R-:W-:Y:S05]  /*13ae0*/  BRA.DIV ~URZ, `(.L_x_571) ;  /* 0x00007df27f007947 */ /* 0x000fea000b800000 */
[----:B------:R-:W2:Y:S04]  /*13af0*/  LDL.LU R2, [R1+0x5c] ;  /* 0x00005c0001027983 */ /* 0x000ea80000300800 */
[----:B--2---:R-:W2:Y:S02]  /*13b00*/  SHFL.BFLY PT, R0, R2, 0x2, 0x1f ;  /* 0x0c401f0002007f89 */ /* 0x004ea400000e0000 */
[----:B-12---:R-:W-:-:S02]  /*13b10*/  FADD.FTZ R4, R0, R2 ;  /* 0x0000000200047221 */ /* 0x006fc40000010000 */
[----:B------:R-:W1:Y:S04]  /*13b20*/  SHFL.BFLY PT, R0, R5, 0x1, 0x1f ;  /* 0x0c201f0005007f89 */ /* 0x000e6800000e0000 */
[----:B------:R2:W3:Y:S01]  /*13b30*/  SHFL.BFLY PT, R3, R4, 0x1, 0x1f ;  /* 0x0c201f0004037f89 */ /* 0x0004e200000e0000 */
[----:B-1----:R-:W-:-:S05]  /*13b40*/  FADD.FTZ R5, R5, R0 ;  /* 0x0000000005057221 */ /* 0x002fca0000010000 */
.L_x_673:
        /* <DEDUP_REMOVED lines=148> */
.L_x_478:
[----:B---3--:R3:W5:Y:S04]  /*14490*/  LDL R6, [R1+0xc0] ;  /* 0x0000c00001067983 */ /* 0x0087680000100800 */
[----:B------:R-:W4:Y:S01]  /*144a0*/  S2R R2, SR_TID.X ;  /* 0x0000000000027919 */ /* 0x000f220000002100 */
[----:B------:R-:W-:Y:S01]  /*144b0*/  BSSY B0, `(.L_x_572) ;  /* 0x0000011000007945 */ /* 0x000fe20003800000 */
[----:B----4-:R-:W-:-:S13]  /*144c0*/  LOP3.LUT P0, RZ, R2, 0xff, RZ, 0xc0, !PT ;  /* 0x000000ff02ff7812 */ /* 0x010fda000780c0ff */
[----:B------:R-:W-:Y:S05]  /*144d0*/  @P0 BRA `(.L_x_573) ;  /* 0x000000e000000947 */ /* 0x000fea0003800000 */
[----:B---3--:R-:W3:Y:S01]  /*144e0*/  S2R R2, SR_LANEID ;  /* 0x0000000000027919 */ /* 0x008ee20000000000 */
[----:B------:R-:W-:Y:S01]  /*144f0*/  VOTEU.ANY UR4, UPT, PT ;  /* 0x0000000000047886 */ /* 0x000fe200038e0100 */
[----:B------:R-:W-:Y:S01]  /*14500*/  IMAD.MOV.U32 R4, RZ, RZ, c[0x0][0x560] ;  /* 0x00015800ff047624 */ /* 0x000fe200078e00ff */
[----:B------:R-:W3:Y:S01]  /*14510*/  FLO.U32 R3, UR4 ;  /* 0x0000000400037d00 */ /* 0x000ee200080e0000 */
[----:B------:R-:W-:Y:S01]  /*14520*/  IMAD.MOV.U32 R5, RZ, RZ, c[0x0][0x564] ;  /* 0x00015900ff057624 */ /* 0x000fe200078e00ff */
[----:B---3--:R-:W-:-:S06]  /*14530*/  ISETP.EQ.U32.AND P0, PT, R3, R2, PT ;  /* 0x000000020300720c */ /* 0x008fcc0003f02070 */
[----:B------:R-:W3:Y:S07]  /*14540*/  POPC R2, UR4 ;  /* 0x0000000400027d09 */ /* 0x000eee0008000000 */
[----:B---3--:R3:W4:Y:S04]  /*14550*/  @P0 ATOMG.E.ADD.STRONG.GPU PT, R2, [R4.64], R2 ;  /* 0x00000002040209a8 */ /* 0x00872800081ee1c6 */
[----:B---3--:R-:W3:Y:S04]  /*14560*/  S2R R4, SR_LTMASK ;  /* 0x0000000000047919 */ /* 0x008ee80000003900 */
[----:B----4-:R3:W4:Y:S02]  /*14570*/  SHFL.IDX PT, R3, R2, R3, 0x1f ;  /* 0x00001f0302037589 */ /* 0x01072400000e0000 */
[----:B---3--:R-:W-:-:S06]  /*14580*/  LOP3.LUT R2, R4, UR4, RZ, 0xc0, !PT ;  /* 0x0000000404027c12 */ /* 0x008fcc000f8ec0ff */
[----:B------:R-:W4:Y:S02]  /*14590*/  POPC R2, R2 ;  /* 0x0000000200027309 */ /* 0x000f240000000000 */
[----:B----45:R-:W-:-:S05]  /*145a0*/  IADD3 R6, R3, c[0x0][0xc], R2 ;  /* 0x0000030003067a10 */ /* 0x030fca0007ffe002 */
[----:B------:R3:W-:Y:S02]  /*145b0*/  STL [R1+0xc0], R6 ;  /* 0x0000c00601007387 */ /* 0x0007e40000100800 */
.L_x_573:
[----:B---3--:R-:W-:Y:S05]  /*145c0*/  BSYNC B0 ;  /* 0x0000000000007941 */ /* 0x008fea0003800000 */
.L_x_572:
[----:B------:R-:W-:Y:S01]  /*145d0*/  PRMT R0, R0, 0x9910, RZ ;  /* 0x0000991000007816 */ /* 0x000fe200000000ff */
[----:B------:R-:W-:Y:S01]  /*145e0*/  BSSY B1, `(.L_x_574) ;  /* 0x000045a000017945 */ /* 0x000fe20003800000 */
[----:B-1---5:R-:W-:Y:S02]  /*145f0*/  IMAD.MOV.U32 R106, RZ, RZ, R6 ;  /* 0x000000ffff6a7224 */ /* 0x022fe400078e0006 */
[----:B------:R-:W-:-:S13]  /*14600*/  ISETP.NE.AND P0, PT, R0, RZ, PT ;  /* 0x000000ff0000720c */ /* 0x000fda0003f05270 */
[----:B------:R-:W-:Y:S05]  /*14610*/  @!P0 BRA `(.L_x_575) ;  /* 0x000035e000008947 */ /* 0x000fea0003800000 */
[----:B------:R-:W3:Y:S04]  /*14620*/  LDL R10, [R1+0xd4] ;  /* 0x0000d400010a7983 */ /* 0x000ee80000100800 */
[----:B------:R-:W4:Y:S04]  /*14630*/  LDL R8, [R1+0xd8] ;  /* 0x0000d80001087983 */ /* 0x000f280000100800 */
[----:B--2---:R-:W2:Y:S04]  /*14640*/  LDL R6, [R1+0xe0] ;  /* 0x0000e00001067983 */ /* 0x004ea80000100800 */
[----:B------:R-:W2:Y:S04]  /*14650*/  LDL R9, [R1+0xdc] ;  /* 0x0000dc0001097983 */ /* 0x000ea80000100800 */
[----:B------:R-:W2:Y:S04]  /*14660*/  LDL R7, [R1+0xf0] ;  /* 0x0000f00001077983 */ /* 0x000ea80000100800 */
[----:B------:R-:W2:Y:S04]  /*14670*/  LDL R5, [R1+0xe8] ;  /* 0x0000e80001057983 */ /* 0x000ea80000100800 */
[----:B------:R-:W2:Y:S04]  /*14680*/  LDL R4, [R1+0xec] ;  /* 0x0000ec0001047983 */ /* 0x000ea80000100800 */
[----:B------:R-:W2:Y:S01]  /*14690*/  LDL R3, [R1+0xe4] ;  /* 0x0000e40001037983 */ /* 0x000ea20000100800 */
[----:B------:R-:W-:Y:S01]  /*146a0*/  WARPSYNC 0xffffffff ;  /* 0xffffffff00007948 */ /* 0x000fe20003800000 */
[----:B------:R-:W-:-:S02]  /*146b0*/  F2FP.BF16.PACK_AB R2, R23, R22 ;  /* 0x000000161702723e */ /* 0x000fc400000010ff */
[----:B------:R-:W-:Y:S01]  /*146c0*/  BAR.SYNC.DEFER_BLOCKING 0x1, 0x100 ;  /* 0x0044000000007b1d */ /* 0x000fe20000010000 */
[----:B------:R-:W-:-:S05]  /*146d0*/  F2FP.BF16.PACK_AB R0, R117, R116 ;  /* 0x000000747500723e */ /* 0x000fca00000010ff */
[----:B---3--:R1:W-:Y:S04]  /*146e0*/  STS [R10], R2 ;  /* 0x000000020a007388 */ /* 0x0083e80000000800 */
[----:B------:R3:W-:Y:S01]  /*146f0*/  STS [R10+0x400], R0 ;  /* 0x000400000a007388 */ /* 0x0007e20000000800 */
[----:B-1----:R-:W-:Y:S02]  /*14700*/  F2FP.BF16.PACK_AB R2, R25, R24 ;  /* 0x000000181902723e */ /* 0x002fe400000010ff */
[----:B---3--:R-:W-:-:S03]  /*14710*/  F2FP.BF16.PACK_AB R0, R155, R154 ;  /* 0x0000009a9b00723e */ /* 0x008fc600000010ff */
[----:B----4-:R1:W-:Y:S04]  /*14720*/  STS [R8], R2 ;  /* 0x0000000208007388 */ /* 0x0103e80000000800 */
[----:B------:R3:W-:Y:S01]  /*14730*/  STS [R8+0x400], R0 ;  /* 0x0004000008007388 */ /* 0x0007e20000000800 */
[----:B-1----:R-:W-:Y:S02]  /*14740*/  F2FP.BF16.PACK_AB R2, R27, R26 ;  /* 0x0000001a1b02723e */ /* 0x002fe400000010ff */
[----:B---3--:R-:W-:-:S03]  /*14750*/  F2FP.BF16.PACK_AB R0, R125, R124 ;  /* 0x0000007c7d00723e */ /* 0x008fc600000010ff */
[----:B--2---:R1:W-:Y:S04]  /*14760*/  STS [R6], R2 ;  /* 0x0000000206007388 */ /* 0x0043e80000000800 */
        /* <DEDUP_REMOVED lines=93> */
[----:B-1----:R-:W2:Y:S01]  /*14d40*/  LDL R8, [R1+0xcc] ;  /* 0x0000cc0001087983 */ /* 0x002ea20000100800 */
        /* <DEDUP_REMOVED lines=8> */
[----:B------:R-:W-:Y:S02]  /*14dd0*/  ISETP.NE.U32.AND P0, PT, RZ, c[0x0][0x508], PT ;  /* 0x00014200ff007a0c */ /* 0x000fe40003f05070 */
[----:B------:R-:W-:Y:S01]  /*14de0*/  ISETP.NE.U32.AND P2, PT, RZ, c[0x0][0x500], PT ;  /* 0x00014000ff007a0c */ /* 0x000fe20003f45070 */
[----:B------:R-:W-:Y:S01]  /*14df0*/  IMAD.MOV.U32 R14, RZ, RZ, c[0x0][0x388] ;  /* 0x0000e200ff0e7624 */ /* 0x000fe200078e00ff */
[----:B------:R-:W4:Y:S01]  /*14e00*/  LDL.LU R6, [R1+0xf4] ;  /* 0x0000f40001067983 */ /* 0x000f220000300800 */
[----:B------:R-:W-:-:S02]  /*14e10*/  ISETP.NE.AND.EX P1, PT, RZ, c[0x0][0x50c], PT, P0 ;  /* 0x00014300ff007a0c */ /* 0x000fc40003f25300 */
        /* <DEDUP_REMOVED lines=15> */
[----:B------:R-:W-:Y:S01]  /*14f10*/  STS [R3+0xc000], R2 ;  /* 0x00c0000203007388 */ /* 0x000fe20000000800 */
[----:B------:R-:W-:-:S03]  /*14f20*/  IMAD.MOV.U32 R4, RZ, RZ, 0x4 ;  /* 0x00000004ff047424 */ /* 0x000fc600078e00ff */
[----:B------:R2:W-:Y:S02]  /*14f30*/  STS [R3+0xc400], R0 ;  /* 0x00c4000003007388 */ /* 0x0005e40000000800 */
[CC--:B--2---:R-:W-:Y:S02]  /*14f40*/  @P1 IMAD.WIDE R2, R8.reuse, R4.reuse, c[0x0][0x508] ;  /* 0x0001420008021625 */ /* 0x0c4fe400078e0204 */
[----:B------:R-:W-:Y:S02]  /*14f50*/  BAR.SYNC.DEFER_BLOCKING 0x1, 0x100 ;  /* 0x0044000000007b1d */ /* 0x000fe40000010000 */
[----:B------:R-:W-:-:S04]  /*14f60*/  IMAD.WIDE R4, R8, R4, c[0x0][0x500] ;  /* 0x0001400008047625 */ /* 0x000fc800078e0204 */
[----:B------:R1:W5:Y:S02]  /*14f70*/  @P1 LDG.E R14, [R2.64] ;  /* 0x00000006020e1981 */ /* 0x000364000c1e1900 */
[----:B-1----:R-:W-:-:S06]  /*14f80*/  IMAD.MOV.U32 R2, RZ, RZ, RZ ;  /* 0x000000ffff027224 */ /* 0x002fcc00078e00ff */
        /* <DEDUP_REMOVED lines=8> */
.L_x_576:
[----:B-1----:R-:W2:Y:S04]  /*15010*/  LDL.LU R4, [R1+0xc8] ;  /* 0x0000c80001047983 */ /* 0x002ea80000300800 */
[----:B------:R-:W3:Y:S04]  /*15020*/  LDL R110, [R1+0x100] ;  /* 0x00010000016e7983 */ /* 0x000ee80000100800 */
[----:B------:R-:W4:Y:S04]  /*15030*/  LDL R107, [R1+0xb4] ;  /* 0x0000b400016b7983 */ /* 0x000f280000100800 */
[----:B------:R-:W4:Y:S01]  /*15040*/  LDL R19, [R1+0xb0] ;  /* 0x0000b00001137983 */ /* 0x000f220000100800 */
[----:B------:R-:W-:Y:S01]  /*15050*/  IMAD.MOV.U32 R13, RZ, RZ, 0x368 ;  /* 0x00000368ff0d7424 */ /* 0x000fe200078e00ff */
[----:B------:R-:W-:-:S02]  /*15060*/  ISETP.GT.AND P2, PT, R3, 0x1, PT ;  /* 0x000000010300780c */ /* 0x000fc40003f44270 */
[----:B------:R-:W-:Y:S02]  /*15070*/  ISETP.NE.U32.AND P0, PT, RZ, c[0x0][0x500], PT ;  /* 0x00014000ff007a0c */ /* 0x000fe40003f05070 */
[----:B------:R-:W-:Y:S02]  /*15080*/  SEL R13, R13, 0x328, P2 ;  /* 0x000003280d0d7807 */ /* 0x000fe40001000000 */
[----:B------:R-:W-:Y:S02]  /*15090*/  ISETP.NE.AND.EX P0, PT, RZ, c[0x0][0x504], PT, P0 ;  /* 0x00014100ff007a0c */ /* 0x000fe40003f05300 */
[----:B------:R-:W1:Y:S01]  /*150a0*/  LDC.64 R6, c[0x0][R13+0x170] ;  /* 0x00005c000d067b82 */ /* 0x000e620000000a00 */
[----:B------:R-:W-:Y:S02]  /*150b0*/  SHF.R.S32.HI R3, RZ, 0x1f, R8 ;  /* 0x0000001fff037819 */ /* 0x000fe40000011408 */
[----:B------:R-:W-:-:S05]  /*150c0*/  SEL R0, R8, RZ, !P0 ;  /* 0x000000ff08007207 */ /* 0x000fca0004000000 */
[----:B------:R-:W1:Y:S08]  /*150d0*/  LDC.64 R10, c[0x0][R13+0x168] ;  /* 0x00005a000d0a7b82 */ /* 0x000e700000000a00 */
[----:B------:R-:W1:Y:S01]  /*150e0*/  LDC.64 R16, c[0x0][R13+0x178] ;  /* 0x00005e000d107b82 */ /* 0x000e620000000a00 */
[----:B--2---:R-:W-:Y:S02]  /*150f0*/  LOP3.LUT R8, R4, 0xffff, RZ, 0xc0, !PT ;  /* 0x0000ffff04087812 */ /* 0x004fe400078ec0ff */
[----:B------:R-:W-:Y:S01]  /*15100*/  SEL R4, R3, RZ, !P0 ;  /* 0x000000ff03047207 */ /* 0x000fe20004000000 */
[----:B-1----:R-:W-:-:S04]  /*15110*/  IMAD R3, R7, R0, RZ ;  /* 0x0000000007037224 */ /* 0x002fc800078e02ff */
[C---:B------:R-:W-:Y:S02]  /*15120*/  IMAD R9, R6.reuse, R4, R3 ;  /* 0x0000000406097224 */ /* 0x040fe400078e0203 */
[----:B------:R-:W-:-:S04]  /*15130*/  IMAD.WIDE.U32 R4, R6, R0, RZ ;  /* 0x0000000006047225 */ /* 0x000fc800078e00ff */
[----:B------:R-:W-:-:S04]  /*15140*/  IMAD.WIDE.U32 R6, R10, R8, RZ ;  /* 0x000000080a067225 */ /* 0x000fc800078e00ff */
[----:B------:R-:W-:Y:S01]  /*15150*/  IMAD R3, R11, R8, RZ ;  /* 0x000000080b037224 */ /* 0x000fe200078e02ff */
[--C-:B-----5:R-:W-:Y:S01]  /*15160*/  IADD3 R12, P1, P0, R4, R6, R2.reuse ;  /* 0x00000006040c7210 */ /* 0x120fe2000783e002 */
[----:B------:R-:W-:Y:S01]  /*15170*/  IMAD.IADD R9, R5, 0x1, R9 ;  /* 0x0000000105097824 */ /* 0x000fe200078e0209 */
[----:B------:R-:W-:Y:S01]  /*15180*/  SHF.R.S32.HI R11, RZ, 0x1f, R2 ;  /* 0x0000001fff0b7819 */ /* 0x000fe20000011402 */
[----:B------:R-:W-:Y:S02]  /*15190*/  IMAD.IADD R6, R7, 0x1, R3 ;  /* 0x0000000107067824 */ /* 0x000fe400078e0203 */
[----:B------:R-:W-:-:S03]  /*151a0*/  IMAD.MOV.U32 R3, RZ, RZ, c[0x0][0x4e8] ;  /* 0x00013a00ff037624 */ /* 0x000fc600078e00ff */
[----:B------:R-:W-:Y:S01]  /*151b0*/  IADD3.X R10, R9, R6, R11, P1, P0 ;  /* 0x00000006090a7210 */ /* 0x000fe20000fe040b */
[----:B----4-:R-:W-:Y:S01]  /*151c0*/  IMAD.IADD R9, R107, 0x1, R19 ;  /* 0x000000016b097824 */ /* 0x010fe200078e0213 */
[----:B------:R-:W-:Y:S02]  /*151d0*/  ISETP.NE.AND P3, PT, R3, 0x1, PT ;  /* 0x000000010300780c */ /* 0x000fe40003f65270 */
[----:B---3--:R-:W-:-:S05]  /*151e0*/  SEL R3, R110, RZ, P2 ;  /* 0x000000ff6e037207 */ /* 0x008fca0001000000 */
[-C--:B------:R-:W-:Y:S02]  /*151f0*/  IMAD.WIDE.U32 R4, R16, R3.reuse, RZ ;  /* 0x0000000310047225 */ /* 0x080fe400078e00ff */
[----:B------:R-:W2:Y:S02]  /*15200*/  LDL R16, [R1+0x1fc] ;  /* 0x0001fc0001107983 */ /* 0x000ea40000100800 */
[----:B------:R-:W-:Y:S02]  /*15210*/  IMAD R7, R17, R3, RZ ;  /* 0x0000000311077224 */ /* 0x000fe400078e02ff */
[----:B------:R-:W-:-:S04]  /*15220*/  @P3 IMAD.HI.U32 R6, R9, c[0x0][0x4ec], RZ ;  /* 0x00013b0009063a27 */ /* 0x000fc800078e00ff */
[----:B------:R-:W-:Y:S01]  /*15230*/  IMAD.MOV.U32 R3, RZ, RZ, R9 ;  /* 0x000000ffff037224 */ /* 0x000fe200078e0009 */
[----:B------:R-:W-:-:S04]  /*15240*/  @P3 SHF.R.U32.HI R3, RZ, c[0x0][0x4f0], R6 ;  /* 0x00013c00ff033a19 */ /* 0x000fc80000011606 */
[----:B------:R-:W-:Y:S02]  /*15250*/  IADD3 R4, P1, P0, R3, R12, R4 ;  /* 0x0000000c03047210 */ /* 0x000fe4000783e004 */
[----:B------:R-:W1:Y:S01]  /*15260*/  LDC.64 R12, c[0x0][R13+0x160] ;  /* 0x000058000d0c7b82 */ /* 0x000e620000000a00 */
[----:B------:R-:W3:Y:S01]  /*15270*/  S2R R110, SR_TID.X ;  /* 0x00000000006e7919 */ /* 0x000ee20000002100 */
[----:B------:R-:W-:Y:S01]  /*15280*/  IMAD.IADD R7, R5, 0x1, R7 ;  /* 0x0000000105077824 */ /* 0x000fe200078e0207 */
[--C-:B------:R-:W-:Y:S01]  /*15290*/  SHF.R.S32.HI R5, RZ, 0x1f, R3.reuse ;  /* 0x0000001fff057819 */ /* 0x100fe20000011403 */
[----:B------:R-:W-:-:S03]  /*152a0*/  IMAD.MOV R3, RZ, RZ, -R3 ;  /* 0x000000ffff037224 */ /* 0x000fc600078e0a03 */
[----:B------:R-:W-:Y:S01]  /*152b0*/  IADD3.X R5, R5, R10, R7, P1, P0 ;  /* 0x0000000a05057210 */ /* 0x000fe20000fe0407 */
[----:B------:R-:W-:-:S05]  /*152c0*/  IMAD R3, R3, c[0x0][0x4e8], R9 ;  /* 0x00013a0003037a24 */ /* 0x000fca00078e0209 */
[----:B------:R-:W-:Y:S02]  /*152d0*/  SHF.R.S32.HI R7, RZ, 0x1f, R3 ;  /* 0x0000001fff077819 */ /* 0x000fe40000011403 */
[----:B---3--:R-:W-:-:S04]  /*152e0*/  SHF.R.S32.HI R107, RZ, 0x1f, R110 ;  /* 0x0000001fff6b7819 */ /* 0x008fc8000001146e */
[----:B------:R-:W-:Y:S01]  /*152f0*/  LEA.HI R107, R107, R110, RZ, 0x5 ;  /* 0x0000006e6b6b7211 */ /* 0x000fe200078f28ff */
[-C--:B-1----:R-:W-:Y:S02]  /*15300*/  IMAD R6, R13, R3.reuse, RZ ;  /* 0x000000030d067224 */ /* 0x082fe400078e02ff */
[----:B------:R-:W-:-:S04]  /*15310*/  IMAD.WIDE.U32 R4, R12, R3, R4 ;  /* 0x000000030c047225 */ /* 0x000fc800078e0004 */
[----:B------:R-:W-:Y:S02]  /*15320*/  IMAD.MOV.U32 R3, RZ, RZ, c[0x0][0x4a8] ;  /* 0x00012a00ff037624 */ /* 0x000fe400078e00ff */
[----:B------:R-:W-:Y:S02]  /*15330*/  IMAD R6, R12, R7, R6 ;  /* 0x000000070c067224 */ /* 0x000fe400078e0206 */
[----:B------:R-:W-:Y:S01]  /*15340*/  IMAD.MOV.U32 R7, RZ, RZ, c[0x0][0x4ac] ;  /* 0x00012b00ff077624 */ /* 0x000fe200078e00ff */
[----:B------:R-:W-:Y:S01]  /*15350*/  SEL R3, R3, c[0x0][0x450], P2 ;  /* 0x0001140003037a07 */ /* 0x000fe20001000000 */
[----:B------:R-:W-:-:S03]  /*15360*/  IMAD.IADD R5, R5, 0x1, R6 ;  /* 0x0000000105057824 */ /* 0x000fc600078e0206 */
[----:B------:R-:W-:Y:S02]  /*15370*/  SEL R7, R7, c[0x0][0x454], P2 ;  /* 0x0001150007077a07 */ /* 0x000fe40001000000 */
[C---:B------:R-:W-:Y:S02]  /*15380*/  LEA R3, P0, R4.reuse, R3, 0x2 ;  /* 0x0000000304037211 */ /* 0x040fe400078010ff */
[----:B------:R-:W-:Y:S02]  /*15390*/  LOP3.LUT R107, R107, 0xffffffe0, RZ, 0xc0, !PT ;  /* 0xffffffe06b6b7812 */ /* 0x000fe400078ec0ff */
[----:B------:R-:W-:Y:S01]  /*153a0*/  LEA.HI.X R5, R4, R7, R5, 0x2, P0 ;  /* 0x0000000704057211 */ /* 0x000fe200000f1405 */
[----:B------:R-:W-:Y:S02]  /*153b0*/  SHFL.IDX PT, R6, R3, RZ, 0x1c1f ;  /* 0x001c1fff03067589 */ /* 0x000fe400000e0000 */
[----:B------:R-:W-:Y:S02]  /*153c0*/  IMAD.IADD R107, R110, 0x1, -R107 ;  /* 0x000000016e6b7824 */ /* 0x000fe400078e0a6b */
[----:B------:R-:W1:Y:S01]  /*153d0*/  SHFL.IDX PT, R7, R5, RZ, 0x1c1f ;  /* 0x001c1fff05077589 */ /* 0x000e6200000e0000 */
[----:B------:R-:W-:-:S03]  /*153e0*/  IMAD R13, R14, c[0x0][0x4e8], RZ ;  /* 0x00013a000e0d7a24 */ /* 0x000fc600078e02ff */
[----:B------:R2:W-:Y:S01]  /*153f0*/  SHFL.IDX PT, R4, R3, 0x1, 0x1c1f ;  /* 0x003c1f0003047f89 */ /* 0x0005e200000e0000 */
[----:B------:R-:W-:-:S03]  /*15400*/  LOP3.LUT P0, RZ, R107, 0x3, RZ, 0xc0, !PT ;  /* 0x000000036bff7812 */ /* 0x000fc6000780c0ff */
[----:B------:R-:W3:Y:S01]  /*15410*/  SHFL.IDX PT, R5, R5, 0x1, 0x1c1f ;  /* 0x003c1f0005057f89 */ /* 0x000ee200000e0000 */
[----:B--2---:R-:W-:-:S05]  /*15420*/  IMAD.IADD R3, R16, 0x1, R19 ;  /* 0x0000000110037824 */ /* 0x004fca00078e0213 */
[C---:B------:R-:W-:Y:S02]  /*15430*/  IADD3 R10, R3.reuse, 0x8, RZ ;  /* 0x00000008030a7810 */ /* 0x040fe40007ffe0ff */
[-C--:B------:R-:W-:Y:S02]  /*15440*/  ISETP.GE.OR P1, PT, R3, R13.reuse, P0 ;  /* 0x0000000d0300720c */ /* 0x080fe40000726670 */
[----:B------:R-:W-:-:S11]  /*15450*/  ISETP.GE.OR P0, PT, R10, R13, P0 ;  /* 0x0000000d0a00720c */ /* 0x000fd60000706670 */
[----:B-1----:R1:W-:Y:S01]  /*15460*/  @!P1 ST.E [R6.64], R15 ;  /* 0x0000000f06009985 */ /* 0x0023e2000c101906 */
[----:B------:R-:W-:-:S03]  /*15470*/  ISETP.GE.AND P1, PT, R10, R13, PT ;  /* 0x0000000d0a00720c */ /* 0x000fc60003f26270 */
[----:B---3--:R1:W-:Y:S01]  /*15480*/  @!P0 ST.E [R4.64], R18 ;  /* 0x0000001204008985 */ /* 0x0083e2000c101906 */
[----:B------:R-:W-:Y:S02]  /*15490*/  ISETP.GE.AND P0, PT, R3, R13, PT ;  /* 0x0000000d0300720c */ /* 0x000fe40003f06270 */
[----:B------:R-:W-:Y:S01]  /*154a0*/  P2R R14, PR, RZ, 0x2 ;  /* 0x00000002ff0e7803 */ /* 0x000fe20000000000 */
[----:B------:R-:W-:Y:S05]  /*154b0*/  @P2 BRA `(.L_x_577) ;  /* 0x00000b7000002947 */ /* 0x000fea0003800000 */
[----:B------:R-:W2:Y:S04]  /*154c0*/  LDL R16, [R1+0x178] ;  /* 0x0001780001107983 */ /* 0x000ea80000100800 */
[----:B------:R-:W3:Y:S01]  /*154d0*/  LDL R107, [R1+0x1c] ;  /* 0x00001c00016b7983 */ /* 0x000ee20000100800 */
[----:B------:R-:W-:Y:S01]  /*154e0*/  IMAD R11, R11, c[0x0][0x3a0], RZ ;  /* 0x0000e8000b0b7a24 */ /* 0x000fe200078e02ff */
[----:B-1----:R-:W-:Y:S01]  /*154f0*/  SHF.R.S32.HI R7, RZ, 0x1f, R0 ;  /* 0x0000001fff077819 */ /* 0x002fe20000011400 */
[----:B------:R-:W-:-:S04]  /*15500*/  IMAD.WIDE.U32 R4, R2, c[0x0][0x3a0], RZ ;  /* 0x0000e80002047a25 */ /* 0x000fc800078e00ff */
[----:B------:R-:W-:-:S05]  /*15510*/  IMAD R2, R2, c[0x0][0x3a4], R11 ;  /* 0x0000e90002027a24 */ /* 0x000fca00078e020b */
[----:B------:R-:W-:Y:S02]  /*15520*/  IADD3 R3, R5, R2, RZ ;  /* 0x0000000205037210 */ /* 0x000fe40007ffe0ff */
[----:B------:R-:W-:-:S05]  /*15530*/  MOV R2, R4 ;  /* 0x0000000400027202 */ /* 0x000fca0000000f00 */
[----:B------:R-:W-:-:S04]  /*15540*/  IMAD.WIDE.U32 R4, R8, c[0x0][0x3e8], R2 ;  /* 0x0000fa0008047a25 */ /* 0x000fc800078e0002 */
[----:B------:R-:W-:Y:S02]  /*15550*/  IMAD R3, R7, c[0x0][0x3f0], RZ ;  /* 0x0000fc0007037a24 */ /* 0x000fe400078e02ff */
[----:B------:R-:W-:-:S04]  /*15560*/  IMAD R5, R8, c[0x0][0x3ec], R5 ;  /* 0x0000fb0008057a24 */ /* 0x000fc800078e0205 */
[----:B------:R-:W-:Y:S01]  /*15570*/  IMAD.WIDE.U32 R4, R0, c[0x0][0x3f0], R4 ;  /* 0x0000fc0000047a25 */ /* 0x000fe200078e0004 */
[----:B--2---:R-:W-:Y:S01]  /*15580*/  IADD3 R6, R16, R19, RZ ;  /* 0x0000001310067210 */ /* 0x004fe20007ffe0ff */
[----:B---3--:R1:W2:Y:S04]  /*15590*/  LDS.128 R28, [R107+0x80] ;  /* 0x000080006b1c7984 */ /* 0x0082a80000000c00 */
[----:B------:R-:W-:Y:S01]  /*155a0*/  @P3 IMAD.HI.U32 R7, R6, c[0x0][0x4ec], RZ ;  /* 0x00013b0006073a27 */ /* 0x000fe200078e00ff */
[----:B------:R-:W-:Y:S01]  /*155b0*/  MOV R2, R6 ;  /* 0x0000000600027202 */ /* 0x000fe20000000f00 */
[----:B------:R1:W3:Y:S03]  /*155c0*/  LDS.128 R44, [R107+0x1080] ;  /* 0x001080006b2c7984 */ /* 0x0002e60000000c00 */
[----:B------:R-:W-:Y:S01]  /*155d0*/  @P3 SHF.R.U32.HI R2, RZ, c[0x0][0x4f0], R7 ;  /* 0x00013c00ff023a19 */ /* 0x000fe20000011607 */
[----:B------:R-:W-:Y:S01]  /*155e0*/  IMAD R7, R0, c[0x0][0x3f4], R3 ;  /* 0x0000fd0000077a24 */ /* 0x000fe200078e0203 */
[----:B------:R1:W4:Y:S02]  /*155f0*/  LDS.128 R60, [R107+0x2080] ;  /* 0x002080006b3c7984 */ /* 0x0003240000000c00 */
[----:B------:R-:W-:-:S02]  /*15600*/  SHF.R.S32.HI R3, RZ, 0x1f, R2 ;  /* 0x0000001fff037819 */ /* 0x000fc40000011402 */
[----:B------:R1:W1:Y:S01]  /*15610*/  LDS.128 R72, [R107+0x3080] ;  /* 0x003080006b487984 */ /* 0x0002620000000c00 */
[----:B------:R-:W-:Y:S02]  /*15620*/  IADD3 R0, -R2, RZ, RZ ;  /* 0x000000ff02007210 */ /* 0x000fe40007ffe1ff */
[----:B------:R-:W-:Y:S01]  /*15630*/  IADD3 R5, R5, R7, RZ ;  /* 0x0000000705057210 */ /* 0x000fe20007ffe0ff */
[----:B------:R1:W1:Y:S01]  /*15640*/  LDS.128 R24, [R107+0x4080] ;  /* 0x004080006b187984 */ /* 0x0002620000000c00 */
[----:B------:R-:W-:Y:S02]  /*15650*/  IMAD R3, R3, c[0x0][0x3e0], RZ ;  /* 0x0000f80003037a24 */ /* 0x000fe400078e02ff */
[----:B------:R-:W-:Y:S01]  /*15660*/  IMAD R0, R0, c[0x0][0x4e8], R6 ;  /* 0x00013a0000007a24 */ /* 0x000fe200078e0206 */
[----:B------:R1:W1:Y:S01]  /*15670*/  LDS.128 R40, [R107+0x5080] ;  /* 0x005080006b287984 */ /* 0x0002620000000c00 */
[C---:B------:R-:W-:Y:S02]  /*15680*/  IMAD R6, R2.reuse, c[0x0][0x3e4], R3 ;  /* 0x0000f90002067a24 */ /* 0x040fe400078e0203 */
[----:B------:R-:W-:Y:S01]  /*15690*/  IMAD.WIDE.U32 R2, R2, c[0x0][0x3e0], R4 ;  /* 0x0000f80002027a25 */ /* 0x000fe200078e0004 */
[----:B------:R1:W1:Y:S01]  /*156a0*/  LDS.128 R56, [R107+0x6080] ;  /* 0x006080006b387984 */ /* 0x0002620000000c00 */
[----:B------:R-:W-:-:S03]  /*156b0*/  SHF.R.S32.HI R4, RZ, 0x1f, R0 ;  /* 0x0000001fff047819 */ /* 0x000fc60000011400 */
[----:B------:R1:W1:Y:S01]  /*156c0*/  LDS.128 R68, [R107+0x7080] ;  /* 0x007080006b447984 */ /* 0x0002620000000c00 */
[----:B------:R-:W-:Y:S01]  /*156d0*/  IADD3 R3, R3, R6, RZ ;  /* 0x0000000603037210 */ /* 0x000fe20007ffe0ff */
[----:B------:R-:W-:Y:S02]  /*156e0*/  IMAD R4, R4, c[0x0][0x3d8], RZ ;  /* 0x0000f60004047a24 */ /* 0x000fe400078e02ff */
[----:B------:R1:W1:Y:S02]  /*156f0*/  LDS.128 R20, [R107+0x8080] ;  /* 0x008080006b147984 */ /* 0x0002640000000c00 */
[C---:B------:R-:W-:Y:S02]  /*15700*/  IMAD.WIDE.U32 R2, R0.reuse, c[0x0][0x3d8], R2 ;  /* 0x0000f60000027a25 */ /* 0x040fe400078e0002 */
[----:B------:R1:W1:Y:S02]  /*15710*/  LDS.128 R36, [R107+0x9080] ;  /* 0x009080006b247984 */ /* 0x0002640000000c00 */
[----:B------:R-:W-:Y:S01]  /*15720*/  IMAD R0, R0, c[0x0][0x3dc], R4 ;  /* 0x0000f70000007a24 */ /* 0x000fe200078e0204 */
[C---:B------:R-:W-:Y:S01]  /*15730*/  LEA R14, P0, R2.reuse, c[0x0][0x380], 0x1 ;  /* 0x0000e000020e7a11 */ /* 0x040fe200078008ff */
[----:B------:R1:W1:Y:S03]  /*15740*/  LDS.128 R52, [R107+0xa080] ;  /* 0x00a080006b347984 */ /* 0x0002660000000c00 */
[----:B------:R-:W-:Y:S01]  /*15750*/  IADD3 R0, R3, R0, RZ ;  /* 0x0000000003007210 */ /* 0x000fe20007ffe0ff */
[----:B------:R1:W1:Y:S03]  /*15760*/  LDS.128 R64, [R107+0xb080] ;  /* 0x00b080006b407984 */ /* 0x0002660000000c00 */
[----:B------:R-:W-:Y:S01]  /*15770*/  LEA.HI.X R5, R2, c[0x0][0x384], R0, 0x1, P0 ;  /* 0x0000e10002057a11 */ /* 0x000fe200000f0c00 */
[----:B------:R1:W1:Y:S04]  /*15780*/  LDS.128 R16, [R107+0xc080] ;  /* 0x00c080006b107984 */ /* 0x0002680000000c00 */
[----:B------:R1:W1:Y:S04]  /*15790*/  LDS.128 R32, [R107+0xd080] ;  /* 0x00d080006b207984 */ /* 0x0002680000000c00 */
[----:B------:R1:W1:Y:S04]  /*157a0*/  LDS.128 R48, [R107+0xe080] ;  /* 0x00e080006b307984 */ /* 0x0002680000000c00 */
[----:B------:R1:W1:Y:S01]  /*157b0*/  LDS.128 R76, [R107+0xf080] ;  /* 0x00f080006b4c7984 */ /* 0x0002620000000c00 */
[----:B------:R-:W-:Y:S05]  /*157c0*/  BRA.DIV ~URZ, `(.L_x_578) ;  /* 0x000062127f007947 */ /* 0x000fea000b800000 */
[----:B--234-:R2:W3:Y:S02]  /*157d0*/  SHFL.IDX PT, R4, R5, RZ, 0x181f ;  /* 0x00181fff05047589 */ /* 0x01c4e400000e0000 */
.L_x_674:
[----:B------:R-:W-:Y:S05]  /*157e0*/  BRA.DIV ~URZ, `(.L_x_579) ;  /* 0x000062827f007947 */ /* 0x000fea000b800000 */
[----:B------:R4:W2:Y:S02]  /*157f0*/  SHFL.IDX PT, R0, R14, RZ, 0x181f ;  /* 0x00181fff0e007589 */ /* 0x0008a400000e0000 */
.L_x_675:
[----:B------:R-:W5:Y:S04]  /*15800*/  LDL.LU R3, [R1+0xb0] ;  /* 0x0000b00001037983 */ /* 0x000f680000300800 */
[----:B------:R-:W4:Y:S02]  /*15810*/  S2R R6, SR_TID.X ;  /* 0x0000000000067919 */ /* 0x000f240000002100 */
[----:B----4-:R-:W-:-:S04]  /*15820*/  SHF.R.S32.HI R2, RZ, 0x1f, R6 ;  /* 0x0000001fff027819 */ /* 0x010fc80000011406 */
[----:B------:R-:W-:-:S04]  /*15830*/  LEA.HI R2, R2, R6, RZ, 0x3 ;  /* 0x0000000602027211 */ /* 0x000fc800078f18ff */
[----:B------:R-:W-:Y:S01]  /*15840*/  SHF.R.S32.HI R2, RZ, 0x3, R2 ;  /* 0x00000003ff027819 */ /* 0x000fe20000011402 */
[----:B------:R-:W-:Y:S04]  /*15850*/  BSSY B0, `(.L_x_580) ;  /* 0x000001c000007945 */ /* 0x000fe80003800000 */
[----:B-----5:R-:W-:-:S05]  /*15860*/  IMAD.IADD R12, R2, 0x1, R3 ;  /* 0x00000001020c7824 */ /* 0x020fca00078e0203 */
[----:B------:R-:W-:-:S13]  /*15870*/  ISETP.GE.AND P0, PT, R12, R13, PT ;  /* 0x0000000d0c00720c */ /* 0x000fda0003f06270 */
[----:B------:R-:W-:Y:S05]  /*15880*/  @P0 BRA `(.L_x_581) ;  /* 0x0000018000000947 */ /* 0x000fea0003800000 */
[----:B------:R-:W4:Y:S04]  /*15890*/  LDL R2, [R1+0x40] ;  /* 0x0000400001027983 */ /* 0x000f280000100800 */
[----:B------:R-:W5:Y:S04]  /*158a0*/  LDL R83, [R1+0x68] ;  /* 0x0000680001537983 */ /* 0x000f680000100800 */
[----:B---3--:R-:W3:Y:S04]  /*158b0*/  LDL R81, [R1+0x64] ;  /* 0x0000640001517983 */ /* 0x008ee80000100800 */
[----:B--2---:R-:W2:Y:S04]  /*158c0*/  LDL R15, [R1+0x6c] ;  /* 0x00006c00010f7983 */ /* 0x004ea80000100800 */
[----:B------:R-:W2:Y:S04]  /*158d0*/  LDL R3, [R1+0x20c] ;  /* 0x00020c0001037983 */ /* 0x000ea80000100800 */
[----:B------:R-:W2:Y:S04]  /*158e0*/  LDL R84, [R1+0x208] ;  /* 0x0002080001547983 */ /* 0x000ea80000100800 */
[----:B------:R-:W2:Y:S04]  /*158f0*/  LDL R82, [R1+0x204] ;  /* 0x0002040001527983 */ /* 0x000ea80000100800 */
[----:B------:R-:W2:Y:S01]  /*15900*/  LDL R80, [R1+0x200] ;  /* 0x0002000001507983 */ /* 0x000ea20000100800 */
[----:B----4-:R-:W-:-:S02]  /*15910*/  ISETP.GE.AND P3, PT, R2, c[0x0][0x3c8], PT ;  /* 0x0000f20002007a0c */ /* 0x010fc40003f66270 */
[----:B-----5:R-:W-:Y:S02]  /*15920*/  ISETP.GE.AND P2, PT, R83, c[0x0][0x3c8], PT ;  /* 0x0000f20053007a0c */ /* 0x020fe40003f46270 */
[----:B---3--:R-:W-:Y:S02]  /*15930*/  ISETP.GE.AND P1, PT, R81, c[0x0][0x3c8], PT ;  /* 0x0000f20051007a0c */ /* 0x008fe40003f26270 */
[----:B--2---:R-:W-:-:S07]  /*15940*/  ISETP.GE.AND P0, PT, R15, c[0x0][0x3c8], PT ;  /* 0x0000f2000f007a0c */ /* 0x004fce0003f06270 */
[CC--:B------:R-:W-:Y:S02]  /*15950*/  @!P3 LEA R10, P4, R2.reuse, R0.reuse, 0x1 ;  /* 0x00000000020ab211 */ /* 0x0c0fe400078808ff */
[----:B------:R-:W-:Y:S02]  /*15960*/  @!P2 LEA R8, P6, R83, R0, 0x1 ;  /* 0x000000005308a211 */ /* 0x000fe400078c08ff */
[----:B------:R-:W-:Y:S02]  /*15970*/  @!P3 LEA.HI.X R11, R2, R4, R3, 0x1, P4 ;  /* 0x00000004020bb211 */ /* 0x000fe400020f0c03 */
[----:B------:R-:W-:Y:S02]  /*15980*/  @!P1 LEA R6, P5, R81, R0, 0x1 ;  /* 0x0000000051069211 */ /* 0x000fe400078a08ff */
[----:B------:R-:W-:Y:S02]  /*15990*/  @!P2 LEA.HI.X R9, R83, R4, R84, 0x1, P6 ;  /* 0x000000045309a211 */ /* 0x000fe400030f0c54 */
[----:B------:R-:W-:-:S02]  /*159a0*/  @!P0 LEA R2, P4, R15, R0, 0x1 ;  /* 0x000000000f028211 */ /* 0x000fc400078808ff */
[-C--:B------:R-:W-:Y:S02]  /*159b0*/  @!P1 LEA.HI.X R7, R81, R4.reuse, R82, 0x1, P5 ;  /* 0x0000000451079211 */ /* 0x080fe400028f0c52 */
[----:B------:R-:W-:Y:S01]  /*159c0*/  @!P0 LEA.HI.X R3, R15, R4, R80, 0x1, P4 ;  /* 0x000000040f038211 */ /* 0x000fe200020f0c50 */
[----:B------:R2:W-:Y:S04]  /*159d0*/  @!P3 ST.E.128 [R10.64], R28 ;  /* 0x0000001c0a00b985 */ /* 0x0005e8000c101d06 */
[----:B-1----:R2:W-:Y:S04]  /*159e0*/  @!P2 ST.E.128 [R8.64], R24 ;  /* 0x000000180800a985 */ /* 0x0025e8000c101d06 */
[----:B------:R2:W-:Y:S04]  /*159f0*/  @!P1 ST.E.128 [R6.64], R20 ;  /* 0x0000001406009985 */ /* 0x0005e8000c101d06 */
[----:B------:R2:W-:Y:S02]  /*15a00*/  @!P0 ST.E.128 [R2.64], R16 ;  /* 0x0000001002008985 */ /* 0x0005e4000c101d06 */
.L_x_581:
[----:B------:R-:W-:Y:S05]  /*15a10*/  BSYNC B0 ;  /* 0x0000000000007941 */ /* 0x000fea0003800000 */
.L_x_580:
[----:B------:R-:W-:Y:S05]  /*15a20*/  BRA.DIV ~URZ, `(.L_x_582) ;  /* 0x000060d27f007947 */ /* 0x000fea000b800000 */
[----:B---3--:R3:W4:Y:S04]  /*15a30*/  SHFL.IDX PT, R4, R5, 0x1, 0x181f ;  /* 0x00381f0005047f89 */ /* 0x00872800000e0000 */
[----:B--2---:R3:W2:Y:S02]  /*15a40*/  SHFL.IDX PT, R0, R14, 0x1, 0x181f ;  /* 0x00381f000e007f89 */ /* 0x0046a400000e0000 */
.L_x_676:
[----:B------:R-:W-:Y:S01]  /*15a50*/  IADD3 R2, R12, 0x20, RZ ;  /* 0x000000200c027810 */ /* 0x000fe20007ffe0ff */
[----:B------:R-:W-:Y:S03]  /*15a60*/  BSSY B0, `(.L_x_583) ;  /* 0x000001b000007945 */ /* 0x000fe60003800000 */
[----:B------:R-:W-:-:S13]  /*15a70*/  ISETP.GE.AND P0, PT, R2, R13, PT ;  /* 0x0000000d0200720c */ /* 0x000fda0003f06270 */
[----:B------:R-:W-:Y:S05]  /*15a80*/  @P0 BRA `(.L_x_584) ;  /* 0x0000018000000947 */ /* 0x000fea0003800000 */
[----:B------:R-:W5:Y:S04]  /*15a90*/  LDL R3, [R1+0x40] ;  /* 0x0000400001037983 */ /* 0x000f680000100800 */
[----:B-1-3--:R-:W3:Y:S04]  /*15aa0*/  LDL R19, [R1+0x68] ;  /* 0x0000680001137983 */ /* 0x00aee80000100800 */
[----:B----4-:R-:W4:Y:S04]  /*15ab0*/  LDL R17, [R1+0x64] ;  /* 0x0000640001117983 */ /* 0x010f280000100800 */
[----:B--2---:R-:W2:Y:S04]  /*15ac0*/  LDL R15, [R1+0x6c] ;  /* 0x00006c00010f7983 */ /* 0x004ea80000100800 */
[----:B------:R-:W2:Y:S04]  /*15ad0*/  LDL R21, [R1+0x20c] ;  /* 0x00020c0001157983 */ /* 0x000ea80000100800 */
[----:B------:R-:W2:Y:S04]  /*15ae0*/  LDL R20, [R1+0x208] ;  /* 0x0002080001147983 */ /* 0x000ea80000100800 */
[----:B------:R-:W2:Y:S04]  /*15af0*/  LDL R18, [R1+0x204] ;  /* 0x0002040001127983 */ /* 0x000ea80000100800 */
[----:B------:R-:W2:Y:S01]  /*15b00*/  LDL R16, [R1+0x200] ;  /* 0x0002000001107983 */ /* 0x000ea20000100800 */
[----:B-----5:R-:W-:-:S02]  /*15b10*/  ISETP.GE.AND P3, PT, R3, c[0x0][0x3c8], PT ;  /* 0x0000f20003007a0c */ /* 0x020fc40003f66270 */
[----:B---3--:R-:W-:Y:S02]  /*15b20*/  ISETP.GE.AND P2, PT, R19, c[0x0][0x3c8], PT ;  /* 0x0000f20013007a0c */ /* 0x008fe40003f46270 */
[----:B----4-:R-:W-:Y:S02]  /*15b30*/  ISETP.GE.AND P1, PT, R17, c[0x0][0x3c8], PT ;  /* 0x0000f20011007a0c */ /* 0x010fe40003f26270 */
[----:B--2---:R-:W-:-:S07]  /*15b40*/  ISETP.GE.AND P0, PT, R15, c[0x0][0x3c8], PT ;  /* 0x0000f2000f007a0c */ /* 0x004fce0003f06270 */
[-C--:B------:R-:W-:Y:S02]  /*15b50*/  @!P3 LEA R10, P4, R3, R0.reuse, 0x1 ;  /* 0x00000000030ab211 */ /* 0x080fe400078808ff */
        /* <DEDUP_REMOVED lines=8> */
[----:B------:R1:W-:Y:S04]  /*15be0*/  @!P2 ST.E.128 [R8.64], R40 ;  /* 0x000000280800a985 */ /* 0x0003e8000c101d06 */
[----:B------:R1:W-:Y:S04]  /*15bf0*/  @!P1 ST.E.128 [R6.64], R36 ;  /* 0x0000002406009985 */ /* 0x0003e8000c101d06 */
[----:B------:R1:W-:Y:S02]  /*15c00*/  @!P0 ST.E.128 [R2.64], R32 ;  /* 0x0000002002008985 */ /* 0x0003e4000c101d06 */
.L_x_584:
[----:B------:R-:W-:Y:S05]  /*15c10*/  BSYNC B0 ;  /* 0x0000000000007941 */ /* 0x000fea0003800000 */
.L_x_583:
[----:B------:R-:W-:Y:S05]  /*15c20*/  BRA.DIV ~URZ, `(.L_x_585) ;  /* 0x00005fe27f007947 */ /* 0x000fea000b800000 */
[----:B----4-:R4:W3:Y:S02]  /*15c30*/  SHFL.IDX PT, R4, R5, 0x2, 0x181f ;  /* 0x00581f0005047f89 */ /* 0x0108e400000e0000 */
.L_x_677:
[----:B------:R-:W-:Y:S05]  /*15c40*/  BRA.DIV ~URZ, `(.L_x_586) ;  /* 0x000060527f007947 */ /* 0x000fea000b800000 */
[----:B--2---:R2:W4:Y:S02]  /*15c50*/  SHFL.IDX PT, R0, R14, 0x2, 0x181f ;  /* 0x00581f000e007f89 */ /* 0x00452400000e0000 */
.L_x_678:
[----:B-1----:R-:W-:Y:S01]  /*15c60*/  IADD3 R2, R12, 0x40, RZ ;  /* 0x000000400c027810 */ /* 0x002fe20007ffe0ff */
[----:B------:R-:W-:Y:S03]  /*15c70*/  BSSY B0, `(.L_x_587) ;  /* 0x000001b000007945 */ /* 0x000fe60003800000 */
[----:B------:R-:W-:-:S13]  /*15c80*/  ISETP.GE.AND P0, PT, R2, R13, PT ;  /* 0x0000000d0200720c */ /* 0x000fda0003f06270 */
[----:B------:R-:W-:Y:S05]  /*15c90*/  @P0 BRA `(.L_x_588) ;  /* 0x0000018000000947 */ /* 0x000fea0003800000 */
[----:B------:R-:W5:Y:S04]  /*15ca0*/  LDL R3, [R1+0x40] ;  /* 0x0000400001037983 */ /* 0x000f680000100800 */
[----:B--2---:R-:W2:Y:S04]  /*15cb0*/  LDL R19, [R1+0x68] ;  /* 0x0000680001137983 */ /* 0x004ea80000100800 */
[----:B----4-:R-:W4:Y:S04]  /*15cc0*/  LDL R17, [R1+0x64] ;  /* 0x0000640001117983 */ /* 0x010f280000100800 */
[----:B---3--:R-:W3:Y:S04]  /*15cd0*/  LDL R15, [R1+0x6c] ;  /* 0x00006c00010f7983 */ /* 0x008ee80000100800 */
[----:B------:R-:W3:Y:S04]  /*15ce0*/  LDL R21, [R1+0x20c] ;  /* 0x00020c0001157983 */ /* 0x000ee80000100800 */
[----:B------:R-:W3:Y:S04]  /*15cf0*/  LDL R20, [R1+0x208] ;  /* 0x0002080001147983 */ /* 0x000ee80000100800 */
[----:B------:R-:W3:Y:S04]  /*15d00*/  LDL R18, [R1+0x204] ;  /* 0x0002040001127983 */ /* 0x000ee80000100800 */
[----:B------:R-:W3:Y:S01]  /*15d10*/  LDL R16, [R1+0x200] ;  /* 0x0002000001107983 */ /* 0x000ee20000100800 */
[----:B-----5:R-:W-:-:S02]  /*15d20*/  ISETP.GE.AND P3, PT, R3, c[0x0][0x3c8], PT ;  /* 0x0000f20003007a0c */ /* 0x020fc40003f66270 */
[----:B--2---:R-:W-:Y:S02]  /*15d30*/  ISETP.GE.AND P2, PT, R19, c[0x0][0x3c8], PT ;  /* 0x0000f20013007a0c */ /* 0x004fe40003f46270 */
[----:B----4-:R-:W-:Y:S02]  /*15d40*/  ISETP.GE.AND P1, PT, R17, c[0x0][0x3c8], PT ;  /* 0x0000f20011007a0c */ /* 0x010fe40003f26270 */
[----:B---3--:R-:W-:-:S07]  /*15d50*/  ISETP.GE.AND P0, PT, R15, c[0x0][0x3c8], PT ;  /* 0x0000f2000f007a0c */ /* 0x008fce0003f06270 */
        /* <DEDUP_REMOVED lines=12> */
.L_x_588:
[----:B------:R-:W-:Y:S05]  /*15e20*/  BSYNC B0 ;  /* 0x0000000000007941 */ /* 0x000fea0003800000 */
.L_x_587:
[----:B------:R-:W-:Y:S05]  /*15e30*/  BRA.DIV ~URZ, `(.L_x_589) ;  /* 0x00005ef27f007947 */ /* 0x000fea000b800000 */
[----:B---3--:R3:W1:Y:S04]  /*15e40*/  SHFL.IDX PT, R4, R5, 0x3, 0x181f ;  /* 0x00781f0005047f89 */ /* 0x00866800000e0000 */
[----:B----4-:R3:W4:Y:S02]  /*15e50*/  SHFL.IDX PT, R0, R14, 0x3, 0x181f ;  /* 0x00781f000e007f89 */ /* 0x01072400000e0000 */
.L_x_679:
[----:B-1----:R-:W-:-:S04]  /*15e60*/  IADD3 R2, R12, 0x60, RZ ;  /* 0x000000600c027810 */ /* 0x002fc80007ffe0ff */
[----:B------:R-:W-:-:S13]  /*15e70*/  ISETP.GE.AND P0, PT, R2, R13, PT ;  /* 0x0000000d0200720c */ /* 0x000fda0003f06270 */
[----:B------:R-:W-:Y:S05]  /*15e80*/  @P0 BRA `(.L_x_590) ;  /* 0x00002cf000000947 */ /* 0x000fea0003800000 */
[----:B------:R-:W5:Y:S04]  /*15e90*/  LDL R16, [R1+0x40] ;  /* 0x0000400001107983 */ /* 0x000f680000100800 */
[----:B--23--:R-:W2:Y:S04]  /*15ea0*/  LDL R14, [R1+0x68] ;  /* 0x00006800010e7983 */ /* 0x00cea80000100800 */
[----:B------:R-:W3:Y:S04]  /*15eb0*/  LDL R10, [R1+0x64] ;  /* 0x00006400010a7983 */ /* 0x000ee80000100800 */
[----:B----4-:R-:W4:Y:S04]  /*15ec0*/  LDL R17, [R1+0x20c] ;  /* 0x00020c0001117983 */ /* 0x010f280000100800 */
[----:B------:R-:W4:Y:S04]  /*15ed0*/  LDL R15, [R1+0x208] ;  /* 0x00020800010f7983 */ /* 0x000f280000100800 */
[----:B------:R-:W4:Y:S04]  /*15ee0*/  LDL R11, [R1+0x204] ;  /* 0x00020400010b7983 */ /* 0x000f280000100800 */
[----:B------:R-:W4:Y:S01]  /*15ef0*/  LDL R5, [R1+0x6c] ;  /* 0x00006c0001057983 */ /* 0x000f220000100800 */
[----:B-----5:R-:W-:-:S02]  /*15f00*/  ISETP.GE.AND P2, PT, R16, c[0x0][0x3c8], PT ;  /* 0x0000f20010007a0c */ /* 0x020fc40003f46270 */
[----:B--2---:R-:W-:Y:S02]  /*15f10*/  ISETP.GE.AND P1, PT, R14, c[0x0][0x3c8], PT ;  /* 0x0000f2000e007a0c */ /* 0x004fe40003f26270 */
[----:B---3--:R-:W-:-:S09]  /*15f20*/  ISETP.GE.AND P0, PT, R10, c[0x0][0x3c8], PT ;  /* 0x0000f2000a007a0c */ /* 0x008fd20003f06270 */
[-C--:B------:R-:W-:Y:S02]  /*15f30*/  @!P2 LEA R8, P5, R16, R0.reuse, 0x1 ;  /* 0x000000001008a211 */ /* 0x080fe400078a08ff */
[----:B------:R-:W-:Y:S02]  /*15f40*/  @!P1 LEA R6, P4, R14, R0, 0x1 ;  /* 0x000000000e069211 */ /* 0x000fe400078808ff */
[----:B----4-:R-:W-:Y:S02]  /*15f50*/  @!P2 LEA.HI.X R9, R16, R4, R17, 0x1, P5 ;  /* 0x000000041009a211 */ /* 0x010fe400028f0c11 */
[----:B------:R-:W-:Y:S02]  /*15f60*/  @!P0 LEA R2, P3, R10, R0, 0x1 ;  /* 0x000000000a028211 */ /* 0x000fe400078608ff */
[-C--:B------:R-:W-:Y:S02]  /*15f70*/  @!P1 LEA.HI.X R7, R14, R4.reuse, R15, 0x1, P4 ;  /* 0x000000040e079211 */ /* 0x080fe400020f0c0f */
[----:B------:R-:W-:Y:S01]  /*15f80*/  @!P0 LEA.HI.X R3, R10, R4, R11, 0x1, P3 ;  /* 0x000000040a038211 */ /* 0x000fe200018f0c0b */
[----:B------:R1:W-:Y:S04]  /*15f90*/  @!P2 ST.E.128 [R8.64], R72 ;  /* 0x000000480800a985 */ /* 0x0003e8000c101d06 */
[----:B------:R1:W-:Y:S04]  /*15fa0*/  @!P1 ST.E.128 [R6.64], R68 ;  /* 0x0000004406009985 */ /* 0x0003e8000c101d06 */
[----:B------:R1:W-:Y:S01]  /*15fb0*/  @!P0 ST.E.128 [R2.64], R64 ;  /* 0x0000004002008985 */ /* 0x0003e2000c101d06 */
[----:B------:R-:W-:-:S13]  /*15fc0*/  ISETP.GE.AND P0, PT, R5, c[0x0][0x3c8], PT ;  /* 0x0000f20005007a0c */ /* 0x000fda0003f06270 */
[----:B------:R-:W-:Y:S05]  /*15fd0*/  @P0 BRA `(.L_x_590) ;  /* 0x00002ba000000947 */ /* 0x000fea0003800000 */
[----:B------:R-:W2:Y:S01]  /*15fe0*/  LDL R10, [R1+0x200] ;  /* 0x00020000010a7983 */ /* 0x000ea20000100800 */
[----:B-1----:R-:W-:-:S04]  /*15ff0*/  LEA R2, P0, R5, R0, 0x1 ;  /* 0x0000000005027211 */ /* 0x002fc800078008ff */
[----:B--2---:R-:W-:-:S05]  /*16000*/  LEA.HI.X R3, R5, R4, R10, 0x1, P0 ;  /* 0x0000000405037211 */ /* 0x004fca00000f0c0a */
[----:B------:R1:W-:Y:S01]  /*16010*/  ST.E.128 [R2.64], R76 ;  /* 0x0000004c02007985 */ /* 0x0003e2000c101d06 */
[----:B------:R-:W-:Y:S05]  /*16020*/  BRA `(.L_x_590) ;  /* 0x00002b5000007947 */ /* 0x000fea0003800000 */
.L_x_577:
[----:B-1----:R-:W2:Y:S01]  /*16030*/  LDL.LU R5, [R1+0x100] ;  /* 0x0001000001057983 */ /* 0x002ea20000300800 */
[----:B------:R-:W-:Y:S01]  /*16040*/  IMAD R11, R11, c[0x0][0x408], RZ ;  /* 0x000102000b0b7a24 */ /* 0x000fe200078e02ff */
[----:B------:R-:W-:-:S03]  /*16050*/  SHF.R.S32.HI R4, RZ, 0x1f, R0 ;  /* 0x0000001fff047819 */ /* 0x000fc60000011400 */
[C---:B------:R-:W-:Y:S02]  /*16060*/  IMAD R11, R2.reuse, c[0x0][0x40c], R11 ;  /* 0x00010300020b7a24 */ /* 0x040fe400078e020b */
[----:B------:R-:W-:-:S04]  /*16070*/  IMAD.WIDE.U32 R2, R2, c[0x0][0x408], RZ ;  /* 0x0001020002027a25 */ /* 0x000fc800078e00ff */
[----:B------:R-:W-:Y:S01]  /*16080*/  IMAD R4, R4, c[0x0][0x440], RZ ;  /* 0x0001100004047a24 */ /* 0x000fe200078e02ff */
[----:B------:R-:W-:-:S03]  /*16090*/  IADD3 R3, R3, R11, RZ ;  /* 0x0000000b03037210 */ /* 0x000fc60007ffe0ff */
[----:B------:R-:W-:Y:S02]  /*160a0*/  IMAD R4, R0, c[0x0][0x444], R4 ;  /* 0x0001110000047a24 */ /* 0x000fe400078e0204 */
[----:B------:R-:W-:-:S04]  /*160b0*/  IMAD.WIDE.U32 R2, R8, c[0x0][0x438], R2 ;  /* 0x00010e0008027a25 */ /* 0x000fc800078e0002 */
[----:B------:R-:W-:-:S04]  /*160c0*/  IMAD R3, R8, c[0x0][0x43c], R3 ;  /* 0x00010f0008037a24 */ /* 0x000fc800078e0203 */
[----:B------:R-:W-:Y:S01]  /*160d0*/  IMAD.WIDE.U32 R2, R0, c[0x0][0x440], R2 ;  /* 0x0001100000027a25 */ /* 0x000fe200078e0002 */
[----:B------:R-:W-:-:S04]  /*160e0*/  MOV R0, R9 ;  /* 0x0000000900007202 */ /* 0x000fc80000000f00 */
[----:B------:R-:W-:Y:S01]  /*160f0*/  IADD3 R3, R3, R4, RZ ;  /* 0x0000000403037210 */ /* 0x000fe20007ffe0ff */
[----:B------:R-:W-:-:S05]  /*16100*/  @P3 IMAD.HI.U32 R4, R9, c[0x0][0x4ec], RZ ;  /* 0x00013b0009043a27 */ /* 0x000fca00078e00ff */
        /* <DEDUP_REMOVED lines=19> */
.L_x_680:
[----:B------:R-:W-:Y:S05]  /*16240*/  BRA.DIV ~URZ, `(.L_x_592) ;  /* 0x00005c827f007947 */ /* 0x000fea000b800000 */
[----:B------:R3:W4:Y:S02]  /*16250*/  SHFL.IDX PT, R0, R12, RZ, 0x1c1f ;  /* 0x001c1fff0c007589 */ /* 0x00072400000e0000 */
.L_x_681:
        /* <DEDUP_REMOVED lines=8> */
[----:B------:R-:W4:Y:S04]  /*162e0*/  LDL R13, [R1+0x1f0] ;  /* 0x0001f000010d7983 */ /* 0x000f280000100800 */
[----:B------:R-:W4:Y:S04]  /*162f0*/  LDL R17, [R1+0xf8] ;  /* 0x0000f80001117983 */ /* 0x000f280000100800 */
[----:B------:R-:W4:Y:S04]  /*16300*/  LDL R7, [R1+0x1ec] ;  /* 0x0001ec0001077983 */ /* 0x000f280000100800 */
[----:B------:R-:W4:Y:S04]  /*16310*/  LDL R107, [R1+0x1e8] ;  /* 0x0001e800016b7983 */ /* 0x000f280000100800 */
[----:B------:R-:W4:Y:S04]  /*16320*/  LDL R16, [R1+0x164] ;  /* 0x0001640001107983 */ /* 0x000f280000100800 */
[----:B------:R-:W4:Y:S04]  /*16330*/  LDL R19, [R1+0x1e4] ;  /* 0x0001e40001137983 */ /* 0x000f280000100800 */
[----:B------:R-:W4:Y:S04]  /*16340*/  LDL R8, [R1+0x168] ;  /* 0x0001680001087983 */ /* 0x000f280000100800 */
[----:B------:R-:W4:Y:S01]  /*16350*/  LDL R15, [R1+0x160] ;  /* 0x00016000010f7983 */ /* 0x000f220000100800 */
[----:B-----5:R-:W-:-:S02]  /*16360*/  ISETP.GE.AND P0, PT, R9, c[0x0][0x3c8], PT ;  /* 0x0000f20009007a0c */ /* 0x020fc40003f06270 */
[----:B---3--:R-:W-:-:S11]  /*16370*/  ISETP.GE.AND P1, PT, R18, c[0x0][0x3c8], PT ;  /* 0x0000f20012007a0c */ /* 0x008fd60003f26270 */
[----:B------:R-:W-:Y:S02]  /*16380*/  @!P0 IMAD.MOV.U32 R2, RZ, RZ, R0 ;  /* 0x000000ffff028224 */ /* 0x000fe400078e0000 */
[----:B------:R-:W-:-:S04]  /*16390*/  @!P0 IMAD.MOV.U32 R3, RZ, RZ, R4 ;  /* 0x000000ffff038224 */ /* 0x000fc800078e0004 */
[----:B------:R-:W-:Y:S01]  /*163a0*/  @!P0 IMAD.WIDE R2, R9, 0x4, R2 ;  /* 0x0000000409028825 */ /* 0x000fe200078e0202 */
[----:B--2---:R-:W-:Y:S01]  /*163b0*/  ISETP.GE.AND P2, PT, R11, c[0x0][0x3c8], PT ;  /* 0x0000f2000b007a0c */ /* 0x004fe20003f46270 */
[----:B------:R-:W2:Y:S04]  /*163c0*/  LDL R9, [R1+0x15c] ;  /* 0x00015c0001097983 */ /* 0x000ea80000100800 */
[----:B------:R3:W-:Y:S02]  /*163d0*/  @!P0 ST.E.64 [R2.64], R22 ;  /* 0x0000001602008985 */ /* 0x0007e4000c101b06 */
[C---:B---3--:R-:W-:Y:S02]  /*163e0*/  @!P1 LEA R2, P0, R18.reuse, R0, 0x2 ;  /* 0x0000000012029211 */ /* 0x048fe400078010ff */
[----:B------:R-:W3:Y:S02]  /*163f0*/  LDL R23, [R1+0x1e0] ;  /* 0x0001e00001177983 */ /* 0x000ee40000100800 */
[----:B----4-:R-:W-:-:S02]  /*16400*/  @!P1 LEA.HI.X R3, R18, R4, R110, 0x2, P0 ;  /* 0x0000000412039211 */ /* 0x010fc400000f146e */
[----:B------:R-:W4:Y:S04]  /*16410*/  LDL R22, [R1+0x158] ;  /* 0x0001580001167983 */ /* 0x000f280000100800 */
[----:B------:R-:W5:Y:S04]  /*16420*/  LDL R18, [R1+0x1dc] ;  /* 0x0001dc0001127983 */ /* 0x000f680000100800 */
[----:B------:R1:W-:Y:S04]  /*16430*/  @!P1 ST.E.64 [R2.64], R24 ;  /* 0x0000001802009985 */ /* 0x0003e8000c101b06 */
[----:B-1----:R-:W4:Y:S01]  /*16440*/  LDL R25, [R1+0x1d8] ;  /* 0x0001d80001197983 */ /* 0x002f220000100800 */
[----:B------:R-:W-:-:S02]  /*16450*/  ISETP.GE.AND P1, PT, R6, c[0x0][0x3c8], PT ;  /* 0x0000f20006007a0c */ /* 0x000fc40003f26270 */
[C---:B------:R-:W-:Y:S01]  /*16460*/  @!P2 LEA R2, P0, R11.reuse, R0, 0x2 ;  /* 0x000000000b02a211 */ /* 0x040fe200078010ff */
[----:B------:R-:W4:Y:S01]  /*16470*/  LDL R24, [R1+0x1d0] ;  /* 0x0001d00001187983 */ /* 0x000f220000100800 */
[----:B------:R-:W-:Y:S02]  /*16480*/  ISETP.GE.AND P3, PT, R10, c[0x0][0x3c8], PT ;  /* 0x0000f2000a007a0c */ /* 0x000fe40003f66270 */
[----:B------:R-:W-:Y:S02]  /*16490*/  @!P2 LEA.HI.X R3, R11, R4, R13, 0x2, P0 ;  /* 0x000000040b03a211 */ /* 0x000fe400000f140d */
[----:B------:R-:W4:Y:S04]  /*164a0*/  LDL R11, [R1+0x154] ;  /* 0x00015400010b7983 */ /* 0x000f280000100800 */
[----:B------:R1:W-:Y:S01]  /*164b0*/  @!P2 ST.E.64 [R2.64], R26 ;  /* 0x0000001a0200a985 */ /* 0x0003e2000c101b06 */
[----:B------:R-:W-:-:S03]  /*164c0*/  ISETP.GE.AND P2, PT, R17, c[0x0][0x3c8], PT ;  /* 0x0000f20011007a0c */ /* 0x000fc60003f46270 */
[----:B------:R-:W4:Y:S01]  /*164d0*/  LDL R13, [R1+0x1d4] ;  /* 0x0001d400010d7983 */ /* 0x000f220000100800 */
[----:B------:R-:W-:Y:S02]  /*164e0*/  ISETP.GE.AND P4, PT, R8, c[0x0][0x3c8], PT ;  /* 0x0000f20008007a0c */ /* 0x000fe40003f86270 */
[C---:B-1----:R-:W-:Y:S01]  /*164f0*/  @!P1 LEA R2, P0, R6.reuse, R0, 0x2 ;  /* 0x0000000006029211 */ /* 0x042fe200078010ff */
[----:B------:R-:W4:Y:S03]  /*16500*/  LDL R26, [R1+0x150] ;  /* 0x00015000011a7983 */ /* 0x000f260000100800 */
[----:B------:R-:W-:Y:S01]  /*16510*/  @!P1 LEA.HI.X R3, R6, R4, R7, 0x2, P0 ;  /* 0x0000000406039211 */ /* 0x000fe200000f1407 */
[----:B------:R-:W4:Y:S01]  /*16520*/  LDL R27, [R1+0x1c8] ;  /* 0x0001c800011b7983 */ /* 0x000f220000100800 */
[----:B------:R-:W-:-:S03]  /*16530*/  @!P3 LEA R6, P5, R10, R0, 0x2 ;  /* 0x000000000a06b211 */ /* 0x000fc600078a10ff */
[----:B------:R1:W-:Y:S01]  /*16540*/  @!P1 ST.E.64 [R2.64], R132 ;  /* 0x0000008402009985 */ /* 0x0003e2000c101b06 */
[----:B------:R-:W-:Y:S02]  /*16550*/  ISETP.GE.AND P1, PT, R16, c[0x0][0x3c8], PT ;  /* 0x0000f20010007a0c */ /* 0x000fe40003f26270 */
[----:B------:R-:W-:Y:S02]  /*16560*/  @!P3 LEA.HI.X R7, R10, R4, R107, 0x2, P5 ;  /* 0x000000040a07b211 */ /* 0x000fe400028f146b */
[----:B------:R-:W4:Y:S04]  /*16570*/  LDL R10, [R1+0x14c] ;  /* 0x00014c00010a7983 */ /* 0x000f280000100800 */
[----:B------:R1:W-:Y:S02]  /*16580*/  @!P3 ST.E.64 [R6.64], R134 ;  /* 0x000000860600b985 */ /* 0x0003e4000c101b06 */
[----:B-1----:R-:W-:-:S04]  /*16590*/  @!P2 LEA R2, P0, R17, R0, 0x2 ;  /* 0x000000001102a211 */ /* 0x002fc800078010ff */
[----:B------:R-:W-:Y:S02]  /*165a0*/  @!P2 LEA.HI.X R3, R17, R4, R19, 0x2, P0 ;  /* 0x000000041103a211 */ /* 0x000fe400000f1413 */
[----:B------:R-:W4:Y:S04]  /*165b0*/  LDL R17, [R1+0x1cc] ;  /* 0x0001cc0001117983 */ /* 0x000f280000100800 */
[----:B------:R1:W-:Y:S01]  /*165c0*/  @!P2 ST.E.64 [R2.64], R136 ;  /* 0x000000880200a985 */ /* 0x0003e2000c101b06 */
[-C--:B------:R-:W-:Y:S02]  /*165d0*/  @!P4 LEA R6, P5, R8, R0.reuse, 0x2 ;  /* 0x000000000806c211 */ /* 0x080fe400078a10ff */
[----:B------:R-:W-:Y:S01]  /*165e0*/  ISETP.GE.AND P3, PT, R15, c[0x0][0x3c8], PT ;  /* 0x0000f2000f007a0c */ /* 0x000fe20003f66270 */
[----:B------:R-:W4:Y:S01]  /*165f0*/  LDL R19, [R1+0x148] ;  /* 0x0001480001137983 */ /* 0x000f220000100800 */
[----:B-1----:R-:W-:-:S04]  /*16600*/  @!P1 LEA R2, P0, R16, R0, 0x2 ;  /* 0x0000000010029211 */ /* 0x002fc800078010ff */
[-C--:B-----5:R-:W-:Y:S02]  /*16610*/  @!P1 LEA.HI.X R3, R16, R4.reuse, R18, 0x2, P0 ;  /* 0x0000000410039211 */ /* 0x0a0fe400000f1412 */
[----:B------:R-:W5:Y:S01]  /*16620*/  LDL R16, [R1+0x1c4] ;  /* 0x0001c40001107983 */ /* 0x000f620000100800 */
[----:B---3--:R-:W-:-:S03]  /*16630*/  @!P4 LEA.HI.X R7, R8, R4, R23, 0x2, P5 ;  /* 0x000000040807c211 */ /* 0x008fc600028f1417 */
[----:B------:R-:W3:Y:S04]  /*16640*/  LDL R8, [R1+0x144] ;  /* 0x0001440001087983 */ /* 0x000ee80000100800 */
[----:B------:R1:W-:Y:S01]  /*16650*/  @!P4 ST.E.64 [R6.64], R28 ;  /* 0x0000001c0600c985 */ /* 0x0003e2000c101b06 */
[----:B--2---:R-:W-:-:S03]  /*16660*/  ISETP.GE.AND P2, PT, R9, c[0x0][0x3c8], PT ;  /* 0x0000f20009007a0c */ /* 0x004fc60003f46270 */
[----:B------:R-:W2:Y:S04]  /*16670*/  LDL R23, [R1+0x140] ;  /* 0x0001400001177983 */ /* 0x000ea80000100800 */
[----:B------:R-:W2:Y:S01]  /*16680*/  LDL R18, [R1+0x13c] ;  /* 0x00013c0001127983 */ /* 0x000ea20000100800 */
[----:B-1----:R-:W-:-:S03]  /*16690*/  @!P3 LEA R6, P5, R15, R0, 0x2 ;  /* 0x000000000f06b211 */ /* 0x002fc600078a10ff */
[----:B------:R-:W2:Y:S01]  /*166a0*/  LDL R28, [R1+0x120] ;  /* 0x00012000011c7983 */ /* 0x000ea20000100800 */
[----:B----4-:R-:W-:-:S03]  /*166b0*/  @!P3 LEA.HI.X R7, R15, R4, R25, 0x2, P5 ;  /* 0x000000040f07b211 */ /* 0x010fc600028f1419 */
[----:B------:R-:W4:Y:S04]  /*166c0*/  LDL R29, [R1+0x198] ;  /* 0x00019800011d7983 */ /* 0x000f280000100800 */
[----:B------:R-:W2:Y:S04]  /*166d0*/  LDL R15, [R1+0x1bc] ;  /* 0x0001bc00010f7983 */ /* 0x000ea80000100800 */
[----:B------:R-:W4:Y:S01]  /*166e0*/  LDL R25, [R1+0x1c0] ;  /* 0x0001c00001197983 */ /* 0x000f220000100800 */
[----:B------:R-:W-:-:S03]  /*166f0*/  ISETP.GE.AND P4, PT, R22, c[0x0][0x3c8], PT ;  /* 0x0000f20016007a0c */ /* 0x000fc60003f86270 */
[----:B------:R1:W-:Y:S01]  /*16700*/  @!P1 ST.E.64 [R2.64], R32 ;  /* 0x0000002002009985 */ /* 0x0003e2000c101b06 */
[----:B------:R-:W-:-:S03]  /*16710*/  ISETP.GE.AND P1, PT, R11, c[0x0][0x3c8], PT ;  /* 0x0000f2000b007a0c */ /* 0x000fc60003f26270 */
[----:B------:R1:W-:Y:S02]  /*16720*/  @!P3 ST.E.64 [R6.64], R36 ;  /* 0x000000240600b985 */ /* 0x0003e4000c101b06 */
[C---:B-1----:R-:W-:Y:S02]  /*16730*/  @!P2 LEA R2, P0, R9.reuse, R0, 0x2 ;  /* 0x000000000902a211 */ /* 0x042fe400078010ff */
[----:B------:R-:W4:Y:S02]  /*16740*/  LDL R32, [R1+0x128] ;  /* 0x0001280001207983 */ /* 0x000f240000100800 */
[----:B------:R-:W-:Y:S02]  /*16750*/  @!P2 LEA.HI.X R3, R9, R4, R13, 0x2, P0 ;  /* 0x000000040903a211 */ /* 0x000fe400000f140d */
[----:B------:R-:W4:Y:S01]  /*16760*/  LDL R33, [R1+0x1a0] ;  /* 0x0001a00001217983 */ /* 0x000f220000100800 */
[----:B------:R-:W-:-:S03]  /*16770*/  @!P4 LEA R6, P5, R22, R0, 0x2 ;  /* 0x000000001606c211 */ /* 0x000fc600078a10ff */
[----:B------:R1:W-:Y:S01]  /*16780*/  @!P2 ST.E.64 [R2.64], R40 ;  /* 0x000000280200a985 */ /* 0x0003e2000c101b06 */
[----:B------:R-:W-:-:S03]  /*16790*/  ISETP.GE.AND P2, PT, R10, c[0x0][0x3c8], PT ;  /* 0x0000f2000a007a0c */ /* 0x000fc60003f46270 */
[----:B------:R-:W4:Y:S01]  /*167a0*/  LDL R9, [R1+0x138] ;  /* 0x0001380001097983 */ /* 0x000f220000100800 */
[----:B------:R-:W-:-:S03]  /*167b0*/  @!P4 LEA.HI.X R7, R22, R4, R24, 0x2, P5 ;  /* 0x000000041607c211 */ /* 0x000fc600028f1418 */
[----:B------:R-:W4:Y:S04]  /*167c0*/  LDL R24, [R1+0x1b8] ;  /* 0x0001b80001187983 */ /* 0x000f280000100800 */
[----:B------:R1:W-:Y:S01]  /*167d0*/  @!P4 ST.E.64 [R6.64], R44 ;  /* 0x0000002c0600c985 */ /* 0x0003e2000c101b06 */
[----:B------:R-:W-:-:S03]  /*167e0*/  ISETP.GE.AND P3, PT, R26, c[0x0][0x3c8], PT ;  /* 0x0000f2001a007a0c */ /* 0x000fc60003f66270 */
[----:B------:R-:W4:Y:S04]  /*167f0*/  LDL R13, [R1+0x134] ;  /* 0x00013400010d7983 */ /* 0x000f280000100800 */
[----:B------:R-:W4:Y:S01]  /*16800*/  LDL R22, [R1+0x1b4] ;  /* 0x0001b40001167983 */ /* 0x000f220000100800 */
[----:B-1----:R-:W-:-:S04]  /*16810*/  @!P1 LEA R2, P0, R11, R0, 0x2 ;  /* 0x000000000b029211 */ /* 0x002fc800078010ff */
[----:B------:R-:W-:Y:S02]  /*16820*/  @!P1 LEA.HI.X R3, R11, R4, R17, 0x2, P0 ;  /* 0x000000040b039211 */ /* 0x000fe400000f1411 */
[----:B------:R-:W4:Y:S04]  /*16830*/  LDL R11, [R1+0x12c] ;  /* 0x00012c00010b7983 */ /* 0x000f280000100800 */
[----:B------:R1:W-:Y:S01]  /*16840*/  @!P1 ST.E.64 [R2.64], R48 ;  /* 0x0000003002009985 */ /* 0x0003e2000c101b06 */
[C---:B------:R-:W-:Y:S02]  /*16850*/  @!P3 LEA R6, P5, R26.reuse, R0, 0x2 ;  /* 0x000000001a06b211 */ /* 0x040fe400078a10ff */
[----:B------:R-:W-:Y:S01]  /*16860*/  ISETP.GE.AND P4, PT, R19, c[0x0][0x3c8], PT ;  /* 0x0000f20013007a0c */ /* 0x000fe20003f86270 */
[----:B------:R-:W4:Y:S01]  /*16870*/  LDL R17, [R1+0x130] ;  /* 0x0001300001117983 */ /* 0x000f220000100800 */
[----:B------:R-:W-:-:S03]  /*16880*/  @!P3 LEA.HI.X R7, R26, R4, R27, 0x2, P5 ;  /* 0x000000041a07b211 */ /* 0x000fc600028f141b */
[----:B------:R-:W4:Y:S01]  /*16890*/  LDL R26, [R1+0x11c] ;  /* 0x00011c00011a7983 */ /* 0x000f220000100800 */
[----:B-1----:R-:W-:-:S03]  /*168a0*/  @!P2 LEA R2, P0, R10, R0, 0x2 ;  /* 0x000000000a02a211 */ /* 0x002fc600078010ff */
[----:B------:R1:W-:Y:S04]  /*168b0*/  @!P3 ST.E.64 [R6.64], R52 ;  /* 0x000000340600b985 */ /* 0x0003e8000c101b06 */
[----:B------:R-:W4:Y:S01]  /*168c0*/  LDL R27, [R1+0x194] ;  /* 0x00019400011b7983 */ /* 0x000f220000100800 */
[----:B-1----:R-:W-:Y:S02]  /*168d0*/  @!P4 LEA R6, P5, R19, R0, 0x2 ;  /* 0x000000001306c211 */ /* 0x002fe400078a10ff */
[----:B-----5:R-:W-:Y:S02]  /*168e0*/  @!P2 LEA.HI.X R3, R10, R4, R16, 0x2, P0 ;  /* 0x000000040a03a211 */ /* 0x020fe400000f1410 */
[----:B------:R-:W5:Y:S01]  /*168f0*/  LDL R10, [R1+0x1b0] ;  /* 0x0001b000010a7983 */ /* 0x000f620000100800 */
[----:B---3--:R-:W-:-:S03]  /*16900*/  ISETP.GE.AND P1, PT, R8, c[0x0][0x3c8], PT ;  /* 0x0000f20008007a0c */ /* 0x008fc60003f26270 */
[----:B------:R-:W3:Y:S04]  /*16910*/  LDL R16, [R1+0x1ac] ;  /* 0x0001ac0001107983 */ /* 0x000ee80000100800 */
[----:B------:R1:W-:Y:S06]  /*16920*/  @!P2 ST.E.64 [R2.64], R56 ;  /* 0x000000380200a985 */ /* 0x0003ec000c101b06 */
[----:B-1----:R-:W-:-:S04]  /*16930*/  @!P1 LEA R2, P0, R8, R0, 0x2 ;  /* 0x0000000008029211 */ /* 0x002fc800078010ff */
[-C--:B--2---:R-:W-:Y:S02]  /*16940*/  @!P1 LEA.HI.X R3, R8, R4.reuse, R15, 0x2, P0 ;  /* 0x0000000408039211 */ /* 0x084fe400000f140f */
[----:B------:R-:W2:Y:S01]  /*16950*/  LDL R15, [R1+0x1a4] ;  /* 0x0001a400010f7983 */ /* 0x000ea20000100800 */
[----:B----4-:R-:W-:-:S03]  /*16960*/  @!P4 LEA.HI.X R7, R19, R4, R25, 0x2, P5 ;  /* 0x000000041307c211 */ /* 0x010fc600028f1419 */
[----:B------:R-:W4:Y:S01]  /*16970*/  LDL R19, [R1+0x1a8] ;  /* 0x0001a80001137983 */ /* 0x000f220000100800 */
[----:B------:R-:W-:-:S03]  /*16980*/  ISETP.GE.AND P3, PT, R23, c[0x0][0x3c8], PT ;  /* 0x0000f20017007a0c */ /* 0x000fc60003f66270 */
[----:B------:R1:W-:Y:S01]  /*16990*/  @!P4 ST.E.64 [R6.64], R60 ;  /* 0x0000003c0600c985 */ /* 0x0003e2000c101b06 */
[----:B------:R-:W-:-:S03]  /*169a0*/  ISETP.GE.AND P2, PT, R18, c[0x0][0x3c8], PT ;  /* 0x0000f20012007a0c */ /* 0x000fc60003f46270 */
[----:B------:R-:W4:Y:S04]  /*169b0*/  LDL R8, [R1+0x124] ;  /* 0x0001240001087983 */ /* 0x000f280000100800 */
[----:B------:R1:W-:Y:S04]  /*169c0*/  @!P1 ST.E.64 [R2.64], R64 ;  /* 0x0000004002009985 */ /* 0x0003e8000c101b06 */
[----:B------:R-:W4:Y:S01]  /*169d0*/  LDL R25, [R1+0x190] ;  /* 0x0001900001197983 */ /* 0x000f220000100800 */
[----:B-1----:R-:W-:Y:S02]  /*169e0*/  @!P3 LEA R6, P5, R23, R0, 0x2 ;  /* 0x000000001706b211 */ /* 0x002fe400078a10ff */
[----:B------:R-:W-:-:S02]  /*169f0*/  ISETP.GE.AND P4, PT, R9, c[0x0][0x3c8], PT ;  /* 0x0000f20009007a0c */ /* 0x000fc40003f86270 */
[----:B------:R-:W-:Y:S02]  /*16a00*/  @!P3 LEA.HI.X R7, R23, R4, R24, 0x2, P5 ;  /* 0x000000041707b211 */ /* 0x000fe400028f1418 */
[----:B------:R-:W-:Y:S01]  /*16a10*/  @!P2 LEA R2, P0, R18, R0, 0x2 ;  /* 0x000000001202a211 */ /* 0x000fe200078010ff */
[----:B------:R-:W4:Y:S04]  /*16a20*/  LDL R24, [R1+0x118] ;  /* 0x0001180001187983 */ /* 0x000f280000100800 */
[----:B------:R1:W-:Y:S01]  /*16a30*/  @!P3 ST.E.64 [R6.64], R68 ;  /* 0x000000440600b985 */ /* 0x0003e2000c101b06 */
[----:B------:R-:W-:-:S03]  /*16a40*/  ISETP.GE.AND P1, PT, R13, c[0x0][0x3c8], PT ;  /* 0x0000f2000d007a0c */ /* 0x000fc60003f26270 */
[----:B------:R-:W4:Y:S01]  /*16a50*/  LDL R23, [R1+0x188] ;  /* 0x0001880001177983 */ /* 0x000f220000100800 */
[----:B------:R-:W-:-:S03]  /*16a60*/  @!P2 LEA.HI.X R3, R18, R4, R22, 0x2, P0 ;  /* 0x000000041203a211 */ /* 0x000fc600000f1416 */
[----:B------:R-:W4:Y:S04]  /*16a70*/  LDL R18, [R1+0x10c] ;  /* 0x00010c0001127983 */ /* 0x000f280000100800 */
[----:B------:R1:W-:Y:S04]  /*16a80*/  @!P2 ST.E.64 [R2.64], R72 ;  /* 0x000000480200a985 */ /* 0x0003e8000c101b06 */
[----:B------:R-:W4:Y:S01]  /*16a90*/  LDL R22, [R1+0x110] ;  /* 0x0001100001167983 */ /* 0x000f220000100800 */
[----:B-1----:R-:W-:Y:S02]  /*16aa0*/  @!P4 LEA R6, P5, R9, R0, 0x2 ;  /* 0x000000000906c211 */ /* 0x002fe400078a10ff */
[----:B------:R-:W-:-:S02]  /*16ab0*/  ISETP.GE.AND P2, PT, R11, c[0x0][0x3c8], PT ;  /* 0x0000f2000b007a0c */ /* 0x000fc40003f46270 */
[----:B------:R-:W-:Y:S02]  /*16ac0*/  ISETP.GE.AND P3, PT, R17, c[0x0][0x3c8], PT ;  /* 0x0000f20011007a0c */ /* 0x000fe40003f66270 */
[----:B------:R-:W-:Y:S02]  /*16ad0*/  @!P1 LEA R2, P0, R13, R0, 0x2 ;  /* 0x000000000d029211 */ /* 0x000fe400078010ff */
[-C--:B-----5:R-:W-:Y:S02]  /*16ae0*/  @!P4 LEA.HI.X R7, R9, R4.reuse, R10, 0x2, P5 ;  /* 0x000000040907c211 */ /* 0x0a0fe400028f140a */
[----:B------:R-:W5:Y:S04]  /*16af0*/  LDL R9, [R1+0x19c] ;  /* 0x00019c0001097983 */ /* 0x000f680000100800 */
[----:B------:R-:W5:Y:S01]  /*16b00*/  LDL R10, [R1+0x114] ;  /* 0x00011400010a7983 */ /* 0x000f620000100800 */
[----:B---3--:R-:W-:-:S03]  /*16b10*/  @!P1 LEA.HI.X R3, R13, R4, R16, 0x2, P0 ;  /* 0x000000040d039211 */ /* 0x008fc600000f1410 */
[----:B------:R-:W3:Y:S04]  /*16b20*/  LDL R16, [R1+0x108] ;  /* 0x0001080001107983 */ /* 0x000ee80000100800 */
[----:B------:R1:W-:Y:S04]  /*16b30*/  @!P4 ST.E.64 [R6.64], R76 ;  /* 0x0000004c0600c985 */ /* 0x0003e8000c101b06 */
[----:B------:R-:W3:Y:S04]  /*16b40*/  LDL R13, [R1+0x104] ;  /* 0x00010400010d7983 */ /* 0x000ee80000100800 */
[----:B------:R2:W-:Y:S01]  /*16b50*/  @!P1 ST.E.64 [R2.64], R80 ;  /* 0x0000005002009985 */ /* 0x0005e2000c101b06 */
[----:B-1----:R-:W-:-:S02]  /*16b60*/  @!P3 LEA R6, P5, R17, R0, 0x2 ;  /* 0x000000001106b211 */ /* 0x002fc400078a10ff */
[----:B--2---:R-:W-:-:S04]  /*16b70*/  @!P2 LEA R2, P0, R11, R0, 0x2 ;  /* 0x000000000b02a211 */ /* 0x004fc800078010ff */
[-C--:B------:R-:W-:Y:S02]  /*16b80*/  @!P2 LEA.HI.X R3, R11, R4.reuse, R15, 0x2, P0 ;  /* 0x000000040b03a211 */ /* 0x080fe400000f140f */
[----:B------:R-:W2:Y:S01]  /*16b90*/  LDL R11, [R1+0x18c] ;  /* 0x00018c00010b7983 */ /* 0x000ea20000100800 */
[----:B----4-:R-:W-:-:S03]  /*16ba0*/  @!P3 LEA.HI.X R7, R17, R4, R19, 0x2, P5 ;  /* 0x000000041107b211 */ /* 0x010fc600028f1413 */
[----:B------:R-:W4:Y:S04]  /*16bb0*/  LDL R19, [R1+0x184] ;  /* 0x0001840001137983 */ /* 0x000f280000100800 */
[----:B------:R-:W2:Y:S04]  /*16bc0*/  LDL R17, [R1+0x180] ;  /* 0x0001800001117983 */ /* 0x000ea80000100800 */
[----:B------:R-:W2:Y:S01]  /*16bd0*/  LDL R15, [R1+0x17c] ;  /* 0x00017c00010f7983 */ /* 0x000ea20000100800 */
[----:B------:R-:W-:Y:S02]  /*16be0*/  ISETP.GE.AND P4, PT, R32, c[0x0][0x3c8], PT ;  /* 0x0000f20020007a0c */ /* 0x000fe40003f86270 */
[----:B------:R-:W-:Y:S01]  /*16bf0*/  ISETP.GE.AND P1, PT, R8, c[0x0][0x3c8], PT ;  /* 0x0000f20008007a0c */ /* 0x000fe20003f26270 */
[----:B------:R1:W-:Y:S01]  /*16c00*/  @!P3 ST.E.64 [R6.64], R84 ;  /* 0x000000540600b985 */ /* 0x0003e2000c101b06 */
[----:B------:R-:W-:-:S03]  /*16c10*/  ISETP.GE.AND P3, PT, R28, c[0x0][0x3c8], PT ;  /* 0x0000f2001c007a0c */ /* 0x000fc60003f66270 */
[----:B------:R1:W-:Y:S01]  /*16c20*/  @!P2 ST.E.64 [R2.64], R88 ;  /* 0x000000580200a985 */ /* 0x0003e2000c101b06 */
[----:B------:R-:W-:-:S05]  /*16c30*/  ISETP.GE.AND P2, PT, R26, c[0x0][0x3c8], PT ;  /* 0x0000f2001a007a0c */ /* 0x000fca0003f46270 */
[-C--:B-1----:R-:W-:Y:S02]  /*16c40*/  @!P4 LEA R6, P5, R32, R0.reuse, 0x2 ;  /* 0x000000002006c211 */ /* 0x082fe400078a10ff */
[----:B------:R-:W-:Y:S02]  /*16c50*/  @!P1 LEA R2, P0, R8, R0, 0x2 ;  /* 0x0000000008029211 */ /* 0x000fe400078010ff */
[----:B------:R-:W-:Y:S02]  /*16c60*/  @!P4 LEA.HI.X R7, R32, R4, R33, 0x2, P5 ;  /* 0x000000042007c211 */ /* 0x000fe400028f1421 */
[----:B------:R-:W-:-:S03]  /*16c70*/  ISETP.GE.AND P6, PT, R24, c[0x0][0x3c8], PT ;  /* 0x0000f20018007a0c */ /* 0x000fc60003fc6270 */
[----:B------:R1:W-:Y:S01]  /*16c80*/  @!P4 ST.E.64 [R6.64], R92 ;  /* 0x0000005c0600c985 */ /* 0x0003e2000c101b06 */
[----:B------:R-:W-:Y:S02]  /*16c90*/  ISETP.GE.AND P4, PT, R22, c[0x0][0x3c8], PT ;  /* 0x0000f20016007a0c */ /* 0x000fe40003f86270 */
[----:B-----5:R-:W-:Y:S02]  /*16ca0*/  @!P1 LEA.HI.X R3, R8, R4, R9, 0x2, P0 ;  /* 0x0000000408039211 */ /* 0x020fe400000f1409 */
[----:B------:R-:W-:-:S03]  /*16cb0*/  @!P3 LEA R8, P0, R28, R0, 0x2 ;  /* 0x000000001c08b211 */ /* 0x000fc600078010ff */
[----:B------:R5:W-:Y:S01]  /*16cc0*/  @!P1 ST.E.64 [R2.64], R96 ;  /* 0x0000006002009985 */ /* 0x000be2000c101b06 */
[----:B------:R-:W-:Y:S02]  /*16cd0*/  @!P3 LEA.HI.X R9, R28, R4, R29, 0x2, P0 ;  /* 0x000000041c09b211 */ /* 0x000fe400000f141d */
[----:B------:R-:W-:-:S03]  /*16ce0*/  ISETP.GE.AND P5, PT, R10, c[0x0][0x3c8], PT ;  /* 0x0000f2000a007a0c */ /* 0x000fc60003fa6270 */
[----:B------:R-:W-:Y:S01]  /*16cf0*/  @!P3 ST.E.64 [R8.64], R140 ;  /* 0x0000008c0800b985 */ /* 0x000fe2000c101b06 */
[----:B-1----:R-:W-:-:S04]  /*16d00*/  @!P6 LEA R6, P0, R24, R0, 0x2 ;  /* 0x000000001806e211 */ /* 0x002fc800078010ff */
[----:B------:R-:W-:Y:S02]  /*16d10*/  @!P6 LEA.HI.X R7, R24, R4, R25, 0x2, P0 ;  /* 0x000000041807e211 */ /* 0x000fe400000f1419 */
[----:B---3--:R-:W-:Y:S02]  /*16d20*/  ISETP.GE.AND P0, PT, R13, c[0x0][0x3c8], PT ;  /* 0x0000f2000d007a0c */ /* 0x008fe40003f06270 */
[----:B-----5:R-:W-:-:S04]  /*16d30*/  @!P2 LEA R2, P1, R26, R0, 0x2 ;  /* 0x000000001a02a211 */ /* 0x020fc800078210ff */
[----:B------:R-:W-:-:S05]  /*16d40*/  @!P2 LEA.HI.X R3, R26, R4, R27, 0x2, P1 ;  /* 0x000000041a03a211 */ /* 0x000fca00008f141b */
[----:B------:R1:W-:Y:S01]  /*16d50*/  @!P2 ST.E.64 [R2.64], R100 ;  /* 0x000000640200a985 */ /* 0x0003e2000c101b06 */
[----:B------:R-:W-:Y:S02]  /*16d60*/  ISETP.GE.AND P2, PT, R18, c[0x0][0x3c8], PT ;  /* 0x0000f20012007a0c */ /* 0x000fe40003f46270 */
[----:B------:R-:W-:Y:S01]  /*16d70*/  ISETP.GE.AND P1, PT, R16, c[0x0][0x3c8], PT ;  /* 0x0000f20010007a0c */ /* 0x000fe20003f26270 */
[----:B------:R3:W-:Y:S01]  /*16d80*/  @!P6 ST.E.64 [R6.64], R104 ;  /* 0x000000680600e985 */ /* 0x0007e2000c101b06 */
[----:B-1----:R-:W-:-:S04]  /*16d90*/  @!P5 LEA R2, P3, R10, R0, 0x2 ;  /* 0x000000000a02d211 */ /* 0x002fc800078610ff */
[----:B--2---:R-:W-:-:S05]  /*16da0*/  @!P5 LEA.HI.X R3, R10, R4, R11, 0x2, P3 ;  /* 0x000000040a03d211 */ /* 0x004fca00018f140b */
[-C--:B------:R-:W-:Y:S02]  /*16db0*/  @!P2 LEA R8, P3, R18, R0.reuse, 0x2 ;  /* 0x000000001208a211 */ /* 0x080fe400078610ff */
[-C--:B------:R-:W-:Y:S01]  /*16dc0*/  @!P4 LEA R10, P6, R22, R0.reuse, 0x2 ;  /* 0x00000000160ac211 */ /* 0x080fe200078c10ff */
[----:B------:R1:W-:Y:S01]  /*16dd0*/  @!P5 ST.E.64 [R2.64], R108 ;  /* 0x0000006c0200d985 */ /* 0x0003e2000c101b06 */
[----:B---3--:R-:W-:Y:S02]  /*16de0*/  @!P1 LEA R6, P5, R16, R0, 0x2 ;  /* 0x0000000010069211 */ /* 0x008fe400078a10ff */
[-C--:B----4-:R-:W-:Y:S02]  /*16df0*/  @!P2 LEA.HI.X R9, R18, R4.reuse, R19, 0x2, P3 ;  /* 0x000000041209a211 */ /* 0x090fe400018f1413 */
[-C--:B------:R-:W-:Y:S02]  /*16e00*/  @!P4 LEA.HI.X R11, R22, R4.reuse, R23, 0x2, P6 ;  /* 0x00000004160bc211 */ /* 0x080fe400030f1417 */
[----:B------:R-:W-:-:S03]  /*16e10*/  @!P1 LEA.HI.X R7, R16, R4, R17, 0x2, P5 ;  /* 0x0000000410079211 */ /* 0x000fc600028f1411 */
[----:B------:R2:W-:Y:S04]  /*16e20*/  @!P4 ST.E.64 [R10.64], R148 ;  /* 0x000000940a00c985 */ /* 0x0005e8000c101b06 */
[----:B------:R2:W-:Y:S04]  /*16e30*/  @!P2 ST.E.64 [R8.64], R144 ;  /* 0x000000900800a985 */ /* 0x0005e8000c101b06 */
[----:B------:R2:W-:Y:S01]  /*16e40*/  @!P1 ST.E.64 [R6.64], R112 ;  /* 0x0000007006009985 */ /* 0x0005e2000c101b06 */
[----:B-1----:R-:W-:-:S04]  /*16e50*/  @!P0 LEA R2, P3, R13, R0, 0x2 ;  /* 0x000000000d028211 */ /* 0x002fc800078610ff */
[----:B------:R-:W-:-:S05]  /*16e60*/  @!P0 LEA.HI.X R3, R13, R4, R15, 0x2, P3 ;  /* 0x000000040d038211 */ /* 0x000fca00018f140f */
[----:B------:R2:W-:Y:S04]  /*16e70*/  @!P0 ST.E.64 [R2.64], R20 ;  /* 0x0000001402008985 */ /* 0x0005e8000c101b06 */
.L_x_594:
[----:B------:R-:W-:Y:S05]  /*16e80*/  BSYNC B0 ;  /* 0x0000000000007941 */ /* 0x000fea0003800000 */
.L_x_593:
[----:B------:R-:W-:Y:S05]  /*16e90*/  BRA.DIV ~URZ, `(.L_x_595) ;  /* 0x000050c27f007947 */ /* 0x000fea000b800000 */
[----:B--2---:R2:W1:Y:S04]  /*16ea0*/  SHFL.IDX PT, R4, R5, 0x1, 0x1c1f ;  /* 0x003c1f0005047f89 */ /* 0x00446800000e0000 */
[----:B----4-:R2:W4:Y:S02]  /*16eb0*/  SHFL.IDX PT, R0, R12, 0x1, 0x1c1f ;  /* 0x003c1f000c007f89 */ /* 0x01052400000e0000 */
.L_x_682:
[----:B------:R-:W-:-:S13]  /*16ec0*/  ISETP.NE.AND P0, PT, R14, RZ, PT ;  /* 0x000000ff0e00720c */ /* 0x000fda0003f05270 */
[----:B------:R-:W-:Y:S05]  /*16ed0*/  @P0 BRA `(.L_x_590) ;  /* 0x00001ca000000947 */ /* 0x000fea0003800000 */
        /* <DEDUP_REMOVED lines=10> */
[----:B-1----:R-:W4:Y:S04]  /*16f80*/  LDL R5, [R1+0x1e8] ;  /* 0x0001e80001057983 */ /* 0x002f280000100800 */
        /* <DEDUP_REMOVED lines=9> */
[----:B--2---:R-:W-:Y:S02]  /*17020*/  ISETP.GE.AND P2, PT, R11, c[0x0][0x3c8], PT ;  /* 0x0000f2000b007a0c */ /* 0x004fe40003f46270 */
[----:B---3--:R-:W-:-:S09]  /*17030*/  ISETP.GE.AND P1, PT, R21, c[0x0][0x3c8], PT ;  /* 0x0000f20015007a0c */ /* 0x008fd20003f26270 */
[----:B------:R-:W-:Y:S02]  /*17040*/  @!P3 IMAD.MOV.U32 R2, RZ, RZ, R0 ;  /* 0x000000ffff02b224 */ /* 0x000fe400078e0000 */
[----:B------:R-:W-:Y:S01]  /*17050*/  @!P3 IMAD.MOV.U32 R3, RZ, RZ, R4 ;  /* 0x000000ffff03b224 */ /* 0x000fe200078e0004 */
[----:B----4-:R-:W-:-:S03]  /*17060*/  ISETP.GE.AND P0, PT, R13, c[0x0][0x3c8], PT ;  /* 0x0000f2000d007a0c */ /* 0x010fc60003f06270 */
[----:B------:R-:W-:Y:S01]  /*17070*/  @!P3 IMAD.WIDE R2, R6, 0x4, R2 ;  /* 0x000000040602b825 */ /* 0x000fe200078e0202 */
[----:B------:R-:W-:-:S04]  /*17080*/  @!P1 LEA R6, P4, R21, R0, 0x2 ;  /* 0x0000000015069211 */ /* 0x000fc800078810ff */
[----:B------:R1:W-:Y:S01]  /*17090*/  @!P3 ST.E.64 [R2.64], R116 ;  /* 0x000000740200b985 */ /* 0x0003e2000c101b06 */
[----:B------:R-:W-:Y:S02]  /*170a0*/  @!P2 LEA R8, P3, R11, R0, 0x2 ;  /* 0x000000000b08a211 */ /* 0x000fe400078610ff */
[-C--:B------:R-:W-:Y:S02]  /*170b0*/  @!P1 LEA.HI.X R7, R21, R4.reuse, R22, 0x2, P4 ;  /* 0x0000000415079211 */ /* 0x080fe400020f1416 */
[----:B------:R-:W-:Y:S01]  /*170c0*/  @!P2 LEA.HI.X R9, R11, R4, R18, 0x2, P3 ;  /* 0x000000040b09a211 */ /* 0x000fe200018f1412 */
[----:B------:R-:W2:Y:S01]  /*170d0*/  LDL R21, [R1+0x1d8] ;  /* 0x0001d80001157983 */ /* 0x000ea20000100800 */
[----:B------:R-:W-:-:S03]  /*170e0*/  ISETP.GE.AND P4, PT, R17, c[0x0][0x3c8], PT ;  /* 0x0000f20011007a0c */ /* 0x000fc60003f86270 */
[----:B------:R-:W3:Y:S01]  /*170f0*/  LDL R18, [R1+0x154] ;  /* 0x0001540001127983 */ /* 0x000ee20000100800 */
[----:B------:R-:W-:-:S03]  /*17100*/  ISETP.GE.AND P6, PT, R12, c[0x0][0x3c8], PT ;  /* 0x0000f2000c007a0c */ /* 0x000fc60003fc6270 */
[----:B------:R-:W4:Y:S04]  /*17110*/  LDL R11, [R1+0x158] ;  /* 0x00015800010b7983 */ /* 0x000f280000100800 */
[----:B------:R5:W-:Y:S04]  /*17120*/  @!P2 ST.E.64 [R8.64], R154 ;  /* 0x0000009a0800a985 */ /* 0x000be8000c101b06 */
[----:B------:R-:W4:Y:S01]  /*17130*/  LDL R22, [R1+0x14c] ;  /* 0x00014c0001167983 */ /* 0x000f220000100800 */
[----:B-1----:R-:W-:-:S04]  /*17140*/  @!P0 LEA R2, P3, R13, R0, 0x2 ;  /* 0x000000000d028211 */ /* 0x002fc800078610ff */
[----:B------:R-:W-:Y:S02]  /*17150*/  @!P0 LEA.HI.X R3, R13, R4, R19, 0x2, P3 ;  /* 0x000000040d038211 */ /* 0x000fe400018f1413 */
[----:B------:R-:W4:Y:S01]  /*17160*/  LDL R19, [R1+0x1d4] ;  /* 0x0001d40001137983 */ /* 0x000f220000100800 */
[----:B------:R-:W-:-:S03]  /*17170*/  ISETP.GE.AND P3, PT, R20, c[0x0][0x3c8], PT ;  /* 0x0000f20014007a0c */ /* 0x000fc60003f66270 */
[----:B------:R1:W-:Y:S04]  /*17180*/  @!P1 ST.E.64 [R6.64], R124 ;  /* 0x0000007c06009985 */ /* 0x0003e8000c101b06 */
[----:B------:R1:W-:Y:S01]  /*17190*/  @!P0 ST.E.64 [R2.64], R120 ;  /* 0x0000007802008985 */ /* 0x0003e2000c101b06 */
[----:B-----5:R-:W-:-:S03]  /*171a0*/  @!P4 LEA R8, P0, R17, R0, 0x2 ;  /* 0x000000001108c211 */ /* 0x020fc600078010ff */
[----:B------:R-:W5:Y:S01]  /*171b0*/  LDL R13, [R1+0x150] ;  /* 0x00015000010d7983 */ /* 0x000f620000100800 */
[----:B------:R-:W-:Y:S02]  /*171c0*/  @!P4 LEA.HI.X R9, R17, R4, R5, 0x2, P0 ;  /* 0x000000041109c211 */ /* 0x000fe400000f1405 */
[C---:B------:R-:W-:Y:S01]  /*171d0*/  ISETP.GE.AND P0, PT, R20.reuse, c[0x0][0x3c8], PT ;  /* 0x0000f20014007a0c */ /* 0x040fe20003f06270 */
[----:B------:R-:W5:Y:S01]  /*171e0*/  LDL R5, [R1+0x148] ;  /* 0x0001480001057983 */ /* 0x000f620000100800 */
[-C--:B-1----:R-:W-:Y:S02]  /*171f0*/  @!P3 LEA R6, P1, R20, R0.reuse, 0x2 ;  /* 0x000000001406b211 */ /* 0x082fe400078210ff */
[----:B------:R-:W-:-:S04]  /*17200*/  @!P6 LEA R2, P2, R12, R0, 0x2 ;  /* 0x000000000c02e211 */ /* 0x000fc800078410ff */
[-C--:B------:R-:W-:Y:S02]  /*17210*/  @!P6 LEA.HI.X R3, R12, R4.reuse, R14, 0x2, P2 ;  /* 0x000000040c03e211 */ /* 0x080fe400010f140e */
[----:B------:R-:W5:Y:S05]  /*17220*/  LDL R12, [R1+0x1d0] ;  /* 0x0001d000010c7983 */ /* 0x000f6a0000100800 */
[----:B------:R-:W-:Y:S01]  /*17230*/  @!P0 LEA.HI.X R7, R20, R4, R24, 0x2, P1 ;  /* 0x0000000414078211 */ /* 0x000fe200008f1418 */
[----:B------:R-:W5:Y:S04]  /*17240*/  LDL R14, [R1+0x1c8] ;  /* 0x0001c800010e7983 */ /* 0x000f680000100800 */
[----:B------:R-:W5:Y:S01]  /*17250*/  LDL R20, [R1+0x1cc] ;  /* 0x0001cc0001147983 */ /* 0x000f620000100800 */
[----:B------:R-:W-:-:S02]  /*17260*/  ISETP.GE.AND P1, PT, R17, c[0x0][0x3c8], PT ;  /* 0x0000f20011007a0c */ /* 0x000fc40003f26270 */
[----:B------:R-:W-:Y:S01]  /*17270*/  ISETP.GE.AND P4, PT, R16, c[0x0][0x3c8], PT ;  /* 0x0000f20010007a0c */ /* 0x000fe20003f86270 */
[----:B------:R-:W5:Y:S01]  /*17280*/  LDL R17, [R1+0x144] ;  /* 0x0001440001117983 */ /* 0x000f620000100800 */
[----:B------:R-:W-:Y:S02]  /*17290*/  ISETP.GE.AND P5, PT, R15, c[0x0][0x3c8], PT ;  /* 0x0000f2000f007a0c */ /* 0x000fe40003fa6270 */
[----:B------:R-:W-:Y:S01]  /*172a0*/  ISETP.GE.AND P3, PT, R10, c[0x0][0x3c8], PT ;  /* 0x0000f2000a007a0c */ /* 0x000fe20003f66270 */
[----:B------:R-:W5:Y:S06]  /*172b0*/  LDL R24, [R1+0x124] ;  /* 0x0001240001187983 */ /* 0x000f6c0000100800 */
[----:B------:R-:W-:Y:S04]  /*172c0*/  @!P1 ST.E.64 [R8.64], R142 ;  /* 0x0000008e08009985 */ /* 0x000fe8000c101b06 */
[----:B------:R1:W-:Y:S04]  /*172d0*/  @!P0 ST.E.64 [R6.64], R128 ;  /* 0x0000008006008985 */ /* 0x0003e8000c101b06 */
[----:B------:R1:W-:Y:S02]  /*172e0*/  @!P6 ST.E.64 [R2.64], R30 ;  /* 0x0000001e0200e985 */ /* 0x0003e4000c101b06 */
[----:B-1----:R-:W-:-:S02]  /*172f0*/  @!P4 LEA R6, P6, R16, R0, 0x2 ;  /* 0x000000001006c211 */ /* 0x002fc400078c10ff */
[----:B------:R-:W-:-:S04]  /*17300*/  @!P5 LEA R8, P0, R15, R0, 0x2 ;  /* 0x000000000f08d211 */ /* 0x000fc800078010ff */
[----:B------:R-:W-:Y:S02]  /*17310*/  @!P5 LEA.HI.X R9, R15, R4, R23, 0x2, P0 ;  /* 0x000000040f09d211 */ /* 0x000fe400000f1417 */
[----:B------:R-:W5:Y:S05]  /*17320*/  LDL R15, [R1+0x140] ;  /* 0x00014000010f7983 */ /* 0x000f6a0000100800 */
[----:B------:R-:W-:Y:S01]  /*17330*/  P2R R2, PR, RZ, 0x40 ;  /* 0x00000040ff027803 */ /* 0x000fe20000000000 */
[----:B------:R-:W5:Y:S03]  /*17340*/  LDL R23, [R1+0x1c4] ;  /* 0x0001c40001177983 */ /* 0x000f660000100800 */
[----:B------:R-:W-:-:S02]  /*17350*/  ISETP.NE.AND P0, PT, R2, RZ, PT ;  /* 0x000000ff0200720c */ /* 0x000fc40003f05270 */
[----:B------:R-:W-:Y:S01]  /*17360*/  @!P3 LEA R2, P6, R10, R0, 0x2 ;  /* 0x000000000a02b211 */ /* 0x000fe200078c10ff */
[----:B------:R-:W-:Y:S01]  /*17370*/  @!P5 ST.E.64 [R8.64], R146 ;  /* 0x000000920800d985 */ /* 0x000fe2000c101b06 */
[----:B--2---:R-:W-:-:S03]  /*17380*/  @!P4 LEA.HI.X R7, R16, R4, R21, 0x2, P0 ;  /* 0x000000041007c211 */ /* 0x004fc600000f1415 */
[----:B------:R-:W2:Y:S01]  /*17390*/  LDL R21, [R1+0x1c0] ;  /* 0x0001c00001157983 */ /* 0x000ea20000100800 */
[----:B---3--:R-:W-:-:S03]  /*173a0*/  ISETP.GE.AND P1, PT, R18, c[0x0][0x3c8], PT ;  /* 0x0000f20012007a0c */ /* 0x008fc60003f26270 */
[----:B------:R1:W-:Y:S01]  /*173b0*/  @!P4 ST.E.64 [R6.64], R138 ;  /* 0x0000008a0600c985 */ /* 0x0003e2000c101b06 */
[----:B----4-:R-:W-:-:S03]  /*173c0*/  ISETP.GE.AND P2, PT, R11, c[0x0][0x3c8], PT ;  /* 0x0000f2000b007a0c */ /* 0x010fc60003f46270 */
[----:B------:R-:W3:Y:S01]  /*173d0*/  LDL R16, [R1+0x13c] ;  /* 0x00013c0001107983 */ /* 0x000ee20000100800 */
[----:B------:R-:W-:-:S03]  /*173e0*/  @!P3 LEA.HI.X R3, R10, R4, R19, 0x2, P6 ;  /* 0x000000040a03b211 */ /* 0x000fc600030f1413 */
[----:B------:R-:W4:Y:S02]  /*173f0*/  LDL R19, [R1+0x1bc] ;  /* 0x0001bc0001137983 */ /* 0x000f240000100800 */
[-C--:B-1----:R-:W-:Y:S02]  /*17400*/  @!P1 LEA R6, P6, R18, R0.reuse, 0x2 ;  /* 0x0000000012069211 */ /* 0x082fe400078c10ff */
[----:B------:R1:W-:Y:S02]  /*17410*/  @!P3 ST.E.64 [R2.64], R34 ;  /* 0x000000220200b985 */ /* 0x0003e4000c101b06 */
[----:B------:R-:W-:Y:S02]  /*17420*/  @!P2 LEA R8, P3, R11, R0, 0x2 ;  /* 0x000000000b08a211 */ /* 0x000fe400078610ff */
[----:B------:R-:W4:Y:S07]  /*17430*/  LDL R10, [R1+0x138] ;  /* 0x00013800010a7983 */ /* 0x000f2e0000100800 */
[----:B-1----:R-:W-:-:S02]  /*17440*/  P2R R2, PR, RZ, 0x40 ;  /* 0x00000040ff027803 */ /* 0x002fc40000000000 */
[-C--:B-----5:R-:W-:Y:S02]  /*17450*/  @!P2 LEA.HI.X R9, R11, R4.reuse, R12, 0x2, P3 ;  /* 0x000000040b09a211 */ /* 0x0a0fe400018f140c */
[----:B------:R-:W-:Y:S01]  /*17460*/  ISETP.NE.AND P3, PT, R2, RZ, PT ;  /* 0x000000ff0200720c */ /* 0x000fe20003f65270 */
[----:B------:R-:W5:Y:S01]  /*17470*/  LDL R11, [R1+0x130] ;  /* 0x00013000010b7983 */ /* 0x000f620000100800 */
[----:B------:R-:W-:Y:S02]  /*17480*/  ISETP.GE.AND P0, PT, R13, c[0x0][0x3c8], PT ;  /* 0x0000f2000d007a0c */ /* 0x000fe40003f06270 */
[----:B------:R-:W-:Y:S01]  /*17490*/  ISETP.GE.AND P4, PT, R5, c[0x0][0x3c8], PT ;  /* 0x0000f20005007a0c */ /* 0x000fe20003f86270 */
[----:B------:R-:W5:Y:S01]  /*174a0*/  LDL R12, [R1+0x134] ;  /* 0x00013400010c7983 */ /* 0x000f620000100800 */
[----:B------:R-:W-:-:S03]  /*174b0*/  @!P1 LEA.HI.X R7, R18, R4, R20, 0x2, P3 ;  /* 0x0000000412079211 */ /* 0x000fc600018f1414 */
[----:B------:R-:W5:Y:S01]  /*174c0*/  LDL R20, [R1+0x1b8] ;  /* 0x0001b80001147983 */ /* 0x000f620000100800 */
[----:B------:R-:W-:-:S03]  /*174d0*/  ISETP.GE.AND P3, PT, R17, c[0x0][0x3c8], PT ;  /* 0x0000f20011007a0c */ /* 0x000fc60003f66270 */
[----:B------:R-:W-:Y:S02]  /*174e0*/  @!P2 ST.E.64 [R8.64], R150 ;  /* 0x000000960800a985 */ /* 0x000fe4000c101b06 */
[C---:B------:R-:W-:Y:S02]  /*174f0*/  @!P0 LEA R2, P6, R13.reuse, R0, 0x2 ;  /* 0x000000000d028211 */ /* 0x040fe400078c10ff */
[----:B------:R-:W5:Y:S02]  /*17500*/  LDL R18, [R1+0x1b4] ;  /* 0x0001b40001127983 */ /* 0x000f640000100800 */
[----:B------:R-:W-:Y:S02]  /*17510*/  @!P0 LEA.HI.X R3, R13, R4, R14, 0x2, P6 ;  /* 0x000000040d038211 */ /* 0x000fe400030f140e */
[----:B------:R-:W-:Y:S04]  /*17520*/  @!P1 ST.E.64 [R6.64], R46 ;  /* 0x0000002e06009985 */ /* 0x000fe8000c101b06 */
[----:B------:R1:W-:Y:S04]  /*17530*/  @!P0 ST.E.64 [R2.64], R38 ;  /* 0x0000002602008985 */ /* 0x0003e8000c101b06 */
[----:B------:R-:W5:Y:S01]  /*17540*/  LDL R14, [R1+0x1b0] ;  /* 0x0001b000010e7983 */ /* 0x000f620000100800 */
[----:B------:R-:W-:-:S03]  /*17550*/  ISETP.GE.AND P5, PT, R22, c[0x0][0x3c8], PT ;  /* 0x0000f20016007a0c */ /* 0x000fc60003fa6270 */
[----:B------:R-:W5:Y:S01]  /*17560*/  LDL R13, [R1+0x12c] ;  /* 0x00012c00010d7983 */ /* 0x000f620000100800 */
[-C--:B-1----:R-:W-:Y:S02]  /*17570*/  @!P3 LEA R2, P1, R17, R0.reuse, 0x2 ;  /* 0x000000001102b211 */ /* 0x082fe400078210ff */
[----:B------:R-:W-:-:S11]  /*17580*/  @!P4 LEA R6, P6, R5, R0, 0x2 ;  /* 0x000000000506c211 */ /* 0x000fd600078c10ff */
[----:B------:R-:W-:Y:S02]  /*17590*/  P2R R3, PR, RZ, 0x2 ;  /* 0x00000002ff037803 */ /* 0x000fe40000000000 */
[----:B------:R-:W-:Y:S02]  /*175a0*/  ISETP.GE.AND P2, PT, R15, c[0x0][0x3c8], PT ;  /* 0x0000f2000f007a0c */ /* 0x000fe40003f46270 */
[----:B------:R-:W-:-:S04]  /*175b0*/  @!P5 LEA R8, P0, R22, R0, 0x2 ;  /* 0x000000001608d211 */ /* 0x000fc800078010ff */
[-C--:B------:R-:W-:Y:S02]  /*175c0*/  @!P5 LEA.HI.X R9, R22, R4.reuse, R23, 0x2, P0 ;  /* 0x000000041609d211 */ /* 0x080fe400000f1417 */
[----:B------:R-:W5:Y:S04]  /*175d0*/  LDL R22, [R1+0x120] ;  /* 0x0001200001167983 */ /* 0x000f680000100800 */
[----:B------:R1:W-:Y:S04]  /*175e0*/  @!P5 ST.E.64 [R8.64], R152 ;  /* 0x000000980800d985 */ /* 0x0003e8000c101b06 */
[----:B------:R-:W5:Y:S01]  /*175f0*/  LDL R23, [R1+0x198] ;  /* 0x0001980001177983 */ /* 0x000f620000100800 */
[----:B--2---:R-:W-:-:S02]  /*17600*/  @!P4 LEA.HI.X R7, R5, R4, R21, 0x2, P6 ;  /* 0x000000040507c211 */ /* 0x004fc400030f1415 */
[----:B------:R-:W-:Y:S01]  /*17610*/  ISETP.NE.AND P6, PT, R3, RZ, PT ;  /* 0x000000ff0300720c */ /* 0x000fe20003fc5270 */
[----:B------:R-:W2:Y:S04]  /*17620*/  LDL R5, [R1+0x128] ;  /* 0x0001280001057983 */ /* 0x000ea80000100800 */
[----:B------:R1:W-:Y:S01]  /*17630*/  @!P4 ST.E.64 [R6.64], R54 ;  /* 0x000000360600c985 */ /* 0x0003e2000c101b06 */
[----:B---3--:R-:W-:-:S03]  /*17640*/  ISETP.GE.AND P1, PT, R16, c[0x0][0x3c8], PT ;  /* 0x0000f20010007a0c */ /* 0x008fc60003f26270 */
[----:B------:R-:W3:Y:S01]  /*17650*/  LDL R21, [R1+0x194] ;  /* 0x0001940001157983 */ /* 0x000ee20000100800 */
[----:B----4-:R-:W-:-:S03]  /*17660*/  @!P3 LEA.HI.X R3, R17, R4, R19, 0x2, P6 ;  /* 0x000000041103b211 */ /* 0x010fc600030f1413 */
[----:B------:R-:W4:Y:S04]  /*17670*/  LDL R19, [R1+0x1ac] ;  /* 0x0001ac0001137983 */ /* 0x000f280000100800 */
[----:B------:R-:W3:Y:S04]  /*17680*/  LDL R17, [R1+0x1a8] ;  /* 0x0001a80001117983 */ /* 0x000ee80000100800 */
[----:B------:R5:W-:Y:S01]  /*17690*/  @!P3 ST.E.64 [R2.64], R42 ;  /* 0x0000002a0200b985 */ /* 0x000be2000c101b06 */
[----:B-1----:R-:W-:-:S04]  /*176a0*/  @!P2 LEA R8, P3, R15, R0, 0x2 ;  /* 0x000000000f08a211 */ /* 0x002fc800078610ff */
[----:B-----5:R-:W-:Y:S02]  /*176b0*/  @!P2 LEA.HI.X R9, R15, R4, R20, 0x2, P3 ;  /* 0x000000040f09a211 */ /* 0x020fe400018f1414 */
[----:B------:R-:W5:Y:S01]  /*176c0*/  LDL R15, [R1+0x1a4] ;  /* 0x0001a400010f7983 */ /* 0x000f620000100800 */
[----:B------:R-:W-:Y:S02]  /*176d0*/  @!P1 LEA R6, P6, R16, R0, 0x2 ;  /* 0x0000000010069211 */ /* 0x000fe400078c10ff */
[----:B------:R-:W-:Y:S01]  /*176e0*/  ISETP.GE.AND P0, PT, R10, c[0x0][0x3c8], PT ;  /* 0x0000f2000a007a0c */ /* 0x000fe20003f06270 */
[----:B------:R-:W5:Y:S01]  /*176f0*/  LDL R20, [R1+0x11c] ;  /* 0x00011c0001147983 */ /* 0x000f620000100800 */
[----:B------:R-:W-:-:S09]  /*17700*/  ISETP.GE.AND P4, PT, R11, c[0x0][0x3c8], PT ;  /* 0x0000f2000b007a0c */ /* 0x000fd20003f86270 */
[----:B------:R-:W-:-:S04]  /*17710*/  P2R R2, PR, RZ, 0x40 ;  /* 0x00000040ff027803 */ /* 0x000fc80000000000 */
[----:B------:R-:W-:Y:S02]  /*17720*/  ISETP.NE.AND P3, PT, R2, RZ, PT ;  /* 0x000000ff0200720c */ /* 0x000fe40003f65270 */
[----:B------:R-:W-:Y:S02]  /*17730*/  @!P0 LEA R2, P6, R10, R0, 0x2 ;  /* 0x000000000a028211 */ /* 0x000fe400078c10ff */
[-C--:B------:R-:W-:Y:S01]  /*17740*/  @!P1 LEA.HI.X R7, R16, R4.reuse, R18, 0x2, P3 ;  /* 0x0000000410079211 */ /* 0x080fe200018f1412 */
[----:B------:R-:W-:Y:S01]  /*17750*/  @!P2 ST.E.64 [R8.64], R156 ;  /* 0x0000009c0800a985 */ /* 0x000fe2000c101b06 */
[----:B------:R-:W-:Y:S02]  /*17760*/  ISETP.GE.AND P5, PT, R12, c[0x0][0x3c8], PT ;  /* 0x0000f2000c007a0c */ /* 0x000fe40003fa6270 */
[----:B------:R-:W-:Y:S01]  /*17770*/  @!P0 LEA.HI.X R3, R10, R4, R14, 0x2, P6 ;  /* 0x000000040a038211 */ /* 0x000fe200030f140e */
[----:B------:R1:W-:Y:S04]  /*17780*/  @!P1 ST.E.64 [R6.64], R62 ;  /* 0x0000003e06009985 */ /* 0x0003e8000c101b06 */
[----:B------:R-:W5:Y:S04]  /*17790*/  LDL R10, [R1+0x118] ;  /* 0x00011800010a7983 */ /* 0x000f680000100800 */
[----:B------:R-:W5:Y:S04]  /*177a0*/  LDL R18, [R1+0x114] ;  /* 0x0001140001127983 */ /* 0x000f680000100800 */
[----:B------:R1:W-:Y:S01]  /*177b0*/  @!P0 ST.E.64 [R2.64], R50 ;  /* 0x0000003202008985 */ /* 0x0003e2000c101b06 */
[----:B------:R-:W-:-:S03]  /*177c0*/  ISETP.GE.AND P3, PT, R13, c[0x0][0x3c8], PT ;  /* 0x0000f2000d007a0c */ /* 0x000fc60003f66270 */
[----:B------:R-:W5:Y:S04]  /*177d0*/  LDL R16, [R1+0x110] ;  /* 0x0001100001107983 */ /* 0x000f680000100800 */
[----:B------:R-:W5:Y:S01]  /*177e0*/  LDL R14, [R1+0x10c] ;  /* 0x00010c00010e7983 */ /* 0x000f620000100800 */
[-C--:B-1----:R-:W-:Y:S02]  /*177f0*/  @!P4 LEA R6, P6, R11, R0.reuse, 0x2 ;  /* 0x000000000b06c211 */ /* 0x082fe400078c10ff */
[----:B------:R-:W-:-:S11]  /*17800*/  @!P5 LEA R8, P0, R12, R0, 0x2 ;  /* 0x000000000c08d211 */ /* 0x000fd600078010ff */
[----:B------:R-:W-:Y:S02]  /*17810*/  P2R R2, PR, RZ, 0x40 ;  /* 0x00000040ff027803 */ /* 0x000fe40000000000 */
[----:B--2---:R-:W-:Y:S02]  /*17820*/  ISETP.GE.AND P2, PT, R5, c[0x0][0x3c8], PT ;  /* 0x0000f20005007a0c */ /* 0x004fe40003f46270 */
[-C--:B----4-:R-:W-:Y:S02]  /*17830*/  @!P5 LEA.HI.X R9, R12, R4.reuse, R19, 0x2, P0 ;  /* 0x000000040c09d211 */ /* 0x090fe400000f1413 */
[----:B------:R-:W-:Y:S01]  /*17840*/  ISETP.NE.AND P0, PT, R2, RZ, PT ;  /* 0x000000ff0200720c */ /* 0x000fe20003f05270 */
[----:B------:R-:W2:Y:S03]  /*17850*/  LDL R12, [R1+0x108] ;  /* 0x00010800010c7983 */ /* 0x000ea60000100800 */
[----:B---3--:R-:W-:Y:S01]  /*17860*/  @!P4 LEA.HI.X R7, R11, R4, R17, 0x2, P0 ;  /* 0x000000040b07c211 */ /* 0x008fe200000f1411 */
[----:B------:R-:W3:Y:S04]  /*17870*/  LDL R19, [R1+0x18c] ;  /* 0x00018c0001137983 */ /* 0x000ee80000100800 */
[----:B------:R-:W4:Y:S01]  /*17880*/  LDL R11, [R1+0x190] ;  /* 0x00019000010b7983 */ /* 0x000f220000100800 */
[----:B------:R-:W-:-:S03]  /*17890*/  @!P3 LEA R2, P6, R13, R0, 0x2 ;  /* 0x000000000d02b211 */ /* 0x000fc600078c10ff */
[----:B------:R-:W2:Y:S04]  /*178a0*/  LDL R17, [R1+0x188] ;  /* 0x0001880001117983 */ /* 0x000ea80000100800 */
[----:B------:R1:W-:Y:S04]  /*178b0*/  @!P5 ST.E.64 [R8.64], R158 ;  /* 0x0000009e0800d985 */ /* 0x0003e8000c101b06 */
[----:B------:R1:W-:Y:S01]  /*178c0*/  @!P4 ST.E.64 [R6.64], R74 ;  /* 0x0000004a0600c985 */ /* 0x0003e2000c101b06 */
[----:B-----5:R-:W-:-:S03]  /*178d0*/  @!P3 LEA.HI.X R3, R13, R4, R15, 0x2, P6 ;  /* 0x000000040d03b211 */ /* 0x020fc600030f140f */
[----:B------:R-:W5:Y:S04]  /*178e0*/  LDL R15, [R1+0x184] ;  /* 0x00018400010f7983 */ /* 0x000f680000100800 */
[----:B------:R-:W5:Y:S04]  /*178f0*/  LDL R13, [R1+0x180] ;  /* 0x00018000010d7983 */ /* 0x000f680000100800 */
[----:B------:R1:W-:Y:S02]  /*17900*/  @!P3 ST.E.64 [R2.64], R58 ;  /* 0x0000003a0200b985 */ /* 0x0003e4000c101b06 */
[----:B-1----:R-:W-:-:S04]  /*17910*/  @!P2 LEA R8, P3, R5, R0, 0x2 ;  /* 0x000000000508a211 */ /* 0x002fc800078610ff */
[----:B------:R-:W-:Y:S02]  /*17920*/  @!P2 LEA.HI.X R9, R5, R4, R26, 0x2, P3 ;  /* 0x000000040509a211 */ /* 0x000fe400018f141a */
[----:B------:R-:W5:Y:S01]  /*17930*/  LDL R5, [R1+0x104] ;  /* 0x0001040001057983 */ /* 0x000f620000100800 */
[----:B------:R-:W-:Y:S02]  /*17940*/  ISETP.GE.AND P1, PT, R24, c[0x0][0x3c8], PT ;  /* 0x0000f20018007a0c */ /* 0x000fe40003f26270 */
[----:B------:R-:W-:-:S11]  /*17950*/  ISETP.GE.AND P0, PT, R22, c[0x0][0x3c8], PT ;  /* 0x0000f20016007a0c */ /* 0x000fd60003f06270 */
[-C--:B------:R-:W-:Y:S02]  /*17960*/  @!P1 LEA R6, P4, R24, R0.reuse, 0x2 ;  /* 0x0000000018069211 */ /* 0x080fe400078810ff */
[----:B------:R-:W-:Y:S02]  /*17970*/  ISETP.GE.AND P5, PT, R20, c[0x0][0x3c8], PT ;  /* 0x0000f20014007a0c */ /* 0x000fe40003fa6270 */
[----:B------:R-:W-:-:S09]  /*17980*/  @!P0 LEA R2, P6, R22, R0, 0x2 ;  /* 0x0000000016028211 */ /* 0x000fd200078c10ff */
[----:B------:R-:W-:-:S04]  /*17990*/  P2R R3, PR, RZ, 0x10 ;  /* 0x00000010ff037803 */ /* 0x000fc80000000000 */
[----:B------:R-:W-:Y:S02]  /*179a0*/  ISETP.NE.AND P3, PT, R3, RZ, PT ;  /* 0x000000ff0300720c */ /* 0x000fe40003f65270 */
[----:B------:R-:W-:Y:S02]  /*179b0*/  ISETP.GE.AND P4, PT, R10, c[0x0][0x3c8], PT ;  /* 0x0000f2000a007a0c */ /* 0x000fe40003f86270 */
[-C--:B------:R-:W-:Y:S02]  /*179c0*/  @!P1 LEA.HI.X R7, R24, R4.reuse, R25, 0x2, P3 ;  /* 0x0000000418079211 */ /* 0x080fe400018f1419 */
[----:B------:R-:W-:Y:S01]  /*179d0*/  @!P0 LEA.HI.X R3, R22, R4, R23, 0x2, P6 ;  /* 0x0000000416038211 */ /* 0x000fe200030f1417 */
[----:B------:R-:W-:Y:S01]  /*179e0*/  @!P2 ST.E.64 [R8.64], R160 ;  /* 0x000000a00800a985 */ /* 0x000fe2000c101b06 */
[----:B------:R-:W-:-:S03]  /*179f0*/  ISETP.GE.AND P3, PT, R18, c[0x0][0x3c8], PT ;  /* 0x0000f20012007a0c */ /* 0x000fc60003f66270 */
[----:B------:R1:W-:Y:S04]  /*17a00*/  @!P1 ST.E.64 [R6.64], R82 ;  /* 0x0000005206009985 */ /* 0x0003e8000c101b06 */
[----:B------:R1:W-:Y:S01]  /*17a10*/  @!P0 ST.E.64 [R2.64], R66 ;  /* 0x0000004202008985 */ /* 0x0003e2000c101b06 */
[----:B------:R-:W-:Y:S02]  /*17a20*/  ISETP.GE.AND P2, PT, R16, c[0x0][0x3c8], PT ;  /* 0x0000f20010007a0c */ /* 0x000fe40003f46270 */
[----:B------:R-:W-:Y:S02]  /*17a30*/  ISETP.GE.AND P1, PT, R14, c[0x0][0x3c8], PT ;  /* 0x0000f2000e007a0c */ /* 0x000fe40003f26270 */
[----:B-1----:R-:W-:-:S04]  /*17a40*/  @!P5 LEA R6, P0, R20, R0, 0x2 ;  /* 0x000000001406d211 */ /* 0x002fc800078010ff */
[----:B------:R-:W-:Y:S02]  /*17a50*/  @!P5 LEA.HI.X R7, R20, R4, R21, 0x2, P0 ;  /* 0x000000041407d211 */ /* 0x000fe400000f1415 */
[----:B------:R-:W-:-:S03]  /*17a60*/  @!P4 LEA R2, P6, R10, R0, 0x2 ;  /* 0x000000000a02c211 */ /* 0x000fc600078c10ff */
[----:B------:R-:W-:Y:S01]  /*17a70*/  @!P5 ST.E.64 [R6.64], R86 ;  /* 0x000000560600d985 */ /* 0x000fe2000c101b06 */
[----:B----4-:R-:W-:Y:S02]  /*17a80*/  @!P4 LEA.HI.X R3, R10, R4, R11, 0x2, P6 ;  /* 0x000000040a03c211 */ /* 0x010fe400030f140b */
[-C--:B------:R-:W-:Y:S02]  /*17a90*/  @!P3 LEA R10, P5, R18, R0.reuse, 0x2 ;  /* 0x00000000120ab211 */ /* 0x080fe400078a10ff */
[----:B--2---:R-:W-:Y:S01]  /*17aa0*/  ISETP.GE.AND P0, PT, R12, c[0x0][0x3c8], PT ;  /* 0x0000f2000c007a0c */ /* 0x004fe20003f06270 */
[----:B------:R1:W-:Y:S01]  /*17ab0*/  @!P4 ST.E.64 [R2.64], R90 ;  /* 0x0000005a0200c985 */ /* 0x0003e2000c101b06 */
[----:B------:R-:W-:-:S04]  /*17ac0*/  @!P2 LEA R8, P6, R16, R0, 0x2 ;  /* 0x000000001008a211 */ /* 0x000fc800078c10ff */
[----:B------:R-:W-:-:S05]  /*17ad0*/  @!P2 LEA.HI.X R9, R16, R4, R17, 0x2, P6 ;  /* 0x000000041009a211 */ /* 0x000fca00030f1411 */
[----:B-1----:R-:W-:-:S04]  /*17ae0*/  P2R R2, PR, RZ, 0x20 ;  /* 0x00000020ff027803 */ /* 0x002fc80000000000 */
[----:B------:R-:W-:Y:S02]  /*17af0*/  ISETP.NE.AND P4, PT, R2, RZ, PT ;  /* 0x000000ff0200720c */ /* 0x000fe40003f85270 */
[----:B------:R-:W-:Y:S02]  /*17b00*/  @!P1 LEA R6, P5, R14, R0, 0x2 ;  /* 0x000000000e069211 */ /* 0x000fe400078a10ff */
[----:B---3--:R-:W-:Y:S02]  /*17b10*/  @!P3 LEA.HI.X R11, R18, R4, R19, 0x2, P4 ;  /* 0x00000004120bb211 */ /* 0x008fe400020f1413 */
[----:B------:R-:W-:Y:S02]  /*17b20*/  @!P0 LEA R2, P4, R12, R0, 0x2 ;  /* 0x000000000c028211 */ /* 0x000fe400078810ff */
[-C--:B-----5:R-:W-:Y:S02]  /*17b30*/  @!P1 LEA.HI.X R7, R14, R4.reuse, R15, 0x2, P5 ;  /* 0x000000040e079211 */ /* 0x0a0fe400028f140f */
[----:B------:R-:W-:Y:S01]  /*17b40*/  @!P0 LEA.HI.X R3, R12, R4, R13, 0x2, P4 ;  /* 0x000000040c038211 */ /* 0x000fe200020f140d */
[----:B------:R1:W-:Y:S04]  /*17b50*/  @!P3 ST.E.64 [R10.64], R102 ;  /* 0x000000660a00b985 */ /* 0x0003e8000c101b06 */
[----:B------:R1:W-:Y:S04]  /*17b60*/  @!P2 ST.E.64 [R8.64], R98 ;  /* 0x000000620800a985 */ /* 0x0003e8000c101b06 */
[----:B------:R1:W-:Y:S04]  /*17b70*/  @!P1 ST.E.64 [R6.64], R94 ;  /* 0x0000005e06009985 */ /* 0x0003e8000c101b06 */
        /* <DEDUP_REMOVED lines=8> */
.L_x_575:
[----:B------:R-:W3:Y:S04]  /*17c00*/  LDL.LU R0, [R1+0xf4] ;  /* 0x0000f40001007983 */ /* 0x000ee80000300800 */
[----:B--2---:R-:W2:Y:S01]  /*17c10*/  LDL R7, [R1+0xcc] ;  /* 0x0000cc0001077983 */ /* 0x004ea20000100800 */
[----:B------:R-:W-:Y:S01]  /*17c20*/  ISETP.NE.U32.AND P0, PT, RZ, c[0x0][0x508], PT ;  /* 0x00014200ff007a0c */ /* 0x000fe20003f05070 */
[----:B------:R-:W-:Y:S01]  /*17c30*/  IMAD.MOV.U32 R4, RZ, RZ, 0x4 ;  /* 0x00000004ff047424 */ /* 0x000fe200078e00ff */
[----:B------:R-:W-:Y:S01]  /*17c40*/  ISETP.NE.U32.AND P2, PT, RZ, c[0x0][0x500], PT ;  /* 0x00014000ff007a0c */ /* 0x000fe20003f45070 */
[----:B------:R-:W-:Y:S01]  /*17c50*/  IMAD.MOV.U32 R20, RZ, RZ, c[0x0][0x388] ;  /* 0x0000e200ff147624 */ /* 0x000fe200078e00ff */
[----:B------:R-:W-:Y:S01]  /*17c60*/  ISETP.NE.AND.EX P0, PT, RZ, c[0x0][0x50c], PT, P0 ;  /* 0x00014300ff007a0c */ /* 0x000fe20003f05300 */
[----:B------:R-:W-:Y:S01]  /*17c70*/  IMAD.MOV.U32 R6, RZ, RZ, RZ ;  /* 0x000000ffff067224 */ /* 0x000fe200078e00ff */
[----:B------:R-:W-:Y:S01]  /*17c80*/  ISETP.NE.AND.EX P2, PT, RZ, c[0x0][0x504], PT, P2 ;  /* 0x00014100ff007a0c */ /* 0x000fe20003f45320 */
[----:B--2---:R-:W-:-:S10]  /*17c90*/  IMAD.WIDE R2, R7, R4, c[0x0][0x500] ;  /* 0x0001400007027625 */ /* 0x004fd400078e0204 */
[----:B------:R-:W-:Y:S02]  /*17ca0*/  @P0 IMAD.WIDE R4, R7, R4, c[0x0][0x508] ;  /* 0x0001420007040625 */ /* 0x000fe400078e0204 */
[----:B------:R1:W5:Y:S04]  /*17cb0*/  @P2 LDG.E R6, [R2.64] ;  /* 0x0000000602062981 */ /* 0x000368000c1e1900 */
[----:B------:R1:W5:Y:S01]  /*17cc0*/  @P0 LDG.E R20, [R4.64] ;  /* 0x0000000604140981 */ /* 0x000362000c1e1900 */
[----:B---3--:R-:W-:-:S04]  /*17cd0*/  ISETP.NE.AND P1, PT, R0, RZ, PT ;  /* 0x000000ff0000720c */ /* 0x008fc80003f25270 */
[----:B------:R-:W-:Y:S01]  /*17ce0*/  SEL R19, R0, c[0x0][0x3d4], P1 ;  /* 0x0000f50000137a07 */ /* 0x000fe20000800000 */
[----:B------:R-:W-:Y:S05]  /*17cf0*/  @P0 BRA `(.L_x_596) ;  /* 0x0000004000000947 */ /* 0x000fea0003800000 */
[----:B------:R-:W-:Y:S05]  /*17d00*/  @!P2 BRA `(.L_x_596) ;  /* 0x000000300000a947 */ /* 0x000fea0003800000 */
[----:B------:R2:W3:Y:S04]  /*17d10*/  LDG.E R0, [R2.64] ;  /* 0x0000000602007981 */ /* 0x0004e8000c1e1900 */
[----:B-12---:R-:W3:Y:S02]  /*17d20*/  LDG.E R2, [R2.64+0x4] ;  /* 0x0000040602027981 */ /* 0x006ee4000c1e1900 */
[----:B---3-5:R-:W-:Y:S02]  /*17d30*/  IADD3 R20, -R0, R2, RZ ;  /* 0x0000000200147210 */ /* 0x028fe40007ffe1ff */
.L_x_596:
[----:B-1----:R-:W2:Y:S01]  /*17d40*/  LDL.LU R2, [R1+0xc8] ;  /* 0x0000c80001027983 */ /* 0x002ea20000300800 */
[----:B------:R-:W-:Y:S01]  /*17d50*/  SHF.R.S32.HI R0, RZ, 0x1f, R7 ;  /* 0x0000001fff007819 */ /* 0x000fe20000011407 */
[----:B------:R-:W-:Y:S01]  /*17d60*/  BSSY B0, `(.L_x_597) ;  /* 0x0000039000007945 */ /* 0x000fe20003800000 */
[----:B-----5:R-:W-:Y:S01]  /*17d70*/  SHF.R.S32.HI R18, RZ, 0x1f, R6 ;  /* 0x0000001fff127819 */ /* 0x020fe20000011406 */
[----:B------:R-:W1:Y:S01]  /*17d80*/  S2R R3, SR_TID.X ;  /* 0x0000000000037919 */ /* 0x000e620000002100 */
[----:B------:R-:W-:-:S02]  /*17d90*/  SEL R16, R7, RZ, !P2 ;  /* 0x000000ff07107207 */ /* 0x000fc40005000000 */
[----:B------:R-:W-:Y:S02]  /*17da0*/  SEL R21, R0, RZ, !P2 ;  /* 0x000000ff00157207 */ /* 0x000fe40005000000 */
[----:B-1----:R-:W-:Y:S02]  /*17db0*/  ISETP.GT.AND P0, PT, R3, 0x7f, PT ;  /* 0x0000007f0300780c */ /* 0x002fe40003f04270 */
[----:B--2---:R-:W-:-:S11]  /*17dc0*/  LOP3.LUT R15, R2, 0xffff, RZ, 0xc0, !PT ;  /* 0x0000ffff020f7812 */ /* 0x004fd600078ec0ff */
[----:B------:R-:W-:Y:S05]  /*17dd0*/  @P0 BRA `(.L_x_598) ;  /* 0x0000031000000947 */ /* 0x000fea0003800000 */
[----:B------:R-:W2:Y:S01]  /*17de0*/  LDL R2, [R1+0xb0] ;  /* 0x0000b00001027983 */ /* 0x000ea20000100800 */
[----:B------:R-:W-:Y:S01]  /*17df0*/  IMAD R0, R20, c[0x0][0x4e8], RZ ;  /* 0x00013a0014007a24 */ /* 0x000fe200078e02ff */
[----:B--2---:R-:W-:-:S04]  /*17e00*/  IADD3 R14, R2, R3, RZ ;  /* 0x00000003020e7210 */ /* 0x004fc80007ffe0ff */
        /* <DEDUP_REMOVED lines=23> */
[----:B------:R-:W-:Y:S01]  /*17f80*/  IMAD.MOV R2, RZ, RZ, -R0 ;  /* 0x000000ffff027224 */ /* 0x000fe200078e0a00 */
[----:B------:R-:W-:Y:S02]  /*17f90*/  IADD3.X R9, R3, R9, R18, P1, P0 ;  /* 0x0000000903097210 */ /* 0x000fe40000fe0412 */
[----:B------:R-:W-:Y:S01]  /*17fa0*/  SHF.R.S32.HI R3, RZ, 0x1f, R0 ;  /* 0x0000001fff037819 */ /* 0x000fe20000011400 */
[----:B------:R-:W-:Y:S01]  /*17fb0*/  IMAD R2, R2, c[0x0][0x4e8], R14 ;  /* 0x00013a0002027a24 */ /* 0x000fe200078e020e */
[----:B--2---:R-:W-:-:S05]  /*17fc0*/  SEL R7, R22, RZ, P2 ;  /* 0x000000ff16077207 */ /* 0x004fca0001000000 */
[-C--:B-----5:R-:W-:Y:S02]  /*17fd0*/  IMAD R8, R13, R7.reuse, RZ ;  /* 0x000000070d087224 */ /* 0x0a0fe400078e02ff */
[----:B------:R-:W-:Y:S01]  /*17fe0*/  IMAD.WIDE.U32 R4, R12, R7, RZ ;  /* 0x000000070c047225 */ /* 0x000fe200078e00ff */
[----:B------:R-:W-:-:S04]  /*17ff0*/  SHF.R.S32.HI R7, RZ, 0x1f, R2 ;  /* 0x0000001fff077819 */ /* 0x000fc80000011402 */
[----:B------:R-:W-:Y:S01]  /*18000*/  IADD3 R5, R5, R8, RZ ;  /* 0x0000000805057210 */ /* 0x000fe20007ffe0ff */
[----:B------:R-:W-:Y:S01]  /*18010*/  IMAD.MOV.U32 R8, RZ, RZ, c[0x0][0x4a8] ;  /* 0x00012a00ff087624 */ /* 0x000fe200078e00ff */
[----:B------:R-:W-:Y:S01]  /*18020*/  IADD3 R4, P1, P0, R0, R17, R4 ;  /* 0x0000001100047210 */ /* 0x000fe2000783e004 */
[----:B------:R-:W-:-:S03]  /*18030*/  IMAD R0, R11, R2, RZ ;  /* 0x000000020b007224 */ /* 0x000fc600078e02ff */
[----:B------:R-:W-:Y:S01]  /*18040*/  IADD3.X R5, R3, R9, R5, P1, P0 ;  /* 0x0000000903057210 */ /* 0x000fe20000fe0405 */
[----:B------:R-:W-:-:S04]  /*18050*/  IMAD R0, R10, R7, R0 ;  /* 0x000000070a007224 */ /* 0x000fc800078e0200 */
        /* <DEDUP_REMOVED lines=9> */
.L_x_598:
[----:B------:R-:W-:Y:S05]  /*180f0*/  BSYNC B0 ;  /* 0x0000000000007941 */ /* 0x000fea0003800000 */
.L_x_597:
[----:B------:R-:W-:-:S13]  /*18100*/  ISETP.GT.AND P0, PT, R19, 0x1, PT ;  /* 0x000000011300780c */ /* 0x000fda0003f04270 */
[----:B------:R-:W-:Y:S05]  /*18110*/  @P0 BRA `(.L_x_590) ;  /* 0x00000a6000000947 */ /* 0x000fea0003800000 */
[----:B-1----:R-:W2:Y:S04]  /*18120*/  LDL R5, [R1+0xb0] ;  /* 0x0000b00001057983 */ /* 0x002ea80000100800 */
[----:B------:R-:W2:Y:S01]  /*18130*/  LDL R4, [R1+0x178] ;  /* 0x0001780001047983 */ /* 0x000ea20000100800 */
[----:B------:R-:W-:Y:S01]  /*18140*/  MOV R2, c[0x0][0x4e8] ;  /* 0x00013a0000027a02 */ /* 0x000fe20000000f00 */
[----:B------:R-:W-:-:S03]  /*18150*/  IMAD R0, R18, c[0x0][0x3a0], RZ ;  /* 0x0000e80012007a24 */ /* 0x000fc600078e02ff */
[----:B------:R-:W-:Y:S01]  /*18160*/  ISETP.NE.AND P0, PT, R2, 0x1, PT ;  /* 0x000000010200780c */ /* 0x000fe20003f05270 */
[----:B------:R-:W-:-:S04]  /*18170*/  IMAD.WIDE.U32 R2, R6, c[0x0][0x3a0], RZ ;  /* 0x0000e80006027a25 */ /* 0x000fc800078e00ff */
[----:B------:R-:W-:-:S05]  /*18180*/  IMAD R6, R6, c[0x0][0x3a4], R0 ;  /* 0x0000e90006067a24 */ /* 0x000fca00078e0200 */
[----:B------:R-:W-:-:S05]  /*18190*/  IADD3 R3, R3, R6, RZ ;  /* 0x0000000603037210 */ /* 0x000fca0007ffe0ff */
[----:B------:R-:W-:-:S04]  /*181a0*/  IMAD.WIDE.U32 R2, R15, c[0x0][0x3e8], R2 ;  /* 0x0000fa000f027a25 */ /* 0x000fc800078e0002 */
[----:B------:R-:W-:-:S04]  /*181b0*/  IMAD R3, R15, c[0x0][0x3ec], R3 ;  /* 0x0000fb000f037a24 */ /* 0x000fc800078e0203 */
[----:B------:R-:W-:Y:S01]  /*181c0*/  IMAD.WIDE.U32 R2, R16, c[0x0][0x3f0], R2 ;  /* 0x0000fc0010027a25 */ /* 0x000fe200078e0002 */
[----:B--2---:R-:W-:-:S03]  /*181d0*/  IADD3 R4, R4, R5, RZ ;  /* 0x0000000504047210 */ /* 0x004fc60007ffe0ff */
[----:B------:R-:W-:Y:S01]  /*181e0*/  IMAD R5, R21, c[0x0][0x3f0], RZ ;  /* 0x0000fc0015057a24 */ /* 0x000fe200078e02ff */
[----:B------:R-:W-:Y:S01]  /*181f0*/  MOV R0, R4 ;  /* 0x0000000400007202 */ /* 0x000fe20000000f00 */
[----:B------:R-:W-:-:S04]  /*18200*/  @P0 IMAD.HI.U32 R6, R4, c[0x0][0x4ec], RZ ;  /* 0x00013b0004060a27 */ /* 0x000fc800078e00ff */
[----:B------:R-:W-:Y:S01]  /*18210*/  IMAD R7, R16, c[0x0][0x3f4], R5 ;  /* 0x0000fd0010077a24 */ /* 0x000fe200078e0205 */
[----:B------:R-:W-:-:S04]  /*18220*/  @P0 SHF.R.U32.HI R0, RZ, c[0x0][0x4f0], R6 ;  /* 0x00013c00ff000a19 */ /* 0x000fc80000011606 */
[----:B------:R-:W-:Y:S02]  /*18230*/  SHF.R.S32.HI R6, RZ, 0x1f, R0 ;  /* 0x0000001fff067819 */ /* 0x000fe40000011400 */
[----:B------:R-:W-:Y:S02]  /*18240*/  IADD3 R5, -R0, RZ, RZ ;  /* 0x000000ff00057210 */ /* 0x000fe40007ffe1ff */
[----:B------:R-:W-:Y:S01]  /*18250*/  IADD3 R3, R3, R7, RZ ;  /* 0x0000000703037210 */ /* 0x000fe20007ffe0ff */
[----:B------:R-:W-:Y:S02]  /*18260*/  IMAD R6, R6, c[0x0][0x3e0], RZ ;  /* 0x0000f80006067a24 */ /* 0x000fe400078e02ff */
        /* <DEDUP_REMOVED lines=13> */
.L_x_683:
[----:B------:R-:W-:Y:S05]  /*18340*/  BRA.DIV ~URZ, `(.L_x_600) ;  /* 0x00003db27f007947 */ /* 0x000fea000b800000 */
[----:B------:R3:W4:Y:S02]  /*18350*/  SHFL.IDX PT, R0, R14, RZ, 0x181f ;  /* 0x00181fff0e007589 */ /* 0x00072400000e0000 */
.L_x_684:
[----:B------:R-:W5:Y:S04]  /*18360*/  LDL.LU R3, [R1+0xb0] ;  /* 0x0000b00001037983 */ /* 0x000f680000300800 */
[----:B------:R-:W1:Y:S01]  /*18370*/  S2R R6, SR_TID.X ;  /* 0x0000000000067919 */ /* 0x000e620000002100 */
[----:B------:R-:W-:Y:S01]  /*18380*/  IMAD R13, R20, c[0x0][0x4e8], RZ ;  /* 0x00013a00140d7a24 */ /* 0x000fe200078e02ff */
[----:B-1----:R-:W-:-:S04]  /*18390*/  SHF.R.S32.HI R2, RZ, 0x1f, R6 ;  /* 0x0000001fff027819 */ /* 0x002fc80000011406 */
[----:B------:R-:W-:-:S04]  /*183a0*/  LEA.HI R2, R2, R6, RZ, 0x3 ;  /* 0x0000000602027211 */ /* 0x000fc800078f18ff */
[----:B------:R-:W-:Y:S01]  /*183b0*/  SHF.R.S32.HI R2, RZ, 0x3, R2 ;  /* 0x00000003ff027819 */ /* 0x000fe20000011402 */
[----:B------:R-:W-:Y:S04]  /*183c0*/  BSSY B0, `(.L_x_601) ;  /* 0x000001c000007945 */ /* 0x000fe80003800000 */
[----:B-----5:R-:W-:-:S05]  /*183d0*/  IMAD.IADD R12, R2, 0x1, R3 ;  /* 0x00000001020c7824 */ /* 0x020fca00078e0203 */
[----:B------:R-:W-:-:S13]  /*183e0*/  ISETP.GE.AND P0, PT, R12, R13, PT ;  /* 0x0000000d0c00720c */ /* 0x000fda0003f06270 */
        /* <DEDUP_REMOVED lines=21> */
[----:B------:R1:W-:Y:S04]  /*18540*/  @!P3 ST.E.128 [R10.64], RZ ;  /* 0x000000ff0a00b985 */ /* 0x0003e8000c101d06 */
[----:B------:R1:W-:Y:S04]  /*18550*/  @!P2 ST.E.128 [R8.64], RZ ;  /* 0x000000ff0800a985 */ /* 0x0003e8000c101d06 */
[----:B------:R1:W-:Y:S04]  /*18560*/  @!P1 ST.E.128 [R6.64], RZ ;  /* 0x000000ff06009985 */ /* 0x0003e8000c101d06 */
[----:B------:R1:W-:Y:S02]  /*18570*/  @!P0 ST.E.128 [R2.64], RZ ;  /* 0x000000ff02008985 */ /* 0x0003e4000c101d06 */
.L_x_602:
[----:B------:R-:W-:Y:S05]  /*18580*/  BSYNC B0 ;  /* 0x0000000000007941 */ /* 0x000fea0003800000 */
.L_x_601:
[----:B------:R-:W-:Y:S05]  /*18590*/  BRA.DIV ~URZ, `(.L_x_603) ;  /* 0x00003bf27f007947 */ /* 0x000fea000b800000 */
[----:B--2---:R2:W1:Y:S04]  /*185a0*/  SHFL.IDX PT, R4, R5, 0x1, 0x181f ;  /* 0x00381f0005047f89 */ /* 0x00446800000e0000 */
[----:B----4-:R2:W4:Y:S02]  /*185b0*/  SHFL.IDX PT, R0, R14, 0x1, 0x181f ;  /* 0x00381f000e007f89 */ /* 0x01052400000e0000 */
.L_x_685:
[----:B-1----:R-:W-:Y:S01]  /*185c0*/  IADD3 R2, R12, 0x20, RZ ;  /* 0x000000200c027810 */ /* 0x002fe20007ffe0ff */
[----:B------:R-:W-:Y:S03]  /*185d0*/  BSSY B0, `(.L_x_604) ;  /* 0x000001b000007945 */ /* 0x000fe60003800000 */
[----:B------:R-:W-:-:S13]  /*185e0*/  ISETP.GE.AND P0, PT, R2, R13, PT ;  /* 0x0000000d0200720c */ /* 0x000fda0003f06270 */
        /* <DEDUP_REMOVED lines=8> */
[----:B------:R-:W4:Y:S01]  /*18670*/  LDL R16, [R1+0x200] ;  /* 0x0002000001107983 */ /* 0x000f220000100800 */
[----:B-----5:R-:W-:-:S02]  /*18680*/  ISETP.GE.AND P3, PT, R3, c[0x0][0x3c8], PT ;  /* 0x0000f20003007a0c */ /* 0x020fc40003f66270 */
[----:B--2---:R-:W-:Y:S02]  /*18690*/  ISETP.GE.AND P2, PT, R19, c[0x0][0x3c8], PT ;  /* 0x0000f20013007a0c */ /* 0x004fe40003f46270 */
[----:B---3--:R-:W-:Y:S02]  /*186a0*/  ISETP.GE.AND P1, PT, R17, c[0x0][0x3c8], PT ;  /* 0x0000f20011007a0c */ /* 0x008fe40003f26270 */
[----:B----4-:R-:W-:-:S07]  /*186b0*/  ISETP.GE.AND P0, PT, R15, c[0x0][0x3c8], PT ;  /* 0x0000f2000f007a0c */ /* 0x010fce0003f06270 */
        /* <DEDUP_REMOVED lines=12> */
.L_x_605:
[----:B------:R-:W-:Y:S05]  /*18780*/  BSYNC B0 ;  /* 0x0000000000007941 */ /* 0x000fea0003800000 */
.L_x_604:
[----:B------:R-:W-:Y:S05]  /*18790*/  BRA.DIV ~URZ, `(.L_x_606) ;  /* 0x00003b027f007947 */ /* 0x000fea000b800000 */
[----:B------:R1:W2:Y:S02]  /*187a0*/  SHFL.IDX PT, R4, R5, 0x2, 0x181f ;  /* 0x00581f0005047f89 */ /* 0x0002a400000e0000 */
.L_x_686:
[----:B------:R-:W-:Y:S05]  /*187b0*/  BRA.DIV ~URZ, `(.L_x_607) ;  /* 0x00003b727f007947 */ /* 0x000fea000b800000 */
[----:B----4-:R4:W1:Y:S02]  /*187c0*/  SHFL.IDX PT, R0, R14, 0x2, 0x181f ;  /* 0x00581f000e007f89 */ /* 0x01086400000e0000 */
.L_x_687:
[----:B-1----:R-:W-:Y:S01]  /*187d0*/  IADD3 R2, R12, 0x40, RZ ;  /* 0x000000400c027810 */ /* 0x002fe20007ffe0ff */
[----:B------:R-:W-:Y:S03]  /*187e0*/  BSSY B0, `(.L_x_608) ;  /* 0x000001b000007945 */ /* 0x000fe60003800000 */
        /* <DEDUP_REMOVED lines=26> */
.L_x_609:
[----:B------:R-:W-:Y:S05]  /*18990*/  BSYNC B0 ;  /* 0x0000000000007941 */ /* 0x000fea0003800000 */
.L_x_608:
[----:B------:R-:W-:Y:S05]  /*189a0*/  BRA.DIV ~URZ, `(.L_x_610) ;  /* 0x00003a127f007947 */ /* 0x000fea000b800000 */
[----:B--2---:R2:W1:Y:S04]  /*189b0*/  SHFL.IDX PT, R4, R5, 0x3, 0x181f ;  /* 0x00781f0005047f89 */ /* 0x00446800000e0000 */
[----:B------:R2:W3:Y:S02]  /*189c0*/  SHFL.IDX PT, R0, R14, 0x3, 0x181f ;  /* 0x00781f000e007f89 */ /* 0x0004e400000e0000 */
.L_x_688:
[----:B-1----:R-:W-:-:S04]  /*189d0*/  IADD3 R2, R12, 0x60, RZ ;  /* 0x000000600c027810 */ /* 0x002fc80007ffe0ff */
        /* <DEDUP_REMOVED lines=26> */
.L_x_590:
[----:B------:R-:W-:Y:S05]  /*18b80*/  BSYNC B1 ;  /* 0x0000000000017941 */ /* 0x000fea0003800000 */
.L_x_574:
[----:B-1-34-:R-:W3:Y:S02]  /*18b90*/  LDL R0, [R1+0x1f8] ;  /* 0x0001f80001007983 */ /* 0x01aee40000100800 */
[----:B---3--:R-:W-:-:S13]  /*18ba0*/  ISETP.NE.AND P0, PT, R0, RZ, PT ;  /* 0x000000ff0000720c */ /* 0x008fda0003f05270 */
[----:B------:R-:W-:Y:S01]  /*18bb0*/  @P0 WARPSYNC 0xffffffff ;  /* 0xffffffff00000948 */ /* 0x000fe20003800000 */
[----:B------:R-:W-:Y:S06]  /*18bc0*/  @P0 BAR.SYNC.DEFER_BLOCKING 0x5, 0x100 ;  /* 0x0144000000000b1d */ /* 0x000fec0000010000 */
[----:B--2---:R-:W1:Y:S04]  /*18bd0*/  @P0 LDS.128 R4, [0x1a080] ;  /* 0x01a08000ff040984 */ /* 0x004e680000000c00 */
        /* <DEDUP_REMOVED lines=10> */
.L_x_689:
[----:B------:R-:W-:Y:S05]  /*18c80*/  BRA.DIV ~URZ, `(.L_x_613) ;  /* 0x000038d27f007947 */ /* 0x000fea000b800000 */
[----:B------:R3:W4:Y:S02]  /*18c90*/  SHFL.IDX PT, R8, R106, 0x1, 0x1f ;  /* 0x00201f006a087f89 */ /* 0x00072400000e0000 */
.L_x_690:
        /* <DEDUP_REMOVED lines=19> */
.L_x_691:
        /* <DEDUP_REMOVED lines=16> */
.L_x_692:
[----:B---3--:R-:W-:Y:S01]  /*18ed0*/  IMAD R0, R0, c[0x0][0x538], RZ ;  /* 0x00014e0000007a24 */ /* 0x008fe200078e02ff */
[----:B------:R-:W-:Y:S04]  /*18ee0*/  BSSY B1, `(.L_x_616) ;  /* 0x00000cf000017945 */ /* 0x000fe80003800000 */
[----:B----4-:R-:W-:-:S04]  /*18ef0*/  IADD3 R8, R0, R8, RZ ;  /* 0x0000000800087210 */ /* 0x010fc80007ffe0ff */
[----:B--2---:R-:W-:-:S13]  /*18f00*/  ISETP.GT.AND P0, PT, R8, R9, PT ;  /* 0x000000090800720c */ /* 0x004fda0003f04270 */
[----:B------:R-:W-:Y:S05]  /*18f10*/  @P0 BRA `(.L_x_617) ;  /* 0x0000025000000947 */ /* 0x000fea0003800000 */
.L_x_621:
        /* <DEDUP_REMOVED lines=17> */
.L_x_693:
        /* <DEDUP_REMOVED lines=16> */
.L_x_694:
[----:B--2---:R-:W-:-:S05]  /*19130*/  IMAD R0, R0, c[0x0][0x538], RZ ;  /* 0x00014e0000007a24 */ /* 0x004fca00078e02ff */
[----:B------:R-:W-:-:S04]  /*19140*/  IADD3 R8, R0, R8, RZ ;  /* 0x0000000800087210 */ /* 0x000fc80007ffe0ff */
[----:B------:R-:W-:-:S13]  /*19150*/  ISETP.GT.AND P0, PT, R8, R9, PT ;  /* 0x000000090800720c */ /* 0x000fda0003f04270 */
[----:B-1----:R-:W-:Y:S05]  /*19160*/  @!P0 BRA `(.L_x_621) ;  /* 0xfffffdb000008947 */ /* 0x002fea000383ffff */
.L_x_617:
[----:B------:R-:W-:-:S05]  /*19170*/  IADD3 R8, -R0, R8, RZ ;  /* 0x0000000800087210 */ /* 0x000fca0007ffe1ff */
[----:B------:R-:W-:-:S05]  /*19180*/  IMAD R0, R4, c[0x0][0x538], R8 ;  /* 0x00014e0004007a24 */ /* 0x000fca00078e0208 */
[----:B------:R-:W-:Y:S01]  /*19190*/  ISETP.GT.AND P0, PT, R0, R9, PT ;  /* 0x000000090000720c */ /* 0x000fe20003f04270 */
[----:B------:R-:W-:-:S12]  /*191a0*/  BRA.DIV ~URZ, `(.L_x_622) ;  /* 0x000038727f007947 */ /* 0x000fd8000b800000 */
[----:B------:R-:W-:-:S03]  /*191b0*/  VOTE.ANY R5, PT, !P0 ;  /* 0x0000000000057806 */ /* 0x000fc600040e0100 */
.L_x_695:
[----:B------:R-:W2:Y:S01]  /*191c0*/  LDL.LU R2, [R1+0xcc] ;  /* 0x0000cc0001027983 */ /* 0x000ea20000300800 */
[----:B------:R-:W2:Y:S02]  /*191d0*/  POPC R0, R5 ;  /* 0x0000000500007309 */ /* 0x000ea40000000000 */
[----:B--2---:R-:W-:-:S05]  /*191e0*/  IADD3 R2, R0, R2, RZ ;  /* 0x0000000200027210 */ /* 0x004fca0007ffe0ff */
[----:B------:R2:W-:Y:S01]  /*191f0*/  STL [R1+0xcc], R2 ;  /* 0x0000cc0201007387 */ /* 0x0005e20000100800 */
[----:B------:R-:W-:Y:S05]  /*19200*/  BRA.DIV ~URZ, `(.L_x_623) ;  /* 0x000038627f007947 */ /* 0x000fea000b800000 */
[----:B------:R3:W4:Y:S04]  /*19210*/  SHFL.IDX PT, R10, R6, R0, 0x1f ;  /* 0x00001f00060a7589 */ /* 0x00072800000e0000 */
[----:B------:R3:W1:Y:S02]  /*19220*/  SHFL.IDX PT, R7, R7, R0, 0x1f ;  /* 0x00001f0007077589 */ /* 0x00066400000e0000 */
.L_x_696:
[----:B------:R-:W-:Y:S01]  /*19230*/  ISETP.NE.AND P0, PT, R5, RZ, PT ;  /* 0x000000ff0500720c */ /* 0x000fe20003f05270 */
[----:B------:R-:W-:-:S12]  /*19240*/  BSSY B0, `(.L_x_624) ;  /* 0x0000005000007945 */ /* 0x000fd80003800000 */
[----:B------:R-:W-:Y:S05]  /*19250*/  @!P0 BRA `(.L_x_625) ;  /* 0x0000003000008947 */ /* 0x000fea0003800000 */
[----:B---3--:R-:W-:Y:S01]  /*19260*/  IADD3 R0, R0, -0x1, RZ ;  /* 0xffffffff00007810 */ /* 0x008fe20007ffe0ff */
[----:B------:R-:W-:Y:S05]  /*19270*/  BRA.DIV ~URZ, `(.L_x_626) ;  /* 0x000039027f007947 */ /* 0x000fea000b800000 */
[----:B------:R3:W2:Y:S02]  /*19280*/  SHFL.IDX PT, R11, R4, R0, 0x1f ;  /* 0x00001f00040b7589 */ /* 0x0006a400000e0000 */
.L_x_625:
[----:B------:R-:W-:Y:S05]  /*19290*/  BSYNC B0 ;  /* 0x0000000000007941 */ /* 0x000fea0003800000 */
.L_x_624:
[----:B--23--:R-:W-:Y:S01]  /*192a0*/  IMAD R0, R11, c[0x0][0x538], R8 ;  /* 0x00014e000b007a24 */ /* 0x00cfe200078e0208 */
[----:B-1----:R-:W-:Y:S01]  /*192b0*/  ISETP.NE.AND P0, PT, R7, 0x1, PT ;  /* 0x000000010700780c */ /* 0x002fe20003f05270 */
[----:B------:R-:W-:Y:S03]  /*192c0*/  BSSY B0, `(.L_x_627) ;  /* 0x0000087000007945 */ /* 0x000fe60003800000 */
[----:B------:R1:W-:Y:S01]  /*192d0*/  STL [R1+0xc0], R0 ;  /* 0x0000c00001007387 */ /* 0x0003e20000100800 */
[----:B------:R-:W-:-:S08]  /*192e0*/  IADD3 R8, -R0, R9, RZ ;  /* 0x0000000900087210 */ /* 0x000fd00007ffe1ff */
[----:B------:R-:W-:Y:S05]  /*192f0*/  @!P0 BRA `(.L_x_628) ;  /* 0x000003e000008947 */ /* 0x000fea0003800000 */
[-C--:B----4-:R-:W-:Y:S02]  /*19300*/  IABS R2, R10.reuse ;  /* 0x0000000a00027213 */ /* 0x090fe40000000000 */
[----:B------:R-:W-:Y:S02]  /*19310*/  IABS R9, R10 ;  /* 0x0000000a00097213 */ /* 0x000fe40000000000 */
[----:B-1----:R-:W1:Y:S08]  /*19320*/  I2F.RP R0, R2 ;  /* 0x0000000200007306 */ /* 0x002e700000209400 */
[----:B-1----:R-:W1:Y:S02]  /*19330*/  MUFU.RCP R0, R0 ;  /* 0x0000000000007308 */ /* 0x002e640000001000 */
[----:B-1----:R-:W-:-:S06]  /*19340*/  IADD3 R0, R0, 0xffffffe, RZ ;  /* 0x0ffffffe00007810 */ /* 0x002fcc0007ffe0ff */
[----:B------:R-:W1:Y:S02]  /*19350*/  F2I.FTZ.U32.TRUNC.NTZ R5, R0 ;  /* 0x0000000000057305 */ /* 0x000e64000021f000 */
[----:B-1----:R-:W-:Y:S01]  /*19360*/  IMAD.MOV R3, RZ, RZ, -R5 ;  /* 0x000000ffff037224 */ /* 0x002fe200078e0a05 */
[----:B------:R-:W-:-:S03]  /*19370*/  IABS R0, R7 ;  /* 0x0000000700007213 */ /* 0x000fc60000000000 */
[----:B------:R-:W-:Y:S01]  /*19380*/  IMAD.MOV.U32 R4, RZ, RZ, R3 ;  /* 0x000000ffff047224 */ /* 0x000fe200078e0003 */
[----:B------:R-:W-:Y:S01]  /*19390*/  IABS R3, R8 ;  /* 0x0000000800037213 */ /* 0x000fe20000000000 */
[----:B------:R-:W-:Y:S02]  /*193a0*/  IMAD.MOV.U32 R6, RZ, RZ, R0 ;  /* 0x000000ffff067224 */ /* 0x000fe400078e0000 */
[----:B------:R-:W-:Y:S02]  /*193b0*/  IMAD R0, R4, R2, RZ ;  /* 0x0000000204007224 */ /* 0x000fe400078e02ff */
[----:B------:R-:W-:Y:S01]  /*193c0*/  IMAD.MOV.U32 R4, RZ, RZ, RZ ;  /* 0x000000ffff047224 */ /* 0x000fe200078e00ff */
[----:B------:R-:W1:Y:S03]  /*193d0*/  I2F.RP R11, R6 ;  /* 0x00000006000b7306 */ /* 0x000e660000209400 */
[----:B------:R-:W-:-:S04]  /*193e0*/  IMAD.HI.U32 R5, R5, R0, R4 ;  /* 0x0000000005057227 */ /* 0x000fc800078e0004 */
[----:B------:R-:W-:-:S05]  /*193f0*/  IMAD.MOV R0, RZ, RZ, -R9 ;  /* 0x000000ffff007224 */ /* 0x000fca00078e0a09 */
[----:B------:R-:W-:Y:S01]  /*19400*/  MOV R4, R0 ;  /* 0x0000000000047202 */ /* 0x000fe20000000f00 */
[----:B------:R-:W-:-:S04]  /*19410*/  IMAD.HI.U32 R0, R5, R3, RZ ;  /* 0x0000000305007227 */ /* 0x000fc800078e00ff */
[----:B------:R-:W-:Y:S02]  /*19420*/  IMAD R3, R0, R4, R3 ;  /* 0x0000000400037224 */ /* 0x000fe400078e0203 */
[----:B-1----:R-:W1:Y:S03]  /*19430*/  MUFU.RCP R4, R11 ;  /* 0x0000000b00047308 */ /* 0x002e660000001000 */
[----:B------:R-:W-:-:S13]  /*19440*/  ISETP.GT.U32.AND P0, PT, R2, R3, PT ;  /* 0x000000030200720c */ /* 0x000fda0003f04070 */
[----:B------:R-:W-:Y:S01]  /*19450*/  @!P0 IMAD.IADD R3, R3, 0x1, -R2 ;  /* 0x0000000103038824 */ /* 0x000fe200078e0a02 */
[----:B-1----:R-:W-:Y:S02]  /*19460*/  IADD3 R4, R4, 0xffffffe, RZ ;  /* 0x0ffffffe04047810 */ /* 0x002fe40007ffe0ff */
[----:B------:R-:W-:Y:S02]  /*19470*/  @!P0 IADD3 R0, R0, 0x1, RZ ;  /* 0x0000000100008810 */ /* 0x000fe40007ffe0ff */
[----:B------:R-:W-:Y:S02]  /*19480*/  ISETP.GE.U32.AND P2, PT, R3, R2, PT ;  /* 0x000000020300720c */ /* 0x000fe40003f46070 */
[----:B------:R-:W1:Y:S01]  /*19490*/  F2I.FTZ.U32.TRUNC.NTZ R3, R4 ;  /* 0x0000000400037305 */ /* 0x000e62000021f000 */
[----:B------:R-:W-:Y:S02]  /*194a0*/  LOP3.LUT R2, R8, R10, RZ, 0x3c, !PT ;  /* 0x0000000a08027212 */ /* 0x000fe400078e3cff */
[----:B------:R-:W-:-:S02]  /*194b0*/  ISETP.NE.AND P0, PT, R10, RZ, PT ;  /* 0x000000ff0a00720c */ /* 0x000fc40003f05270 */
[----:B------:R-:W-:-:S06]  /*194c0*/  ISETP.GE.AND P1, PT, R2, RZ, PT ;  /* 0x000000ff0200720c */ /* 0x000fcc0003f26270 */
[----:B------:R-:W-:Y:S01]  /*194d0*/  @P2 IADD3 R0, R0, 0x1, RZ ;  /* 0x0000000100002810 */ /* 0x000fe20007ffe0ff */
[----:B-1----:R-:W-:-:S06]  /*194e0*/  IMAD.MOV R2, RZ, RZ, -R3 ;  /* 0x000000ffff027224 */ /* 0x002fcc00078e0a03 */
[----:B------:R-:W-:Y:S01]  /*194f0*/  @!P1 IMAD.MOV R0, RZ, RZ, -R0 ;  /* 0x000000ffff009224 */ /* 0x000fe200078e0a00 */
[----:B------:R-:W-:Y:S02]  /*19500*/  @!P0 LOP3.LUT R0, RZ, R10, RZ, 0x33, !PT ;  /* 0x0000000aff008212 */ /* 0x000fe400078e33ff */
[----:B------:R-:W-:Y:S02]  /*19510*/  MOV R4, R2 ;  /* 0x0000000200047202 */ /* 0x000fe40000000f00 */
[----:B------:R-:W-:Y:S02]  /*19520*/  IABS R2, R7 ;  /* 0x0000000700027213 */ /* 0x000fe40000000000 */
[----:B------:R-:W-:Y:S01]  /*19530*/  IABS R9, R0 ;  /* 0x0000000000097213 */ /* 0x000fe20000000000 */
[----:B------:R-:W-:Y:S02]  /*19540*/  IMAD R4, R4, R6, RZ ;  /* 0x0000000604047224 */ /* 0x000fe400078e02ff */
[----:B------:R-:W-:-:S02]  /*19550*/  IMAD.MOV R5, RZ, RZ, -R2 ;  /* 0x000000ffff057224 */ /* 0x000fc400078e0a02 */
[----:B------:R-:W-:-:S04]  /*19560*/  IMAD.MOV.U32 R2, RZ, RZ, RZ ;  /* 0x000000ffff027224 */ /* 0x000fc800078e00ff */
[----:B------:R-:W-:Y:S01]  /*19570*/  IMAD.HI.U32 R2, R3, R4, R2 ;  /* 0x0000000403027227 */ /* 0x000fe200078e0002 */
[----:B------:R-:W-:-:S03]  /*19580*/  MOV R4, R5 ;  /* 0x0000000500047202 */ /* 0x000fc60000000f00 */
[----:B------:R-:W-:-:S04]  /*19590*/  IMAD.MOV.U32 R3, RZ, RZ, R9 ;  /* 0x000000ffff037224 */ /* 0x000fc800078e0009 */
[----:B------:R-:W-:-:S04]  /*195a0*/  IMAD.HI.U32 R2, R2, R3, RZ ;  /* 0x0000000302027227 */ /* 0x000fc800078e00ff */
[----:B------:R-:W-:Y:S01]  /*195b0*/  IMAD R3, R2, R4, R3 ;  /* 0x0000000402037224 */ /* 0x000fe200078e0203 */
[----:B------:R-:W-:-:S04]  /*195c0*/  IADD3 R4, -R0, RZ, RZ ;  /* 0x000000ff00047210 */ /* 0x000fc80007ffe1ff */
        /* <DEDUP_REMOVED lines=9> */
[----:B------:R-:W-:-:S05]  /*19660*/  @!P0 LOP3.LUT R2, RZ, R7, RZ, 0x33, !PT ;  /* 0x00000007ff028212 */ /* 0x000fca00078e33ff */
[----:B------:R-:W-:-:S04]  /*19670*/  IMAD.MOV R3, RZ, RZ, -R2 ;  /* 0x000000ffff037224 */ /* 0x000fc800078e0a02 */
[C---:B------:R-:W-:Y:S02]  /*19680*/  IMAD R3, R7.reuse, R3, R0 ;  /* 0x0000000307037224 */ /* 0x040fe400078e0200 */
[----:B------:R-:W-:Y:S02]  /*19690*/  IMAD R0, R7, 0x1000000, R2 ;  /* 0x0100000007007824 */ /* 0x000fe400078e0202 */
[----:B------:R-:W-:Y:S02]  /*196a0*/  IMAD R2, R10, R4, R8 ;  /* 0x000000040a027224 */ /* 0x000fe400078e0208 */
[----:B------:R-:W-:-:S05]  /*196b0*/  IMAD R0, R3, 0x10000, R0 ;  /* 0x0001000003007824 */ /* 0x000fca00078e0200 */
[----:B------:R1:W-:Y:S01]  /*196c0*/  STL [R1+0xc8], R0 ;  /* 0x0000c80001007387 */ /* 0x0003e20000100800 */
[----:B------:R-:W-:Y:S05]  /*196d0*/  BRA `(.L_x_629) ;  /* 0x0000045000007947 */ /* 0x000fea0003800000 */
.L_x_628:
[----:B-1----:R-:W2:Y:S01]  /*196e0*/  LDL R0, [R1+0xcc] ;  /* 0x0000cc0001007983 */ /* 0x002ea20000100800 */
[----:B------:R-:W-:-:S04]  /*196f0*/  IMAD.MOV.U32 R2, RZ, RZ, 0x4 ;  /* 0x00000004ff027424 */ /* 0x000fc800078e00ff */
[----:B--2---:R-:W-:-:S05]  /*19700*/  IMAD.WIDE R2, R0, R2, c[0x0][0x590] ;  /* 0x0001640000027625 */ /* 0x004fca00078e0202 */
[----:B------:R-:W2:Y:S02]  /*19710*/  LDG.E R4, [R2.64] ;  /* 0x0000000602047981 */ /* 0x000ea4000c1e1900 */
[----:B--2-4-:R-:W-:-:S05]  /*19720*/  IMAD R11, R4, R10, RZ ;  /* 0x0000000a040b7224 */ /* 0x014fca00078e02ff */
[-C--:B------:R-:W-:Y:S02]  /*19730*/  IABS R0, R11.reuse ;  /* 0x0000000b00007213 */ /* 0x080fe40000000000 */
        /* <DEDUP_REMOVED lines=10> */
[----:B------:R-:W-:Y:S01]  /*197e0*/  MOV R2, RZ ;  /* 0x000000ff00027202 */ /* 0x000fe20000000f00 */
[----:B------:R-:W-:-:S04]  /*197f0*/  IMAD.MOV.U32 R6, RZ, RZ, R0 ;  /* 0x000000ffff067224 */ /* 0x000fc800078e0000 */
        /* <DEDUP_REMOVED lines=11> */
[----:B------:R-:W-:-:S05]  /*198b0*/  @P2 IADD3 R0, R0, 0x1, RZ ;  /* 0x0000000100002810 */ /* 0x000fca0007ffe0ff */
[----:B------:R-:W-:-:S05]  /*198c0*/  IMAD.MOV.U32 R2, RZ, RZ, R0 ;  /* 0x000000ffff027224 */ /* 0x000fca00078e0000 */
[----:B------:R-:W-:Y:S02]  /*198d0*/  @!P1 IADD3 R2, -R2, RZ, RZ ;  /* 0x000000ff02029210 */ /* 0x000fe40007ffe1ff */
[----:B------:R-:W-:-:S05]  /*198e0*/  @!P0 LOP3.LUT R2, RZ, R11, RZ, 0x33, !PT ;  /* 0x0000000bff028212 */ /* 0x000fca00078e33ff */
[----:B------:R-:W-:Y:S02]  /*198f0*/  IMAD R9, R4, R2, RZ ;  /* 0x0000000204097224 */ /* 0x000fe400078e02ff */
[----:B------:R-:W-:-:S03]  /*19900*/  IMAD.MOV R2, RZ, RZ, -R2 ;  /* 0x000000ffff027224 */ /* 0x000fc600078e0a02 */
[----:B------:R-:W-:Y:S01]  /*19910*/  IADD3 R0, -R9, c[0x0][0x538], RZ ;  /* 0x00014e0009007a10 */ /* 0x000fe20007ffe1ff */
[----:B------:R-:W-:-:S03]  /*19920*/  IMAD R5, R11, R2, R8 ;  /* 0x000000020b057224 */ /* 0x000fc600078e0208 */
[----:B------:R-:W-:Y:S02]  /*19930*/  IMNMX R0, R4, R0, PT ;  /* 0x0000000004007217 */ /* 0x000fe40003800200 */
[----:B------:R-:W-:Y:S02]  /*19940*/  IABS R2, R5 ;  /* 0x0000000500027213 */ /* 0x000fe40000000000 */
        /* <DEDUP_REMOVED lines=8> */
[----:B------:R-:W-:Y:S01]  /*199d0*/  IMAD R7, R6, R4, RZ ;  /* 0x0000000406077224 */ /* 0x000fe200078e02ff */
[----:B------:R-:W-:Y:S01]  /*199e0*/  MOV R6, R2 ;  /* 0x0000000200067202 */ /* 0x000fe20000000f00 */
[----:B------:R-:W-:-:S04]  /*199f0*/  IMAD.MOV.U32 R2, RZ, RZ, RZ ;  /* 0x000000ffff027224 */ /* 0x000fc800078e00ff */
[----:B------:R-:W-:-:S04]  /*19a00*/  IMAD.HI.U32 R7, R3, R7, R2 ;  /* 0x0000000703077227 */ /* 0x000fc800078e0002 */
[----:B------:R-:W-:-:S04]  /*19a10*/  IMAD.MOV R2, RZ, RZ, -R8 ;  /* 0x000000ffff027224 */ /* 0x000fc800078e0a08 */
[----:B------:R-:W-:Y:S02]  /*19a20*/  IMAD.MOV.U32 R3, RZ, RZ, R2 ;  /* 0x000000ffff037224 */ /* 0x000fe400078e0002 */
[----:B------:R-:W-:-:S04]  /*19a30*/  IMAD.HI.U32 R2, R7, R6, RZ ;  /* 0x0000000607027227 */ /* 0x000fc800078e00ff */
[----:B------:R-:W-:-:S05]  /*19a40*/  IMAD R3, R2, R3, R6 ;  /* 0x0000000302037224 */ /* 0x000fca00078e0206 */
[----:B------:R-:W-:-:S13]  /*19a50*/  ISETP.GT.U32.AND P0, PT, R4, R3, PT ;  /* 0x000000030400720c */ /* 0x000fda0003f04070 */
[-C--:B------:R-:W-:Y:S02]  /*19a60*/  @!P0 IADD3 R3, R3, -R4.reuse, RZ ;  /* 0x8000000403038210 */ /* 0x080fe40007ffe0ff */
[----:B------:R-:W-:Y:S02]  /*19a70*/  @!P0 IADD3 R2, R2, 0x1, RZ ;  /* 0x0000000102028810 */ /* 0x000fe40007ffe0ff */
[----:B------:R-:W-:Y:S02]  /*19a80*/  ISETP.GE.U32.AND P2, PT, R3, R4, PT ;  /* 0x000000040300720c */ /* 0x000fe40003f46070 */
[----:B------:R-:W-:Y:S02]  /*19a90*/  LOP3.LUT R3, R5, R0, RZ, 0x3c, !PT ;  /* 0x0000000005037212 */ /* 0x000fe400078e3cff */
[----:B------:R-:W-:Y:S02]  /*19aa0*/  ISETP.NE.AND P0, PT, R0, RZ, PT ;  /* 0x000000ff0000720c */ /* 0x000fe40003f05270 */
[----:B------:R-:W-:Y:S01]  /*19ab0*/  ISETP.GE.AND P1, PT, R3, RZ, PT ;  /* 0x000000ff0300720c */ /* 0x000fe20003f26270 */
[----:B------:R-:W-:Y:S01]  /*19ac0*/  IMAD.MOV R3, RZ, RZ, -R0 ;  /* 0x000000ffff037224 */ /* 0x000fe200078e0a00 */
[----:B------:R-:W-:-:S05]  /*19ad0*/  IADD3 R5, R9, 0x1000000, R5 ;  /* 0x0100000009057810 */ /* 0x000fca0007ffe005 */
[----:B------:R-:W-:-:S06]  /*19ae0*/  @P2 IADD3 R2, R2, 0x1, RZ ;  /* 0x0000000102022810 */ /* 0x000fcc0007ffe0ff */
[----:B------:R-:W-:Y:S01]  /*19af0*/  @!P1 IMAD.MOV R2, RZ, RZ, -R2 ;  /* 0x000000ffff029224 */ /* 0x000fe200078e0a02 */
[----:B------:R-:W-:-:S05]  /*19b00*/  @!P0 LOP3.LUT R2, RZ, R0, RZ, 0x33, !PT ;  /* 0x00000000ff028212 */ /* 0x000fca00078e33ff */
[----:B------:R-:W-:-:S05]  /*19b10*/  IMAD R0, R2, R3, R5 ;  /* 0x0000000302007224 */ /* 0x000fca00078e0205 */
[----:B------:R1:W-:Y:S02]  /*19b20*/  STL [R1+0xc8], R0 ;  /* 0x0000c80001007387 */ /* 0x0003e40000100800 */
.L_x_629:
[----:B------:R-:W-:Y:S05]  /*19b30*/  BSYNC B0 ;  /* 0x0000000000007941 */ /* 0x000fea0003800000 */
.L_x_627:
[----:B------:R-:W-:-:S04]  /*19b40*/  LOP3.LUT R2, RZ, R2, RZ, 0x33, !PT ;  /* 0x00000002ff027212 */ /* 0x000fc800078e33ff */
[----:B-1----:R-:W-:-:S05]  /*19b50*/  IADD3 R0, R2, R10, RZ ;  /* 0x0000000a02007210 */ /* 0x002fca0007ffe0ff */
[----:B------:R1:W-:Y:S01]  /*19b60*/  STL [R1+0xc4], R0 ;  /* 0x0000c40001007387 */ /* 0x0003e20000100800 */
[----:B------:R-:W-:Y:S05]  /*19b70*/  BRA `(.L_x_630) ;  /* 0x0000005000007947 */ /* 0x000fea0003800000 */
.L_x_618:
[----:B------:R-:W-:Y:S01]  /*19b80*/  MOV R0, c[0x0][0x53c] ;  /* 0x00014f0000007a02 */ /* 0x000fe20000000f00 */
[----:B------:R2:W-:Y:S04]  /*19b90*/  STL [R1+0xc0], R9 ;  /* 0x0000c00901007387 */ /* 0x0005e80000100800 */
[----:B------:R2:W-:Y:S04]  /*19ba0*/  STL [R1+0xc4], RZ ;  /* 0x0000c4ff01007387 */ /* 0x0005e80000100800 */
[----:B------:R2:W-:Y:S04]  /*19bb0*/  STL [R1+0xc8], RZ ;  /* 0x0000c8ff01007387 */ /* 0x0005e80000100800 */
[----:B------:R2:W-:Y:S02]  /*19bc0*/  STL [R1+0xcc], R0 ;  /* 0x0000cc0001007387 */ /* 0x0005e40000100800 */
.L_x_630:
[----:B------:R-:W-:Y:S05]  /*19bd0*/  BSYNC B1 ;  /* 0x0000000000017941 */ /* 0x000fea0003800000 */
.L_x_616:
        /* <DEDUP_REMOVED lines=9> */
.L_x_611:
[----:B--2---:R-:W2:Y:S02]  /*19c70*/  LDL R0, [R1+0xcc] ;  /* 0x0000cc0001007983 */ /* 0x004ea40000100800 */
[----:B--2---:R-:W-:-:S13]  /*19c80*/  ISETP.GE.AND P0, PT, R0, c[0x0][0x53c], PT ;  /* 0x00014f0000007a0c */ /* 0x004fda0003f06270 */
[----:B-1----:R-:W-:Y:S01]  /*19c90*/  @P0 CALL.REL.NOINC `(.L_x_631) ;  /* 0x0000001000000944 */ /* 0x002fe20003c00000 */
[----:B------:R-:W-:Y:S05]  /*19ca0*/  BRA `(.L_x_632) ;  /* 0xfffe84e000007947 */ /* 0x000fea000383ffff */
.L_x_631:
[----:B------:R-:W-:Y:S05]  /*19cb0*/  EXIT ;  /* 0x000000000000794d */ /* 0x000fea0003800000 */
.L_x_453:
[----:B------:R-:W-:Y:S01]  /*19cc0*/  IMAD.MOV.U32 R0, RZ, RZ, R5 ;  /* 0x000000ffff007224 */ /* 0x000fe200078e0005 */
[----:B------:R-:W-:Y:S02]  /*19cd0*/  MOV R3, 0x1 ;  /* 0x0000000100037802 */ /* 0x000fe40000000f00 */
[----:B------:R-:W-:Y:S02]  /*19ce0*/  MOV R2, 0x19d00 ;  /* 0x00019d0000027802 */ /* 0x000fe40000000f00 */
[----:B------:R-:W-:Y:S05]  /*19cf0*/  CALL.REL.NOINC `($__internal_11_$__cuda_sm70_shflsync_up_p) ;  /* 0x0000306000007944 */ /* 0x000fea0003c00000 */
[----:B------:R-:W-:Y:S01]  /*19d00*/  MOV R0, R4 ;  /* 0x0000000400007202 */ /* 0x000fe20000000f00 */
[----:B------:R-:W-:Y:S05]  /*19d10*/  BRA `(.L_x_633) ;  /* 0xfffe674000007947 */ /* 0x000fea000383ffff */
.L_x_454:
[----:B------:R-:W-:Y:S01]  /*19d20*/  IMAD.MOV.U32 R0, RZ, RZ, R5 ;  /* 0x000000ffff007224 */ /* 0x000fe200078e0005 */
[----:B------:R-:W-:Y:S02]  /*19d30*/  MOV R3, 0x2 ;  /* 0x0000000200037802 */ /* 0x000fe40000000f00 */
[----:B------:R-:W-:Y:S02]  /*19d40*/  MOV R2, 0x19d60 ;  /* 0x00019d6000027802 */ /* 0x000fe40000000f00 */
[----:B------:R-:W-:Y:S05]  /*19d50*/  CALL.REL.NOINC `($__internal_11_$__cuda_sm70_shflsync_up_p) ;  /* 0x0000300000007944 */ /* 0x000fea0003c00000 */
[----:B------:R-:W-:Y:S01]  /*19d60*/  SEL R4, R4, RZ, P4 ;  /* 0x000000ff04047207 */ /* 0x000fe20002000000 */
[----:B------:R-:W-:Y:S01]  /*19d70*/  IMAD.MOV.U32 R3, RZ, RZ, 0x4 ;  /* 0x00000004ff037424 */ /* 0x000fe200078e00ff */
[----:B------:R-:W-:-:S03]  /*19d80*/  MOV R2, 0x19db0 ;  /* 0x00019db000027802 */ /* 0x000fc60000000f00 */
[----:B------:R-:W-:Y:S02]  /*19d90*/  IMAD.IADD R0, R5, 0x1, R4 ;  /* 0x0000000105007824 */ /* 0x000fe400078e0204 */
        /* <DEDUP_REMOVED lines=14> */
[----:B------:R-:W-:Y:S01]  /*19e80*/  IMAD.IADD R4, R0, 0x1, R4 ;  /* 0x0000000100047824 */ /* 0x000fe200078e0204 */
[----:B------:R-:W-:Y:S01]  /*19e90*/  MOV R0, 0x19ee0 ;  /* 0x00019ee000007802 */ /* 0x000fe20000000f00 */
[----:B------:R1:W-:Y:S02]  /*19ea0*/  STL [R1+0x58], R5 ;  /* 0x0000580501007387 */ /* 0x0003e40000100800 */
[----:B------:R-:W-:Y:S02]  /*19eb0*/  IMAD.MOV.U32 R2, RZ, RZ, R4 ;  /* 0x000000ffff027224 */ /* 0x000fe400078e0004 */
[----:B------:R1:W-:Y:S04]  /*19ec0*/  STL [R1+0x54], R0 ;  /* 0x0000540001007387 */ /* 0x0003e80000100800 */
[----:B-1----:R-:W-:Y:S05]  /*19ed0*/  CALL.REL.NOINC `($__internal_10_$__cuda_sm70_shflsync_idx_p) ;  /* 0x00002db000007944 */ /* 0x002fea0003c00000 */
[----:B-----5:R1:W5:Y:S02]  /*19ee0*/  LDL.LU R0, [R1+0x58] ;  /* 0x0000580001007983 */ /* 0x0203640000300800 */
[----:B-1---5:R-:W-:Y:S05]  /*19ef0*/  BRA `(.L_x_634) ;  /* 0xfffe666000007947 */ /* 0x022fea000383ffff */
.L_x_456:
[----:B------:R-:W-:Y:S02]  /*19f00*/  SEL R0, RZ, 0x1, P0 ;  /* 0x00000001ff007807 */ /* 0x000fe40000000000 */
[----:B------:R-:W-:-:S02]  /*19f10*/  MOV R2, 0x19f30 ;  /* 0x00019f3000027802 */ /* 0x000fc40000000f00 */
[----:B------:R-:W-:Y:S05]  /*19f20*/  CALL.REL.NOINC `($__internal_12_$__cuda_sm70_votesync_ballot) ;  /* 0x00002e9000007944 */ /* 0x000fea0003c00000 */
[----:B------:R-:W-:Y:S01]  /*19f30*/  MOV R6, R0 ;  /* 0x0000000000067202 */ /* 0x000fe20000000f00 */
[----:B------:R-:W-:Y:S05]  /*19f40*/  BRA `(.L_x_635) ;  /* 0xfffe66a000007947 */ /* 0x000fea000383ffff */
.L_x_457:
[----:B------:R-:W-:Y:S01]  /*19f50*/  MOV R5, 0x19fc0 ;  /* 0x00019fc000057802 */ /* 0x000fe20000000f00 */
[----:B------:R-:W-:Y:S01]  /*19f60*/  IMAD.MOV.U32 R7, RZ, RZ, 0x1f ;  /* 0x0000001fff077424 */ /* 0x000fe200078e00ff */
[----:B------:R-:W-:Y:S01]  /*19f70*/  MOV R3, R0 ;  /* 0x0000000000037202 */ /* 0x000fe20000000f00 */
[----:B-1----:R-:W-:-:S02]  /*19f80*/  IMAD.MOV.U32 R2, RZ, RZ, R9 ;  /* 0x000000ffff027224 */ /* 0x002fc400078e0009 */
[----:B------:R1:W-:Y:S04]  /*19f90*/  STL [R1+0x54], R5 ;  /* 0x0000540501007387 */ /* 0x0003e80000100800 */
[----:B------:R1:W-:Y:S02]  /*19fa0*/  STL [R1+0x58], R7 ;  /* 0x0000580701007387 */ /* 0x0003e40000100800 */
[----:B-1----:R-:W-:Y:S05]  /*19fb0*/  CALL.REL.NOINC `($__internal_10_$__cuda_sm70_shflsync_idx_p) ;  /* 0x00002cd000007944 */ /* 0x002fea0003c00000 */
[----:B------:R-:W-:Y:S01]  /*19fc0*/  IMAD.MOV.U32 R2, RZ, RZ, R8 ;  /* 0x000000ffff027224 */ /* 0x000fe200078e0008 */
[----:B------:R-:W-:Y:S01]  /*19fd0*/  MOV R7, 0x1a050 ;  /* 0x0001a05000077802 */ /* 0x000fe20000000f00 */
[----:B------:R1:W5:Y:S01]  /*19fe0*/  LDL.LU R12, [R1+0x58] ;  /* 0x00005800010c7983 */ /* 0x0003620000300800 */
[----:B------:R-:W-:Y:S01]  /*19ff0*/  MOV R8, 0x1f ;  /* 0x0000001f00087802 */ /* 0x000fe20000000f00 */
[----:B------:R-:W-:Y:S01]  /*1a000*/  IMAD.MOV.U32 R5, RZ, RZ, RZ ;  /* 0x000000ffff057224 */ /* 0x000fe200078e00ff */
[----:B-----5:R-:W-:Y:S01]  /*1a010*/  MOV R3, R0 ;  /* 0x0000000000037202 */ /* 0x020fe20000000f00 */
[----:B------:R1:W-:Y:S04]  /*1a020*/  STL [R1+0x54], R7 ;  /* 0x0000540701007387 */ /* 0x0003e80000100800 */
[----:B------:R1:W-:Y:S02]  /*1a030*/  STL [R1+0x58], R8 ;  /* 0x0000580801007387 */ /* 0x0003e40000100800 */
[----:B-1----:R-:W-:Y:S05]  /*1a040*/  CALL.REL.NOINC `($__internal_10_$__cuda_sm70_shflsync_idx_p) ;  /* 0x00002c4000007944 */ /* 0x002fea0003c00000 */
[----:B------:R1:W5:Y:S02]  /*1a050*/  LDL.LU R9, [R1+0x58] ;  /* 0x0000580001097983 */ /* 0x0003640000300800 */
[----:B-1---5:R-:W-:Y:S05]  /*1a060*/  BRA `(.L_x_636) ;  /* 0xfffe65f000007947 */ /* 0x022fea000383ffff */
.L_x_460:
[----:B------:R-:W-:Y:S01]  /*1a070*/  MOV R3, R0 ;  /* 0x0000000000037202 */ /* 0x000fe20000000f00 */
[----:B-1----:R-:W-:Y:S01]  /*1a080*/  IMAD.MOV.U32 R2, RZ, RZ, R4 ;  /* 0x000000ffff027224 */ /* 0x002fe200078e0004 */
[----:B------:R-:W-:Y:S01]  /*1a090*/  MOV R0, 0x1a0e0 ;  /* 0x0001a0e000007802 */ /* 0x000fe20000000f00 */
[----:B------:R-:W-:-:S04]  /*1a0a0*/  IMAD.MOV.U32 R4, RZ, RZ, 0x1f ;  /* 0x0000001fff047424 */ /* 0x000fc800078e00ff */
[----:B------:R1:W-:Y:S04]  /*1a0b0*/  STL [R1+0x54], R0 ;  /* 0x0000540001007387 */ /* 0x0003e80000100800 */
[----:B------:R1:W-:Y:S02]  /*1a0c0*/  STL [R1+0x58], R4 ;  /* 0x0000580401007387 */ /* 0x0003e40000100800 */
[----:B-1-34-:R-:W-:Y:S05]  /*1a0d0*/  CALL.REL.NOINC `($__internal_10_$__cuda_sm70_shflsync_idx_p) ;  /* 0x00002bb000007944 */ /* 0x01afea0003c00000 */
[----:B------:R1:W5:Y:S02]  /*1a0e0*/  LDL.LU R5, [R1+0x58] ;  /* 0x0000580001057983 */ /* 0x0003640000300800 */
[----:B-1---5:R-:W-:Y:S05]  /*1a0f0*/  BRA `(.L_x_459) ;  /* 0xfffe65c000007947 */ /* 0x022fea000383ffff */
.L_x_481:
[----:B------:R-:W-:Y:S01]  /*1a100*/  MOV R4, 0x1a170 ;  /* 0x0001a17000047802 */ /* 0x000fe20000000f00 */
[----:B------:R-:W-:Y:S01]  /*1a110*/  IMAD.MOV.U32 R5, RZ, RZ, 0x181f ;  /* 0x0000181fff057424 */ /* 0x000fe200078e00ff */
[----:B-1----:R-:W-:Y:S01]  /*1a120*/  MOV R3, 0x1 ;  /* 0x0000000100037802 */ /* 0x002fe20000000f00 */
[----:B------:R-:W-:Y:S02]  /*1a130*/  IMAD.MOV.U32 R2, RZ, RZ, R8 ;  /* 0x000000ffff027224 */ /* 0x000fe400078e0008 */
[----:B------:R1:W-:Y:S04]  /*1a140*/  STL [R1+0x54], R4 ;  /* 0x0000540401007387 */ /* 0x0003e80000100800 */
[----:B------:R1:W-:Y:S02]  /*1a150*/  STL [R1+0x58], R5 ;  /* 0x0000580501007387 */ /* 0x0003e40000100800 */
[----:B-1----:R-:W-:Y:S05]  /*1a160*/  CALL.REL.NOINC `($__internal_10_$__cuda_sm70_shflsync_idx_p) ;  /* 0x00002b2000007944 */ /* 0x002fea0003c00000 */
[----:B------:R-:W-:Y:S01]  /*1a170*/  MOV R5, 0x1a1f0 ;  /* 0x0001a1f000057802 */ /* 0x000fe20000000f00 */
[----:B------:R-:W-:Y:S01]  /*1a180*/  IMAD.MOV.U32 R6, RZ, RZ, 0x181f ;  /* 0x0000181fff067424 */ /* 0x000fe200078e00ff */
[----:B-----5:R1:W5:Y:S01]  /*1a190*/  LDL.LU R4, [R1+0x58] ;  /* 0x0000580001047983 */ /* 0x0203620000300800 */
[----:B------:R-:W-:Y:S01]  /*1a1a0*/  IMAD.MOV.U32 R2, RZ, RZ, R11 ;  /* 0x000000ffff027224 */ /* 0x000fe200078e000b */
[----:B------:R-:W-:-:S02]  /*1a1b0*/  MOV R3, 0x1 ;  /* 0x0000000100037802 */ /* 0x000fc40000000f00 */
[----:B------:R1:W-:Y:S04]  /*1a1c0*/  STL [R1+0x54], R5 ;  /* 0x0000540501007387 */ /* 0x0003e80000100800 */
[----:B------:R1:W-:Y:S02]  /*1a1d0*/  STL [R1+0x58], R6 ;  /* 0x0000580601007387 */ /* 0x0003e40000100800 */
[----:B-1---5:R-:W-:Y:S05]  /*1a1e0*/  CALL.REL.NOINC `($__internal_10_$__cuda_sm70_shflsync_idx_p) ;  /* 0x00002aa000007944 */ /* 0x022fea0003c00000 */
[----:B------:R1:W5:Y:S02]  /*1a1f0*/  LDL.LU R2, [R1+0x58] ;  /* 0x0000580001027983 */ /* 0x0003640000300800 */
[----:B-1---5:R-:W-:Y:S05]  /*1a200*/  BRA `(.L_x_637) ;  /* 0xfffea31000007947 */ /* 0x022fea000383ffff */
.L_x_484:
[----:B------:R-:W-:Y:S01]  /*1a210*/  MOV R0, 0x1a280 ;  /* 0x0001a28000007802 */ /* 0x000fe20000000f00 */
[----:B------:R-:W-:Y:S01]  /*1a220*/  IMAD.MOV.U32 R4, RZ, RZ, 0x181f ;  /* 0x0000181fff047424 */ /* 0x000fe200078e00ff */
[----:B------:R-:W-:Y:S01]  /*1a230*/  MOV R3, RZ ;  /* 0x000000ff00037202 */ /* 0x000fe20000000f00 */
[----:B------:R-:W-:Y:S02]  /*1a240*/  IMAD.MOV.U32 R2, RZ, RZ, R5 ;  /* 0x000000ffff027224 */ /* 0x000fe400078e0005 */
[----:B------:R2:W-:Y:S04]  /*1a250*/  STL [R1+0x54], R0 ;  /* 0x0000540001007387 */ /* 0x0005e80000100800 */
[----:B------:R2:W-:Y:S02]  /*1a260*/  STL [R1+0x58], R4 ;  /* 0x0000580401007387 */ /* 0x0005e40000100800 */
[----:B-12---:R-:W-:Y:S05]  /*1a270*/  CALL.REL.NOINC `($__internal_10_$__cuda_sm70_shflsync_idx_p) ;  /* 0x00002a1000007944 */ /* 0x006fea0003c00000 */
[----:B-----5:R1:W5:Y:S02]  /*1a280*/  LDL.LU R4, [R1+0x58] ;  /* 0x0000580001047983 */ /* 0x0203640000300800 */
[----:B-1---5:R-:W-:Y:S05]  /*1a290*/  BRA `(.L_x_638) ;  /* 0xfffeb4d000007947 */ /* 0x022fea000383ffff */
.L_x_485:
[----:B------:R-:W-:Y:S01]  /*1a2a0*/  MOV R0, 0x1a310 ;  /* 0x0001a31000007802 */ /* 0x000fe20000000f00 */
[----:B------:R-:W-:Y:S01]  /*1a2b0*/  IMAD.MOV.U32 R8, RZ, RZ, 0x181f ;  /* 0x0000181fff087424 */ /* 0x000fe200078e00ff */
[----:B------:R-:W-:Y:S01]  /*1a2c0*/  MOV R3, RZ ;  /* 0x000000ff00037202 */ /* 0x000fe20000000f00 */
[----:B------:R-:W-:-:S02]  /*1a2d0*/  IMAD.MOV.U32 R2, RZ, RZ, R6 ;  /* 0x000000ffff027224 */ /* 0x000fc400078e0006 */
[----:B------:R4:W-:Y:S04]  /*1a2e0*/  STL [R1+0x54], R0 ;  /* 0x0000540001007387 */ /* 0x0009e80000100800 */
[----:B------:R4:W-:Y:S02]  /*1a2f0*/  STL [R1+0x58], R8 ;  /* 0x0000580801007387 */ /* 0x0009e40000100800 */
[----:B-1234-:R-:W-:Y:S05]  /*1a300*/  CALL.REL.NOINC `($__internal_10_$__cuda_sm70_shflsync_idx_p) ;  /* 0x0000298000007944 */ /* 0x01efea0003c00000 */
[----:B-----5:R1:W5:Y:S02]  /*1a310*/  LDL.LU R0, [R1+0x58] ;  /* 0x0000580001007983 */ /* 0x0203640000300800 */
[----:B-1---5:R-:W-:Y:S05]  /*1a320*/  BRA `(.L_x_639) ;  /* 0xfffeb46000007947 */ /* 0x022fea000383ffff */
.L_x_488:
[----:B-1----:R-:W-:Y:S01]  /*1a330*/  MOV R0, 0x1a3a0 ;  /* 0x0001a3a000007802 */ /* 0x002fe20000000f00 */
[----:B---3--:R-:W-:Y:S01]  /*1a340*/  IMAD.MOV.U32 R4, RZ, RZ, 0x181f ;  /* 0x0000181fff047424 */ /* 0x008fe200078e00ff */
[----:B------:R-:W-:Y:S01]  /*1a350*/  MOV R3, 0x1 ;  /* 0x0000000100037802 */ /* 0x000fe20000000f00 */
[----:B------:R-:W-:Y:S02]  /*1a360*/  IMAD.MOV.U32 R2, RZ, RZ, R5 ;  /* 0x000000ffff027224 */ /* 0x000fe400078e0005 */
[----:B------:R1:W-:Y:S04]  /*1a370*/  STL [R1+0x54], R0 ;  /* 0x0000540001007387 */ /* 0x0003e80000100800 */
[----:B------:R1:W-:Y:S02]  /*1a380*/  STL [R1+0x58], R4 ;  /* 0x0000580401007387 */ /* 0x0003e40000100800 */
[----:B-12-4-:R-:W-:Y:S05]  /*1a390*/  CALL.REL.NOINC `($__internal_10_$__cuda_sm70_shflsync_idx_p) ;  /* 0x000028f000007944 */ /* 0x016fea0003c00000 */
[----:B-----5:R-:W-:Y:S01]  /*1a3a0*/  MOV R0, 0x1a420 ;  /* 0x0001a42000007802 */ /* 0x020fe20000000f00 */
[----:B------:R-:W-:Y:S01]  /*1a3b0*/  IMAD.MOV.U32 R5, RZ, RZ, 0x181f ;  /* 0x0000181fff057424 */ /* 0x000fe200078e00ff */
[----:B------:R1:W5:Y:S01]  /*1a3c0*/  LDL.LU R4, [R1+0x58] ;  /* 0x0000580001047983 */ /* 0x0003620000300800 */
[----:B------:R-:W-:Y:S01]  /*1a3d0*/  IMAD.MOV.U32 R2, RZ, RZ, R6 ;  /* 0x000000ffff027224 */ /* 0x000fe200078e0006 */
[----:B------:R-:W-:-:S02]  /*1a3e0*/  MOV R3, 0x1 ;  /* 0x0000000100037802 */ /* 0x000fc40000000f00 */
[----:B------:R1:W-:Y:S04]  /*1a3f0*/  STL [R1+0x54], R0 ;  /* 0x0000540001007387 */ /* 0x0003e80000100800 */
[----:B------:R1:W-:Y:S02]  /*1a400*/  STL [R1+0x58], R5 ;  /* 0x0000580501007387 */ /* 0x0003e40000100800 */
[----:B-1---5:R-:W-:Y:S05]  /*1a410*/  CALL.REL.NOINC `($__internal_10_$__cuda_sm70_shflsync_idx_p) ;  /* 0x0000287000007944 */ /* 0x022fea0003c00000 */
[----:B-----5:R1:W5:Y:S02]  /*1a420*/  LDL.LU R0, [R1+0x58] ;  /* 0x0000580001007983 */ /* 0x0203640000300800 */
[----:B-1---5:R-:W-:Y:S05]  /*1a430*/  BRA `(.L_x_640) ;  /* 0xfffeb5c000007947 */ /* 0x022fea000383ffff */
.L_x_489:
[----:B------:R-:W-:Y:S01]  /*1a440*/  MOV R0, 0x1a4b0 ;  /* 0x0001a4b000007802 */ /* 0x000fe20000000f00 */
[----:B------:R-:W-:Y:S01]  /*1a450*/  IMAD.MOV.U32 R9, RZ, RZ, 0x1c1f ;  /* 0x00001c1fff097424 */ /* 0x000fe200078e00ff */
[----:B------:R-:W-:Y:S01]  /*1a460*/  MOV R3, RZ ;  /* 0x000000ff00037202 */ /* 0x000fe20000000f00 */
[----:B------:R-:W-:Y:S02]  /*1a470*/  IMAD.MOV.U32 R2, RZ, RZ, R4 ;  /* 0x000000ffff027224 */ /* 0x000fe400078e0004 */
[----:B------:R1:W-:Y:S04]  /*1a480*/  STL [R1+0x54], R0 ;  /* 0x0000540001007387 */ /* 0x0003e80000100800 */
[----:B------:R1:W-:Y:S02]  /*1a490*/  STL [R1+0x58], R9 ;  /* 0x0000580901007387 */ /* 0x0003e40000100800 */
[----:B-1----:R-:W-:Y:S05]  /*1a4a0*/  CALL.REL.NOINC `($__internal_10_$__cuda_sm70_shflsync_idx_p) ;  /* 0x000027e000007944 */ /* 0x002fea0003c00000 */
[----:B------:R1:W5:Y:S02]  /*1a4b0*/  LDL.LU R3, [R1+0x58] ;  /* 0x0000580001037983 */ /* 0x0003640000300800 */
[----:B-1---5:R-:W-:Y:S05]  /*1a4c0*/  BRA `(.L_x_641) ;  /* 0xfffeb8a000007947 */ /* 0x022fea000383ffff */
.L_x_494:
[----:B------:R-:W-:Y:S01]  /*1a4d0*/  IMAD.MOV.U32 R2, RZ, RZ, R4 ;  /* 0x000000ffff027224 */ /* 0x000fe200078e0004 */
[----:B------:R-:W-:Y:S01]  /*1a4e0*/  MOV R0, 0x1a540 ;  /* 0x0001a54000007802 */ /* 0x000fe20000000f00 */
[----:B-1----:R-:W-:Y:S01]  /*1a4f0*/  IMAD.MOV.U32 R4, RZ, RZ, 0x1c1f ;  /* 0x00001c1fff047424 */ /* 0x002fe200078e00ff */
[----:B--2---:R-:W-:-:S03]  /*1a500*/  MOV R3, 0x1 ;  /* 0x0000000100037802 */ /* 0x004fc60000000f00 */
[----:B------:R1:W-:Y:S04]  /*1a510*/  STL [R1+0x54], R0 ;  /* 0x0000540001007387 */ /* 0x0003e80000100800 */
[----:B------:R1:W-:Y:S02]  /*1a520*/  STL [R1+0x58], R4 ;  /* 0x0000580401007387 */ /* 0x0003e40000100800 */
[----:B-1----:R-:W-:Y:S05]  /*1a530*/  CALL.REL.NOINC `($__internal_10_$__cuda_sm70_shflsync_idx_p) ;  /* 0x0000275000007944 */ /* 0x002fea0003c00000 */
[----:B------:R1:W5:Y:S02]  /*1a540*/  LDL.LU R3, [R1+0x58] ;  /* 0x0000580001037983 */ /* 0x0003640000300800 */
[----:B-1---5:R-:W-:Y:S05]  /*1a550*/  BRA `(.L_x_642) ;  /* 0xfffebdd000007947 */ /* 0x022fea000383ffff */
.L_x_499:
[----:B------:R-:W-:Y:S02]  /*1a560*/  MOV R0, 0x2 ;  /* 0x0000000200007802 */ /* 0x000fe40000000f00 */
[----:B------:R-:W-:Y:S02]  /*1a570*/  MOV R2, 0x1a590 ;  /* 0x0001a59000027802 */ /* 0x000fe40000000f00 */
[----:B------:R-:W-:Y:S05]  /*1a580*/  CALL.REL.NOINC `($__internal_9_$__cuda_sm70_shflsync_bfly_p) ;  /* 0x0000268000007944 */ /* 0x000fea0003c00000 */
[----:B-1---5:R-:W-:Y:S05]  /*1a590*/  BRA `(.L_x_643) ;  /* 0xfffec38000007947 */ /* 0x022fea000383ffff */
.L_x_500:
[----:B------:R-:W-:Y:S02]  /*1a5a0*/  MOV R0, 0x1 ;  /* 0x0000000100007802 */ /* 0x000fe40000000f00 */
[----:B------:R-:W-:-:S02]  /*1a5b0*/  MOV R2, 0x1a5d0 ;  /* 0x0001a5d000027802 */ /* 0x000fc40000000f00 */
[----:B------:R-:W-:Y:S05]  /*1a5c0*/  CALL.REL.NOINC `($__internal_9_$__cuda_sm70_shflsync_bfly_p) ;  /* 0x0000264000007944 */ /* 0x000fea0003c00000 */
[----:B------:R-:W-:Y:S01]  /*1a5d0*/  FMNMX.FTZ R133, R4, R0, !PT ;  /* 0x0000000004857209 */ /* 0x000fe20007810000 */
[----:B-----5:R-:W-:Y:S01]  /*1a5e0*/  IMAD.MOV.U32 R4, RZ, RZ, R5 ;  /* 0x000000ffff047224 */ /* 0x020fe200078e0005 */
[----:B------:R-:W-:Y:S01]  /*1a5f0*/  MOV R2, 0x1a620 ;  /* 0x0001a62000027802 */ /* 0x000fe20000000f00 */
[----:B------:R-:W-:-:S02]  /*1a600*/  IMAD.MOV.U32 R0, RZ, RZ, 0x2 ;  /* 0x00000002ff007424 */ /* 0x000fc400078e00ff */
[----:B-1----:R-:W-:Y:S05]  /*1a610*/  CALL.REL.NOINC `($__internal_9_$__cuda_sm70_shflsync_bfly_p) ;  /* 0x000025f000007944 */ /* 0x002fea0003c00000 */
[----:B-----5:R-:W-:Y:S01]  /*1a620*/  FMNMX.FTZ R5, R5, R0, !PT ;  /* 0x0000000005057209 */ /* 0x020fe20007810000 */
[----:B------:R-:W-:Y:S01]  /*1a630*/  IMAD.MOV.U32 R0, RZ, RZ, 0x1 ;  /* 0x00000001ff007424 */ /* 0x000fe200078e00ff */
[----:B------:R-:W-:-:S03]  /*1a640*/  MOV R2, 0x1a670 ;  /* 0x0001a67000027802 */ /* 0x000fc60000000f00 */
[----:B------:R-:W-:Y:S02]  /*1a650*/  IMAD.MOV.U32 R4, RZ, RZ, R5 ;  /* 0x000000ffff047224 */ /* 0x000fe400078e0005 */
[----:B-1----:R-:W-:Y:S05]  /*1a660*/  CALL.REL.NOINC `($__internal_9_$__cuda_sm70_shflsync_bfly_p) ;  /* 0x000025a000007944 */ /* 0x002fea0003c00000 */
[----:B------:R-:W-:Y:S01]  /*1a670*/  MOV R3, R0 ;  /* 0x0000000000037202 */ /* 0x000fe20000000f00 */
[----:B-1---5:R-:W-:Y:S05]  /*1a680*/  BRA `(.L_x_644) ;  /* 0xfffec30000007947 */ /* 0x022fea000383ffff */
.L_x_508:
        /* <DEDUP_REMOVED lines=8> */
[----:B-1---5:R-:W-:-:S05]  /*1a710*/  BRA `(.L_x_645) ;  /* 0xfffeda8000007947 */ /* 0x022fca000383ffff */
.L_x_509:
[----:B------:R-:W-:Y:S01]  /*1a720*/  MOV R0, 0x1a790 ;  /* 0x0001a79000007802 */ /* 0x000fe20000000f00 */
[----:B------:R-:W-:Y:S01]  /*1a730*/  IMAD.MOV.U32 R6, RZ, RZ, 0x181f ;  /* 0x0000181fff067424 */ /* 0x000fe200078e00ff */
[----:B------:R-:W-:Y:S01]  /*1a740*/  MOV R3, RZ ;  /* 0x000000ff00037202 */ /* 0x000fe20000000f00 */
[----:B------:R-:W-:Y:S02]  /*1a750*/  IMAD.MOV.U32 R2, RZ, RZ, R12 ;  /* 0x000000ffff027224 */ /* 0x000fe400078e000c */
[----:B------:R4:W-:Y:S04]  /*1a760*/  STL [R1+0x54], R0 ;  /* 0x0000540001007387 */ /* 0x0009e80000100800 */
[----:B------:R4:W-:Y:S02]  /*1a770*/  STL [R1+0x58], R6 ;  /* 0x0000580601007387 */ /* 0x0009e40000100800 */
[----:B-1234-:R-:W-:Y:S05]  /*1a780*/  CALL.REL.NOINC `($__internal_10_$__cuda_sm70_shflsync_idx_p) ;  /* 0x0000250000007944 */ /* 0x01efea0003c00000 */
[----:B-----5:R1:W5:Y:S02]  /*1a790*/  LDL.LU R0, [R1+0x58] ;  /* 0x0000580001007983 */ /* 0x0203640000300800 */
[----:B-1---5:R-:W-:-:S05]  /*1a7a0*/  BRA `(.L_x_646) ;  /* 0xfffeda1000007947 */ /* 0x022fca000383ffff */
.L_x_510:
[----:B------:R-:W-:Y:S01]  /*1a7b0*/  MOV R0, 0x1a820 ;  /* 0x0001a82000007802 */ /* 0x000fe20000000f00 */
[----:B------:R-:W-:Y:S01]  /*1a7c0*/  IMAD.MOV.U32 R4, RZ, RZ, 0x181f ;  /* 0x0000181fff047424 */ /* 0x000fe200078e00ff */
[----:B--2---:R-:W-:Y:S01]  /*1a7d0*/  MOV R3, 0x1 ;  /* 0x0000000100037802 */ /* 0x004fe20000000f00 */
[----:B------:R-:W-:Y:S02]  /*1a7e0*/  IMAD.MOV.U32 R2, RZ, RZ, R5 ;  /* 0x000000ffff027224 */ /* 0x000fe400078e0005 */
[----:B------:R2:W-:Y:S04]  /*1a7f0*/  STL [R1+0x54], R0 ;  /* 0x0000540001007387 */ /* 0x0005e80000100800 */
[----:B------:R2:W-:Y:S02]  /*1a800*/  STL [R1+0x58], R4 ;  /* 0x0000580401007387 */ /* 0x0005e40000100800 */
[----:B-12---:R-:W-:Y:S05]  /*1a810*/  CALL.REL.NOINC `($__internal_10_$__cuda_sm70_shflsync_idx_p) ;  /* 0x0000247000007944 */ /* 0x006fea0003c00000 */
[----:B-----5:R1:W5:Y:S01]  /*1a820*/  LDL.LU R4, [R1+0x58] ;  /* 0x0000580001047983 */ /* 0x0203620000300800 */
[----:B------:R-:W-:Y:S01]  /*1a830*/  MOV R0, 0x1a8a0 ;  /* 0x0001a8a000007802 */ /* 0x000fe20000000f00 */
[----:B------:R-:W-:Y:S01]  /*1a840*/  IMAD.MOV.U32 R5, RZ, RZ, 0x181f ;  /* 0x0000181fff057424 */ /* 0x000fe200078e00ff */
[----:B------:R-:W-:Y:S01]  /*1a850*/  MOV R3, 0x1 ;  /* 0x0000000100037802 */ /* 0x000fe20000000f00 */
[----:B------:R-:W-:Y:S02]  /*1a860*/  IMAD.MOV.U32 R2, RZ, RZ, R12 ;  /* 0x000000ffff027224 */ /* 0x000fe400078e000c */
[----:B------:R1:W-:Y:S04]  /*1a870*/  STL [R1+0x54], R0 ;  /* 0x0000540001007387 */ /* 0x0003e80000100800 */
[----:B------:R1:W-:Y:S02]  /*1a880*/  STL [R1+0x58], R5 ;  /* 0x0000580501007387 */ /* 0x0003e40000100800 */
[----:B-1---5:R-:W-:Y:S05]  /*1a890*/  CALL.REL.NOINC `($__internal_10_$__cuda_sm70_shflsync_idx_p) ;  /* 0x000023f000007944 */ /* 0x022fea0003c00000 */
[----:B-----5:R1:W5:Y:S02]  /*1a8a0*/  LDL.LU R0, [R1+0x58] ;  /* 0x0000580001007983 */ /* 0x0203640000300800 */
[----:B-1---5:R-:W-:-:S05]  /*1a8b0*/  BRA `(.L_x_647) ;  /* 0xfffedb6000007947 */ /* 0x022fca000383ffff */
.L_x_513:
[----:B------:R-:W-:Y:S01]  /*1a8c0*/  MOV R0, 0x1a930 ;  /* 0x0001a93000007802 */ /* 0x000fe20000000f00 */
[----:B------:R-:W-:Y:S01]  /*1a8d0*/  IMAD.MOV.U32 R4, RZ, RZ, 0x181f ;  /* 0x0000181fff047424 */ /* 0x000fe200078e00ff */
[----:B------:R-:W-:Y:S01]  /*1a8e0*/  MOV R3, RZ ;  /* 0x000000ff00037202 */ /* 0x000fe20000000f00 */
[----:B------:R-:W-:Y:S02]  /*1a8f0*/  IMAD.MOV.U32 R2, RZ, RZ, R8 ;  /* 0x000000ffff027224 */ /* 0x000fe400078e0008 */
[----:B------:R1:W-:Y:S04]  /*1a900*/  STL [R1+0x54], R0 ;  /* 0x0000540001007387 */ /* 0x0003e80000100800 */
[----:B------:R1:W-:Y:S02]  /*1a910*/  STL [R1+0x58], R4 ;  /* 0x0000580401007387 */ /* 0x0003e40000100800 */
[----:B-1----:R-:W-:Y:S05]  /*1a920*/  CALL.REL.NOINC `($__internal_10_$__cuda_sm70_shflsync_idx_p) ;  /* 0x0000236000007944 */ /* 0x002fea0003c00000 */
[----:B-----5:R1:W5:Y:S02]  /*1a930*/  LDL.LU R4, [R1+0x58] ;  /* 0x0000580001047983 */ /* 0x0203640000300800 */
[----:B-1---5:R-:W-:-:S05]  /*1a940*/  BRA `(.L_x_648) ;  /* 0xfffeebc000007947 */ /* 0x022fca000383ffff */
.L_x_514:
[----:B------:R-:W-:Y:S01]  /*1a950*/  MOV R0, 0x1a9c0 ;  /* 0x0001a9c000007802 */ /* 0x000fe20000000f00 */
[----:B------:R-:W-:Y:S01]  /*1a960*/  IMAD.MOV.U32 R6, RZ, RZ, 0x181f ;  /* 0x0000181fff067424 */ /* 0x000fe200078e00ff */
[----:B------:R-:W-:Y:S01]  /*1a970*/  MOV R3, RZ ;  /* 0x000000ff00037202 */ /* 0x000fe20000000f00 */
[----:B------:R-:W-:Y:S02]  /*1a980*/  IMAD.MOV.U32 R2, RZ, RZ, R9 ;  /* 0x000000ffff027224 */ /* 0x000fe400078e0009 */
[----:B------:R3:W-:Y:S04]  /*1a990*/  STL [R1+0x54], R0 ;  /* 0x0000540001007387 */ /* 0x0007e80000100800 */
[----:B------:R3:W-:Y:S02]  /*1a9a0*/  STL [R1+0x58], R6 ;  /* 0x0000580601007387 */ /* 0x0007e40000100800 */
[----:B-123--:R-:W-:Y:S05]  /*1a9b0*/  CALL.REL.NOINC `($__internal_10_$__cuda_sm70_shflsync_idx_p) ;  /* 0x000022d000007944 */ /* 0x00efea0003c00000 */
[----:B-----5:R1:W5:Y:S02]  /*1a9c0*/  LDL.LU R0, [R1+0x58] ;  /* 0x0000580001007983 */ /* 0x0203640000300800 */
[----:B-1---5:R-:W-:-:S05]  /*1a9d0*/  BRA `(.L_x_649) ;  /* 0xfffeeb5000007947 */ /* 0x022fca000383ffff */
.L_x_515:
        /* <DEDUP_REMOVED lines=17> */
.L_x_516:
        /* <DEDUP_REMOVED lines=9> */
.L_x_521:
[----:B--2---:R-:W-:Y:S01]  /*1ab80*/  MOV R4, 0x1abf0 ;  /* 0x0001abf000047802 */ /* 0x004fe20000000f00 */
[----:B------:R-:W-:Y:S01]  /*1ab90*/  IMAD.MOV.U32 R2, RZ, RZ, R5 ;  /* 0x000000ffff027224 */ /* 0x000fe200078e0005 */
[----:B------:R-:W-:Y:S01]  /*1aba0*/  MOV R3, 0x1 ;  /* 0x0000000100037802 */ /* 0x000fe20000000f00 */
[----:B-1----:R-:W-:Y:S02]  /*1abb0*/  IMAD.MOV.U32 R5, RZ, RZ, 0x1c1f ;  /* 0x00001c1fff057424 */ /* 0x002fe400078e00ff */
[----:B------:R1:W-:Y:S04]  /*1abc0*/  STL [R1+0x54], R4 ;  /* 0x0000540401007387 */ /* 0x0003e80000100800 */
[----:B------:R1:W-:Y:S02]  /*1abd0*/  STL [R1+0x58], R5 ;  /* 0x0000580501007387 */ /* 0x0003e40000100800 */
[----:B-1----:R-:W-:Y:S05]  /*1abe0*/  CALL.REL.NOINC `($__internal_10_$__cuda_sm70_shflsync_idx_p) ;  /* 0x000020a000007944 */ /* 0x002fea0003c00000 */
[----:B-----5:R1:W5:Y:S02]  /*1abf0*/  LDL.LU R4, [R1+0x58] ;  /* 0x0000580001047983 */ /* 0x0203640000300800 */
[----:B-1---5:R-:W-:-:S05]  /*1ac00*/  BRA `(.L_x_652) ;  /* 0xfffef54000007947 */ /* 0x022fca000383ffff */
.L_x_526:
[----:B------:R-:W-:Y:S02]  /*1ac10*/  MOV R0, 0x2 ;  /* 0x0000000200007802 */ /* 0x000fe40000000f00 */
[----:B------:R-:W-:Y:S02]  /*1ac20*/  MOV R2, 0x1ac40 ;  /* 0x0001ac4000027802 */ /* 0x000fe40000000f00 */
[----:B------:R-:W-:Y:S05]  /*1ac30*/  CALL.REL.NOINC `($__internal_9_$__cuda_sm70_shflsync_bfly_p) ;  /* 0x00001fd000007944 */ /* 0x000fea0003c00000 */
[----:B-1---5:R-:W-:-:S05]  /*1ac40*/  BRA `(.L_x_653) ;  /* 0xfffefbb000007947 */ /* 0x022fca000383ffff */
.L_x_527:
[----:B------:R-:W-:Y:S02]  /*1ac50*/  MOV R0, 0x1 ;  /* 0x0000000100007802 */ /* 0x000fe40000000f00 */
[----:B------:R-:W-:Y:S02]  /*1ac60*/  MOV R2, 0x1ac80 ;  /* 0x0001ac8000027802 */ /* 0x000fe40000000f00 */
[----:B------:R-:W-:Y:S05]  /*1ac70*/  CALL.REL.NOINC `($__internal_9_$__cuda_sm70_shflsync_bfly_p) ;  /* 0x00001f9000007944 */ /* 0x000fea0003c00000 */
[----:B------:R-:W-:Y:S01]  /*1ac80*/  FMNMX.FTZ R133, R4, R0, !PT ;  /* 0x0000000004857209 */ /* 0x000fe20007810000 */
[----:B-----5:R-:W-:Y:S01]  /*1ac90*/  IMAD.MOV.U32 R4, RZ, RZ, R5 ;  /* 0x000000ffff047224 */ /* 0x020fe200078e0005 */
[----:B------:R-:W-:Y:S01]  /*1aca0*/  MOV R2, 0x1acd0 ;  /* 0x0001acd000027802 */ /* 0x000fe20000000f00 */
[----:B------:R-:W-:Y:S02]  /*1acb0*/  IMAD.MOV.U32 R0, RZ, RZ, 0x2 ;  /* 0x00000002ff007424 */ /* 0x000fe400078e00ff */
[----:B-1----:R-:W-:Y:S05]  /*1acc0*/  CALL.REL.NOINC `($__internal_9_$__cuda_sm70_shflsync_bfly_p) ;  /* 0x00001f4000007944 */ /* 0x002fea0003c00000 */
[----:B-----5:R-:W-:Y:S01]  /*1acd0*/  FMNMX.FTZ R4, R5, R0, !PT ;  /* 0x0000000005047209 */ /* 0x020fe20007810000 */
[----:B------:R-:W-:Y:S01]  /*1ace0*/  IMAD.MOV.U32 R0, RZ, RZ, 0x1 ;  /* 0x00000001ff007424 */ /* 0x000fe200078e00ff */
[----:B------:R-:W-:Y:S02]  /*1acf0*/  MOV R2, 0x1ad10 ;  /* 0x0001ad1000027802 */ /* 0x000fe40000000f00 */
[----:B-1----:R-:W-:Y:S05]  /*1ad00*/  CALL.REL.NOINC `($__internal_9_$__cuda_sm70_shflsync_bfly_p) ;  /* 0x00001f0000007944 */ /* 0x002fea0003c00000 */
[----:B-1---5:R-:W-:-:S05]  /*1ad10*/  BRA `(.L_x_654) ;  /* 0xfffefb5000007947 */ /* 0x022fca000383ffff */
.L_x_536:
        /* <DEDUP_REMOVED lines=9> */
.L_x_537:
        /* <DEDUP_REMOVED lines=9> */
.L_x_538:
        /* <DEDUP_REMOVED lines=17> */
.L_x_541:
        /* <DEDUP_REMOVED lines=9> */
.L_x_542:
        /* <DEDUP_REMOVED lines=9> */
.L_x_543:
        /* <DEDUP_REMOVED lines=17> */
.L_x_544:
[----:B------:R-:W-:Y:S02]  /*1b180*/  MOV R0, 0x2 ;  /* 0x0000000200007802 */ /* 0x000fe40000000f00 */
[----:B------:R-:W-:Y:S02]  /*1b190*/  MOV R2, 0x1b1b0 ;  /* 0x0001b1b000027802 */ /* 0x000fe40000000f00 */
[----:B------:R-:W-:Y:S05]  /*1b1a0*/  CALL.REL.NOINC `($__internal_9_$__cuda_sm70_shflsync_bfly_p) ;  /* 0x00001a6000007944 */ /* 0x000fea0003c00000 */
[----:B-1---5:R-:W-:-:S05]  /*1b1b0*/  BRA `(.L_x_661) ;  /* 0xffff2ee000007947 */ /* 0x022fca000383ffff */
.L_x_545:
        /* <DEDUP_REMOVED lines=13> */
.L_x_548:
        /* <DEDUP_REMOVED lines=9> */
.L_x_551:
[----:B------:R-:W-:Y:S01]  /*1b320*/  MOV R0, 0x1b390 ;  /* 0x0001b39000007802 */ /* 0x000fe20000000f00 */
[----:B--2---:R-:W-:Y:S01]  /*1b330*/  IMAD.MOV.U32 R4, RZ, RZ, 0x181f ;  /* 0x0000181fff047424 */ /* 0x004fe200078e00ff */
[----:B------:R-:W-:Y:S01]  /*1b340*/  MOV R3, 0x1 ;  /* 0x0000000100037802 */ /* 0x000fe20000000f00 */
        /* <DEDUP_REMOVED lines=14> */
.L_x_554:
        /* <DEDUP_REMOVED lines=9> */
.L_x_555:
        /* <DEDUP_REMOVED lines=9> */
.L_x_556:
        /* <DEDUP_REMOVED lines=17> */
.L_x_557:
        /* <DEDUP_REMOVED lines=9> */
.L_x_562:
        /* <DEDUP_REMOVED lines=9> */
.L_x_567:
[----:B------:R-:W-:Y:S02]  /*1b780*/  MOV R0, 0x2 ;  /* 0x0000000200007802 */ /* 0x000fe40000000f00 */
[----:B------:R-:W-:Y:S02]  /*1b790*/  MOV R2, 0x1b7b0 ;  /* 0x0001b7b000027802 */ /* 0x000fe40000000f00 */
[----:B------:R-:W-:Y:S05]  /*1b7a0*/  CALL.REL.NOINC `($__internal_9_$__cuda_sm70_shflsync_bfly_p) ;  /* 0x0000146000007944 */ /* 0x000fea0003c00000 */
[----:B-1---5:R-:W-:-:S05]  /*1b7b0*/  BRA `(.L_x_670) ;  /* 0xffff693000007947 */ /* 0x022fca000383ffff */
.L_x_568:
        /* <DEDUP_REMOVED lines=13> */
.L_x_570:
[----:B-1----:R1:W5:Y:S01]  /*1b890*/  LDL R4, [R1+0x60] ;  /* 0x0000600001047983 */ /* 0x0023620000100800 */
[----:B------:R-:W-:-:S02]  /*1b8a0*/  MOV R0, 0x2 ;  /* 0x0000000200007802 */ /* 0x000fc40000000f00 */
[----:B------:R-:W-:Y:S02]  /*1b8b0*/  MOV R2, 0x1b8d0 ;  /* 0x0001b8d000027802 */ /* 0x000fe40000000f00 */
[----:B-1---5:R-:W-:Y:S05]  /*1b8c0*/  CALL.REL.NOINC `($__internal_9_$__cuda_sm70_shflsync_bfly_p) ;  /* 0x0000134000007944 */ /* 0x022fea0003c00000 */
[----:B-1---5:R-:W-:Y:S05]  /*1b8d0*/  BRA `(.L_x_672) ;  /* 0xffff81e000007947 */ /* 0x022fea000383ffff */
.L_x_571:
[----:B-1----:R-:W-:Y:S01]  /*1b8e0*/  IMAD.MOV.U32 R4, RZ, RZ, R5 ;  /* 0x000000ffff047224 */ /* 0x002fe200078e0005 */
[----:B------:R-:W-:Y:S02]  /*1b8f0*/  MOV R0, 0x1 ;  /* 0x0000000100007802 */ /* 0x000fe40000000f00 */
[----:B------:R-:W-:Y:S02]  /*1b900*/  MOV R2, 0x1b920 ;  /* 0x0001b92000027802 */ /* 0x000fe40000000f00 */
[----:B------:R-:W-:Y:S05]  /*1b910*/  CALL.REL.NOINC `($__internal_9_$__cuda_sm70_shflsync_bfly_p) ;  /* 0x000012f000007944 */ /* 0x000fea0003c00000 */
[----:B------:R2:W5:Y:S02]  /*1b920*/  LDL R4, [R1+0x5c] ;  /* 0x00005c0001047983 */ /* 0x0005640000100800 */
[----:B-----5:R-:W-:Y:S01]  /*1b930*/  FADD.FTZ R5, R5, R0 ;  /* 0x0000000005057221 */ /* 0x020fe20000010000 */
[----:B------:R-:W-:Y:S02]  /*1b940*/  MOV R0, 0x2 ;  /* 0x0000000200007802 */ /* 0x000fe40000000f00 */
[----:B------:R-:W-:Y:S02]  /*1b950*/  MOV R2, 0x1b970 ;  /* 0x0001b97000027802 */ /* 0x000fe40000000f00 */
[----:B-12---:R-:W-:Y:S05]  /*1b960*/  CALL.REL.NOINC `($__internal_9_$__cuda_sm70_shflsync_bfly_p) ;  /* 0x000012a000007944 */ /* 0x006fea0003c00000 */
[----:B------:R-:W2:Y:S02]  /*1b970*/  LDL.LU R2, [R1+0x5c] ;  /* 0x00005c0001027983 */ /* 0x000ea40000300800 */
[----:B--2---:R-:W-:Y:S01]  /*1b980*/  FADD.FTZ R4, R2, R0 ;  /* 0x0000000002047221 */ /* 0x004fe20000010000 */
[----:B------:R-:W-:-:S02]  /*1b990*/  MOV R0, 0x1 ;  /* 0x0000000100007802 */ /* 0x000fc40000000f00 */
[----:B------:R-:W-:Y:S02]  /*1b9a0*/  MOV R2, 0x1b9c0 ;  /* 0x0001b9c000027802 */ /* 0x000fe40000000f00 */
[----:B-1---5:R-:W-:Y:S05]  /*1b9b0*/  CALL.REL.NOINC `($__internal_9_$__cuda_sm70_shflsync_bfly_p) ;  /* 0x0000125000007944 */ /* 0x022fea0003c00000 */
[----:B------:R-:W-:Y:S01]  /*1b9c0*/  MOV R3, R0 ;  /* 0x0000000000037202 */ /* 0x000fe20000000f00 */
[----:B-1---5:R-:W-:Y:S05]  /*1b9d0*/  BRA `(.L_x_673) ;  /* 0xffff817000007947 */ /* 0x022fea000383ffff */
.L_x_578:
[----:B--234-:R-:W-:Y:S01]  /*1b9e0*/  MOV R0, 0x1ba50 ;  /* 0x0001ba5000007802 */ /* 0x01cfe20000000f00 */
        /* <DEDUP_REMOVED lines=8> */
.L_x_579:
        /* <DEDUP_REMOVED lines=9> */
.L_x_582:
[----:B--2---:R-:W-:Y:S01]  /*1bb00*/  MOV R0, 0x1bb70 ;  /* 0x0001bb7000007802 */ /* 0x004fe20000000f00 */
[----:B---3--:R-:W-:Y:S01]  /*1bb10*/  IMAD.MOV.U32 R4, RZ, RZ, 0x181f ;  /* 0x0000181fff047424 */ /* 0x008fe200078e00ff */
[----:B------:R-:W-:Y:S01]  /*1bb20*/  MOV R3, 0x1 ;  /* 0x0000000100037802 */ /* 0x000fe20000000f00 */
[----:B------:R-:W-:Y:S02]  /*1bb30*/  IMAD.MOV.U32 R2, RZ, RZ, R5 ;  /* 0x000000ffff027224 */ /* 0x000fe400078e0005 */
[----:B------:R2:W-:Y:S04]  /*1bb40*/  STL [R1+0x54], R0 ;  /* 0x0000540001007387 */ /* 0x0005e80000100800 */
[----:B------:R2:W-:Y:S02]  /*1bb50*/  STL [R1+0x58], R4 ;  /* 0x0000580401007387 */ /* 0x0005e40000100800 */
[----:B-12---:R-:W-:Y:S05]  /*1bb60*/  CALL.REL.NOINC `($__internal_10_$__cuda_sm70_shflsync_idx_p) ;  /* 0x0000112000007944 */ /* 0x006fea0003c00000 */
        /* <DEDUP_REMOVED lines=10> */
.L_x_585:
[----:B--2---:R-:W-:Y:S01]  /*1bc10*/  MOV R0, 0x1bc80 ;  /* 0x0001bc8000007802 */ /* 0x004fe20000000f00 */
[----:B----4-:R-:W-:Y:S01]  /*1bc20*/  IMAD.MOV.U32 R4, RZ, RZ, 0x181f ;  /* 0x0000181fff047424 */ /* 0x010fe200078e00ff */
[----:B-1----:R-:W-:Y:S01]  /*1bc30*/  MOV R3, 0x2 ;  /* 0x0000000200037802 */ /* 0x002fe20000000f00 */
[----:B------:R-:W-:Y:S02]  /*1bc40*/  IMAD.MOV.U32 R2, RZ, RZ, R5 ;  /* 0x000000ffff027224 */ /* 0x000fe400078e0005 */
[----:B------:R1:W-:Y:S04]  /*1bc50*/  STL [R1+0x54], R0 ;  /* 0x0000540001007387 */ /* 0x0003e80000100800 */
[----:B------:R1:W-:Y:S02]  /*1bc60*/  STL [R1+0x58], R4 ;  /* 0x0000580401007387 */ /* 0x0003e40000100800 */
[----:B-1-3--:R-:W-:Y:S05]  /*1bc70*/  CALL.REL.NOINC `($__internal_10_$__cuda_sm70_shflsync_idx_p) ;  /* 0x0000101000007944 */ /* 0x00afea0003c00000 */
[----:B-----5:R1:W5:Y:S02]  /*1bc80*/  LDL.LU R4, [R1+0x58] ;  /* 0x0000580001047983 */ /* 0x0203640000300800 */
[----:B-1---5:R-:W-:Y:S05]  /*1bc90*/  BRA `(.L_x_677) ;  /* 0xffff9fa000007947 */ /* 0x022fea000383ffff */
.L_x_586:
[----:B--2---:R-:W-:Y:S01]  /*1bca0*/  MOV R0, 0x1bd10 ;  /* 0x0001bd1000007802 */ /* 0x004fe20000000f00 */
[----:B-1----:R-:W-:Y:S01]  /*1bcb0*/  IMAD.MOV.U32 R6, RZ, RZ, 0x181f ;  /* 0x0000181fff067424 */ /* 0x002fe200078e00ff */
[----:B------:R-:W-:Y:S01]  /*1bcc0*/  MOV R3, 0x2 ;  /* 0x0000000200037802 */ /* 0x000fe20000000f00 */
[----:B------:R-:W-:-:S02]  /*1bcd0*/  IMAD.MOV.U32 R2, RZ, RZ, R14 ;  /* 0x000000ffff027224 */ /* 0x000fc400078e000e */
[----:B------:R1:W-:Y:S04]  /*1bce0*/  STL [R1+0x54], R0 ;  /* 0x0000540001007387 */ /* 0x0003e80000100800 */
[----:B------:R1:W-:Y:S02]  /*1bcf0*/  STL [R1+0x58], R6 ;  /* 0x0000580601007387 */ /* 0x0003e40000100800 */
[----:B-1-34-:R-:W-:Y:S05]  /*1bd00*/  CALL.REL.NOINC `($__internal_10_$__cuda_sm70_shflsync_idx_p) ;  /* 0x00000f8000007944 */ /* 0x01afea0003c00000 */
[----:B-----5:R1:W5:Y:S02]  /*1bd10*/  LDL.LU R0, [R1+0x58] ;  /* 0x0000580001007983 */ /* 0x0203640000300800 */
[----:B-1---5:R-:W-:Y:S05]  /*1bd20*/  BRA `(.L_x_678) ;  /* 0xffff9f3000007947 */ /* 0x022fea000383ffff */
.L_x_589:
[----:B----4-:R-:W-:Y:S01]  /*1bd30*/  MOV R0, 0x1bda0 ;  /* 0x0001bda000007802 */ /* 0x010fe20000000f00 */
[----:B---3--:R-:W-:Y:S01]  /*1bd40*/  IMAD.MOV.U32 R4, RZ, RZ, 0x181f ;  /* 0x0000181fff047424 */ /* 0x008fe200078e00ff */
[----:B-1----:R-:W-:Y:S01]  /*1bd50*/  MOV R3, 0x3 ;  /* 0x0000000300037802 */ /* 0x002fe20000000f00 */
        /* <DEDUP_REMOVED lines=14> */
.L_x_591:
        /* <DEDUP_REMOVED lines=8> */
[----:B-1---5:R-:W-:Y:S05]  /*1bec0*/  BRA `(.L_x_680) ;  /* 0xffffa37000007947 */ /* 0x022fea000383ffff */
.L_x_592:
[----:B------:R-:W-:Y:S01]  /*1bed0*/  MOV R0, 0x1bf40 ;  /* 0x0001bf4000007802 */ /* 0x000fe20000000f00 */
[----:B------:R-:W-:Y:S01]  /*1bee0*/  IMAD.MOV.U32 R6, RZ, RZ, 0x1c1f ;  /* 0x00001c1fff067424 */ /* 0x000fe200078e00ff */
[----:B------:R-:W-:Y:S01]  /*1bef0*/  MOV R3, RZ ;  /* 0x000000ff00037202 */ /* 0x000fe20000000f00 */
[----:B------:R-:W-:-:S02]  /*1bf00*/  IMAD.MOV.U32 R2, RZ, RZ, R12 ;  /* 0x000000ffff027224 */ /* 0x000fc400078e000c */
[----:B------:R3:W-:Y:S04]  /*1bf10*/  STL [R1+0x54], R0 ;  /* 0x0000540001007387 */ /* 0x0007e80000100800 */
[----:B------:R3:W-:Y:S02]  /*1bf20*/  STL [R1+0x58], R6 ;  /* 0x0000580601007387 */ /* 0x0007e40000100800 */
[----:B-123--:R-:W-:Y:S05]  /*1bf30*/  CALL.REL.NOINC `($__internal_10_$__cuda_sm70_shflsync_idx_p) ;  /* 0x00000d5000007944 */ /* 0x00efea0003c00000 */
[----:B-----5:R1:W5:Y:S02]  /*1bf40*/  LDL.LU R0, [R1+0x58] ;  /* 0x0000580001007983 */ /* 0x0203640000300800 */
[----:B-1---5:R-:W-:Y:S05]  /*1bf50*/  BRA `(.L_x_681) ;  /* 0xffffa30000007947 */ /* 0x022fea000383ffff */
.L_x_595:
[----:B----4-:R-:W-:Y:S01]  /*1bf60*/  MOV R0, 0x1bfd0 ;  /* 0x0001bfd000007802 */ /* 0x010fe20000000f00 */
[----:B--2---:R-:W-:Y:S01]  /*1bf70*/  IMAD.MOV.U32 R4, RZ, RZ, 0x1c1f ;  /* 0x00001c1fff047424 */ /* 0x004fe200078e00ff */
[----:B------:R-:W-:Y:S01]  /*1bf80*/  MOV R3, 0x1 ;  /* 0x0000000100037802 */ /* 0x000fe20000000f00 */
[----:B------:R-:W-:Y:S02]  /*1bf90*/  IMAD.MOV.U32 R2, RZ, RZ, R5 ;  /* 0x000000ffff027224 */ /* 0x000fe400078e0005 */
[----:B------:R2:W-:Y:S04]  /*1bfa0*/  STL [R1+0x54], R0 ;  /* 0x0000540001007387 */ /* 0x0005e80000100800 */
[----:B------:R2:W-:Y:S02]  /*1bfb0*/  STL [R1+0x58], R4 ;  /* 0x0000580401007387 */ /* 0x0005e40000100800 */
[----:B-123--:R-:W-:Y:S05]  /*1bfc0*/  CALL.REL.NOINC `($__internal_10_$__cuda_sm70_shflsync_idx_p) ;  /* 0x00000cc000007944 */ /* 0x00efea0003c00000 */
        /* <DEDUP_REMOVED lines=10> */
.L_x_599:
        /* <DEDUP_REMOVED lines=9> */
.L_x_600:
        /* <DEDUP_REMOVED lines=9> */
.L_x_603:
[----:B----4-:R-:W-:Y:S01]  /*1c190*/  MOV R0, 0x1c200 ;  /* 0x0001c20000007802 */ /* 0x010fe20000000f00 */
[----:B--2---:R-:W-:Y:S01]  /*1c1a0*/  IMAD.MOV.U32 R4, RZ, RZ, 0x181f ;  /* 0x0000181fff047424 */ /* 0x004fe200078e00ff */
[----:B-1----:R-:W-:Y:S01]  /*1c1b0*/  MOV R3, 0x1 ;  /* 0x0000000100037802 */ /* 0x002fe20000000f00 */
[----:B------:R-:W-:Y:S02]  /*1c1c0*/  IMAD.MOV.U32 R2, RZ, RZ, R5 ;  /* 0x000000ffff027224 */ /* 0x000fe400078e0005 */
[----:B------:R1:W-:Y:S04]  /*1c1d0*/  STL [R1+0x54], R0 ;  /* 0x0000540001007387 */ /* 0x0003e80000100800 */
[----:B------:R1:W-:Y:S02]  /*1c1e0*/  STL [R1+0x58], R4 ;  /* 0x0000580401007387 */ /* 0x0003e40000100800 */
[----:B-1-3--:R-:W-:Y:S05]  /*1c1f0*/  CALL.REL.NOINC `($__internal_10_$__cuda_sm70_shflsync_idx_p) ;  /* 0x00000a9000007944 */ /* 0x00afea0003c00000 */
        /* <DEDUP_REMOVED lines=10> */
.L_x_606:
[----:B----4-:R-:W-:Y:S01]  /*1c2a0*/  MOV R0, 0x1c310 ;  /* 0x0001c31000007802 */ /* 0x010fe20000000f00 */
[----:B------:R-:W-:Y:S01]  /*1c2b0*/  IMAD.MOV.U32 R4, RZ, RZ, 0x181f ;  /* 0x0000181fff047424 */ /* 0x000fe200078e00ff */
[----:B-1----:R-:W-:Y:S01]  /*1c2c0*/  MOV R3, 0x2 ;  /* 0x0000000200037802 */ /* 0x002fe20000000f00 */
[----:B------:R-:W-:Y:S02]  /*1c2d0*/  IMAD.MOV.U32 R2, RZ, RZ, R5 ;  /* 0x000000ffff027224 */ /* 0x000fe400078e0005 */
[----:B------:R1:W-:Y:S04]  /*1c2e0*/  STL [R1+0x54], R0 ;  /* 0x0000540001007387 */ /* 0x0003e80000100800 */
[----:B------:R1:W-:Y:S02]  /*1c2f0*/  STL [R1+0x58], R4 ;  /* 0x0000580401007387 */ /* 0x0003e40000100800 */
[----:B-123--:R-:W-:Y:S05]  /*1c300*/  CALL.REL.NOINC `($__internal_10_$__cuda_sm70_shflsync_idx_p) ;  /* 0x0000098000007944 */ /* 0x00efea0003c00000 */
[----:B-----5:R1:W5:Y:S02]  /*1c310*/  LDL.LU R4, [R1+0x58] ;  /* 0x0000580001047983 */ /* 0x0203640000300800 */
[----:B-1---5:R-:W-:Y:S05]  /*1c320*/  BRA `(.L_x_686) ;  /* 0xffffc48000007947 */ /* 0x022fea000383ffff */
.L_x_607:
[----:B----4-:R-:W-:Y:S01]  /*1c330*/  MOV R0, 0x1c3a0 ;  /* 0x0001c3a000007802 */ /* 0x010fe20000000f00 */
[----:B-1----:R-:W-:Y:S01]  /*1c340*/  IMAD.MOV.U32 R6, RZ, RZ, 0x181f ;  /* 0x0000181fff067424 */ /* 0x002fe200078e00ff */
[----:B------:R-:W-:Y:S01]  /*1c350*/  MOV R3, 0x2 ;  /* 0x0000000200037802 */ /* 0x000fe20000000f00 */
[----:B------:R-:W-:-:S02]  /*1c360*/  IMAD.MOV.U32 R2, RZ, RZ, R14 ;  /* 0x000000ffff027224 */ /* 0x000fc400078e000e */
[----:B------:R1:W-:Y:S04]  /*1c370*/  STL [R1+0x54], R0 ;  /* 0x0000540001007387 */ /* 0x0003e80000100800 */
[----:B------:R1:W-:Y:S02]  /*1c380*/  STL [R1+0x58], R6 ;  /* 0x0000580601007387 */ /* 0x0003e40000100800 */
[----:B-123--:R-:W-:Y:S05]  /*1c390*/  CALL.REL.NOINC `($__internal_10_$__cuda_sm70_shflsync_idx_p) ;  /* 0x000008f000007944 */ /* 0x00efea0003c00000 */
[----:B-----5:R1:W5:Y:S02]  /*1c3a0*/  LDL.LU R0, [R1+0x58] ;  /* 0x0000580001007983 */ /* 0x0203640000300800 */
[----:B-1---5:R-:W-:Y:S05]  /*1c3b0*/  BRA `(.L_x_687) ;  /* 0xffffc41000007947 */ /* 0x022fea000383ffff */
.L_x_610:
[----:B------:R-:W-:Y:S01]  /*1c3c0*/  MOV R0, 0x1c430 ;  /* 0x0001c43000007802 */ /* 0x000fe20000000f00 */
[----:B--2---:R-:W-:Y:S01]  /*1c3d0*/  IMAD.MOV.U32 R4, RZ, RZ, 0x181f ;  /* 0x0000181fff047424 */ /* 0x004fe200078e00ff */
[----:B-1----:R-:W-:Y:S01]  /*1c3e0*/  MOV R3, 0x3 ;  /* 0x0000000300037802 */ /* 0x002fe20000000f00 */
        /* <DEDUP_REMOVED lines=14> */
.L_x_612:
        /* <DEDUP_REMOVED lines=9> */
.L_x_613:
[----:B------:R-:W-:Y:S01]  /*1c560*/  MOV R0, 0x1c5d0 ;  /* 0x0001c5d000007802 */ /* 0x000fe20000000f00 */
[----:B------:R-:W-:Y:S01]  /*1c570*/  IMAD.MOV.U32 R4, RZ, RZ, 0x1f ;  /* 0x0000001fff047424 */ /* 0x000fe200078e00ff */
[----:B------:R-:W-:Y:S01]  /*1c580*/  MOV R3, 0x1 ;  /* 0x0000000100037802 */ /* 0x000fe20000000f00 */
[----:B------:R-:W-:-:S02]  /*1c590*/  IMAD.MOV.U32 R2, RZ, RZ, R106 ;  /* 0x000000ffff027224 */ /* 0x000fc400078e006a */
[----:B------:R3:W-:Y:S04]  /*1c5a0*/  STL [R1+0x54], R0 ;  /* 0x0000540001007387 */ /* 0x0007e80000100800 */
[----:B------:R3:W-:Y:S02]  /*1c5b0*/  STL [R1+0x58], R4 ;  /* 0x0000580401007387 */ /* 0x0007e40000100800 */
[----:B-123--:R-:W-:Y:S05]  /*1c5c0*/  CALL.REL.NOINC `($__internal_10_$__cuda_sm70_shflsync_idx_p) ;  /* 0x000006c000007944 */ /* 0x00efea0003c00000 */
[----:B------:R1:W5:Y:S02]  /*1c5d0*/  LDL.LU R8, [R1+0x58] ;  /* 0x0000580001087983 */ /* 0x0003640000300800 */
[----:B-1---5:R-:W-:Y:S05]  /*1c5e0*/  BRA `(.L_x_690) ;  /* 0xffffc6b000007947 */ /* 0x022fea000383ffff */
.L_x_614:
[----:B------:R-:W-:Y:S02]  /*1c5f0*/  MOV R3, 0x1 ;  /* 0x0000000100037802 */ /* 0x000fe40000000f00 */
[----:B------:R-:W-:Y:S02]  /*1c600*/  MOV R2, 0x1c620 ;  /* 0x0001c62000027802 */ /* 0x000fe40000000f00 */
[----:B-1234-:R-:W-:Y:S05]  /*1c610*/  CALL.REL.NOINC `($__internal_11_$__cuda_sm70_shflsync_up_p) ;  /* 0x0000074000007944 */ /* 0x01efea0003c00000 */
[----:B------:R-:W-:Y:S05]  /*1c620*/  BRA `(.L_x_691) ;  /* 0xffffc7a000007947 */ /* 0x000fea000383ffff */
.L_x_615:
[----:B------:R-:W-:Y:S02]  /*1c630*/  MOV R3, 0x2 ;  /* 0x0000000200037802 */ /* 0x000fe40000000f00 */
[----:B------:R-:W-:-:S02]  /*1c640*/  MOV R2, 0x1c660 ;  /* 0x0001c66000027802 */ /* 0x000fc40000000f00 */
[----:B--2-4-:R-:W-:Y:S05]  /*1c650*/  CALL.REL.NOINC `($__internal_11_$__cuda_sm70_shflsync_up_p) ;  /* 0x0000070000007944 */ /* 0x014fea0003c00000 */
[----:B------:R-:W-:Y:S02]  /*1c660*/  SEL R3, R4, RZ, P1 ;  /* 0x000000ff04037207 */ /* 0x000fe40000800000 */
[----:B------:R-:W-:-:S03]  /*1c670*/  MOV R2, 0x1c6b0 ;  /* 0x0001c6b000027802 */ /* 0x000fc60000000f00 */
[----:B------:R-:W-:Y:S02]  /*1c680*/  IMAD.IADD R0, R0, 0x1, R3 ;  /* 0x0000000100007824 */ /* 0x000fe400078e0203 */
[----:B------:R-:W-:Y:S02]  /*1c690*/  IMAD.MOV.U32 R3, RZ, RZ, 0x4 ;  /* 0x00000004ff037424 */ /* 0x000fe400078e00ff */
        /* <DEDUP_REMOVED lines=22> */
.L_x_619:
[----:B------:R-:W-:Y:S02]  /*1c800*/  MOV R3, 0x1 ;  /* 0x0000000100037802 */ /* 0x000fe40000000f00 */
[----:B------:R-:W-:-:S02]  /*1c810*/  MOV R2, 0x1c830 ;  /* 0x0001c83000027802 */ /* 0x000fc40000000f00 */
[----:B------:R-:W-:Y:S05]  /*1c820*/  CALL.REL.NOINC `($__internal_11_$__cuda_sm70_shflsync_up_p) ;  /* 0x0000053000007944 */ /* 0x000fea0003c00000 */
[----:B------:R-:W-:Y:S01]  /*1c830*/  MOV R2, R4 ;  /* 0x0000000400027202 */ /* 0x000fe20000000f00 */
[----:B------:R-:W-:Y:S05]  /*1c840*/  BRA `(.L_x_693) ;  /* 0xffffc7e000007947 */ /* 0x000fea000383ffff */
.L_x_620:
[----:B------:R-:W-:Y:S02]  /*1c850*/  MOV R3, 0x2 ;  /* 0x0000000200037802 */ /* 0x000fe40000000f00 */
[----:B------:R-:W-:-:S02]  /*1c860*/  MOV R2, 0x1c880 ;  /* 0x0001c88000027802 */ /* 0x000fc40000000f00 */
        /* <DEDUP_REMOVED lines=27> */
.L_x_622:
[----:B------:R-:W-:Y:S02]  /*1ca20*/  SEL R0, RZ, 0x1, P0 ;  /* 0x00000001ff007807 */ /* 0x000fe40000000000 */
[----:B------:R-:W-:-:S02]  /*1ca30*/  MOV R2, 0x1ca50 ;  /* 0x0001ca5000027802 */ /* 0x000fc40000000f00 */
[----:B-1----:R-:W-:Y:S05]  /*1ca40*/  CALL.REL.NOINC `($__internal_12_$__cuda_sm70_votesync_ballot) ;  /* 0x0000037000007944 */ /* 0x002fea0003c00000 */
[----:B------:R-:W-:Y:S01]  /*1ca50*/  MOV R5, R0 ;  /* 0x0000000000057202 */ /* 0x000fe20000000f00 */
[----:B------:R-:W-:Y:S05]  /*1ca60*/  BRA `(.L_x_695) ;  /* 0xffffc75000007947 */ /* 0x000fea000383ffff */
.L_x_623:
[----:B--2---:R-:W-:Y:S01]  /*1ca70*/  IMAD.MOV.U32 R2, RZ, RZ, R6 ;  /* 0x000000ffff027224 */ /* 0x004fe200078e0006 */
[----:B------:R-:W-:Y:S01]  /*1ca80*/  MOV R6, 0x1cae0 ;  /* 0x0001cae000067802 */ /* 0x000fe20000000f00 */
[----:B------:R-:W-:Y:S01]  /*1ca90*/  IMAD.MOV.U32 R10, RZ, RZ, 0x1f ;  /* 0x0000001fff0a7424 */ /* 0x000fe200078e00ff */
[----:B------:R-:W-:-:S03]  /*1caa0*/  MOV R3, R0 ;  /* 0x0000000000037202 */ /* 0x000fc60000000f00 */
[----:B------:R2:W-:Y:S04]  /*1cab0*/  STL [R1+0x54], R6 ;  /* 0x0000540601007387 */ /* 0x0005e80000100800 */
[----:B------:R2:W-:Y:S02]  /*1cac0*/  STL [R1+0x58], R10 ;  /* 0x0000580a01007387 */ /* 0x0005e40000100800 */
[----:B-12---:R-:W-:Y:S05]  /*1cad0*/  CALL.REL.NOINC `($__internal_10_$__cuda_sm70_shflsync_idx_p) ;  /* 0x000001b000007944 */ /* 0x006fea0003c00000 */
[----:B------:R-:W-:Y:S01]  /*1cae0*/  IMAD.MOV.U32 R2, RZ, RZ, R7 ;  /* 0x000000ffff027224 */ /* 0x000fe200078e0007 */
[----:B------:R-:W-:Y:S01]  /*1caf0*/  MOV R6, 0x1cb60 ;  /* 0x0001cb6000067802 */ /* 0x000fe20000000f00 */
[----:B------:R-:W-:Y:S01]  /*1cb00*/  IMAD.MOV.U32 R7, RZ, RZ, 0x1f ;  /* 0x0000001fff077424 */ /* 0x000fe200078e00ff */
[----:B------:R1:W5:Y:S02]  /*1cb10*/  LDL.LU R10, [R1+0x58] ;  /* 0x00005800010a7983 */ /* 0x0003640000300800 */
[----:B-----5:R-:W-:Y:S02]  /*1cb20*/  MOV R3, R0 ;  /* 0x0000000000037202 */ /* 0x020fe40000000f00 */
[----:B------:R1:W-:Y:S04]  /*1cb30*/  STL [R1+0x54], R6 ;  /* 0x0000540601007387 */ /* 0x0003e80000100800 */
[----:B------:R1:W-:Y:S02]  /*1cb40*/  STL [R1+0x58], R7 ;  /* 0x0000580701007387 */ /* 0x0003e40000100800 */
[----:B-1----:R-:W-:Y:S05]  /*1cb50*/  CALL.REL.NOINC `($__internal_10_$__cuda_sm70_shflsync_idx_p) ;  /* 0x0000013000007944 */ /* 0x002fea0003c00000 */
[----:B------:R1:W5:Y:S02]  /*1cb60*/  LDL.LU R7, [R1+0x58] ;  /* 0x0000580001077983 */ /* 0x0003640000300800 */
[----:B-1---5:R-:W-:Y:S05]  /*1cb70*/  BRA `(.L_x_696) ;  /* 0xffffc6b000007947 */ /* 0x022fea000383ffff */
.L_x_626:
[----:B------:R-:W-:Y:S01]  /*1cb80*/  MOV R3, R0 ;  /* 0x0000000000037202 */ /* 0x000fe20000000f00 */
[----:B--2---:R-:W-:Y:S01]  /*1cb90*/  IMAD.MOV.U32 R2, RZ, RZ, R4 ;  /* 0x000000ffff027224 */ /* 0x004fe200078e0004 */
[----:B------:R-:W-:Y:S01]  /*1cba0*/  MOV R0, 0x1cbf0 ;  /* 0x0001cbf000007802 */ /* 0x000fe20000000f00 */
[----:B-1----:R-:W-:-:S04]  /*1cbb0*/  IMAD.MOV.U32 R4, RZ, RZ, 0x1f ;  /* 0x0000001fff047424 */ /* 0x002fc800078e00ff */
[----:B------:R1:W-:Y:S04]  /*1cbc0*/  STL [R1+0x54], R0 ;  /* 0x0000540001007387 */ /* 0x0003e80000100800 */
[----:B------:R1:W-:Y:S02]  /*1cbd0*/  STL [R1+0x58], R4 ;  /* 0x0000580401007387 */ /* 0x0003e40000100800 */
[----:B-1--4-:R-:W-:Y:S05]  /*1cbe0*/  CALL.REL.NOINC `($__internal_10_$__cuda_sm70_shflsync_idx_p) ;  /* 0x000000a000007944 */ /* 0x012fea0003c00000 */
[----:B------:R1:W5:Y:S02]  /*1cbf0*/  LDL.LU R11, [R1+0x58] ;  /* 0x00005800010b7983 */ /* 0x0003640000300800 */
[----:B-1---5:R-:W-:Y:S05]  /*1cc00*/  BRA `(.L_x_625) ;  /* 0xffffc68000007947 */ /* 0x022fea000383ffff */
        .weak           $__internal_9_$__cuda_sm70_shflsync_bfly_p
        .type           $__internal_9_$__cuda_sm70_shflsync_bfly_p,@function
        .size           $__internal_9_$__cuda_sm70_shflsync_bfly_p,($__internal_10_$__cuda_sm70_shflsync_idx_p - $__internal_9_$__cuda_sm70_shflsync_bfly_p)
$__internal_9_$__cuda_sm70_shflsync_bfly_p:
[----:B------:R1:W-:Y:S01]  /*1cc10*/  STL [R1+0x210], R5 ;  /* 0x0002100501007387 */ /* 0x0003e20000100800 */
[----:B------:R-:W-:Y:S02]  /*1cc20*/  MOV R3, 0x1f ;  /* 0x0000001f00037802 */ /* 0x000fe40000000f00 */
[----:B-1----:R-:W-:-:S04]  /*1cc30*/  MOV R5, 0xffffffff ;  /* 0xffffffff00057802 */ /* 0x002fc80000000f00 */
[----:B------:R-:W-:Y:S04]  /*1cc40*/  WARPSYNC R5 ;  /* 0x0000000500007348 */ /* 0x000fe80003800000 */
[----:B------:R1:W2:Y:S04]  /*1cc50*/  SHFL.BFLY PT, R0, R4, R0, R3 ;  /* 0x0c00000004007389 */ /* 0x0002a800000e0003 */
[----:B-1----:R1:W5:Y:S01]  /*1cc60*/  LDL.LU R5, [R1+0x210] ;  /* 0x0002100001057983 */ /* 0x0023620000300800 */
[----:B------:R-:W-:-:S04]  /*1cc70*/  MOV R3, 0x0 ;  /* 0x0000000000037802 */ /* 0x000fc80000000f00 */
[----:B--2---:R-:W-:Y:S05]  /*1cc80*/  RET.REL.NODEC R2 `(_ZN7cutlass13device_kernelIN5flash19enable_sm80_to_sm89INS1_16FlashAttnFwdSm80INS1_25CollectiveMainloopFwdSm80ILi8ELi1ELb1EN4cute5tupleIJNS5_1CILi128EEENS7_ILi48EEENS7_ILi256EEEEEELi256ENS_10bfloat16_tEfNS_4arch4Sm80ELb0ELb1ELb1ELb1ELb1ELb0ELb1ELb1EEENS1_21CollectiveEpilogueFwdINS6_IJS8_SA_S9_EEENS6_IJNS7_ILi1EEESI_SI_EEESC_SE_Li256ELb1ELb1ELb1ELb0EEENS1_36VarlenDynamicPersistentTileSchedulerILi128ELi48ELi256ELi256ELb1ELb1ELb0ELb1ELb0ELb1EEEEEEEEEvNT_6ParamsE) ;  /* 0xfffe337002007950 */ /* 0x004fea0003c3ffff */
        .weak           $__internal_10_$__cuda_sm70_shflsync_idx_p
        .type           $__internal_10_$__cuda_sm70_shflsync_idx_p,@function
        .size           $__internal_10_$__cuda_sm70_shflsync_idx_p,($__internal_11_$__cuda_sm70_shflsync_up_p - $__internal_10_$__cuda_sm70_shflsync_idx_p)
$__internal_10_$__cuda_sm70_shflsync_idx_p:
[----:B------:R1:W-:Y:S04]  /*1cc90*/  STL [R1+0x214], R4 ;  /* 0x0002140401007387 */ /* 0x0003e80000100800 */
[----:B------:R2:W-:Y:S01]  /*1cca0*/  STL [R1+0x210], R0 ;  /* 0x0002100001007387 */ /* 0x0005e20000100800 */
[----:B-1----:R-:W-:-:S03]  /*1ccb0*/  MOV R4, 0xffffffff ;  /* 0xffffffff00047802 */ /* 0x002fc60000000f00 */
[----:B--2---:R-:W2:Y:S01]  /*1ccc0*/  LDL.LU R0, [R1+0x58] ;  /* 0x0000580001007983 */ /* 0x004ea20000300800 */
[----:B------:R-:W-:Y:S04]  /*1ccd0*/  WARPSYNC R4 ;  /* 0x0000000400007348 */ /* 0x000fe80003800000 */
[----:B--2---:R1:W2:Y:S04]  /*1cce0*/  SHFL.IDX PT, R2, R2, R3, R0 ;  /* 0x0000000302027389 */ /* 0x0042a800000e0000 */
[----:B-1----:R1:W5:Y:S04]  /*1ccf0*/  LDL.LU R4, [R1+0x214] ;  /* 0x0002140001047983 */ /* 0x0023680000300800 */
[----:B------:R1:W5:Y:S04]  /*1cd00*/  LDL.LU R0, [R1+0x210] ;  /* 0x0002100001007983 */ /* 0x0003680000300800 */
[----:B------:R-:W3:Y:S04]  /*1cd10*/  LDL.LU R3, [R1+0x54] ;  /* 0x0000540001037983 */ /* 0x000ee80000300800 */
[----:B--2---:R3:W-:Y:S02]  /*1cd20*/  STL [R1+0x58], R2 ;  /* 0x0000580201007387 */ /* 0x0047e40000100800 */
[----:B---3--:R-:W-:-:S02]  /*1cd30*/  MOV R2, R3 ;  /* 0x0000000300027202 */ /* 0x008fc40000000f00 */
[----:B------:R-:W-:-:S04]  /*1cd40*/  MOV R3, 0x0 ;  /* 0x0000000000037802 */ /* 0x000fc80000000f00 */
[----:B-1----:R-:W-:Y:S05]  /*1cd50*/  RET.REL.NODEC R2 `(_ZN7cutlass13device_kernelIN5flash19enable_sm80_to_sm89INS1_16FlashAttnFwdSm80INS1_25CollectiveMainloopFwdSm80ILi8ELi1ELb1EN4cute5tupleIJNS5_1CILi128EEENS7_ILi48EEENS7_ILi256EEEEEELi256ENS_10bfloat16_tEfNS_4arch4Sm80ELb0ELb1ELb1ELb1ELb1ELb0ELb1ELb1EEENS1_21CollectiveEpilogueFwdINS6_IJS8_SA_S9_EEENS6_IJNS7_ILi1EEESI_SI_EEESC_SE_Li256ELb1ELb1ELb1ELb0EEENS1_36VarlenDynamicPersistentTileSchedulerILi128ELi48ELi256ELi256ELb1ELb1ELb0ELb1ELb0ELb1EEEEEEEEEvNT_6ParamsE) ;  /* 0xfffe32a002007950 */ /* 0x002fea0003c3ffff */
        .weak           $__internal_11_$__cuda_sm70_shflsync_up_p
        .type           $__internal_11_$__cuda_sm70_shflsync_up_p,@function
        .size           $__internal_11_$__cuda_sm70_shflsync_up_p,($__internal_12_$__cuda_sm70_votesync_ballot - $__internal_11_$__cuda_sm70_shflsync_up_p)
$__internal_11_$__cuda_sm70_shflsync_up_p:
[----:B------:R-:W-:Y:S02]  /*1cd60*/  MOV R4, RZ ;  /* 0x000000ff00047202 */ /* 0x000fe40000000f00 */
[----:B------:R-:W-:-:S04]  /*1cd70*/  MOV R10, 0xffffffff ;  /* 0xffffffff000a7802 */ /* 0x000fc80000000f00 */
[----:B------:R-:W-:Y:S04]  /*1cd80*/  WARPSYNC R10 ;  /* 0x0000000a00007348 */ /* 0x000fe80003800000 */
[----:B------:R1:W2:Y:S02]  /*1cd90*/  SHFL.UP PT, R4, R0, R3, R4 ;  /* 0x0400000300047389 */ /* 0x0002a400000e0004 */
[----:B-1----:R-:W-:-:S04]  /*1cda0*/  MOV R3, 0x0 ;  /* 0x0000000000037802 */ /* 0x002fc80000000f00 */
[----:B--2---:R-:W-:Y:S05]  /*1cdb0*/  RET.REL.NODEC R2 `(_ZN7cutlass13device_kernelIN5flash19enable_sm80_to_sm89INS1_16FlashAttnFwdSm80INS1_25CollectiveMainloopFwdSm80ILi8ELi1ELb1EN4cute5tupleIJNS5_1CILi128EEENS7_ILi48EEENS7_ILi256EEEEEELi256ENS_10bfloat16_tEfNS_4arch4Sm80ELb0ELb1ELb1ELb1ELb1ELb0ELb1ELb1EEENS1_21CollectiveEpilogueFwdINS6_IJS8_SA_S9_EEENS6_IJNS7_ILi1EEESI_SI_EEESC_SE_Li256ELb1ELb1ELb1ELb0EEENS1_36VarlenDynamicPersistentTileSchedulerILi128ELi48ELi256ELi256ELb1ELb1ELb0ELb1ELb0ELb1EEEEEEEEEvNT_6ParamsE) ;  /* 0xfffe324002007950 */ /* 0x004fea0003c3ffff */
        .weak           $__internal_12_$__cuda_sm70_votesync_ballot
        .type           $__internal_12_$__cuda_sm70_votesync_ballot,@function
        .size           $__internal_12_$__cuda_sm70_votesync_ballot,(.L_x_3241 - $__internal_12_$__cuda_sm70_votesync_ballot)
$__internal_12_$__cuda_sm70_votesync_ballot:
[----:B------:R-:W-:Y:S01]  /*1cdc0*/  ISETP.NE.U32.AND P0, PT, R0, 0x1, PT ;  /* 0x000000010000780c */ /* 0x000fe20003f05070 */
[----:B------:R-:W-:-:S04]  /*1cdd0*/  IMAD.MOV.U32 R3, RZ, RZ, -0x1 ;  /* 0xffffffffff037424 */ /* 0x000fc800078e00ff */
[----:B------:R-:W-:Y:S08]  /*1cde0*/  WARPSYNC R3 ;  /* 0x0000000300007348 */ /* 0x000ff00003800000 */
[----:B------:R-:W-:-:S04]  /*1cdf0*/  VOTE.ANY R0, PT, !P0 ;  /* 0x0000000000007806 */ /* 0x000fc800040e0100 */
[----:B------:R-:W-:Y:S01]  /*1ce00*/  LOP3.LUT R0, R0, R3, RZ, 0xc0, !PT ;  /* 0x0000000300007212 */ /* 0x000fe200078ec0ff */
[----:B------:R-:W-:-:S04]  /*1ce10*/  IMAD.MOV.U32 R3, RZ, RZ, 0x0 ;  /* 0x00000000ff037424 */ /* 0x000fc800078e00ff */
[----:B------:R-:W-:Y:S05]  /*1ce20*/  RET.REL.NODEC R2 `(_ZN7cutlass13device_kernelIN5flash19enable_sm80_to_sm89INS1_16FlashAttnFwdSm80INS1_25CollectiveMainloopFwdSm80ILi8ELi1ELb1EN4cute5tupleIJNS5_1CILi128EEENS7_ILi48EEENS7_ILi256EEEEEELi256ENS_10bfloat16_tEfNS_4arch4Sm80ELb0ELb1ELb1ELb1ELb1ELb0ELb1ELb1EEENS1_21CollectiveEpilogueFwdINS6_IJS8_SA_S9_EEENS6_IJNS7_ILi1EEESI_SI_EEESC_SE_Li256ELb1ELb1ELb1ELb0EEENS1_36VarlenDynamicPersistentTileSchedulerILi128ELi48ELi256ELi256ELb1ELb1ELb0ELb1ELb0ELb1EEEEEEEEEvNT_6ParamsE) ;  /* 0xfffe31d002007950 */ /* 0x000fea0003c3ffff */
.L_x_697:
        /* <DEDUP_REMOVED lines=13> */
.L_x_3241:


//--------------------- .text._ZN7cutlass13device_kernelIN5flash19enable_sm80_to_sm89INS1_16FlashAttnFwdSm80INS1_25CollectiveMainloopFwdSm80ILi8ELi1ELb0EN4cute5tupleIJNS5_1CILi128EEENS7_ILi32EEENS7_ILi256EEEEEELi256ENS_10bfloat16_tEfNS_4arch4Sm80ELb0ELb1ELb1ELb1ELb1ELb1ELb1ELb1EEENS1_21CollectiveEpilogueFwdINS6_IJS8_SA_S9_EEENS6_IJNS7_ILi1EEESI_SI_EEESC_SE_Li256ELb1ELb1ELb1ELb0EEENS1_36VarlenDynamicPersistentTileSchedulerILi128ELi32ELi256ELi256ELb1ELb1ELb0ELb1ELb0ELb1EEEEEEEEEvNT_6ParamsE --------------------------
	.section	.text._ZN7cutlass13device_kernelIN5flash19enable_sm80_to_sm89INS1_16FlashAttnFwdSm80INS1_25CollectiveMainloopFwdSm80ILi8ELi1ELb0EN4cute5tupleIJNS5_1CILi128EEENS7_ILi32EEENS7_ILi256EEEEEELi256ENS_10bfloat16_tEfNS_4arch4Sm80ELb0ELb1ELb1ELb1ELb1ELb1ELb1ELb1EEENS1_21CollectiveEpilogueFwdINS6_IJS8_SA_S9_EEENS6_IJNS7_ILi1EEESI_SI_EEESC_SE_Li256ELb1ELb1ELb1ELb0EEENS1_36VarlenDynamicPersistentTileSchedulerILi128ELi32ELi256ELi256ELb1ELb1ELb0ELb1ELb0ELb1EEEEEEEEEvNT_6ParamsE,"ax",@progbits
	.sectioninfo	@"SHI_REGISTERS=255"
	.align	128
.text._ZN7cutlass13device_kernelIN5flash19enable_sm80_to_sm89INS1_16FlashAttnFwdSm80INS1_25CollectiveMainloopFwdSm80ILi8ELi1ELb0EN4cute5tupleIJNS5_1CILi128EEENS7_ILi32EEENS7_ILi256EEEEEELi256ENS_10bfloat16_tEfNS_4arch4Sm80ELb0ELb1ELb1ELb1ELb1ELb1ELb1ELb1EEENS1_21CollectiveEpilogueFwdINS6_IJS8_SA_S9_EEENS6_IJNS7_ILi1EEESI_SI_EEESC_SE_Li256ELb1ELb1ELb1ELb0EEENS1_36VarlenDynamicPersistentTileSchedulerILi128ELi32ELi256ELi256ELb1ELb1ELb0ELb1ELb0ELb1EEEEEEEEEvNT_6ParamsE:
        .type           _ZN7cutlass13device_kernelIN5flash19enable_sm80_to_sm89INS1_16FlashAttnFwdSm80INS1_25CollectiveMainloopFwdSm80ILi8ELi1ELb0EN4cute5tupleIJNS5_1CILi128EEENS7_ILi32EEENS7_ILi256EEEEEELi256ENS_10bfloat16_tEfNS_4arch4Sm80ELb0ELb1ELb1ELb1ELb1ELb1ELb1ELb1EEENS1_21CollectiveEpilogueFwdINS6_IJS8_SA_S9_EEENS6_IJNS7_ILi1EEESI_SI_EEESC_SE_Li256ELb1ELb1ELb1ELb0EEENS1_36VarlenDynamicPersistentTileSchedulerILi128ELi32ELi256ELi256ELb1ELb1ELb0ELb1ELb0ELb1EEEEEEEEEvNT_6ParamsE,@function
        .size           _ZN7cutlass13device_kernelIN5flash19enable_sm80_to_sm89INS1_16FlashAttnFwdSm80INS1_25CollectiveMainloopFwdSm80ILi8ELi1ELb0EN4cute5tupleIJNS5_1CILi128EEENS7_ILi32EEENS7_ILi256EEEEEELi256ENS_10bfloat16_tEfNS_4arch4Sm80ELb0ELb1ELb1ELb1ELb1ELb1ELb1ELb1EEENS1_21CollectiveEpilogueFwdINS6_IJS8_SA_S9_EEENS6_IJNS7_ILi1EEESI_SI_EEESC_SE_Li256ELb1ELb1ELb1ELb0EEENS1_36VarlenDynamicPersistentTileSchedulerILi128ELi32ELi256ELi256ELb1ELb1ELb0ELb1ELb0ELb1EEEEEEEEEvNT_6ParamsE,(.L_x_3246 - _ZN7cutlass13device_kernelIN5flash19enable_sm80_to_sm89INS1_16FlashAttnFwdSm80INS1_25CollectiveMainloopFwdSm80ILi8ELi1ELb0EN4cute5tupleIJNS5_1CILi128EEENS7_ILi32EEENS7_ILi256EEEEEELi256ENS_10bfloat16_tEfNS_4arch4Sm80ELb0ELb1ELb1ELb1ELb1ELb1ELb1ELb1EEENS1_21CollectiveEpilogueFwdINS6_IJS8_SA_S9_EEENS6_IJNS7_ILi1EEESI_SI_EEESC_SE_Li256ELb1ELb1ELb1ELb0EEENS1_36VarlenDynamicPersistentTileSchedulerILi128ELi32ELi256ELi256ELb1ELb1ELb0ELb1ELb0ELb1EEEEEEEEEvNT_6ParamsE)
        .other          _ZN7cutlass13device_kernelIN5flash19enable_sm80_to_sm89INS1_16FlashAttnFwdSm80INS1_25CollectiveMainloopFwdSm80ILi8ELi1ELb0EN4cute5tupleIJNS5_1CILi128EEENS7_ILi32EEENS7_ILi256EEEEEELi256ENS_10bfloat16_tEfNS_4arch4Sm80ELb0ELb1ELb1ELb1ELb1ELb1ELb1ELb1EEENS1_21CollectiveEpilogueFwdINS6_IJS8_SA_S9_EEENS6_IJNS7_ILi1EEESI_SI_EEESC_SE_Li256ELb1ELb1ELb1ELb0EEENS1_36VarlenDynamicPersistentTileSchedulerILi128ELi32ELi256ELi256ELb1ELb1ELb0ELb1ELb0ELb1EEEEEEEEEvNT_6ParamsE,@"STO_CUDA_ENTRY STV_DEFAULT"
_ZN7cutlass13device_kernelIN5flash19enable_sm80_to_sm89INS1_16FlashAttnFwdSm80INS1_25CollectiveMainloopFwdSm80ILi8ELi1ELb0EN4cute5tupleIJNS5_1CILi128EEENS7_ILi32EEENS7_ILi256EEEEEELi256ENS_10bfloat16_tEfNS_4arch4Sm80ELb0ELb1ELb1ELb1ELb1ELb1ELb1ELb1EEENS1_21CollectiveEpilogueFwdINS6_IJS8_SA_S9_EEENS6_IJNS7_ILi1EEESI_SI_EEESC_SE_Li256ELb1ELb1ELb1ELb0EEENS1_36VarlenDynamicPersistentTileSchedulerILi128ELi32ELi256ELi256ELb1ELb1ELb0ELb1ELb0ELb1EEEEEEEEEvNT_6ParamsE:
        /* <DEDUP_REMOVED lines=13> */
[----:B------:R-:W-:-:S03]  /*00d0*/  CS2R R8, SRZ ;  /* 0x0000000000087805 */ /* 0x000fc6000001ff00 */
        /* <DEDUP_REMOVED lines=10> */
[C---:B------:R-:W-:Y:S01]  /*0180*/  ISETP.GE.U32.AND P4, PT, R13.reuse, 0x2, PT ;  /* 0x000000020d00780c */ /* 0x040fe20003f86070 */
[----:B------:R-:W-:Y:S01]  /*0190*/  IMAD.MOV.U32 R7, RZ, RZ, RZ ;  /* 0x000000ffff077224 */ /* 0x000fe200078e00ff */
        /* <DEDUP_REMOVED lines=26> */
.L_x_703:
        /* <DEDUP_REMOVED lines=11> */
[----:B------:R-:W3:Y:S04]  /*03f0*/  @!P0 LDG.E R9, [R4.64] ;  /* 0x0000000804098981 */ /* 0x000ee8000c1e1900 */
[----:B------:R-:W3:Y:S02]  /*0400*/  @!P0 LDG.E R8, [R2.64] ;  /* 0x0000000802088981 */ /* 0x000ee4000c1e1900 */
[----:B---3--:R-:W-:Y:S01]  /*0410*/  IMAD R5, R9, R8, RZ ;  /* 0x0000000809057224 */ /* 0x008fe200078e02ff */
[----:B------:R-:W-:Y:S05]  /*0420*/  BRA.DIV ~URZ, `(.L_x_701) ;  /* 0x00020d227f007947 */ /* 0x000fea000b800000 */
[----:B------:R1:W3:Y:S02]  /*0430*/  SHFL.UP PT, R0, R5, 0x1, RZ ;  /* 0x0420000005007989 */ /* 0x0002e400000e00ff */
.L_x_973:
        /* <DEDUP_REMOVED lines=16> */
.L_x_974:
[----:B---3--:R-:W-:-:S05]  /*0540*/  IMAD R0, R0, c[0x0][0x538], RZ ;  /* 0x00014e0000007a24 */ /* 0x008fca00078e02ff */
[----:B------:R-:W-:-:S04]  /*0550*/  IADD3 R6, R0, R6, RZ ;  /* 0x0000000600067210 */ /* 0x000fc80007ffe0ff */
[----:B------:R-:W-:-:S13]  /*0560*/  ISETP.GT.AND P0, PT, R6, UR4, PT ;  /* 0x0000000406007c0c */ /* 0x000fda000bf04270 */
[----:B-12---:R-:W-:Y:S05]  /*0570*/  @!P0 BRA `(.L_x_703) ;  /* 0xfffffdc000008947 */ /* 0x006fea000383ffff */
.L_x_699:
[----:B------:R-:W-:-:S05]  /*0580*/  IADD3 R11, -R0, R6, RZ ;  /* 0x00000006000b7210 */ /* 0x000fca0007ffe1ff */
[----:B------:R-:W-:-:S05]  /*0590*/  IMAD R0, R4, c[0x0][0x538], R11 ;  /* 0x00014e0004007a24 */ /* 0x000fca00078e020b */
[----:B------:R-:W-:Y:S01]  /*05a0*/  ISETP.GT.AND P0, PT, R0, UR4, PT ;  /* 0x0000000400007c0c */ /* 0x000fe2000bf04270 */
[----:B------:R-:W-:-:S12]  /*05b0*/  BRA.DIV ~URZ, `(.L_x_704) ;  /* 0x00020da27f007947 */ /* 0x000fd8000b800000 */
[----:B------:R-:W-:-:S04]  /*05c0*/  VOTE.ANY R10, PT, !P0 ;  /* 0x00000000000a7806 */ /* 0x000fc800040e0100 */
.L_x_975:
[----:B------:R-:W1:Y:S02]  /*05d0*/  POPC R5, R10 ;  /* 0x0000000a00057309 */ /* 0x000e640000000000 */
[----:B-12---:R-:W-:Y:S01]  /*05e0*/  IADD3 R235, R5, R7, RZ ;  /* 0x0000000705eb7210 */ /* 0x006fe20007ffe0ff */
[----:B------:R-:W-:Y:S05]  /*05f0*/  BRA.DIV ~URZ, `(.L_x_705) ;  /* 0x00020db27f007947 */ /* 0x000fea000b800000 */
[----:B------:R1:W2:Y:S01]  /*0600*/  SHFL.IDX PT, R12, R9, R5, 0x1f ;  /* 0x00001f05090c7589 */ /* 0x0002a200000e0000 */
[----:B------:R-:W-:-:S03]  /*0610*/  MOV R6, RZ ;  /* 0x000000ff00067202 */ /* 0x000fc60000000f00 */
[----:B------:R1:W3:Y:S04]  /*0620*/  SHFL.IDX PT, R9, R8, R5, 0x1f ;  /* 0x00001f0508097589 */ /* 0x0002e800000e0000 */
.L_x_976:
[----:B------:R-:W-:Y:S01]  /*0630*/  ISETP.NE.AND P0, PT, R10, RZ, PT ;  /* 0x000000ff0a00720c */ /* 0x000fe20003f05270 */
[----:B------:R-:W-:-:S12]  /*0640*/  BSSY B0, `(.L_x_706) ;  /* 0x0000005000007945 */ /* 0x000fd80003800000 */
[----:B------:R-:W-:Y:S05]  /*0650*/  @!P0 BRA `(.L_x_707) ;  /* 0x0000003000008947 */ /* 0x000fea0003800000 */
[----:B------:R-:W-:Y:S01]  /*0660*/  IADD3 R2, R5, -0x1, RZ ;  /* 0xffffffff05027810 */ /* 0x000fe20007ffe0ff */
[----:B------:R-:W-:Y:S05]  /*0670*/  BRA.DIV ~URZ, `(.L_x_708) ;  /* 0x00020e127f007947 */ /* 0x000fea000b800000 */
[----:B------:R4:W1:Y:S02]  /*0680*/  SHFL.IDX PT, R6, R4, R2, 0x1f ;  /* 0x00001f0204067589 */ /* 0x00086400000e0000 */
.L_x_707:
[----:B------:R-:W-:Y:S05]  /*0690*/  BSYNC B0 ;  /* 0x0000000000007941 */ /* 0x000fea0003800000 */
.L_x_706:
[----:B---3--:R-:W-:Y:S01]  /*06a0*/  ISETP.NE.AND P0, PT, R9, 0x1, PT ;  /* 0x000000010900780c */ /* 0x008fe20003f05270 */
[----:B-1----:R-:W-:Y:S01]  /*06b0*/  IMAD R232, R6, c[0x0][0x538], R11 ;  /* 0x00014e0006e87a24 */ /* 0x002fe200078e020b */
[----:B------:R-:W-:Y:S04]  /*06c0*/  BSSY B0, `(.L_x_709) ;  /* 0x0000085000007945 */ /* 0x000fe80003800000 */
[----:B------:R-:W-:-:S07]  /*06d0*/  IADD3 R11, -R232, UR4, RZ ;  /* 0x00000004e80b7c10 */ /* 0x000fce000fffe1ff */
[----:B------:R-:W-:Y:S05]  /*06e0*/  @!P0 BRA `(.L_x_710) ;  /* 0x000003e000008947 */ /* 0x000fea0003800000 */
[-C--:B--2---:R-:W-:Y:S02]  /*06f0*/  IABS R0, R12.reuse ;  /* 0x0000000c00007213 */ /* 0x084fe40000000000 */
[----:B------:R-:W-:-:S03]  /*0700*/  IABS R6, R12 ;  /* 0x0000000c00067213 */ /* 0x000fc60000000000 */
[----:B------:R-:W-:Y:S01]  /*0710*/  IMAD.MOV.U32 R5, RZ, RZ, R0 ;  /* 0x000000ffff057224 */ /* 0x000fe200078e0000 */
[----:B------:R-:W-:-:S03]  /*0720*/  IABS R0, R9 ;  /* 0x0000000900007213 */ /* 0x000fc60000000000 */
[----:B----4-:R-:W1:Y:S02]  /*0730*/  I2F.RP R2, R5 ;  /* 0x0000000500027306 */ /* 0x010e640000209400 */
        /* <DEDUP_REMOVED lines=55> */
[----:B------:R-:W-:Y:S01]  /*0ab0*/  IMAD R234, R3, 0x10000, R2 ;  /* 0x0001000003ea7824 */ /* 0x000fe200078e0202 */
[----:B------:R-:W-:Y:S05]  /*0ac0*/  BRA `(.L_x_711) ;  /* 0x0000044000007947 */ /* 0x000fea0003800000 */
.L_x_710:
[----:B----4-:R-:W-:-:S04]  /*0ad0*/  IMAD.MOV.U32 R2, RZ, RZ, 0x4 ;  /* 0x00000004ff027424 */ /* 0x010fc800078e00ff */
[----:B------:R-:W-:-:S05]  /*0ae0*/  IMAD.WIDE R2, R235, R2, c[0x0][0x590] ;  /* 0x00016400eb027625 */ /* 0x000fca00078e0202 */
[----:B------:R-:W3:Y:S02]  /*0af0*/  LDG.E R7, [R2.64] ;  /* 0x0000000802077981 */ /* 0x000ee4000c1e1900 */
[----:B--23--:R-:W-:-:S05]  /*0b00*/  IMAD R9, R7, R12, RZ ;  /* 0x0000000c07097224 */ /* 0x00cfca00078e02ff */
        /* <DEDUP_REMOVED lines=63> */
[----:B------:R-:W-:Y:S02]  /*0f00*/  IMAD R234, R0, R2, R3 ;  /* 0x0000000200ea7224 */ /* 0x000fe400078e0203 */
.L_x_711:
[----:B------:R-:W-:Y:S05]  /*0f10*/  BSYNC B0 ;  /* 0x0000000000007941 */ /* 0x000fea0003800000 */
.L_x_709:
[----:B------:R-:W-:-:S04]  /*0f20*/  LOP3.LUT R0, RZ, R0, RZ, 0x33, !PT ;  /* 0x00000000ff007212 */ /* 0x000fc800078e33ff */
[----:B------:R-:W-:Y:S01]  /*0f30*/  IADD3 R233, R0, R12, RZ ;  /* 0x0000000c00e97210 */ /* 0x000fe20007ffe0ff */
[----:B------:R-:W-:Y:S05]  /*0f40*/  BRA `(.L_x_712) ;  /* 0x0000004000007947 */ /* 0x000fea0003800000 */
.L_x_700:
[----:B--2---:R-:W-:Y:S01]  /*0f50*/  IMAD.MOV.U32 R233, RZ, RZ, RZ ;  /* 0x000000ffffe97224 */ /* 0x004fe200078e00ff */
[----:B------:R-:W-:Y:S01]  /*0f60*/  MOV R234, RZ ;  /* 0x000000ff00ea7202 */ /* 0x000fe20000000f00 */
[----:B------:R-:W-:Y:S01]  /*0f70*/  IMAD.U32 R232, RZ, RZ, UR4 ;  /* 0x00000004ffe87e24 */ /* 0x000fe2000f8e00ff */
[----:B------:R-:W-:Y:S02]  /*0f80*/  MOV R235, c[0x0][0x53c] ;  /* 0x00014f0000eb7a02 */ /* 0x000fe40000000f00 */
.L_x_712:
[----:B------:R-:W-:Y:S01]  /*0f90*/  ISETP.NE.AND P0, PT, R13, RZ, PT ;  /* 0x000000ff0d00720c */ /* 0x000fe20003f05270 */
[----:B------:R-:W-:-:S12]  /*0fa0*/  WARPSYNC 0xffffffff ;  /* 0xffffffff00007948 */ /* 0x000fd80003800000 */
[----:B------:R1:W-:Y:S04]  /*0fb0*/  @!P0 STS.128 [0x20080], R232 ;  /* 0x020080e8ff008388 */ /* 0x0003e80000000c00 */
[----:B------:R-:W-:Y:S06]  /*0fc0*/  BAR.ARV 0x5, 0x100 ;  /* 0x0144000000007b1d */ /* 0x000fec0000002000 */
.L_x_698:
[----:B-12---:R-:W-:-:S13]  /*0fd0*/  ISETP.GE.AND P0, PT, R235, c[0x0][0x53c], PT ;  /* 0x00014f00eb007a0c */ /* 0x006fda0003f06270 */
[----:B------:R-:W-:Y:S05]  /*0fe0*/  @P0 EXIT ;  /* 0x000000000000094d */ /* 0x000fea0003800000 */
[----:B------:R-:W1:Y:S01]  /*0ff0*/  S2R R14, SR_TID.X ;  /* 0x00000000000e7919 */ /* 0x000e620000002100 */
        /* <DEDUP_REMOVED lines=68> */
[C---:B------:R-:W-:Y:S01]  /*1440*/  IADD3 R16, R211.reuse, 0x20, RZ ;  /* 0x00000020d3107810 */ /* 0x040fe20007ffe0ff */
[C---:B------:R-:W-:Y:S01]  /*1450*/  IMAD.IADD R231, R6.reuse, 0x1, -R8 ;  /* 0x0000000106e77824 */ /* 0x040fe200078e0a08 */
        /* <DEDUP_REMOVED lines=14> */
[----:B------:R-:W-:Y:S01]  /*1540*/  IADD3 R156, R138, 0x40, RZ ;  /* 0x000000408a9c7810 */ /* 0x000fe20007ffe0ff */
[----:B------:R-:W-:Y:S01]  /*1550*/  IMAD R212, R228, 0x20, R211 ;  /* 0x00000020e4d47824 */ /* 0x000fe200078e02d3 */
[----:B------:R-:W-:-:S02]  /*1560*/  LOP3.LUT R29, R3, 0x1c0, RZ, 0xc0, !PT ;  /* 0x000001c0031d7812 */ /* 0x000fc400078ec0ff */
        /* <DEDUP_REMOVED lines=8> */
[----:B------:R-:W-:Y:S02]  /*15f0*/  LOP3.LUT R9, R5, 0xfffffe00, RZ, 0xc0, !PT ;  /* 0xfffffe0005097812 */ /* 0x000fe400078ec0ff */
[----:B------:R-:W-:Y:S01]  /*1600*/  LOP3.LUT R22, R4, 0xfffffe00, RZ, 0xc0, !PT ;  /* 0xfffffe0004167812 */ /* 0x000fe200078ec0ff */
[----:B------:R-:W-:Y:S01]  /*1610*/  IMAD.SHL.U32 R3, R2, 0x40, RZ ;  /* 0x0000004002037824 */ /* 0x000fe200078e00ff */
[----:B------:R-:W-:-:S02]  /*1620*/  SHF.R.S32.HI R2, RZ, 0x1f, R137 ;  /* 0x0000001fff027819 */ /* 0x000fc40000011489 */
[----:B------:R-:W-:Y:S01]  /*1630*/  LOP3.LUT R27, R7, 0x1c0, RZ, 0xc0, !PT ;  /* 0x000001c0071b7812 */ /* 0x000fe200078ec0ff */
[----:B------:R-:W-:Y:S01]  /*1640*/  STL [R1+0x18], R22 ;  /* 0x0000181601007387 */ /* 0x000fe20000100800 */
[CC--:B------:R-:W-:Y:S02]  /*1650*/  LEA.HI R4, R2.reuse, R137.reuse, RZ, 0x6 ;  /* 0x0000008902047211 */ /* 0x0c0fe400078f30ff */
[----:B------:R-:W-:Y:S02]  /*1660*/  LEA.HI R5, R2, R137, RZ, 0x3 ;  /* 0x0000008902057211 */ /* 0x000fe400078f18ff */
[----:B------:R-:W-:Y:S01]  /*1670*/  LOP3.LUT R18, R3, 0xfffffe00, RZ, 0xc0, !PT ;  /* 0xfffffe0003127812 */ /* 0x000fe200078ec0ff */
[----:B------:R-:W-:Y:S01]  /*1680*/  IMAD.SHL.U32 R2, R4, 0x80, RZ ;  /* 0x0000008004027824 */ /* 0x000fe200078e00ff */
[----:B------:R-:W-:Y:S02]  /*1690*/  SHF.R.U32.HI R25, RZ, 0x3, R229 ;  /* 0x00000003ff197819 */ /* 0x000fe400000116e5 */
[----:B------:R-:W-:-:S02]  /*16a0*/  SHF.R.U32.HI R23, RZ, 0x3, R29 ;  /* 0x00000003ff177819 */ /* 0x000fc4000001161d */
[--C-:B------:R-:W-:Y:S02]  /*16b0*/  LOP3.LUT R4, R229, 0x38, R5.reuse, 0xf8, !PT ;  /* 0x00000038e5047812 */ /* 0x100fe400078ef805 */
[----:B------:R-:W-:Y:S02]  /*16c0*/  LOP3.LUT R3, R29, 0x38, R5, 0xf8, !PT ;  /* 0x000000381d037812 */ /* 0x000fe400078ef805 */
[----:B------:R-:W-:Y:S02]  /*16d0*/  SHF.R.U32.HI R21, RZ, 0x3, R28 ;  /* 0x00000003ff157819 */ /* 0x000fe4000001161c */
[----:B------:R-:W-:Y:S02]  /*16e0*/  SHF.R.U32.HI R19, RZ, 0x3, R27 ;  /* 0x00000003ff137819 */ /* 0x000fe4000001161b */
[--C-:B------:R-:W-:Y:S02]  /*16f0*/  LOP3.LUT R7, R28, 0x38, R5.reuse, 0xf8, !PT ;  /* 0x000000381c077812 */ /* 0x100fe400078ef805 */
[----:B------:R-:W-:-:S02]  /*1700*/  LOP3.LUT R10, R27, 0x38, R5, 0xf8, !PT ;  /* 0x000000381b0a7812 */ /* 0x000fc400078ef805 */
        /* <DEDUP_REMOVED lines=16> */
[C---:B------:R-:W-:Y:S02]  /*1810*/  IADD3 R158, R138.reuse, 0x20, RZ ;  /* 0x000000208a9e7810 */ /* 0x040fe40007ffe0ff */
[----:B------:R-:W-:Y:S02]  /*1820*/  SHF.R.S32.HI R6, RZ, 0x1f, R211 ;  /* 0x0000001fff067819 */ /* 0x000fe400000114d3 */
[----:B------:R-:W-:Y:S02]  /*1830*/  IADD3 R157, R138, 0x60, RZ ;  /* 0x000000608a9d7810 */ /* 0x000fe40007ffe0ff */
[----:B------:R-:W-:-:S02]  /*1840*/  LOP3.LUT R6, R17, 0x7ffffffc, RZ, 0xc0, !PT ;  /* 0x7ffffffc11067812 */ /* 0x000fc400078ec0ff */
[----:B------:R-:W-:Y:S02]  /*1850*/  LOP3.LUT R25, R2, R25, RZ, 0x3c, !PT ;  /* 0x0000001902197212 */ /* 0x000fe400078e3cff */
[----:B------:R-:W-:Y:S02]  /*1860*/  SHF.R.S32.HI R17, RZ, 0x1f, R158 ;  /* 0x0000001fff117819 */ /* 0x000fe4000001149e */
[----:B------:R-:W-:Y:S01]  /*1870*/  SHF.R.S32.HI R7, RZ, 0x1f, R156 ;  /* 0x0000001fff077819 */ /* 0x000fe2000001149c */
[----:B------:R-:W-:Y:S01]  /*1880*/  STL [R1+0x3c], R25 ;  /* 0x00003c1901007387 */ /* 0x000fe20000100800 */
[----:B------:R-:W-:Y:S02]  /*1890*/  SHF.R.S32.HI R2, RZ, 0x1f, R157 ;  /* 0x0000001fff027819 */ /* 0x000fe4000001149d */
[----:B------:R-:W-:Y:S01]  /*18a0*/  LOP3.LUT R10, R29, 0x38, R132, 0xf8, !PT ;  /* 0x000000381d0a7812 */ /* 0x000fe200078ef884 */
[----:B------:R-:W-:Y:S01]  /*18b0*/  STL [R1+0x8], R17 ;  /* 0x0000081101007387 */ /* 0x000fe20000100800 */
[CC--:B------:R-:W-:Y:S01]  /*18c0*/  IADD3 R3, R11.reuse, R9.reuse, R12 ;  /* 0x000000090b037210 */ /* 0x0c0fe20007ffe00c */
[----:B------:R-:W-:Y:S01]  /*18d0*/  IMAD.MOV.U32 R12, RZ, RZ, 0x40 ;  /* 0x00000040ff0c7424 */ /* 0x000fe200078e00ff */
[----:B------:R-:W-:Y:S01]  /*18e0*/  LOP3.LUT R4, R11, R9, RZ, 0xfc, !PT ;  /* 0x000000090b047212 */ /* 0x000fe200078efcff */
[----:B------:R1:W-:Y:S01]  /*18f0*/  STL [R1+0x4], R7 ;  /* 0x0000040701007387 */ /* 0x0003e20000100800 */
[----:B------:R-:W-:Y:S01]  /*1900*/  LOP3.LUT R10, R22, R10, R23, 0xf6, !PT ;  /* 0x0000000a160a7212 */ /* 0x000fe200078ef617 */
[----:B------:R-:W-:Y:S01]  /*1910*/  IMAD.MOV.U32 R11, RZ, RZ, 0x20 ;  /* 0x00000020ff0b7424 */ /* 0x000fe200078e00ff */
[--C-:B------:R-:W-:Y:S01]  /*1920*/  LOP3.LUT R9, R28, 0x38, R132.reuse, 0xf8, !PT ;  /* 0x000000381c097812 */ /* 0x100fe200078ef884 */
[----:B------:R2:W-:Y:S01]  /*1930*/  STL [R1], R2 ;  /* 0x0000000201007387 */ /* 0x0005e20000100800 */
[----:B------:R-:W-:-:S02]  /*1940*/  LOP3.LUT R8, R27, 0x38, R132, 0xf8, !PT ;  /* 0x000000381b087812 */ /* 0x000fc400078ef884 */
[----:B------:R-:W-:Y:S02]  /*1950*/  LEA R177, R0, 0xc080, 0x1 ;  /* 0x0000c08000b17811 */ /* 0x000fe400078e08ff */
[----:B------:R-:W-:Y:S02]  /*1960*/  SHF.R.S32.HI R0, RZ, 0x3, R5 ;  /* 0x00000003ff007819 */ /* 0x000fe40000011405 */
[----:B------:R-:W-:Y:S02]  /*1970*/  LOP3.LUT R201, R5, 0xfffffff8, RZ, 0xc0, !PT ;  /* 0xfffffff805c97812 */ /* 0x000fe400078ec0ff */
[----:B------:R-:W-:Y:S01]  /*1980*/  LEA R5, R10, 0x10080, 0x1 ;  /* 0x000100800a057811 */ /* 0x000fe200078e08ff */
[----:B------:R-:W-:Y:S01]  /*1990*/  STL [R1+0xc], R0 ;  /* 0x00000c0001007387 */ /* 0x000fe20000100800 */
[----:B------:R-:W-:Y:S02]  /*19a0*/  LOP3.LUT R9, R20, R9, R21, 0xf6, !PT ;  /* 0x0000000914097212 */ /* 0x000fe400078ef615 */
[----:B------:R-:W-:Y:S01]  /*19b0*/  LOP3.LUT R8, R18, R8, R19, 0xf6, !PT ;  /* 0x0000000812087212 */ /* 0x000fe200078ef613 */
[----:B------:R3:W-:Y:S01]  /*19c0*/  STL [R1+0x34], R5 ;  /* 0x0000340501007387 */ /* 0x0007e20000100800 */
[----:B------:R-:W-:-:S02]  /*19d0*/  LEA R9, R9, 0x10080, 0x1 ;  /* 0x0001008009097811 */ /* 0x000fc400078e08ff */
[----:B------:R-:W-:Y:S02]  /*19e0*/  LEA R8, R8, 0x10080, 0x1 ;  /* 0x0001008008087811 */ /* 0x000fe400078e08ff */
[----:B------:R-:W-:Y:S01]  /*19f0*/  LEA R182, R3, 0x10080, 0x1 ;  /* 0x0001008003b67811 */ /* 0x000fe200078e08ff */
[----:B------:R4:W-:Y:S01]  /*1a00*/  STL [R1+0x30], R9 ;  /* 0x0000300901007387 */ /* 0x0009e20000100800 */
[----:B------:R-:W-:Y:S02]  /*1a10*/  LEA R178, R4, 0x8080, 0x1 ;  /* 0x0000808004b27811 */ /* 0x000fe400078e08ff */
[----:B-1----:R-:W-:Y:S01]  /*1a20*/  SEL R7, R12, 0xffffffc0, !P2 ;  /* 0xffffffc00c077807 */ /* 0x002fe20005000000 */
[----:B------:R1:W-:Y:S01]  /*1a30*/  STL [R1+0x2c], R8 ;  /* 0x00002c0801007387 */ /* 0x0003e20000100800 */
[----:B--2---:R-:W-:Y:S01]  /*1a40*/  IMAD.IADD R2, R26, 0x1, -R6 ;  /* 0x000000011a027824 */ /* 0x004fe200078e0a06 */
[----:B------:R-:W-:Y:S02]  /*1a50*/  SEL R6, R11, 0xffffffe0, !P1 ;  /* 0xffffffe00b067807 */ /* 0x000fe40004800000 */
[----:B------:R-:W-:Y:S01]  /*1a60*/  LOP3.LUT R219, R25, R230, RZ, 0xfc, !PT ;  /* 0x000000e619db7212 */ /* 0x000fe200078efcff */
[----:B------:R-:W-:Y:S01]  /*1a70*/  IMAD.SHL.U32 R215, R2, 0x2, RZ ;  /* 0x0000000202d77824 */ /* 0x000fe200078e00ff */
[----:B------:R-:W-:Y:S01]  /*1a80*/  SEL R2, R11, 0xffffffe0, !P4 ;  /* 0xffffffe00b027807 */ /* 0x000fe20006000000 */
[----:B------:R-:W-:Y:S01]  /*1a90*/  IMAD.IADD R239, R236, 0x1, R6 ;  /* 0x00000001ecef7824 */ /* 0x000fe200078e0206 */
[----:B------:R-:W-:Y:S01]  /*1aa0*/  IADD3 R200, R132, 0x80, RZ ;  /* 0x0000008084c87810 */ /* 0x000fe20007ffe0ff */
[----:B------:R-:W-:Y:S01]  /*1ab0*/  IMAD.IADD R238, R6, 0x1, R237 ;  /* 0x0000000106ee7824 */ /* 0x000fe200078e02ed */
[C---:B------:R-:W-:Y:S01]  /*1ac0*/  IADD3 R250, R215.reuse, 0xe0, RZ ;  /* 0x000000e0d7fa7810 */ /* 0x040fe20007ffe0ff */
[----:B------:R-:W-:Y:S01]  /*1ad0*/  IMAD.IADD R183, R182, 0x1, R2 ;  /* 0x00000001b6b77824 */ /* 0x000fe200078e0202 */
[C---:B------:R-:W-:Y:S01]  /*1ae0*/  IADD3 R247, R215.reuse, 0xf8, RZ ;  /* 0x000000f8d7f77810 */ /* 0x040fe20007ffe0ff */
[----:B------:R-:W-:Y:S01]  /*1af0*/  IMAD.IADD R179, R2, 0x1, R178 ;  /* 0x0000000102b37824 */ /* 0x000fe200078e02b2 */
[----:B------:R-:W-:Y:S01]  /*1b00*/  IADD3 R252, R215, 0xd0, RZ ;  /* 0x000000d0d7fc7810 */ /* 0x000fe20007ffe0ff */
[----:B------:R-:W-:Y:S01]  /*1b10*/  IMAD.SHL.U32 R219, R219, 0x2, RZ ;  /* 0x00000002dbdb7824 */ /* 0x000fe200078e00ff */
[----:B---3--:R-:W-:Y:S01]  /*1b20*/  SHF.R.S32.HI R5, RZ, 0x1f, R215 ;  /* 0x0000001fff057819 */ /* 0x008fe200000114d7 */
[----:B------:R-:W-:Y:S01]  /*1b30*/  IMAD.IADD R243, R236, 0x1, R7 ;  /* 0x00000001ecf37824 */ /* 0x000fe200078e0207 */
[----:B------:R-:W-:Y:S01]  /*1b40*/  IADD3 R5, R215, 0xc8, RZ ;  /* 0x000000c8d7057810 */ /* 0x000fe20007ffe0ff */
[----:B------:R-:W-:Y:S01]  /*1b50*/  IMAD.IADD R242, R7, 0x1, R239 ;  /* 0x0000000107f27824 */ /* 0x000fe200078e02ef */
[----:B------:R-:W-:Y:S01]  /*1b60*/  IADD3 R251, R215, 0xd8, RZ ;  /* 0x000000d8d7fb7810 */ /* 0x000fe20007ffe0ff */
[----:B------:R-:W-:Y:S01]  /*1b70*/  IMAD.IADD R241, R7, 0x1, R237 ;  /* 0x0000000107f17824 */ /* 0x000fe200078e02ed */
[----:B----4-:R-:W-:Y:S01]  /*1b80*/  IADD3 R9, R215, 0xb8, RZ ;  /* 0x000000b8d7097810 */ /* 0x010fe20007ffe0ff */
[----:B------:R-:W-:Y:S01]  /*1b90*/  IMAD.IADD R240, R238, 0x1, R7 ;  /* 0x00000001eef07824 */ /* 0x000fe200078e0207 */
[----:B------:R-:W-:-:S02]  /*1ba0*/  SHF.R.S32.HI R5, RZ, 0x1f, R5 ;  /* 0x0000001fff057819 */ /* 0x000fc40000011405 */
[C---:B-1----:R-:W-:Y:S02]  /*1bb0*/  IADD3 R8, R215.reuse, 0xc0, RZ ;  /* 0x000000c0d7087810 */ /* 0x042fe40007ffe0ff */
[----:B------:R-:W-:Y:S02]  /*1bc0*/  SHF.R.S32.HI R5, RZ, 0x1f, R250 ;  /* 0x0000001fff057819 */ /* 0x000fe400000114fa */
[C---:B------:R-:W-:Y:S02]  /*1bd0*/  IADD3 R249, R215.reuse, 0xe8, RZ ;  /* 0x000000e8d7f97810 */ /* 0x040fe40007ffe0ff */
[----:B------:R-:W-:Y:S02]  /*1be0*/  SHF.R.S32.HI R5, RZ, 0x1f, R247 ;  /* 0x0000001fff057819 */ /* 0x000fe400000114f7 */
[----:B------:R-:W-:Y:S02]  /*1bf0*/  IADD3 R248, R215, 0xf0, RZ ;  /* 0x000000f0d7f87810 */ /* 0x000fe40007ffe0ff */
[----:B------:R-:W-:-:S02]  /*1c00*/  LEA R5, R16, 0x10080, 0x1 ;  /* 0x0001008010057811 */ /* 0x000fc400078e08ff */
[----:B------:R-:W-:Y:S02]  /*1c10*/  SHF.R.S32.HI R9, RZ, 0x1f, R9 ;  /* 0x0000001fff097819 */ /* 0x000fe40000011409 */
[----:B------:R-:W-:Y:S01]  /*1c20*/  SHF.R.S32.HI R8, RZ, 0x1f, R8 ;  /* 0x0000001fff087819 */ /* 0x000fe20000011408 */
[----:B------:R1:W-:Y:S01]  /*1c30*/  STL [R1+0x28], R5 ;  /* 0x0000280501007387 */ /* 0x0003e20000100800 */
[----:B------:R-:W-:Y:S02]  /*1c40*/  SHF.R.S32.HI R9, RZ, 0x1f, R252 ;  /* 0x0000001fff097819 */ /* 0x000fe400000114fc */
[----:B------:R-:W-:Y:S02]  /*1c50*/  SHF.R.S32.HI R8, RZ, 0x1f, R251 ;  /* 0x0000001fff087819 */ /* 0x000fe400000114fb */
[----:B------:R-:W-:Y:S02]  /*1c60*/  SHF.R.S32.HI R9, RZ, 0x1f, R249 ;  /* 0x0000001fff097819 */ /* 0x000fe400000114f9 */
[----:B------:R-:W-:-:S02]  /*1c70*/  SHF.R.S32.HI R8, RZ, 0x1f, R248 ;  /* 0x0000001fff087819 */ /* 0x000fc400000114f8 */
[----:B------:R-:W-:Y:S02]  /*1c80*/  LEA R9, R15, 0x10080, 0x1 ;  /* 0x000100800f097811 */ /* 0x000fe400078e08ff */
[----:B------:R-:W-:Y:S02]  /*1c90*/  LEA R8, R14, 0x10080, 0x1 ;  /* 0x000100800e087811 */ /* 0x000fe400078e08ff */
[C---:B------:R-:W-:Y:S01]  /*1ca0*/  IADD3 R33, R215.reuse, 0x8, RZ ;  /* 0x00000008d7217810 */ /* 0x040fe20007ffe0ff */
[----:B------:R2:W-:Y:S01]  /*1cb0*/  STL [R1+0x24], R9 ;  /* 0x0000240901007387 */ /* 0x0005e20000100800 */
[----:B------:R-:W-:Y:S02]  /*1cc0*/  SEL R0, R12, 0xffffffc0, !P3 ;  /* 0xffffffc00c007807 */ /* 0x000fe40005800000 */
[C---:B------:R-:W-:Y:S01]  /*1cd0*/  IADD3 R32, R215.reuse, 0x10, RZ ;  /* 0x00000010d7207810 */ /* 0x040fe20007ffe0ff */
[----:B------:R2:W-:Y:S01]  /*1ce0*/  STL [R1+0x20], R8 ;  /* 0x0000200801007387 */ /* 0x0005e20000100800 */
[C---:B------:R-:W-:Y:S01]  /*1cf0*/  IADD3 R31, R215.reuse, 0x18, RZ ;  /* 0x00000018d71f7810 */ /* 0x040fe20007ffe0ff */
[----:B------:R-:W-:Y:S01]  /*1d00*/  IMAD.IADD R185, R182, 0x1, R0 ;  /* 0x00000001b6b97824 */ /* 0x000fe200078e0200 */
[----:B------:R-:W-:Y:S01]  /*1d10*/  IADD3 R199, R132, 0xc0, RZ ;  /* 0x000000c084c77810 */ /* 0x000fe20007ffe0ff */
[C---:B------:R-:W-:Y:S01]  /*1d20*/  IMAD.IADD R181, R0.reuse, 0x1, R178 ;  /* 0x0000000100b57824 */ /* 0x040fe200078e02b2 */
[----:B------:R-:W-:Y:S01]  /*1d30*/  IADD3 R246, R215, 0x20, RZ ;  /* 0x00000020d7f67810 */ /* 0x000fe20007ffe0ff */
[----:B------:R-:W-:Y:S01]  /*1d40*/  IMAD.IADD R184, R183, 0x1, R0 ;  /* 0x00000001b7b87824 */ /* 0x000fe200078e0200 */
[----:B-1----:R-:W-:Y:S01]  /*1d50*/  LEA R5, R13, 0x10080, 0x1 ;  /* 0x000100800d057811 */ /* 0x002fe200078e08ff */
[----:B------:R-:W-:Y:S01]  /*1d60*/  IMAD.IADD R180, R0, 0x1, R179 ;  /* 0x0000000100b47824 */ /* 0x000fe200078e02b3 */
[----:B------:R-:W-:-:S02]  /*1d70*/  IADD3 R245, R215, 0x28, RZ ;  /* 0x00000028d7f57810 */ /* 0x000fc40007ffe0ff */
[C---:B------:R-:W-:Y:S01]  /*1d80*/  IADD3 R30, R215.reuse, 0x30, RZ ;  /* 0x00000030d71e7810 */ /* 0x040fe20007ffe0ff */
[----:B------:R2:W-:Y:S01]  /*1d90*/  STL [R1+0x1c], R5 ;  /* 0x00001c0501007387 */ /* 0x0005e20000100800 */
[C---:B------:R-:W-:Y:S02]  /*1da0*/  IADD3 R29, R215.reuse, 0x38, RZ ;  /* 0x00000038d71d7810 */ /* 0x040fe40007ffe0ff */
[C---:B------:R-:W-:Y:S02]  /*1db0*/  IADD3 R28, R215.reuse, 0x40, RZ ;  /* 0x00000040d71c7810 */ /* 0x040fe40007ffe0ff */
[C---:B------:R-:W-:Y:S02]  /*1dc0*/  IADD3 R27, R215.reuse, 0x48, RZ ;  /* 0x00000048d71b7810 */ /* 0x040fe40007ffe0ff */
[C---:B------:R-:W-:Y:S02]  /*1dd0*/  IADD3 R26, R215.reuse, 0x50, RZ ;  /* 0x00000050d71a7810 */ /* 0x040fe40007ffe0ff */
[----:B------:R-:W-:-:S02]  /*1de0*/  IADD3 R25, R215, 0x58, RZ ;  /* 0x00000058d7197810 */ /* 0x000fc40007ffe0ff */
        /* <DEDUP_REMOVED lines=10> */
[----:B------:R-:W-:Y:S02]  /*1e90*/  IADD3 R10, R215, 0xb0, RZ ;  /* 0x000000b0d70a7810 */ /* 0x000fe40007ffe0ff */
        /* <DEDUP_REMOVED lines=26> */
[----:B--2---:R-:W-:Y:S02]  /*2040*/  SHF.R.S32.HI R10, RZ, 0x1f, R10 ;  /* 0x0000001fff0a7819 */ /* 0x004fe4000001140a */
.L_x_972:
[----:B------:R-:W-:Y:S01]  /*2050*/  ISETP.NE.U32.AND P0, PT, RZ, c[0x0][0x370], PT ;  /* 0x0000dc00ff007a0c */ /* 0x000fe20003f05070 */
[----:B------:R-:W-:Y:S01]  /*2060*/  IMAD.MOV.U32 R15, RZ, RZ, 0x4 ;  /* 0x00000004ff0f7424 */ /* 0x000fe200078e00ff */
[----:B------:R-:W-:Y:S01]  /*2070*/  ISETP.NE.U32.AND P1, PT, RZ, c[0x0][0x360], PT ;  /* 0x0000d800ff007a0c */ /* 0x000fe20003f25070 */
[----:B------:R-:W-:Y:S01]  /*2080*/  IMAD.MOV.U32 R226, RZ, RZ, RZ ;  /* 0x000000ffffe27224 */ /* 0x000fe200078e00ff */
[----:B------:R-:W-:Y:S01]  /*2090*/  ISETP.NE.AND.EX P2, PT, RZ, c[0x0][0x374], PT, P0 ;  /* 0x0000dd00ff007a0c */ /* 0x000fe20003f45300 */
[----:B------:R-:W-:Y:S01]  /*20a0*/  IMAD.MOV.U32 R97, RZ, RZ, RZ ;  /* 0x000000ffff617224 */ /* 0x000fe200078e00ff */
[----:B------:R-:W-:Y:S01]  /*20b0*/  ISETP.NE.AND.EX P0, PT, RZ, c[0x0][0x364], PT, P1 ;  /* 0x0000d900ff007a0c */ /* 0x000fe20003f05310 */
[----:B------:R-:W-:Y:S01]  /*20c0*/  IMAD.MOV.U32 R14, RZ, RZ, RZ ;  /* 0x000000ffff0e7224 */ /* 0x000fe200078e00ff */
[----:B------:R-:W-:Y:S01]  /*20d0*/  ISETP.NE.U32.AND P1, PT, RZ, c[0x0][0x348], PT ;  /* 0x0000d200ff007a0c */ /* 0x000fe20003f25070 */
[----:B------:R-:W-:Y:S01]  /*20e0*/  IMAD.MOV.U32 R13, RZ, RZ, RZ ;  /* 0x000000ffff0d7224 */ /* 0x000fe200078e00ff */
[----:B------:R-:W-:Y:S01]  /*20f0*/  ISETP.NE.U32.AND P3, PT, RZ, c[0x0][0x350], PT ;  /* 0x0000d400ff007a0c */ /* 0x000fe20003f65070 */
[----:B------:R-:W-:Y:S01]  /*2100*/  IMAD.WIDE R6, R235, R15, c[0x0][0x348] ;  /* 0x0000d200eb067625 */ /* 0x000fe200078e020f */
[----:B------:R-:W-:-:S02]  /*2110*/  ISETP.NE.U32.AND P4, PT, RZ, c[0x0][0x358], PT ;  /* 0x0000d600ff007a0c */ /* 0x000fc40003f85070 */
[----:B------:R-:W-:Y:S01]  /*2120*/  ISETP.NE.AND.EX P1, PT, RZ, c[0x0][0x34c], PT, P1 ;  /* 0x0000d300ff007a0c */ /* 0x000fe20003f25310 */
[CC--:B------:R-:W-:Y:S01]  /*2130*/  IMAD.WIDE R4, R235.reuse, R15.reuse, c[0x0][0x350] ;  /* 0x0000d400eb047625 */ /* 0x0c0fe200078e020f */
[----:B------:R-:W-:Y:S02]  /*2140*/  ISETP.NE.AND.EX P3, PT, RZ, c[0x0][0x354], PT, P3 ;  /* 0x0000d500ff007a0c */ /* 0x000fe40003f65330 */
[----:B------:R-:W-:Y:S01]  /*2150*/  ISETP.NE.AND.EX P4, PT, RZ, c[0x0][0x35c], PT, P4 ;  /* 0x0000d700ff007a0c */ /* 0x000fe20003f85340 */
[----:B------:R-:W-:-:S04]  /*2160*/  @P2 IMAD.WIDE R10, R235, R15, c[0x0][0x370] ;  /* 0x0000dc00eb0a2625 */ /* 0x000fc800078e020f */
[CC--:B------:R-:W-:Y:S01]  /*2170*/  @P0 IMAD.WIDE R8, R235.reuse, R15.reuse, c[0x0][0x360] ;  /* 0x0000d800eb080625 */ /* 0x0c0fe200078e020f */
[----:B------:R1:W5:Y:S03]  /*2180*/  @P2 LDG.E R226, [R10.64] ;  /* 0x000000080ae22981 */ /* 0x000366000c1e1900 */
[----:B------:R-:W-:Y:S01]  /*2190*/  IMAD.WIDE R2, R235, R15, c[0x0][0x358] ;  /* 0x0000d600eb027625 */ /* 0x000fe200078e020f */
[----:B------:R1:W5:Y:S04]  /*21a0*/  @P0 LDG.E R210, [R8.64] ;  /* 0x0000000808d20981 */ /* 0x000368000c1e1900 */
[----:B------:R1:W5:Y:S04]  /*21b0*/  @P1 LDG.E R97, [R6.64] ;  /* 0x0000000806611981 */ /* 0x000368000c1e1900 */
[----:B------:R1:W5:Y:S04]  /*21c0*/  @P3 LDG.E R14, [R4.64] ;  /* 0x00000008040e3981 */ /* 0x000368000c1e1900 */
[----:B------:R1:W5:Y:S01]  /*21d0*/  @P4 LDG.E R13, [R2.64] ;  /* 0x00000008020d4981 */ /* 0x000362000c1e1900 */
[----:B------:R-:W-:Y:S01]  /*21e0*/  YIELD ;  /* 0x0000000000007946 */ /* 0x000fe20003800000 */
[----:B------:R-:W-:Y:S05]  /*21f0*/  @P0 BRA `(.L_x_713) ;  /* 0x0000005000000947 */ /* 0x000fea0003800000 */
[----:B-----5:R-:W-:Y:S01]  /*2200*/  MOV R210, c[0x0][0x168] ;  /* 0x00005a0000d27a02 */ /* 0x020fe20000000f00 */
[----:B------:R-:W-:Y:S05]  /*2210*/  @!P1 BRA `(.L_x_713) ;  /* 0x0000003000009947 */ /* 0x000fea0003800000 */
[----:B-1----:R-:W2:Y:S04]  /*2220*/  LDG.E R8, [R6.64] ;  /* 0x0000000806087981 */ /* 0x002ea8000c1e1900 */
[----:B------:R-:W2:Y:S02]  /*2230*/  LDG.E R0, [R6.64+0x4] ;  /* 0x0000040806007981 */ /* 0x000ea4000c1e1900 */
[----:B--2---:R-:W-:-:S02]  /*2240*/  IADD3 R210, -R8, R0, RZ ;  /* 0x0000000008d27210 */ /* 0x004fc40007ffe1ff */
.L_x_713:
[----:B------:R-:W-:-:S04]  /*2250*/  ISETP.NE.U32.AND P0, PT, RZ, c[0x0][0x368], PT ;  /* 0x0000da00ff007a0c */ /* 0x000fc80003f05070 */
[----:B------:R-:W-:-:S13]  /*2260*/  ISETP.NE.AND.EX P0, PT, RZ, c[0x0][0x36c], PT, P0 ;  /* 0x0000db00ff007a0c */ /* 0x000fda0003f05300 */
[----:B------:R-:W-:Y:S05]  /*2270*/  @!P0 BRA `(.L_x_714) ;  /* 0x0000003000008947 */ /* 0x000fea0003800000 */
[----:B-1----:R-:W-:-:S05]  /*2280*/  IMAD.WIDE R4, R235, R15, c[0x0][0x368] ;  /* 0x0000da00eb047625 */ /* 0x002fca00078e020f */
[----:B------:R1:W5:Y:S01]  /*2290*/  LDG.E R12, [R4.64] ;  /* 0x00000008040c7981 */ /* 0x000362000c1e1900 */
[----:B------:R-:W-:Y:S05]  /*22a0*/  BRA `(.L_x_715) ;  /* 0x0000005000007947 */ /* 0x000fea0003800000 */
.L_x_714:
[----:B------:R-:W-:Y:S01]  /*22b0*/  MOV R12, UR6 ;  /* 0x00000006000c7c02 */ /* 0x000fe20008000f00 */
[----:B------:R-:W-:Y:S05]  /*22c0*/  @!P3 BRA `(.L_x_715) ;  /* 0x000000300000b947 */ /* 0x000fea0003800000 */
[----:B-1----:R-:W2:Y:S04]  /*22d0*/  LDG.E R6, [R4.64] ;  /* 0x0000000804067981 */ /* 0x002ea8000c1e1900 */
[----:B------:R-:W2:Y:S02]  /*22e0*/  LDG.E R0, [R4.64+0x4] ;  /* 0x0000040804007981 */ /* 0x000ea4000c1e1900 */
[----:B--2---:R-:W-:Y:S02]  /*22f0*/  IADD3 R12, -R6, R0, RZ ;  /* 0x00000000060c7210 */ /* 0x004fe40007ffe1ff */
.L_x_715:
[----:B-1----:R1:W2:Y:S04]  /*2300*/  @P4 LDG.E R5, [R2.64] ;  /* 0x0000000802054981 */ /* 0x0022a8000c1e1900 */
[----:B------:R1:W2:Y:S01]  /*2310*/  @P4 LDG.E R4, [R2.64+0x4] ;  /* 0x0000040802044981 */ /* 0x0002a2000c1e1900 */
[----:B------:R-:W-:Y:S01]  /*2320*/  ISETP.NE.U32.AND P0, PT, RZ, c[0x0][0x378], PT ;  /* 0x0000de00ff007a0c */ /* 0x000fe20003f05070 */
[----:B------:R-:W-:-:S02]  /*2330*/  IMAD.MOV.U32 R0, RZ, RZ, c[0x0][0x2c4] ;  /* 0x0000b100ff007624 */ /* 0x000fc400078e00ff */
[----:B-----5:R-:W-:Y:S01]  /*2340*/  IMAD.MOV.U32 R96, RZ, RZ, R12 ;  /* 0x000000ffff607224 */ /* 0x020fe200078e000c */
[----:B------:R-:W-:Y:S02]  /*2350*/  ISETP.NE.AND.EX P0, PT, RZ, c[0x0][0x37c], PT, P0 ;  /* 0x0000df00ff007a0c */ /* 0x000fe40003f05300 */
[----:B------:R-:W-:Y:S01]  /*2360*/  ISETP.NE.AND P2, PT, R0, 0x1, PT ;  /* 0x000000010000780c */ /* 0x000fe20003f45270 */
[----:B------:R-:W-:Y:S02]  /*2370*/  IMAD.SHL.U32 R227, R233, 0x80, RZ ;  /* 0x00000080e9e37824 */ /* 0x000fe400078e00ff */
[----:B------:R-:W-:Y:S02]  /*2380*/  IMAD.MOV.U32 R53, RZ, RZ, c[0x0][0x228] ;  /* 0x00008a00ff357624 */ /* 0x000fe400078e00ff */
[----:B------:R-:W-:Y:S01]  /*2390*/  IMAD.IADD R11, R12, 0x1, -R226 ;  /* 0x000000010c0b7824 */ /* 0x000fe200078e0ae2 */
[----:B------:R-:W-:Y:S01]  /*23a0*/  IADD3 R0, R227, 0x7f, RZ ;  /* 0x0000007fe3007810 */ /* 0x000fe20007ffe0ff */
[----:B------:R-:W-:Y:S01]  /*23b0*/  IMAD.MOV.U32 R6, RZ, RZ, c[0x0][0x32c] ;  /* 0x0000cb00ff067624 */ /* 0x000fe200078e00ff */
[----:B------:R-:W-:-:S03]  /*23c0*/  LOP3.LUT R214, R214, 0xffffffdf, RZ, 0xc0, !PT ;  /* 0xffffffdfd6d67812 */ /* 0x000fc600078ec0ff */
[----:B-1----:R-:W-:Y:S01]  /*23d0*/  @P0 IMAD.WIDE R2, R235, R15, c[0x0][0x378] ;  /* 0x0000de00eb020625 */ /* 0x002fe200078e020f */
[----:B------:R-:W-:-:S04]  /*23e0*/  ISETP.GE.AND P1, PT, R6, 0x1, PT ;  /* 0x000000010600780c */ /* 0x000fc80003f26270 */
[----:B------:R1:W5:Y:S01]  /*23f0*/  @P0 LDG.E R96, [R2.64] ;  /* 0x0000000802600981 */ /* 0x000362000c1e1900 */
[----:B------:R-:W-:-:S04]  /*2400*/  @P2 LOP3.LUT R214, R214, 0x20, RZ, 0xfc, !PT ;  /* 0x00000020d6d62812 */ /* 0x000fc800078efcff */
[----:B------:R-:W-:-:S04]  /*2410*/  LOP3.LUT R214, R214, 0xffffffbf, RZ, 0xc0, !PT ;  /* 0xffffffbfd6d67812 */ /* 0x000fc800078ec0ff */
[----:B------:R-:W-:Y:S01]  /*2420*/  @P1 LOP3.LUT R214, R214, 0x40, RZ, 0xfc, !PT ;  /* 0x00000040d6d61812 */ /* 0x000fe200078efcff */
[----:B-1----:R-:W-:-:S05]  /*2430*/  @P2 IMAD.HI.U32 R3, R0, c[0x0][0x2c8], RZ ;  /* 0x0000b20000032a27 */ /* 0x002fca00078e00ff */
[----:B------:R-:W-:Y:S01]  /*2440*/  @P2 SHF.R.U32.HI R0, RZ, c[0x0][0x2cc], R3 ;  /* 0x0000b300ff002a19 */ /* 0x000fe20000011603 */
[----:B--2---:R-:W-:-:S04]  /*2450*/  @P4 IMAD.IADD R53, R4, 0x1, -R5 ;  /* 0x0000000104354824 */ /* 0x004fc800078e0a05 */
[----:B------:R-:W-:-:S05]  /*2460*/  IMAD.IADD R209, R11, 0x1, R53 ;  /* 0x000000010bd17824 */ /* 0x000fca00078e0235 */
[C---:B------:R-:W-:Y:S02]  /*2470*/  IADD3 R2, R209.reuse, 0x1f, RZ ;  /* 0x0000001fd1027810 */ /* 0x040fe40007ffe0ff */
[----:B------:R-:W-:Y:S02]  /*2480*/  IADD3 R3, R209, 0x1, -R210 ;  /* 0x00000001d1037810 */ /* 0x000fe40007ffe8d2 */
[----:B------:R-:W-:-:S03]  /*2490*/  SHF.R.S32.HI R4, RZ, 0x1f, R2 ;  /* 0x0000001fff047819 */ /* 0x000fc60000011402 */
[----:B------:R-:W-:Y:S01]  /*24a0*/  IMAD.IADD R0, R3, 0x1, R0 ;  /* 0x0000000103007824 */ /* 0x000fe200078e0200 */
[----:B------:R-:W-:-:S04]  /*24b0*/  LEA.HI R2, R4, R2, RZ, 0x5 ;  /* 0x0000000204027211 */ /* 0x000fc800078f28ff */
[----:B------:R-:W-:Y:S02]  /*24c0*/  IADD3 R3, R0, c[0x0][0x328], RZ ;  /* 0x0000ca0000037a10 */ /* 0x000fe40007ffe0ff */
[----:B------:R-:W-:Y:S01]  /*24d0*/  SHF.R.S32.HI R102, RZ, 0x5, R2 ;  /* 0x00000005ff667819 */ /* 0x000fe20000011402 */
        /* <DEDUP_REMOVED lines=11> */
.L_x_718:
[----:B------:R-:W-:-:S13]  /*2590*/  ISETP.NE.AND P0, PT, R6, 0x1, PT ;  /* 0x000000010600780c */ /* 0x000fda0003f05270 */
[----:B------:R-:W-:-:S05]  /*25a0*/  @P0 IMAD.HI.U32 R0, R2, c[0x0][0x330], RZ ;  /* 0x0000cc0002000a27 */ /* 0x000fca00078e00ff */
[----:B------:R-:W-:Y:S02]  /*25b0*/  @P0 SHF.R.U32.HI R2, RZ, c[0x0][0x334], R0 ;  /* 0x0000cd00ff020a19 */ /* 0x000fe40000011600 */
.L_x_719:
[----:B------:R-:W-:Y:S05]  /*25c0*/  BSYNC B0 ;  /* 0x0000000000007941 */ /* 0x000fea0003800000 */
.L_x_717:
[----:B------:R-:W-:-:S05]  /*25d0*/  IMAD R2, R2, R6, c[0x0][0x32c] ;  /* 0x0000cb0002027624 */ /* 0x000fca00078e0206 */
[----:B------:R-:W-:-:S04]  /*25e0*/  IMNMX R3, R3, R2, PT ;  /* 0x0000000203037217 */ /* 0x000fc80003800200 */
.L_x_716:
[----:B------:R-:W-:Y:S01]  /*25f0*/  IADD3 R3, R3, 0x1f, RZ ;  /* 0x0000001f03037810 */ /* 0x000fe20007ffe0ff */
[----:B------:R-:W-:-:S03]  /*2600*/  @P2 IMAD.HI.U32 R2, R227, c[0x0][0x2c8], RZ ;  /* 0x0000b200e3022a27 */ /* 0x000fc600078e00ff */
[----:B------:R-:W-:Y:S01]  /*2610*/  SHF.R.S32.HI R4, RZ, 0x1f, R3 ;  /* 0x0000001fff047819 */ /* 0x000fe20000011403 */
[----:B------:R-:W-:Y:S01]  /*2620*/  IMAD.MOV.U32 R0, RZ, RZ, R227 ;  /* 0x000000ffff007224 */ /* 0x000fe200078e00e3 */
[----:B------:R-:W-:Y:S01]  /*2630*/  @P2 SHF.R.U32.HI R0, RZ, c[0x0][0x2cc], R2 ;  /* 0x0000b300ff002a19 */ /* 0x000fe20000011602 */
[----:B------:R-:W-:Y:S01]  /*2640*/  IMAD.IADD R136, R209, 0x1, -R210 ;  /* 0x00000001d1887824 */ /* 0x000fe200078e0ad2 */
[----:B------:R-:W-:-:S03]  /*2650*/  LEA.HI R3, R4, R3, RZ, 0x5 ;  /* 0x0000000304037211 */ /* 0x000fc600078f28ff */
[----:B------:R-:W-:Y:S01]  /*2660*/  IMAD.IADD R0, R136, 0x1, R0 ;  /* 0x0000000188007824 */ /* 0x000fe200078e0200 */
[----:B------:R-:W-:-:S04]  /*2670*/  SHF.R.S32.HI R3, RZ, 0x5, R3 ;  /* 0x00000005ff037819 */ /* 0x000fc80000011403 */
[----:B------:R-:W-:Y:S02]  /*2680*/  IADD3 R2, R0, -c[0x0][0x324], RZ ;  /* 0x8000c90000027a10 */ /* 0x000fe40007ffe0ff */
        /* <DEDUP_REMOVED lines=11> */
.L_x_722:
[----:B------:R-:W-:-:S13]  /*2740*/  ISETP.NE.AND P0, PT, R6, 0x1, PT ;  /* 0x000000010600780c */ /* 0x000fda0003f05270 */
[----:B------:R-:W-:-:S05]  /*2750*/  @P0 IMAD.HI.U32 R3, R0, c[0x0][0x330], RZ ;  /* 0x0000cc0000030a27 */ /* 0x000fca00078e00ff */
[----:B------:R-:W-:Y:S02]  /*2760*/  @P0 SHF.R.U32.HI R0, RZ, c[0x0][0x334], R3 ;  /* 0x0000cd00ff000a19 */ /* 0x000fe40000011603 */
.L_x_723:
[----:B------:R-:W-:Y:S05]  /*2770*/  BSYNC B0 ;  /* 0x0000000000007941 */ /* 0x000fea0003800000 */
.L_x_721:
[----:B------:R-:W-:-:S05]  /*2780*/  IMAD R0, R0, c[0x0][0x32c], RZ ;  /* 0x0000cb0000007a24 */ /* 0x000fca00078e02ff */
[----:B------:R-:W-:-:S04]  /*2790*/  IMNMX R2, R2, R0, !PT ;  /* 0x0000000002027217 */ /* 0x000fc80007800200 */
.L_x_720:
[----:B------:R-:W-:Y:S01]  /*27a0*/  SHF.R.S32.HI R0, RZ, 0x1f, R2 ;  /* 0x0000001fff007819 */ /* 0x000fe20000011402 */
[----:B------:R-:W-:Y:S01]  /*27b0*/  BSSY B0, `(.L_x_724) ;  /* 0x000002d000007945 */ /* 0x000fe20003800000 */
[----:B------:R-:W-:Y:S02]  /*27c0*/  LOP3.LUT R3, R234, 0xff000000, RZ, 0xc0, !PT ;  /* 0xff000000ea037812 */ /* 0x000fe400078ec0ff */
[----:B------:R-:W-:Y:S02]  /*27d0*/  LEA.HI R2, R0, R2, RZ, 0x5 ;  /* 0x0000000200027211 */ /* 0x000fe400078f28ff */
[----:B------:R-:W-:Y:S02]  /*27e0*/  LOP3.LUT R4, R234, 0xff0000, RZ, 0xc0, !PT ;  /* 0x00ff0000ea047812 */ /* 0x000fe400078ec0ff */
[----:B------:R-:W-:Y:S02]  /*27f0*/  SHF.R.S32.HI R0, RZ, 0x5, R2 ;  /* 0x00000005ff007819 */ /* 0x000fe40000011402 */
[----:B------:R-:W-:-:S02]  /*2800*/  SHF.R.U32.HI R3, RZ, 0x8, R3 ;  /* 0x00000008ff037819 */ /* 0x000fc40000011603 */
[----:B------:R-:W-:Y:S01]  /*2810*/  IMNMX R5, RZ, R0, !PT ;  /* 0x00000000ff057217 */ /* 0x000fe20007800200 */
[----:B------:R-:W-:Y:S01]  /*2820*/  IMAD.MOV.U32 R0, RZ, RZ, RZ ;  /* 0x000000ffff007224 */ /* 0x000fe200078e00ff */
[----:B------:R-:W-:Y:S02]  /*2830*/  LEA.HI R2, R4, R3, RZ, 0x10 ;  /* 0x0000000304027211 */ /* 0x000fe400078f80ff */
[----:B------:R-:W-:Y:S02]  /*2840*/  ISETP.GT.AND P0, PT, R8, R5, PT ;  /* 0x000000050800720c */ /* 0x000fe40003f04270 */
[----:B------:R-:W-:Y:S02]  /*2850*/  SHF.R.U32.HI R233, RZ, 0x10, R2 ;  /* 0x00000010ffe97819 */ /* 0x000fe40000011602 */
[----:B------:R-:W-:Y:S02]  /*2860*/  LOP3.LUT R244, R2, 0xff, RZ, 0xc0, !PT ;  /* 0x000000ff02f47812 */ /* 0x000fe400078ec0ff */
[----:B------:R-:W-:-:S04]  /*2870*/  ISETP.NE.AND P1, PT, R233, RZ, PT ;  /* 0x000000ffe900720c */ /* 0x000fc80003f25270 */
[----:B------:R-:W-:-:S03]  /*2880*/  SEL R95, R233, c[0x0][0x338], P1 ;  /* 0x0000ce00e95f7a07 */ /* 0x000fc60000800000 */
[----:B------:R-:W-:Y:S05]  /*2890*/  @!P0 BRA `(.L_x_725) ;  /* 0x000001e000008947 */ /* 0x000fea0003800000 */
[----:B------:R-:W-:-:S05]  /*28a0*/  IABS R0, R95 ;  /* 0x0000005f00007213 */ /* 0x000fca0000000000 */
[----:B------:R-:W-:-:S04]  /*28b0*/  IMAD.MOV.U32 R4, RZ, RZ, R0 ;  /* 0x000000ffff047224 */ /* 0x000fc800078e0000 */
[----:B------:R-:W1:Y:S08]  /*28c0*/  I2F.RP R2, R4 ;  /* 0x0000000400027306 */ /* 0x000e700000209400 */
[----:B-1----:R-:W1:Y:S02]  /*28d0*/  MUFU.RCP R2, R2 ;  /* 0x0000000200027308 */ /* 0x002e640000001000 */
[----:B-1----:R-:W-:-:S06]  /*28e0*/  IADD3 R2, R2, 0xffffffe, RZ ;  /* 0x0ffffffe02027810 */ /* 0x002fcc0007ffe0ff */
[----:B------:R1:W2:Y:S02]  /*28f0*/  F2I.FTZ.U32.TRUNC.NTZ R3, R2 ;  /* 0x0000000200037305 */ /* 0x0002a4000021f000 */
[----:B-1----:R-:W-:Y:S01]  /*2900*/  IADD3 R2, R95, -0x1, R8 ;  /* 0xffffffff5f027810 */ /* 0x002fe20007ffe008 */
[----:B--2---:R-:W-:-:S04]  /*2910*/  IMAD.MOV R0, RZ, RZ, -R3 ;  /* 0x000000ffff007224 */ /* 0x004fc800078e0a03 */
[----:B------:R-:W-:Y:S01]  /*2920*/  IMAD.MOV.U32 R7, RZ, RZ, R0 ;  /* 0x000000ffff077224 */ /* 0x000fe200078e0000 */
[----:B------:R-:W-:Y:S01]  /*2930*/  IABS R0, R95 ;  /* 0x0000005f00007213 */ /* 0x000fe20000000000 */
[----:B------:R-:W-:Y:S01]  /*2940*/  IMAD.IADD R6, R2, 0x1, -R5 ;  /* 0x0000000102067824 */ /* 0x000fe200078e0a05 */
[----:B------:R-:W-:Y:S01]  /*2950*/  MOV R2, RZ ;  /* 0x000000ff00027202 */ /* 0x000fe20000000f00 */
[----:B------:R-:W-:Y:S02]  /*2960*/  IMAD R7, R7, R4, RZ ;  /* 0x0000000407077224 */ /* 0x000fe400078e02ff */
[----:B------:R-:W-:Y:S01]  /*2970*/  IMAD.MOV R9, RZ, RZ, -R0 ;  /* 0x000000ffff097224 */ /* 0x000fe200078e0a00 */
[----:B------:R-:W-:Y:S01]  /*2980*/  IABS R10, R6 ;  /* 0x00000006000a7213 */ /* 0x000fe20000000000 */
[----:B------:R-:W-:-:S04]  /*2990*/  IMAD.HI.U32 R0, R3, R7, R2 ;  /* 0x0000000703007227 */ /* 0x000fc800078e0002 */
[----:B------:R-:W-:Y:S02]  /*29a0*/  IMAD.MOV.U32 R2, RZ, RZ, R10 ;  /* 0x000000ffff027224 */ /* 0x000fe400078e000a */
        /* <DEDUP_REMOVED lines=9> */
[----:B------:R-:W-:-:S07]  /*2a40*/  ISETP.GE.AND P1, PT, R2, RZ, PT ;  /* 0x000000ff0200720c */ /* 0x000fce0003f26270 */
[----:B------:R-:W-:-:S06]  /*2a50*/  @P2 IADD3 R0, R0, 0x1, RZ ;  /* 0x0000000100002810 */ /* 0x000fcc0007ffe0ff */
[----:B------:R-:W-:Y:S01]  /*2a60*/  @!P1 IMAD.MOV R0, RZ, RZ, -R0 ;  /* 0x000000ffff009224 */ /* 0x000fe200078e0a00 */
[----:B------:R-:W-:Y:S02]  /*2a70*/  @!P0 LOP3.LUT R0, RZ, R95, RZ, 0x33, !PT ;  /* 0x0000005fff008212 */ /* 0x000fe400078e33ff */
.L_x_725:
[----:B------:R-:W-:Y:S05]  /*2a80*/  BSYNC B0 ;  /* 0x0000000000007941 */ /* 0x000fea0003800000 */
.L_x_724:
[----:B------:R-:W2:Y:S01]  /*2a90*/  LDL R4, [R1+0x3c] ;  /* 0x00003c0001047983 */ /* 0x000ea20000100800 */
[----:B------:R-:W-:-:S04]  /*2aa0*/  IMAD R2, R244, R0, R5 ;  /* 0x00000000f4027224 */ /* 0x000fc800078e0205 */
        /* <DEDUP_REMOVED lines=26> */
[----:B------:R-:W-:Y:S01]  /*2c50*/  SHF.R.S32.HI R8, RZ, 0x1f, R235 ;  /* 0x0000001fff087819 */ /* 0x000fe200000114eb */
[----:B------:R-:W-:Y:S01]  /*2c60*/  IMAD R4, R57, c[0x0][0x238], RZ ;  /* 0x00008e0039047a24 */ /* 0x000fe200078e02ff */
[----:B------:R-:W-:Y:S01]  /*2c70*/  SEL R6, R235, RZ, !P4 ;  /* 0x000000ffeb067207 */ /* 0x000fe20006000000 */
[----:B------:R-:W-:Y:S01]  /*2c80*/  IMAD R0, R46, -0x20, R93 ;  /* 0xffffffe02e007824 */ /* 0x000fe200078e025d */
[----:B------:R-:W-:Y:S01]  /*2c90*/  SEL R7, R8, RZ, !P4 ;  /* 0x000000ff08077207 */ /* 0x000fe20006000000 */
[----:B------:R-:W-:Y:S01]  /*2ca0*/  IMAD R4, R56, c[0x0][0x23c], R4 ;  /* 0x00008f0038047a24 */ /* 0x000fe200078e0204 */
[C---:B------:R-:W-:Y:S01]  /*2cb0*/  SHF.L.U64.HI R101, R105.reuse, R100, c[0x0][0x23c] ;  /* 0x00008f0069657619 */ /* 0x040fe20000010264 */
[----:B------:R-:W-:Y:S01]  /*2cc0*/  IMAD.SHL.U32 R105, R105, 0x20, RZ ;  /* 0x0000002069697824 */ /* 0x000fe200078e00ff */
[----:B------:R-:W-:Y:S01]  /*2cd0*/  ISETP.GT.AND P0, PT, R0, RZ, PT ;  /* 0x000000ff0000720c */ /* 0x000fe20003f04270 */
[----:B------:R-:W-:Y:S01]  /*2ce0*/  IMAD.IADD R3, R3, 0x1, R4 ;  /* 0x0000000103037824 */ /* 0x000fe200078e0204 */
[----:B------:R-:W-:Y:S01]  /*2cf0*/  ISETP.GE.AND P2, PT, R132, c[0x0][0x1d4], PT ;  /* 0x0000750084007a0c */ /* 0x000fe20003f46270 */
[----:B------:R-:W-:Y:S01]  /*2d00*/  IMAD R0, R7, c[0x0][0x248], RZ ;  /* 0x0000920007007a24 */ /* 0x000fe200078e02ff */
[----:B------:R-:W-:Y:S01]  /*2d10*/  ISETP.GE.AND P6, PT, R137, c[0x0][0x1d4], PT ;  /* 0x0000750089007a0c */ /* 0x000fe20003fc6270 */
[----:B------:R-:W-:Y:S01]  /*2d20*/  IMAD.WIDE.U32 R2, R19, c[0x0][0x240], R2 ;  /* 0x0000900013027a25 */ /* 0x000fe200078e0002 */
[----:B------:R-:W-:-:S02]  /*2d30*/  ISETP.GE.AND P5, PT, R200, c[0x0][0x1d4], PT ;  /* 0x00007500c8007a0c */ /* 0x000fc40003fa6270 */
[----:B------:R-:W-:Y:S01]  /*2d40*/  ISETP.GE.AND P4, PT, R199, c[0x0][0x1d4], PT ;  /* 0x00007500c7007a0c */ /* 0x000fe20003f86270 */
[----:B------:R-:W-:Y:S01]  /*2d50*/  IMAD R3, R19, c[0x0][0x244], R3 ;  /* 0x0000910013037a24 */ /* 0x000fe200078e0203 */
[----:B------:R-:W-:Y:S01]  /*2d60*/  LOP3.LUT R214, R214, 0xfffffffe, RZ, 0xc0, !PT ;  /* 0xfffffffed6d67812 */ /* 0x000fe200078ec0ff */
[C---:B------:R-:W-:Y:S02]  /*2d70*/  IMAD R4, R6.reuse, c[0x0][0x24c], R0 ;  /* 0x0000930006047a24 */ /* 0x040fe400078e0200 */
[----:B------:R-:W-:Y:S01]  /*2d80*/  IMAD.WIDE.U32 R60, R6, c[0x0][0x248], R2 ;  /* 0x00009200063c7a25 */ /* 0x000fe200078e0002 */
[----:B------:R-:W-:Y:S02]  /*2d90*/  @P0 SHF.R.S32.HI R2, RZ, 0x1f, R46 ;  /* 0x0000001fff020819 */ /* 0x000fe4000001142e */
[----:B------:R-:W-:Y:S01]  /*2da0*/  @P2 LOP3.LUT R214, R214, 0x1, RZ, 0xfc, !PT ;  /* 0x00000001d6d62812 */ /* 0x000fe200078efcff */
[----:B------:R-:W-:Y:S02]  /*2db0*/  @P0 IMAD R0, R101, R46, RZ ;  /* 0x0000002e65000224 */ /* 0x000fe400078e02ff */
[----:B------:R-:W-:-:S02]  /*2dc0*/  IMAD.IADD R59, R61, 0x1, R4 ;  /* 0x000000013d3b7824 */ /* 0x000fc400078e0204 */
[----:B------:R-:W-:Y:S02]  /*2dd0*/  @P0 IMAD.MOV.U32 R58, RZ, RZ, R60 ;  /* 0x000000ffff3a0224 */ /* 0x000fe400078e003c */
[-C--:B------:R-:W-:Y:S02]  /*2de0*/  @P0 IMAD R0, R2, R105.reuse, R0 ;  /* 0x0000006902000224 */ /* 0x080fe400078e0200 */
[----:B------:R-:W-:-:S04]  /*2df0*/  @P0 IMAD.WIDE.U32 R4, R46, R105, R58 ;  /* 0x000000692e040225 */ /* 0x000fc800078e003a */
[----:B------:R-:W-:Y:S01]  /*2e00*/  @P0 IMAD.IADD R0, R5, 0x1, R0 ;  /* 0x0000000105000824 */ /* 0x000fe200078e0200 */
[----:B------:R-:W-:-:S04]  /*2e10*/  @P0 LEA R2, P1, R4, c[0x0][0x220], 0x1 ;  /* 0x0000880004020a11 */ /* 0x000fc800078208ff */
[----:B------:R-:W-:-:S05]  /*2e20*/  @P0 LEA.HI.X R3, R4, c[0x0][0x224], R0, 0x1, P1 ;  /* 0x0000890004030a11 */ /* 0x000fca00008f0c00 */
[----:B------:R-:W-:Y:S01]  /*2e30*/  @!PT LDS RZ, [RZ] ;  /* 0x00000000fffff984 */ /* 0x000fe20000000800 */
[----:B------:R-:W-:Y:S01]  /*2e40*/  @!PT LDS RZ, [RZ] ;  /* 0x00000000fffff984 */ /* 0x000fe20000000800 */
[----:B------:R-:W-:Y:S01]  /*2e50*/  @!PT LDS RZ, [RZ] ;  /* 0x00000000fffff984 */ /* 0x000fe20000000800 */
[----:B------:R1:W-:Y:S04]  /*2e60*/  @P0 LDGSTS.E.BYPASS.LTC128B.128 [R194+0xc080], [R2.64], !P2 ;  /* 0x0c08000002c20fae */ /* 0x0003e8000d101d48 */
[----:B------:R1:W-:Y:S04]  /*2e70*/  @P0 LDGSTS.E.BYPASS.LTC128B.128 [R194+0xd080], [R2.64+0x80], !P6 ;  /* 0x0d08008002c20fae */ /* 0x0003e8000f101d48 */
[----:B------:R1:W-:Y:S04]  /*2e80*/  @P0 LDGSTS.E.BYPASS.LTC128B.128 [R194+0xe080], [R2.64+0x100], !P5 ;  /* 0x0e08010002c20fae */ /* 0x0003e8000e901d48 */
[----:B------:R1:W-:Y:S01]  /*2e90*/  @P0 LDGSTS.E.BYPASS.LTC128B.128 [R194+0xf080], [R2.64+0x180], !P4 ;  /* 0x0f08018002c20fae */ /* 0x0003e2000e101d48 */
[----:B------:R-:W-:-:S02]  /*2ea0*/  ISETP.NE.U32.AND P0, PT, RZ, c[0x0][0x340], PT ;  /* 0x0000d000ff007a0c */ /* 0x000fc40003f05070 */
[----:B------:R-:W-:Y:S01]  /*2eb0*/  ISETP.GE.AND P1, PT, R132, c[0x0][0x27c], PT ;  /* 0x00009f0084007a0c */ /* 0x000fe20003f26270 */
[----:B------:R-:W-:Y:S01]  /*2ec0*/  IMAD.MOV.U32 R98, RZ, RZ, c[0x0][0x27c] ;  /* 0x00009f00ff627624 */ /* 0x000fe200078e00ff */
[----:B------:R-:W-:Y:S01]  /*2ed0*/  ISETP.NE.AND.EX P0, PT, RZ, c[0x0][0x344], PT, P0 ;  /* 0x0000d100ff007a0c */ /* 0x000fe20003f05300 */
[----:B------:R-:W0:-:S12]  /*2ee0*/  LDGDEPBAR ;  /* 0x00000000000079af */ /* 0x000e180000000000 */
[----:B-1----:R-:W-:-:S06]  /*2ef0*/  @P0 IMAD.WIDE R2, R235, R15, c[0x0][0x340] ;  /* 0x0000d000eb020625 */ /* 0x002fcc00078e020f */
[----:B------:R-:W2:Y:S01]  /*2f00*/  @P0 LDG.E R2, [R2.64] ;  /* 0x0000000802020981 */ /* 0x000ea2000c1e1900 */
[----:B------:R-:W-:Y:S01]  /*2f10*/  LOP3.LUT R214, R214, 0xfffffffd, RZ, 0xc0, !PT ;  /* 0xfffffffdd6d67812 */ /* 0x000fe200078ec0ff */
[----:B------:R-:W-:Y:S01]  /*2f20*/  WARPSYNC 0xffffffff ;  /* 0xffffffff00007948 */ /* 0x000fe20003800000 */
[----:B-----5:R-:W-:Y:S01]  /*2f30*/  SHF.R.S32.HI R18, RZ, 0x1f, R96 ;  /* 0x0000001fff127819 */ /* 0x020fe20000011460 */
[----:B------:R-:W-:Y:S01]  /*2f40*/  IMAD.SHL.U32 R98, R98, 0x2, RZ ;  /* 0x0000000262627824 */ /* 0x000fe200078e00ff */
[----:B------:R-:W-:Y:S02]  /*2f50*/  @P1 LOP3.LUT R214, R214, 0x2, RZ, 0xfc, !PT ;  /* 0x00000002d6d61812 */ /* 0x000fe400078efcff */
[----:B--2---:R-:W-:Y:S01]  /*2f60*/  @P0 SHF.R.S32.HI R3, RZ, 0x1f, R2 ;  /* 0x0000001fff030819 */ /* 0x004fe20000011402 */
[----:B------:R-:W-:Y:S02]  /*2f70*/  @!P0 IMAD.MOV.U32 R2, RZ, RZ, R235 ;  /* 0x000000ffff028224 */ /* 0x000fe400078e00eb */
[----:B------:R-:W-:-:S02]  /*2f80*/  @!P0 IMAD.MOV.U32 R3, RZ, RZ, R8 ;  /* 0x000000ffff038224 */ /* 0x000fc400078e0008 */
[----:B------:R-:W-:Y:S01]  /*2f90*/  IMAD.WIDE.U32 R4, R19, c[0x0][0x260], R132 ;  /* 0x0000980013047a25 */ /* 0x000fe200078e0084 */
[----:B------:R-:W-:Y:S01]  /*2fa0*/  ISETP.GE.AND P0, PT, R137, c[0x0][0x27c], PT ;  /* 0x00009f0089007a0c */ /* 0x000fe20003f06270 */
[----:B------:R-:W-:Y:S01]  /*2fb0*/  BAR.SYNC.DEFER_BLOCKING 0x0 ;  /* 0x0000000000007b1d */ /* 0x000fe20000010000 */
[----:B------:R-:W-:Y:S01]  /*2fc0*/  SEL R8, RZ, c[0x0][0x27c], !P1 ;  /* 0x00009f00ff087a07 */ /* 0x000fe20004800000 */
[----:B------:R-:W-:Y:S01]  /*2fd0*/  IMAD R0, R7, c[0x0][0x268], RZ ;  /* 0x00009a0007007a24 */ /* 0x000fe200078e02ff */
[----:B------:R-:W-:Y:S01]  /*2fe0*/  LOP3.LUT R214, R214, 0xfffffffb, RZ, 0xc0, !PT ;  /* 0xfffffffbd6d67812 */ /* 0x000fe200078ec0ff */
[----:B------:R-:W-:Y:S01]  /*2ff0*/  IMAD R5, R19, c[0x0][0x264], R5 ;  /* 0x0000990013057a24 */ /* 0x000fe200078e0205 */
[----:B------:R-:W-:Y:S01]  /*3000*/  SHF.R.U32.HI R21, RZ, 0x3, R229 ;  /* 0x00000003ff157819 */ /* 0x000fe200000116e5 */
[C---:B------:R-:W-:Y:S01]  /*3010*/  IMAD R20, R6.reuse, c[0x0][0x26c], R0 ;  /* 0x00009b0006147a24 */ /* 0x040fe200078e0200 */
[----:B------:R-:W-:Y:S01]  /*3020*/  MOV R106, c[0x0][0x27c] ;  /* 0x00009f00006a7a02 */ /* 0x000fe20000000f00 */
[----:B------:R-:W-:Y:S01]  /*3030*/  IMAD R0, R9, c[0x0][0x290], RZ ;  /* 0x0000a40009007a24 */ /* 0x000fe200078e02ff */
[----:B------:R-:W-:Y:S01]  /*3040*/  MOV R104, c[0x0][0x280] ;  /* 0x0000a00000687a02 */ /* 0x000fe20000000f00 */
[----:B------:R-:W-:Y:S01]  /*3050*/  IMAD.WIDE.U32 R76, R6, c[0x0][0x268], R4 ;  /* 0x00009a00064c7a25 */ /* 0x000fe200078e0004 */
[----:B------:R-:W-:Y:S01]  /*3060*/  ULDC.U8 UR5, c[0x0][0x298] ;  /* 0x0000a60000057ab9 */ /* 0x000fe20000000000 */
[----:B------:R-:W-:-:S02]  /*3070*/  @P0 LOP3.LUT R214, R214, 0x4, RZ, 0xfc, !PT ;  /* 0x00000004d6d60812 */ /* 0x000fc400078efcff */
[----:B------:R-:W-:Y:S01]  /*3080*/  IMAD R9, R9, c[0x0][0x280], RZ ;  /* 0x0000a00009097a24 */ /* 0x000fe200078e02ff */
[----:B------:R-:W-:Y:S01]  /*3090*/  IADD3 R90, R77, R20, RZ ;  /* 0x000000144d5a7210 */ /* 0x000fe20007ffe0ff */
[----:B------:R-:W-:Y:S01]  /*30a0*/  IMAD.WIDE.U32 R4, R211, c[0x0][0x290], R132 ;  /* 0x0000a400d3047a25 */ /* 0x000fe200078e0084 */
[----:B------:R-:W-:-:S03]  /*30b0*/  LOP3.LUT R214, R214, 0xffffffef, RZ, 0xc0, !PT ;  /* 0xffffffefd6d67812 */ /* 0x000fc600078ec0ff */
[C---:B------:R-:W-:Y:S01]  /*30c0*/  IMAD R0, R211.reuse, c[0x0][0x294], R0 ;  /* 0x0000a500d3007a24 */ /* 0x040fe200078e0200 */
[----:B------:R-:W-:Y:S01]  /*30d0*/  MOV R10, R4 ;  /* 0x00000004000a7202 */ /* 0x000fe20000000f00 */
[----:B------:R-:W-:Y:S01]  /*30e0*/  IMAD.IADD R94, R12, 0x1, R14 ;  /* 0x000000010c5e7824 */ /* 0x000fe200078e020e */
[----:B------:R-:W-:Y:S01]  /*30f0*/  LOP3.LUT R214, R214, 0xfffffff7, RZ, 0xc0, !PT ;  /* 0xfffffff7d6d67812 */ /* 0x000fe200078ec0ff */
[----:B------:R-:W-:-:S04]  /*3100*/  IMAD.WIDE.U32 R6, R211, c[0x0][0x280], R132 ;  /* 0x0000a000d3067a25 */ /* 0x000fc800078e0084 */
[----:B------:R-:W-:Y:S02]  /*3110*/  IMAD R14, R211, c[0x0][0x284], R9 ;  /* 0x0000a100d30e7a24 */ /* 0x000fe400078e0209 */
[----:B------:R-:W-:Y:S01]  /*3120*/  IMAD.IADD R11, R5, 0x1, R0 ;  /* 0x00000001050b7824 */ /* 0x000fe200078e0200 */
[----:B------:R-:W-:Y:S01]  /*3130*/  SEL R5, RZ, c[0x0][0x27c], !P0 ;  /* 0x00009f00ff057a07 */ /* 0x000fe20004000000 */
[----:B------:R-:W-:Y:S01]  /*3140*/  IMAD.WIDE.U32 R12, R211, c[0x0][0x290], R138 ;  /* 0x0000a400d30c7a25 */ /* 0x000fe200078e008a */
[----:B------:R-:W-:Y:S02]  /*3150*/  IADD3 R9, R7, R14, RZ ;  /* 0x0000000e07097210 */ /* 0x000fe40007ffe0ff */
[----:B------:R-:W-:Y:S01]  /*3160*/  ISETP.GE.AND P0, PT, R106, 0x1, PT ;  /* 0x000000016a00780c */ /* 0x000fe20003f06270 */
[----:B------:R-:W-:Y:S02]  /*3170*/  IMAD.IADD R15, R132, 0x1, R8 ;  /* 0x00000001840f7824 */ /* 0x000fe400078e0208 */
[----:B------:R-:W-:-:S02]  /*3180*/  IMAD.IADD R7, R0, 0x1, R13 ;  /* 0x0000000100077824 */ /* 0x000fc400078e020d */
[----:B------:R-:W-:Y:S01]  /*3190*/  IMAD.IADD R13, R137, 0x1, R5 ;  /* 0x00000001890d7824 */ /* 0x000fe200078e0205 */
[----:B------:R-:W-:Y:S01]  /*31a0*/  SHF.R.S32.HI R0, RZ, 0x1f, R15 ;  /* 0x0000001fff007819 */ /* 0x000fe2000001140f */
[----:B------:R-:W-:Y:S01]  /*31b0*/  IMAD.MOV.U32 R8, RZ, RZ, R6 ;  /* 0x000000ffff087224 */ /* 0x000fe200078e0006 */
[----:B------:R-:W-:Y:S01]  /*31c0*/  MOV R6, R12 ;  /* 0x0000000c00067202 */ /* 0x000fe20000000f00 */
[----:B------:R-:W-:Y:S01]  /*31d0*/  IMAD.WIDE.U32 R4, R211, c[0x0][0x280], R138 ;  /* 0x0000a000d3047a25 */ /* 0x000fe200078e008a */
[----:B------:R-:W-:Y:S02]  /*31e0*/  SHF.R.S32.HI R16, RZ, 0x1f, R13 ;  /* 0x0000001fff107819 */ /* 0x000fe4000001140d */
[CC--:B------:R-:W-:Y:S01]  /*31f0*/  LEA.HI R12, R0.reuse, R15.reuse, RZ, 0x3 ;  /* 0x0000000f000c7211 */ /* 0x0c0fe200078f18ff */
[----:B------:R-:W-:Y:S01]  /*3200*/  IMAD.MOV.U32 R107, RZ, RZ, c[0x0][0x2b8] ;  /* 0x0000ae00ff6b7624 */ /* 0x000fe200078e00ff */
[----:B------:R-:W-:Y:S01]  /*3210*/  LEA.HI R15, R0, R15, RZ, 0x6 ;  /* 0x0000000f000f7211 */ /* 0x000fe200078f30ff */
[----:B------:R-:W-:Y:S01]  /*3220*/  IMAD.IADD R5, R14, 0x1, R5 ;  /* 0x000000010e057824 */ /* 0x000fe200078e0205 */
[CC--:B------:R-:W-:Y:S01]  /*3230*/  LEA.HI R0, R16.reuse, R13.reuse, RZ, 0x3 ;  /* 0x0000000d10007211 */ /* 0x0c0fe200078f18ff */
[----:B------:R-:W-:Y:S01]  /*3240*/  IMAD R3, R3, c[0x0][0x2b0], RZ ;  /* 0x0000ac0003037a24 */ /* 0x000fe200078e02ff */
[----:B------:R-:W-:Y:S01]  /*3250*/  LEA.HI R13, R16, R13, RZ, 0x6 ;  /* 0x0000000d100d7211 */ /* 0x000fe200078f30ff */
[----:B------:R-:W-:Y:S01]  /*3260*/  IMAD.SHL.U32 R15, R15, 0x20, RZ ;  /* 0x000000200f0f7824 */ /* 0x000fe200078e00ff */
[----:B------:R-:W-:Y:S01]  /*3270*/  LOP3.LUT R14, R229, 0x38, R0, 0xf8, !PT ;  /* 0x00000038e50e7812 */ /* 0x000fe200078ef800 */
[----:B------:R-:W-:Y:S01]  /*3280*/  IMAD.WIDE.U32 R74, R2, c[0x0][0x2b0], RZ ;  /* 0x0000ac00024a7a25 */ /* 0x000fe200078e00ff */
[----:B------:R-:W-:-:S02]  /*3290*/  SHF.L.U32 R13, R13, 0x5, RZ ;  /* 0x000000050d0d7819 */ /* 0x000fc400000006ff */
[----:B------:R-:W-:Y:S01]  /*32a0*/  LOP3.LUT R17, R15, 0x7ffff800, RZ, 0xc0, !PT ;  /* 0x7ffff8000f117812 */ /* 0x000fe200078ec0ff */
[----:B------:R-:W-:Y:S01]  /*32b0*/  IMAD.MOV.U32 R103, RZ, RZ, c[0x0][0x290] ;  /* 0x0000a400ff677624 */ /* 0x000fe200078e00ff */
[----:B------:R-:W-:Y:S01]  /*32c0*/  ISETP.NE.AND P1, PT, R107, 0x1, PT ;  /* 0x000000016b00780c */ /* 0x000fe20003f25270 */
[----:B------:R-:W-:Y:S01]  /*32d0*/  IMAD.WIDE.U32 R64, R96, c[0x0][0x290], R6 ;  /* 0x0000a40060407a25 */ /* 0x000fe200078e0006 */
[----:B------:R-:W-:Y:S02]  /*32e0*/  LOP3.LUT R15, R13, 0x7ffff800, RZ, 0xc0, !PT ;  /* 0x7ffff8000d0f7812 */ /* 0x000fe400078ec0ff */
[----:B------:R-:W-:Y:S01]  /*32f0*/  LOP3.LUT R13, R14, R21, RZ, 0x3c, !PT ;  /* 0x000000150e0d7212 */ /* 0x000fe200078e3cff */
[----:B------:R-:W-:Y:S01]  /*3300*/  IMAD.WIDE.U32 R62, R96, c[0x0][0x280], R4 ;  /* 0x0000a000603e7a25 */ /* 0x000fe200078e0004 */
[----:B------:R-:W-:Y:S02]  /*3310*/  LOP3.LUT R16, R229, 0x38, R12, 0xf8, !PT ;  /* 0x00000038e5107812 */ /* 0x000fe400078ef80c */
[--C-:B------:R-:W-:Y:S01]  /*3320*/  IADD3 R15, R13, R15, R230.reuse ;  /* 0x0000000f0d0f7210 */ /* 0x100fe20007ffe0e6 */
[----:B------:R-:W-:Y:S01]  /*3330*/  IMAD R13, R2, c[0x0][0x2b4], R3 ;  /* 0x0000ad00020d7a24 */ /* 0x000fe200078e0203 */
[----:B------:R-:W-:Y:S01]  /*3340*/  LOP3.LUT R16, R16, R21, RZ, 0x3c, !PT ;  /* 0x0000001510107212 */ /* 0x000fe200078e3cff */
[----:B------:R-:W-:Y:S01]  /*3350*/  IMAD R3, R18, c[0x0][0x290], RZ ;  /* 0x0000a40012037a24 */ /* 0x000fe200078e02ff */
[----:B------:R-:W-:Y:S01]  /*3360*/  LOP3.LUT R55, R12, 0xfffffff8, RZ, 0xc0, !PT ;  /* 0xfffffff80c377812 */ /* 0x000fe200078ec0ff */
[----:B------:R-:W-:Y:S01]  /*3370*/  IMAD R2, R18, c[0x0][0x280], RZ ;  /* 0x0000a00012027a24 */ /* 0x000fe200078e02ff */
[----:B------:R-:W-:Y:S01]  /*3380*/  IADD3 R14, R16, R17, R230 ;  /* 0x00000011100e7210 */ /* 0x000fe20007ffe0e6 */
[----:B------:R-:W-:Y:S01]  /*3390*/  IMAD R3, R96, c[0x0][0x294], R3 ;  /* 0x0000a50060037a24 */ /* 0x000fe200078e0203 */
[----:B------:R-:W-:Y:S01]  /*33a0*/  LOP3.LUT R54, R0, 0xfffffff8, RZ, 0xc0, !PT ;  /* 0xfffffff800367812 */ /* 0x000fe200078ec0ff */
[----:B------:R-:W-:Y:S01]  /*33b0*/  IMAD R2, R96, c[0x0][0x284], R2 ;  /* 0x0000a10060027a24 */ /* 0x000fe200078e0202 */
[----:B------:R-:W-:Y:S01]  /*33c0*/  @P1 LOP3.LUT R214, R214, 0x8, RZ, 0xfc, !PT ;  /* 0x00000008d6d61812 */ /* 0x000fe200078efcff */
[----:B------:R-:W-:Y:S01]  /*33d0*/  IMAD.WIDE.U32 R72, R19, c[0x0][0x210], RZ ;  /* 0x0000840013487a25 */ /* 0x000fe200078e00ff */
[----:B------:R-:W-:-:S02]  /*33e0*/  SHF.L.U64.HI R99, R103, R100, c[0x0][0x294] ;  /* 0x0000a50067637619 */ /* 0x000fc40000010264 */
[C---:B------:R-:W-:Y:S01]  /*33f0*/  SHF.L.U64.HI R100, R104.reuse, R100, c[0x0][0x284] ;  /* 0x0000a10068647619 */ /* 0x040fe20000010264 */
[----:B------:R-:W-:Y:S01]  /*3400*/  IMAD.WIDE.U32 R70, R19, c[0x0][0x1e8], RZ ;  /* 0x00007a0013467a25 */ /* 0x000fe200078e00ff */
[----:B------:R-:W-:Y:S02]  /*3410*/  SHF.L.U32 R104, R104, 0x5, RZ ;  /* 0x0000000568687819 */ /* 0x000fe400000006ff */
[----:B------:R-:W-:Y:S01]  /*3420*/  SHF.R.S32.HI R88, RZ, 0x3, R12 ;  /* 0x00000003ff587819 */ /* 0x000fe2000001140c */
[C---:B------:R-:W-:Y:S01]  /*3430*/  IMAD.WIDE.U32 R68, R96.reuse, c[0x0][0x290], R10 ;  /* 0x0000a40060447a25 */ /* 0x040fe200078e000a */
[----:B------:R-:W-:Y:S02]  /*3440*/  SHF.R.S32.HI R87, RZ, 0x3, R0 ;  /* 0x00000003ff577819 */ /* 0x000fe40000011400 */
[----:B------:R-:W-:Y:S01]  /*3450*/  IADD3 R84, R3, R65, RZ ;  /* 0x0000004103547210 */ /* 0x000fe20007ffe0ff */
[----:B------:R-:W-:Y:S01]  /*3460*/  IMAD.WIDE.U32 R66, R96, c[0x0][0x280], R8 ;  /* 0x0000a00060427a25 */ /* 0x000fe200078e0008 */
[----:B------:R-:W-:-:S02]  /*3470*/  IADD3 R81, R2, R63, RZ ;  /* 0x0000003f02517210 */ /* 0x000fc40007ffe0ff */
[----:B------:R-:W-:Y:S01]  /*3480*/  SHF.R.S32.HI R83, RZ, 0x1f, R55 ;  /* 0x0000001fff537819 */ /* 0x000fe20000011437 */
[----:B------:R-:W-:Y:S01]  /*3490*/  IMAD.SHL.U32 R103, R103, 0x20, RZ ;  /* 0x0000002067677824 */ /* 0x000fe200078e00ff */
[----:B------:R-:W-:Y:S01]  /*34a0*/  SHF.R.S32.HI R82, RZ, 0x1f, R54 ;  /* 0x0000001fff527819 */ /* 0x000fe20000011436 */
[----:B------:R-:W-:Y:S01]  /*34b0*/  IMAD R92, R19, c[0x0][0x214], R73 ;  /* 0x00008500135c7a24 */ /* 0x000fe200078e0249 */
[----:B------:R-:W-:Y:S01]  /*34c0*/  SHF.L.U32 R78, R15, 0x1, RZ ;  /* 0x000000010f4e7819 */ /* 0x000fe200000006ff */
[----:B------:R-:W-:Y:S01]  /*34d0*/  IMAD R91, R19, c[0x0][0x1ec], R71 ;  /* 0x00007b00135b7a24 */ /* 0x000fe200078e0247 */
[----:B------:R-:W-:Y:S01]  /*34e0*/  @P0 LOP3.LUT R214, R214, 0x10, RZ, 0xfc, !PT ;  /* 0x00000010d6d60812 */ /* 0x000fe200078efcff */
[----:B------:R-:W-:Y:S02]  /*34f0*/  IMAD.IADD R89, R75, 0x1, R13 ;  /* 0x000000014b597824 */ /* 0x000fe400078e020d */
[----:B------:R-:W-:Y:S02]  /*3500*/  IMAD.IADD R86, R69, 0x1, R3 ;  /* 0x0000000145567824 */ /* 0x000fe400078e0203 */
[----:B------:R-:W-:-:S02]  /*3510*/  IMAD.IADD R85, R67, 0x1, R2 ;  /* 0x0000000143557824 */ /* 0x000fc400078e0202 */
[----:B------:R-:W-:Y:S02]  /*3520*/  IMAD.SHL.U32 R79, R14, 0x2, RZ ;  /* 0x000000020e4f7824 */ /* 0x000fe400078e00ff */
.L_x_745:
        /* <DEDUP_REMOVED lines=92> */
.L_x_731:
[----:B------:R-:W-:Y:S05]  /*3af0*/  BSYNC B0 ;  /* 0x0000000000007941 */ /* 0x000fea0003800000 */
.L_x_730:
        /* <DEDUP_REMOVED lines=26> */
[----:B------:R-:W-:Y:S01]  /*3ca0*/  MOV R4, R2 ;  /* 0x0000000200047202 */ /* 0x000fe20000000f00 */
[----:B--2---:R-:W-:Y:S01]  /*3cb0*/  IMAD.MOV.U32 R22, RZ, RZ, R20 ;  /* 0x000000ffff167224 */ /* 0x004fe200078e0014 */
[----:B---3--:R-:W-:Y:S01]  /*3cc0*/  LEA.HI.X R37, R132, R42, R133, 0x1, P0 ;  /* 0x0000002a84257211 */ /* 0x008fe200000f0c85 */
[--C-:B------:R-:W-:Y:S01]  /*3cd0*/  IMAD.MOV.U32 R23, RZ, RZ, R21.reuse ;  /* 0x000000ffff177224 */ /* 0x100fe200078e0015 */
[----:B------:R-:W-:Y:S11]  /*3ce0*/  ISETP.GE.AND P0, PT, R138, c[0x0][0x27c], PT ;  /* 0x00009f008a007a0c */ /* 0x000ff60003f06270 */
[----:B------:R-:W-:Y:S02]  /*3cf0*/  @!UPT UIADD3 URZ, URZ, URZ, URZ ;  /* 0x0000003f3f3ff290 */ /* 0x000fe4000fffe03f */
[----:B------:R-:W-:Y:S02]  /*3d00*/  @!P0 SHF.R.U64 R20, R20, 0x10, R21 ;  /* 0x0000001014148819 */ /* 0x000fe40000001215 */
[--C-:B------:R-:W-:Y:S01]  /*3d10*/  @!P0 SHF.R.U64 R5, R2, 0x10, R3.reuse ;  /* 0x0000001002058819 */ /* 0x100fe20000001203 */
[----:B------:R-:W-:Y:S01]  /*3d20*/  IMAD.MOV.U32 R2, RZ, RZ, R3 ;  /* 0x000000ffff027224 */ /* 0x000fe200078e0003 */
[----:B------:R-:W-:Y:S02]  /*3d30*/  @!P0 SHF.R.U32.HI R14, RZ, 0x10, R21 ;  /* 0x00000010ff0e8819 */ /* 0x000fe40000011615 */
[----:B------:R-:W-:Y:S02]  /*3d40*/  @!P0 SHF.R.U32.HI R0, RZ, 0x10, R3 ;  /* 0x00000010ff008819 */ /* 0x000fe40000011603 */
[----:B------:R-:W-:Y:S02]  /*3d50*/  @!P0 PRMT R22, R22, 0x5410, R20 ;  /* 0x0000541016168816 */ /* 0x000fe40000000014 */
[----:B------:R-:W-:Y:S02]  /*3d60*/  @!P0 PRMT R4, R4, 0x5410, R5 ;  /* 0x0000541004048816 */ /* 0x000fe40000000005 */
[----:B------:R-:W-:Y:S01]  /*3d70*/  @!P0 PRMT R24, R23, 0x5410, R14 ;  /* 0x0000541017188816 */ /* 0x000fe2000000000e */
[----:B------:R-:W-:Y:S01]  /*3d80*/  @!P0 IMAD.U32 R5, R22, 0x10000, RZ ;  /* 0x0001000016058824 */ /* 0x000fe200078e00ff */
[----:B------:R-:W-:Y:S02]  /*3d90*/  @!P0 PRMT R14, R2, 0x5410, R0 ;  /* 0x00005410020e8816 */ /* 0x000fe40000000000 */
[----:B------:R-:W-:Y:S02]  /*3da0*/  @!P0 SHF.L.U32 R3, R4, 0x10, RZ ;  /* 0x0000001004038819 */ /* 0x000fe400000006ff */
[----:B------:R-:W-:Y:S02]  /*3db0*/  @!P0 LOP3.LUT R21, R22, 0xffff0000, RZ, 0xc0, !PT ;  /* 0xffff000016158812 */ /* 0x000fe400078ec0ff */
[----:B------:R-:W-:Y:S01]  /*3dc0*/  @!P0 LOP3.LUT R4, R4, 0xffff0000, RZ, 0xc0, !PT ;  /* 0xffff000004048812 */ /* 0x000fe200078ec0ff */
[C---:B-1----:R-:W-:Y:S01]  /*3dd0*/  @!P0 IMAD.U32 R20, R8.reuse, 0x10000, RZ ;  /* 0x0001000008148824 */ /* 0x042fe200078e00ff */
[----:B------:R-:W-:Y:S01]  /*3de0*/  @!P0 LOP3.LUT R0, R8, 0xffff0000, RZ, 0xc0, !PT ;  /* 0xffff000008008812 */ /* 0x000fe200078ec0ff */
[C---:B------:R-:W-:Y:S01]  /*3df0*/  @!P0 IMAD.U32 R22, R9.reuse, 0x10000, RZ ;  /* 0x0001000009168824 */ /* 0x040fe200078e00ff */
[----:B------:R-:W-:Y:S03]  /*3e00*/  @!P0 LOP3.LUT R2, R9, 0xffff0000, RZ, 0xc0, !PT ;  /* 0xffff000009028812 */ /* 0x000fe600078ec0ff */
[C---:B------:R-:W-:Y:S02]  /*3e10*/  @!P0 FMUL.FTZ R23, R0.reuse, R5 ;  /* 0x0000000500178220 */ /* 0x040fe40000410000 */
[----:B------:R-:W-:Y:S02]  /*3e20*/  @!P0 FMUL.FTZ R0, R0, R3 ;  /* 0x0000000300008220 */ /* 0x000fe40000410000 */
[----:B------:R-:W-:Y:S02]  /*3e30*/  @!P0 FMUL.FTZ R25, R2, R21 ;  /* 0x0000001502198220 */ /* 0x000fe40000410000 */
[----:B------:R-:W-:Y:S01]  /*3e40*/  @!P0 FFMA.FTZ R40, R20, R3, -R23 ;  /* 0x0000000314288223 */ /* 0x000fe20000010817 */
[----:B------:R-:W-:Y:S01]  /*3e50*/  @!P0 LOP3.LUT R3, R10, 0xffff0000, RZ, 0xc0, !PT ;  /* 0xffff00000a038812 */ /* 0x000fe200078ec0ff */
[----:B------:R-:W-:Y:S01]  /*3e60*/  @!P0 FFMA.FTZ R0, R5, R20, R0 ;  /* 0x0000001405008223 */ /* 0x000fe20000010000 */
[----:B------:R-:W-:Y:S01]  /*3e70*/  @!P0 SHF.L.U32 R20, R24, 0x10, RZ ;  /* 0x0000001018148819 */ /* 0x000fe200000006ff */
[----:B------:R-:W-:Y:S01]  /*3e80*/  @!P0 IMAD.U32 R5, R14, 0x10000, RZ ;  /* 0x000100000e058824 */ /* 0x000fe200078e00ff */
[----:B------:R-:W-:Y:S01]  /*3e90*/  @!P0 LOP3.LUT R24, R24, 0xffff0000, RZ, 0xc0, !PT ;  /* 0xffff000018188812 */ /* 0x000fe200078ec0ff */
[-C--:B------:R-:W-:Y:S01]  /*3ea0*/  @!P0 FMUL.FTZ R2, R2, R4.reuse ;  /* 0x0000000402028220 */ /* 0x080fe20000410000 */
[----:B------:R-:W-:Y:S01]  /*3eb0*/  @!P0 LOP3.LUT R14, R14, 0xffff0000, RZ, 0xc0, !PT ;  /* 0xffff00000e0e8812 */ /* 0x000fe200078ec0ff */
[----:B------:R-:W-:Y:S01]  /*3ec0*/  @!P0 FFMA.FTZ R39, R22, R4, -R25 ;  /* 0x0000000416278223 */ /* 0x000fe20000010819 */
[C---:B------:R-:W-:Y:S01]  /*3ed0*/  @!P0 LOP3.LUT R4, R11.reuse, 0xffff0000, RZ, 0xc0, !PT ;  /* 0xffff00000b048812 */ /* 0x040fe200078ec0ff */
[----:B------:R-:W-:Y:S01]  /*3ee0*/  @!P0 IMAD.U32 R23, R10, 0x10000, RZ ;  /* 0x000100000a178824 */ /* 0x000fe200078e00ff */
[----:B------:R-:W-:Y:S01]  /*3ef0*/  @!P0 SHF.L.U32 R25, R11, 0x10, RZ ;  /* 0x000000100b198819 */ /* 0x000fe200000006ff */
[C---:B------:R-:W-:Y:S02]  /*3f00*/  @!P0 FMUL.FTZ R35, R3.reuse, R20 ;  /* 0x0000001403238220 */ /* 0x040fe40000410000 */
[----:B------:R-:W-:Y:S02]  /*3f10*/  @!P0 FMUL.FTZ R3, R3, R5 ;  /* 0x0000000503038220 */ /* 0x000fe40000410000 */
        /* <DEDUP_REMOVED lines=9> */
[----:B------:R-:W-:Y:S01]  /*3fb0*/  @!P0 F2FP.BF16.PACK_AB R3, R3, R35 ;  /* 0x000000230303823e */ /* 0x000fe200000010ff */
[----:B------:R-:W-:Y:S01]  /*3fc0*/  @!P0 IMAD.MOV.U32 R8, RZ, RZ, R5 ;  /* 0x000000ffff088224 */ /* 0x000fe200078e0005 */
[----:B------:R-:W-:Y:S02]  /*3fd0*/  @!P0 MOV R9, R2 ;  /* 0x0000000200098202 */ /* 0x000fe40000000f00 */
[----:B------:R-:W-:Y:S01]  /*3fe0*/  @!P0 F2FP.BF16.PACK_AB R0, R4, R38 ;  /* 0x000000260400823e */ /* 0x000fe200000010ff */
[----:B------:R-:W-:Y:S03]  /*3ff0*/  @!P0 IMAD.MOV.U32 R10, RZ, RZ, R3 ;  /* 0x000000ffff0a8224 */ /* 0x000fe600078e0003 */
[----:B------:R-:W-:Y:S05]  /*4000*/  @!P0 MOV R11, R0 ;  /* 0x00000000000b8202 */ /* 0x000fea0000000f00 */
[----:B------:R1:W-:Y:S02]  /*4010*/  ST.E.128 [R36.64], R8 ;  /* 0x0000000824007985 */ /* 0x0003e4000c101d08 */
.L_x_734:
[----:B------:R-:W-:Y:S05]  /*4020*/  BSYNC B0 ;  /* 0x0000000000007941 */ /* 0x000fea0003800000 */
.L_x_733:
[----:B------:R-:W-:Y:S01]  /*4030*/  ISETP.GE.AND P0, PT, R137, c[0x0][0x1d4], PT ;  /* 0x0000750089007a0c */ /* 0x000fe20003f06270 */
[----:B------:R-:W-:Y:S01]  /*4040*/  @!UPT UIADD3 URZ, URZ, URZ, URZ ;  /* 0x0000003f3f3ff290 */ /* 0x000fe2000fffe03f */
[----:B------:R-:W-:Y:S11]  /*4050*/  BSSY B0, `(.L_x_735) ;  /* 0x0000038000007945 */ /* 0x000ff60003800000 */
        /* <DEDUP_REMOVED lines=11> */
[C---:B------:R-:W-:Y:S01]  /*4110*/  @!P0 PRMT R0, R15.reuse, 0x5432, R0 ;  /* 0x000054320f008816 */ /* 0x040fe20000000000 */
[----:B------:R-:W-:Y:S01]  /*4120*/  @!P0 IMAD.U32 R7, R4, 0x10000, RZ ;  /* 0x0001000004078824 */ /* 0x000fe200078e00ff */
[----:B------:R-:W-:Y:S02]  /*4130*/  @!P0 PRMT R21, R32, 0x5432, R5 ;  /* 0x0000543220158816 */ /* 0x000fe40000000005 */
[----:B------:R-:W-:Y:S01]  /*4140*/  @!P0 PRMT R5, R15, 0x5410, R2 ;  /* 0x000054100f058816 */ /* 0x000fe20000000002 */
[----:B------:R-:W-:Y:S01]  /*4150*/  @!P0 IMAD.U32 R6, R0, 0x10000, RZ ;  /* 0x0001000000068824 */ /* 0x000fe200078e00ff */
[----:B------:R-:W-:Y:S02]  /*4160*/  @!P0 LOP3.LUT R15, R4, 0xffff0000, RZ, 0xc0, !PT ;  /* 0xffff0000040f8812 */ /* 0x000fe400078ec0ff */
[----:B------:R-:W-:Y:S01]  /*4170*/  @!P0 LOP3.LUT R4, R0, 0xffff0000, RZ, 0xc0, !PT ;  /* 0xffff000000048812 */ /* 0x000fe200078ec0ff */
[C---:B-12---:R-:W-:Y:S01]  /*4180*/  @!P0 IMAD.U32 R14, R8.reuse, 0x10000, RZ ;  /* 0x00010000080e8824 */ /* 0x046fe200078e00ff */
        /* <DEDUP_REMOVED lines=36> */
.L_x_736:
[----:B------:R-:W-:Y:S05]  /*43d0*/  BSYNC B0 ;  /* 0x0000000000007941 */ /* 0x000fea0003800000 */
.L_x_735:
        /* <DEDUP_REMOVED lines=12> */
[C---:B------:R-:W-:Y:S02]  /*44a0*/  @!P0 PRMT R4, R33.reuse, 0x5410, R3 ;  /* 0x0000541021048816 */ /* 0x040fe40000000003 */
        /* <DEDUP_REMOVED lines=45> */
.L_x_738:
[----:B------:R-:W-:Y:S05]  /*4780*/  BSYNC B0 ;  /* 0x0000000000007941 */ /* 0x000fea0003800000 */
.L_x_737:
        /* <DEDUP_REMOVED lines=23> */
[----:B--2---:R-:W-:Y:S01]  /*4900*/  @!P0 SHF.L.U32 R14, R9, 0x10, RZ ;  /* 0x00000010090e8819 */ /* 0x004fe200000006ff */
        /* <DEDUP_REMOVED lines=34> */
.L_x_729:
        /* <DEDUP_REMOVED lines=31> */
.L_x_740:
[----:B------:R-:W-:Y:S05]  /*4d20*/  BSYNC B0 ;  /* 0x0000000000007941 */ /* 0x000fea0003800000 */
.L_x_739:
        /* <DEDUP_REMOVED lines=21> */
[----:B------:R-:W1:Y:S01]  /*4e80*/  LDS.128 R28, [R79+0xc080] ;  /* 0x00c080004f1c7984 */ /* 0x000e620000000c00 */
[----:B------:R-:W-:Y:S01]  /*4e90*/  ISETP.GE.AND P0, PT, R132, c[0x0][0x27c], PT ;  /* 0x00009f0084007a0c */ /* 0x000fe20003f06270 */
[----:B------:R-:W-:Y:S01]  /*4ea0*/  IMAD.MOV.U32 R32, RZ, RZ, R24 ;  /* 0x000000ffff207224 */ /* 0x000fe200078e0018 */
[----:B------:R-:W-:Y:S01]  /*4eb0*/  SEL R0, R98, R45, !P2 ;  /* 0x0000002d62007207 */ /* 0x000fe20005000000 */
[----:B------:R-:W-:Y:S01]  /*4ec0*/  IMAD.MOV.U32 R9, RZ, RZ, R4 ;  /* 0x000000ffff097224 */ /* 0x000fe200078e0004 */
[----:B------:R-:W-:Y:S01]  /*4ed0*/  MOV R33, R25 ;  /* 0x0000001900217202 */ /* 0x000fe20000000f00 */
[----:B------:R-:W-:Y:S01]  /*4ee0*/  IMAD.MOV.U32 R8, RZ, RZ, R5 ;  /* 0x000000ffff087224 */ /* 0x000fe200078e0005 */
[----:B------:R-:W-:Y:S01]  /*4ef0*/  SHF.R.S32.HI R2, RZ, 0x1f, R0 ;  /* 0x0000001fff027819 */ /* 0x000fe20000011400 */
[----:B------:R-:W-:Y:S01]  /*4f00*/  IMAD.MOV.U32 R21, RZ, RZ, R26 ;  /* 0x000000ffff157224 */ /* 0x000fe200078e001a */
[----:B------:R-:W-:Y:S02]  /*4f10*/  MOV R34, R27 ;  /* 0x0000001b00227202 */ /* 0x000fe40000000f00 */
[----:B------:R-:W-:Y:S03]  /*4f20*/  LEA.HI R0, R2, R0, RZ, 0x4 ;  /* 0x0000000002007211 */ /* 0x000fe600078f20ff */
[----:B------:R-:W-:Y:S02]  /*4f30*/  @!P0 SHF.R.U64 R24, R24, 0x10, R25 ;  /* 0x0000001018188819 */ /* 0x000fe40000001219 */
[----:B------:R-:W-:Y:S02]  /*4f40*/  LEA.HI.SX32 R0, R0, R88, 0x1c ;  /* 0x0000005800007211 */ /* 0x000fe400078fe2ff */
[----:B------:R-:W-:Y:S02]  /*4f50*/  @!P0 SHF.R.U64 R10, R4, 0x10, R5 ;  /* 0x00000010040a8819 */ /* 0x000fe40000001205 */
[----:B------:R-:W-:Y:S01]  /*4f60*/  SHF.R.S32.HI R2, RZ, 0x1f, R0 ;  /* 0x0000001fff027819 */ /* 0x000fe20000011400 */
[----:B------:R-:W-:Y:S01]  /*4f70*/  IMAD.SHL.U32 R35, R0, 0x8, RZ ;  /* 0x0000000800237824 */ /* 0x000fe200078e00ff */
[--C-:B------:R-:W-:Y:S02]  /*4f80*/  @!P0 SHF.R.U64 R3, R6, 0x10, R7.reuse ;  /* 0x0000001006038819 */ /* 0x100fe40000001207 */
[----:B------:R-:W-:Y:S02]  /*4f90*/  LEA.HI R0, R2, R0, RZ, 0x3 ;  /* 0x0000000002007211 */ /* 0x000fe400078f18ff */
[----:B------:R-:W-:Y:S02]  /*4fa0*/  @!P0 PRMT R24, R32, 0x5410, R24 ;  /* 0x0000541020188816 */ /* 0x000fe40000000018 */
[----:B------:R-:W-:Y:S01]  /*4fb0*/  @!P0 SHF.R.U32.HI R4, RZ, 0x10, R7 ;  /* 0x00000010ff048819 */ /* 0x000fe20000011607 */
[----:B------:R-:W-:Y:S01]  /*4fc0*/  IMAD.SHL.U32 R0, R0, 0x100, RZ ;  /* 0x0000010000007824 */ /* 0x000fe200078e00ff */
[----:B------:R-:W-:Y:S02]  /*4fd0*/  LOP3.LUT R2, R229, 0x38, R35, 0xf8, !PT ;  /* 0x00000038e5027812 */ /* 0x000fe400078ef823 */
[----:B------:R-:W-:Y:S02]  /*4fe0*/  @!P0 SHF.R.U32.HI R23, RZ, 0x10, R25 ;  /* 0x00000010ff178819 */ /* 0x000fe40000011619 */
[----:B------:R-:W-:Y:S02]  /*4ff0*/  LOP3.LUT R2, R2, R108, RZ, 0x3c, !PT ;  /* 0x0000006c02027212 */ /* 0x000fe400078e3cff */
[----:B------:R-:W-:Y:S02]  /*5000*/  LOP3.LUT R0, R0, 0x7ffff800, RZ, 0xc0, !PT ;  /* 0x7ffff80000007812 */ /* 0x000fe400078ec0ff */
[----:B--2---:R-:W-:Y:S02]  /*5010*/  @!P0 SHF.R.U64 R22, R26, 0x10, R27 ;  /* 0x000000101a168819 */ /* 0x004fe4000000121b */
[----:B------:R-:W-:Y:S02]  /*5020*/  IADD3 R0, R2, R0, R230 ;  /* 0x0000000002007210 */ /* 0x000fe40007ffe0e6 */
[----:B------:R-:W-:Y:S01]  /*5030*/  @!P0 SHF.R.U32.HI R2, RZ, 0x10, R5 ;  /* 0x00000010ff028819 */ /* 0x000fe20000011605 */
[----:B------:R-:W-:Y:S01]  /*5040*/  IMAD.MOV.U32 R5, RZ, RZ, R7 ;  /* 0x000000ffff057224 */ /* 0x000fe200078e0007 */
[----:B------:R-:W-:Y:S01]  /*5050*/  @!P0 PRMT R23, R33, 0x5410, R23 ;  /* 0x0000541021178816 */ /* 0x000fe20000000017 */
[----:B------:R-:W-:Y:S01]  /*5060*/  IMAD.SHL.U32 R0, R0, 0x2, RZ ;  /* 0x0000000200007824 */ /* 0x000fe200078e00ff */
[----:B------:R-:W-:Y:S02]  /*5070*/  @!P0 PRMT R7, R8, 0x5410, R2 ;  /* 0x0000541008078816 */ /* 0x000fe40000000002 */
[----:B------:R-:W-:Y:S01]  /*5080*/  @!P0 PRMT R26, R21, 0x5410, R22 ;  /* 0x00005410151a8816 */ /* 0x000fe20000000016 */
[----:B-1----:R-:W-:Y:S01]  /*5090*/  @!P0 IMAD.U32 R22, R29, 0x10000, RZ ;  /* 0x000100001d168824 */ /* 0x002fe200078e00ff */
[----:B------:R1:W2:Y:S01]  /*50a0*/  LDS.128 R12, [R0+0xc080] ;  /* 0x00c08000000c7984 */ /* 0x0002a20000000c00 */
[----:B------:R-:W-:Y:S04]  /*50b0*/  @!P0 SHF.R.U32.HI R25, RZ, 0x10, R27 ;  /* 0x00000010ff198819 */ /* 0x000fe8000001161b */
[----:B------:R-:W-:Y:S01]  /*50c0*/  @!P0 PRMT R25, R34, 0x5410, R25 ;  /* 0x0000541022198816 */ /* 0x000fe20000000019 */
[----:B-1----:R-:W-:Y:S01]  /*50d0*/  IMAD.MOV.U32 R0, RZ, RZ, R6 ;  /* 0x000000ffff007224 */ /* 0x002fe200078e0006 */
[----:B------:R-:W-:Y:S01]  /*50e0*/  @!P0 PRMT R6, R9, 0x5410, R10 ;  /* 0x0000541009068816 */ /* 0x000fe2000000000a */
[----:B------:R-:W-:Y:S01]  /*50f0*/  @!P0 IMAD.U32 R10, R24, 0x10000, RZ ;  /* 0x00010000180a8824 */ /* 0x000fe200078e00ff */
[----:B------:R-:W-:Y:S01]  /*5100*/  @!P0 PRMT R9, R5, 0x5410, R4 ;  /* 0x0000541005098816 */ /* 0x000fe20000000004 */
[----:B------:R-:W-:Y:S01]  /*5110*/  @!P0 IMAD.U32 R4, R28, 0x10000, RZ ;  /* 0x000100001c048824 */ /* 0x000fe200078e00ff */
[----:B------:R-:W-:Y:S01]  /*5120*/  @!P0 PRMT R8, R0, 0x5410, R3 ;  /* 0x0000541000088816 */ /* 0x000fe20000000003 */
[----:B------:R-:W-:Y:S01]  /*5130*/  @!P0 IMAD.U32 R3, R6, 0x10000, RZ ;  /* 0x0001000006038824 */ /* 0x000fe200078e00ff */
[----:B------:R-:W-:Y:S02]  /*5140*/  @!P0 LOP3.LUT R5, R24, 0xffff0000, RZ, 0xc0, !PT ;  /* 0xffff000018058812 */ /* 0x000fe400078ec0ff */
[C---:B--2---:R-:W-:Y:S02]  /*5150*/  @!P0 SHF.L.U32 R0, R12.reuse, 0x10, RZ ;  /* 0x000000100c008819 */ /* 0x044fe400000006ff */
[----:B------:R-:W-:Y:S03]  /*5160*/  @!P0 LOP3.LUT R2, R12, 0xffff0000, RZ, 0xc0, !PT ;  /* 0xffff00000c028812 */ /* 0x000fe600078ec0ff */
[C---:B------:R-:W-:Y:S02]  /*5170*/  @!P0 FMUL.FTZ R21, R0.reuse, R10 ;  /* 0x0000000a00158220 */ /* 0x040fe40000410000 */
[-C--:B------:R-:W-:Y:S02]  /*5180*/  @!P0 FMUL.FTZ R0, R0, R3.reuse ;  /* 0x0000000300008220 */ /* 0x080fe40000410000 */
[----:B------:R-:W-:Y:S01]  /*5190*/  @!P0 FFMA.FTZ R24, R4, R3, -R21 ;  /* 0x0000000304188223 */ /* 0x000fe20000010815 */
[----:B------:R-:W-:Y:S01]  /*51a0*/  @!P0 SHF.L.U32 R3, R13, 0x10, RZ ;  /* 0x000000100d038819 */ /* 0x000fe200000006ff */
[----:B------:R-:W-:Y:S01]  /*51b0*/  @!P0 FFMA.FTZ R0, R10, R4, R0 ;  /* 0x000000040a008223 */ /* 0x000fe20000010000 */
[----:B------:R-:W-:Y:S01]  /*51c0*/  @!P0 LOP3.LUT R4, R6, 0xffff0000, RZ, 0xc0, !PT ;  /* 0xffff000006048812 */ /* 0x000fe200078ec0ff */
[----:B------:R-:W-:Y:S01]  /*51d0*/  @!P0 FMUL.FTZ R6, R2, R5 ;  /* 0x0000000502068220 */ /* 0x000fe20000410000 */
[----:B------:R-:W-:Y:S01]  /*51e0*/  @!P0 LOP3.LUT R10, R28, 0xffff0000, RZ, 0xc0, !PT ;  /* 0xffff00001c0a8812 */ /* 0x000fe200078ec0ff */
[C---:B------:R-:W-:Y:S01]  /*51f0*/  @!P0 IMAD.U32 R21, R23.reuse, 0x10000, RZ ;  /* 0x0001000017158824 */ /* 0x040fe200078e00ff */
[----:B------:R-:W-:Y:S01]  /*5200*/  @!P0 LOP3.LUT R23, R23, 0xffff0000, RZ, 0xc0, !PT ;  /* 0xffff000017178812 */ /* 0x000fe200078ec0ff */
[-C--:B------:R-:W-:Y:S02]  /*5210*/  @!P0 FMUL.FTZ R2, R2, R4.reuse ;  /* 0x0000000402028220 */ /* 0x080fe40000410000 */
[----:B------:R-:W-:Y:S02]  /*5220*/  @!P0 FFMA.FTZ R27, R10, R4, -R6 ;  /* 0x000000040a1b8223 */ /* 0x000fe40000010806 */
[----:B------:R-:W-:Y:S02]  /*5230*/  @!P0 IMAD.U32 R4, R7, 0x10000, RZ ;  /* 0x0001000007048824 */ /* 0x000fe400078e00ff */
[----:B------:R-:W-:Y:S01]  /*5240*/  @!P0 FMUL.FTZ R6, R3, R21 ;  /* 0x0000001503068220 */ /* 0x000fe20000410000 */
[----:B------:R-:W-:Y:S01]  /*5250*/  @!P0 F2FP.BF16.PACK_AB R27, R27, R24 ;  /* 0x000000181b1b823e */ /* 0x000fe200000010ff */
[-C--:B------:R-:W-:Y:S02]  /*5260*/  @!P0 FMUL.FTZ R3, R3, R4.reuse ;  /* 0x0000000403038220 */ /* 0x080fe40000410000 */
[----:B------:R-:W-:Y:S01]  /*5270*/  @!P0 FFMA.FTZ R44, R22, R4, -R6 ;  /* 0x00000004162c8223 */ /* 0x000fe20000010806 */
[----:B------:R-:W-:Y:S01]  /*5280*/  @!P0 LOP3.LUT R4, R13, 0xffff0000, RZ, 0xc0, !PT ;  /* 0xffff00000d048812 */ /* 0x000fe200078ec0ff */
[----:B------:R-:W-:Y:S01]  /*5290*/  @!P0 FFMA.FTZ R2, R5, R10, R2 ;  /* 0x0000000a05028223 */ /* 0x000fe20000010002 */
[----:B------:R-:W-:Y:S01]  /*52a0*/  @!P0 LOP3.LUT R6, R7, 0xffff0000, RZ, 0xc0, !PT ;  /* 0xffff000007068812 */ /* 0x000fe200078ec0ff */
[----:B------:R-:W-:Y:S01]  /*52b0*/  @!P0 FFMA.FTZ R3, R21, R22, R3 ;  /* 0x0000001615038223 */ /* 0x000fe20000010003 */
[----:B------:R-:W-:Y:S01]  /*52c0*/  @!P0 LOP3.LUT R7, R29, 0xffff0000, RZ, 0xc0, !PT ;  /* 0xffff00001d078812 */ /* 0x000fe200078ec0ff */
[----:B------:R-:W-:Y:S01]  /*52d0*/  @!P0 FMUL.FTZ R21, R4, R23 ;  /* 0x0000001704158220 */ /* 0x000fe20000410000 */
[----:B------:R-:W-:Y:S01]  /*52e0*/  @!P0 SHF.L.U32 R5, R14, 0x10, RZ ;  /* 0x000000100e058819 */ /* 0x000fe200000006ff */
[-C--:B------:R-:W-:Y:S01]  /*52f0*/  @!P0 FMUL.FTZ R4, R4, R6.reuse ;  /* 0x0000000604048220 */ /* 0x080fe20000410000 */
[C---:B------:R-:W-:Y:S01]  /*5300*/  @!P0 LOP3.LUT R22, R26.reuse, 0xffff0000, RZ, 0xc0, !PT ;  /* 0xffff00001a168812 */ /* 0x040fe200078ec0ff */
[----:B------:R-:W-:Y:S02]  /*5310*/  @!P0 IMAD.U32 R10, R26, 0x10000, RZ ;  /* 0x000100001a0a8824 */ /* 0x000fe400078e00ff */
[----:B------:R-:W-:Y:S02]  /*5320*/  @!P0 FFMA.FTZ R34, R7, R6, -R21 ;  /* 0x0000000607228223 */ /* 0x000fe40000010815 */
[----:B------:R-:W-:Y:S01]  /*5330*/  @!P0 FFMA.FTZ R4, R23, R7, R4 ;  /* 0x0000000717048223 */ /* 0x000fe20000010004 */
[----:B------:R-:W-:Y:S01]  /*5340*/  @!P0 LOP3.LUT R23, R30, 0xffff0000, RZ, 0xc0, !PT ;  /* 0xffff00001e178812 */ /* 0x000fe200078ec0ff */
[----:B------:R-:W-:Y:S01]  /*5350*/  @!P0 IMAD.U32 R6, R8, 0x10000, RZ ;  /* 0x0001000008068824 */ /* 0x000fe200078e00ff */
[----:B------:R-:W-:Y:S01]  /*5360*/  @!P0 F2FP.BF16.PACK_AB R26, R34, R44 ;  /* 0x0000002c221a823e */ /* 0x000fe200000010ff */
[----:B------:R-:W-:Y:S01]  /*5370*/  @!P0 IMAD.U32 R21, R30, 0x10000, RZ ;  /* 0x000100001e158824 */ /* 0x000fe200078e00ff */
[----:B------:R-:W-:Y:S01]  /*5380*/  @!P0 F2FP.BF16.PACK_AB R3, R4, R3 ;  /* 0x000000030403823e */ /* 0x000fe200000010ff */
[C---:B------:R-:W-:Y:S01]  /*5390*/  @!P0 FMUL.FTZ R7, R5.reuse, R10 ;  /* 0x0000000a05078220 */ /* 0x040fe20000410000 */
[----:B------:R-:W-:Y:S01]  /*53a0*/  @!P0 MOV R29, R26 ;  /* 0x0000001a001d8202 */ /* 0x000fe20000000f00 */
[-C--:B------:R-:W-:Y:S01]  /*53b0*/  @!P0 FMUL.FTZ R5, R5, R6.reuse ;  /* 0x0000000605058220 */ /* 0x080fe20000410000 */
[----:B------:R-:W-:Y:S01]  /*53c0*/  @!P0 MOV R13, R3 ;  /* 0x00000003000d8202 */ /* 0x000fe20000000f00 */
[----:B------:R-:W-:Y:S01]  /*53d0*/  @!P0 FFMA.FTZ R33, R21, R6, -R7 ;  /* 0x0000000615218223 */ /* 0x000fe20000010807 */
[----:B------:R-:W-:Y:S01]  /*53e0*/  @!P0 LOP3.LUT R6, R14, 0xffff0000, RZ, 0xc0, !PT ;  /* 0xffff00000e068812 */ /* 0x000fe200078ec0ff */
[----:B------:R-:W-:Y:S01]  /*53f0*/  @!P0 FFMA.FTZ R5, R10, R21, R5 ;  /* 0x000000150a058223 */ /* 0x000fe20000010005 */
[----:B------:R-:W-:Y:S01]  /*5400*/  @!P0 LOP3.LUT R7, R8, 0xffff0000, RZ, 0xc0, !PT ;  /* 0xffff000008078812 */ /* 0x000fe200078ec0ff */
[----:B------:R-:W-:Y:S02]  /*5410*/  @!P0 IMAD.U32 R10, R25, 0x10000, RZ ;  /* 0x00010000190a8824 */ /* 0x000fe400078e00ff */
[C---:B------:R-:W-:Y:S02]  /*5420*/  @!P0 FMUL.FTZ R8, R6.reuse, R22 ;  /* 0x0000001606088220 */ /* 0x040fe40000410000 */
[-C--:B------:R-:W-:Y:S02]  /*5430*/  @!P0 FMUL.FTZ R6, R6, R7.reuse ;  /* 0x0000000706068220 */ /* 0x080fe40000410000 */
[----:B------:R-:W-:Y:S01]  /*5440*/  @!P0 FFMA.FTZ R24, R23, R7, -R8 ;  /* 0x0000000717188223 */ /* 0x000fe20000010808 */
[----:B------:R-:W-:Y:S01]  /*5450*/  @!P0 SHF.L.U32 R7, R15, 0x10, RZ ;  /* 0x000000100f078819 */ /* 0x000fe200000006ff */
[----:B------:R-:W-:Y:S01]  /*5460*/  @!P0 FFMA.FTZ R6, R22, R23, R6 ;  /* 0x0000001716068223 */ /* 0x000fe20000010006 */
[C---:B------:R-:W-:Y:S01]  /*5470*/  @!P0 LOP3.LUT R23, R31.reuse, 0xffff0000, RZ, 0xc0, !PT ;  /* 0xffff00001f178812 */ /* 0x040fe200078ec0ff */
[----:B------:R-:W-:Y:S01]  /*5480*/  @!P0 IMAD.U32 R21, R31, 0x10000, RZ ;  /* 0x000100001f158824 */ /* 0x000fe200078e00ff */
[----:B------:R-:W-:Y:S01]  /*5490*/  @!P0 F2FP.BF16.PACK_AB R24, R24, R33 ;  /* 0x000000211818823e */ /* 0x000fe200000010ff */
[C---:B------:R-:W-:Y:S01]  /*54a0*/  @!P0 IMAD.U32 R8, R9.reuse, 0x10000, RZ ;  /* 0x0001000009088824 */ /* 0x040fe200078e00ff */
[----:B------:R-:W-:Y:S01]  /*54b0*/  @!P0 LOP3.LUT R9, R9, 0xffff0000, RZ, 0xc0, !PT ;  /* 0xffff000009098812 */ /* 0x000fe200078ec0ff */
[C---:B------:R-:W-:Y:S02]  /*54c0*/  @!P0 FMUL.FTZ R22, R7.reuse, R10 ;  /* 0x0000000a07168220 */ /* 0x040fe40000410000 */
[-C--:B------:R-:W-:Y:S02]  /*54d0*/  @!P0 FMUL.FTZ R7, R7, R8.reuse ;  /* 0x0000000807078220 */ /* 0x080fe40000410000 */
[----:B------:R-:W-:Y:S01]  /*54e0*/  @!P0 FFMA.FTZ R32, R21, R8, -R22 ;  /* 0x0000000815208223 */ /* 0x000fe20000010816 */
[----:B------:R-:W-:Y:S01]  /*54f0*/  @!P0 LOP3.LUT R22, R25, 0xffff0000, RZ, 0xc0, !PT ;  /* 0xffff000019168812 */ /* 0x000fe200078ec0ff */
[----:B------:R-:W-:Y:S01]  /*5500*/  @!P0 FFMA.FTZ R7, R10, R21, R7 ;  /* 0x000000150a078223 */ /* 0x000fe20000010007 */
[----:B------:R-:W-:Y:S01]  /*5510*/  @!P0 LOP3.LUT R8, R15, 0xffff0000, RZ, 0xc0, !PT ;  /* 0xffff00000f088812 */ /* 0x000fe200078ec0ff */
[----:B------:R-:W-:Y:S02]  /*5520*/  @!P0 IMAD.MOV.U32 R28, RZ, RZ, R27 ;  /* 0x000000ffff1c8224 */ /* 0x000fe400078e001b */
[----:B------:R-:W-:Y:S02]  /*5530*/  @!P0 IMAD.MOV.U32 R30, RZ, RZ, R24 ;  /* 0x000000ffff1e8224 */ /* 0x000fe400078e0018 */
        /* <DEDUP_REMOVED lines=18> */
.L_x_742:
[----:B------:R-:W-:Y:S05]  /*5660*/  BSYNC B0 ;  /* 0x0000000000007941 */ /* 0x000fea0003800000 */
.L_x_741:
[----:B------:R-:W-:Y:S11]  /*5670*/  ISETP.GE.AND P0, PT, R137, c[0x0][0x1d4], PT ;  /* 0x0000750089007a0c */ /* 0x000ff60003f06270 */
[----:B------:R-:W-:Y:S02]  /*5680*/  @!UPT UIADD3 URZ, URZ, URZ, URZ ;  /* 0x0000003f3f3ff290 */ /* 0x000fe4000fffe03f */
[----:B------:R-:W-:-:S05]  /*5690*/  @P0 BRA `(.L_x_732) ;  /* 0x0000096000000947 */ /* 0x000fca0003800000 */
[----:B------:R-:W-:Y:S01]  /*56a0*/  LOP3.LUT P1, RZ, R214, 0x4, RZ, 0xc0, !PT ;  /* 0x00000004d6ff7812 */ /* 0x000fe2000782c0ff */
[----:B------:R-:W5:Y:S01]  /*56b0*/  LDS.128 R32, [R78+0xc080] ;  /* 0x00c080004e207984 */ /* 0x000f620000000c00 */
[----:B------:R-:W-:Y:S02]  /*56c0*/  ISETP.GE.AND P0, PT, R137, c[0x0][0x27c], PT ;  /* 0x00009f0089007a0c */ /* 0x000fe40003f06270 */
[----:B------:R-:W-:Y:S02]  /*56d0*/  SEL R0, R98, R45, !P1 ;  /* 0x0000002d62007207 */ /* 0x000fe40004800000 */
[C---:B-1--4-:R-:W-:Y:S02]  /*56e0*/  LEA R30, P1, R54.reuse, R42, 0x1 ;  /* 0x0000002a361e7211 */ /* 0x052fe400078208ff */
[----:B------:R-:W-:Y:S02]  /*56f0*/  SHF.R.S32.HI R2, RZ, 0x1f, R0 ;  /* 0x0000001fff027819 */ /* 0x000fe40000011400 */
[----:B---3--:R-:W-:Y:S02]  /*5700*/  LEA.HI.X R31, R54, R43, R82, 0x1, P1 ;  /* 0x0000002b361f7211 */ /* 0x008fe400008f0c52 */
[----:B------:R-:W-:Y:S03]  /*5710*/  LEA.HI R0, R2, R0, RZ, 0x4 ;  /* 0x0000000002007211 */ /* 0x000fe600078f20ff */
[----:B------:R-:W-:Y:S02]  /*5720*/  @!P0 SHF.R.U64 R3, R16, 0x10, R17 ;  /* 0x0000001010038819 */ /* 0x000fe40000001211 */
[----:B------:R-:W-:Y:S02]  /*5730*/  LEA.HI.SX32 R0, R0, R87, 0x1c ;  /* 0x0000005700007211 */ /* 0x000fe400078fe2ff */
[----:B------:R-:W-:Y:S02]  /*5740*/  @!P0 SHF.R.U32.HI R5, RZ, 0x10, R19 ;  /* 0x00000010ff058819 */ /* 0x000fe40000011613 */
[----:B------:R-:W-:Y:S01]  /*5750*/  SHF.R.S32.HI R2, RZ, 0x1f, R0 ;  /* 0x0000001fff027819 */ /* 0x000fe20000011400 */
[----:B------:R-:W-:Y:S01]  /*5760*/  IMAD.SHL.U32 R44, R0, 0x8, RZ ;  /* 0x00000008002c7824 */ /* 0x000fe200078e00ff */
[--C-:B------:R-:W-:Y:S02]  /*5770*/  @!P0 SHF.R.U64 R4, R36, 0x10, R37.reuse ;  /* 0x0000001024048819 */ /* 0x100fe40000001225 */
[----:B------:R-:W-:Y:S02]  /*5780*/  LEA.HI R0, R2, R0, RZ, 0x3 ;  /* 0x0000000002007211 */ /* 0x000fe400078f18ff */
[----:B------:R-:W-:Y:S02]  /*5790*/  LOP3.LUT R2, R229, 0x38, R44, 0xf8, !PT ;  /* 0x00000038e5027812 */ /* 0x000fe400078ef82c */
[----:B------:R-:W-:Y:S01]  /*57a0*/  @!P0 PRMT R10, R40, 0x5410, R4 ;  /* 0x00005410280a8816 */ /* 0x000fe20000000004 */
[----:B------:R-:W-:Y:S01]  /*57b0*/  IMAD.SHL.U32 R0, R0, 0x100, RZ ;  /* 0x0000010000007824 */ /* 0x000fe200078e00ff */
[----:B------:R-:W-:Y:S02]  /*57c0*/  LOP3.LUT R2, R2, R108, RZ, 0x3c, !PT ;  /* 0x0000006c02027212 */ /* 0x000fe400078e3cff */
[----:B------:R-:W-:Y:S02]  /*57d0*/  @!P0 SHF.R.U32.HI R7, RZ, 0x10, R37 ;  /* 0x00000010ff078819 */ /* 0x000fe40000011625 */
[----:B------:R-:W-:Y:S02]  /*57e0*/  LOP3.LUT R0, R0, 0x7ffff800, RZ, 0xc0, !PT ;  /* 0x7ffff80000007812 */ /* 0x000fe400078ec0ff */
[----:B------:R-:W-:Y:S02]  /*57f0*/  @!P0 PRMT R6, R11, 0x5432, R3 ;  /* 0x000054320b068816 */ /* 0x000fe40000000003 */
[----:B------:R-:W-:Y:S01]  /*5800*/  IADD3 R0, R2, R0, R230 ;  /* 0x0000000002007210 */ /* 0x000fe20007ffe0e6 */
[----:B-----5:R-:W-:Y:S01]  /*5810*/  @!P0 IMAD.U32 R26, R35, 0x10000, RZ ;  /* 0x00010000231a8824 */ /* 0x020fe200078e00ff */
[----:B------:R-:W-:Y:S01]  /*5820*/  @!P0 LOP3.LUT R21, R33, 0xffff0000, RZ, 0xc0, !PT ;  /* 0xffff000021158812 */ /* 0x000fe200078ec0ff */
[----:B------:R-:W-:Y:S01]  /*5830*/  @!P0 IMAD.U32 R23, R34, 0x10000, RZ ;  /* 0x0001000022178824 */ /* 0x000fe200078e00ff */
[----:B------:R-:W-:Y:S01]  /*5840*/  @!P0 LOP3.LUT R28, R35, 0xffff0000, RZ, 0xc0, !PT ;  /* 0xffff0000231c8812 */ /* 0x000fe200078ec0ff */
[----:B------:R-:W-:Y:S01]  /*5850*/  IMAD.SHL.U32 R0, R0, 0x2, RZ ;  /* 0x0000000200007824 */ /* 0x000fe200078e00ff */
[----:B------:R-:W-:Y:S01]  /*5860*/  @!P0 SHF.R.U64 R2, R18, 0x10, R19 ;  /* 0x0000001012028819 */ /* 0x000fe20000001213 */
[----:B------:R-:W-:Y:S01]  /*5870*/  @!P0 IMAD.U32 R19, R33, 0x10000, RZ ;  /* 0x0001000021138824 */ /* 0x000fe200078e00ff */
[--C-:B------:R-:W-:Y:S02]  /*5880*/  @!P0 SHF.R.U32.HI R8, RZ, 0x10, R39.reuse ;  /* 0x00000010ff088819 */ /* 0x100fe40000011627 */
[----:B--2---:R1:W2:Y:S01]  /*5890*/  LDS.128 R12, [R0+0xc080] ;  /* 0x00c08000000c7984 */ /* 0x0042a20000000c00 */
[----:B------:R-:W-:Y:S02]  /*58a0*/  @!P0 SHF.R.U64 R16, R38, 0x10, R39 ;  /* 0x0000001026108819 */ /* 0x000fe40000001227 */
[----:B------:R-:W-:Y:S01]  /*58b0*/  @!P0 PRMT R9, R40, 0x5432, R7 ;  /* 0x0000543228098816 */ /* 0x000fe20000000007 */
[----:B------:R-:W-:Y:S01]  /*58c0*/  @!P0 IMAD.U32 R7, R10, 0x10000, RZ ;  /* 0x000100000a078824 */ /* 0x000fe200078e00ff */
[C---:B------:R-:W-:Y:S02]  /*58d0*/  @!P0 PRMT R22, R41.reuse, 0x5410, R8 ;  /* 0x0000541029168816 */ /* 0x040fe40000000008 */
[----:B------:R-:W-:Y:S01]  /*58e0*/  @!P0 PRMT R24, R41, 0x5432, R16 ;  /* 0x0000543229188816 */ /* 0x000fe20000000010 */
[----:B------:R-:W-:Y:S01]  /*58f0*/  @!P0 IMAD.U32 R18, R9, 0x10000, RZ ;  /* 0x0001000009128824 */ /* 0x000fe200078e00ff */
[----:B------:R-:W-:Y:S01]  /*5900*/  @!P0 PRMT R8, R20, 0x5410, R5 ;  /* 0x0000541014088816 */ /* 0x000fe20000000005 */
[C---:B------:R-:W-:Y:S01]  /*5910*/  @!P0 IMAD.U32 R5, R6.reuse, 0x10000, RZ ;  /* 0x0001000006058824 */ /* 0x040fe200078e00ff */
[----:B------:R-:W-:Y:S01]  /*5920*/  @!P0 LOP3.LUT R6, R6, 0xffff0000, RZ, 0xc0, !PT ;  /* 0xffff000006068812 */ /* 0x000fe200078ec0ff */
[C---:B------:R-:W-:Y:S01]  /*5930*/  @!P0 IMAD.U32 R25, R22.reuse, 0x10000, RZ ;  /* 0x0001000016198824 */ /* 0x040fe200078e00ff */
[----:B------:R-:W-:Y:S01]  /*5940*/  @!P0 LOP3.LUT R27, R22, 0xffff0000, RZ, 0xc0, !PT ;  /* 0xffff0000161b8812 */ /* 0x000fe200078ec0ff */
[C---:B------:R-:W-:Y:S01]  /*5950*/  @!P0 IMAD.U32 R22, R24.reuse, 0x10000, RZ ;  /* 0x0001000018168824 */ /* 0x040fe200078e00ff */
[----:B------:R-:W-:Y:S02]  /*5960*/  @!P0 LOP3.LUT R24, R24, 0xffff0000, RZ, 0xc0, !PT ;  /* 0xffff000018188812 */ /* 0x000fe400078ec0ff */
[----:B-1----:R-:W-:Y:S02]  /*5970*/  @!P0 SHF.R.U32.HI R0, RZ, 0x10, R17 ;  /* 0x00000010ff008819 */ /* 0x002fe40000011611 */
[----:B------:R-:W-:Y:S02]  /*5980*/  @!P0 LOP3.LUT R17, R32, 0xffff0000, RZ, 0xc0, !PT ;  /* 0xffff000020118812 */ /* 0x000fe400078ec0ff */
[----:B------:R-:W-:Y:S02]  /*5990*/  @!P0 PRMT R4, R11, 0x5410, R0 ;  /* 0x000054100b048816 */ /* 0x000fe40000000000 */
[----:B------:R-:W-:Y:S01]  /*59a0*/  @!P0 PRMT R11, R20, 0x5432, R2 ;  /* 0x00005432140b8816 */ /* 0x000fe20000000002 */
[----:B------:R-:W-:Y:S01]  /*59b0*/  @!P0 IMAD.U32 R2, R32, 0x10000, RZ ;  /* 0x0001000020028824 */ /* 0x000fe200078e00ff */
[----:B------:R-:W-:Y:S01]  /*59c0*/  @!P0 LOP3.LUT R20, R9, 0xffff0000, RZ, 0xc0, !PT ;  /* 0xffff000009148812 */ /* 0x000fe200078ec0ff */
[----:B--2---:R-:W-:Y:S02]  /*59d0*/  @!P0 IMAD.U32 R0, R12, 0x10000, RZ ;  /* 0x000100000c008824 */ /* 0x004fe400078e00ff */
[----:B------:R-:W-:Y:S02]  /*59e0*/  @!P0 IMAD.U32 R3, R13, 0x10000, RZ ;  /* 0x000100000d038824 */ /* 0x000fe400078e00ff */
[C---:B------:R-:W-:Y:S02]  /*59f0*/  @!P0 FMUL.FTZ R16, R0.reuse, R7 ;  /* 0x0000000700108220 */ /* 0x040fe40000410000 */
[-C--:B------:R-:W-:Y:S02]  /*5a00*/  @!P0 FMUL.FTZ R0, R0, R5.reuse ;  /* 0x0000000500008220 */ /* 0x080fe40000410000 */
[----:B------:R-:W-:Y:S01]  /*5a10*/  @!P0 FFMA.FTZ R45, R2, R5, -R16 ;  /* 0x00000005022d8223 */ /* 0x000fe20000010810 */
[----:B------:R-:W-:Y:S01]  /*5a20*/  @!P0 LOP3.LUT R16, R10, 0xffff0000, RZ, 0xc0, !PT ;  /* 0xffff00000a108812 */ /* 0x000fe200078ec0ff */
[----:B------:R-:W-:Y:S01]  /*5a30*/  @!P0 FFMA.FTZ R0, R7, R2, R0 ;  /* 0x0000000207008223 */ /* 0x000fe20000010000 */
[C---:B------:R-:W-:Y:S01]  /*5a40*/  @!P0 SHF.L.U32 R5, R4.reuse, 0x10, RZ ;  /* 0x0000001004058819 */ /* 0x040fe200000006ff */
[----:B------:R-:W-:Y:S01]  /*5a50*/  @!P0 FMUL.FTZ R7, R3, R18 ;  /* 0x0000001203078220 */ /* 0x000fe20000410000 */
[----:B------:R-:W-:Y:S03]  /*5a60*/  @!P0 LOP3.LUT R2, R13, 0xffff0000, RZ, 0xc0, !PT ;  /* 0xffff00000d028812 */ /* 0x000fe600078ec0ff */
[-C--:B------:R-:W-:Y:S02]  /*5a70*/  @!P0 FMUL.FTZ R3, R3, R5.reuse ;  /* 0x0000000503038220 */ /* 0x080fe40000410000 */
[----:B------:R-:W-:Y:S01]  /*5a80*/  @!P0 FFMA.FTZ R41, R19, R5, -R7 ;  /* 0x0000000513298223 */ /* 0x000fe20000010807 */
[----:B------:R-:W-:Y:S01]  /*5a90*/  @!P0 LOP3.LUT R7, R4, 0xffff0000, RZ, 0xc0, !PT ;  /* 0xffff000004078812 */ /* 0x000fe200078ec0ff */
[----:B------:R-:W-:Y:S01]  /*5aa0*/  @!P0 FMUL.FTZ R9, R2, R20 ;  /* 0x0000001402098220 */ /* 0x000fe20000410000 */
[----:B------:R-:W-:Y:S03]  /*5ab0*/  @!P0 LOP3.LUT R5, R12, 0xffff0000, RZ, 0xc0, !PT ;  /* 0xffff00000c058812 */ /* 0x000fe600078ec0ff */
[-C--:B------:R-:W-:Y:S02]  /*5ac0*/  @!P0 FMUL.FTZ R4, R2, R7.reuse ;  /* 0x0000000702048220 */ /* 0x080fe40000410000 */
[----:B------:R-:W-:Y:S02]  /*5ad0*/  @!P0 FFMA.FTZ R40, R21, R7, -R9 ;  /* 0x0000000715288223 */ /* 0x000fe40000010809 */
[----:B------:R-:W-:Y:S02]  /*5ae0*/  @!P0 FMUL.FTZ R9, R5, R16 ;  /* 0x0000001005098220 */ /* 0x000fe40000410000 */
[----:B------:R-:W-:Y:S02]  /*5af0*/  @!P0 IMAD.U32 R7, R15, 0x10000, RZ ;  /* 0x000100000f078824 */ /* 0x000fe400078e00ff */
[-C--:B------:R-:W-:Y:S01]  /*5b00*/  @!P0 FMUL.FTZ R2, R5, R6.reuse ;  /* 0x0000000605028220 */ /* 0x080fe20000410000 */
[----:B------:R-:W-:Y:S01]  /*5b10*/  @!P0 LOP3.LUT R5, R15, 0xffff0000, RZ, 0xc0, !PT ;  /* 0xffff00000f058812 */ /* 0x000fe200078ec0ff */
[----:B------:R-:W-:Y:S02]  /*5b20*/  @!P0 FFMA.FTZ R39, R17, R6, -R9 ;  /* 0x0000000611278223 */ /* 0x000fe40000010809 */
[----:B------:R-:W-:Y:S02]  /*5b30*/  @!P0 IMAD.U32 R6, R8, 0x10000, RZ ;  /* 0x0001000008068824 */ /* 0x000fe400078e00ff */
[C---:B------:R-:W-:Y:S02]  /*5b40*/  @!P0 FMUL.FTZ R9, R7.reuse, R25 ;  /* 0x0000001907098220 */ /* 0x040fe40000410000 */
[-C--:B------:R-:W-:Y:S02]  /*5b50*/  @!P0 FMUL.FTZ R7, R7, R6.reuse ;  /* 0x0000000607078220 */ /* 0x080fe40000410000 */
[----:B------:R-:W-:Y:S01]  /*5b60*/  @!P0 FFMA.FTZ R38, R26, R6, -R9 ;  /* 0x000000061a268223 */ /* 0x000fe20000010809 */
[----:B------:R-:W-:Y:S01]  /*5b70*/  @!P0 LOP3.LUT R6, R8, 0xffff0000, RZ, 0xc0, !PT ;  /* 0xffff000008068812 */ /* 0x000fe200078ec0ff */
[C---:B------:R-:W-:Y:S01]  /*5b80*/  @!P0 FMUL.FTZ R10, R5.reuse, R27 ;  /* 0x0000001b050a8220 */ /* 0x040fe20000410000 */
[----:B------:R-:W-:Y:S01]  /*5b90*/  @!P0 SHF.L.U32 R9, R14, 0x10, RZ ;  /* 0x000000100e098819 */ /* 0x000fe200000006ff */
[----:B------:R-:W-:Y:S01]  /*5ba0*/  @!P0 FFMA.FTZ R2, R16, R17, R2 ;  /* 0x0000001110028223 */ /* 0x000fe20000010002 */
[----:B------:R-:W-:Y:S01]  /*5bb0*/  @!P0 F2FP.BF16.PACK_AB R17, R40, R41 ;  /* 0x000000292811823e */ /* 0x000fe200000010ff */
[-C--:B------:R-:W-:Y:S01]  /*5bc0*/  @!P0 FMUL.FTZ R8, R5, R6.reuse ;  /* 0x0000000605088220 */ /* 0x080fe20000410000 */
[----:B------:R-:W-:Y:S01]  /*5bd0*/  @!P0 F2FP.BF16.PACK_AB R16, R39, R45 ;  /* 0x0000002d2710823e */ /* 0x000fe200000010ff */
[----:B------:R-:W-:Y:S01]  /*5be0*/  @!P0 FFMA.FTZ R36, R28, R6, -R10 ;  /* 0x000000061c248223 */ /* 0x000fe2000001080a */
[----:B------:R-:W-:Y:S01]  /*5bf0*/  @!P0 LOP3.LUT R6, R14, 0xffff0000, RZ, 0xc0, !PT ;  /* 0xffff00000e068812 */ /* 0x000fe200078ec0ff */
[----:B------:R-:W-:Y:S02]  /*5c00*/  @!P0 IMAD.U32 R10, R11, 0x10000, RZ ;  /* 0x000100000b0a8824 */ /* 0x000fe400078e00ff */
[C---:B------:R-:W-:Y:S02]  /*5c10*/  @!P0 FMUL.FTZ R29, R9.reuse, R22 ;  /* 0x00000016091d8220 */ /* 0x040fe40000410000 */
[-C--:B------:R-:W-:Y:S01]  /*5c20*/  @!P0 FMUL.FTZ R5, R9, R10.reuse ;  /* 0x0000000a09058220 */ /* 0x080fe20000410000 */
[----:B------:R-:W-:Y:S01]  /*5c30*/  @!P0 LOP3.LUT R9, R11, 0xffff0000, RZ, 0xc0, !PT ;  /* 0xffff00000b098812 */ /* 0x000fe200078ec0ff */
[----:B------:R-:W-:Y:S01]  /*5c40*/  @!P0 FFMA.FTZ R29, R23, R10, -R29 ;  /* 0x0000000a171d8223 */ /* 0x000fe2000001081d */
[----:B------:R-:W-:Y:S01]  /*5c50*/  @!P0 LOP3.LUT R10, R34, 0xffff0000, RZ, 0xc0, !PT ;  /* 0xffff0000220a8812 */ /* 0x000fe200078ec0ff */
[----:B------:R-:W-:Y:S02]  /*5c60*/  @!P0 FMUL.FTZ R11, R6, R24 ;  /* 0x00000018060b8220 */ /* 0x000fe40000410000 */
[----:B------:R-:W-:Y:S02]  /*5c70*/  @!P0 FFMA.FTZ R3, R18, R19, R3 ;  /* 0x0000001312038223 */ /* 0x000fe40000010003 */
[-C--:B------:R-:W-:Y:S01]  /*5c80*/  @!P0 FFMA.FTZ R37, R10, R9.reuse, -R11 ;  /* 0x000000090a258223 */ /* 0x080fe2000001080b */
[----:B------:R-:W-:Y:S01]  /*5c90*/  @!P0 F2FP.BF16.PACK_AB R11, R36, R38 ;  /* 0x00000026240b823e */ /* 0x000fe200000010ff */
[----:B------:R-:W-:Y:S01]  /*5ca0*/  @!P0 FMUL.FTZ R6, R6, R9 ;  /* 0x0000000906068220 */ /* 0x000fe20000410000 */
[----:B------:R-:W-:Y:S01]  /*5cb0*/  @!P0 F2FP.BF16.PACK_AB R9, R2, R0 ;  /* 0x000000000209823e */ /* 0x000fe200000010ff */
[----:B------:R-:W-:Y:S01]  /*5cc0*/  @!P0 FFMA.FTZ R4, R20, R21, R4 ;  /* 0x0000001514048223 */ /* 0x000fe20000010004 */
[----:B------:R-:W-:Y:S01]  /*5cd0*/  @!P0 MOV R35, R11 ;  /* 0x0000000b00238202 */ /* 0x000fe20000000f00 */
[----:B------:R-:W-:Y:S02]  /*5ce0*/  @!P0 FFMA.FTZ R5, R22, R23, R5 ;  /* 0x0000001716058223 */ /* 0x000fe40000010005 */
[----:B------:R-:W-:Y:S01]  /*5cf0*/  @!P0 FFMA.FTZ R6, R24, R10, R6 ;  /* 0x0000000a18068223 */ /* 0x000fe20000010006 */
[----:B------:R-:W-:Y:S01]  /*5d00*/  @!P0 F2FP.BF16.PACK_AB R10, R37, R29 ;  /* 0x0000001d250a823e */ /* 0x000fe200000010ff */
        /* <DEDUP_REMOVED lines=20> */
.L_x_728:
[----:B------:R1:W2:Y:S01]  /*5e50*/  SHFL.IDX PT, R2, R14, RZ, 0x181f ;  /* 0x00181fff0e027589 */ /* 0x0002a200000e0000 */
[----:B------:R-:W-:Y:S03]  /*5e60*/  IMAD.IADD R3, R53, 0x1, -R50 ;  /* 0x0000000135037824 */ /* 0x000fe600078e0a32 */
[----:B------:R1:W3:Y:S02]  /*5e70*/  SHFL.IDX PT, R0, R22, RZ, 0x181f ;  /* 0x00181fff16007589 */ /* 0x0002e400000e0000 */
[----:B------:R-:W-:Y:S04]  /*5e80*/  IMNMX R49, R3, 0x20, PT ;  /* 0x0000002003317817 */ /* 0x000fe80003800200 */
[----:B------:R-:W-:Y:S11]  /*5e90*/  ISETP.GT.AND P0, PT, R49, R211, PT ;  /* 0x000000d33100720c */ /* 0x000ff60003f04270 */
[----:B------:R-:W-:Y:S02]  /*5ea0*/  @!UPT UIADD3 URZ, URZ, URZ, URZ ;  /* 0x0000003f3f3ff290 */ /* 0x000fe4000fffe03f */
[----:B------:R-:W-:-:S05]  /*5eb0*/  @!P0 BRA `(.L_x_732) ;  /* 0x0000014000008947 */ /* 0x000fca0003800000 */
[----:B------:R-:W-:Y:S02]  /*5ec0*/  ISETP.GE.AND P2, PT, R132, c[0x0][0x1d4], PT ;  /* 0x0000750084007a0c */ /* 0x000fe40003f46270 */
[----:B------:R-:W-:Y:S02]  /*5ed0*/  ISETP.GE.AND P3, PT, R137, c[0x0][0x1d4], PT ;  /* 0x0000750089007a0c */ /* 0x000fe40003f66270 */
[----:B------:R-:W-:Y:S09]  /*5ee0*/  ISETP.GE.AND P1, PT, R200, c[0x0][0x1d4], PT ;  /* 0x00007500c8007a0c */ /* 0x000ff20003f26270 */
[----:B-1----:R-:W1:Y:S01]  /*5ef0*/  @!P2 LDS.128 R12, [R194+0xc080] ;  /* 0x00c08000c20ca984 */ /* 0x002e620000000c00 */
[C---:B---3--:R-:W-:Y:S04]  /*5f00*/  @!P2 LEA R4, P0, R132.reuse, R0, 0x1 ;  /* 0x000000008404a211 */ /* 0x048fe800078008ff */
[----:B--2---:R-:W-:Y:S02]  /*5f10*/  @!P2 LEA.HI.X R5, R132, R2, R133, 0x1, P0 ;  /* 0x000000028405a211 */ /* 0x004fe400000f0c85 */
[C---:B------:R-:W-:Y:S04]  /*5f20*/  @!P3 LEA R8, P0, R201.reuse, R0, 0x1 ;  /* 0x00000000c908b211 */ /* 0x040fe800078008ff */
[----:B------:R-:W-:Y:S02]  /*5f30*/  @!P3 LEA.HI.X R9, R201, R2, R205, 0x1, P0 ;  /* 0x00000002c909b211 */ /* 0x000fe400000f0ccd */
[C---:B------:R-:W-:Y:S04]  /*5f40*/  @!P1 LEA R6, P0, R200.reuse, R0, 0x1 ;  /* 0x00000000c8069211 */ /* 0x040fe800078008ff */
[----:B------:R-:W-:Y:S02]  /*5f50*/  @!P1 LEA.HI.X R7, R200, R2, R207, 0x1, P0 ;  /* 0x00000002c8079211 */ /* 0x000fe400000f0ccf */
[C---:B------:R-:W-:Y:S01]  /*5f60*/  ISETP.GE.AND P0, PT, R199.reuse, c[0x0][0x1d4], PT ;  /* 0x00007500c7007a0c */ /* 0x040fe20003f06270 */
[----:B-1----:R1:W-:Y:S04]  /*5f70*/  @!P2 ST.E.128 [R4.64], R12 ;  /* 0x0000000c0400a985 */ /* 0x0023e8000c101d08 */
        /* <DEDUP_REMOVED lines=8> */
.L_x_732:
[----:B------:R-:W-:Y:S05]  /*6000*/  BSYNC B1 ;  /* 0x0000000000017941 */ /* 0x000fea0003800000 */
.L_x_727:
        /* <DEDUP_REMOVED lines=17> */
[----:B------:R-:W-:Y:S02]  /*6120*/  @P0 IMAD.MOV.U32 R2, RZ, RZ, R76 ;  /* 0x000000ffff020224 */ /* 0x000fe400078e004c */
[C---:B------:R-:W-:Y:S02]  /*6130*/  @P0 IMAD R0, R4.reuse, c[0x0][0x25c], R0 ;  /* 0x0000970004000a24 */ /* 0x040fe400078e0200 */
[----:B------:R-:W-:Y:S04]  /*6140*/  @P0 IMAD.WIDE.U32 R2, R4, c[0x0][0x258], R2 ;  /* 0x0000960004020a25 */ /* 0x000fe800078e0002 */
        /* <DEDUP_REMOVED lines=15> */
[----:B------:R-:W3:Y:S01]  /*6240*/  SHFL.IDX PT, R2, R2, RZ, 0x181f ;  /* 0x00181fff02027589 */ /* 0x000ee200000e0000 */
[----:B------:R-:W-:Y:S04]  /*6250*/  DEPBAR.LE SB0, 0x0 ;  /* 0x000080000000791a */ /* 0x000fe80000000000 */
[----:B------:R-:W-:Y:S06]  /*6260*/  BAR.SYNC.DEFER_BLOCKING 0x0 ;  /* 0x0000000000007b1d */ /* 0x000fec0000010000 */
[----:B------:R-:W-:-:S05]  /*6270*/  @!P0 BRA `(.L_x_744) ;  /* 0x0000014000008947 */ /* 0x000fca0003800000 */
[----:B-123--:R-:W-:Y:S02]  /*6280*/  ISETP.GE.AND P2, PT, R132, c[0x0][0x1d4], PT ;  /* 0x0000750084007a0c */ /* 0x00efe40003f46270 */
[----:B------:R-:W-:Y:S02]  /*6290*/  ISETP.GE.AND P3, PT, R137, c[0x0][0x1d4], PT ;  /* 0x0000750089007a0c */ /* 0x000fe40003f66270 */
[----:B------:R-:W-:Y:S09]  /*62a0*/  ISETP.GE.AND P1, PT, R200, c[0x0][0x1d4], PT ;  /* 0x00007500c8007a0c */ /* 0x000ff20003f26270 */
[----:B------:R-:W1:Y:S01]  /*62b0*/  @!P2 LDS.128 R12, [R194+0x8080] ;  /* 0x00808000c20ca984 */ /* 0x000e620000000c00 */
[C---:B------:R-:W-:Y:S04]  /*62c0*/  @!P2 LEA R4, P0, R132.reuse, R0, 0x1 ;  /* 0x000000008404a211 */ /* 0x040fe800078008ff */
[----:B------:R-:W-:Y:S02]  /*62d0*/  @!P2 LEA.HI.X R5, R132, R2, R133, 0x1, P0 ;  /* 0x000000028405a211 */ /* 0x000fe400000f0c85 */
        /* <DEDUP_REMOVED lines=14> */
.L_x_744:
[----:B-123--:R-:W-:Y:S05]  /*63c0*/  BSYNC B0 ;  /* 0x0000000000007941 */ /* 0x00efea0003800000 */
.L_x_743:
[C---:B------:R-:W-:Y:S02]  /*63d0*/  ISETP.GT.AND P0, PT, R46.reuse, R80, PT ;  /* 0x000000502e00720c */ /* 0x040fe40003f04270 */
[----:B------:R-:W-:Y:S02]  /*63e0*/  IADD3 R46, R46, -0x1, RZ ;  /* 0xffffffff2e2e7810 */ /* 0x000fe40007ffe0ff */
[----:B------:R-:W-:Y:S09]  /*63f0*/  LOP3.LUT P2, RZ, R214, 0x1, RZ, 0xc0, !PT ;  /* 0x00000001d6ff7812 */ /* 0x000ff2000784c0ff */
[----:B------:R-:W-:Y:S01]  /*6400*/  @P0 SHF.R.S32.HI R4, RZ, 0x1f, R46 ;  /* 0x0000001fff040819 */ /* 0x000fe2000001142e */
[----:B------:R-:W-:Y:S02]  /*6410*/  @P0 IMAD R0, R101, R46, RZ ;  /* 0x0000002e65000224 */ /* 0x000fe400078e02ff */
[----:B------:R-:W-:Y:S02]  /*6420*/  @P0 IMAD.MOV.U32 R2, RZ, RZ, R60 ;  /* 0x000000ffff020224 */ /* 0x000fe400078e003c */
        /* <DEDUP_REMOVED lines=17> */
.L_x_726:
[----:B------:R-:W-:Y:S01]  /*6540*/  IMAD.MOV.U32 R0, RZ, RZ, c[0x0][0x2c4] ;  /* 0x0000b100ff007624 */ /* 0x000fe200078e00ff */
[----:B------:R-:W-:Y:S01]  /*6550*/  IADD3 R2, R209, 0x1, -R210 ;  /* 0x00000001d1027810 */ /* 0x000fe20007ffe8d2 */
[----:B-1----:R-:W-:-:S03]  /*6560*/  IMAD.MOV.U32 R4, RZ, RZ, c[0x0][0x32c] ;  /* 0x0000cb00ff047624 */ /* 0x002fc600078e00ff */
[----:B------:R-:W-:Y:S02]  /*6570*/  ISETP.NE.AND P3, PT, R0, 0x1, PT ;  /* 0x000000010000780c */ /* 0x000fe40003f65270 */
[----:B------:R-:W-:Y:S02]  /*6580*/  IADD3 R0, R227, 0x7f, RZ ;  /* 0x0000007fe3007810 */ /* 0x000fe40007ffe0ff */
[----:B------:R-:W-:-:S09]  /*6590*/  ISETP.GE.AND P1, PT, R4, 0x1, PT ;  /* 0x000000010400780c */ /* 0x000fd20003f26270 */
[----:B------:R-:W-:-:S05]  /*65a0*/  @P3 IMAD.HI.U32 R3, R0, c[0x0][0x2c8], RZ ;  /* 0x0000b20000033a27 */ /* 0x000fca00078e00ff */
[----:B------:R-:W-:-:S05]  /*65b0*/  @P3 SHF.R.U32.HI R0, RZ, c[0x0][0x2cc], R3 ;  /* 0x0000b300ff003a19 */ /* 0x000fca0000011603 */
[----:B------:R-:W-:-:S05]  /*65c0*/  IMAD.IADD R0, R2, 0x1, R0 ;  /* 0x0000000102007824 */ /* 0x000fca00078e0200 */
[----:B------:R-:W-:Y:S01]  /*65d0*/  IADD3 R3, R0, c[0x0][0x328], RZ ;  /* 0x0000ca0000037a10 */ /* 0x000fe20007ffe0ff */
[----:B------:R-:W-:Y:S05]  /*65e0*/  @!P1 BRA `(.L_x_746) ;  /* 0x0000011000009947 */ /* 0x000fea0003800000 */
[C---:B------:R-:W-:Y:S01]  /*65f0*/  ISETP.GT.AND P0, PT, R0.reuse, RZ, PT ;  /* 0x000000ff0000720c */ /* 0x040fe20003f04270 */
[----:B------:R-:W-:Y:S01]  /*6600*/  BSSY B0, `(.L_x_747) ;  /* 0x000000d000007945 */ /* 0x000fe20003800000 */
[----:B------:R-:W-:Y:S01]  /*6610*/  IADD3 R2, R0, -0x1, RZ ;  /* 0xffffffff00027810 */ /* 0x000fe20007ffe0ff */
[----:B------:R-:W-:-:S10]  /*6620*/  IMAD.MOV.U32 R4, RZ, RZ, c[0x0][0x32c] ;  /* 0x0000cb00ff047624 */ /* 0x000fd400078e00ff */
[----:B------:R-:W-:Y:S05]  /*6630*/  @P0 BRA `(.L_x_748) ;  /* 0x0000006000000947 */ /* 0x000fea0003800000 */
[----:B------:R-:W-:Y:S01]  /*6640*/  ISETP.NE.AND P0, PT, R4, 0x1, PT ;  /* 0x000000010400780c */ /* 0x000fe20003f05270 */
[----:B------:R-:W-:-:S12]  /*6650*/  IMAD.MOV R0, RZ, RZ, -R0 ;  /* 0x000000ffff007224 */ /* 0x000fd800078e0a00 */
[----:B------:R-:W-:-:S05]  /*6660*/  @P0 IMAD.HI.U32 R2, R0, c[0x0][0x330], RZ ;  /* 0x0000cc0000020a27 */ /* 0x000fca00078e00ff */
[----:B------:R-:W-:-:S04]  /*6670*/  @P0 SHF.R.U32.HI R0, RZ, c[0x0][0x334], R2 ;  /* 0x0000cd00ff000a19 */ /* 0x000fc80000011602 */
[----:B------:R-:W-:Y:S01]  /*6680*/  LOP3.LUT R2, RZ, R0, RZ, 0x33, !PT ;  /* 0x00000000ff027212 */ /* 0x000fe200078e33ff */
[----:B------:R-:W-:Y:S05]  /*6690*/  BRA `(.L_x_749) ;  /* 0x0000003000007947 */ /* 0x000fea0003800000 */
.L_x_748:
[----:B------:R-:W-:-:S13]  /*66a0*/  ISETP.NE.AND P0, PT, R4, 0x1, PT ;  /* 0x000000010400780c */ /* 0x000fda0003f05270 */
[----:B------:R-:W-:-:S05]  /*66b0*/  @P0 IMAD.HI.U32 R0, R2, c[0x0][0x330], RZ ;  /* 0x0000cc0002000a27 */ /* 0x000fca00078e00ff */
[----:B------:R-:W-:Y:S02]  /*66c0*/  @P0 SHF.R.U32.HI R2, RZ, c[0x0][0x334], R0 ;  /* 0x0000cd00ff020a19 */ /* 0x000fe40000011600 */
.L_x_749:
[----:B------:R-:W-:Y:S05]  /*66d0*/  BSYNC B0 ;  /* 0x0000000000007941 */ /* 0x000fea0003800000 */
.L_x_747:
[----:B------:R-:W-:-:S05]  /*66e0*/  IMAD R2, R2, R4, c[0x0][0x32c] ;  /* 0x0000cb0002027624 */ /* 0x000fca00078e0204 */
[----:B------:R-:W-:-:S04]  /*66f0*/  IMNMX R3, R3, R2, PT ;  /* 0x0000000203037217 */ /* 0x000fc80003800200 */
.L_x_746:
[----:B------:R-:W-:Y:S01]  /*6700*/  IADD3 R3, R3, 0x1f, RZ ;  /* 0x0000001f03037810 */ /* 0x000fe20007ffe0ff */
[----:B------:R-:W-:-:S03]  /*6710*/  @P3 IMAD.HI.U32 R2, R227, c[0x0][0x2c8], RZ ;  /* 0x0000b200e3023a27 */ /* 0x000fc600078e00ff */
[----:B------:R-:W-:Y:S01]  /*6720*/  SHF.R.S32.HI R4, RZ, 0x1f, R3 ;  /* 0x0000001fff047819 */ /* 0x000fe20000011403 */
[----:B------:R-:W-:Y:S01]  /*6730*/  IMAD.MOV.U32 R0, RZ, RZ, R227 ;  /* 0x000000ffff007224 */ /* 0x000fe200078e00e3 */
[----:B------:R-:W-:Y:S02]  /*6740*/  @P3 SHF.R.U32.HI R0, RZ, c[0x0][0x2cc], R2 ;  /* 0x0000b300ff003a19 */ /* 0x000fe40000011602 */
        /* <DEDUP_REMOVED lines=16> */
.L_x_752:
[----:B------:R-:W-:-:S04]  /*6850*/  MOV R3, c[0x0][0x32c] ;  /* 0x0000cb0000037a02 */ /* 0x000fc80000000f00 */
[----:B------:R-:W-:-:S13]  /*6860*/  ISETP.NE.AND P0, PT, R3, 0x1, PT ;  /* 0x000000010300780c */ /* 0x000fda0003f05270 */
[----:B------:R-:W-:-:S05]  /*6870*/  @P0 IMAD.HI.U32 R3, R0, c[0x0][0x330], RZ ;  /* 0x0000cc0000030a27 */ /* 0x000fca00078e00ff */
[----:B------:R-:W-:Y:S02]  /*6880*/  @P0 SHF.R.U32.HI R0, RZ, c[0x0][0x334], R3 ;  /* 0x0000cd00ff000a19 */ /* 0x000fe40000011603 */
.L_x_753:
[----:B------:R-:W-:Y:S05]  /*6890*/  BSYNC B0 ;  /* 0x0000000000007941 */ /* 0x000fea0003800000 */
.L_x_751:
[----:B------:R-:W-:-:S05]  /*68a0*/  IMAD R0, R0, c[0x0][0x32c], RZ ;  /* 0x0000cb0000007a24 */ /* 0x000fca00078e02ff */
[----:B------:R-:W-:-:S04]  /*68b0*/  IMNMX R2, R2, R0, !PT ;  /* 0x0000000002027217 */ /* 0x000fc80007800200 */
.L_x_750:
[----:B------:R-:W-:Y:S01]  /*68c0*/  SHF.R.S32.HI R0, RZ, 0x1f, R2 ;  /* 0x0000001fff007819 */ /* 0x000fe20000011402 */
[----:B------:R-:W-:Y:S03]  /*68d0*/  BSSY B0, `(.L_x_754) ;  /* 0x0000025000007945 */ /* 0x000fe60003800000 */
[----:B------:R-:W-:-:S04]  /*68e0*/  LEA.HI R0, R0, R2, RZ, 0x5 ;  /* 0x0000000200007211 */ /* 0x000fc800078f28ff */
[----:B------:R-:W-:-:S04]  /*68f0*/  SHF.R.S32.HI R0, RZ, 0x5, R0 ;  /* 0x00000005ff007819 */ /* 0x000fc80000011400 */
[----:B------:R-:W-:Y:S01]  /*6900*/  IMNMX R5, RZ, R0, !PT ;  /* 0x00000000ff057217 */ /* 0x000fe20007800200 */
[----:B------:R-:W-:-:S03]  /*6910*/  IMAD.MOV.U32 R0, RZ, RZ, RZ ;  /* 0x000000ffff007224 */ /* 0x000fc600078e00ff */
[----:B------:R-:W-:-:S13]  /*6920*/  ISETP.GT.AND P0, PT, R7, R5, PT ;  /* 0x000000050700720c */ /* 0x000fda0003f04270 */
        /* <DEDUP_REMOVED lines=31> */
.L_x_755:
[----:B------:R-:W-:Y:S05]  /*6b20*/  BSYNC B0 ;  /* 0x0000000000007941 */ /* 0x000fea0003800000 */
.L_x_754:
[----:B------:R-:W-:Y:S01]  /*6b30*/  IMAD R208, R244, R0, R5 ;  /* 0x00000000f4d07224 */ /* 0x000fe200078e0205 */
        /* <DEDUP_REMOVED lines=73> */
[----:B------:R-:W-:-:S04]  /*6fd0*/  @P1 IMAD.MOV.U32 R2, RZ, RZ, 0x4 ;  /* 0x00000004ff021424 */ /* 0x000fc800078e00ff */
[----:B------:R-:W-:-:S05]  /*6fe0*/  @P1 IMAD.WIDE R2, R235, R2, c[0x0][0x340] ;  /* 0x0000d000eb021625 */ /* 0x000fca00078e0202 */
[----:B------:R1:W5:Y:S01]  /*6ff0*/  @P1 LDG.E R14, [R2.64] ;  /* 0x00000008020e1981 */ /* 0x000362000c1e1900 */
[----:B------:R-:W-:Y:S02]  /*7000*/  SHF.R.S32.HI R0, RZ, 0x1f, R97 ;  /* 0x0000001fff007819 */ /* 0x000fe40000011461 */
[----:B------:R-:W-:Y:S02]  /*7010*/  ISETP.NE.U32.AND P0, PT, RZ, c[0x0][0x348], PT ;  /* 0x0000d200ff007a0c */ /* 0x000fe40003f05070 */
[----:B------:R-:W-:Y:S01]  /*7020*/  LOP3.LUT R218, R234, 0xffff, RZ, 0xc0, !PT ;  /* 0x0000ffffeada7812 */ /* 0x000fe200078ec0ff */
[----:B------:R-:W-:Y:S01]  /*7030*/  IMAD R0, R0, c[0x0][0x178], RZ ;  /* 0x00005e0000007a24 */ /* 0x000fe200078e02ff */
[----:B------:R-:W-:Y:S02]  /*7040*/  ISETP.NE.AND.EX P0, PT, RZ, c[0x0][0x34c], PT, P0 ;  /* 0x0000d300ff007a0c */ /* 0x000fe40003f05300 */
[----:B------:R-:W-:Y:S01]  /*7050*/  IADD3 R4, R212, R227, RZ ;  /* 0x000000e3d4047210 */ /* 0x000fe20007ffe0ff */
[----:B------:R-:W-:Y:S01]  /*7060*/  IMAD R0, R97, c[0x0][0x17c], R0 ;  /* 0x00005f0061007a24 */ /* 0x000fe200078e0200 */
[----:B------:R-:W-:-:S02]  /*7070*/  SEL R5, R235, RZ, !P0 ;  /* 0x000000ffeb057207 */ /* 0x000fc40004000000 */
[----:B------:R-:W-:Y:S01]  /*7080*/  ISETP.GE.AND P5, PT, R132, c[0x0][0x198], PT ;  /* 0x0000660084007a0c */ /* 0x000fe20003fa6270 */
[----:B------:R-:W-:Y:S01]  /*7090*/  @P3 IMAD.HI.U32 R7, R4, c[0x0][0x2c8], RZ ;  /* 0x0000b20004073a27 */ /* 0x000fe200078e00ff */
[----:B------:R-:W-:Y:S02]  /*70a0*/  ISETP.GE.AND P4, PT, R137, c[0x0][0x198], PT ;  /* 0x0000660089007a0c */ /* 0x000fe40003f86270 */
[----:B------:R-:W-:Y:S02]  /*70b0*/  ISETP.GE.AND P2, PT, R199, c[0x0][0x198], PT ;  /* 0x00006600c7007a0c */ /* 0x000fe40003f46270 */
[----:B------:R-:W-:Y:S02]  /*70c0*/  IADD3 R119, R195, -0x1, RZ ;  /* 0xffffffffc3777810 */ /* 0x000fe40007ffe0ff */
[----:B------:R-:W-:Y:S01]  /*70d0*/  IADD3 R13, R211, R227, RZ ;  /* 0x000000e3d30d7210 */ /* 0x000fe20007ffe0ff */
[----:B-1----:R-:W-:-:S04]  /*70e0*/  IMAD.WIDE.U32 R2, R97, c[0x0][0x178], RZ ;  /* 0x00005e0061027a25 */ /* 0x002fc800078e00ff */
[----:B------:R-:W-:Y:S01]  /*70f0*/  IMAD.IADD R3, R3, 0x1, R0 ;  /* 0x0000000103037824 */ /* 0x000fe200078e0200 */
[----:B------:R-:W-:-:S03]  /*7100*/  SHF.R.S32.HI R0, RZ, 0x1f, R235 ;  /* 0x0000001fff007819 */ /* 0x000fc600000114eb */
[----:B------:R-:W-:Y:S01]  /*7110*/  IMAD.WIDE.U32 R2, R218, c[0x0][0x1b8], R2 ;  /* 0x00006e00da027a25 */ /* 0x000fe200078e0002 */
[----:B------:R-:W-:-:S03]  /*7120*/  SEL R6, R0, RZ, !P0 ;  /* 0x000000ff00067207 */ /* 0x000fc60004000000 */
[----:B------:R-:W-:Y:S01]  /*7130*/  IMAD.MOV.U32 R0, RZ, RZ, R4 ;  /* 0x000000ffff007224 */ /* 0x000fe200078e0004 */
[----:B------:R-:W-:Y:S01]  /*7140*/  @P3 SHF.R.U32.HI R0, RZ, c[0x0][0x2cc], R7 ;  /* 0x0000b300ff003a19 */ /* 0x000fe20000011607 */
[----:B------:R-:W-:Y:S01]  /*7150*/  IMAD R3, R218, c[0x0][0x1bc], R3 ;  /* 0x00006f00da037a24 */ /* 0x000fe200078e0203 */
[----:B------:R-:W-:Y:S01]  /*7160*/  ISETP.GE.AND P3, PT, R200, c[0x0][0x198], PT ;  /* 0x00006600c8007a0c */ /* 0x000fe20003f66270 */
[----:B------:R-:W-:Y:S01]  /*7170*/  IMAD R6, R6, c[0x0][0x1c0], RZ ;  /* 0x0000700006067a24 */ /* 0x000fe200078e02ff */
[----:B------:R-:W-:Y:S01]  /*7180*/  SHF.R.S32.HI R7, RZ, 0x1f, R0 ;  /* 0x0000001fff077819 */ /* 0x000fe20000011400 */
[----:B------:R-:W-:-:S04]  /*7190*/  IMAD.WIDE.U32 R2, R5, c[0x0][0x1c0], R2 ;  /* 0x0000700005027a25 */ /* 0x000fc800078e0002 */
[----:B------:R-:W-:Y:S01]  /*71a0*/  IMAD R6, R5, c[0x0][0x1c4], R6 ;  /* 0x0000710005067a24 */ /* 0x000fe200078e0206 */
[----:B------:R-:W-:-:S03]  /*71b0*/  IADD3 R5, -R0, RZ, RZ ;  /* 0x000000ff00057210 */ /* 0x000fc60007ffe1ff */
[----:B------:R-:W-:Y:S02]  /*71c0*/  IMAD.IADD R3, R3, 0x1, R6 ;  /* 0x0000000103037824 */ /* 0x000fe400078e0206 */
[----:B------:R-:W-:Y:S02]  /*71d0*/  IMAD R4, R5, c[0x0][0x2c4], R4 ;  /* 0x0000b10005047a24 */ /* 0x000fe400078e0204 */
[----:B------:R-:W-:Y:S02]  /*71e0*/  IMAD R5, R7, c[0x0][0x1b0], RZ ;  /* 0x00006c0007057a24 */ /* 0x000fe400078e02ff */
[----:B------:R-:W-:-:S04]  /*71f0*/  IMAD.WIDE.U32 R2, R0, c[0x0][0x1b0], R2 ;  /* 0x00006c0000027a25 */ /* 0x000fc800078e0002 */
[----:B------:R-:W-:Y:S01]  /*7200*/  IMAD R6, R0, c[0x0][0x1b4], R5 ;  /* 0x00006d0000067a24 */ /* 0x000fe200078e0205 */
[----:B------:R-:W-:-:S04]  /*7210*/  SHF.R.S32.HI R5, RZ, 0x1f, R4 ;  /* 0x0000001fff057819 */ /* 0x000fc80000011404 */
[----:B------:R-:W-:Y:S01]  /*7220*/  IADD3 R3, R3, R6, RZ ;  /* 0x0000000603037210 */ /* 0x000fe20007ffe0ff */
[----:B------:R-:W-:-:S04]  /*7230*/  IMAD R0, R5, c[0x0][0x1a8], RZ ;  /* 0x00006a0005007a24 */ /* 0x000fc800078e02ff */
[C---:B------:R-:W-:Y:S02]  /*7240*/  IMAD R0, R4.reuse, c[0x0][0x1ac], R0 ;  /* 0x00006b0004007a24 */ /* 0x040fe400078e0200 */
[----:B------:R-:W-:-:S04]  /*7250*/  IMAD.WIDE.U32 R2, R4, c[0x0][0x1a8], R2 ;  /* 0x00006a0004027a25 */ /* 0x000fc800078e0002 */
[----:B------:R-:W-:Y:S01]  /*7260*/  IMAD.IADD R0, R3, 0x1, R0 ;  /* 0x0000000103007824 */ /* 0x000fe200078e0200 */
[----:B------:R-:W-:-:S04]  /*7270*/  LEA R12, P0, R2, c[0x0][0x160], 0x1 ;  /* 0x00005800020c7a11 */ /* 0x000fc800078008ff */
[----:B------:R-:W-:Y:S01]  /*7280*/  LEA.HI.X R5, R2, c[0x0][0x164], R0, 0x1, P0 ;  /* 0x0000590002057a11 */ /* 0x000fe200000f0c00 */
[----:B------:R-:W-:Y:S01]  /*7290*/  @!P1 IMAD.MOV.U32 R14, RZ, RZ, R235 ;  /* 0x000000ffff0e9224 */ /* 0x000fe200078e00eb */
[----:B------:R-:W-:Y:S05]  /*72a0*/  BRA.DIV ~URZ, `(.L_x_757) ;  /* 0x0001a2427f007947 */ /* 0x000fea000b800000 */
[----:B------:R1:W2:Y:S02]  /*72b0*/  SHFL.IDX PT, R4, R5, RZ, 0x181f ;  /* 0x00181fff05047589 */ /* 0x0002a400000e0000 */
.L_x_977:
[----:B------:R-:W-:Y:S05]  /*72c0*/  BRA.DIV ~URZ, `(.L_x_758) ;  /* 0x0001a2927f007947 */ /* 0x000fea000b800000 */
[----:B------:R3:W4:Y:S02]  /*72d0*/  SHFL.IDX PT, R0, R12, RZ, 0x181f ;  /* 0x00181fff0c007589 */ /* 0x00072400000e0000 */
.L_x_978:
[----:B------:R-:W-:Y:S01]  /*72e0*/  IMAD R60, R210, c[0x0][0x2c4], RZ ;  /* 0x0000b100d23c7a24 */ /* 0x000fe200078e02ff */
[----:B------:R-:W-:Y:S01]  /*72f0*/  LOP3.LUT R214, R214, 0xfffffffd, RZ, 0xc0, !PT ;  /* 0xfffffffdd6d67812 */ /* 0x000fe200078ec0ff */
[----:B------:R-:W-:Y:S03]  /*7300*/  BSSY B0, `(.L_x_759) ;  /* 0x0000013000007945 */ /* 0x000fe60003800000 */
[----:B------:R-:W-:-:S13]  /*7310*/  ISETP.GE.AND P0, PT, R13, R60, PT ;  /* 0x0000003c0d00720c */ /* 0x000fda0003f06270 */
[----:B------:R-:W-:Y:S01]  /*7320*/  @P0 LOP3.LUT R214, R214, 0x2, RZ, 0xfc, !PT ;  /* 0x00000002d6d60812 */ /* 0x000fe200078efcff */
[----:B------:R-:W-:Y:S05]  /*7330*/  @P0 BRA `(.L_x_760) ;  /* 0x000000f000000947 */ /* 0x000fea0003800000 */
[----:B----4-:R-:W-:-:S04]  /*7340*/  LEA R10, P0, R132, R0, 0x1 ;  /* 0x00000000840a7211 */ /* 0x010fc800078008ff */
[----:B--2---:R-:W-:Y:S02]  /*7350*/  LEA.HI.X R11, R132, R4, R133, 0x1, P0 ;  /* 0x00000004840b7211 */ /* 0x004fe400000f0c85 */
[----:B------:R-:W-:-:S03]  /*7360*/  LEA R8, P0, R201, R0, 0x1 ;  /* 0x00000000c9087211 */ /* 0x000fc600078008ff */
[----:B------:R-:W-:Y:S01]  /*7370*/  @!PT LDS RZ, [RZ] ;  /* 0x00000000fffff984 */ /* 0x000fe20000000800 */
[----:B------:R-:W-:Y:S01]  /*7380*/  @!PT LDS RZ, [RZ] ;  /* 0x00000000fffff984 */ /* 0x000fe20000000800 */
        /* <DEDUP_REMOVED lines=10> */
.L_x_760:
[----:B------:R-:W-:Y:S05]  /*7430*/  BSYNC B0 ;  /* 0x0000000000007941 */ /* 0x000fea0003800000 */
.L_x_759:
[----:B------:R-:W-:Y:S05]  /*7440*/  BRA.DIV ~URZ, `(.L_x_761) ;  /* 0x0001a1727f007947 */ /* 0x000fea000b800000 */
[----:B--2---:R2:W1:Y:S04]  /*7450*/  SHFL.IDX PT, R4, R5, 0x1, 0x181f ;  /* 0x00381f0005047f89 */ /* 0x00446800000e0000 */
[----:B----4-:R2:W4:Y:S02]  /*7460*/  SHFL.IDX PT, R0, R12, 0x1, 0x181f ;  /* 0x00381f000c007f89 */ /* 0x01052400000e0000 */
.L_x_979:
[----:B------:R-:W-:Y:S01]  /*7470*/  IADD3 R2, R13, 0x20, RZ ;  /* 0x000000200d027810 */ /* 0x000fe20007ffe0ff */
[----:B------:R-:W-:Y:S01]  /*7480*/  BSSY B0, `(.L_x_762) ;  /* 0x0000014000007945 */ /* 0x000fe20003800000 */
[----:B------:R-:W-:Y:S02]  /*7490*/  LOP3.LUT R214, R214, 0xfffffffb, RZ, 0xc0, !PT ;  /* 0xfffffffbd6d67812 */ /* 0x000fe400078ec0ff */
[----:B------:R-:W-:-:S13]  /*74a0*/  ISETP.GE.AND P0, PT, R2, R60, PT ;  /* 0x0000003c0200720c */ /* 0x000fda0003f06270 */
[----:B------:R-:W-:Y:S01]  /*74b0*/  @P0 LOP3.LUT R214, R214, 0x4, RZ, 0xfc, !PT ;  /* 0x00000004d6d60812 */ /* 0x000fe200078efcff */
[----:B------:R-:W-:Y:S05]  /*74c0*/  @P0 BRA `(.L_x_763) ;  /* 0x000000f000000947 */ /* 0x000fea0003800000 */
[----:B----4-:R-:W-:-:S04]  /*74d0*/  LEA R10, P0, R132, R0, 0x1 ;  /* 0x00000000840a7211 */ /* 0x010fc800078008ff */
[----:B-1----:R-:W-:Y:S02]  /*74e0*/  LEA.HI.X R11, R132, R4, R133, 0x1, P0 ;  /* 0x00000004840b7211 */ /* 0x002fe400000f0c85 */
        /* <DEDUP_REMOVED lines=13> */
.L_x_763:
[----:B------:R-:W-:Y:S05]  /*75c0*/  BSYNC B0 ;  /* 0x0000000000007941 */ /* 0x000fea0003800000 */
.L_x_762:
[----:B------:R-:W-:Y:S05]  /*75d0*/  BRA.DIV ~URZ, `(.L_x_764) ;  /* 0x0001a0a27f007947 */ /* 0x000fea000b800000 */
[----:B-1----:R1:W2:Y:S02]  /*75e0*/  SHFL.IDX PT, R4, R5, 0x2, 0x181f ;  /* 0x00581f0005047f89 */ /* 0x0022a400000e0000 */
.L_x_980:
[----:B------:R-:W-:Y:S05]  /*75f0*/  BRA.DIV ~URZ, `(.L_x_765) ;  /* 0x0001a0f27f007947 */ /* 0x000fea000b800000 */
[----:B----4-:R4:W1:Y:S02]  /*7600*/  SHFL.IDX PT, R0, R12, 0x2, 0x181f ;  /* 0x00581f000c007f89 */ /* 0x01086400000e0000 */
.L_x_981:
[----:B------:R-:W-:Y:S01]  /*7610*/  IADD3 R2, R13, 0x40, RZ ;  /* 0x000000400d027810 */ /* 0x000fe20007ffe0ff */
[----:B------:R-:W-:Y:S01]  /*7620*/  BSSY B0, `(.L_x_766) ;  /* 0x0000014000007945 */ /* 0x000fe20003800000 */
[----:B------:R-:W-:Y:S02]  /*7630*/  LOP3.LUT R214, R214, 0xfffffff7, RZ, 0xc0, !PT ;  /* 0xfffffff7d6d67812 */ /* 0x000fe400078ec0ff */
[----:B------:R-:W-:-:S13]  /*7640*/  ISETP.GE.AND P0, PT, R2, R60, PT ;  /* 0x0000003c0200720c */ /* 0x000fda0003f06270 */
[----:B------:R-:W-:Y:S01]  /*7650*/  @P0 LOP3.LUT R214, R214, 0x8, RZ, 0xfc, !PT ;  /* 0x00000008d6d60812 */ /* 0x000fe200078efcff */
[----:B------:R-:W-:Y:S05]  /*7660*/  @P0 BRA `(.L_x_767) ;  /* 0x000000f000000947 */ /* 0x000fea0003800000 */
[----:B-1----:R-:W-:-:S04]  /*7670*/  LEA R10, P0, R132, R0, 0x1 ;  /* 0x00000000840a7211 */ /* 0x002fc800078008ff */
        /* <DEDUP_REMOVED lines=14> */
.L_x_767:
[----:B------:R-:W-:Y:S05]  /*7760*/  BSYNC B0 ;  /* 0x0000000000007941 */ /* 0x000fea0003800000 */
.L_x_766:
[----:B------:R-:W-:Y:S05]  /*7770*/  BRA.DIV ~URZ, `(.L_x_768) ;  /* 0x00019fd27f007947 */ /* 0x000fea000b800000 */
[----:B--2---:R2:W3:Y:S04]  /*7780*/  SHFL.IDX PT, R4, R5, 0x3, 0x181f ;  /* 0x00781f0005047f89 */ /* 0x0044e800000e0000 */
[----:B-1----:R2:W1:Y:S02]  /*7790*/  SHFL.IDX PT, R0, R12, 0x3, 0x181f ;  /* 0x00781f000c007f89 */ /* 0x00246400000e0000 */
.L_x_982:
[----:B------:R-:W-:Y:S01]  /*77a0*/  IADD3 R2, R13, 0x60, RZ ;  /* 0x000000600d027810 */ /* 0x000fe20007ffe0ff */
[----:B-----5:R-:W-:-:S03]  /*77b0*/  IMAD.WIDE.U32 R222, R14, c[0x0][0x2b0], RZ ;  /* 0x0000ac000ede7a25 */ /* 0x020fc600078e00ff */
[----:B------:R-:W-:-:S13]  /*77c0*/  ISETP.GE.AND P6, PT, R2, R60, PT ;  /* 0x0000003c0200720c */ /* 0x000fda0003fc6270 */
        /* <DEDUP_REMOVED lines=10> */
[----:B------:R-:W-:-:S05]  /*7870*/  @!P6 LEA.HI.X R7, R200, R4, R207, 0x1, P0 ;  /* 0x00000004c807e211 */ /* 0x000fca00000f0ccf */
[----:B------:R3:W-:Y:S01]  /*7880*/  @!P6 LDGSTS.E.BYPASS.LTC128B.128 [R219+0x1b080], [R6.64], !P3 ;  /* 0x1b08000006dbefae */ /* 0x0007e2000d901d48 */
[C---:B-1----:R-:W-:Y:S02]  /*7890*/  @!P6 LEA R2, P0, R199.reuse, R0, 0x1 ;  /* 0x00000000c702e211 */ /* 0x042fe400078008ff */
[----:B------:R-:W-:Y:S02]  /*78a0*/  SHF.R.S32.HI R0, RZ, 0x1f, R14 ;  /* 0x0000001fff007819 */ /* 0x000fe4000001140e */
[----:B------:R-:W-:-:S03]  /*78b0*/  @!P6 LEA.HI.X R3, R199, R4, R206, 0x1, P0 ;  /* 0x00000004c703e211 */ /* 0x000fc600000f0cce */
[----:B------:R-:W-:Y:S02]  /*78c0*/  IMAD R0, R0, c[0x0][0x2b0], RZ ;  /* 0x0000ac0000007a24 */ /* 0x000fe400078e02ff */
[----:B------:R3:W-:Y:S02]  /*78d0*/  @!P6 LDGSTS.E.BYPASS.LTC128B.128 [R219+0x1f080], [R2.64], !P2 ;  /* 0x1f08000002dbefae */ /* 0x0007e4000d101d48 */
[----:B------:R-:W-:Y:S02]  /*78e0*/  IMAD R0, R14, c[0x0][0x2b4], R0 ;  /* 0x0000ad000e007a24 */ /* 0x000fe400078e0200 */
[----:B------:R-:W0:Y:S01]  /*78f0*/  LDGDEPBAR ;  /* 0x00000000000079af */ /* 0x000e220000000000 */
[----:B------:R-:W-:Y:S01]  /*7900*/  WARPSYNC 0xffffffff ;  /* 0xffffffff00007948 */ /* 0x000fe20003800000 */
[----:B------:R-:W-:Y:S02]  /*7910*/  IMAD.IADD R225, R223, 0x1, R0 ;  /* 0x00000001dfe17824 */ /* 0x000fe400078e0200 */
[----:B------:R-:W-:Y:S01]  /*7920*/  IMAD.MOV.U32 R120, RZ, RZ, c[0x0][0x2b8] ;  /* 0x0000ae00ff787624 */ /* 0x000fe200078e00ff */
[----:B------:R-:W-:Y:S01]  /*7930*/  BAR.SYNC.DEFER_BLOCKING 0x0 ;  /* 0x0000000000007b1d */ /* 0x000fe20000010000 */
[----:B------:R-:W-:Y:S01]  /*7940*/  IMAD.SHL.U32 R107, R119, 0x20, RZ ;  /* 0x00000020776b7824 */ /* 0x000fe200078e00ff */
[----:B------:R-:W-:Y:S01]  /*7950*/  LOP3.LUT R214, R214, 0xfffffffe, RZ, 0xc0, !PT ;  /* 0xfffffffed6d67812 */ /* 0x000fe200078ec0ff */
[----:B------:R-:W-:Y:S01]  /*7960*/  IMAD.MOV.U32 R197, RZ, RZ, RZ ;  /* 0x000000ffffc57224 */ /* 0x000fe200078e00ff */
[----:B------:R-:W-:Y:S01]  /*7970*/  ISETP.NE.AND P1, PT, R120, 0x1, PT ;  /* 0x000000017800780c */ /* 0x000fe20003f25270 */
[----:B---3--:R-:W-:-:S05]  /*7980*/  IMAD.IADD R2, R212, 0x1, R107 ;  /* 0x00000001d4027824 */ /* 0x008fca00078e026b */
[C---:B------:R-:W-:Y:S01]  /*7990*/  ISETP.GE.AND P0, PT, R2.reuse, R209, PT ;  /* 0x000000d10200720c */ /* 0x040fe20003f06270 */
[----:B------:R-:W-:-:S03]  /*79a0*/  IMAD.IADD R2, R2, 0x1, R226 ;  /* 0x0000000102027824 */ /* 0x000fc600078e02e2 */
[----:B------:R-:W-:Y:S01]  /*79b0*/  ISETP.GT.OR P0, PT, R212, 0x1f, P0 ;  /* 0x0000001fd400780c */ /* 0x000fe20000704670 */
[----:B------:R-:W-:Y:S02]  /*79c0*/  IMAD.MOV.U32 R0, RZ, RZ, R2 ;  /* 0x000000ffff007224 */ /* 0x000fe400078e0002 */
[----:B------:R-:W-:Y:S01]  /*79d0*/  @P1 IMAD.HI.U32 R3, R2, c[0x0][0x2bc], RZ ;  /* 0x0000af0002031a27 */ /* 0x000fe200078e00ff */
[----:B------:R-:W-:-:S04]  /*79e0*/  @P1 LOP3.LUT R214, R214, 0x1, RZ, 0xfc, !PT ;  /* 0x00000001d6d61812 */ /* 0x000fc800078efcff */
[----:B------:R-:W-:-:S05]  /*79f0*/  @P1 SHF.R.U32.HI R0, RZ, c[0x0][0x2c0], R3 ;  /* 0x0000b000ff001a19 */ /* 0x000fca0000011603 */
[----:B------:R-:W-:-:S04]  /*7a00*/  @!P0 IADD3 R3, P1, R0, R222, RZ ;  /* 0x000000de00038210 */ /* 0x000fc80007f3e0ff */
[----:B--2---:R-:W-:Y:S02]  /*7a10*/  @!P0 LEA.HI.X.SX32 R5, R0, R225, 0x1, P1 ;  /* 0x000000e100058211 */ /* 0x004fe400008f0eff */
[----:B------:R-:W-:-:S04]  /*7a20*/  @!P0 LEA R4, P1, R3, c[0x0][0x2a0], 0x2 ;  /* 0x0000a80003048a11 */ /* 0x000fc800078210ff */
[----:B------:R-:W-:-:S05]  /*7a30*/  @!P0 LEA.HI.X R5, R3, c[0x0][0x2a4], R5, 0x2, P1 ;  /* 0x0000a90003058a11 */ /* 0x000fca00008f1405 */
[----:B------:R-:W2:Y:S01]  /*7a40*/  @!P0 LDG.E R197, [R4.64] ;  /* 0x0000000804c58981 */ /* 0x000ea2000c1e1900 */
[----:B------:R-:W-:Y:S01]  /*7a50*/  IMAD.MOV R0, RZ, RZ, -R0 ;  /* 0x000000ffff007224 */ /* 0x000fe200078e0a00 */
[----:B------:R-:W-:Y:S01]  /*7a60*/  ISETP.GT.AND P5, PT, R212, 0x1f, PT ;  /* 0x0000001fd400780c */ /* 0x000fe20003fa4270 */
[----:B------:R-:W-:-:S04]  /*7a70*/  IMAD.WIDE.U32 R220, R218, c[0x0][0x1e8], RZ ;  /* 0x00007a00dadc7a25 */ /* 0x000fc800078e00ff */
[----:B------:R-:W-:Y:S02]  /*7a80*/  IMAD R198, R0, c[0x0][0x2b8], R2 ;  /* 0x0000ae0000c67a24 */ /* 0x000fe400078e0202 */
[----:B------:R-:W-:Y:S02]  /*7a90*/  IMAD R224, R218, c[0x0][0x1ec], R221 ;  /* 0x00007b00dae07a24 */ /* 0x000fe400078e02dd */
[----:B------:R-:W-:Y:S01]  /*7aa0*/  IMAD.WIDE.U32 R2, R198, c[0x0][0x1e0], RZ ;  /* 0x00007800c6027a25 */ /* 0x000fe200078e00ff */
[----:B------:R-:W-:-:S03]  /*7ab0*/  SHF.R.S32.HI R117, RZ, 0x1f, R198 ;  /* 0x0000001fff757819 */ /* 0x000fc600000114c6 */
[----:B------:R-:W-:Y:S02]  /*7ac0*/  IMAD.IADD R116, R209, 0x1, -R107 ;  /* 0x00000001d1747824 */ /* 0x000fe400078e0a6b */
        /* <DEDUP_REMOVED lines=17> */
[----:B------:R-:W-:-:S04]  /*7be0*/  @P0 LEA R8, P1, R201, R0, 0x1 ;  /* 0x00000000c9080211 */ /* 0x000fc800078208ff */
[----:B------:R-:W-:Y:S02]  /*7bf0*/  @P0 LEA.HI.X R9, R201, R2, R205, 0x1, P1 ;  /* 0x00000002c9090211 */ /* 0x000fe400008f0ccd */
[----:B------:R-:W-:-:S04]  /*7c00*/  @P0 LEA R6, P1, R200, R0, 0x1 ;  /* 0x00000000c8060211 */ /* 0x000fc800078208ff */
[----:B------:R-:W-:Y:S02]  /*7c10*/  @P0 LEA.HI.X R7, R200, R2, R207, 0x1, P1 ;  /* 0x00000002c8070211 */ /* 0x000fe400008f0ccf */
[----:B------:R-:W-:-:S13]  /*7c20*/  @P0 ISETP.GE.AND P1, PT, R132, c[0x0][0x1d4], PT ;  /* 0x0000750084000a0c */ /* 0x000fda0003f26270 */
[----:B------:R-:W-:Y:S01]  /*7c30*/  @!PT LDS RZ, [RZ] ;  /* 0x00000000fffff984 */ /* 0x000fe20000000800 */
[----:B------:R1:W-:Y:S02]  /*7c40*/  @P0 LDGSTS.E.BYPASS.LTC128B.128 [R194+0xc080], [R4.64], !P1 ;  /* 0x0c08000004c20fae */ /* 0x0003e4000c901d48 */
[----:B-1----:R-:W-:-:S04]  /*7c50*/  @P0 LEA R4, P1, R199, R0, 0x1 ;  /* 0x00000000c7040211 */ /* 0x002fc800078208ff */
[----:B------:R-:W-:Y:S02]  /*7c60*/  @P0 LEA.HI.X R5, R199, R2, R206, 0x1, P1 ;  /* 0x00000002c7050211 */ /* 0x000fe400008f0cce */
[----:B------:R-:W-:-:S13]  /*7c70*/  @P0 ISETP.GE.AND P1, PT, R137, c[0x0][0x1d4], PT ;  /* 0x0000750089000a0c */ /* 0x000fda0003f26270 */
[----:B------:R1:W-:Y:S01]  /*7c80*/  @P0 LDGSTS.E.BYPASS.LTC128B.128 [R194+0xd080], [R8.64], !P1 ;  /* 0x0d08000008c20fae */ /* 0x0003e2000c901d48 */
[----:B------:R-:W-:-:S13]  /*7c90*/  @P0 ISETP.GE.AND P1, PT, R200, c[0x0][0x1d4], PT ;  /* 0x00007500c8000a0c */ /* 0x000fda0003f26270 */
[----:B------:R1:W-:Y:S01]  /*7ca0*/  @P0 LDGSTS.E.BYPASS.LTC128B.128 [R194+0xe080], [R6.64], !P1 ;  /* 0x0e08000006c20fae */ /* 0x0003e2000c901d48 */
[----:B------:R-:W-:-:S13]  /*7cb0*/  @P0 ISETP.GE.AND P1, PT, R199, c[0x0][0x1d4], PT ;  /* 0x00007500c7000a0c */ /* 0x000fda0003f26270 */
[----:B------:R1:W-:Y:S01]  /*7cc0*/  @P0 LDGSTS.E.BYPASS.LTC128B.128 [R194+0xf080], [R4.64], !P1 ;  /* 0x0f08000004c20fae */ /* 0x0003e2000c901d48 */
[----:B------:R-:W-:-:S03]  /*7cd0*/  ISETP.LT.AND P0, PT, RZ, c[0x0][0x27c], PT ;  /* 0x00009f00ff007a0c */ /* 0x000fc60003f01270 */
[----:B------:R-:W0:Y:S10]  /*7ce0*/  LDGDEPBAR ;  /* 0x00000000000079af */ /* 0x000e340000000000 */
[----:B------:R-:W-:Y:S05]  /*7cf0*/  @P0 BRA `(.L_x_769) ;  /* 0x0000002000000947 */ /* 0x000fea0003800000 */
[----:B------:R-:W-:-:S04]  /*7d00*/  DEPBAR.LE SB0, 0x1 ;  /* 0x000080400000791a */ /* 0x000fc80000000000 */
[----:B------:R-:W-:Y:S05]  /*7d10*/  BRA `(.L_x_770) ;  /* 0x0000956000007947 */ /* 0x000fea0003800000 */
.L_x_769:
[----:B------:R-:W-:Y:S01]  /*7d20*/  ULDC.U8 UR4, c[0x0][0x298] ;  /* 0x0000a60000047ab9 */ /* 0x000fe20000000000 */
[----:B------:R-:W-:Y:S01]  /*7d30*/  SHF.R.S32.HI R0, RZ, 0x1f, R96 ;  /* 0x0000001fff007819 */ /* 0x000fe20000011460 */
[----:B-1----:R-:W-:Y:S01]  /*7d40*/  IMAD.WIDE.U32 R4, R96, c[0x0][0x280], RZ ;  /* 0x0000a00060047a25 */ /* 0x002fe200078e00ff */
[----:B------:R-:W-:Y:S01]  /*7d50*/  ISETP.NE.AND P0, PT, RZ, UR4, PT ;  /* 0x00000004ff007c0c */ /* 0x000fe2000bf05270 */
[----:B------:R-:W-:Y:S02]  /*7d60*/  BSSY B2, `(.L_x_770) ;  /* 0x0000951000027945 */ /* 0x000fe40003800000 */
[C---:B------:R-:W-:Y:S02]  /*7d70*/  IMAD R2, R0.reuse, c[0x0][0x280], RZ ;  /* 0x0000a00000027a24 */ /* 0x040fe400078e02ff */
[----:B------:R-:W-:Y:S02]  /*7d80*/  IMAD R0, R0, c[0x0][0x290], RZ ;  /* 0x0000a40000007a24 */ /* 0x000fe400078e02ff */
[----:B------:R-:W-:-:S02]  /*7d90*/  IMAD R6, R96, c[0x0][0x284], R2 ;  /* 0x0000a10060067a24 */ /* 0x000fc400078e0202 */
[----:B------:R-:W-:Y:S01]  /*7da0*/  IMAD R7, R96, c[0x0][0x294], R0 ;  /* 0x0000a50060077a24 */ /* 0x000fe200078e0200 */
[----:B------:R-:W-:Y:S01]  /*7db0*/  LEA R0, R228, R13, 0x5 ;  /* 0x0000000de4007211 */ /* 0x000fe200078e28ff */
[----:B------:R-:W-:Y:S01]  /*7dc0*/  IMAD.WIDE.U32 R2, R96, c[0x0][0x290], RZ ;  /* 0x0000a40060027a25 */ /* 0x000fe200078e00ff */
[----:B------:R-:W-:-:S04]  /*7dd0*/  IADD3 R6, R6, R5, RZ ;  /* 0x0000000506067210 */ /* 0x000fc80007ffe0ff */
[----:B------:R-:W-:Y:S01]  /*7de0*/  IADD3 R7, R7, R3, RZ ;  /* 0x0000000307077210 */ /* 0x000fe20007ffe0ff */
[----:B------:R-:W-:Y:S05]  /*7df0*/  @!P0 BRA `(.L_x_771) ;  /* 0x000049b000008947 */ /* 0x000fea0003800000 */
[----:B------:R1:W5:Y:S01]  /*7e00*/  LDL R105, [R1+0x8] ;  /* 0x0000080001697983 */ /* 0x0003620000100800 */
[----:B------:R-:W-:-:S03]  /*7e10*/  IMAD.MOV.U32 R8, RZ, RZ, c[0x0][0x2c4] ;  /* 0x0000b100ff087624 */ /* 0x000fc600078e00ff */
[----:B------:R1:W5:Y:S02]  /*7e20*/  LDL R102, [R1+0x4] ;  /* 0x0000040001667983 */ /* 0x0003640000100800 */
[----:B------:R-:W-:Y:S02]  /*7e30*/  ISETP.NE.AND P2, PT, R8, 0x1, PT ;  /* 0x000000010800780c */ /* 0x000fe40003f45270 */
[----:B------:R1:W5:Y:S11]  /*7e40*/  LDL R101, [R1] ;  /* 0x0000000001657983 */ /* 0x0003760000100800 */
[----:B------:R-:W-:-:S05]  /*7e50*/  @P2 IMAD.HI.U32 R3, R0, c[0x0][0x2c8], RZ ;  /* 0x0000b20000032a27 */ /* 0x000fca00078e00ff */
[----:B------:R-:W-:-:S04]  /*7e60*/  @P2 SHF.R.U32.HI R0, RZ, c[0x0][0x2cc], R3 ;  /* 0x0000b300ff002a19 */ /* 0x000fc80000011603 */
[----:B------:R-:W-:Y:S02]  /*7e70*/  SHF.R.S32.HI R3, RZ, 0x1f, R0 ;  /* 0x0000001fff037819 */ /* 0x000fe40000011400 */
[----:B------:R-:W-:-:S03]  /*7e80*/  MOV R5, R6 ;  /* 0x0000000600057202 */ /* 0x000fc60000000f00 */
[----:B------:R-:W-:Y:S02]  /*7e90*/  IMAD R8, R3, c[0x0][0x280], RZ ;  /* 0x0000a00003087a24 */ /* 0x000fe400078e02ff */
[----:B------:R-:W-:-:S04]  /*7ea0*/  IMAD.WIDE.U32 R4, R0, c[0x0][0x280], R4 ;  /* 0x0000a00000047a25 */ /* 0x000fc800078e0004 */
[----:B------:R-:W-:Y:S01]  /*7eb0*/  IMAD R6, R0, c[0x0][0x284], R8 ;  /* 0x0000a10000067a24 */ /* 0x000fe200078e0208 */
[----:B------:R-:W-:-:S03]  /*7ec0*/  LEA R36, P0, R4, c[0x0][0x270], 0x1 ;  /* 0x00009c0004247a11 */ /* 0x000fc600078008ff */
[----:B------:R-:W-:-:S05]  /*7ed0*/  IMAD.IADD R6, R5, 0x1, R6 ;  /* 0x0000000105067824 */ /* 0x000fca00078e0206 */
[----:B------:R-:W-:Y:S01]  /*7ee0*/  LEA.HI.X R31, R4, c[0x0][0x274], R6, 0x1, P0 ;  /* 0x00009d00041f7a11 */ /* 0x000fe200000f0c06 */
[----:B------:R-:W-:Y:S01]  /*7ef0*/  IMAD R4, R3, c[0x0][0x290], RZ ;  /* 0x0000a40003047a24 */ /* 0x000fe200078e02ff */
[----:B------:R-:W-:Y:S02]  /*7f00*/  MOV R3, R7 ;  /* 0x0000000700037202 */ /* 0x000fe40000000f00 */
[----:B------:R-:W-:-:S03]  /*7f10*/  LOP3.LUT P1, RZ, R214, 0x2, RZ, 0xc0, !PT ;  /* 0x00000002d6ff7812 */ /* 0x000fc6000782c0ff */
[----:B------:R-:W-:-:S04]  /*7f20*/  IMAD.WIDE.U32 R2, R0, c[0x0][0x290], R2 ;  /* 0x0000a40000027a25 */ /* 0x000fc800078e0002 */
[----:B------:R-:W-:Y:S01]  /*7f30*/  IMAD R0, R0, c[0x0][0x294], R4 ;  /* 0x0000a50000007a24 */ /* 0x000fe200078e0204 */
[----:B------:R-:W-:-:S03]  /*7f40*/  LEA R30, P0, R2, c[0x0][0x288], 0x1 ;  /* 0x0000a200021e7a11 */ /* 0x000fc600078008ff */
[----:B------:R-:W-:-:S05]  /*7f50*/  IMAD.IADD R0, R3, 0x1, R0 ;  /* 0x0000000103007824 */ /* 0x000fca00078e0200 */
[----:B------:R-:W-:Y:S01]  /*7f60*/  LEA.HI.X R21, R2, c[0x0][0x28c], R0, 0x1, P0 ;  /* 0x0000a30002157a11 */ /* 0x000fe200000f0c00 */
[----:B------:R1:W2:Y:S01]  /*7f70*/  SHFL.IDX PT, R3, R36, RZ, 0x181f ;  /* 0x00181fff24037589 */ /* 0x0002a200000e0000 */
[----:B------:R-:W-:Y:S03]  /*7f80*/  BSSY B0, `(.L_x_772) ;  /* 0x000003a000007945 */ /* 0x000fe60003800000 */
[----:B------:R1:W3:Y:S01]  /*7f90*/  SHFL.IDX PT, R0, R30, RZ, 0x181f ;  /* 0x00181fff1e007589 */ /* 0x0002e200000e0000 */
[----:B------:R-:W-:-:S03]  /*7fa0*/  CS2R R54, SRZ ;  /* 0x0000000000367805 */ /* 0x000fc6000001ff00 */
[----:B------:R1:W4:Y:S01]  /*7fb0*/  SHFL.IDX PT, R4, R31, RZ, 0x181f ;  /* 0x00181fff1f047589 */ /* 0x00032200000e0000 */
[----:B------:R-:W-:-:S03]  /*7fc0*/  CS2R R38, SRZ ;  /* 0x0000000000267805 */ /* 0x000fc6000001ff00 */
[----:B------:R1:W1:Y:S01]  /*7fd0*/  SHFL.IDX PT, R2, R21, RZ, 0x181f ;  /* 0x00181fff15027589 */ /* 0x00026200000e0000 */
[----:B------:R-:W-:Y:S01]  /*7fe0*/  CS2R R32, SRZ ;  /* 0x0000000000207805 */ /* 0x000fe2000001ff00 */
[----:B------:R-:W-:Y:S01]  /*7ff0*/  CS2R R26, SRZ ;  /* 0x00000000001a7805 */ /* 0x000fe2000001ff00 */
[----:B------:R-:W-:Y:S01]  /*8000*/  CS2R R22, SRZ ;  /* 0x0000000000167805 */ /* 0x000fe2000001ff00 */
[----:B------:R-:W-:Y:S01]  /*8010*/  CS2R R40, SRZ ;  /* 0x0000000000287805 */ /* 0x000fe2000001ff00 */
[----:B------:R-:W-:Y:S01]  /*8020*/  CS2R R34, SRZ ;  /* 0x0000000000227805 */ /* 0x000fe2000001ff00 */
[----:B------:R-:W-:Y:S01]  /*8030*/  CS2R R28, SRZ ;  /* 0x00000000001c7805 */ /* 0x000fe2000001ff00 */
[----:B------:R-:W-:Y:S01]  /*8040*/  CS2R R24, SRZ ;  /* 0x0000000000187805 */ /* 0x000fe2000001ff00 */
[----:B------:R-:W-:Y:S05]  /*8050*/  @P1 BRA `(.L_x_773) ;  /* 0x000002c000001947 */ /* 0x000fea0003800000 */
[----:B------:R-:W-:Y:S01]  /*8060*/  ISETP.GE.AND P3, PT, R138, c[0x0][0x27c], PT ;  /* 0x00009f008a007a0c */ /* 0x000fe20003f66270 */
[----:B------:R-:W-:Y:S01]  /*8070*/  CS2R R22, SRZ ;  /* 0x0000000000167805 */ /* 0x000fe2000001ff00 */
[----:B------:R-:W-:Y:S01]  /*8080*/  ISETP.GE.AND P2, PT, R158, c[0x0][0x27c], PT ;  /* 0x00009f009e007a0c */ /* 0x000fe20003f46270 */
[----:B------:R-:W-:Y:S01]  /*8090*/  CS2R R24, SRZ ;  /* 0x0000000000187805 */ /* 0x000fe2000001ff00 */
[----:B------:R-:W-:-:S09]  /*80a0*/  ISETP.GE.AND P1, PT, R156, c[0x0][0x27c], PT ;  /* 0x00009f009c007a0c */ /* 0x000fd20003f26270 */
[C---:B------:R-:W-:Y:S01]  /*80b0*/  @!P3 IMAD.SHL.U32 R6, R138.reuse, 0x2, RZ ;  /* 0x000000028a06b824 */ /* 0x040fe200078e00ff */
[----:B------:R-:W-:-:S04]  /*80c0*/  @!P3 SHF.L.U64.HI R5, R138, 0x1, R139 ;  /* 0x000000018a05b819 */ /* 0x000fc8000001028b */
[----:B--2---:R-:W-:-:S05]  /*80d0*/  @!P3 IADD3 R18, P0, R3, R6, RZ ;  /* 0x000000060312b210 */ /* 0x004fca0007f1e0ff */
[----:B----4-:R-:W-:Y:S01]  /*80e0*/  @!P3 IMAD.X R19, R4, 0x1, R5, P0 ;  /* 0x000000010413b824 */ /* 0x010fe200000e0605 */
[----:B---3--:R-:W-:Y:S02]  /*80f0*/  @!P3 IADD3 R16, P0, R0, R6, RZ ;  /* 0x000000060010b210 */ /* 0x008fe40007f1e0ff */
[----:B-----5:R-:W-:Y:S01]  /*8100*/  @!P2 SHF.L.U64.HI R6, R158, 0x1, R105 ;  /* 0x000000019e06a819 */ /* 0x020fe20000010269 */
[----:B------:R-:W-:Y:S01]  /*8110*/  CS2R R26, SRZ ;  /* 0x00000000001a7805 */ /* 0x000fe2000001ff00 */
[----:B------:R-:W-:Y:S01]  /*8120*/  CS2R R28, SRZ ;  /* 0x00000000001c7805 */ /* 0x000fe2000001ff00 */
[----:B-1----:R-:W-:Y:S01]  /*8130*/  @!P3 IMAD.X R17, R2, 0x1, R5, P0 ;  /* 0x000000010211b824 */ /* 0x002fe200000e0605 */
[----:B------:R-:W-:Y:S01]  /*8140*/  CS2R R32, SRZ ;  /* 0x0000000000207805 */ /* 0x000fe2000001ff00 */
[----:B------:R-:W-:Y:S01]  /*8150*/  @!P2 IMAD.SHL.U32 R5, R158, 0x2, RZ ;  /* 0x000000029e05a824 */ /* 0x000fe200078e00ff */
[----:B------:R-:W-:Y:S01]  /*8160*/  CS2R R34, SRZ ;  /* 0x0000000000227805 */ /* 0x000fe2000001ff00 */
[----:B------:R-:W-:Y:S01]  /*8170*/  CS2R R38, SRZ ;  /* 0x0000000000267805 */ /* 0x000fe2000001ff00 */
[----:B------:R-:W-:Y:S01]  /*8180*/  CS2R R40, SRZ ;  /* 0x0000000000287805 */ /* 0x000fe2000001ff00 */
[----:B------:R1:W5:Y:S01]  /*8190*/  @!P3 LD.E.64 R22, [R18.64] ;  /* 0x000000081216b980 */ /* 0x000362000c101b00 */
[----:B------:R-:W-:-:S03]  /*81a0*/  @!P2 IADD3 R14, P0, R3, R5, RZ ;  /* 0x00000005030ea210 */ /* 0x000fc60007f1e0ff */
[----:B------:R1:W5:Y:S02]  /*81b0*/  @!P3 LD.E.64 R24, [R16.64] ;  /* 0x000000081018b980 */ /* 0x000364000c101b00 */
[----:B------:R-:W-:Y:S01]  /*81c0*/  @!P2 IMAD.X R15, R4, 0x1, R6, P0 ;  /* 0x00000001040fa824 */ /* 0x000fe200000e0606 */
[----:B------:R-:W-:Y:S01]  /*81d0*/  @!P2 IADD3 R12, P0, R0, R5, RZ ;  /* 0x00000005000ca210 */ /* 0x000fe20007f1e0ff */
[----:B------:R-:W-:-:S03]  /*81e0*/  @!P1 IMAD.SHL.U32 R5, R156, 0x2, RZ ;  /* 0x000000029c059824 */ /* 0x000fc600078e00ff */
[----:B------:R1:W5:Y:S01]  /*81f0*/  @!P2 LD.E.64 R26, [R14.64] ;  /* 0x000000080e1aa980 */ /* 0x000362000c101b00 */
[----:B------:R-:W-:Y:S01]  /*8200*/  @!P2 IMAD.X R13, R2, 0x1, R6, P0 ;  /* 0x00000001020da824 */ /* 0x000fe200000e0606 */
[----:B------:R-:W-:Y:S02]  /*8210*/  @!P1 SHF.L.U64.HI R6, R156, 0x1, R102 ;  /* 0x000000019c069819 */ /* 0x000fe40000010266 */
[-C--:B------:R-:W-:Y:S02]  /*8220*/  @!P1 IADD3 R10, P0, R3, R5.reuse, RZ ;  /* 0x00000005030a9210 */ /* 0x080fe40007f1e0ff */
[----:B------:R1:W5:Y:S03]  /*8230*/  @!P2 LD.E.64 R28, [R12.64] ;  /* 0x000000080c1ca980 */ /* 0x000366000c101b00 */
[----:B------:R-:W-:Y:S01]  /*8240*/  @!P1 IMAD.X R11, R4, 0x1, R6, P0 ;  /* 0x00000001040b9824 */ /* 0x000fe200000e0606 */
[----:B------:R-:W-:-:S04]  /*8250*/  @!P1 IADD3 R8, P0, R0, R5, RZ ;  /* 0x0000000500089210 */ /* 0x000fc80007f1e0ff */
[----:B------:R1:W5:Y:S01]  /*8260*/  @!P1 LD.E.64 R32, [R10.64] ;  /* 0x000000080a209980 */ /* 0x000362000c101b00 */
[----:B------:R-:W-:Y:S01]  /*8270*/  @!P1 IMAD.X R9, R2, 0x1, R6, P0 ;  /* 0x0000000102099824 */ /* 0x000fe200000e0606 */
[----:B------:R-:W-:-:S04]  /*8280*/  ISETP.GE.AND P0, PT, R157, c[0x0][0x27c], PT ;  /* 0x00009f009d007a0c */ /* 0x000fc80003f06270 */
[----:B------:R1:W5:Y:S09]  /*8290*/  @!P1 LD.E.64 R34, [R8.64] ;  /* 0x0000000808229980 */ /* 0x000372000c101b00 */
[C---:B------:R-:W-:Y:S01]  /*82a0*/  @!P0 IMAD.SHL.U32 R5, R157.reuse, 0x2, RZ ;  /* 0x000000029d058824 */ /* 0x040fe200078e00ff */
[----:B------:R-:W-:-:S04]  /*82b0*/  @!P0 SHF.L.U64.HI R20, R157, 0x1, R101 ;  /* 0x000000019d148819 */ /* 0x000fc80000010265 */
[----:B------:R-:W-:-:S05]  /*82c0*/  @!P0 IADD3 R6, P4, R3, R5, RZ ;  /* 0x0000000503068210 */ /* 0x000fca0007f9e0ff */
[----:B------:R-:W-:Y:S01]  /*82d0*/  @!P0 IMAD.X R7, R4, 0x1, R20, P4 ;  /* 0x0000000104078824 */ /* 0x000fe200020e0614 */
[----:B------:R-:W-:-:S04]  /*82e0*/  @!P0 IADD3 R4, P4, R0, R5, RZ ;  /* 0x0000000500048210 */ /* 0x000fc80007f9e0ff */
[----:B------:R1:W5:Y:S01]  /*82f0*/  @!P0 LD.E.64 R38, [R6.64] ;  /* 0x0000000806268980 */ /* 0x000362000c101b00 */
[----:B------:R-:W-:-:S05]  /*8300*/  @!P0 IMAD.X R5, R2, 0x1, R20, P4 ;  /* 0x0000000102058824 */ /* 0x000fca00020e0614 */
[----:B------:R1:W5:Y:S03]  /*8310*/  @!P0 LD.E.64 R40, [R4.64] ;  /* 0x0000000804288980 */ /* 0x000366000c101b00 */
.L_x_773:
[----:B------:R-:W-:Y:S05]  /*8320*/  BSYNC B0 ;  /* 0x0000000000007941 */ /* 0x000fea0003800000 */
.L_x_772:
[----:B-1---5:R-:W-:Y:S01]  /*8330*/  IMAD.MOV.U32 R2, RZ, RZ, R38 ;  /* 0x000000ffff027224 */ /* 0x022fe200078e0026 */
[----:B------:R-:W-:Y:S01]  /*8340*/  LOP3.LUT P0, RZ, R214, 0x4, RZ, 0xc0, !PT ;  /* 0x00000004d6ff7812 */ /* 0x000fe2000780c0ff */
[----:B---3--:R-:W-:Y:S01]  /*8350*/  IMAD.MOV.U32 R0, RZ, RZ, R39 ;  /* 0x000000ffff007224 */ /* 0x008fe200078e0027 */
[----:B------:R-:W-:Y:S01]  /*8360*/  MOV R5, R35 ;  /* 0x0000002300057202 */ /* 0x000fe20000000f00 */
[----:B----4-:R-:W-:Y:S01]  /*8370*/  IMAD.MOV.U32 R4, RZ, RZ, R32 ;  /* 0x000000ffff047224 */ /* 0x010fe200078e0020 */
[----:B------:R-:W-:Y:S01]  /*8380*/  BSSY B0, `(.L_x_774) ;  /* 0x000004e000007945 */ /* 0x000fe20003800000 */
[----:B--2---:R-:W-:Y:S01]  /*8390*/  IMAD.MOV.U32 R3, RZ, RZ, R33 ;  /* 0x000000ffff037224 */ /* 0x004fe200078e0021 */
[----:B------:R-:W-:Y:S01]  /*83a0*/  PRMT R87, R0, 0x5410, R2 ;  /* 0x0000541000577816 */ /* 0x000fe20000000002 */
[----:B------:R-:W-:Y:S01]  /*83b0*/  IMAD.MOV.U32 R0, RZ, RZ, R27 ;  /* 0x000000ffff007224 */ /* 0x000fe200078e001b */
[----:B------:R-:W-:Y:S01]  /*83c0*/  MOV R2, R26 ;  /* 0x0000001a00027202 */ /* 0x000fe20000000f00 */
[----:B------:R-:W-:Y:S01]  /*83d0*/  IMAD.MOV.U32 R6, RZ, RZ, R34 ;  /* 0x000000ffff067224 */ /* 0x000fe200078e0022 */
[----:B------:R-:W-:Y:S01]  /*83e0*/  PRMT R84, R3, 0x5410, R4 ;  /* 0x0000541003547816 */ /* 0x000fe20000000004 */
[----:B------:R-:W-:Y:S01]  /*83f0*/  IMAD.MOV.U32 R4, RZ, RZ, R22 ;  /* 0x000000ffff047224 */ /* 0x000fe200078e0016 */
        /* <DEDUP_REMOVED lines=8> */
[----:B------:R-:W-:Y:S01]  /*8480*/  PRMT R86, R2, 0x7610, R86 ;  /* 0x0000761002567816 */ /* 0x000fe20000000056 */
[----:B------:R-:W-:Y:S01]  /*8490*/  IMAD.MOV.U32 R5, RZ, RZ, R25 ;  /* 0x000000ffff057224 */ /* 0x000fe200078e0019 */
[----:B------:R-:W-:Y:S01]  /*84a0*/  PRMT R85, R85, 0x5410, R0 ;  /* 0x0000541055557816 */ /* 0x000fe20000000000 */
[----:B------:R1:W2:Y:S01]  /*84b0*/  SHFL.IDX PT, R4, R31, 0x1, 0x181f ;  /* 0x00381f001f047f89 */ /* 0x0002a200000e0000 */
[----:B------:R-:W-:Y:S01]  /*84c0*/  MOV R6, R24 ;  /* 0x0000001800067202 */ /* 0x000fe20000000f00 */
[----:B------:R-:W-:Y:S01]  /*84d0*/  CS2R R14, SRZ ;  /* 0x00000000000e7805 */ /* 0x000fe2000001ff00 */
[----:B------:R-:W-:Y:S01]  /*84e0*/  PRMT R81, R7, 0x5410, R8 ;  /* 0x0000541007517816 */ /* 0x000fe20000000008 */
[----:B------:R1:W3:Y:S01]  /*84f0*/  SHFL.IDX PT, R3, R36, 0x1, 0x181f ;  /* 0x00381f0024037f89 */ /* 0x0002e200000e0000 */
[----:B------:R-:W-:Y:S01]  /*8500*/  PRMT R61, R5, 0x5410, R6 ;  /* 0x00005410053d7816 */ /* 0x000fe20000000006 */
[----:B------:R-:W-:Y:S01]  /*8510*/  CS2R R16, SRZ ;  /* 0x0000000000107805 */ /* 0x000fe2000001ff00 */
[----:B------:R-:W-:Y:S01]  /*8520*/  CS2R R42, SRZ ;  /* 0x00000000002a7805 */ /* 0x000fe2000001ff00 */
[----:B------:R1:W4:Y:S01]  /*8530*/  SHFL.IDX PT, R2, R21, 0x1, 0x181f ;  /* 0x00381f0015027f89 */ /* 0x00032200000e0000 */
[----:B------:R-:W-:Y:S01]  /*8540*/  CS2R R48, SRZ ;  /* 0x0000000000307805 */ /* 0x000fe2000001ff00 */
[----:B------:R-:W-:Y:S01]  /*8550*/  CS2R R46, SRZ ;  /* 0x00000000002e7805 */ /* 0x000fe2000001ff00 */
[----:B------:R-:W-:Y:S01]  /*8560*/  CS2R R18, SRZ ;  /* 0x0000000000127805 */ /* 0x000fe2000001ff00 */
[----:B------:R1:W1:Y:S01]  /*8570*/  SHFL.IDX PT, R0, R30, 0x1, 0x181f ;  /* 0x00381f001e007f89 */ /* 0x00026200000e0000 */
        /* <DEDUP_REMOVED lines=9> */
[----:B---3--:R-:W-:-:S05]  /*8610*/  @!P3 IADD3 R18, P0, R3, R5, RZ ;  /* 0x000000050312b210 */ /* 0x008fca0007f1e0ff */
[--C-:B--2---:R-:W-:Y:S01]  /*8620*/  @!P3 IMAD.X R19, R4, 0x1, R6.reuse, P0 ;  /* 0x000000010413b824 */ /* 0x104fe200000e0606 */
[----:B-1----:R-:W-:Y:S01]  /*8630*/  @!P3 IADD3 R16, P0, R0, R5, RZ ;  /* 0x000000050010b210 */ /* 0x002fe20007f1e0ff */
[----:B------:R-:W-:Y:S01]  /*8640*/  @!P2 IMAD.SHL.U32 R5, R158, 0x2, RZ ;  /* 0x000000029e05a824 */ /* 0x000fe200078e00ff */
[----:B------:R-:W-:Y:S01]  /*8650*/  CS2R R46, SRZ ;  /* 0x00000000002e7805 */ /* 0x000fe2000001ff00 */
[----:B------:R-:W-:Y:S01]  /*8660*/  CS2R R54, SRZ ;  /* 0x0000000000367805 */ /* 0x000fe2000001ff00 */
[----:B------:R1:W5:Y:S01]  /*8670*/  @!P3 LD.E.64 R42, [R18.64] ;  /* 0x00000008122ab980 */ /* 0x000362000c101b00 */
[----:B----4-:R-:W-:Y:S01]  /*8680*/  @!P3 IMAD.X R17, R2, 0x1, R6, P0 ;  /* 0x000000010211b824 */ /* 0x010fe200000e0606 */
[----:B------:R-:W-:Y:S02]  /*8690*/  @!P2 SHF.L.U64.HI R6, R158, 0x1, R105 ;  /* 0x000000019e06a819 */ /* 0x000fe40000010269 */
[-C--:B------:R-:W-:Y:S02]  /*86a0*/  @!P2 IADD3 R14, P0, R3, R5.reuse, RZ ;  /* 0x00000005030ea210 */ /* 0x080fe40007f1e0ff */
[----:B------:R2:W5:Y:S03]  /*86b0*/  @!P3 LD.E.64 R44, [R16.64] ;  /* 0x00000008102cb980 */ /* 0x000566000c101b00 */
[----:B------:R-:W-:Y:S01]  /*86c0*/  @!P2 IMAD.X R15, R4, 0x1, R6, P0 ;  /* 0x00000001040fa824 */ /* 0x000fe200000e0606 */
[----:B------:R-:W-:Y:S01]  /*86d0*/  @!P2 IADD3 R12, P0, R0, R5, RZ ;  /* 0x00000005000ca210 */ /* 0x000fe20007f1e0ff */
[----:B------:R-:W-:-:S04]  /*86e0*/  @!P1 IMAD.SHL.U32 R5, R156, 0x2, RZ ;  /* 0x000000029c059824 */ /* 0x000fc800078e00ff */
[----:B------:R-:W-:Y:S01]  /*86f0*/  @!P2 IMAD.X R13, R2, 0x1, R6, P0 ;  /* 0x00000001020da824 */ /* 0x000fe200000e0606 */
[----:B------:R-:W-:Y:S02]  /*8700*/  @!P1 SHF.L.U64.HI R6, R156, 0x1, R102 ;  /* 0x000000019c069819 */ /* 0x000fe40000010266 */
[----:B------:R-:W-:-:S05]  /*8710*/  @!P1 IADD3 R10, P0, R3, R5, RZ ;  /* 0x00000005030a9210 */ /* 0x000fca0007f1e0ff */
[----:B------:R-:W-:Y:S01]  /*8720*/  @!P1 IMAD.X R11, R4, 0x1, R6, P0 ;  /* 0x00000001040b9824 */ /* 0x000fe200000e0606 */
[----:B------:R-:W-:-:S05]  /*8730*/  @!P1 IADD3 R8, P0, R0, R5, RZ ;  /* 0x0000000500089210 */ /* 0x000fca0007f1e0ff */
[----:B------:R-:W-:Y:S01]  /*8740*/  @!P1 IMAD.X R9, R2, 0x1, R6, P0 ;  /* 0x0000000102099824 */ /* 0x000fe200000e0606 */
[C---:B------:R-:W-:Y:S01]  /*8750*/  ISETP.GE.AND P0, PT, R157.reuse, c[0x0][0x27c], PT ;  /* 0x00009f009d007a0c */ /* 0x040fe20003f06270 */
[----:B--2---:R-:W-:Y:S01]  /*8760*/  CS2R R16, SRZ ;  /* 0x0000000000107805 */ /* 0x004fe2000001ff00 */
[----:B-1----:R-:W-:Y:S01]  /*8770*/  CS2R R18, SRZ ;  /* 0x0000000000127805 */ /* 0x002fe2000001ff00 */
[----:B------:R-:W-:Y:S01]  /*8780*/  CS2R R48, SRZ ;  /* 0x0000000000307805 */ /* 0x000fe2000001ff00 */
[----:B------:R1:W5:Y:S04]  /*8790*/  @!P1 LD.E.64 R46, [R8.64] ;  /* 0x00000008082e9980 */ /* 0x000368000c101b00 */
[----:B------:R2:W5:Y:S04]  /*87a0*/  @!P2 LD.E.64 R16, [R14.64] ;  /* 0x000000080e10a980 */ /* 0x000568000c101b00 */
[----:B------:R1:W5:Y:S01]  /*87b0*/  @!P2 LD.E.64 R18, [R12.64] ;  /* 0x000000080c12a980 */ /* 0x000362000c101b00 */
[C---:B------:R-:W-:Y:S01]  /*87c0*/  @!P0 IMAD.SHL.U32 R5, R157.reuse, 0x2, RZ ;  /* 0x000000029d058824 */ /* 0x040fe200078e00ff */
[----:B------:R-:W-:-:S04]  /*87d0*/  @!P0 SHF.L.U64.HI R20, R157, 0x1, R101 ;  /* 0x000000019d148819 */ /* 0x000fc80000010265 */
[----:B------:R-:W-:-:S05]  /*87e0*/  @!P0 IADD3 R6, P4, R3, R5, RZ ;  /* 0x0000000503068210 */ /* 0x000fca0007f9e0ff */
[----:B------:R-:W-:Y:S01]  /*87f0*/  @!P0 IMAD.X R7, R4, 0x1, R20, P4 ;  /* 0x0000000104078824 */ /* 0x000fe200020e0614 */
[----:B------:R-:W-:-:S04]  /*8800*/  @!P0 IADD3 R4, P4, R0, R5, RZ ;  /* 0x0000000500048210 */ /* 0x000fc80007f9e0ff */
[----:B------:R1:W5:Y:S01]  /*8810*/  @!P0 LD.E.64 R54, [R6.64] ;  /* 0x0000000806368980 */ /* 0x000362000c101b00 */
[----:B------:R-:W-:Y:S01]  /*8820*/  @!P0 IMAD.X R5, R2, 0x1, R20, P4 ;  /* 0x0000000102058824 */ /* 0x000fe200020e0614 */
[----:B--2---:R-:W-:-:S04]  /*8830*/  CS2R R14, SRZ ;  /* 0x00000000000e7805 */ /* 0x004fc8000001ff00 */
[----:B------:R1:W5:Y:S04]  /*8840*/  @!P0 LD.E.64 R48, [R4.64] ;  /* 0x0000000804308980 */ /* 0x000368000c101b00 */
[----:B------:R1:W5:Y:S02]  /*8850*/  @!P1 LD.E.64 R14, [R10.64] ;  /* 0x000000080a0e9980 */ /* 0x000364000c101b00 */
.L_x_775:
[----:B------:R-:W-:Y:S05]  /*8860*/  BSYNC B0 ;  /* 0x0000000000007941 */ /* 0x000fea0003800000 */
.L_x_774:
[----:B-12--5:R-:W-:Y:S01]  /*8870*/  IMAD.MOV.U32 R4, RZ, RZ, R54 ;  /* 0x000000ffff047224 */ /* 0x026fe200078e0036 */
[----:B------:R-:W-:Y:S01]  /*8880*/  LOP3.LUT P0, RZ, R214, 0x8, RZ, 0xc0, !PT ;  /* 0x00000008d6ff7812 */ /* 0x000fe2000780c0ff */
[----:B---3--:R-:W-:Y:S01]  /*8890*/  IMAD.MOV.U32 R3, RZ, RZ, R55 ;  /* 0x000000ffff037224 */ /* 0x008fe200078e0037 */
[----:B------:R-:W-:Y:S01]  /*88a0*/  MOV R6, R19 ;  /* 0x0000001300067202 */ /* 0x000fe20000000f00 */
[----:B----4-:R-:W-:Y:S01]  /*88b0*/  IMAD.MOV.U32 R2, RZ, RZ, R14 ;  /* 0x000000ffff027224 */ /* 0x010fe200078e000e */
[----:B------:R1:W2:Y:S01]  /*88c0*/  SHFL.IDX PT, R8, R21, 0x2, 0x181f ;  /* 0x00581f0015087f89 */ /* 0x0002a200000e0000 */
        /* <DEDUP_REMOVED lines=15> */
[----:B------:R-:W-:Y:S01]  /*89c0*/  MOV R3, R49 ;  /* 0x0000003100037202 */ /* 0x000fe20000000f00 */
[----:B------:R-:W-:Y:S01]  /*89d0*/  IMAD.MOV.U32 R5, RZ, RZ, R44 ;  /* 0x000000ffff057224 */ /* 0x000fe200078e002c */
[----:B------:R-:W-:Y:S01]  /*89e0*/  BSSY B0, `(.L_x_776) ;  /* 0x0000041000007945 */ /* 0x000fe20003800000 */
[----:B------:R-:W-:Y:S01]  /*89f0*/  PRMT R90, R7, 0x7610, R90 ;  /* 0x00007610075a7816 */ /* 0x000fe2000000005a */
[----:B------:R-:W-:Y:S01]  /*8a00*/  CS2R R78, SRZ ;  /* 0x00000000004e7805 */ /* 0x000fe2000001ff00 */
[----:B------:R-:W-:Y:S01]  /*8a10*/  PRMT R94, R3, 0x5410, R4 ;  /* 0x00005410035e7816 */ /* 0x000fe20000000004 */
[----:B------:R-:W-:Y:S01]  /*8a20*/  IMAD.MOV.U32 R4, RZ, RZ, R45 ;  /* 0x000000ffff047224 */ /* 0x000fe200078e002d */
[----:B------:R-:W-:Y:S01]  /*8a30*/  PRMT R91, R0, 0x5410, R2 ;  /* 0x00005410005b7816 */ /* 0x000fe20000000002 */
[----:B------:R1:W3:Y:S01]  /*8a40*/  SHFL.IDX PT, R3, R31, 0x2, 0x181f ;  /* 0x00581f001f037f89 */ /* 0x0002e200000e0000 */
[----:B------:R-:W-:Y:S01]  /*8a50*/  PRMT R89, R6, 0x7610, R89 ;  /* 0x0000761006597816 */ /* 0x000fe20000000059 */
[----:B------:R-:W-:Y:S01]  /*8a60*/  CS2R R68, SRZ ;  /* 0x0000000000447805 */ /* 0x000fe2000001ff00 */
[----:B------:R-:W-:Y:S01]  /*8a70*/  PRMT R88, R5, 0x7610, R88 ;  /* 0x0000761005587816 */ /* 0x000fe20000000058 */
[----:B------:R1:W4:Y:S01]  /*8a80*/  SHFL.IDX PT, R2, R36, 0x2, 0x181f ;  /* 0x00581f0024027f89 */ /* 0x00032200000e0000 */
[----:B------:R-:W-:Y:S01]  /*8a90*/  PRMT R85, R4, 0x7610, R85 ;  /* 0x0000761004557816 */ /* 0x000fe20000000055 */
[----:B------:R-:W-:Y:S01]  /*8aa0*/  CS2R R62, SRZ ;  /* 0x00000000003e7805 */ /* 0x000fe2000001ff00 */
[----:B------:R-:W-:Y:S01]  /*8ab0*/  CS2R R56, SRZ ;  /* 0x0000000000387805 */ /* 0x000fe2000001ff00 */
[----:B------:R1:W1:Y:S01]  /*8ac0*/  SHFL.IDX PT, R0, R30, 0x2, 0x181f ;  /* 0x00581f001e007f89 */ /* 0x00026200000e0000 */
[----:B------:R-:W-:Y:S01]  /*8ad0*/  CS2R R50, SRZ ;  /* 0x0000000000327805 */ /* 0x000fe2000001ff00 */
[----:B------:R-:W-:Y:S01]  /*8ae0*/  CS2R R66, SRZ ;  /* 0x0000000000427805 */ /* 0x000fe2000001ff00 */
[----:B------:R-:W-:Y:S01]  /*8af0*/  CS2R R64, SRZ ;  /* 0x0000000000407805 */ /* 0x000fe2000001ff00 */
[----:B------:R-:W-:Y:S01]  /*8b00*/  CS2R R58, SRZ ;  /* 0x00000000003a7805 */ /* 0x000fe2000001ff00 */
[----:B------:R-:W-:Y:S01]  /*8b10*/  CS2R R52, SRZ ;  /* 0x0000000000347805 */ /* 0x000fe2000001ff00 */
[----:B------:R-:W-:Y:S05]  /*8b20*/  @P0 BRA `(.L_x_777) ;  /* 0x000002c000000947 */ /* 0x000fea0003800000 */
[----:B--2---:R-:W-:Y:S01]  /*8b30*/  ISETP.GE.AND P0, PT, R138, c[0x0][0x27c], PT ;  /* 0x00009f008a007a0c */ /* 0x004fe20003f06270 */
[----:B------:R-:W-:Y:S01]  /*8b40*/  CS2R R50, SRZ ;  /* 0x0000000000327805 */ /* 0x000fe2000001ff00 */
[----:B------:R-:W-:Y:S01]  /*8b50*/  ISETP.GE.AND P2, PT, R158, c[0x0][0x27c], PT ;  /* 0x00009f009e007a0c */ /* 0x000fe20003f46270 */
[----:B------:R-:W-:-:S10]  /*8b60*/  CS2R R52, SRZ ;  /* 0x0000000000347805 */ /* 0x000fd4000001ff00 */
[C---:B------:R-:W-:Y:S01]  /*8b70*/  @!P0 IMAD.SHL.U32 R4, R138.reuse, 0x2, RZ ;  /* 0x000000028a048824 */ /* 0x040fe200078e00ff */
[----:B------:R-:W-:-:S04]  /*8b80*/  @!P0 SHF.L.U64.HI R5, R138, 0x1, R139 ;  /* 0x000000018a058819 */ /* 0x000fc8000001028b */
[----:B----4-:R-:W-:-:S05]  /*8b90*/  @!P0 IADD3 R6, P1, R2, R4, RZ ;  /* 0x0000000402068210 */ /* 0x010fca0007f3e0ff */
[----:B---3--:R-:W-:Y:S01]  /*8ba0*/  @!P0 IMAD.X R7, R3, 0x1, R5, P1 ;  /* 0x0000000103078824 */ /* 0x008fe200008e0605 */
[----:B-1----:R-:W-:Y:S01]  /*8bb0*/  @!P0 IADD3 R4, P1, R0, R4, RZ ;  /* 0x0000000400048210 */ /* 0x002fe20007f3e0ff */
[----:B------:R-:W-:-:S03]  /*8bc0*/  @!P2 IMAD.SHL.U32 R9, R158, 0x2, RZ ;  /* 0x000000029e09a824 */ /* 0x000fc600078e00ff */
[----:B------:R1:W5:Y:S01]  /*8bd0*/  @!P0 LD.E.64 R50, [R6.64] ;  /* 0x0000000806328980 */ /* 0x000362000c101b00 */
[----:B------:R-:W-:Y:S01]  /*8be0*/  @!P0 IMAD.X R5, R8, 0x1, R5, P1 ;  /* 0x0000000108058824 */ /* 0x000fe200008e0605 */
[----:B------:R-:W-:-:S04]  /*8bf0*/  ISETP.GE.AND P1, PT, R156, c[0x0][0x27c], PT ;  /* 0x00009f009c007a0c */ /* 0x000fc80003f26270 */
[----:B------:R2:W5:Y:S01]  /*8c00*/  @!P0 LD.E.64 R52, [R4.64] ;  /* 0x0000000804348980 */ /* 0x000562000c101b00 */
[----:B------:R-:W-:Y:S01]  /*8c10*/  CS2R R56, SRZ ;  /* 0x0000000000387805 */ /* 0x000fe2000001ff00 */
[----:B------:R-:W-:Y:S01]  /*8c20*/  CS2R R58, SRZ ;  /* 0x00000000003a7805 */ /* 0x000fe2000001ff00 */
[----:B-1----:R-:W-:Y:S02]  /*8c30*/  @!P2 IADD3 R6, P0, R2, R9, RZ ;  /* 0x000000090206a210 */ /* 0x002fe40007f1e0ff */
[----:B--2---:R-:W-:-:S05]  /*8c40*/  @!P2 SHF.L.U64.HI R5, R158, 0x1, R105 ;  /* 0x000000019e05a819 */ /* 0x004fca0000010269 */
[----:B------:R-:W-:Y:S01]  /*8c50*/  @!P2 IMAD.X R7, R3, 0x1, R5, P0 ;  /* 0x000000010307a824 */ /* 0x000fe200000e0605 */
[----:B------:R-:W-:Y:S01]  /*8c60*/  @!P2 IADD3 R4, P0, R0, R9, RZ ;  /* 0x000000090004a210 */ /* 0x000fe20007f1e0ff */
[----:B------:R-:W-:-:S03]  /*8c70*/  @!P1 IMAD.SHL.U32 R9, R156, 0x2, RZ ;  /* 0x000000029c099824 */ /* 0x000fc600078e00ff */
[----:B------:R1:W5:Y:S01]  /*8c80*/  @!P2 LD.E.64 R56, [R6.64] ;  /* 0x000000080638a980 */ /* 0x000362000c101b00 */
[----:B------:R-:W-:-:S05]  /*8c90*/  @!P2 IMAD.X R5, R8, 0x1, R5, P0 ;  /* 0x000000010805a824 */ /* 0x000fca00000e0605 */
[----:B------:R2:W5:Y:S01]  /*8ca0*/  @!P2 LD.E.64 R58, [R4.64] ;  /* 0x00000008043aa980 */ /* 0x000562000c101b00 */
[----:B------:R-:W-:Y:S01]  /*8cb0*/  CS2R R62, SRZ ;  /* 0x00000000003e7805 */ /* 0x000fe2000001ff00 */
[----:B-1----:R-:W-:Y:S02]  /*8cc0*/  @!P1 IADD3 R6, P0, R2, R9, RZ ;  /* 0x0000000902069210 */ /* 0x002fe40007f1e0ff */
[----:B--2---:R-:W-:-:S05]  /*8cd0*/  @!P1 SHF.L.U64.HI R5, R156, 0x1, R102 ;  /* 0x000000019c059819 */ /* 0x004fca0000010266 */
[----:B------:R-:W-:Y:S01]  /*8ce0*/  @!P1 IMAD.X R7, R3, 0x1, R5, P0 ;  /* 0x0000000103079824 */ /* 0x000fe200000e0605 */
[----:B------:R-:W-:Y:S01]  /*8cf0*/  @!P1 IADD3 R4, P0, R0, R9, RZ ;  /* 0x0000000900049210 */ /* 0x000fe20007f1e0ff */
[----:B------:R-:W-:-:S03]  /*8d00*/  CS2R R64, SRZ ;  /* 0x0000000000407805 */ /* 0x000fc6000001ff00 */
[----:B------:R1:W5:Y:S01]  /*8d10*/  @!P1 LD.E.64 R62, [R6.64] ;  /* 0x00000008063e9980 */ /* 0x000362000c101b00 */
[----:B------:R-:W-:Y:S01]  /*8d20*/  @!P1 IMAD.X R5, R8, 0x1, R5, P0 ;  /* 0x0000000108059824 */ /* 0x000fe200000e0605 */
[----:B------:R-:W-:-:S04]  /*8d30*/  ISETP.GE.AND P0, PT, R157, c[0x0][0x27c], PT ;  /* 0x00009f009d007a0c */ /* 0x000fc80003f06270 */
[----:B------:R2:W5:Y:S01]  /*8d40*/  @!P1 LD.E.64 R64, [R4.64] ;  /* 0x0000000804409980 */ /* 0x000562000c101b00 */
[----:B------:R-:W-:Y:S01]  /*8d50*/  CS2R R68, SRZ ;  /* 0x0000000000447805 */ /* 0x000fe2000001ff00 */
[----:B------:R-:W-:-:S07]  /*8d60*/  CS2R R66, SRZ ;  /* 0x0000000000427805 */ /* 0x000fce000001ff00 */
[C---:B-1----:R-:W-:Y:S01]  /*8d70*/  @!P0 IMAD.SHL.U32 R6, R157.reuse, 0x2, RZ ;  /* 0x000000029d068824 */ /* 0x042fe200078e00ff */
[----:B------:R-:W-:-:S04]  /*8d80*/  @!P0 SHF.L.U64.HI R7, R157, 0x1, R101 ;  /* 0x000000019d078819 */ /* 0x000fc80000010265 */
[----:B--2---:R-:W-:-:S05]  /*8d90*/  @!P0 IADD3 R4, P1, R2, R6, RZ ;  /* 0x0000000602048210 */ /* 0x004fca0007f3e0ff */
[----:B------:R-:W-:Y:S01]  /*8da0*/  @!P0 IMAD.X R5, R3, 0x1, R7, P1 ;  /* 0x0000000103058824 */ /* 0x000fe200008e0607 */
[----:B------:R-:W-:-:S04]  /*8db0*/  @!P0 IADD3 R2, P1, R0, R6, RZ ;  /* 0x0000000600028210 */ /* 0x000fc80007f3e0ff */
[----:B------:R1:W5:Y:S01]  /*8dc0*/  @!P0 LD.E.64 R68, [R4.64] ;  /* 0x0000000804448980 */ /* 0x000362000c101b00 */
[----:B------:R-:W-:-:S05]  /*8dd0*/  @!P0 IMAD.X R3, R8, 0x1, R7, P1 ;  /* 0x0000000108038824 */ /* 0x000fca00008e0607 */
[----:B------:R1:W5:Y:S03]  /*8de0*/  @!P0 LD.E.64 R66, [R2.64] ;  /* 0x0000000802428980 */ /* 0x000366000c101b00 */
.L_x_777:
[----:B--2---:R-:W-:Y:S05]  /*8df0*/  BSYNC B0 ;  /* 0x0000000000007941 */ /* 0x004fea0003800000 */
.L_x_776:
[----:B-1--45:R-:W-:Y:S01]  /*8e00*/  IMAD.MOV.U32 R2, RZ, RZ, R68 ;  /* 0x000000ffff027224 */ /* 0x032fe200078e0044 */
[----:B---3--:R-:W-:Y:S01]  /*8e10*/  MOV R3, R58 ;  /* 0x0000003a00037202 */ /* 0x008fe20000000f00 */
[----:B------:R-:W-:Y:S01]  /*8e20*/  IMAD.MOV.U32 R0, RZ, RZ, R69 ;  /* 0x000000ffff007224 */ /* 0x000fe200078e0045 */
[----:B------:R-:W1:Y:S01]  /*8e30*/  SHFL.IDX PT, R7, R31, 0x3, 0x181f ;  /* 0x00781f001f077f89 */ /* 0x000e6200000e0000 */
[----:B------:R-:W-:Y:S01]  /*8e40*/  BSSY B0, `(.L_x_778) ;  /* 0x000004d000007945 */ /* 0x000fe20003800000 */
[----:B------:R-:W-:Y:S01]  /*8e50*/  CS2R R74, SRZ ;  /* 0x00000000004a7805 */ /* 0x000fe2000001ff00 */
[----:B------:R-:W-:Y:S01]  /*8e60*/  CS2R R70, SRZ ;  /* 0x0000000000467805 */ /* 0x000fe2000001ff00 */
[----:B------:R-:W-:Y:S01]  /*8e70*/  PRMT R104, R0, 0x5410, R2 ;  /* 0x0000541000687816 */ /* 0x000fe20000000002 */
[----:B------:R-:W-:Y:S01]  /*8e80*/  IMAD.MOV.U32 R2, RZ, RZ, R62 ;  /* 0x000000ffff027224 */ /* 0x000fe200078e003e */
[----:B------:R-:W-:Y:S01]  /*8e90*/  MOV R0, R63 ;  /* 0x0000003f00007202 */ /* 0x000fe20000000f00 */
[----:B------:R2:W3:Y:S01]  /*8ea0*/  SHFL.IDX PT, R6, R21, 0x3, 0x181f ;  /* 0x00781f0015067f89 */ /* 0x0004e200000e0000 */
[----:B------:R-:W-:Y:S01]  /*8eb0*/  CS2R R76, SRZ ;  /* 0x00000000004c7805 */ /* 0x000fe2000001ff00 */
[----:B------:R-:W-:Y:S01]  /*8ec0*/  CS2R R72, SRZ ;  /* 0x0000000000487805 */ /* 0x000fe2000001ff00 */
[----:B------:R-:W-:Y:S01]  /*8ed0*/  PRMT R100, R0, 0x5410, R2 ;  /* 0x0000541000647816 */ /* 0x000fe20000000002 */
[----:B------:R-:W-:Y:S01]  /*8ee0*/  IMAD.MOV.U32 R2, RZ, RZ, R56 ;  /* 0x000000ffff027224 */ /* 0x000fe200078e0038 */
[----:B------:R4:W1:Y:S01]  /*8ef0*/  SHFL.IDX PT, R5, R30, 0x3, 0x181f ;  /* 0x00781f001e057f89 */ /* 0x00086200000e0000 */
[----:B------:R-:W-:-:S05]  /*8f00*/  IMAD.MOV.U32 R0, RZ, RZ, R57 ;  /* 0x000000ffff007224 */ /* 0x000fca00078e0039 */
[----:B------:R-:W-:Y:S01]  /*8f10*/  PRMT R98, R0, 0x5410, R2 ;  /* 0x0000541000627816 */ /* 0x000fe20000000002 */
[----:B------:R-:W-:Y:S01]  /*8f20*/  IMAD.MOV.U32 R0, RZ, RZ, R51 ;  /* 0x000000ffff007224 */ /* 0x000fe200078e0033 */
[----:B------:R-:W-:-:S04]  /*8f30*/  MOV R2, R50 ;  /* 0x0000003200027202 */ /* 0x000fc80000000f00 */
[----:B------:R-:W-:Y:S01]  /*8f40*/  PRMT R95, R0, 0x5410, R2 ;  /* 0x00005410005f7816 */ /* 0x000fe20000000002 */
[----:B------:R-:W-:Y:S01]  /*8f50*/  IMAD.MOV.U32 R2, RZ, RZ, R66 ;  /* 0x000000ffff027224 */ /* 0x000fe200078e0042 */
[----:B------:R-:W-:-:S04]  /*8f60*/  MOV R0, R67 ;  /* 0x0000004300007202 */ /* 0x000fc80000000f00 */
[----:B------:R-:W-:Y:S01]  /*8f70*/  PRMT R103, R0, 0x5410, R2 ;  /* 0x0000541000677816 */ /* 0x000fe20000000002 */
[----:B------:R-:W-:Y:S01]  /*8f80*/  IMAD.MOV.U32 R2, RZ, RZ, R64 ;  /* 0x000000ffff027224 */ /* 0x000fe200078e0040 */
[----:B--2---:R-:W-:Y:S01]  /*8f90*/  CS2R R20, SRZ ;  /* 0x0000000000147805 */ /* 0x004fe2000001ff00 */
[----:B------:R-:W-:Y:S01]  /*8fa0*/  IMAD.MOV.U32 R0, RZ, RZ, R65 ;  /* 0x000000ffff007224 */ /* 0x000fe200078e0041 */
[----:B----4-:R-:W-:-:S04]  /*8fb0*/  CS2R R30, SRZ ;  /* 0x00000000001e7805 */ /* 0x010fc8000001ff00 */
[----:B------:R-:W-:Y:S01]  /*8fc0*/  PRMT R99, R0, 0x5410, R2 ;  /* 0x0000541000637816 */ /* 0x000fe20000000002 */
[----:B------:R-:W-:Y:S01]  /*8fd0*/  IMAD.MOV.U32 R2, RZ, RZ, R59 ;  /* 0x000000ffff027224 */ /* 0x000fe200078e003b */
[----:B------:R2:W4:Y:S04]  /*8fe0*/  SHFL.IDX PT, R0, R36, 0x3, 0x181f ;  /* 0x00781f0024007f89 */ /* 0x00052800000e0000 */
[----:B------:R-:W-:Y:S01]  /*8ff0*/  PRMT R97, R2, 0x5410, R3 ;  /* 0x0000541002617816 */ /* 0x000fe20000000003 */
[----:B------:R-:W-:Y:S01]  /*9000*/  IMAD.MOV.U32 R3, RZ, RZ, R52 ;  /* 0x000000ffff037224 */ /* 0x000fe200078e0034 */
[----:B------:R-:W-:-:S04]  /*9010*/  MOV R2, R53 ;  /* 0x0000003500027202 */ /* 0x000fc80000000f00 */
[----:B------:R-:W-:Y:S01]  /*9020*/  PRMT R93, R2, 0x5410, R3 ;  /* 0x00005410025d7816 */ /* 0x000fe20000000003 */
[----:B--2---:R-:W-:Y:S01]  /*9030*/  CS2R R36, SRZ ;  /* 0x0000000000247805 */ /* 0x004fe2000001ff00 */
[----:B------:R-:W-:Y:S05]  /*9040*/  @P6 BRA `(.L_x_779) ;  /* 0x000002c000006947 */ /* 0x000fea0003800000 */
[----:B-1-34-:R-:W-:Y:S01]  /*9050*/  ISETP.GE.AND P0, PT, R138, c[0x0][0x27c], PT ;  /* 0x00009f008a007a0c */ /* 0x01afe20003f06270 */
[----:B------:R-:W-:Y:S01]  /*9060*/  CS2R R30, SRZ ;  /* 0x00000000001e7805 */ /* 0x000fe2000001ff00 */
[----:B------:R-:W-:-:S11]  /*9070*/  ISETP.GE.AND P2, PT, R158, c[0x0][0x27c], PT ;  /* 0x00009f009e007a0c */ /* 0x000fd60003f46270 */
[C---:B------:R-:W-:Y:S01]  /*9080*/  @!P0 IMAD.SHL.U32 R4, R138.reuse, 0x2, RZ ;  /* 0x000000028a048824 */ /* 0x040fe200078e00ff */
[----:B------:R-:W-:-:S04]  /*9090*/  @!P0 SHF.L.U64.HI R8, R138, 0x1, R139 ;  /* 0x000000018a088819 */ /* 0x000fc8000001028b */
[----:B------:R-:W-:-:S05]  /*90a0*/  @!P0 IADD3 R2, P1, R0, R4, RZ ;  /* 0x0000000400028210 */ /* 0x000fca0007f3e0ff */
[----:B------:R-:W-:-:S05]  /*90b0*/  @!P0 IMAD.X R3, R7, 0x1, R8, P1 ;  /* 0x0000000107038824 */ /* 0x000fca00008e0608 */
[----:B------:R1:W5:Y:S01]  /*90c0*/  @!P0 LD.E.64 R30, [R2.64] ;  /* 0x00000008021e8980 */ /* 0x000362000c101b00 */
[----:B------:R-:W-:Y:S01]  /*90d0*/  CS2R R20, SRZ ;  /* 0x0000000000147805 */ /* 0x000fe2000001ff00 */
[----:B------:R-:W-:Y:S01]  /*90e0*/  CS2R R70, SRZ ;  /* 0x0000000000467805 */ /* 0x000fe2000001ff00 */
[----:B-1----:R-:W-:Y:S01]  /*90f0*/  @!P0 IADD3 R2, P1, R5, R4, RZ ;  /* 0x0000000405028210 */ /* 0x002fe20007f3e0ff */
[----:B------:R-:W-:-:S04]  /*9100*/  @!P2 IMAD.SHL.U32 R4, R158, 0x2, RZ ;  /* 0x000000029e04a824 */ /* 0x000fc800078e00ff */
[----:B------:R-:W-:Y:S01]  /*9110*/  @!P0 IMAD.X R3, R6, 0x1, R8, P1 ;  /* 0x0000000106038824 */ /* 0x000fe200008e0608 */
[----:B------:R-:W-:-:S04]  /*9120*/  @!P2 SHF.L.U64.HI R8, R158, 0x1, R105 ;  /* 0x000000019e08a819 */ /* 0x000fc80000010269 */
[----:B------:R1:W5:Y:S01]  /*9130*/  @!P0 LD.E.64 R20, [R2.64] ;  /* 0x0000000802148980 */ /* 0x000362000c101b00 */
[----:B------:R-:W-:Y:S01]  /*9140*/  ISETP.GE.AND P1, PT, R156, c[0x0][0x27c], PT ;  /* 0x00009f009c007a0c */ /* 0x000fe20003f26270 */
[----:B------:R-:W-:Y:S01]  /*9150*/  CS2R R36, SRZ ;  /* 0x0000000000247805 */ /* 0x000fe2000001ff00 */
[----:B-1----:R-:W-:-:S05]  /*9160*/  @!P2 IADD3 R2, P0, R0, R4, RZ ;  /* 0x000000040002a210 */ /* 0x002fca0007f1e0ff */
[----:B------:R-:W-:-:S05]  /*9170*/  @!P2 IMAD.X R3, R7, 0x1, R8, P0 ;  /* 0x000000010703a824 */ /* 0x000fca00000e0608 */
[----:B------:R1:W5:Y:S01]  /*9180*/  @!P2 LD.E.64 R70, [R2.64] ;  /* 0x000000080246a980 */ /* 0x000362000c101b00 */
[----:B------:R-:W-:Y:S01]  /*9190*/  CS2R R74, SRZ ;  /* 0x00000000004a7805 */ /* 0x000fe2000001ff00 */
[----:B-1----:R-:W-:Y:S01]  /*91a0*/  @!P2 IADD3 R2, P0, R5, R4, RZ ;  /* 0x000000040502a210 */ /* 0x002fe20007f1e0ff */
[----:B------:R-:W-:-:S04]  /*91b0*/  @!P1 IMAD.SHL.U32 R4, R156, 0x2, RZ ;  /* 0x000000029c049824 */ /* 0x000fc800078e00ff */
[----:B------:R-:W-:Y:S01]  /*91c0*/  @!P2 IMAD.X R3, R6, 0x1, R8, P0 ;  /* 0x000000010603a824 */ /* 0x000fe200000e0608 */
[----:B------:R-:W-:-:S04]  /*91d0*/  @!P1 SHF.L.U64.HI R8, R156, 0x1, R102 ;  /* 0x000000019c089819 */ /* 0x000fc80000010266 */
[----:B------:R1:W5:Y:S01]  /*91e0*/  @!P2 LD.E.64 R36, [R2.64] ;  /* 0x000000080224a980 */ /* 0x000362000c101b00 */
[----:B------:R-:W-:Y:S01]  /*91f0*/  CS2R R72, SRZ ;  /* 0x0000000000487805 */ /* 0x000fe2000001ff00 */
[----:B-1----:R-:W-:-:S05]  /*9200*/  @!P1 IADD3 R2, P0, R0, R4, RZ ;  /* 0x0000000400029210 */ /* 0x002fca0007f1e0ff */
[----:B------:R-:W-:Y:S01]  /*9210*/  @!P1 IMAD.X R3, R7, 0x1, R8, P0 ;  /* 0x0000000107039824 */ /* 0x000fe200000e0608 */
[----:B------:R-:W-:-:S04]  /*9220*/  ISETP.GE.AND P0, PT, R157, c[0x0][0x27c], PT ;  /* 0x00009f009d007a0c */ /* 0x000fc80003f06270 */
[----:B------:R1:W5:Y:S01]  /*9230*/  @!P1 LD.E.64 R74, [R2.64] ;  /* 0x00000008024a9980 */ /* 0x000362000c101b00 */
[----:B------:R-:W-:Y:S01]  /*9240*/  CS2R R78, SRZ ;  /* 0x00000000004e7805 */ /* 0x000fe2000001ff00 */
[----:B------:R-:W-:Y:S01]  /*9250*/  CS2R R76, SRZ ;  /* 0x00000000004c7805 */ /* 0x000fe2000001ff00 */
[----:B-1----:R-:W-:-:S05]  /*9260*/  @!P1 IADD3 R2, P2, R5, R4, RZ ;  /* 0x0000000405029210 */ /* 0x002fca0007f5e0ff */
[----:B------:R-:W-:-:S05]  /*9270*/  @!P1 IMAD.X R3, R6, 0x1, R8, P2 ;  /* 0x0000000106039824 */ /* 0x000fca00010e0608 */
[----:B------:R1:W5:Y:S02]  /*9280*/  @!P1 LD.E.64 R72, [R2.64] ;  /* 0x0000000802489980 */ /* 0x000364000c101b00 */
[----:B-1----:R-:W-:-:S05]  /*9290*/  @!P0 IMAD.SHL.U32 R2, R157, 0x2, RZ ;  /* 0x000000029d028824 */ /* 0x002fca00078e00ff */
[-C--:B------:R-:W-:Y:S02]  /*92a0*/  @!P0 IADD3 R4, P2, R0, R2.reuse, RZ ;  /* 0x0000000200048210 */ /* 0x080fe40007f5e0ff */
[----:B------:R-:W-:Y:S02]  /*92b0*/  @!P0 IADD3 R2, P1, R5, R2, RZ ;  /* 0x0000000205028210 */ /* 0x000fe40007f3e0ff */
[----:B------:R-:W-:-:S05]  /*92c0*/  @!P0 SHF.L.U64.HI R0, R157, 0x1, R101 ;  /* 0x000000019d008819 */ /* 0x000fca0000010265 */
[--C-:B------:R-:W-:Y:S02]  /*92d0*/  @!P0 IMAD.X R5, R7, 0x1, R0.reuse, P2 ;  /* 0x0000000107058824 */ /* 0x100fe400010e0600 */
[----:B------:R-:W-:-:S03]  /*92e0*/  @!P0 IMAD.X R3, R6, 0x1, R0, P1 ;  /* 0x0000000106038824 */ /* 0x000fc600008e0600 */
[----:B------:R1:W5:Y:S04]  /*92f0*/  @!P0 LD.E.64 R78, [R4.64] ;  /* 0x00000008044e8980 */ /* 0x000368000c101b00 */
[----:B------:R1:W5:Y:S02]  /*9300*/  @!P0 LD.E.64 R76, [R2.64] ;  /* 0x00000008024c8980 */ /* 0x000364000c101b00 */
.L_x_779:
[----:B-1-34-:R-:W-:Y:S05]  /*9310*/  BSYNC B0 ;  /* 0x0000000000007941 */ /* 0x01afea0003800000 */
.L_x_778:
[----:B-----5:R-:W-:Y:S01]  /*9320*/  IMAD.MOV.U32 R2, RZ, RZ, R78 ;  /* 0x000000ffff027224 */ /* 0x020fe200078e004e */
[----:B------:R-:W-:-:S04]  /*9330*/  DEPBAR.LE SB0, 0x1 ;  /* 0x000080400000791a */ /* 0x000fc80000000000 */
[----:B------:R-:W-:Y:S01]  /*9340*/  IMAD.MOV.U32 R0, RZ, RZ, R79 ;  /* 0x000000ffff007224 */ /* 0x000fe200078e004f */
[----:B------:R-:W-:Y:S04]  /*9350*/  BSSY B1, `(.L_x_780) ;  /* 0x00000e5000017945 */ /* 0x000fe80003800000 */
[----:B------:R-:W-:Y:S01]  /*9360*/  PRMT R111, R0, 0x5410, R2 ;  /* 0x00005410006f7816 */ /* 0x000fe20000000002 */
[----:B------:R-:W-:Y:S02]  /*9370*/  IMAD.MOV.U32 R2, RZ, RZ, R74 ;  /* 0x000000ffff027224 */ /* 0x000fe400078e004a */
[----:B------:R-:W-:-:S05]  /*9380*/  IMAD.MOV.U32 R0, RZ, RZ, R75 ;  /* 0x000000ffff007224 */ /* 0x000fca00078e004b */
[----:B------:R-:W-:Y:S01]  /*9390*/  PRMT R109, R0, 0x5410, R2 ;  /* 0x00005410006d7816 */ /* 0x000fe20000000002 */
[----:B------:R-:W-:Y:S01]  /*93a0*/  IMAD.MOV.U32 R2, RZ, RZ, R70 ;  /* 0x000000ffff027224 */ /* 0x000fe200078e0046 */
[----:B------:R-:W-:-:S04]  /*93b0*/  MOV R0, R71 ;  /* 0x0000004700007202 */ /* 0x000fc80000000f00 */
[----:B------:R-:W-:Y:S01]  /*93c0*/  PRMT R106, R0, 0x5410, R2 ;  /* 0x00005410006a7816 */ /* 0x000fe20000000002 */
[----:B------:R-:W-:Y:S02]  /*93d0*/  IMAD.MOV.U32 R2, RZ, RZ, R30 ;  /* 0x000000ffff027224 */ /* 0x000fe400078e001e */
[----:B------:R-:W-:-:S05]  /*93e0*/  IMAD.MOV.U32 R0, RZ, RZ, R31 ;  /* 0x000000ffff007224 */ /* 0x000fca00078e001f */
[----:B------:R-:W-:Y:S01]  /*93f0*/  PRMT R102, R0, 0x5410, R2 ;  /* 0x0000541000667816 */ /* 0x000fe20000000002 */
[----:B------:R-:W-:Y:S02]  /*9400*/  IMAD.MOV.U32 R2, RZ, RZ, R76 ;  /* 0x000000ffff027224 */ /* 0x000fe400078e004c */
[----:B------:R-:W-:-:S05]  /*9410*/  IMAD.MOV.U32 R0, RZ, RZ, R77 ;  /* 0x000000ffff007224 */ /* 0x000fca00078e004d */
[----:B------:R-:W-:Y:S01]  /*9420*/  PRMT R110, R0, 0x5410, R2 ;  /* 0x00005410006e7816 */ /* 0x000fe20000000002 */
[----:B------:R-:W-:Y:S01]  /*9430*/  IMAD.IADD R2, R60, 0x1, -R227 ;  /* 0x000000013c027824 */ /* 0x000fe200078e0ae3 */
[----:B------:R-:W-:-:S04]  /*9440*/  MOV R0, R72 ;  /* 0x0000004800007202 */ /* 0x000fc80000000f00 */
[----:B------:R-:W-:Y:S01]  /*9450*/  PRMT R108, R108, 0x5410, R0 ;  /* 0x000054106c6c7816 */ /* 0x000fe20000000000 */
[----:B------:R-:W-:Y:S01]  /*9460*/  IMAD.MOV.U32 R0, RZ, RZ, R73 ;  /* 0x000000ffff007224 */ /* 0x000fe200078e0049 */
[----:B------:R-:W-:-:S04]  /*9470*/  IMNMX R60, R2, 0x80, PT ;  /* 0x00000080023c7817 */ /* 0x000fc80003800200 */
[----:B------:R-:W-:Y:S01]  /*9480*/  PRMT R108, R0, 0x7610, R108 ;  /* 0x00007610006c7816 */ /* 0x000fe2000000006c */
[----:B------:R-:W-:Y:S01]  /*9490*/  IMAD.MOV.U32 R0, RZ, RZ, R36 ;  /* 0x000000ffff007224 */ /* 0x000fe200078e0024 */
[----:B------:R-:W-:Y:S01]  /*94a0*/  BAR.SYNC.DEFER_BLOCKING 0x0 ;  /* 0x0000000000007b1d */ /* 0x000fe20000010000 */
[----:B------:R-:W-:-:S03]  /*94b0*/  ISETP.GE.AND P0, PT, R211, R60, PT ;  /* 0x0000003cd300720c */ /* 0x000fc60003f06270 */
[----:B------:R-:W-:Y:S02]  /*94c0*/  PRMT R105, R105, 0x5410, R0 ;  /* 0x0000541069697816 */ /* 0x000fe40000000000 */
[----:B------:R-:W-:-:S04]  /*94d0*/  MOV R0, R37 ;  /* 0x0000002500007202 */ /* 0x000fc80000000f00 */
[----:B------:R-:W-:Y:S01]  /*94e0*/  PRMT R105, R0, 0x7610, R105 ;  /* 0x0000761000697816 */ /* 0x000fe20000000069 */
[----:B------:R-:W-:-:S05]  /*94f0*/  IMAD.MOV.U32 R0, RZ, RZ, R20 ;  /* 0x000000ffff007224 */ /* 0x000fca00078e0014 */
[----:B------:R-:W-:Y:S01]  /*9500*/  PRMT R101, R101, 0x5410, R0 ;  /* 0x0000541065657816 */ /* 0x000fe20000000000 */
[----:B------:R-:W-:-:S05]  /*9510*/  IMAD.MOV.U32 R0, RZ, RZ, R21 ;  /* 0x000000ffff007224 */ /* 0x000fca00078e0015 */
[----:B------:R-:W-:Y:S01]  /*9520*/  PRMT R101, R0, 0x7610, R101 ;  /* 0x0000761000657816 */ /* 0x000fe20000000065 */
[----:B------:R-:W-:Y:S05]  /*9530*/  @P0 BRA `(.L_x_781) ;  /* 0x00000c6000000947 */ /* 0x000fea0003800000 */
[----:B------:R-:W-:Y:S01]  /*9540*/  ISETP.GE.AND P0, PT, R138, c[0x0][0x27c], PT ;  /* 0x00009f008a007a0c */ /* 0x000fe20003f06270 */
[----:B------:R-:W-:-:S12]  /*9550*/  BSSY B0, `(.L_x_782) ;  /* 0x0000030000007945 */ /* 0x000fd80003800000 */
[----:B------:R-:W-:Y:S05]  /*9560*/  @P0 BRA `(.L_x_783) ;  /* 0x000002e000000947 */ /* 0x000fea0003800000 */
[----:B------:R-:W1:Y:S01]  /*9570*/  LDS.128 R4, [R194+0x10080] ;  /* 0x01008000c2047984 */ /* 0x000e620000000c00 */
[--C-:B------:R-:W-:Y:S02]  /*9580*/  SHF.R.U64 R3, R24, 0x10, R25.reuse ;  /* 0x0000001018037819 */ /* 0x100fe40000001219 */
[----:B------:R-:W-:Y:S02]  /*9590*/  SHF.R.U32.HI R11, RZ, 0x10, R25 ;  /* 0x00000010ff0b7819 */ /* 0x000fe40000011619 */
[--C-:B------:R-:W-:Y:S02]  /*95a0*/  SHF.R.U32.HI R2, RZ, 0x10, R23.reuse ;  /* 0x00000010ff027819 */ /* 0x100fe40000011617 */
[----:B------:R-:W-:Y:S02]  /*95b0*/  SHF.R.U64 R0, R22, 0x10, R23 ;  /* 0x0000001016007819 */ /* 0x000fe40000001217 */
[C---:B------:R-:W-:Y:S02]  /*95c0*/  PRMT R9, R61.reuse, 0x5432, R3 ;  /* 0x000054323d097816 */ /* 0x040fe40000000003 */
[----:B------:R-:W-:-:S02]  /*95d0*/  PRMT R3, R61, 0x5410, R11 ;  /* 0x000054103d037816 */ /* 0x000fc4000000000b */
[C---:B------:R-:W-:Y:S02]  /*95e0*/  PRMT R8, R80.reuse, 0x5410, R2 ;  /* 0x0000541050087816 */ /* 0x040fe40000000002 */
[----:B------:R-:W-:Y:S01]  /*95f0*/  PRMT R10, R80, 0x5432, R0 ;  /* 0x00005432500a7816 */ /* 0x000fe20000000000 */
[----:B------:R-:W-:Y:S01]  /*9600*/  IMAD.U32 R13, R3, 0x10000, RZ ;  /* 0x00010000030d7824 */ /* 0x000fe200078e00ff */
[----:B------:R-:W-:Y:S02]  /*9610*/  SHF.L.U32 R12, R8, 0x10, RZ ;  /* 0x00000010080c7819 */ /* 0x000fe400000006ff */
[C---:B-1----:R-:W-:Y:S01]  /*9620*/  LOP3.LUT R0, R6.reuse, 0xffff0000, RZ, 0xc0, !PT ;  /* 0xffff000006007812 */ /* 0x042fe200078ec0ff */
[----:B------:R-:W-:-:S04]  /*9630*/  IMAD.U32 R2, R6, 0x10000, RZ ;  /* 0x0001000006027824 */ /* 0x000fc800078e00ff */
[CC--:B------:R-:W-:Y:S02]  /*9640*/  FMUL.FTZ R6, R0.reuse, R13.reuse ;  /* 0x0000000d00067220 */ /* 0x0c0fe40000410000 */
[-C--:B------:R-:W-:Y:S02]  /*9650*/  FMUL.FTZ R0, R0, R12.reuse ;  /* 0x0000000c00007220 */ /* 0x080fe40000410000 */
[C---:B------:R-:W-:Y:S01]  /*9660*/  FFMA.FTZ R11, R2.reuse, R12, -R6 ;  /* 0x0000000c020b7223 */ /* 0x040fe20000010806 */
[----:B------:R-:W-:Y:S01]  /*9670*/  LOP3.LUT R12, R3, 0xffff0000, RZ, 0xc0, !PT ;  /* 0xffff0000030c7812 */ /* 0x000fe200078ec0ff */
[----:B------:R-:W-:Y:S01]  /*9680*/  FFMA.FTZ R6, R2, R13, R0 ;  /* 0x0000000d02067223 */ /* 0x000fe20000010000 */
[C---:B------:R-:W-:Y:S01]  /*9690*/  LOP3.LUT R0, R7.reuse, 0xffff0000, RZ, 0xc0, !PT ;  /* 0xffff000007007812 */ /* 0x040fe200078ec0ff */
[----:B------:R-:W-:Y:S01]  /*96a0*/  IMAD.U32 R2, R7, 0x10000, RZ ;  /* 0x0001000007027824 */ /* 0x000fe200078e00ff */
[----:B------:R-:W-:Y:S02]  /*96b0*/  LOP3.LUT R7, R8, 0xffff0000, RZ, 0xc0, !PT ;  /* 0xffff000008077812 */ /* 0x000fe400078ec0ff */
[----:B------:R-:W-:Y:S01]  /*96c0*/  F2FP.BF16.PACK_AB R6, R6, R11 ;  /* 0x0000000b0606723e */ /* 0x000fe200000010ff */
[----:B------:R-:W-:-:S02]  /*96d0*/  FMUL.FTZ R3, R0, R12 ;  /* 0x0000000c00037220 */ /* 0x000fc40000410000 */
[-C--:B------:R-:W-:Y:S02]  /*96e0*/  FMUL.FTZ R0, R0, R7.reuse ;  /* 0x0000000700007220 */ /* 0x080fe40000410000 */
[C---:B------:R-:W-:Y:S02]  /*96f0*/  FFMA.FTZ R3, R2.reuse, R7, -R3 ;  /* 0x0000000702037223 */ /* 0x040fe40000010803 */
[----:B------:R-:W-:Y:S01]  /*9700*/  FFMA.FTZ R2, R2, R12, R0 ;  /* 0x0000000c02027223 */ /* 0x000fe20000010000 */
[----:B------:R-:W-:Y:S01]  /*9710*/  LOP3.LUT R0, R4, 0xffff0000, RZ, 0xc0, !PT ;  /* 0xffff000004007812 */ /* 0x000fe200078ec0ff */
[C---:B------:R-:W-:Y:S01]  /*9720*/  IMAD.U32 R11, R9.reuse, 0x10000, RZ ;  /* 0x00010000090b7824 */ /* 0x040fe200078e00ff */
[----:B------:R-:W-:Y:S02]  /*9730*/  LOP3.LUT R9, R9, 0xffff0000, RZ, 0xc0, !PT ;  /* 0xffff000009097812 */ /* 0x000fe400078ec0ff */
[----:B------:R-:W-:Y:S01]  /*9740*/  F2FP.BF16.PACK_AB R7, R2, R3 ;  /* 0x000000030207723e */ /* 0x000fe200000010ff */
[----:B------:R-:W-:Y:S01]  /*9750*/  FMUL.FTZ R3, R0, R11 ;  /* 0x0000000b00037220 */ /* 0x000fe20000410000 */
[----:B------:R-:W-:Y:S01]  /*9760*/  SHF.L.U32 R2, R4, 0x10, RZ ;  /* 0x0000001004027819 */ /* 0x000fe200000006ff */
[C---:B------:R-:W-:Y:S01]  /*9770*/  IMAD.U32 R4, R10.reuse, 0x10000, RZ ;  /* 0x000100000a047824 */ /* 0x040fe200078e00ff */
[----:B------:R-:W-:-:S03]  /*9780*/  LOP3.LUT R10, R10, 0xffff0000, RZ, 0xc0, !PT ;  /* 0xffff00000a0a7812 */ /* 0x000fc600078ec0ff */
[-C--:B------:R-:W-:Y:S02]  /*9790*/  FMUL.FTZ R0, R0, R4.reuse ;  /* 0x0000000400007220 */ /* 0x080fe40000410000 */
[C---:B------:R-:W-:Y:S02]  /*97a0*/  FFMA.FTZ R8, R2.reuse, R4, -R3 ;  /* 0x0000000402087223 */ /* 0x040fe40000010803 */
[----:B------:R-:W-:Y:S01]  /*97b0*/  FFMA.FTZ R4, R2, R11, R0 ;  /* 0x0000000b02047223 */ /* 0x000fe20000010000 */
[C---:B------:R-:W-:Y:S02]  /*97c0*/  LOP3.LUT R2, R5.reuse, 0xffff0000, RZ, 0xc0, !PT ;  /* 0xffff000005027812 */ /* 0x040fe400078ec0ff */
[----:B------:R-:W-:Y:S02]  /*97d0*/  SHF.L.U32 R0, R5, 0x10, RZ ;  /* 0x0000001005007819 */ /* 0x000fe400000006ff */
[----:B------:R-:W-:Y:S01]  /*97e0*/  F2FP.BF16.PACK_AB R4, R4, R8 ;  /* 0x000000080404723e */ /* 0x000fe200000010ff */
[----:B------:R-:W-:-:S02]  /*97f0*/  FMUL.FTZ R3, R2, R9 ;  /* 0x0000000902037220 */ /* 0x000fc40000410000 */
[-C--:B------:R-:W-:Y:S02]  /*9800*/  FMUL.FTZ R2, R2, R10.reuse ;  /* 0x0000000a02027220 */ /* 0x080fe40000410000 */
[C---:B------:R-:W-:Y:S02]  /*9810*/  FFMA.FTZ R3, R0.reuse, R10, -R3 ;  /* 0x0000000a00037223 */ /* 0x040fe40000010803 */
[----:B------:R-:W-:-:S05]  /*9820*/  FFMA.FTZ R0, R0, R9, R2 ;  /* 0x0000000900007223 */ /* 0x000fca0000010002 */
[----:B------:R-:W-:-:S05]  /*9830*/  F2FP.BF16.PACK_AB R5, R0, R3 ;  /* 0x000000030005723e */ /* 0x000fca00000010ff */
[----:B------:R1:W-:Y:S02]  /*9840*/  STS.128 [R194+0x10080], R4 ;  /* 0x01008004c2007388 */ /* 0x0003e40000000c00 */
.L_x_783:
[----:B------:R-:W-:Y:S05]  /*9850*/  BSYNC B0 ;  /* 0x0000000000007941 */ /* 0x000fea0003800000 */
.L_x_782:
[----:B------:R-:W-:Y:S01]  /*9860*/  ISETP.GE.AND P0, PT, R158, c[0x0][0x27c], PT ;  /* 0x00009f009e007a0c */ /* 0x000fe20003f06270 */
[----:B------:R-:W-:-:S12]  /*9870*/  BSSY B0, `(.L_x_784) ;  /* 0x0000030000007945 */ /* 0x000fd80003800000 */
[----:B------:R-:W-:Y:S05]  /*9880*/  @P0 BRA `(.L_x_785) ;  /* 0x000002e000000947 */ /* 0x000fea0003800000 */
[----:B-1----:R-:W1:Y:S01]  /*9890*/  LDS.128 R4, [R194+0x14080] ;  /* 0x01408000c2047984 */ /* 0x002e620000000c00 */
        /* <DEDUP_REMOVED lines=45> */
.L_x_785:
[----:B------:R-:W-:Y:S05]  /*9b70*/  BSYNC B0 ;  /* 0x0000000000007941 */ /* 0x000fea0003800000 */
.L_x_784:
        /* <DEDUP_REMOVED lines=49> */
.L_x_787:
[----:B------:R-:W-:Y:S05]  /*9e90*/  BSYNC B0 ;  /* 0x0000000000007941 */ /* 0x000fea0003800000 */
.L_x_786:
[----:B------:R-:W-:-:S13]  /*9ea0*/  ISETP.GE.AND P0, PT, R157, c[0x0][0x27c], PT ;  /* 0x00009f009d007a0c */ /* 0x000fda0003f06270 */
[----:B------:R-:W-:Y:S05]  /*9eb0*/  @P0 BRA `(.L_x_781) ;  /* 0x000002e000000947 */ /* 0x000fea0003800000 */
[----:B-1----:R-:W1:Y:S01]  /*9ec0*/  LDS.128 R4, [R194+0x1c080] ;  /* 0x01c08000c2047984 */ /* 0x002e620000000c00 */
[----:B------:R-:W-:Y:S02]  /*9ed0*/  SHF.R.U64 R0, R38, 0x10, R39 ;  /* 0x0000001026007819 */ /* 0x000fe40000001227 */
[--C-:B------:R-:W-:Y:S02]  /*9ee0*/  SHF.R.U32.HI R10, RZ, 0x10, R41.reuse ;  /* 0x00000010ff0a7819 */ /* 0x100fe40000011629 */
[----:B------:R-:W-:Y:S02]  /*9ef0*/  SHF.R.U64 R3, R40, 0x10, R41 ;  /* 0x0000001028037819 */ /* 0x000fe40000001229 */
[----:B------:R-:W-:Y:S02]  /*9f00*/  PRMT R9, R87, 0x5432, R0 ;  /* 0x0000543257097816 */ /* 0x000fe40000000000 */
[----:B------:R-:W-:Y:S02]  /*9f10*/  SHF.R.U32.HI R2, RZ, 0x10, R39 ;  /* 0x00000010ff027819 */ /* 0x000fe40000011627 */
[----:B------:R-:W-:-:S02]  /*9f20*/  PRMT R0, R85, 0x5432, R10 ;  /* 0x0000543255007816 */ /* 0x000fc4000000000a */
[----:B------:R-:W-:Y:S02]  /*9f30*/  PRMT R8, R86, 0x5410, R3 ;  /* 0x0000541056087816 */ /* 0x000fe40000000003 */
[----:B------:R-:W-:Y:S01]  /*9f40*/  PRMT R2, R87, 0x5410, R2 ;  /* 0x0000541057027816 */ /* 0x000fe20000000002 */
[----:B------:R-:W-:-:S04]  /*9f50*/  IMAD.U32 R13, R0, 0x10000, RZ ;  /* 0x00010000000d7824 */ /* 0x000fc800078e00ff */
[----:B------:R-:W-:Y:S01]  /*9f60*/  IMAD.U32 R11, R2, 0x10000, RZ ;  /* 0x00010000020b7824 */ /* 0x000fe200078e00ff */
[C---:B-1----:R-:W-:Y:S02]  /*9f70*/  LOP3.LUT R3, R6.reuse, 0xffff0000, RZ, 0xc0, !PT ;  /* 0xffff000006037812 */ /* 0x042fe400078ec0ff */
[----:B------:R-:W-:-:S03]  /*9f80*/  SHF.L.U32 R6, R6, 0x10, RZ ;  /* 0x0000001006067819 */ /* 0x000fc600000006ff */
[C---:B------:R-:W-:Y:S02]  /*9f90*/  FMUL.FTZ R10, R3.reuse, R13 ;  /* 0x0000000d030a7220 */ /* 0x040fe40000410000 */
[-C--:B------:R-:W-:Y:S02]  /*9fa0*/  FMUL.FTZ R3, R3, R11.reuse ;  /* 0x0000000b03037220 */ /* 0x080fe40000410000 */
[----:B------:R-:W-:Y:S01]  /*9fb0*/  FFMA.FTZ R12, R6, R11, -R10 ;  /* 0x0000000b060c7223 */ /* 0x000fe2000001080a */
[----:B------:R-:W-:Y:S01]  /*9fc0*/  LOP3.LUT R11, R2, 0xffff0000, RZ, 0xc0, !PT ;  /* 0xffff0000020b7812 */ /* 0x000fe200078ec0ff */
[----:B------:R-:W-:Y:S01]  /*9fd0*/  FFMA.FTZ R6, R6, R13, R3 ;  /* 0x0000000d06067223 */ /* 0x000fe20000010003 */
[----:B------:R-:W-:Y:S01]  /*9fe0*/  LOP3.LUT R10, R0, 0xffff0000, RZ, 0xc0, !PT ;  /* 0xffff0000000a7812 */ /* 0x000fe200078ec0ff */
[C---:B------:R-:W-:Y:S01]  /*9ff0*/  IMAD.U32 R0, R7.reuse, 0x10000, RZ ;  /* 0x0001000007007824 */ /* 0x040fe200078e00ff */
[----:B------:R-:W-:Y:S01]  /*a000*/  LOP3.LUT R2, R7, 0xffff0000, RZ, 0xc0, !PT ;  /* 0xffff000007027812 */ /* 0x000fe200078ec0ff */
[C---:B------:R-:W-:Y:S01]  /*a010*/  IMAD.U32 R13, R8.reuse, 0x10000, RZ ;  /* 0x00010000080d7824 */ /* 0x040fe200078e00ff */
[----:B------:R-:W-:-:S02]  /*a020*/  LOP3.LUT R8, R8, 0xffff0000, RZ, 0xc0, !PT ;  /* 0xffff000008087812 */ /* 0x000fc400078ec0ff */
[----:B------:R-:W-:Y:S01]  /*a030*/  F2FP.BF16.PACK_AB R6, R6, R12 ;  /* 0x0000000c0606723e */ /* 0x000fe200000010ff */
[CC--:B------:R-:W-:Y:S02]  /*a040*/  FMUL.FTZ R3, R2.reuse, R10.reuse ;  /* 0x0000000a02037220 */ /* 0x0c0fe40000410000 */
[-C--:B------:R-:W-:Y:S02]  /*a050*/  FMUL.FTZ R2, R2, R11.reuse ;  /* 0x0000000b02027220 */ /* 0x080fe40000410000 */
[C---:B------:R-:W-:Y:S02]  /*a060*/  FFMA.FTZ R11, R0.reuse, R11, -R3 ;  /* 0x0000000b000b7223 */ /* 0x040fe40000010803 */
[----:B------:R-:W-:Y:S01]  /*a070*/  FFMA.FTZ R7, R0, R10, R2 ;  /* 0x0000000a00077223 */ /* 0x000fe20000010002 */
[C---:B------:R-:W-:Y:S01]  /*a080*/  LOP3.LUT R0, R4.reuse, 0xffff0000, RZ, 0xc0, !PT ;  /* 0xffff000004007812 */ /* 0x040fe200078ec0ff */
[----:B------:R-:W-:Y:S01]  /*a090*/  IMAD.U32 R2, R4, 0x10000, RZ ;  /* 0x0001000004027824 */ /* 0x000fe200078e00ff */
[----:B------:R-:W-:-:S02]  /*a0a0*/  SHF.L.U32 R10, R9, 0x10, RZ ;  /* 0x00000010090a7819 */ /* 0x000fc400000006ff */
[----:B------:R-:W-:Y:S01]  /*a0b0*/  LOP3.LUT R9, R9, 0xffff0000, RZ, 0xc0, !PT ;  /* 0xffff000009097812 */ /* 0x000fe200078ec0ff */
[C---:B------:R-:W-:Y:S01]  /*a0c0*/  FMUL.FTZ R3, R0.reuse, R13 ;  /* 0x0000000d00037220 */ /* 0x040fe20000410000 */
[----:B------:R-:W-:Y:S01]  /*a0d0*/  F2FP.BF16.PACK_AB R7, R7, R11 ;  /* 0x0000000b0707723e */ /* 0x000fe200000010ff */
[-C--:B------:R-:W-:Y:S02]  /*a0e0*/  FMUL.FTZ R0, R0, R10.reuse ;  /* 0x0000000a00007220 */ /* 0x080fe40000410000 */
[C---:B------:R-:W-:Y:S02]  /*a0f0*/  FFMA.FTZ R10, R2.reuse, R10, -R3 ;  /* 0x0000000a020a7223 */ /* 0x040fe40000010803 */
[----:B------:R-:W-:Y:S01]  /*a100*/  FFMA.FTZ R4, R2, R13, R0 ;  /* 0x0000000d02047223 */ /* 0x000fe20000010000 */
[C---:B------:R-:W-:Y:S02]  /*a110*/  LOP3.LUT R2, R5.reuse, 0xffff0000, RZ, 0xc0, !PT ;  /* 0xffff000005027812 */ /* 0x040fe400078ec0ff */
[----:B------:R-:W-:-:S02]  /*a120*/  SHF.L.U32 R0, R5, 0x10, RZ ;  /* 0x0000001005007819 */ /* 0x000fc400000006ff */
[----:B------:R-:W-:Y:S01]  /*a130*/  F2FP.BF16.PACK_AB R4, R4, R10 ;  /* 0x0000000a0404723e */ /* 0x000fe200000010ff */
[CC--:B------:R-:W-:Y:S02]  /*a140*/  FMUL.FTZ R3, R2.reuse, R8.reuse ;  /* 0x0000000802037220 */ /* 0x0c0fe40000410000 */
[-C--:B------:R-:W-:Y:S02]  /*a150*/  FMUL.FTZ R2, R2, R9.reuse ;  /* 0x0000000902027220 */ /* 0x080fe40000410000 */
[C---:B------:R-:W-:Y:S02]  /*a160*/  FFMA.FTZ R3, R0.reuse, R9, -R3 ;  /* 0x0000000900037223 */ /* 0x040fe40000010803 */
[----:B------:R-:W-:-:S05]  /*a170*/  FFMA.FTZ R2, R0, R8, R2 ;  /* 0x0000000800027223 */ /* 0x000fca0000010002 */
[----:B------:R-:W-:-:S05]  /*a180*/  F2FP.BF16.PACK_AB R5, R2, R3 ;  /* 0x000000030205723e */ /* 0x000fca00000010ff */
[----:B------:R1:W-:Y:S02]  /*a190*/  STS.128 [R194+0x1c080], R4 ;  /* 0x01c08004c2007388 */ /* 0x0003e40000000c00 */
.L_x_781:
[----:B------:R-:W-:Y:S05]  /*a1a0*/  BSYNC B1 ;  /* 0x0000000000017941 */ /* 0x000fea0003800000 */
.L_x_780:
        /* <DEDUP_REMOVED lines=8> */
[----:B------:R-:W-:Y:S02]  /*a230*/  SHF.R.U32.HI R0, RZ, 0x10, R45 ;  /* 0x00000010ff007819 */ /* 0x000fe4000001162d */
[----:B------:R-:W-:Y:S02]  /*a240*/  SHF.R.U32.HI R2, RZ, 0x10, R43 ;  /* 0x00000010ff027819 */ /* 0x000fe4000001162b */
[----:B------:R-:W-:Y:S02]  /*a250*/  PRMT R0, R85, 0x5410, R0 ;  /* 0x0000541055007816 */ /* 0x000fe40000000000 */
[----:B------:R-:W-:Y:S02]  /*a260*/  PRMT R2, R86, 0x5432, R2 ;  /* 0x0000543256027816 */ /* 0x000fe40000000002 */
[C---:B------:R-:W-:Y:S01]  /*a270*/  LOP3.LUT R11, R0.reuse, 0xffff0000, RZ, 0xc0, !PT ;  /* 0xffff0000000b7812 */ /* 0x040fe200078ec0ff */
[----:B------:R-:W-:-:S02]  /*a280*/  IMAD.U32 R10, R0, 0x10000, RZ ;  /* 0x00010000000a7824 */ /* 0x000fc400078e00ff */
[----:B------:R-:W-:Y:S01]  /*a290*/  IMAD.U32 R9, R2, 0x10000, RZ ;  /* 0x0001000002097824 */ /* 0x000fe200078e00ff */
[C---:B-1----:R-:W-:Y:S01]  /*a2a0*/  LOP3.LUT R3, R6.reuse, 0xffff0000, RZ, 0xc0, !PT ;  /* 0xffff000006037812 */ /* 0x042fe200078ec0ff */
[----:B------:R-:W-:Y:S01]  /*a2b0*/  IMAD.U32 R0, R7, 0x10000, RZ ;  /* 0x0001000007007824 */ /* 0x000fe200078e00ff */
[----:B------:R-:W-:-:S03]  /*a2c0*/  SHF.L.U32 R6, R6, 0x10, RZ ;  /* 0x0000001006067819 */ /* 0x000fc600000006ff */
[CC--:B------:R-:W-:Y:S02]  /*a2d0*/  FMUL.FTZ R8, R3.reuse, R10.reuse ;  /* 0x0000000a03087220 */ /* 0x0c0fe40000410000 */
[-C--:B------:R-:W-:Y:S02]  /*a2e0*/  FMUL.FTZ R3, R3, R9.reuse ;  /* 0x0000000903037220 */ /* 0x080fe40000410000 */
[----:B------:R-:W-:Y:S01]  /*a2f0*/  FFMA.FTZ R12, R6, R9, -R8 ;  /* 0x00000009060c7223 */ /* 0x000fe20000010808 */
[----:B------:R-:W-:Y:S01]  /*a300*/  LOP3.LUT R9, R2, 0xffff0000, RZ, 0xc0, !PT ;  /* 0xffff000002097812 */ /* 0x000fe200078ec0ff */
[----:B------:R-:W-:Y:S01]  /*a310*/  FFMA.FTZ R10, R6, R10, R3 ;  /* 0x0000000a060a7223 */ /* 0x000fe20000010003 */
[----:B------:R-:W-:Y:S02]  /*a320*/  LOP3.LUT R2, R7, 0xffff0000, RZ, 0xc0, !PT ;  /* 0xffff000007027812 */ /* 0x000fe400078ec0ff */
[----:B------:R-:W-:Y:S02]  /*a330*/  SHF.R.U64 R8, R44, 0x10, R45 ;  /* 0x000000102c087819 */ /* 0x000fe4000000122d */
[----:B------:R-:W-:Y:S01]  /*a340*/  SHF.R.U64 R6, R42, 0x10, R43 ;  /* 0x000000102a067819 */ /* 0x000fe2000000122b */
[----:B------:R-:W-:-:S02]  /*a350*/  FMUL.FTZ R3, R2, R11 ;  /* 0x0000000b02037220 */ /* 0x000fc40000410000 */
[-C--:B------:R-:W-:Y:S02]  /*a360*/  FMUL.FTZ R2, R2, R9.reuse ;  /* 0x0000000902027220 */ /* 0x080fe40000410000 */
[----:B------:R-:W-:Y:S01]  /*a370*/  FFMA.FTZ R9, R0, R9, -R3 ;  /* 0x0000000900097223 */ /* 0x000fe20000010803 */
[----:B------:R-:W-:Y:S01]  /*a380*/  LOP3.LUT R3, R4, 0xffff0000, RZ, 0xc0, !PT ;  /* 0xffff000004037812 */ /* 0x000fe200078ec0ff */
[----:B------:R-:W-:Y:S01]  /*a390*/  FFMA.FTZ R7, R0, R11, R2 ;  /* 0x0000000b00077223 */ /* 0x000fe20000010002 */
[----:B------:R-:W-:Y:S01]  /*a3a0*/  PRMT R0, R88, 0x5410, R8 ;  /* 0x0000541058007816 */ /* 0x000fe20000000008 */
[----:B------:R-:W-:Y:S01]  /*a3b0*/  IMAD.U32 R4, R4, 0x10000, RZ ;  /* 0x0001000004047824 */ /* 0x000fe200078e00ff */
[----:B------:R-:W-:Y:S02]  /*a3c0*/  PRMT R2, R88, 0x5432, R6 ;  /* 0x0000543258027816 */ /* 0x000fe40000000006 */
[----:B------:R-:W-:Y:S01]  /*a3d0*/  F2FP.BF16.PACK_AB R7, R7, R9 ;  /* 0x000000090707723e */ /* 0x000fe200000010ff */
        /* <DEDUP_REMOVED lines=8> */
[C---:B------:R-:W-:Y:S02]  /*a460*/  LOP3.LUT R2, R5.reuse, 0xffff0000, RZ, 0xc0, !PT ;  /* 0xffff000005027812 */ /* 0x040fe400078ec0ff */
[----:B------:R-:W-:-:S02]  /*a470*/  SHF.L.U32 R0, R5, 0x10, RZ ;  /* 0x0000001005007819 */ /* 0x000fc400000006ff */
[----:B------:R-:W-:Y:S01]  /*a480*/  F2FP.BF16.PACK_AB R4, R4, R8 ;  /* 0x000000080404723e */ /* 0x000fe200000010ff */
[CC--:B------:R-:W-:Y:S02]  /*a490*/  FMUL.FTZ R3, R2.reuse, R6.reuse ;  /* 0x0000000602037220 */ /* 0x0c0fe40000410000 */
[-C--:B------:R-:W-:Y:S02]  /*a4a0*/  FMUL.FTZ R2, R2, R11.reuse ;  /* 0x0000000b02027220 */ /* 0x080fe40000410000 */
[C---:B------:R-:W-:Y:S02]  /*a4b0*/  FFMA.FTZ R3, R0.reuse, R11, -R3 ;  /* 0x0000000b00037223 */ /* 0x040fe40000010803 */
[----:B------:R-:W-:Y:S01]  /*a4c0*/  FFMA.FTZ R2, R0, R6, R2 ;  /* 0x0000000600027223 */ /* 0x000fe20000010002 */
[----:B------:R-:W-:-:S04]  /*a4d0*/  F2FP.BF16.PACK_AB R6, R10, R12 ;  /* 0x0000000c0a06723e */ /* 0x000fc800000010ff */
[----:B------:R-:W-:-:S05]  /*a4e0*/  F2FP.BF16.PACK_AB R5, R2, R3 ;  /* 0x000000030205723e */ /* 0x000fca00000010ff */
[----:B------:R1:W-:Y:S02]  /*a4f0*/  STS.128 [R194+0x11080], R4 ;  /* 0x01108004c2007388 */ /* 0x0003e40000000c00 */
.L_x_791:
[----:B------:R-:W-:Y:S05]  /*a500*/  BSYNC B0 ;  /* 0x0000000000007941 */ /* 0x000fea0003800000 */
.L_x_790:
[----:B------:R-:W-:Y:S01]  /*a510*/  ISETP.GE.AND P0, PT, R158, c[0x0][0x27c], PT ;  /* 0x00009f009e007a0c */ /* 0x000fe20003f06270 */
[----:B------:R-:W-:-:S12]  /*a520*/  BSSY B0, `(.L_x_792) ;  /* 0x0000030000007945 */ /* 0x000fd80003800000 */
[----:B------:R-:W-:Y:S05]  /*a530*/  @P0 BRA `(.L_x_793) ;  /* 0x000002e000000947 */ /* 0x000fea0003800000 */
[----:B-1----:R-:W1:Y:S01]  /*a540*/  LDS.128 R4, [R194+0x15080] ;  /* 0x01508000c2047984 */ /* 0x002e620000000c00 */
[----:B------:R-:W-:Y:S02]  /*a550*/  SHF.R.U32.HI R0, RZ, 0x10, R19 ;  /* 0x00000010ff007819 */ /* 0x000fe40000011613 */
[----:B------:R-:W-:Y:S02]  /*a560*/  SHF.R.U32.HI R2, RZ, 0x10, R17 ;  /* 0x00000010ff027819 */ /* 0x000fe40000011611 */
[C---:B------:R-:W-:Y:S02]  /*a570*/  PRMT R0, R89.reuse, 0x5410, R0 ;  /* 0x0000541059007816 */ /* 0x040fe40000000000 */
        /* <DEDUP_REMOVED lines=42> */
.L_x_793:
[----:B------:R-:W-:Y:S05]  /*a820*/  BSYNC B0 ;  /* 0x0000000000007941 */ /* 0x000fea0003800000 */
.L_x_792:
[----:B------:R-:W-:Y:S01]  /*a830*/  ISETP.GE.AND P0, PT, R156, c[0x0][0x27c], PT ;  /* 0x00009f009c007a0c */ /* 0x000fe20003f06270 */
[----:B------:R-:W-:-:S12]  /*a840*/  BSSY B0, `(.L_x_794) ;  /* 0x0000030000007945 */ /* 0x000fd80003800000 */
[----:B------:R-:W-:Y:S05]  /*a850*/  @P0 BRA `(.L_x_795) ;  /* 0x000002e000000947 */ /* 0x000fea0003800000 */
[----:B-1----:R-:W1:Y:S01]  /*a860*/  LDS.128 R4, [R194+0x19080] ;  /* 0x01908000c2047984 */ /* 0x002e620000000c00 */
[----:B------:R-:W-:Y:S02]  /*a870*/  SHF.R.U32.HI R8, RZ, 0x10, R47 ;  /* 0x00000010ff087819 */ /* 0x000fe4000001162f */
[--C-:B------:R-:W-:Y:S02]  /*a880*/  SHF.R.U32.HI R2, RZ, 0x10, R15.reuse ;  /* 0x00000010ff027819 */ /* 0x100fe4000001160f */
[----:B------:R-:W-:Y:S02]  /*a890*/  PRMT R8, R91, 0x5410, R8 ;  /* 0x000054105b087816 */ /* 0x000fe40000000008 */
[----:B------:R-:W-:Y:S02]  /*a8a0*/  PRMT R10, R92, 0x5410, R2 ;  /* 0x000054105c0a7816 */ /* 0x000fe40000000002 */
[----:B------:R-:W-:Y:S01]  /*a8b0*/  SHF.R.U64 R0, R14, 0x10, R15 ;  /* 0x000000100e007819 */ /* 0x000fe2000000120f */
[----:B------:R-:W-:Y:S01]  /*a8c0*/  IMAD.U32 R16, R8, 0x10000, RZ ;  /* 0x0001000008107824 */ /* 0x000fe200078e00ff */
[----:B------:R-:W-:-:S02]  /*a8d0*/  SHF.R.U64 R3, R46, 0x10, R47 ;  /* 0x000000102e037819 */ /* 0x000fc4000000122f */
[----:B------:R-:W-:Y:S02]  /*a8e0*/  SHF.L.U32 R15, R10, 0x10, RZ ;  /* 0x000000100a0f7819 */ /* 0x000fe400000006ff */
[----:B------:R-:W-:Y:S02]  /*a8f0*/  PRMT R11, R92, 0x5432, R0 ;  /* 0x000054325c0b7816 */ /* 0x000fe40000000000 */
[----:B------:R-:W-:Y:S02]  /*a900*/  PRMT R9, R91, 0x5432, R3 ;  /* 0x000054325b097816 */ /* 0x000fe40000000003 */
[----:B------:R-:W-:Y:S02]  /*a910*/  LOP3.LUT R17, R8, 0xffff0000, RZ, 0xc0, !PT ;  /* 0xffff000008117812 */ /* 0x000fe400078ec0ff */
[----:B------:R-:W-:Y:S02]  /*a920*/  LOP3.LUT R8, R10, 0xffff0000, RZ, 0xc0, !PT ;  /* 0xffff00000a087812 */ /* 0x000fe400078ec0ff */
[C---:B-1----:R-:W-:Y:S01]  /*a930*/  LOP3.LUT R13, R6.reuse, 0xffff0000, RZ, 0xc0, !PT ;  /* 0xffff0000060d7812 */ /* 0x042fe200078ec0ff */
[C---:B------:R-:W-:Y:S01]  /*a940*/  IMAD.U32 R12, R7.reuse, 0x10000, RZ ;  /* 0x00010000070c7824 */ /* 0x040fe200078e00ff */
[----:B------:R-:W-:Y:S01]  /*a950*/  LOP3.LUT R2, R7, 0xffff0000, RZ, 0xc0, !PT ;  /* 0xffff000007027812 */ /* 0x000fe200078ec0ff */
[----:B------:R-:W-:Y:S01]  /*a960*/  IMAD.U32 R14, R6, 0x10000, RZ ;  /* 0x00010000060e7824 */ /* 0x000fe200078e00ff */
[C---:B------:R-:W-:Y:S01]  /*a970*/  LOP3.LUT R0, R5.reuse, 0xffff0000, RZ, 0xc0, !PT ;  /* 0xffff000005007812 */ /* 0x040fe200078ec0ff */
[----:B------:R-:W-:Y:S01]  /*a980*/  IMAD.U32 R3, R5, 0x10000, RZ ;  /* 0x0001000005037824 */ /* 0x000fe200078e00ff */
[C---:B------:R-:W-:Y:S01]  /*a990*/  SHF.L.U32 R6, R4.reuse, 0x10, RZ ;  /* 0x0000001004067819 */ /* 0x040fe200000006ff */
[C---:B------:R-:W-:Y:S01]  /*a9a0*/  FMUL.FTZ R7, R13.reuse, R16 ;  /* 0x000000100d077220 */ /* 0x040fe20000410000 */
[----:B------:R-:W-:Y:S01]  /*a9b0*/  LOP3.LUT R4, R4, 0xffff0000, RZ, 0xc0, !PT ;  /* 0xffff000004047812 */ /* 0x000fe200078ec0ff */
[----:B------:R-:W-:-:S02]  /*a9c0*/  FMUL.FTZ R5, R13, R15 ;  /* 0x0000000f0d057220 */ /* 0x000fc40000410000 */
[----:B------:R-:W-:Y:S02]  /*a9d0*/  FFMA.FTZ R13, R14, R15, -R7 ;  /* 0x0000000f0e0d7223 */ /* 0x000fe40000010807 */
[----:B------:R-:W-:Y:S02]  /*a9e0*/  FMUL.FTZ R7, R2, R17 ;  /* 0x0000001102077220 */ /* 0x000fe40000410000 */
[----:B------:R-:W-:Y:S01]  /*a9f0*/  FFMA.FTZ R10, R14, R16, R5 ;  /* 0x000000100e0a7223 */ /* 0x000fe20000010005 */
[----:B------:R-:W-:Y:S01]  /*aa00*/  SHF.L.U32 R14, R11, 0x10, RZ ;  /* 0x000000100b0e7819 */ /* 0x000fe200000006ff */
[C---:B------:R-:W-:Y:S01]  /*aa10*/  IMAD.U32 R15, R9.reuse, 0x10000, RZ ;  /* 0x00010000090f7824 */ /* 0x040fe200078e00ff */
[----:B------:R-:W-:Y:S01]  /*aa20*/  LOP3.LUT R9, R9, 0xffff0000, RZ, 0xc0, !PT ;  /* 0xffff000009097812 */ /* 0x000fe200078ec0ff */
[-C--:B------:R-:W-:Y:S01]  /*aa30*/  FMUL.FTZ R2, R2, R8.reuse ;  /* 0x0000000802027220 */ /* 0x080fe20000410000 */
[----:B------:R-:W-:Y:S01]  /*aa40*/  LOP3.LUT R11, R11, 0xffff0000, RZ, 0xc0, !PT ;  /* 0xffff00000b0b7812 */ /* 0x000fe200078ec0ff */
[----:B------:R-:W-:-:S02]  /*aa50*/  FFMA.FTZ R8, R12, R8, -R7 ;  /* 0x000000080c087223 */ /* 0x000fc40000010807 */
[----:B------:R-:W-:Y:S02]  /*aa60*/  FFMA.FTZ R7, R12, R17, R2 ;  /* 0x000000110c077223 */ /* 0x000fe40000010002 */
[C---:B------:R-:W-:Y:S02]  /*aa70*/  FMUL.FTZ R5, R4.reuse, R15 ;  /* 0x0000000f04057220 */ /* 0x040fe40000410000 */
[----:B------:R-:W-:Y:S01]  /*aa80*/  FMUL.FTZ R4, R4, R14 ;  /* 0x0000000e04047220 */ /* 0x000fe20000410000 */
[----:B------:R-:W-:Y:S01]  /*aa90*/  F2FP.BF16.PACK_AB R7, R7, R8 ;  /* 0x000000080707723e */ /* 0x000fe200000010ff */
[C---:B------:R-:W-:Y:S02]  /*aaa0*/  FMUL.FTZ R2, R0.reuse, R9 ;  /* 0x0000000900027220 */ /* 0x040fe40000410000 */
[----:B------:R-:W-:Y:S02]  /*aab0*/  FMUL.FTZ R0, R0, R11 ;  /* 0x0000000b00007220 */ /* 0x000fe40000410000 */
[----:B------:R-:W-:-:S02]  /*aac0*/  FFMA.FTZ R5, R6, R14, -R5 ;  /* 0x0000000e06057223 */ /* 0x000fc40000010805 */
[----:B------:R-:W-:Y:S01]  /*aad0*/  FFMA.FTZ R4, R6, R15, R4 ;  /* 0x0000000f06047223 */ /* 0x000fe20000010004 */
[----:B------:R-:W-:Y:S01]  /*aae0*/  F2FP.BF16.PACK_AB R6, R10, R13 ;  /* 0x0000000d0a06723e */ /* 0x000fe200000010ff */
[C---:B------:R-:W-:Y:S02]  /*aaf0*/  FFMA.FTZ R2, R3.reuse, R11, -R2 ;  /* 0x0000000b03027223 */ /* 0x040fe40000010802 */
[----:B------:R-:W-:Y:S01]  /*ab00*/  FFMA.FTZ R0, R3, R9, R0 ;  /* 0x0000000903007223 */ /* 0x000fe20000010000 */
[----:B------:R-:W-:-:S04]  /*ab10*/  F2FP.BF16.PACK_AB R4, R4, R5 ;  /* 0x000000050404723e */ /* 0x000fc800000010ff */
[----:B------:R-:W-:-:S05]  /*ab20*/  F2FP.BF16.PACK_AB R5, R0, R2 ;  /* 0x000000020005723e */ /* 0x000fca00000010ff */
[----:B------:R1:W-:Y:S02]  /*ab30*/  STS.128 [R194+0x19080], R4 ;  /* 0x01908004c2007388 */ /* 0x0003e40000000c00 */
.L_x_795:
[----:B------:R-:W-:Y:S05]  /*ab40*/  BSYNC B0 ;  /* 0x0000000000007941 */ /* 0x000fea0003800000 */
.L_x_794:
[----:B------:R-:W-:-:S13]  /*ab50*/  ISETP.GE.AND P0, PT, R157, c[0x0][0x27c], PT ;  /* 0x00009f009d007a0c */ /* 0x000fda0003f06270 */
[----:B------:R-:W-:Y:S05]  /*ab60*/  @P0 BRA `(.L_x_789) ;  /* 0x000002e000000947 */ /* 0x000fea0003800000 */
[----:B-1----:R-:W1:Y:S01]  /*ab70*/  LDS.128 R4, [R194+0x1d080] ;  /* 0x01d08000c2047984 */ /* 0x002e620000000c00 */
[--C-:B------:R-:W-:Y:S02]  /*ab80*/  SHF.R.U64 R0, R54, 0x10, R55.reuse ;  /* 0x0000001036007819 */ /* 0x100fe40000001237 */
[----:B------:R-:W-:Y:S02]  /*ab90*/  SHF.R.U32.HI R2, RZ, 0x10, R55 ;  /* 0x00000010ff027819 */ /* 0x000fe40000011637 */
[----:B------:R-:W-:Y:S02]  /*aba0*/  SHF.R.U32.HI R9, RZ, 0x10, R49 ;  /* 0x00000010ff097819 */ /* 0x000fe40000011631 */
[C---:B------:R-:W-:Y:S02]  /*abb0*/  PRMT R11, R96.reuse, 0x5432, R0 ;  /* 0x00005432600b7816 */ /* 0x040fe40000000000 */
[----:B------:R-:W-:Y:S02]  /*abc0*/  PRMT R8, R96, 0x5410, R2 ;  /* 0x0000541060087816 */ /* 0x000fe40000000002 */
[----:B------:R-:W-:-:S02]  /*abd0*/  PRMT R0, R94, 0x5410, R9 ;  /* 0x000054105e007816 */ /* 0x000fc40000000009 */
[----:B------:R-:W-:Y:S01]  /*abe0*/  SHF.R.U64 R3, R48, 0x10, R49 ;  /* 0x0000001030037819 */ /* 0x000fe20000001231 */
[----:B------:R-:W-:Y:S01]  /*abf0*/  IMAD.U32 R14, R8, 0x10000, RZ ;  /* 0x00010000080e7824 */ /* 0x000fe200078e00ff */
[C---:B------:R-:W-:Y:S01]  /*ac00*/  LOP3.LUT R17, R0.reuse, 0xffff0000, RZ, 0xc0, !PT ;  /* 0xffff000000117812 */ /* 0x040fe200078ec0ff */
[----:B------:R-:W-:Y:S01]  /*ac10*/  IMAD.U32 R15, R0, 0x10000, RZ ;  /* 0x00010000000f7824 */ /* 0x000fe200078e00ff */
[----:B------:R-:W-:Y:S02]  /*ac20*/  PRMT R10, R94, 0x5432, R3 ;  /* 0x000054325e0a7816 */ /* 0x000fe40000000003 */
[----:B------:R-:W-:Y:S02]  /*ac30*/  LOP3.LUT R16, R8, 0xffff0000, RZ, 0xc0, !PT ;  /* 0xffff000008107812 */ /* 0x000fe400078ec0ff */
[C---:B-1----:R-:W-:Y:S01]  /*ac40*/  LOP3.LUT R9, R6.reuse, 0xffff0000, RZ, 0xc0, !PT ;  /* 0xffff000006097812 */ /* 0x042fe200078ec0ff */
[C---:B------:R-:W-:Y:S01]  /*ac50*/  IMAD.U32 R12, R7.reuse, 0x10000, RZ ;  /* 0x00010000070c7824 */ /* 0x040fe200078e00ff */
[----:B------:R-:W-:Y:S01]  /*ac60*/  LOP3.LUT R2, R7, 0xffff0000, RZ, 0xc0, !PT ;  /* 0xffff000007027812 */ /* 0x000fe200078ec0ff */
[----:B------:R-:W-:Y:S01]  /*ac70*/  IMAD.U32 R13, R6, 0x10000, RZ ;  /* 0x00010000060d7824 */ /* 0x000fe200078e00ff */
[C---:B------:R-:W-:Y:S01]  /*ac80*/  SHF.L.U32 R6, R4.reuse, 0x10, RZ ;  /* 0x0000001004067819 */ /* 0x040fe200000006ff */
[----:B------:R-:W-:Y:S01]  /*ac90*/  FMUL.FTZ R7, R9, R14 ;  /* 0x0000000e09077220 */ /* 0x000fe20000410000 */
[----:B------:R-:W-:Y:S01]  /*aca0*/  SHF.L.U32 R3, R5, 0x10, RZ ;  /* 0x0000001005037819 */ /* 0x000fe200000006ff */
[-C--:B------:R-:W-:Y:S01]  /*acb0*/  FMUL.FTZ R8, R9, R15.reuse ;  /* 0x0000000f09087220 */ /* 0x080fe20000410000 */
[----:B------:R-:W-:Y:S01]  /*acc0*/  LOP3.LUT R0, R5, 0xffff0000, RZ, 0xc0, !PT ;  /* 0xffff000005007812 */ /* 0x000fe200078ec0ff */
[----:B------:R-:W-:Y:S01]  /*acd0*/  FFMA.FTZ R9, R13, R15, R7 ;  /* 0x0000000f0d097223 */ /* 0x000fe20000010007 */
[----:B------:R-:W-:Y:S01]  /*ace0*/  LOP3.LUT R4, R4, 0xffff0000, RZ, 0xc0, !PT ;  /* 0xffff000004047812 */ /* 0x000fe200078ec0ff */
[----:B------:R-:W-:-:S02]  /*acf0*/  FMUL.FTZ R5, R2, R17 ;  /* 0x0000001102057220 */ /* 0x000fc40000410000 */
[----:B------:R-:W-:Y:S01]  /*ad00*/  FFMA.FTZ R14, R13, R14, -R8 ;  /* 0x0000000e0d0e7223 */ /* 0x000fe20000010808 */
[C---:B------:R-:W-:Y:S01]  /*ad10*/  SHF.L.U32 R13, R11.reuse, 0x10, RZ ;  /* 0x000000100b0d7819 */ /* 0x040fe200000006ff */
[C---:B------:R-:W-:Y:S01]  /*ad20*/  IMAD.U32 R15, R10.reuse, 0x10000, RZ ;  /* 0x000100000a0f7824 */ /* 0x040fe200078e00ff */
[----:B------:R-:W-:Y:S01]  /*ad30*/  LOP3.LUT R10, R10, 0xffff0000, RZ, 0xc0, !PT ;  /* 0xffff00000a0a7812 */ /* 0x000fe200078ec0ff */
[-C--:B------:R-:W-:Y:S01]  /*ad40*/  FMUL.FTZ R2, R2, R16.reuse ;  /* 0x0000001002027220 */ /* 0x080fe20000410000 */
[----:B------:R-:W-:Y:S01]  /*ad50*/  LOP3.LUT R11, R11, 0xffff0000, RZ, 0xc0, !PT ;  /* 0xffff00000b0b7812 */ /* 0x000fe200078ec0ff */
[C---:B------:R-:W-:Y:S02]  /*ad60*/  FFMA.FTZ R8, R12.reuse, R16, -R5 ;  /* 0x000000100c087223 */ /* 0x040fe40000010805 */
[----:B------:R-:W-:Y:S02]  /*ad70*/  FFMA.FTZ R7, R12, R17, R2 ;  /* 0x000000110c077223 */ /* 0x000fe40000010002 */
[----:B------:R-:W-:-:S02]  /*ad80*/  FMUL.FTZ R5, R4, R15 ;  /* 0x0000000f04057220 */ /* 0x000fc40000410000 */
[----:B------:R-:W-:Y:S01]  /*ad90*/  FMUL.FTZ R4, R4, R13 ;  /* 0x0000000d04047220 */ /* 0x000fe20000410000 */
[----:B------:R-:W-:Y:S01]  /*ada0*/  F2FP.BF16.PACK_AB R7, R7, R8 ;  /* 0x000000080707723e */ /* 0x000fe200000010ff */
[C---:B------:R-:W-:Y:S02]  /*adb0*/  FMUL.FTZ R2, R0.reuse, R10 ;  /* 0x0000000a00027220 */ /* 0x040fe40000410000 */
[----:B------:R-:W-:Y:S02]  /*adc0*/  FMUL.FTZ R0, R0, R11 ;  /* 0x0000000b00007220 */ /* 0x000fe40000410000 */
[C---:B------:R-:W-:Y:S02]  /*add0*/  FFMA.FTZ R5, R6.reuse, R13, -R5 ;  /* 0x0000000d06057223 */ /* 0x040fe40000010805 */
[----:B------:R-:W-:Y:S01]  /*ade0*/  FFMA.FTZ R4, R6, R15, R4 ;  /* 0x0000000f06047223 */ /* 0x000fe20000010004 */
[----:B------:R-:W-:Y:S01]  /*adf0*/  F2FP.BF16.PACK_AB R6, R9, R14 ;  /* 0x0000000e0906723e */ /* 0x000fe200000010ff */
[----:B------:R-:W-:-:S02]  /*ae00*/  FFMA.FTZ R2, R3, R11, -R2 ;  /* 0x0000000b03027223 */ /* 0x000fc40000010802 */
[----:B------:R-:W-:Y:S01]  /*ae10*/  FFMA.FTZ R0, R3, R10, R0 ;  /* 0x0000000a03007223 */ /* 0x000fe20000010000 */
[----:B------:R-:W-:-:S04]  /*ae20*/  F2FP.BF16.PACK_AB R4, R4, R5 ;  /* 0x000000050404723e */ /* 0x000fc800000010ff */
[----:B------:R-:W-:-:S05]  /*ae30*/  F2FP.BF16.PACK_AB R5, R0, R2 ;  /* 0x000000020005723e */ /* 0x000fca00000010ff */
[----:B------:R1:W-:Y:S02]  /*ae40*/  STS.128 [R194+0x1d080], R4 ;  /* 0x01d08004c2007388 */ /* 0x0003e40000000c00 */
.L_x_789:
[----:B------:R-:W-:Y:S05]  /*ae50*/  BSYNC B1 ;  /* 0x0000000000017941 */ /* 0x000fea0003800000 */
.L_x_788:
        /* <DEDUP_REMOVED lines=53> */
.L_x_799:
[----:B------:R-:W-:Y:S05]  /*b1b0*/  BSYNC B0 ;  /* 0x0000000000007941 */ /* 0x000fea0003800000 */
.L_x_798:
        /* <DEDUP_REMOVED lines=49> */
.L_x_801:
[----:B------:R-:W-:Y:S05]  /*b4d0*/  BSYNC B0 ;  /* 0x0000000000007941 */ /* 0x000fea0003800000 */
.L_x_800:
        /* <DEDUP_REMOVED lines=49> */
.L_x_803:
[----:B------:R-:W-:Y:S05]  /*b7f0*/  BSYNC B0 ;  /* 0x0000000000007941 */ /* 0x000fea0003800000 */
.L_x_802:
        /* <DEDUP_REMOVED lines=48> */
.L_x_797:
[----:B------:R-:W-:Y:S05]  /*bb00*/  BSYNC B1 ;  /* 0x0000000000017941 */ /* 0x000fea0003800000 */
.L_x_796:
[----:B------:R-:W-:-:S04]  /*bb10*/  IADD3 R0, R211, 0x60, RZ ;  /* 0x00000060d3007810 */ /* 0x000fc80007ffe0ff */
        /* <DEDUP_REMOVED lines=51> */
.L_x_806:
[----:B------:R-:W-:Y:S05]  /*be50*/  BSYNC B0 ;  /* 0x0000000000007941 */ /* 0x000fea0003800000 */
.L_x_805:
        /* <DEDUP_REMOVED lines=49> */
.L_x_808:
[----:B------:R-:W-:Y:S05]  /*c170*/  BSYNC B0 ;  /* 0x0000000000007941 */ /* 0x000fea0003800000 */
.L_x_807:
        /* <DEDUP_REMOVED lines=49> */
.L_x_810:
[----:B------:R-:W-:Y:S05]  /*c490*/  BSYNC B0 ;  /* 0x0000000000007941 */ /* 0x000fea0003800000 */
.L_x_809:
        /* <DEDUP_REMOVED lines=49> */
.L_x_771:
[----:B------:R-:W-:Y:S01]  /*c7b0*/  IMAD.MOV.U32 R3, RZ, RZ, c[0x0][0x2c4] ;  /* 0x0000b100ff037624 */ /* 0x000fe200078e00ff */
[----:B------:R-:W-:Y:S01]  /*c7c0*/  MOV R5, R6 ;  /* 0x0000000600057202 */ /* 0x000fe20000000f00 */
[----:B------:R-:W-:Y:S01]  /*c7d0*/  BSSY B0, `(.L_x_811) ;  /* 0x000003b000007945 */ /* 0x000fe20003800000 */
[----:B------:R-:W-:Y:S01]  /*c7e0*/  LOP3.LUT P1, RZ, R214, 0x2, RZ, 0xc0, !PT ;  /* 0x00000002d6ff7812 */ /* 0x000fe2000782c0ff */
[----:B------:R-:W-:Y:S01]  /*c7f0*/  CS2R R50, SRZ ;  /* 0x0000000000327805 */ /* 0x000fe2000001ff00 */
[----:B------:R-:W-:Y:S01]  /*c800*/  ISETP.NE.AND P0, PT, R3, 0x1, PT ;  /* 0x000000010300780c */ /* 0x000fe20003f05270 */
[----:B------:R-:W-:Y:S01]  /*c810*/  CS2R R26, SRZ ;  /* 0x00000000001a7805 */ /* 0x000fe2000001ff00 */
[----:B------:R-:W-:Y:S01]  /*c820*/  CS2R R24, SRZ ;  /* 0x0000000000187805 */ /* 0x000fe2000001ff00 */
[----:B------:R-:W-:Y:S01]  /*c830*/  CS2R R14, SRZ ;  /* 0x00000000000e7805 */ /* 0x000fe2000001ff00 */
[----:B----4-:R-:W-:Y:S01]  /*c840*/  CS2R R12, SRZ ;  /* 0x00000000000c7805 */ /* 0x010fe2000001ff00 */
[----:B------:R-:W-:Y:S01]  /*c850*/  CS2R R30, SRZ ;  /* 0x00000000001e7805 */ /* 0x000fe2000001ff00 */
[----:B------:R-:W-:Y:S01]  /*c860*/  CS2R R28, SRZ ;  /* 0x00000000001c7805 */ /* 0x000fe2000001ff00 */
[----:B------:R-:W-:Y:S01]  /*c870*/  CS2R R18, SRZ ;  /* 0x0000000000127805 */ /* 0x000fe2000001ff00 */
[----:B------:R-:W-:-:S05]  /*c880*/  CS2R R16, SRZ ;  /* 0x0000000000107805 */ /* 0x000fca000001ff00 */
[----:B------:R-:W-:-:S05]  /*c890*/  @P0 IMAD.HI.U32 R3, R0, c[0x0][0x2c8], RZ ;  /* 0x0000b20000030a27 */ /* 0x000fca00078e00ff */
[----:B------:R-:W-:-:S04]  /*c8a0*/  @P0 SHF.R.U32.HI R0, RZ, c[0x0][0x2cc], R3 ;  /* 0x0000b300ff000a19 */ /* 0x000fc80000011603 */
[----:B------:R-:W-:Y:S01]  /*c8b0*/  SHF.R.S32.HI R3, RZ, 0x1f, R0 ;  /* 0x0000001fff037819 */ /* 0x000fe20000011400 */
[----:B------:R-:W-:-:S04]  /*c8c0*/  IMAD.WIDE.U32 R4, R0, c[0x0][0x280], R4 ;  /* 0x0000a00000047a25 */ /* 0x000fc800078e0004 */
[----:B------:R-:W-:Y:S01]  /*c8d0*/  IMAD R8, R3, c[0x0][0x280], RZ ;  /* 0x0000a00003087a24 */ /* 0x000fe200078e02ff */
[----:B------:R-:W-:-:S03]  /*c8e0*/  LEA R23, P0, R4, c[0x0][0x270], 0x1 ;  /* 0x00009c0004177a11 */ /* 0x000fc600078008ff */
[----:B------:R-:W-:-:S04]  /*c8f0*/  IMAD R6, R0, c[0x0][0x284], R8 ;  /* 0x0000a10000067a24 */ /* 0x000fc800078e0208 */
[----:B------:R-:W-:-:S05]  /*c900*/  IMAD.IADD R6, R5, 0x1, R6 ;  /* 0x0000000105067824 */ /* 0x000fca00078e0206 */
[----:B------:R-:W-:Y:S01]  /*c910*/  LEA.HI.X R22, R4, c[0x0][0x274], R6, 0x1, P0 ;  /* 0x00009d0004167a11 */ /* 0x000fe200000f0c06 */
[----:B------:R-:W-:Y:S01]  /*c920*/  IMAD R4, R3, c[0x0][0x290], RZ ;  /* 0x0000a40003047a24 */ /* 0x000fe200078e02ff */
[----:B------:R-:W-:-:S03]  /*c930*/  MOV R3, R7 ;  /* 0x0000000700037202 */ /* 0x000fc60000000f00 */
[----:B------:R1:W2:Y:S02]  /*c940*/  SHFL.IDX PT, R5, R22, RZ, 0x181f ;  /* 0x00181fff16057589 */ /* 0x0002a400000e0000 */
[----:B------:R-:W-:-:S04]  /*c950*/  IMAD.WIDE.U32 R2, R0, c[0x0][0x290], R2 ;  /* 0x0000a40000027a25 */ /* 0x000fc800078e0002 */
[----:B------:R-:W-:Y:S01]  /*c960*/  IMAD R0, R0, c[0x0][0x294], R4 ;  /* 0x0000a50000007a24 */ /* 0x000fe200078e0204 */
[----:B------:R-:W-:-:S03]  /*c970*/  LEA R21, P0, R2, c[0x0][0x288], 0x1 ;  /* 0x0000a20002157a11 */ /* 0x000fc600078008ff */
[----:B------:R-:W-:Y:S02]  /*c980*/  IMAD.IADD R0, R3, 0x1, R0 ;  /* 0x0000000103007824 */ /* 0x000fe400078e0200 */
[----:B------:R1:W3:Y:S03]  /*c990*/  SHFL.IDX PT, R10, R21, RZ, 0x181f ;  /* 0x00181fff150a7589 */ /* 0x0002e600000e0000 */
[----:B------:R-:W-:Y:S02]  /*c9a0*/  LEA.HI.X R20, R2, c[0x0][0x28c], R0, 0x1, P0 ;  /* 0x0000a30002147a11 */ /* 0x000fe400000f0c00 */
[----:B------:R1:W4:Y:S04]  /*c9b0*/  SHFL.IDX PT, R2, R23, RZ, 0x181f ;  /* 0x00181fff17027589 */ /* 0x00032800000e0000 */
[----:B------:R1:W1:Y:S01]  /*c9c0*/  SHFL.IDX PT, R11, R20, RZ, 0x181f ;  /* 0x00181fff140b7589 */ /* 0x00026200000e0000 */
[----:B------:R-:W-:Y:S05]  /*c9d0*/  @P1 BRA `(.L_x_812) ;  /* 0x000001a000001947 */ /* 0x000fea0003800000 */
[----:B------:R-:W-:Y:S01]  /*c9e0*/  ISETP.GE.AND P1, PT, R132, c[0x0][0x27c], PT ;  /* 0x00009f0084007a0c */ /* 0x000fe20003f26270 */
[----:B------:R-:W-:Y:S01]  /*c9f0*/  CS2R R14, SRZ ;  /* 0x00000000000e7805 */ /* 0x000fe2000001ff00 */
[----:B------:R-:W-:Y:S01]  /*ca00*/  CS2R R12, SRZ ;  /* 0x00000000000c7805 */ /* 0x000fe2000001ff00 */
[----:B------:R-:W-:Y:S01]  /*ca10*/  CS2R R18, SRZ ;  /* 0x0000000000127805 */ /* 0x000fe2000001ff00 */
[----:B------:R-:W-:-:S09]  /*ca20*/  CS2R R16, SRZ ;  /* 0x0000000000107805 */ /* 0x000fd2000001ff00 */
[C---:B------:R-:W-:Y:S01]  /*ca30*/  @!P1 IMAD.SHL.U32 R0, R132.reuse, 0x2, RZ ;  /* 0x0000000284009824 */ /* 0x040fe200078e00ff */
[----:B------:R-:W-:-:S04]  /*ca40*/  @!P1 SHF.L.U64.HI R3, R132, 0x1, R133 ;  /* 0x0000000184039819 */ /* 0x000fc80000010285 */
[----:B----4-:R-:W-:-:S05]  /*ca50*/  @!P1 IADD3 R8, P0, R2, R0, RZ ;  /* 0x0000000002089210 */ /* 0x010fca0007f1e0ff */
[--C-:B--2---:R-:W-:Y:S01]  /*ca60*/  @!P1 IMAD.X R9, R5, 0x1, R3.reuse, P0 ;  /* 0x0000000105099824 */ /* 0x104fe200000e0603 */
[----:B---3--:R-:W-:Y:S01]  /*ca70*/  @!P1 IADD3 R6, P0, R10, R0, RZ ;  /* 0x000000000a069210 */ /* 0x008fe20007f1e0ff */
[----:B------:R-:W-:Y:S01]  /*ca80*/  CS2R R26, SRZ ;  /* 0x00000000001a7805 */ /* 0x000fe2000001ff00 */
[----:B------:R-:W-:Y:S01]  /*ca90*/  CS2R R24, SRZ ;  /* 0x0000000000187805 */ /* 0x000fe2000001ff00 */
[----:B------:R-:W-:Y:S01]  /*caa0*/  CS2R R30, SRZ ;  /* 0x00000000001e7805 */ /* 0x000fe2000001ff00 */
[----:B------:R-:W-:Y:S01]  /*cab0*/  CS2R R28, SRZ ;  /* 0x00000000001c7805 */ /* 0x000fe2000001ff00 */
[----:B-1----:R-:W-:Y:S01]  /*cac0*/  @!P1 IMAD.X R7, R11, 0x1, R3, P0 ;  /* 0x000000010b079824 */ /* 0x002fe200000e0603 */
[----:B------:R-:W-:Y:S01]  /*cad0*/  ISETP.GE.AND P0, PT, R137, c[0x0][0x27c], PT ;  /* 0x00009f0089007a0c */ /* 0x000fe20003f06270 */
[----:B------:R1:W5:Y:S04]  /*cae0*/  @!P1 LD.E.128 R12, [R8.64] ;  /* 0x00000008080c9980 */ /* 0x000368000c101d00 */
[----:B------:R1:W5:Y:S08]  /*caf0*/  @!P1 LD.E.128 R16, [R6.64] ;  /* 0x0000000806109980 */ /* 0x000370000c101d00 */
[C---:B------:R-:W-:Y:S01]  /*cb00*/  @!P0 IMAD.SHL.U32 R3, R201.reuse, 0x2, RZ ;  /* 0x00000002c9038824 */ /* 0x040fe200078e00ff */
[----:B------:R-:W-:-:S04]  /*cb10*/  @!P0 SHF.L.U64.HI R0, R201, 0x1, R205 ;  /* 0x00000001c9008819 */ /* 0x000fc800000102cd */
[----:B------:R-:W-:-:S05]  /*cb20*/  @!P0 IADD3 R4, P2, R2, R3, RZ ;  /* 0x0000000302048210 */ /* 0x000fca0007f5e0ff */
[----:B------:R-:W-:Y:S01]  /*cb30*/  @!P0 IMAD.X R5, R5, 0x1, R0, P2 ;  /* 0x0000000105058824 */ /* 0x000fe200010e0600 */
[----:B------:R-:W-:-:S04]  /*cb40*/  @!P0 IADD3 R2, P2, R10, R3, RZ ;  /* 0x000000030a028210 */ /* 0x000fc80007f5e0ff */
[----:B------:R1:W5:Y:S01]  /*cb50*/  @!P0 LD.E.128 R24, [R4.64] ;  /* 0x0000000804188980 */ /* 0x000362000c101d00 */
[----:B------:R-:W-:-:S05]  /*cb60*/  @!P0 IMAD.X R3, R11, 0x1, R0, P2 ;  /* 0x000000010b038824 */ /* 0x000fca00010e0600 */
[----:B------:R1:W5:Y:S03]  /*cb70*/  @!P0 LD.E.128 R28, [R2.64] ;  /* 0x00000008021c8980 */ /* 0x000366000c101d00 */
.L_x_812:
[----:B------:R-:W-:Y:S05]  /*cb80*/  BSYNC B0 ;  /* 0x0000000000007941 */ /* 0x000fea0003800000 */
.L_x_811:
[----:B-1--45:R-:W-:Y:S01]  /*cb90*/  IMAD.MOV.U32 R2, RZ, RZ, R26 ;  /* 0x000000ffff027224 */ /* 0x032fe200078e001a */
[----:B------:R-:W-:Y:S01]  /*cba0*/  MOV R3, R25 ;  /* 0x0000001900037202 */ /* 0x000fe20000000f00 */
[----:B------:R-:W-:Y:S01]  /*cbb0*/  IMAD.MOV.U32 R0, RZ, RZ, R27 ;  /* 0x000000ffff007224 */ /* 0x000fe200078e001b */
[----:B------:R-:W-:Y:S01]  /*cbc0*/  LOP3.LUT P0, RZ, R214, 0x4, RZ, 0xc0, !PT ;  /* 0x00000004d6ff7812 */ /* 0x000fe2000780c0ff */
[----:B------:R-:W-:Y:S01]  /*cbd0*/  IMAD.MOV.U32 R4, RZ, RZ, R24 ;  /* 0x000000ffff047224 */ /* 0x000fe200078e0018 */
[----:B------:R-:W-:Y:S01]  /*cbe0*/  MOV R6, R18 ;  /* 0x0000001200067202 */ /* 0x000fe20000000f00 */
[----:B--2---:R1:W2:Y:S01]  /*cbf0*/  SHFL.IDX PT, R5, R22, 0x1, 0x181f ;  /* 0x00381f0016057f89 */ /* 0x0042a200000e0000 */
[----:B------:R-:W-:Y:S01]  /*cc00*/  PRMT R89, R0, 0x5410, R2 ;  /* 0x0000541000597816 */ /* 0x000fe20000000002 */
[----:B------:R-:W-:Y:S01]  /*cc10*/  IMAD.MOV.U32 R2, RZ, RZ, R14 ;  /* 0x000000ffff027224 */ /* 0x000fe200078e000e */
[----:B------:R-:W-:Y:S01]  /*cc20*/  PRMT R88, R3, 0x5410, R4 ;  /* 0x0000541003587816 */ /* 0x000fe20000000004 */
[----:B------:R-:W-:Y:S01]  /*cc30*/  IMAD.MOV.U32 R0, RZ, RZ, R15 ;  /* 0x000000ffff007224 */ /* 0x000fe200078e000f */
[----:B------:R-:W-:Y:S01]  /*cc40*/  MOV R4, R12 ;  /* 0x0000000c00047202 */ /* 0x000fe20000000f00 */
[----:B------:R-:W-:Y:S01]  /*cc50*/  IMAD.MOV.U32 R3, RZ, RZ, R13 ;  /* 0x000000ffff037224 */ /* 0x000fe200078e000d */
[----:B------:R1:W4:Y:S01]  /*cc60*/  SHFL.IDX PT, R11, R20, 0x1, 0x181f ;  /* 0x00381f00140b7f89 */ /* 0x00032200000e0000 */
[----:B------:R-:W-:Y:S01]  /*cc70*/  BSSY B0, `(.L_x_813) ;  /* 0x0000032000007945 */ /* 0x000fe20003800000 */
[----:B------:R-:W-:Y:S01]  /*cc80*/  PRMT R34, R0, 0x5410, R2 ;  /* 0x0000541000227816 */ /* 0x000fe20000000002 */
[----:B------:R-:W-:Y:S01]  /*cc90*/  IMAD.MOV.U32 R2, RZ, RZ, R30 ;  /* 0x000000ffff027224 */ /* 0x000fe200078e001e */
[----:B------:R-:W-:Y:S01]  /*cca0*/  MOV R0, R31 ;  /* 0x0000001f00007202 */ /* 0x000fe20000000f00 */
[----:B---3--:R1:W3:Y:S01]  /*ccb0*/  SHFL.IDX PT, R10, R21, 0x1, 0x181f ;  /* 0x00381f00150a7f89 */ /* 0x0082e200000e0000 */
[----:B------:R-:W-:Y:S01]  /*ccc0*/  PRMT R33, R3, 0x5410, R4 ;  /* 0x0000541003217816 */ /* 0x000fe20000000004 */
[----:B------:R-:W-:Y:S01]  /*ccd0*/  IMAD.MOV.U32 R4, RZ, RZ, R19 ;  /* 0x000000ffff047224 */ /* 0x000fe200078e0013 */
[----:B------:R-:W-:Y:S01]  /*cce0*/  PRMT R90, R0, 0x5410, R2 ;  /* 0x00005410005a7816 */ /* 0x000fe20000000002 */
[----:B------:R-:W-:Y:S01]  /*ccf0*/  IMAD.MOV.U32 R2, RZ, RZ, R28 ;  /* 0x000000ffff027224 */ /* 0x000fe200078e001c */
[----:B------:R1:W1:Y:S01]  /*cd00*/  SHFL.IDX PT, R3, R23, 0x1, 0x181f ;  /* 0x00381f0017037f89 */ /* 0x00026200000e0000 */
[----:B------:R-:W-:Y:S01]  /*cd10*/  IMAD.MOV.U32 R0, RZ, RZ, R29 ;  /* 0x000000ffff007224 */ /* 0x000fe200078e001d */
[----:B------:R-:W-:Y:S01]  /*cd20*/  PRMT R61, R4, 0x5410, R6 ;  /* 0x00005410043d7816 */ /* 0x000fe20000000006 */
[----:B------:R-:W-:Y:S01]  /*cd30*/  CS2R R48, SRZ ;  /* 0x0000000000307805 */ /* 0x000fe2000001ff00 */
[----:B------:R-:W-:Y:S01]  /*cd40*/  CS2R R38, SRZ ;  /* 0x0000000000267805 */ /* 0x000fe2000001ff00 */
[----:B------:R-:W-:Y:S01]  /*cd50*/  CS2R R36, SRZ ;  /* 0x0000000000247805 */ /* 0x000fe2000001ff00 */
[----:B------:R-:W-:Y:S01]  /*cd60*/  PRMT R63, R0, 0x5410, R2 ;  /* 0x00005410003f7816 */ /* 0x000fe20000000002 */
[----:B------:R-:W-:Y:S01]  /*cd70*/  IMAD.MOV.U32 R2, RZ, RZ, R16 ;  /* 0x000000ffff027224 */ /* 0x000fe200078e0010 */
[----:B------:R-:W-:Y:S01]  /*cd80*/  MOV R0, R17 ;  /* 0x0000001100007202 */ /* 0x000fe20000000f00 */
[----:B------:R-:W-:Y:S01]  /*cd90*/  CS2R R46, SRZ ;  /* 0x00000000002e7805 */ /* 0x000fe2000001ff00 */
[----:B------:R-:W-:Y:S01]  /*cda0*/  CS2R R44, SRZ ;  /* 0x00000000002c7805 */ /* 0x000fe2000001ff00 */
[----:B------:R-:W-:Y:S01]  /*cdb0*/  CS2R R42, SRZ ;  /* 0x00000000002a7805 */ /* 0x000fe2000001ff00 */
[----:B------:R-:W-:Y:S01]  /*cdc0*/  PRMT R32, R0, 0x5410, R2 ;  /* 0x0000541000207816 */ /* 0x000fe20000000002 */
[----:B------:R-:W-:Y:S01]  /*cdd0*/  CS2R R40, SRZ ;  /* 0x0000000000287805 */ /* 0x000fe2000001ff00 */
[----:B------:R-:W-:Y:S05]  /*cde0*/  @P0 BRA `(.L_x_814) ;  /* 0x000001a000000947 */ /* 0x000fea0003800000 */
[----:B--2-4-:R-:W-:Y:S01]  /*cdf0*/  ISETP.GE.AND P1, PT, R132, c[0x0][0x27c], PT ;  /* 0x00009f0084007a0c */ /* 0x014fe20003f26270 */
[----:B------:R-:W-:Y:S01]  /*ce00*/  CS2R R38, SRZ ;  /* 0x0000000000267805 */ /* 0x000fe2000001ff00 */
[----:B------:R-:W-:Y:S01]  /*ce10*/  CS2R R36, SRZ ;  /* 0x0000000000247805 */ /* 0x000fe2000001ff00 */
[----:B------:R-:W-:Y:S01]  /*ce20*/  CS2R R42, SRZ ;  /* 0x00000000002a7805 */ /* 0x000fe2000001ff00 */
[----:B------:R-:W-:-:S09]  /*ce30*/  CS2R R40, SRZ ;  /* 0x0000000000287805 */ /* 0x000fd2000001ff00 */
[C---:B------:R-:W-:Y:S01]  /*ce40*/  @!P1 IMAD.SHL.U32 R0, R132.reuse, 0x2, RZ ;  /* 0x0000000284009824 */ /* 0x040fe200078e00ff */
[----:B------:R-:W-:-:S04]  /*ce50*/  @!P1 SHF.L.U64.HI R2, R132, 0x1, R133 ;  /* 0x0000000184029819 */ /* 0x000fc80000010285 */
[----:B-1----:R-:W-:-:S05]  /*ce60*/  @!P1 IADD3 R8, P0, R3, R0, RZ ;  /* 0x0000000003089210 */ /* 0x002fca0007f1e0ff */
[--C-:B------:R-:W-:Y:S01]  /*ce70*/  @!P1 IMAD.X R9, R5, 0x1, R2.reuse, P0 ;  /* 0x0000000105099824 */ /* 0x100fe200000e0602 */
[----:B---3--:R-:W-:Y:S01]  /*ce80*/  @!P1 IADD3 R6, P0, R10, R0, RZ ;  /* 0x000000000a069210 */ /* 0x008fe20007f1e0ff */
[----:B------:R-:W-:Y:S01]  /*ce90*/  CS2R R50, SRZ ;  /* 0x0000000000327805 */ /* 0x000fe2000001ff00 */
[----:B------:R-:W-:Y:S01]  /*cea0*/  CS2R R48, SRZ ;  /* 0x0000000000307805 */ /* 0x000fe2000001ff00 */
[----:B------:R-:W-:Y:S01]  /*ceb0*/  CS2R R46, SRZ ;  /* 0x00000000002e7805 */ /* 0x000fe2000001ff00 */
[----:B------:R-:W-:Y:S01]  /*cec0*/  CS2R R44, SRZ ;  /* 0x00000000002c7805 */ /* 0x000fe2000001ff00 */
[----:B------:R-:W-:Y:S01]  /*ced0*/  @!P1 IMAD.X R7, R11, 0x1, R2, P0 ;  /* 0x000000010b079824 */ /* 0x000fe200000e0602 */
        /* <DEDUP_REMOVED lines=11> */
.L_x_814:
[----:B--2-4-:R-:W-:Y:S05]  /*cf90*/  BSYNC B0 ;  /* 0x0000000000007941 */ /* 0x014fea0003800000 */
.L_x_813:
[----:B-1---5:R-:W-:Y:S01]  /*cfa0*/  IMAD.MOV.U32 R2, RZ, RZ, R48 ;  /* 0x000000ffff027224 */ /* 0x022fe200078e0030 */
[----:B------:R-:W-:Y:S01]  /*cfb0*/  LOP3.LUT P0, RZ, R214, 0x8, RZ, 0xc0, !PT ;  /* 0x00000008d6ff7812 */ /* 0x000fe2000780c0ff */
[----:B------:R-:W-:Y:S01]  /*cfc0*/  IMAD.MOV.U32 R0, RZ, RZ, R49 ;  /* 0x000000ffff007224 */ /* 0x000fe200078e0031 */
[----:B------:R1:W2:Y:S01]  /*cfd0*/  SHFL.IDX PT, R8, R22, 0x2, 0x181f ;  /* 0x00581f0016087f89 */ /* 0x0002a200000e0000 */
        /* <DEDUP_REMOVED lines=13> */
[----:B------:R1:W4:Y:S01]  /*d0b0*/  SHFL.IDX PT, R6, R23, 0x2, 0x181f ;  /* 0x00581f0017067f89 */ /* 0x00032200000e0000 */
[----:B------:R-:W-:Y:S01]  /*d0c0*/  IMAD.MOV.U32 R0, RZ, RZ, R45 ;  /* 0x000000ffff007224 */ /* 0x000fe200078e002d */
[----:B------:R-:W-:Y:S01]  /*d0d0*/  PRMT R93, R3, 0x5410, R4 ;  /* 0x00005410035d7816 */ /* 0x000fe20000000004 */
[----:B------:R-:W-:Y:S01]  /*d0e0*/  IMAD.MOV.U32 R3, RZ, RZ, R47 ;  /* 0x000000ffff037224 */ /* 0x000fe200078e002f */
[----:B------:R-:W-:Y:S01]  /*d0f0*/  MOV R4, R46 ;  /* 0x0000002e00047202 */ /* 0x000fe20000000f00 */
[----:B------:R1:W3:Y:S01]  /*d100*/  SHFL.IDX PT, R9, R20, 0x2, 0x181f ;  /* 0x00581f0014097f89 */ /* 0x0002e200000e0000 */
[----:B------:R-:W-:Y:S01]  /*d110*/  PRMT R95, R2, 0x7610, R95 ;  /* 0x00007610025f7816 */ /* 0x000fe2000000005f */
[----:B------:R-:W-:Y:S01]  /*d120*/  IMAD.MOV.U32 R2, RZ, RZ, R40 ;  /* 0x000000ffff027224 */ /* 0x000fe200078e0028 */
[----:B------:R-:W-:Y:S01]  /*d130*/  PRMT R98, R4, 0x7610, R98 ;  /* 0x0000761004627816 */ /* 0x000fe20000000062 */
[----:B------:R-:W-:Y:S01]  /*d140*/  IMAD.MOV.U32 R4, RZ, RZ, R42 ;  /* 0x000000ffff047224 */ /* 0x000fe200078e002a */
[----:B------:R-:W-:Y:S01]  /*d150*/  PRMT R96, R0, 0x7610, R96 ;  /* 0x0000761000607816 */ /* 0x000fe20000000060 */
[----:B------:R-:W-:Y:S01]  /*d160*/  IMAD.MOV.U32 R0, RZ, RZ, R41 ;  /* 0x000000ffff007224 */ /* 0x000fe200078e0029 */
[----:B------:R-:W-:Y:S01]  /*d170*/  PRMT R97, R3, 0x7610, R97 ;  /* 0x0000761003617816 */ /* 0x000fe20000000061 */
[----:B------:R1:W1:Y:S01]  /*d180*/  SHFL.IDX PT, R7, R21, 0x2, 0x181f ;  /* 0x00581f0015077f89 */ /* 0x00026200000e0000 */
[----:B------:R-:W-:Y:S01]  /*d190*/  MOV R3, R43 ;  /* 0x0000002b00037202 */ /* 0x000fe20000000f00 */
[----:B------:R-:W-:Y:S01]  /*d1a0*/  BSSY B0, `(.L_x_815) ;  /* 0x0000028000007945 */ /* 0x000fe20003800000 */
[----:B------:R-:W-:Y:S01]  /*d1b0*/  PRMT R91, R2, 0x7610, R91 ;  /* 0x00007610025b7816 */ /* 0x000fe2000000005b */
[----:B------:R-:W-:Y:S01]  /*d1c0*/  CS2R R86, SRZ ;  /* 0x0000000000567805 */ /* 0x000fe2000001ff00 */
[----:B------:R-:W-:Y:S01]  /*d1d0*/  PRMT R94, R3, 0x5410, R4 ;  /* 0x00005410035e7816 */ /* 0x000fe20000000004 */
[----:B------:R-:W-:Y:S01]  /*d1e0*/  CS2R R66, SRZ ;  /* 0x0000000000427805 */ /* 0x000fe2000001ff00 */
[----:B------:R-:W-:Y:S01]  /*d1f0*/  PRMT R92, R0, 0x7610, R92 ;  /* 0x00007610005c7816 */ /* 0x000fe2000000005c */
        /* <DEDUP_REMOVED lines=15> */
[----:B------:R-:W-:-:S05]  /*d2f0*/  @!P1 IADD3 R4, P0, R6, R2, RZ ;  /* 0x0000000206049210 */ /* 0x000fca0007f1e0ff */
[----:B------:R-:W-:Y:S01]  /*d300*/  @!P1 IMAD.X R5, R8, 0x1, R0, P0 ;  /* 0x0000000108059824 */ /* 0x000fe200000e0600 */
[----:B-1----:R-:W-:-:S04]  /*d310*/  @!P1 IADD3 R2, P0, R7, R2, RZ ;  /* 0x0000000207029210 */ /* 0x002fc80007f1e0ff */
[----:B------:R1:W5:Y:S01]  /*d320*/  @!P1 LD.E.128 R52, [R4.64] ;  /* 0x0000000804349980 */ /* 0x000362000c101d00 */
[----:B---3--:R-:W-:Y:S01]  /*d330*/  @!P1 IMAD.X R3, R9, 0x1, R0, P0 ;  /* 0x0000000109039824 */ /* 0x008fe200000e0600 */
[----:B------:R-:W-:-:S04]  /*d340*/  ISETP.GE.AND P0, PT, R137, c[0x0][0x27c], PT ;  /* 0x00009f0089007a0c */ /* 0x000fc80003f06270 */
[----:B------:R2:W5:Y:S09]  /*d350*/  @!P1 LD.E.128 R56, [R2.64] ;  /* 0x0000000802389980 */ /* 0x000572000c101d00 */
[----:B------:R-:W-:-:S05]  /*d360*/  @!P0 IMAD.SHL.U32 R0, R201, 0x2, RZ ;  /* 0x00000002c9008824 */ /* 0x000fca00078e00ff */
[----:B-1----:R-:W-:Y:S02]  /*d370*/  @!P0 IADD3 R4, P1, R6, R0, RZ ;  /* 0x0000000006048210 */ /* 0x002fe40007f3e0ff */
[----:B--2---:R-:W-:-:S05]  /*d380*/  @!P0 SHF.L.U64.HI R3, R201, 0x1, R205 ;  /* 0x00000001c9038819 */ /* 0x004fca00000102cd */
[--C-:B------:R-:W-:Y:S01]  /*d390*/  @!P0 IMAD.X R5, R8, 0x1, R3.reuse, P1 ;  /* 0x0000000108058824 */ /* 0x100fe200008e0603 */
[----:B------:R-:W-:Y:S01]  /*d3a0*/  @!P0 IADD3 R2, P1, R7, R0, RZ ;  /* 0x0000000007028210 */ /* 0x000fe20007f3e0ff */
[----:B------:R-:W-:Y:S01]  /*d3b0*/  CS2R R66, SRZ ;  /* 0x0000000000427805 */ /* 0x000fe2000001ff00 */
[----:B------:R-:W-:Y:S01]  /*d3c0*/  CS2R R64, SRZ ;  /* 0x0000000000407805 */ /* 0x000fe2000001ff00 */
[----:B------:R-:W-:Y:S01]  /*d3d0*/  CS2R R70, SRZ ;  /* 0x0000000000467805 */ /* 0x000fe2000001ff00 */
[----:B------:R-:W-:Y:S01]  /*d3e0*/  CS2R R68, SRZ ;  /* 0x0000000000447805 */ /* 0x000fe2000001ff00 */
[----:B------:R-:W-:-:S03]  /*d3f0*/  @!P0 IMAD.X R3, R9, 0x1, R3, P1 ;  /* 0x0000000109038824 */ /* 0x000fc600008e0603 */
[----:B------:R1:W5:Y:S04]  /*d400*/  @!P0 LD.E.128 R64, [R4.64] ;  /* 0x0000000804408980 */ /* 0x000368000c101d00 */
[----:B------:R1:W5:Y:S02]  /*d410*/  @!P0 LD.E.128 R68, [R2.64] ;  /* 0x0000000802448980 */ /* 0x000364000c101d00 */
.L_x_816:
[----:B--2-4-:R-:W-:Y:S05]  /*d420*/  BSYNC B0 ;  /* 0x0000000000007941 */ /* 0x014fea0003800000 */
.L_x_815:
[----:B-1---5:R-:W-:Y:S01]  /*d430*/  IMAD.MOV.U32 R2, RZ, RZ, R66 ;  /* 0x000000ffff027224 */ /* 0x022fe200078e0042 */
[----:B------:R1:W2:Y:S01]  /*d440*/  SHFL.IDX PT, R8, R22, 0x3, 0x181f ;  /* 0x00781f0016087f89 */ /* 0x0002a200000e0000 */
[----:B------:R-:W-:Y:S01]  /*d450*/  IMAD.MOV.U32 R0, RZ, RZ, R67 ;  /* 0x000000ffff007224 */ /* 0x000fe200078e0043 */
[----:B------:R-:W-:Y:S01]  /*d460*/  BSSY B0, `(.L_x_817) ;  /* 0x000003c000007945 */ /* 0x000fe20003800000 */
[----:B------:R-:W-:Y:S01]  /*d470*/  CS2R R84, SRZ ;  /* 0x0000000000547805 */ /* 0x000fe2000001ff00 */
[----:B------:R1:W4:Y:S01]  /*d480*/  SHFL.IDX PT, R5, R23, 0x3, 0x181f ;  /* 0x00781f0017057f89 */ /* 0x00032200000e0000 */
        /* <DEDUP_REMOVED lines=10> */
[----:B------:R-:W-:Y:S01]  /*d530*/  IMAD.MOV.U32 R0, RZ, RZ, R55 ;  /* 0x000000ffff007224 */ /* 0x000fe200078e0037 */
[----:B------:R-:W-:Y:S01]  /*d540*/  CS2R R80, SRZ ;  /* 0x0000000000507805 */ /* 0x000fe2000001ff00 */
[----:B------:R-:W-:Y:S01]  /*d550*/  CS2R R78, SRZ ;  /* 0x00000000004e7805 */ /* 0x000fe2000001ff00 */
[----:B------:R-:W-:-:S02]  /*d560*/  CS2R R76, SRZ ;  /* 0x00000000004c7805 */ /* 0x000fc4000001ff00 */
[----:B------:R-:W-:Y:S01]  /*d570*/  PRMT R102, R0, 0x5410, R2 ;  /* 0x0000541000667816 */ /* 0x000fe20000000002 */
[----:B------:R-:W-:Y:S01]  /*d580*/  IMAD.MOV.U32 R0, RZ, RZ, R53 ;  /* 0x000000ffff007224 */ /* 0x000fe200078e0035 */
[----:B------:R-:W-:-:S04]  /*d590*/  MOV R2, R52 ;  /* 0x0000003400027202 */ /* 0x000fc80000000f00 */
[----:B------:R-:W-:Y:S01]  /*d5a0*/  PRMT R101, R0, 0x5410, R2 ;  /* 0x0000541000657816 */ /* 0x000fe20000000002 */
[----:B------:R-:W-:Y:S01]  /*d5b0*/  IMAD.MOV.U32 R2, RZ, RZ, R70 ;  /* 0x000000ffff027224 */ /* 0x000fe200078e0046 */
[----:B------:R-:W-:-:S04]  /*d5c0*/  MOV R0, R71 ;  /* 0x0000004700007202 */ /* 0x000fc80000000f00 */
[----:B------:R-:W-:Y:S01]  /*d5d0*/  PRMT R104, R0, 0x5410, R2 ;  /* 0x0000541000687816 */ /* 0x000fe20000000002 */
[----:B------:R-:W-:Y:S02]  /*d5e0*/  IMAD.MOV.U32 R2, RZ, RZ, R68 ;  /* 0x000000ffff027224 */ /* 0x000fe400078e0044 */
        /* <DEDUP_REMOVED lines=8> */
[----:B------:R-:W-:Y:S05]  /*d670*/  @P6 BRA `(.L_x_818) ;  /* 0x000001a000006947 */ /* 0x000fea0003800000 */
[----:B-1234-:R-:W-:Y:S01]  /*d680*/  ISETP.GE.AND P1, PT, R132, c[0x0][0x27c], PT ;  /* 0x00009f0084007a0c */ /* 0x01efe20003f26270 */
[----:B------:R-:W-:Y:S01]  /*d690*/  CS2R R74, SRZ ;  /* 0x00000000004a7805 */ /* 0x000fe2000001ff00 */
[----:B------:R-:W-:-:S11]  /*d6a0*/  CS2R R72, SRZ ;  /* 0x0000000000487805 */ /* 0x000fd6000001ff00 */
[C---:B------:R-:W-:Y:S01]  /*d6b0*/  @!P1 IMAD.SHL.U32 R0, R132.reuse, 0x2, RZ ;  /* 0x0000000284009824 */ /* 0x040fe200078e00ff */
[----:B------:R-:W-:-:S04]  /*d6c0*/  @!P1 SHF.L.U64.HI R4, R132, 0x1, R133 ;  /* 0x0000000184049819 */ /* 0x000fc80000010285 */
[----:B------:R-:W-:-:S05]  /*d6d0*/  @!P1 IADD3 R2, P0, R5, R0, RZ ;  /* 0x0000000005029210 */ /* 0x000fca0007f1e0ff */
[----:B------:R-:W-:Y:S01]  /*d6e0*/  @!P1 IMAD.X R3, R8, 0x1, R4, P0 ;  /* 0x0000000108039824 */ /* 0x000fe200000e0604 */
[----:B------:R-:W-:-:S04]  /*d6f0*/  ISETP.GE.AND P0, PT, R137, c[0x0][0x27c], PT ;  /* 0x00009f0089007a0c */ /* 0x000fc80003f06270 */
[----:B------:R1:W5:Y:S01]  /*d700*/  @!P1 LD.E.128 R72, [R2.64] ;  /* 0x0000000802489980 */ /* 0x000362000c101d00 */
[----:B------:R-:W-:Y:S01]  /*d710*/  CS2R R78, SRZ ;  /* 0x00000000004e7805 */ /* 0x000fe2000001ff00 */
[----:B------:R-:W-:Y:S01]  /*d720*/  CS2R R76, SRZ ;  /* 0x00000000004c7805 */ /* 0x000fe2000001ff00 */
[----:B------:R-:W-:Y:S01]  /*d730*/  CS2R R86, SRZ ;  /* 0x0000000000567805 */ /* 0x000fe2000001ff00 */
[----:B------:R-:W-:Y:S01]  /*d740*/  CS2R R84, SRZ ;  /* 0x0000000000547805 */ /* 0x000fe2000001ff00 */
[----:B-1----:R-:W-:-:S05]  /*d750*/  @!P1 IADD3 R2, P2, R6, R0, RZ ;  /* 0x0000000006029210 */ /* 0x002fca0007f5e0ff */
[----:B------:R-:W-:-:S05]  /*d760*/  @!P1 IMAD.X R3, R7, 0x1, R4, P2 ;  /* 0x0000000107039824 */ /* 0x000fca00010e0604 */
[----:B------:R1:W5:Y:S01]  /*d770*/  @!P1 LD.E.128 R76, [R2.64] ;  /* 0x00000008024c9980 */ /* 0x000362000c101d00 */
[C---:B------:R-:W-:Y:S01]  /*d780*/  @!P0 SHF.L.U64.HI R0, R201.reuse, 0x1, R205 ;  /* 0x00000001c9008819 */ /* 0x040fe200000102cd */
[----:B------:R-:W-:Y:S01]  /*d790*/  CS2R R82, SRZ ;  /* 0x0000000000527805 */ /* 0x000fe2000001ff00 */
[----:B------:R-:W-:Y:S01]  /*d7a0*/  CS2R R80, SRZ ;  /* 0x0000000000507805 */ /* 0x000fe2000001ff00 */
[----:B-1----:R-:W-:-:S05]  /*d7b0*/  @!P0 IMAD.SHL.U32 R2, R201, 0x2, RZ ;  /* 0x00000002c9028824 */ /* 0x002fca00078e00ff */
[-C--:B------:R-:W-:Y:S02]  /*d7c0*/  @!P0 IADD3 R4, P2, R5, R2.reuse, RZ ;  /* 0x0000000205048210 */ /* 0x080fe40007f5e0ff */
[----:B------:R-:W-:-:S03]  /*d7d0*/  @!P0 IADD3 R2, P1, R6, R2, RZ ;  /* 0x0000000206028210 */ /* 0x000fc60007f3e0ff */
[--C-:B------:R-:W-:Y:S02]  /*d7e0*/  @!P0 IMAD.X R5, R8, 0x1, R0.reuse, P2 ;  /* 0x0000000108058824 */ /* 0x100fe400010e0600 */
[----:B------:R-:W-:-:S03]  /*d7f0*/  @!P0 IMAD.X R3, R7, 0x1, R0, P1 ;  /* 0x0000000107038824 */ /* 0x000fc600008e0600 */
[----:B------:R1:W5:Y:S04]  /*d800*/  @!P0 LD.E.128 R84, [R4.64] ;  /* 0x0000000804548980 */ /* 0x000368000c101d00 */
[----:B------:R1:W5:Y:S02]  /*d810*/  @!P0 LD.E.128 R80, [R2.64] ;  /* 0x0000000802508980 */ /* 0x000364000c101d00 */
.L_x_818:
[----:B-1234-:R-:W-:Y:S05]  /*d820*/  BSYNC B0 ;  /* 0x0000000000007941 */ /* 0x01efea0003800000 */
.L_x_817:
        /* <DEDUP_REMOVED lines=35> */
[----:B------:R-:W-:Y:S01]  /*da60*/  BSSY B0, `(.L_x_821) ;  /* 0x000006a000007945 */ /* 0x000fe20003800000 */
[----:B------:R-:W-:-:S11]  /*da70*/  SHF.R.U32.HI R121, RZ, 0x3, R229 ;  /* 0x00000003ff797819 */ /* 0x000fd600000116e5 */
[----:B------:R-:W-:Y:S05]  /*da80*/  @P0 BRA `(.L_x_822) ;  /* 0x0000067000000947 */ /* 0x000fea0003800000 */
[----:B------:R-:W-:Y:S01]  /*da90*/  IMAD.MOV.U32 R2, RZ, RZ, c[0x0][0x27c] ;  /* 0x00009f00ff027624 */ /* 0x000fe200078e00ff */
[----:B------:R-:W1:Y:S01]  /*daa0*/  LDS.128 R8, [R194+0x10080] ;  /* 0x01008000c2087984 */ /* 0x000e620000000c00 */
[--C-:B------:R-:W-:Y:S02]  /*dab0*/  SHF.R.U64 R20, R12, 0x10, R13.reuse ;  /* 0x000000100c147819 */ /* 0x100fe4000000120d */
[----:B------:R-:W-:Y:S02]  /*dac0*/  SHF.R.U32.HI R12, RZ, 0x10, R13 ;  /* 0x00000010ff0c7819 */ /* 0x000fe4000001160d */
[----:B------:R-:W-:Y:S02]  /*dad0*/  LEA.HI R2, R2, R228, RZ, 0x1d ;  /* 0x000000e402027211 */ /* 0x000fe400078fe8ff */
[----:B------:R-:W-:Y:S02]  /*dae0*/  SHF.R.U32.HI R3, RZ, 0x10, R17 ;  /* 0x00000010ff037819 */ /* 0x000fe40000011611 */
[----:B------:R-:W-:-:S02]  /*daf0*/  SHF.R.S32.HI R0, RZ, 0x1f, R2 ;  /* 0x0000001fff007819 */ /* 0x000fc40000011402 */
[----:B------:R-:W-:Y:S02]  /*db00*/  SHF.R.U64 R13, R14, 0x10, R15 ;  /* 0x000000100e0d7819 */ /* 0x000fe4000000120f */
[----:B------:R-:W-:Y:S01]  /*db10*/  LEA.HI R0, R0, R2, RZ, 0x3 ;  /* 0x0000000200007211 */ /* 0x000fe200078f18ff */
[----:B------:R-:W-:Y:S01]  /*db20*/  IMAD.SHL.U32 R2, R2, 0x8, RZ ;  /* 0x0000000802027824 */ /* 0x000fe200078e00ff */
[----:B------:R-:W-:-:S03]  /*db30*/  PRMT R14, R33, 0x5432, R20 ;  /* 0x00005432210e7816 */ /* 0x000fc60000000014 */
[----:B------:R-:W-:Y:S01]  /*db40*/  IMAD.SHL.U32 R0, R0, 0x400, RZ ;  /* 0x0000040000007824 */ /* 0x000fe200078e00ff */
[----:B------:R-:W-:-:S04]  /*db50*/  LOP3.LUT R2, R229, 0x38, R2, 0xf8, !PT ;  /* 0x00000038e5027812 */ /* 0x000fc800078ef802 */
[----:B------:R-:W-:Y:S02]  /*db60*/  LOP3.LUT R2, R2, R121, RZ, 0x3c, !PT ;  /* 0x0000007902027212 */ /* 0x000fe400078e3cff */
[----:B------:R-:W-:-:S04]  /*db70*/  LOP3.LUT R0, R0, 0x7fffe000, RZ, 0xc0, !PT ;  /* 0x7fffe00000007812 */ /* 0x000fc800078ec0ff */
[----:B------:R-:W-:Y:S02]  /*db80*/  IADD3 R0, R2, R0, R230 ;  /* 0x0000000002007210 */ /* 0x000fe40007ffe0e6 */
[----:B------:R-:W-:Y:S02]  /*db90*/  SHF.R.U64 R2, R16, 0x10, R17 ;  /* 0x0000001010027819 */ /* 0x000fe40000001211 */
[----:B------:R-:W-:Y:S01]  /*dba0*/  PRMT R17, R33, 0x5410, R12 ;  /* 0x0000541021117816 */ /* 0x000fe2000000000c */
[----:B------:R-:W-:Y:S01]  /*dbb0*/  IMAD.SHL.U32 R22, R0, 0x2, RZ ;  /* 0x0000000200167824 */ /* 0x000fe200078e00ff */
[----:B------:R-:W-:Y:S02]  /*dbc0*/  SHF.R.U32.HI R0, RZ, 0x10, R15 ;  /* 0x00000010ff007819 */ /* 0x000fe4000001160f */
[----:B------:R-:W-:Y:S02]  /*dbd0*/  PRMT R12, R32, 0x5432, R2 ;  /* 0x00005432200c7816 */ /* 0x000fe40000000002 */
[----:B------:R-:W2:Y:S01]  /*dbe0*/  LDS.128 R4, [R22+0x10080] ;  /* 0x0100800016047984 */ /* 0x000ea20000000c00 */
[----:B------:R-:W-:Y:S01]  /*dbf0*/  PRMT R20, R34, 0x5410, R0 ;  /* 0x0000541022147816 */ /* 0x000fe20000000000 */
[----:B-1----:R-:W-:Y:S01]  /*dc00*/  IMAD.U32 R2, R8, 0x10000, RZ ;  /* 0x0001000008027824 */ /* 0x002fe200078e00ff */
[--C-:B------:R-:W-:Y:S01]  /*dc10*/  SHF.R.U64 R16, R18, 0x10, R19.reuse ;  /* 0x0000001012107819 */ /* 0x100fe20000001213 */
[----:B------:R-:W-:Y:S01]  /*dc20*/  IMAD.U32 R21, R12, 0x10000, RZ ;  /* 0x000100000c157824 */ /* 0x000fe200078e00ff */
[----:B------:R-:W-:Y:S01]  /*dc30*/  SHF.R.U32.HI R15, RZ, 0x10, R19 ;  /* 0x00000010ff0f7819 */ /* 0x000fe20000011613 */
[----:B------:R-:W-:Y:S01]  /*dc40*/  IMAD.U32 R18, R14, 0x10000, RZ ;  /* 0x000100000e127824 */ /* 0x000fe200078e00ff */
[----:B------:R-:W-:-:S02]  /*dc50*/  PRMT R19, R34, 0x5432, R13 ;  /* 0x0000543222137816 */ /* 0x000fc4000000000d */
[----:B------:R-:W-:Y:S02]  /*dc60*/  PRMT R13, R32, 0x5410, R3 ;  /* 0x00005410200d7816 */ /* 0x000fe40000000003 */
[----:B------:R-:W-:Y:S02]  /*dc70*/  PRMT R16, R61, 0x5432, R16 ;  /* 0x000054323d107816 */ /* 0x000fe40000000010 */
[C---:B------:R-:W-:Y:S01]  /*dc80*/  LOP3.LUT R60, R13.reuse, 0xffff0000, RZ, 0xc0, !PT ;  /* 0xffff00000d3c7812 */ /* 0x040fe200078ec0ff */
[----:B------:R-:W-:Y:S01]  /*dc90*/  IMAD.U32 R23, R13, 0x10000, RZ ;  /* 0x000100000d177824 */ /* 0x000fe200078e00ff */
[----:B------:R-:W-:Y:S02]  /*dca0*/  LOP3.LUT R13, R20, 0xffff0000, RZ, 0xc0, !PT ;  /* 0xffff0000140d7812 */ /* 0x000fe400078ec0ff */
[----:B--2---:R-:W-:-:S05]  /*dcb0*/  SHF.L.U32 R0, R4, 0x10, RZ ;  /* 0x0000001004007819 */ /* 0x004fca00000006ff */
[CC--:B------:R-:W-:Y:S02]  /*dcc0*/  FMUL.FTZ R3, R0.reuse, R21.reuse ;  /* 0x0000001500037220 */ /* 0x0c0fe40000410000 */
[-C--:B------:R-:W-:Y:S02]  /*dcd0*/  FMUL.FTZ R0, R0, R18.reuse ;  /* 0x0000001200007220 */ /* 0x080fe40000410000 */
[C---:B------:R-:W-:Y:S01]  /*dce0*/  FFMA.FTZ R32, R2.reuse, R18, -R3 ;  /* 0x0000001202207223 */ /* 0x040fe20000010803 */
[----:B------:R-:W-:Y:S01]  /*dcf0*/  PRMT R18, R61, 0x5410, R15 ;  /* 0x000054103d127816 */ /* 0x000fe2000000000f */
[----:B------:R-:W-:Y:S01]  /*dd00*/  FFMA.FTZ R35, R2, R21, R0 ;  /* 0x0000001502237223 */ /* 0x000fe20000010000 */
[----:B------:R-:W-:Y:S01]  /*dd10*/  SHF.L.U32 R0, R5, 0x10, RZ ;  /* 0x0000001005007819 */ /* 0x000fe200000006ff */
[----:B------:R-:W-:Y:S02]  /*dd20*/  IMAD.U32 R15, R17, 0x10000, RZ ;  /* 0x00010000110f7824 */ /* 0x000fe400078e00ff */
[----:B------:R-:W-:-:S02]  /*dd30*/  IMAD.U32 R2, R9, 0x10000, RZ ;  /* 0x0001000009027824 */ /* 0x000fc400078e00ff */
[C---:B------:R-:W-:Y:S02]  /*dd40*/  FMUL.FTZ R3, R0.reuse, R23 ;  /* 0x0000001700037220 */ /* 0x040fe40000410000 */
[-C--:B------:R-:W-:Y:S02]  /*dd50*/  FMUL.FTZ R0, R0, R15.reuse ;  /* 0x0000000f00007220 */ /* 0x080fe40000410000 */
[C---:B------:R-:W-:Y:S02]  /*dd60*/  FFMA.FTZ R21, R2.reuse, R15, -R3 ;  /* 0x0000000f02157223 */ /* 0x040fe40000010803 */
[----:B------:R-:W-:Y:S01]  /*dd70*/  FFMA.FTZ R34, R2, R23, R0 ;  /* 0x0000001702227223 */ /* 0x000fe20000010000 */
[----:B------:R-:W-:Y:S01]  /*dd80*/  SHF.L.U32 R0, R7, 0x10, RZ ;  /* 0x0000001007007819 */ /* 0x000fe200000006ff */
[C---:B------:R-:W-:Y:S01]  /*dd90*/  IMAD.U32 R33, R18.reuse, 0x10000, RZ ;  /* 0x0001000012217824 */ /* 0x040fe200078e00ff */
[----:B------:R-:W-:Y:S01]  /*dda0*/  LOP3.LUT R18, R18, 0xffff0000, RZ, 0xc0, !PT ;  /* 0xffff000012127812 */ /* 0x000fe200078ec0ff */
[----:B------:R-:W-:-:S02]  /*ddb0*/  IMAD.U32 R15, R20, 0x10000, RZ ;  /* 0x00010000140f7824 */ /* 0x000fc400078e00ff */
[----:B------:R-:W-:Y:S02]  /*ddc0*/  IMAD.U32 R2, R11, 0x10000, RZ ;  /* 0x000100000b027824 */ /* 0x000fe400078e00ff */
[C---:B------:R-:W-:Y:S02]  /*ddd0*/  FMUL.FTZ R3, R0.reuse, R33 ;  /* 0x0000002100037220 */ /* 0x040fe40000410000 */
[-C--:B------:R-:W-:Y:S02]  /*dde0*/  FMUL.FTZ R0, R0, R15.reuse ;  /* 0x0000000f00007220 */ /* 0x080fe40000410000 */
[----:B------:R-:W-:Y:S01]  /*ddf0*/  FFMA.FTZ R23, R2, R15, -R3 ;  /* 0x0000000f02177223 */ /* 0x000fe20000010803 */
[----:B------:R-:W-:Y:S01]  /*de00*/  LOP3.LUT R3, R8, 0xffff0000, RZ, 0xc0, !PT ;  /* 0xffff000008037812 */ /* 0x000fe200078ec0ff */
[----:B------:R-:W-:Y:S01]  /*de10*/  FFMA.FTZ R33, R2, R33, R0 ;  /* 0x0000002102217223 */ /* 0x000fe20000010000 */
[----:B------:R-:W-:Y:S02]  /*de20*/  LOP3.LUT R8, R12, 0xffff0000, RZ, 0xc0, !PT ;  /* 0xffff00000c087812 */ /* 0x000fe400078ec0ff */
[----:B------:R-:W-:-:S02]  /*de30*/  LOP3.LUT R2, R4, 0xffff0000, RZ, 0xc0, !PT ;  /* 0xffff000004027812 */ /* 0x000fc400078ec0ff */
[----:B------:R-:W-:Y:S02]  /*de40*/  LOP3.LUT R0, R5, 0xffff0000, RZ, 0xc0, !PT ;  /* 0xffff000005007812 */ /* 0x000fe400078ec0ff */
[----:B------:R-:W-:Y:S01]  /*de50*/  LOP3.LUT R5, R14, 0xffff0000, RZ, 0xc0, !PT ;  /* 0xffff00000e057812 */ /* 0x000fe200078ec0ff */
[-C--:B------:R-:W-:Y:S01]  /*de60*/  FMUL.FTZ R4, R2, R8.reuse ;  /* 0x0000000802047220 */ /* 0x080fe20000410000 */
[----:B------:R-:W-:Y:S02]  /*de70*/  LOP3.LUT R15, R9, 0xffff0000, RZ, 0xc0, !PT ;  /* 0xffff0000090f7812 */ /* 0x000fe400078ec0ff */
[----:B------:R-:W-:Y:S01]  /*de80*/  LOP3.LUT R9, R10, 0xffff0000, RZ, 0xc0, !PT ;  /* 0xffff00000a097812 */ /* 0x000fe200078ec0ff */
[-C--:B------:R-:W-:Y:S01]  /*de90*/  FMUL.FTZ R2, R2, R5.reuse ;  /* 0x0000000502027220 */ /* 0x080fe20000410000 */
[----:B------:R-:W-:Y:S01]  /*dea0*/  LOP3.LUT R14, R19, 0xffff0000, RZ, 0xc0, !PT ;  /* 0xffff0000130e7812 */ /* 0x000fe200078ec0ff */
[C---:B------:R-:W-:Y:S02]  /*deb0*/  FFMA.FTZ R4, R3.reuse, R5, -R4 ;  /* 0x0000000503047223 */ /* 0x040fe40000010804 */
[----:B------:R-:W-:Y:S01]  /*dec0*/  FFMA.FTZ R12, R3, R8, R2 ;  /* 0x00000008030c7223 */ /* 0x000fe20000010002 */
[----:B------:R-:W-:Y:S01]  /*ded0*/  LOP3.LUT R3, R17, 0xffff0000, RZ, 0xc0, !PT ;  /* 0xffff000011037812 */ /* 0x000fe200078ec0ff */
[----:B------:R-:W-:Y:S01]  /*dee0*/  FMUL.FTZ R2, R0, R60 ;  /* 0x0000003c00027220 */ /* 0x000fe20000410000 */
[----:B------:R-:W-:Y:S01]  /*def0*/  LOP3.LUT R17, R16, 0xffff0000, RZ, 0xc0, !PT ;  /* 0xffff000010117812 */ /* 0x000fe200078ec0ff */
[----:B------:R-:W-:Y:S01]  /*df00*/  IMAD.U32 R8, R10, 0x10000, RZ ;  /* 0x000100000a087824 */ /* 0x000fe200078e00ff */
[----:B------:R-:W-:Y:S01]  /*df10*/  LOP3.LUT R10, R11, 0xffff0000, RZ, 0xc0, !PT ;  /* 0xffff00000b0a7812 */ /* 0x000fe200078ec0ff */
[-C--:B------:R-:W-:Y:S01]  /*df20*/  FFMA.FTZ R5, R15, R3.reuse, -R2 ;  /* 0x000000030f057223 */ /* 0x080fe20000010802 */
[----:B------:R-:W-:Y:S01]  /*df30*/  LOP3.LUT R2, R6, 0xffff0000, RZ, 0xc0, !PT ;  /* 0xffff000006027812 */ /* 0x000fe200078ec0ff */
[----:B------:R-:W-:Y:S01]  /*df40*/  FMUL.FTZ R11, R0, R3 ;  /* 0x00000003000b7220 */ /* 0x000fe20000410000 */
[----:B------:R-:W-:-:S02]  /*df50*/  SHF.L.U32 R3, R6, 0x10, RZ ;  /* 0x0000001006037819 */ /* 0x000fc400000006ff */
[----:B------:R-:W-:Y:S01]  /*df60*/  F2FP.BF16.PACK_AB R5, R5, R21 ;  /* 0x000000150505723e */ /* 0x000fe200000010ff */
[----:B------:R-:W-:Y:S01]  /*df70*/  IMAD.U32 R21, R16, 0x10000, RZ ;  /* 0x0001000010157824 */ /* 0x000fe200078e00ff */
[----:B------:R-:W-:Y:S01]  /*df80*/  LOP3.LUT R0, R7, 0xffff0000, RZ, 0xc0, !PT ;  /* 0xffff000007007812 */ /* 0x000fe200078ec0ff */
[----:B------:R-:W-:Y:S01]  /*df90*/  IMAD.U32 R16, R19, 0x10000, RZ ;  /* 0x0001000013107824 */ /* 0x000fe200078e00ff */
[----:B------:R-:W-:Y:S01]  /*dfa0*/  F2FP.BF16.PACK_AB R4, R4, R32 ;  /* 0x000000200404723e */ /* 0x000fe200000010ff */
[----:B------:R-:W-:Y:S02]  /*dfb0*/  FMUL.FTZ R7, R3, R21 ;  /* 0x0000001503077220 */ /* 0x000fe40000410000 */
[----:B------:R-:W-:Y:S02]  /*dfc0*/  FMUL.FTZ R6, R2, R17 ;  /* 0x0000001102067220 */ /* 0x000fe40000410000 */
[----:B------:R-:W-:Y:S02]  /*dfd0*/  FFMA.FTZ R7, R8, R16, -R7 ;  /* 0x0000001008077223 */ /* 0x000fe40000010807 */
[----:B------:R-:W-:-:S02]  /*dfe0*/  FFMA.FTZ R6, R9, R14, -R6 ;  /* 0x0000000e09067223 */ /* 0x000fc40000010806 */
[----:B------:R-:W-:Y:S02]  /*dff0*/  FMUL.FTZ R3, R3, R16 ;  /* 0x0000001003037220 */ /* 0x000fe40000410000 */
[----:B------:R-:W-:Y:S01]  /*e000*/  FMUL.FTZ R2, R2, R14 ;  /* 0x0000000e02027220 */ /* 0x000fe20000410000 */
[----:B------:R-:W-:Y:S01]  /*e010*/  F2FP.BF16.PACK_AB R6, R6, R7 ;  /* 0x000000070606723e */ /* 0x000fe200000010ff */
[C---:B------:R-:W-:Y:S02]  /*e020*/  FMUL.FTZ R7, R0.reuse, R18 ;  /* 0x0000001200077220 */ /* 0x040fe40000410000 */
[-C--:B------:R-:W-:Y:S02]  /*e030*/  FMUL.FTZ R0, R0, R13.reuse ;  /* 0x0000000d00007220 */ /* 0x080fe40000410000 */
[----:B------:R-:W-:Y:S02]  /*e040*/  FFMA.FTZ R7, R10, R13, -R7 ;  /* 0x0000000d0a077223 */ /* 0x000fe40000010807 */
[----:B------:R-:W-:-:S02]  /*e050*/  FFMA.FTZ R3, R8, R21, R3 ;  /* 0x0000001508037223 */ /* 0x000fc40000010003 */
[----:B------:R-:W-:Y:S01]  /*e060*/  FFMA.FTZ R2, R9, R17, R2 ;  /* 0x0000001109027223 */ /* 0x000fe20000010002 */
[----:B------:R-:W-:Y:S01]  /*e070*/  F2FP.BF16.PACK_AB R7, R7, R23 ;  /* 0x000000170707723e */ /* 0x000fe200000010ff */
[----:B------:R-:W-:-:S04]  /*e080*/  FFMA.FTZ R0, R10, R18, R0 ;  /* 0x000000120a007223 */ /* 0x000fc80000010000 */
[----:B------:R1:W-:Y:S02]  /*e090*/  STS.128 [R194+0x10080], R4 ;  /* 0x01008004c2007388 */ /* 0x0003e40000000c00 */
[----:B-1----:R-:W-:Y:S01]  /*e0a0*/  FFMA.FTZ R5, R15, R60, R11 ;  /* 0x0000003c0f057223 */ /* 0x002fe2000001000b */
[----:B------:R-:W-:Y:S02]  /*e0b0*/  F2FP.BF16.PACK_AB R4, R12, R35 ;  /* 0x000000230c04723e */ /* 0x000fe400000010ff */
[----:B------:R-:W-:Y:S02]  /*e0c0*/  F2FP.BF16.PACK_AB R6, R2, R3 ;  /* 0x000000030206723e */ /* 0x000fe400000010ff */
[----:B------:R-:W-:Y:S02]  /*e0d0*/  F2FP.BF16.PACK_AB R5, R5, R34 ;  /* 0x000000220505723e */ /* 0x000fe400000010ff */
[----:B------:R-:W-:-:S05]  /*e0e0*/  F2FP.BF16.PACK_AB R7, R0, R33 ;  /* 0x000000210007723e */ /* 0x000fca00000010ff */
[----:B------:R1:W-:Y:S02]  /*e0f0*/  STS.128 [R22+0x10080], R4 ;  /* 0x0100800416007388 */ /* 0x0003e40000000c00 */
.L_x_822:
[----:B------:R-:W-:Y:S05]  /*e100*/  BSYNC B0 ;  /* 0x0000000000007941 */ /* 0x000fea0003800000 */
.L_x_821:
[----:B------:R-:W-:-:S13]  /*e110*/  ISETP.GE.AND P0, PT, R137, c[0x0][0x27c], PT ;  /* 0x00009f0089007a0c */ /* 0x000fda0003f06270 */
[----:B------:R-:W-:Y:S05]  /*e120*/  @P0 BRA `(.L_x_820) ;  /* 0x0000069000000947 */ /* 0x000fea0003800000 */
[----:B------:R-:W2:Y:S04]  /*e130*/  LDL R2, [R1+0xc] ;  /* 0x00000c0001027983 */ /* 0x000ea80000100800 */
[----:B------:R-:W3:Y:S01]  /*e140*/  LDL R33, [R1+0x28] ;  /* 0x0000280001217983 */ /* 0x000ee20000100800 */
[----:B------:R-:W-:Y:S01]  /*e150*/  IMAD.MOV.U32 R0, RZ, RZ, c[0x0][0x27c] ;  /* 0x00009f00ff007624 */ /* 0x000fe200078e00ff */
[----:B------:R-:W-:Y:S02]  /*e160*/  SHF.R.U32.HI R12, RZ, 0x10, R27 ;  /* 0x00000010ff0c7819 */ /* 0x000fe4000001161b */
[----:B------:R-:W-:Y:S02]  /*e170*/  SHF.R.U64 R13, R28, 0x10, R29 ;  /* 0x000000101c0d7819 */ /* 0x000fe4000000121d */
[----:B------:R-:W-:-:S02]  /*e180*/  PRMT R20, R89, 0x5410, R12 ;  /* 0x0000541059147816 */ /* 0x000fc4000000000c */
[C---:B------:R-:W-:Y:S02]  /*e190*/  PRMT R12, R63.reuse, 0x5432, R13 ;  /* 0x000054323f0c7816 */ /* 0x040fe4000000000d */
[----:B------:R-:W-:Y:S02]  /*e1a0*/  SHF.R.U32.HI R15, RZ, 0x10, R29 ;  /* 0x00000010ff0f7819 */ /* 0x000fe4000001161d */
[----:B------:R-:W-:Y:S01]  /*e1b0*/  SHF.R.U32.HI R18, RZ, 0x10, R31 ;  /* 0x00000010ff127819 */ /* 0x000fe2000001161f */
[----:B------:R-:W-:Y:S01]  /*e1c0*/  IMAD.U32 R21, R12, 0x10000, RZ ;  /* 0x000100000c157824 */ /* 0x000fe200078e00ff */
[----:B------:R-:W-:Y:S02]  /*e1d0*/  PRMT R13, R63, 0x5410, R15 ;  /* 0x000054103f0d7816 */ /* 0x000fe4000000000f */
[----:B------:R-:W-:Y:S02]  /*e1e0*/  PRMT R18, R90, 0x5410, R18 ;  /* 0x000054105a127816 */ /* 0x000fe40000000012 */
[----:B------:R-:W-:Y:S01]  /*e1f0*/  SHF.R.U64 R16, R30, 0x10, R31 ;  /* 0x000000101e107819 */ /* 0x000fe2000000121f */
[----:B-1----:R-:W-:-:S03]  /*e200*/  IMAD.U32 R22, R13, 0x10000, RZ ;  /* 0x000100000d167824 */ /* 0x002fc600078e00ff */
[----:B------:R-:W-:Y:S02]  /*e210*/  PRMT R16, R90, 0x5432, R16 ;  /* 0x000054325a107816 */ /* 0x000fe40000000010 */
[----:B--2---:R-:W-:-:S04]  /*e220*/  LEA.HI R0, R0, R2, RZ, 0x1d ;  /* 0x0000000200007211 */ /* 0x004fc800078fe8ff */
[----:B------:R-:W-:Y:S01]  /*e230*/  SHF.R.S32.HI R2, RZ, 0x1f, R0 ;  /* 0x0000001fff027819 */ /* 0x000fe20000011400 */
[----:B------:R-:W-:Y:S01]  /*e240*/  IMAD.SHL.U32 R3, R0, 0x8, RZ ;  /* 0x0000000800037824 */ /* 0x000fe200078e00ff */
[----:B---3--:R-:W1:Y:S02]  /*e250*/  LDS.128 R8, [R33] ;  /* 0x0000000021087984 */ /* 0x008e640000000c00 */
[----:B------:R-:W-:Y:S02]  /*e260*/  LEA.HI R2, R2, R0, RZ, 0x3 ;  /* 0x0000000002027211 */ /* 0x000fe400078f18ff */
[----:B------:R-:W-:-:S03]  /*e270*/  LOP3.LUT R3, R229, 0x38, R3, 0xf8, !PT ;  /* 0x00000038e5037812 */ /* 0x000fc600078ef803 */
[----:B------:R-:W-:Y:S01]  /*e280*/  IMAD.SHL.U32 R0, R2, 0x400, RZ ;  /* 0x0000040002007824 */ /* 0x000fe200078e00ff */
[----:B------:R-:W-:Y:S02]  /*e290*/  LOP3.LUT R2, R3, R121, RZ, 0x3c, !PT ;  /* 0x0000007903027212 */ /* 0x000fe400078e3cff */
[----:B------:R-:W-:Y:S02]  /*e2a0*/  SHF.R.U64 R3, R26, 0x10, R27 ;  /* 0x000000101a037819 */ /* 0x000fe4000000121b */
[----:B------:R-:W-:Y:S02]  /*e2b0*/  LOP3.LUT R0, R0, 0x7fffe000, RZ, 0xc0, !PT ;  /* 0x7fffe00000007812 */ /* 0x000fe400078ec0ff */
[----:B------:R-:W-:Y:S02]  /*e2c0*/  PRMT R19, R89, 0x5432, R3 ;  /* 0x0000543259137816 */ /* 0x000fe40000000003 */
[----:B------:R-:W-:Y:S02]  /*e2d0*/  IADD3 R0, R2, R0, R230 ;  /* 0x0000000002007210 */ /* 0x000fe40007ffe0e6 */
[----:B------:R-:W-:-:S02]  /*e2e0*/  SHF.R.U32.HI R2, RZ, 0x10, R25 ;  /* 0x00000010ff027819 */ /* 0x000fc40000011619 */
[----:B------:R-:W-:Y:S01]  /*e2f0*/  LOP3.LUT R27, R13, 0xffff0000, RZ, 0xc0, !PT ;  /* 0xffff00000d1b7812 */ /* 0x000fe200078ec0ff */
[----:B------:R-:W-:Y:S01]  /*e300*/  IMAD.SHL.U32 R32, R0, 0x2, RZ ;  /* 0x0000000200207824 */ /* 0x000fe200078e00ff */
[----:B------:R-:W-:Y:S01]  /*e310*/  SHF.R.U64 R0, R24, 0x10, R25 ;  /* 0x0000001018007819 */ /* 0x000fe20000001219 */
[----:B------:R-:W-:Y:S01]  /*e320*/  IMAD.U32 R24, R18, 0x10000, RZ ;  /* 0x0001000012187824 */ /* 0x000fe200078e00ff */
[C---:B------:R-:W-:Y:S02]  /*e330*/  PRMT R17, R88.reuse, 0x5410, R2 ;  /* 0x0000541058117816 */ /* 0x040fe40000000002 */
[----:B------:R-:W2:Y:S01]  /*e340*/  LDS.128 R4, [R32+0x10080] ;  /* 0x0100800020047984 */ /* 0x000ea20000000c00 */
[----:B------:R-:W-:Y:S02]  /*e350*/  PRMT R14, R88, 0x5432, R0 ;  /* 0x00005432580e7816 */ /* 0x000fe40000000000 */
[----:B------:R-:W-:Y:S02]  /*e360*/  LOP3.LUT R18, R18, 0xffff0000, RZ, 0xc0, !PT ;  /* 0xffff000012127812 */ /* 0x000fe400078ec0ff */
[----:B------:R-:W-:Y:S01]  /*e370*/  LOP3.LUT R13, R20, 0xffff0000, RZ, 0xc0, !PT ;  /* 0xffff0000140d7812 */ /* 0x000fe200078ec0ff */
[----:B------:R-:W-:-:S02]  /*e380*/  IMAD.U32 R15, R14, 0x10000, RZ ;  /* 0x000100000e0f7824 */ /* 0x000fc400078e00ff */
[----:B-1----:R-:W-:Y:S01]  /*e390*/  IMAD.U32 R2, R8, 0x10000, RZ ;  /* 0x0001000008027824 */ /* 0x002fe200078e00ff */
[----:B--2---:R-:W-:-:S05]  /*e3a0*/  SHF.L.U32 R0, R4, 0x10, RZ ;  /* 0x0000001004007819 */ /* 0x004fca00000006ff */
[C---:B------:R-:W-:Y:S02]  /*e3b0*/  FMUL.FTZ R3, R0.reuse, R21 ;  /* 0x0000001500037220 */ /* 0x040fe40000410000 */
[-C--:B------:R-:W-:Y:S02]  /*e3c0*/  FMUL.FTZ R0, R0, R15.reuse ;  /* 0x0000000f00007220 */ /* 0x080fe40000410000 */
[C---:B------:R-:W-:Y:S02]  /*e3d0*/  FFMA.FTZ R23, R2.reuse, R15, -R3 ;  /* 0x0000000f02177223 */ /* 0x040fe40000010803 */
[----:B------:R-:W-:Y:S01]  /*e3e0*/  FFMA.FTZ R26, R2, R21, R0 ;  /* 0x00000015021a7223 */ /* 0x000fe20000010000 */
[----:B------:R-:W-:Y:S01]  /*e3f0*/  SHF.L.U32 R0, R5, 0x10, RZ ;  /* 0x0000001005007819 */ /* 0x000fe200000006ff */
[----:B------:R-:W-:Y:S02]  /*e400*/  IMAD.U32 R15, R17, 0x10000, RZ ;  /* 0x00010000110f7824 */ /* 0x000fe400078e00ff */
[----:B------:R-:W-:-:S02]  /*e410*/  IMAD.U32 R2, R9, 0x10000, RZ ;  /* 0x0001000009027824 */ /* 0x000fc400078e00ff */
[CC--:B------:R-:W-:Y:S02]  /*e420*/  FMUL.FTZ R3, R0.reuse, R22.reuse ;  /* 0x0000001600037220 */ /* 0x0c0fe40000410000 */
        /* <DEDUP_REMOVED lines=8> */
[----:B------:R-:W-:Y:S01]  /*e4b0*/  FFMA.FTZ R22, R2, R15, -R3 ;  /* 0x0000000f02167223 */ /* 0x000fe20000010803 */
[----:B------:R-:W-:Y:S01]  /*e4c0*/  LOP3.LUT R3, R8, 0xffff0000, RZ, 0xc0, !PT ;  /* 0xffff000008037812 */ /* 0x000fe200078ec0ff */
[----:B------:R-:W-:Y:S01]  /*e4d0*/  FFMA.FTZ R24, R2, R24, R0 ;  /* 0x0000001802187223 */ /* 0x000fe20000010000 */
[----:B------:R-:W-:Y:S02]  /*e4e0*/  LOP3.LUT R8, R12, 0xffff0000, RZ, 0xc0, !PT ;  /* 0xffff00000c087812 */ /* 0x000fe400078ec0ff */
[----:B------:R-:W-:Y:S02]  /*e4f0*/  LOP3.LUT R2, R4, 0xffff0000, RZ, 0xc0, !PT ;  /* 0xffff000004027812 */ /* 0x000fe400078ec0ff */
[----:B------:R-:W-:-:S02]  /*e500*/  LOP3.LUT R0, R5, 0xffff0000, RZ, 0xc0, !PT ;  /* 0xffff000005007812 */ /* 0x000fc400078ec0ff */
        /* <DEDUP_REMOVED lines=36> */
[----:B------:R1:W-:Y:S02]  /*e750*/  STS.128 [R33], R4 ;  /* 0x0000000421007388 */ /* 0x0003e40000000c00 */
[----:B-1----:R-:W-:Y:S01]  /*e760*/  FFMA.FTZ R5, R15, R27, R11 ;  /* 0x0000001b0f057223 */ /* 0x002fe2000001000b */
[----:B------:R-:W-:Y:S02]  /*e770*/  F2FP.BF16.PACK_AB R4, R12, R26 ;  /* 0x0000001a0c04723e */ /* 0x000fe400000010ff */
[----:B------:R-:W-:Y:S02]  /*e780*/  F2FP.BF16.PACK_AB R6, R2, R3 ;  /* 0x000000030206723e */ /* 0x000fe400000010ff */
[----:B------:R-:W-:Y:S02]  /*e790*/  F2FP.BF16.PACK_AB R5, R5, R25 ;  /* 0x000000190505723e */ /* 0x000fe400000010ff */
[----:B------:R-:W-:-:S05]  /*e7a0*/  F2FP.BF16.PACK_AB R7, R0, R24 ;  /* 0x000000180007723e */ /* 0x000fca00000010ff */
[----:B------:R1:W-:Y:S02]  /*e7b0*/  STS.128 [R32+0x10080], R4 ;  /* 0x0100800420007388 */ /* 0x0003e40000000c00 */
.L_x_820:
[----:B------:R-:W-:Y:S05]  /*e7c0*/  BSYNC B1 ;  /* 0x0000000000017941 */ /* 0x000fea0003800000 */
.L_x_819:
        /* <DEDUP_REMOVED lines=15> */
[----:B------:R-:W3:Y:S01]  /*e8c0*/  LDL R28, [R1+0x34] ;  /* 0x00003400011c7983 */ /* 0x000ee20000100800 */
[----:B------:R-:W-:Y:S01]  /*e8d0*/  IMAD.MOV.U32 R2, RZ, RZ, c[0x0][0x27c] ;  /* 0x00009f00ff027624 */ /* 0x000fe200078e00ff */
[----:B------:R-:W-:Y:S02]  /*e8e0*/  SHF.R.U64 R12, R38, 0x10, R39 ;  /* 0x00000010260c7819 */ /* 0x000fe40000001227 */
[----:B------:R-:W-:Y:S02]  /*e8f0*/  SHF.R.U32.HI R18, RZ, 0x10, R41 ;  /* 0x00000010ff127819 */ /* 0x000fe40000011629 */
[----:B------:R-:W-:-:S02]  /*e900*/  LEA.HI R2, R2, R228, RZ, 0x1d ;  /* 0x000000e402027211 */ /* 0x000fc400078fe8ff */
[----:B------:R-:W-:Y:S02]  /*e910*/  SHF.R.U32.HI R13, RZ, 0x10, R37 ;  /* 0x00000010ff0d7819 */ /* 0x000fe40000011625 */
[----:B------:R-:W-:Y:S02]  /*e920*/  SHF.R.S32.HI R0, RZ, 0x1f, R2 ;  /* 0x0000001fff007819 */ /* 0x000fe40000011402 */
[----:B------:R-:W-:Y:S02]  /*e930*/  SHF.R.U32.HI R16, RZ, 0x10, R39 ;  /* 0x00000010ff107819 */ /* 0x000fe40000011627 */
[----:B------:R-:W-:Y:S01]  /*e940*/  LEA.HI R0, R0, R2, RZ, 0x3 ;  /* 0x0000000200007211 */ /* 0x000fe200078f18ff */
[----:B------:R-:W-:Y:S01]  /*e950*/  IMAD.SHL.U32 R2, R2, 0x8, RZ ;  /* 0x0000000802027824 */ /* 0x000fe200078e00ff */
[----:B------:R-:W-:Y:S02]  /*e960*/  PRMT R13, R92, 0x5432, R13 ;  /* 0x000054325c0d7816 */ /* 0x000fe4000000000d */
[----:B------:R-:W-:Y:S01]  /*e970*/  SHF.R.U32.HI R21, RZ, 0x10, R43 ;  /* 0x00000010ff157819 */ /* 0x000fe2000001162b */
[----:B------:R-:W-:Y:S01]  /*e980*/  IMAD.SHL.U32 R0, R0, 0x400, RZ ;  /* 0x0000040000007824 */ /* 0x000fe200078e00ff */
[----:B------:R-:W-:-:S02]  /*e990*/  LOP3.LUT R2, R31, 0x38, R2, 0xf8, !PT ;  /* 0x000000381f027812 */ /* 0x000fc400078ef802 */
[----:B------:R-:W-:Y:S02]  /*e9a0*/  SHF.R.U64 R20, R42, 0x10, R43 ;  /* 0x000000102a147819 */ /* 0x000fe4000000122b */
[----:B------:R-:W-:Y:S02]  /*e9b0*/  LOP3.LUT R2, R2, R30, RZ, 0x3c, !PT ;  /* 0x0000001e02027212 */ /* 0x000fe400078e3cff */
[----:B------:R-:W-:-:S04]  /*e9c0*/  LOP3.LUT R0, R0, 0x7fffe000, RZ, 0xc0, !PT ;  /* 0x7fffe00000007812 */ /* 0x000fc800078ec0ff */
[----:B-----5:R-:W-:Y:S02]  /*e9d0*/  IADD3 R0, R2, R0, R29 ;  /* 0x0000000002007210 */ /* 0x020fe40007ffe01d */
[----:B------:R-:W-:-:S03]  /*e9e0*/  SHF.R.U64 R2, R40, 0x10, R41 ;  /* 0x0000001028027819 */ /* 0x000fc60000001229 */
[----:B-1----:R-:W-:Y:S01]  /*e9f0*/  IMAD.SHL.U32 R22, R0, 0x2, RZ ;  /* 0x0000000200167824 */ /* 0x002fe200078e00ff */
[----:B------:R-:W-:Y:S02]  /*ea00*/  SHF.R.U64 R0, R36, 0x10, R37 ;  /* 0x0000001024007819 */ /* 0x000fe40000001225 */
[C---:B------:R-:W-:Y:S02]  /*ea10*/  PRMT R14, R91.reuse, 0x5410, R2 ;  /* 0x000054105b0e7816 */ /* 0x040fe40000000002 */
[----:B------:R-:W1:Y:S01]  /*ea20*/  LDS.128 R8, [R22+0x10080] ;  /* 0x0100800016087984 */ /* 0x000e620000000c00 */
[----:B------:R-:W-:Y:S02]  /*ea30*/  PRMT R15, R91, 0x5432, R0 ;  /* 0x000054325b0f7816 */ /* 0x000fe40000000000 */
[----:B------:R-:W-:-:S03]  /*ea40*/  IMAD.U32 R17, R14, 0x10000, RZ ;  /* 0x000100000e117824 */ /* 0x000fc600078e00ff */
[----:B------:R-:W-:Y:S01]  /*ea50*/  IMAD.U32 R19, R15, 0x10000, RZ ;  /* 0x000100000f137824 */ /* 0x000fe200078e00ff */
[----:B-1----:R-:W-:-:S05]  /*ea60*/  SHF.L.U32 R0, R8, 0x10, RZ ;  /* 0x0000001008007819 */ /* 0x002fca00000006ff */
[C---:B------:R-:W-:Y:S02]  /*ea70*/  FMUL.FTZ R3, R0.reuse, R17 ;  /* 0x0000001100037220 */ /* 0x040fe40000410000 */
[----:B------:R-:W-:Y:S01]  /*ea80*/  FMUL.FTZ R0, R0, R19 ;  /* 0x0000001300007220 */ /* 0x000fe20000410000 */
[----:B---3--:R-:W1:Y:S02]  /*ea90*/  LDS.128 R4, [R28] ;  /* 0x000000001c047984 */ /* 0x008e640000000c00 */
[----:B-1----:R-:W-:-:S04]  /*eaa0*/  IMAD.U32 R2, R4, 0x10000, RZ ;  /* 0x0001000004027824 */ /* 0x002fc800078e00ff */
[C---:B------:R-:W-:Y:S01]  /*eab0*/  FFMA.FTZ R26, R2.reuse, R17, R0 ;  /* 0x00000011021a7223 */ /* 0x040fe20000010000 */
[----:B------:R-:W-:Y:S01]  /*eac0*/  PRMT R17, R93, 0x5432, R12 ;  /* 0x000054325d117816 */ /* 0x000fe2000000000c */
[----:B------:R-:W-:Y:S01]  /*ead0*/  FFMA.FTZ R27, R2, R19, -R3 ;  /* 0x00000013021b7223 */ /* 0x000fe20000010803 */
[----:B------:R-:W-:Y:S01]  /*eae0*/  PRMT R12, R92, 0x5410, R18 ;  /* 0x000054105c0c7816 */ /* 0x000fe20000000012 */
[----:B------:R-:W-:Y:S01]  /*eaf0*/  IMAD.U32 R18, R13, 0x10000, RZ ;  /* 0x000100000d127824 */ /* 0x000fe200078e00ff */
[----:B------:R-:W-:Y:S01]  /*eb00*/  PRMT R19, R93, 0x5410, R16 ;  /* 0x000054105d137816 */ /* 0x000fe20000000010 */
[----:B------:R-:W-:Y:S01]  /*eb10*/  IMAD.U32 R2, R5, 0x10000, RZ ;  /* 0x0001000005027824 */ /* 0x000fe200078e00ff */
[----:B------:R-:W-:Y:S01]  /*eb20*/  SHF.L.U32 R0, R9, 0x10, RZ ;  /* 0x0000001009007819 */ /* 0x000fe200000006ff */
[----:B------:R-:W-:-:S04]  /*eb30*/  IMAD.U32 R16, R12, 0x10000, RZ ;  /* 0x000100000c107824 */ /* 0x000fc800078e00ff */
[C---:B------:R-:W-:Y:S02]  /*eb40*/  FMUL.FTZ R3, R0.reuse, R16 ;  /* 0x0000001000037220 */ /* 0x040fe40000410000 */
[-C--:B------:R-:W-:Y:S02]  /*eb50*/  FMUL.FTZ R0, R0, R18.reuse ;  /* 0x0000001200007220 */ /* 0x080fe40000410000 */
[----:B------:R-:W-:Y:S01]  /*eb60*/  FFMA.FTZ R25, R2, R18, -R3 ;  /* 0x0000001202197223 */ /* 0x000fe20000010803 */
[----:B------:R-:W-:Y:S01]  /*eb70*/  PRMT R18, R94, 0x5410, R21 ;  /* 0x000054105e127816 */ /* 0x000fe20000000015 */
[----:B------:R-:W-:Y:S01]  /*eb80*/  FFMA.FTZ R24, R2, R16, R0 ;  /* 0x0000001002187223 */ /* 0x000fe20000010000 */
[----:B------:R-:W-:Y:S01]  /*eb90*/  SHF.L.U32 R0, R11, 0x10, RZ ;  /* 0x000000100b007819 */ /* 0x000fe200000006ff */
[----:B------:R-:W-:Y:S01]  /*eba0*/  IMAD.U32 R2, R7, 0x10000, RZ ;  /* 0x0001000007027824 */ /* 0x000fe200078e00ff */
[----:B------:R-:W-:Y:S01]  /*ebb0*/  PRMT R16, R94, 0x5432, R20 ;  /* 0x000054325e107816 */ /* 0x000fe20000000014 */
[----:B------:R-:W-:-:S02]  /*ebc0*/  IMAD.U32 R21, R18, 0x10000, RZ ;  /* 0x0001000012157824 */ /* 0x000fc400078e00ff */
[----:B------:R-:W-:Y:S02]  /*ebd0*/  IMAD.U32 R20, R19, 0x10000, RZ ;  /* 0x0001000013147824 */ /* 0x000fe400078e00ff */
[CC--:B------:R-:W-:Y:S02]  /*ebe0*/  FMUL.FTZ R3, R0.reuse, R21.reuse ;  /* 0x0000001500037220 */ /* 0x0c0fe40000410000 */
        /* <DEDUP_REMOVED lines=8> */
[CC--:B------:R-:W-:Y:S02]  /*ec70*/  FMUL.FTZ R4, R3.reuse, R9.reuse ;  /* 0x0000000903047220 */ /* 0x0c0fe40000410000 */
[-C--:B------:R-:W-:Y:S02]  /*ec80*/  FMUL.FTZ R3, R3, R8.reuse ;  /* 0x0000000803037220 */ /* 0x080fe40000410000 */
[----:B------:R-:W-:Y:S01]  /*ec90*/  FFMA.FTZ R15, R0, R8, -R4 ;  /* 0x00000008000f7223 */ /* 0x000fe20000010804 */
[----:B------:R-:W-:Y:S01]  /*eca0*/  LOP3.LUT R8, R12, 0xffff0000, RZ, 0xc0, !PT ;  /* 0xffff00000c087812 */ /* 0x000fe200078ec0ff */
[----:B------:R-:W-:Y:S01]  /*ecb0*/  FFMA.FTZ R14, R0, R9, R3 ;  /* 0x00000009000e7223 */ /* 0x000fe20000010003 */
[----:B------:R-:W-:-:S02]  /*ecc0*/  LOP3.LUT R4, R13, 0xffff0000, RZ, 0xc0, !PT ;  /* 0xffff00000d047812 */ /* 0x000fc400078ec0ff */
[----:B------:R-:W-:Y:S01]  /*ecd0*/  LOP3.LUT R0, R5, 0xffff0000, RZ, 0xc0, !PT ;  /* 0xffff000005007812 */ /* 0x000fe200078ec0ff */
[C---:B------:R-:W-:Y:S02]  /*ece0*/  FMUL.FTZ R3, R2.reuse, R8 ;  /* 0x0000000802037220 */ /* 0x040fe40000410000 */
[-C--:B------:R-:W-:Y:S02]  /*ecf0*/  FMUL.FTZ R2, R2, R4.reuse ;  /* 0x0000000402027220 */ /* 0x080fe40000410000 */
[C---:B------:R-:W-:Y:S02]  /*ed00*/  FFMA.FTZ R9, R0.reuse, R4, -R3 ;  /* 0x0000000400097223 */ /* 0x040fe40000010803 */
[----:B------:R-:W-:Y:S01]  /*ed10*/  FFMA.FTZ R5, R0, R8, R2 ;  /* 0x0000000800057223 */ /* 0x000fe20000010002 */
[----:B------:R-:W-:Y:S01]  /*ed20*/  SHF.L.U32 R0, R10, 0x10, RZ ;  /* 0x000000100a007819 */ /* 0x000fe200000006ff */
[----:B------:R-:W-:Y:S01]  /*ed30*/  IMAD.U32 R8, R16, 0x10000, RZ ;  /* 0x0001000010087824 */ /* 0x000fe200078e00ff */
[----:B------:R-:W-:Y:S01]  /*ed40*/  F2FP.BF16.PACK_AB R9, R9, R25 ;  /* 0x000000190909723e */ /* 0x000fe200000010ff */
[----:B------:R-:W-:Y:S01]  /*ed50*/  IMAD.U32 R4, R17, 0x10000, RZ ;  /* 0x0001000011047824 */ /* 0x000fe200078e00ff */
[----:B------:R-:W-:Y:S01]  /*ed60*/  F2FP.BF16.PACK_AB R5, R5, R24 ;  /* 0x000000180505723e */ /* 0x000fe200000010ff */
[----:B------:R-:W-:-:S02]  /*ed70*/  FMUL.FTZ R3, R0, R8 ;  /* 0x0000000800037220 */ /* 0x000fc40000410000 */
[----:B------:R-:W-:Y:S02]  /*ed80*/  IMAD.U32 R2, R6, 0x10000, RZ ;  /* 0x0001000006027824 */ /* 0x000fe400078e00ff */
[-C--:B------:R-:W-:Y:S02]  /*ed90*/  FMUL.FTZ R0, R0, R4.reuse ;  /* 0x0000000400007220 */ /* 0x080fe40000410000 */
[----:B------:R-:W-:Y:S01]  /*eda0*/  FFMA.FTZ R13, R2, R4, -R3 ;  /* 0x00000004020d7223 */ /* 0x000fe20000010803 */
[----:B------:R-:W-:Y:S01]  /*edb0*/  LOP3.LUT R4, R16, 0xffff0000, RZ, 0xc0, !PT ;  /* 0xffff000010047812 */ /* 0x000fe200078ec0ff */
[----:B------:R-:W-:Y:S01]  /*edc0*/  FFMA.FTZ R12, R2, R8, R0 ;  /* 0x00000008020c7223 */ /* 0x000fe20000010000 */
[----:B------:R-:W-:Y:S02]  /*edd0*/  LOP3.LUT R0, R10, 0xffff0000, RZ, 0xc0, !PT ;  /* 0xffff00000a007812 */ /* 0x000fe400078ec0ff */
[----:B------:R-:W-:Y:S02]  /*ede0*/  LOP3.LUT R8, R17, 0xffff0000, RZ, 0xc0, !PT ;  /* 0xffff000011087812 */ /* 0x000fe400078ec0ff */
[----:B------:R-:W-:Y:S01]  /*edf0*/  LOP3.LUT R2, R6, 0xffff0000, RZ, 0xc0, !PT ;  /* 0xffff000006027812 */ /* 0x000fe200078ec0ff */
[----:B------:R-:W-:-:S02]  /*ee00*/  FMUL.FTZ R3, R0, R4 ;  /* 0x0000000400037220 */ /* 0x000fc40000410000 */
[-C--:B------:R-:W-:Y:S02]  /*ee10*/  FMUL.FTZ R0, R0, R8.reuse ;  /* 0x0000000800007220 */ /* 0x080fe40000410000 */
[----:B------:R-:W-:Y:S01]  /*ee20*/  FFMA.FTZ R10, R2, R8, -R3 ;  /* 0x00000008020a7223 */ /* 0x000fe20000010803 */
[----:B------:R-:W-:Y:S01]  /*ee30*/  LOP3.LUT R8, R18, 0xffff0000, RZ, 0xc0, !PT ;  /* 0xffff000012087812 */ /* 0x000fe200078ec0ff */
[----:B------:R-:W-:Y:S01]  /*ee40*/  FFMA.FTZ R6, R2, R4, R0 ;  /* 0x0000000402067223 */ /* 0x000fe20000010000 */
[----:B------:R-:W-:Y:S02]  /*ee50*/  LOP3.LUT R2, R11, 0xffff0000, RZ, 0xc0, !PT ;  /* 0xffff00000b027812 */ /* 0x000fe400078ec0ff */
[----:B------:R-:W-:Y:S02]  /*ee60*/  LOP3.LUT R4, R19, 0xffff0000, RZ, 0xc0, !PT ;  /* 0xffff000013047812 */ /* 0x000fe400078ec0ff */
[----:B------:R-:W-:Y:S01]  /*ee70*/  LOP3.LUT R0, R7, 0xffff0000, RZ, 0xc0, !PT ;  /* 0xffff000007007812 */ /* 0x000fe200078ec0ff */
[----:B------:R-:W-:Y:S01]  /*ee80*/  FMUL.FTZ R3, R2, R8 ;  /* 0x0000000802037220 */ /* 0x000fe20000410000 */
[----:B------:R-:W-:Y:S01]  /*ee90*/  F2FP.BF16.PACK_AB R10, R10, R13 ;  /* 0x0000000d0a0a723e */ /* 0x000fe200000010ff */
[----:B------:R-:W-:Y:S01]  /*eea0*/  FMUL.FTZ R2, R2, R4 ;  /* 0x0000000402027220 */ /* 0x000fe20000410000 */
[----:B------:R-:W-:Y:S01]  /*eeb0*/  F2FP.BF16.PACK_AB R6, R6, R12 ;  /* 0x0000000c0606723e */ /* 0x000fe200000010ff */
[----:B------:R-:W-:Y:S01]  /*eec0*/  FFMA.FTZ R3, R0, R4, -R3 ;  /* 0x0000000400037223 */ /* 0x000fe20000010803 */
[----:B------:R-:W-:Y:S01]  /*eed0*/  F2FP.BF16.PACK_AB R4, R14, R26 ;  /* 0x0000001a0e04723e */ /* 0x000fe200000010ff */
[----:B------:R-:W-:Y:S01]  /*eee0*/  FFMA.FTZ R2, R0, R8, R2 ;  /* 0x0000000800027223 */ /* 0x000fe20000010002 */
[----:B------:R-:W-:-:S02]  /*eef0*/  F2FP.BF16.PACK_AB R8, R15, R27 ;  /* 0x0000001b0f08723e */ /* 0x000fc400000010ff */
[----:B------:R-:W-:Y:S02]  /*ef00*/  F2FP.BF16.PACK_AB R11, R3, R23 ;  /* 0x00000017030b723e */ /* 0x000fe400000010ff */
[----:B------:R-:W-:-:S03]  /*ef10*/  F2FP.BF16.PACK_AB R7, R2, R21 ;  /* 0x000000150207723e */ /* 0x000fc600000010ff */
[----:B------:R1:W-:Y:S04]  /*ef20*/  STS.128 [R28], R8 ;  /* 0x000000081c007388 */ /* 0x0003e80000000c00 */
[----:B------:R1:W-:Y:S02]  /*ef30*/  STS.128 [R22+0x10080], R4 ;  /* 0x0100800416007388 */ /* 0x0003e40000000c00 */
.L_x_826:
[----:B------:R-:W-:Y:S05]  /*ef40*/  BSYNC B0 ;  /* 0x0000000000007941 */ /* 0x000fea0003800000 */
.L_x_825:
[----:B------:R-:W-:-:S13]  /*ef50*/  ISETP.GE.AND P0, PT, R137, c[0x0][0x27c], PT ;  /* 0x00009f0089007a0c */ /* 0x000fda0003f06270 */
[----:B------:R-:W-:Y:S05]  /*ef60*/  @P0 BRA `(.L_x_824) ;  /* 0x0000069000000947 */ /* 0x000fea0003800000 */
[----:B------:R-:W3:Y:S04]  /*ef70*/  LDL R2, [R1+0xc] ;  /* 0x00000c0001027983 */ /* 0x000ee80000100800 */
[----:B-1----:R-:W4:Y:S01]  /*ef80*/  LDL R28, [R1+0x24] ;  /* 0x00002400011c7983 */ /* 0x002f220000100800 */
[----:B------:R-:W-:Y:S01]  /*ef90*/  IMAD.MOV.U32 R0, RZ, RZ, c[0x0][0x27c] ;  /* 0x00009f00ff007624 */ /* 0x000fe200078e00ff */
[----:B------:R-:W-:Y:S02]  /*efa0*/  SHF.R.U32.HI R15, RZ, 0x10, R45 ;  /* 0x00000010ff0f7819 */ /* 0x000fe4000001162d */
[----:B------:R-:W-:-:S04]  /*efb0*/  SHF.R.U32.HI R14, RZ, 0x10, R49 ;  /* 0x00000010ff0e7819 */ /* 0x000fc80000011631 */
[----:B------:R-:W-:Y:S02]  /*efc0*/  PRMT R14, R96, 0x5432, R14 ;  /* 0x00005432600e7816 */ /* 0x000fe4000000000e */
[----:B---3--:R-:W-:-:S04]  /*efd0*/  LEA.HI R0, R0, R2, RZ, 0x1d ;  /* 0x0000000200007211 */ /* 0x008fc800078fe8ff */
[----:B------:R-:W-:Y:S01]  /*efe0*/  SHF.R.S32.HI R2, RZ, 0x1f, R0 ;  /* 0x0000001fff027819 */ /* 0x000fe20000011400 */
[----:B------:R-:W-:Y:S01]  /*eff0*/  IMAD.SHL.U32 R3, R0, 0x8, RZ ;  /* 0x0000000800037824 */ /* 0x000fe200078e00ff */
[----:B----4-:R-:W1:Y:S02]  /*f000*/  LDS.128 R8, [R28] ;  /* 0x000000001c087984 */ /* 0x010e640000000c00 */
[----:B------:R-:W-:Y:S02]  /*f010*/  LEA.HI R0, R2, R0, RZ, 0x3 ;  /* 0x0000000002007211 */ /* 0x000fe400078f18ff */
[----:B------:R-:W-:Y:S02]  /*f020*/  LOP3.LUT R2, R31, 0x38, R3, 0xf8, !PT ;  /* 0x000000381f027812 */ /* 0x000fe400078ef803 */
[----:B------:R-:W-:Y:S01]  /*f030*/  SHF.R.U64 R3, R44, 0x10, R45 ;  /* 0x000000102c037819 */ /* 0x000fe2000000122d */
[----:B------:R-:W-:Y:S01]  /*f040*/  IMAD.SHL.U32 R0, R0, 0x400, RZ ;  /* 0x0000040000007824 */ /* 0x000fe200078e00ff */
[----:B------:R-:W-:-:S02]  /*f050*/  LOP3.LUT R2, R2, R30, RZ, 0x3c, !PT ;  /* 0x0000001e02027212 */ /* 0x000fc400078e3cff */
[----:B------:R-:W-:Y:S02]  /*f060*/  PRMT R3, R95, 0x5410, R3 ;  /* 0x000054105f037816 */ /* 0x000fe40000000003 */
[----:B------:R-:W-:-:S03]  /*f070*/  LOP3.LUT R0, R0, 0x7fffe000, RZ, 0xc0, !PT ;  /* 0x7fffe00000007812 */ /* 0x000fc600078ec0ff */
[----:B------:R-:W-:Y:S01]  /*f080*/  IMAD.U32 R16, R3, 0x10000, RZ ;  /* 0x0001000003107824 */ /* 0x000fe200078e00ff */
[----:B-----5:R-:W-:-:S05]  /*f090*/  IADD3 R0, R2, R0, R29 ;  /* 0x0000000002007210 */ /* 0x020fca0007ffe01d */
[----:B------:R-:W-:Y:S01]  /*f0a0*/  IMAD.SHL.U32 R20, R0, 0x2, RZ ;  /* 0x0000000200147824 */ /* 0x000fe200078e00ff */
[----:B------:R-:W-:-:S04]  /*f0b0*/  SHF.R.U64 R0, R48, 0x10, R49 ;  /* 0x0000001030007819 */ /* 0x000fc80000001231 */
[----:B------:R-:W3:Y:S01]  /*f0c0*/  LDS.128 R4, [R20+0x10080] ;  /* 0x0100800014047984 */ /* 0x000ee20000000c00 */
[----:B------:R-:W-:-:S05]  /*f0d0*/  PRMT R12, R95, 0x5432, R0 ;  /* 0x000054325f0c7816 */ /* 0x000fca0000000000 */
[----:B------:R-:W-:Y:S02]  /*f0e0*/  IMAD.U32 R17, R12, 0x10000, RZ ;  /* 0x000100000c117824 */ /* 0x000fe400078e00ff */
[----:B-1----:R-:W-:Y:S01]  /*f0f0*/  IMAD.U32 R2, R8, 0x10000, RZ ;  /* 0x0001000008027824 */ /* 0x002fe200078e00ff */
[----:B---3--:R-:W-:-:S05]  /*f100*/  SHF.L.U32 R0, R4, 0x10, RZ ;  /* 0x0000001004007819 */ /* 0x008fca00000006ff */
[CC--:B------:R-:W-:Y:S02]  /*f110*/  FMUL.FTZ R13, R0.reuse, R16.reuse ;  /* 0x00000010000d7220 */ /* 0x0c0fe40000410000 */
[-C--:B------:R-:W-:Y:S02]  /*f120*/  FMUL.FTZ R0, R0, R17.reuse ;  /* 0x0000001100007220 */ /* 0x080fe40000410000 */
[----:B------:R-:W-:Y:S01]  /*f130*/  FFMA.FTZ R27, R2, R17, -R13 ;  /* 0x00000011021b7223 */ /* 0x000fe2000001080d */
[----:B------:R-:W-:Y:S01]  /*f140*/  PRMT R13, R96, 0x5410, R15 ;  /* 0x00005410600d7816 */ /* 0x000fe2000000000f */
[----:B------:R-:W-:Y:S01]  /*f150*/  FFMA.FTZ R26, R2, R16, R0 ;  /* 0x00000010021a7223 */ /* 0x000fe20000010000 */
[----:B------:R-:W-:Y:S01]  /*f160*/  SHF.L.U32 R0, R5, 0x10, RZ ;  /* 0x0000001005007819 */ /* 0x000fe200000006ff */
[----:B------:R-:W-:Y:S02]  /*f170*/  IMAD.U32 R17, R14, 0x10000, RZ ;  /* 0x000100000e117824 */ /* 0x000fe400078e00ff */
[----:B------:R-:W-:-:S02]  /*f180*/  IMAD.U32 R16, R13, 0x10000, RZ ;  /* 0x000100000d107824 */ /* 0x000fc400078e00ff */
[----:B------:R-:W-:Y:S02]  /*f190*/  IMAD.U32 R2, R9, 0x10000, RZ ;  /* 0x0001000009027824 */ /* 0x000fe400078e00ff */
[CC--:B------:R-:W-:Y:S02]  /*f1a0*/  FMUL.FTZ R15, R0.reuse, R16.reuse ;  /* 0x00000010000f7220 */ /* 0x0c0fe40000410000 */
[-C--:B------:R-:W-:Y:S02]  /*f1b0*/  FMUL.FTZ R0, R0, R17.reuse ;  /* 0x0000001100007220 */ /* 0x080fe40000410000 */
[C---:B------:R-:W-:Y:S02]  /*f1c0*/  FFMA.FTZ R25, R2.reuse, R17, -R15 ;  /* 0x0000001102197223 */ /* 0x040fe4000001080f */
[----:B------:R-:W-:Y:S01]  /*f1d0*/  FFMA.FTZ R24, R2, R16, R0 ;  /* 0x0000001002187223 */ /* 0x000fe20000010000 */
[----:B------:R-:W-:Y:S02]  /*f1e0*/  SHF.R.U32.HI R2, RZ, 0x10, R47 ;  /* 0x00000010ff027819 */ /* 0x000fe4000001162f */
[----:B------:R-:W-:-:S02]  /*f1f0*/  SHF.R.U32.HI R0, RZ, 0x10, R51 ;  /* 0x00000010ff007819 */ /* 0x000fc40000011633 */
[----:B------:R-:W-:Y:S01]  /*f200*/  PRMT R15, R97, 0x5410, R2 ;  /* 0x00005410610f7816 */ /* 0x000fe20000000002 */
[----:B------:R-:W-:Y:S01]  /*f210*/  IMAD.U32 R2, R11, 0x10000, RZ ;  /* 0x000100000b027824 */ /* 0x000fe200078e00ff */
[----:B------:R-:W-:Y:S02]  /*f220*/  PRMT R17, R97, 0x5432, R0 ;  /* 0x0000543261117816 */ /* 0x000fe40000000000 */
[----:B------:R-:W-:Y:S01]  /*f230*/  SHF.L.U32 R0, R7, 0x10, RZ ;  /* 0x0000001007007819 */ /* 0x000fe200000006ff */
[----:B------:R-:W-:Y:S02]  /*f240*/  IMAD.U32 R18, R15, 0x10000, RZ ;  /* 0x000100000f127824 */ /* 0x000fe400078e00ff */
[----:B------:R-:W-:Y:S02]  /*f250*/  IMAD.U32 R19, R17, 0x10000, RZ ;  /* 0x0001000011137824 */ /* 0x000fe400078e00ff */
[C---:B------:R-:W-:Y:S02]  /*f260*/  FMUL.FTZ R16, R0.reuse, R18 ;  /* 0x0000001200107220 */ /* 0x040fe40000410000 */
[----:B------:R-:W-:-:S02]  /*f270*/  FMUL.FTZ R0, R0, R19 ;  /* 0x0000001300007220 */ /* 0x000fc40000410000 */
[----:B------:R-:W-:Y:S01]  /*f280*/  FFMA.FTZ R23, R2, R19, -R16 ;  /* 0x0000001302177223 */ /* 0x000fe20000010810 */
[----:B------:R-:W-:Y:S01]  /*f290*/  LOP3.LUT R19, R12, 0xffff0000, RZ, 0xc0, !PT ;  /* 0xffff00000c137812 */ /* 0x000fe200078ec0ff */
[----:B------:R-:W-:Y:S01]  /*f2a0*/  FFMA.FTZ R22, R2, R18, R0 ;  /* 0x0000001202167223 */ /* 0x000fe20000010000 */
[----:B------:R-:W-:Y:S02]  /*f2b0*/  LOP3.LUT R12, R3, 0xffff0000, RZ, 0xc0, !PT ;  /* 0xffff0000030c7812 */ /* 0x000fe400078ec0ff */
[----:B------:R-:W-:Y:S02]  /*f2c0*/  LOP3.LUT R0, R4, 0xffff0000, RZ, 0xc0, !PT ;  /* 0xffff000004007812 */ /* 0x000fe400078ec0ff */
[----:B------:R-:W-:Y:S02]  /*f2d0*/  LOP3.LUT R2, R8, 0xffff0000, RZ, 0xc0, !PT ;  /* 0xffff000008027812 */ /* 0x000fe400078ec0ff */
[----:B------:R-:W-:Y:S01]  /*f2e0*/  LOP3.LUT R4, R14, 0xffff0000, RZ, 0xc0, !PT ;  /* 0xffff00000e047812 */ /* 0x000fe200078ec0ff */
[-C--:B------:R-:W-:Y:S01]  /*f2f0*/  FMUL.FTZ R3, R0, R12.reuse ;  /* 0x0000000c00037220 */ /* 0x080fe20000410000 */
[----:B------:R-:W-:Y:S01]  /*f300*/  SHF.R.U64 R18, R46, 0x10, R47 ;  /* 0x000000102e127819 */ /* 0x000fe2000000122f */
[-C--:B------:R-:W-:Y:S01]  /*f310*/  FMUL.FTZ R0, R0, R19.reuse ;  /* 0x0000001300007220 */ /* 0x080fe20000410000 */
[----:B------:R-:W-:Y:S01]  /*f320*/  SHF.R.U64 R16, R50, 0x10, R51 ;  /* 0x0000001032107819 */ /* 0x000fe20000001233 */
[----:B------:R-:W-:Y:S01]  /*f330*/  FFMA.FTZ R21, R2, R19, -R3 ;  /* 0x0000001302157223 */ /* 0x000fe20000010803 */
[----:B------:R-:W-:Y:S01]  /*f340*/  PRMT R8, R98, 0x5410, R18 ;  /* 0x0000541062087816 */ /* 0x000fe20000000012 */
[----:B------:R-:W-:Y:S01]  /*f350*/  FFMA.FTZ R19, R2, R12, R0 ;  /* 0x0000000c02137223 */ /* 0x000fe20000010000 */
[----:B------:R-:W-:-:S02]  /*f360*/  LOP3.LUT R2, R5, 0xffff0000, RZ, 0xc0, !PT ;  /* 0xffff000005027812 */ /* 0x000fc400078ec0ff */
[----:B------:R-:W-:Y:S02]  /*f370*/  LOP3.LUT R5, R13, 0xffff0000, RZ, 0xc0, !PT ;  /* 0xffff00000d057812 */ /* 0x000fe400078ec0ff */
[----:B------:R-:W-:Y:S02]  /*f380*/  LOP3.LUT R0, R9, 0xffff0000, RZ, 0xc0, !PT ;  /* 0xffff000009007812 */ /* 0x000fe400078ec0ff */
[----:B------:R-:W-:Y:S01]  /*f390*/  PRMT R12, R98, 0x5432, R16 ;  /* 0x00005432620c7816 */ /* 0x000fe20000000010 */
[CC--:B------:R-:W-:Y:S02]  /*f3a0*/  FMUL.FTZ R3, R2.reuse, R5.reuse ;  /* 0x0000000502037220 */ /* 0x0c0fe40000410000 */
[-C--:B------:R-:W-:Y:S02]  /*f3b0*/  FMUL.FTZ R2, R2, R4.reuse ;  /* 0x0000000402027220 */ /* 0x080fe40000410000 */
[C---:B------:R-:W-:Y:S02]  /*f3c0*/  FFMA.FTZ R9, R0.reuse, R4, -R3 ;  /* 0x0000000400097223 */ /* 0x040fe40000010803 */
[----:B------:R-:W-:Y:S01]  /*f3d0*/  FFMA.FTZ R16, R0, R5, R2 ;  /* 0x0000000500107223 */ /* 0x000fe20000010002 */
[----:B------:R-:W-:Y:S01]  /*f3e0*/  SHF.L.U32 R0, R6, 0x10, RZ ;  /* 0x0000001006007819 */ /* 0x000fe200000006ff */
[----:B------:R-:W-:Y:S01]  /*f3f0*/  IMAD.U32 R5, R8, 0x10000, RZ ;  /* 0x0001000008057824 */ /* 0x000fe200078e00ff */
[----:B------:R-:W-:Y:S01]  /*f400*/  F2FP.BF16.PACK_AB R9, R9, R25 ;  /* 0x000000190909723e */ /* 0x000fe200000010ff */
[----:B------:R-:W-:-:S02]  /*f410*/  IMAD.U32 R4, R12, 0x10000, RZ ;  /* 0x000100000c047824 */ /* 0x000fc400078e00ff */
[-C--:B------:R-:W-:Y:S02]  /*f420*/  FMUL.FTZ R3, R0, R5.reuse ;  /* 0x0000000500037220 */ /* 0x080fe40000410000 */
[----:B------:R-:W-:Y:S02]  /*f430*/  IMAD.U32 R2, R10, 0x10000, RZ ;  /* 0x000100000a027824 */ /* 0x000fe400078e00ff */
[-C--:B------:R-:W-:Y:S02]  /*f440*/  FMUL.FTZ R0, R0, R4.reuse ;  /* 0x0000000400007220 */ /* 0x080fe40000410000 */
[C---:B------:R-:W-:Y:S01]  /*f450*/  FFMA.FTZ R14, R2.reuse, R4, -R3 ;  /* 0x00000004020e7223 */ /* 0x040fe20000010803 */
[----:B------:R-:W-:Y:S01]  /*f460*/  LOP3.LUT R3, R11, 0xffff0000, RZ, 0xc0, !PT ;  /* 0xffff00000b037812 */ /* 0x000fe200078ec0ff */
[----:B------:R-:W-:Y:S01]  /*f470*/  FFMA.FTZ R13, R2, R5, R0 ;  /* 0x00000005020d7223 */ /* 0x000fe20000010000 */
[----:B------:R-:W-:Y:S02]  /*f480*/  LOP3.LUT R0, R7, 0xffff0000, RZ, 0xc0, !PT ;  /* 0xffff000007007812 */ /* 0x000fe400078ec0ff */
[----:B------:R-:W-:-:S02]  /*f490*/  LOP3.LUT R4, R10, 0xffff0000, RZ, 0xc0, !PT ;  /* 0xffff00000a047812 */ /* 0x000fc400078ec0ff */
[----:B------:R-:W-:Y:S02]  /*f4a0*/  LOP3.LUT R11, R8, 0xffff0000, RZ, 0xc0, !PT ;  /* 0xffff0000080b7812 */ /* 0x000fe400078ec0ff */
[----:B------:R-:W-:Y:S02]  /*f4b0*/  LOP3.LUT R2, R6, 0xffff0000, RZ, 0xc0, !PT ;  /* 0xffff000006027812 */ /* 0x000fe400078ec0ff */
[----:B------:R-:W-:Y:S02]  /*f4c0*/  LOP3.LUT R7, R12, 0xffff0000, RZ, 0xc0, !PT ;  /* 0xffff00000c077812 */ /* 0x000fe400078ec0ff */
[----:B------:R-:W-:Y:S01]  /*f4d0*/  LOP3.LUT R10, R15, 0xffff0000, RZ, 0xc0, !PT ;  /* 0xffff00000f0a7812 */ /* 0x000fe200078ec0ff */
[C---:B------:R-:W-:Y:S01]  /*f4e0*/  FMUL.FTZ R5, R2.reuse, R11 ;  /* 0x0000000b02057220 */ /* 0x040fe20000410000 */
[----:B------:R-:W-:Y:S01]  /*f4f0*/  LOP3.LUT R8, R17, 0xffff0000, RZ, 0xc0, !PT ;  /* 0xffff000011087812 */ /* 0x000fe200078ec0ff */
[----:B------:R-:W-:Y:S02]  /*f500*/  FMUL.FTZ R6, R2, R7 ;  /* 0x0000000702067220 */ /* 0x000fe40000410000 */
[----:B------:R-:W-:-:S02]  /*f510*/  FMUL.FTZ R2, R0, R10 ;  /* 0x0000000a00027220 */ /* 0x000fc40000410000 */
        /* <DEDUP_REMOVED lines=8> */
[----:B------:R-:W-:Y:S02]  /*f5a0*/  F2FP.BF16.PACK_AB R10, R7, R14 ;  /* 0x0000000e070a723e */ /* 0x000fe400000010ff */
[----:B------:R-:W-:-:S02]  /*f5b0*/  F2FP.BF16.PACK_AB R11, R2, R23 ;  /* 0x00000017020b723e */ /* 0x000fc400000010ff */
[----:B------:R-:W-:Y:S02]  /*f5c0*/  F2FP.BF16.PACK_AB R6, R6, R13 ;  /* 0x0000000d0606723e */ /* 0x000fe400000010ff */
[----:B------:R-:W-:Y:S01]  /*f5d0*/  F2FP.BF16.PACK_AB R7, R0, R22 ;  /* 0x000000160007723e */ /* 0x000fe200000010ff */
[----:B------:R1:W-:Y:S04]  /*f5e0*/  STS.128 [R28], R8 ;  /* 0x000000081c007388 */ /* 0x0003e80000000c00 */
[----:B------:R1:W-:Y:S02]  /*f5f0*/  STS.128 [R20+0x10080], R4 ;  /* 0x0100800414007388 */ /* 0x0003e40000000c00 */
.L_x_824:
[----:B------:R-:W-:Y:S05]  /*f600*/  BSYNC B1 ;  /* 0x0000000000017941 */ /* 0x000fea0003800000 */
.L_x_823:
        /* <DEDUP_REMOVED lines=16> */
[----:B------:R-:W-:Y:S01]  /*f710*/  IMAD.MOV.U32 R0, RZ, RZ, c[0x0][0x27c] ;  /* 0x00009f00ff007624 */ /* 0x000fe200078e00ff */
[----:B------:R-:W-:Y:S02]  /*f720*/  SHF.R.U64 R14, R56, 0x10, R57 ;  /* 0x00000010380e7819 */ /* 0x000fe40000001239 */
[----:B------:R-:W-:Y:S02]  /*f730*/  SHF.R.U64 R17, R58, 0x10, R59 ;  /* 0x000000103a117819 */ /* 0x000fe4000000123b */
[----:B------:R-:W-:-:S02]  /*f740*/  LEA.HI R0, R0, R228, RZ, 0x1d ;  /* 0x000000e400007211 */ /* 0x000fc400078fe8ff */
[----:B------:R-:W-:Y:S02]  /*f750*/  PRMT R14, R99, 0x5432, R14 ;  /* 0x00005432630e7816 */ /* 0x000fe4000000000e */
[----:B------:R-:W-:Y:S01]  /*f760*/  SHF.R.S32.HI R3, RZ, 0x1f, R0 ;  /* 0x0000001fff037819 */ /* 0x000fe20000011400 */
[----:B------:R-:W-:Y:S01]  /*f770*/  IMAD.SHL.U32 R2, R0, 0x8, RZ ;  /* 0x0000000800027824 */ /* 0x000fe200078e00ff */
[----:B------:R-:W-:Y:S01]  /*f780*/  SHF.R.U32.HI R18, RZ, 0x10, R59 ;  /* 0x00000010ff127819 */ /* 0x000fe2000001163b */
[----:B------:R-:W-:Y:S01]  /*f790*/  IMAD.U32 R31, R14, 0x10000, RZ ;  /* 0x000100000e1f7824 */ /* 0x000fe200078e00ff */
[----:B------:R-:W-:Y:S02]  /*f7a0*/  LEA.HI R0, R3, R0, RZ, 0x3 ;  /* 0x0000000003007211 */ /* 0x000fe400078f18ff */
[----:B------:R-:W-:Y:S02]  /*f7b0*/  LOP3.LUT R2, R38, 0x38, R2, 0xf8, !PT ;  /* 0x0000003826027812 */ /* 0x000fe400078ef802 */
[----:B------:R-:W-:Y:S01]  /*f7c0*/  SHF.R.U64 R3, R54, 0x10, R55 ;  /* 0x0000001036037819 */ /* 0x000fe20000001237 */
[----:B------:R-:W-:Y:S01]  /*f7d0*/  IMAD.SHL.U32 R0, R0, 0x400, RZ ;  /* 0x0000040000007824 */ /* 0x000fe200078e00ff */
[----:B------:R-:W-:-:S02]  /*f7e0*/  LOP3.LUT R2, R2, R37, RZ, 0x3c, !PT ;  /* 0x0000002502027212 */ /* 0x000fc400078e3cff */
[----:B------:R-:W-:Y:S02]  /*f7f0*/  SHF.R.U32.HI R13, RZ, 0x10, R57 ;  /* 0x00000010ff0d7819 */ /* 0x000fe40000011639 */
[----:B------:R-:W-:Y:S02]  /*f800*/  LOP3.LUT R0, R0, 0x7fffe000, RZ, 0xc0, !PT ;  /* 0x7fffe00000007812 */ /* 0x000fe400078ec0ff */
[----:B------:R-:W-:Y:S02]  /*f810*/  PRMT R23, R100, 0x5432, R17 ;  /* 0x0000543264177816 */ /* 0x000fe40000000011 */
[----:B-----5:R-:W-:Y:S02]  /*f820*/  IADD3 R0, R2, R0, R36 ;  /* 0x0000000002007210 */ /* 0x020fe40007ffe024 */
[----:B------:R-:W-:Y:S02]  /*f830*/  SHF.R.U32.HI R2, RZ, 0x10, R53 ;  /* 0x00000010ff027819 */ /* 0x000fe40000011635 */
[----:B------:R-:W-:Y:S01]  /*f840*/  SHF.R.U32.HI R12, RZ, 0x10, R55 ;  /* 0x00000010ff0c7819 */ /* 0x000fe20000011637 */
[----:B-1----:R-:W-:Y:S01]  /*f850*/  IMAD.SHL.U32 R28, R0, 0x2, RZ ;  /* 0x00000002001c7824 */ /* 0x002fe200078e00ff */
[----:B------:R-:W-:-:S02]  /*f860*/  SHF.R.U64 R0, R52, 0x10, R53 ;  /* 0x0000001034007819 */ /* 0x000fc40000001235 */
[----:B------:R-:W-:Y:S02]  /*f870*/  PRMT R26, R102, 0x5432, R3 ;  /* 0x00005432661a7816 */ /* 0x000fe40000000003 */
[----:B------:R-:W1:Y:S01]  /*f880*/  LDS.128 R4, [R28+0x10080] ;  /* 0x010080001c047984 */ /* 0x000e620000000c00 */
[----:B------:R-:W-:Y:S02]  /*f890*/  PRMT R16, R101, 0x5432, R0 ;  /* 0x0000543265107816 */ /* 0x000fe40000000000 */
[----:B------:R-:W-:Y:S02]  /*f8a0*/  PRMT R22, R100, 0x5410, R18 ;  /* 0x0000541064167816 */ /* 0x000fe40000000012 */
[----:B------:R-:W-:Y:S01]  /*f8b0*/  PRMT R13, R99, 0x5410, R13 ;  /* 0x00005410630d7816 */ /* 0x000fe2000000000d */
[----:B------:R-:W-:Y:S01]  /*f8c0*/  IMAD.U32 R29, R16, 0x10000, RZ ;  /* 0x00010000101d7824 */ /* 0x000fe200078e00ff */
[----:B------:R-:W-:Y:S01]  /*f8d0*/  PRMT R15, R101, 0x5410, R2 ;  /* 0x00005410650f7816 */ /* 0x000fe20000000002 */
[----:B------:R-:W-:Y:S01]  /*f8e0*/  IMAD.U32 R32, R22, 0x10000, RZ ;  /* 0x0001000016207824 */ /* 0x000fe200078e00ff */
[----:B------:R-:W-:Y:S01]  /*f8f0*/  PRMT R24, R102, 0x5410, R12 ;  /* 0x0000541066187816 */ /* 0x000fe2000000000c */
[----:B------:R-:W-:Y:S01]  /*f900*/  IMAD.U32 R33, R13, 0x10000, RZ ;  /* 0x000100000d217824 */ /* 0x000fe200078e00ff */
[----:B------:R-:W-:-:S02]  /*f910*/  LOP3.LUT R34, R14, 0xffff0000, RZ, 0xc0, !PT ;  /* 0xffff00000e227812 */ /* 0x000fc400078ec0ff */
[----:B-1----:R-:W-:Y:S01]  /*f920*/  LOP3.LUT R3, R6, 0xffff0000, RZ, 0xc0, !PT ;  /* 0xffff000006037812 */ /* 0x002fe200078ec0ff */
[C---:B------:R-:W-:Y:S01]  /*f930*/  IMAD.U32 R2, R7.reuse, 0x10000, RZ ;  /* 0x0001000007027824 */ /* 0x040fe200078e00ff */
[----:B------:R-:W-:Y:S01]  /*f940*/  LOP3.LUT R0, R7, 0xffff0000, RZ, 0xc0, !PT ;  /* 0xffff000007007812 */ /* 0x000fe200078ec0ff */
[----:B----4-:R-:W1:Y:S02]  /*f950*/  LDS.128 R8, [R35] ;  /* 0x0000000023087984 */ /* 0x010e640000000c00 */
[C---:B-1----:R-:W-:Y:S01]  /*f960*/  IMAD.U32 R20, R10.reuse, 0x10000, RZ ;  /* 0x000100000a147824 */ /* 0x042fe200078e00ff */
[----:B------:R-:W-:Y:S01]  /*f970*/  LOP3.LUT R25, R10, 0xffff0000, RZ, 0xc0, !PT ;  /* 0xffff00000a197812 */ /* 0x000fe200078ec0ff */
[----:B------:R-:W-:Y:S01]  /*f980*/  IMAD.U32 R10, R4, 0x10000, RZ ;  /* 0x00010000040a7824 */ /* 0x000fe200078e00ff */
[C---:B------:R-:W-:Y:S01]  /*f990*/  SHF.L.U32 R17, R9.reuse, 0x10, RZ ;  /* 0x0000001009117819 */ /* 0x040fe200000006ff */
[----:B------:R-:W-:Y:S01]  /*f9a0*/  IMAD.U32 R18, R8, 0x10000, RZ ;  /* 0x0001000008127824 */ /* 0x000fe200078e00ff */
[----:B------:R-:W-:Y:S01]  /*f9b0*/  LOP3.LUT R19, R9, 0xffff0000, RZ, 0xc0, !PT ;  /* 0xffff000009137812 */ /* 0x000fe200078ec0ff */
[----:B------:R-:W-:Y:S01]  /*f9c0*/  FMUL.FTZ R27, R10, R31 ;  /* 0x0000001f0a1b7220 */ /* 0x000fe20000410000 */
[----:B------:R-:W-:Y:S01]  /*f9d0*/  LOP3.LUT R9, R4, 0xffff0000, RZ, 0xc0, !PT ;  /* 0xffff000004097812 */ /* 0x000fe200078ec0ff */
[----:B------:R-:W-:Y:S01]  /*f9e0*/  IMAD.U32 R12, R11, 0x10000, RZ ;  /* 0x000100000b0c7824 */ /* 0x000fe200078e00ff */
[----:B------:R-:W-:Y:S01]  /*f9f0*/  SHF.L.U32 R4, R6, 0x10, RZ ;  /* 0x0000001006047819 */ /* 0x000fe200000006ff */
[-C--:B------:R-:W-:Y:S01]  /*fa00*/  FMUL.FTZ R6, R10, R29.reuse ;  /* 0x0000001d0a067220 */ /* 0x080fe20000410000 */
[----:B------:R-:W-:Y:S01]  /*fa10*/  LOP3.LUT R21, R8, 0xffff0000, RZ, 0xc0, !PT ;  /* 0xffff000008157812 */ /* 0x000fe200078ec0ff */
[C---:B------:R-:W-:Y:S01]  /*fa20*/  FFMA.FTZ R30, R18.reuse, R29, -R27 ;  /* 0x0000001d121e7223 */ /* 0x040fe2000001081b */
[----:B------:R-:W-:Y:S01]  /*fa30*/  SHF.L.U32 R8, R5, 0x10, RZ ;  /* 0x0000001005087819 */ /* 0x000fe200000006ff */
[----:B------:R-:W-:Y:S01]  /*fa40*/  FFMA.FTZ R29, R18, R31, R6 ;  /* 0x0000001f121d7223 */ /* 0x000fe20000010006 */
[----:B------:R-:W-:Y:S01]  /*fa50*/  SHF.L.U32 R18, R24, 0x10, RZ ;  /* 0x0000001018127819 */ /* 0x000fe200000006ff */
[----:B------:R-:W-:Y:S01]  /*fa60*/  IMAD.U32 R27, R15, 0x10000, RZ ;  /* 0x000100000f1b7824 */ /* 0x000fe200078e00ff */
[----:B------:R-:W-:Y:S01]  /*fa70*/  LOP3.LUT R5, R5, 0xffff0000, RZ, 0xc0, !PT ;  /* 0xffff000005057812 */ /* 0x000fe200078ec0ff */
[C---:B------:R-:W-:Y:S01]  /*fa80*/  FMUL.FTZ R10, R8.reuse, R33 ;  /* 0x00000021080a7220 */ /* 0x040fe20000410000 */
[----:B------:R-:W-:Y:S01]  /*fa90*/  LOP3.LUT R15, R15, 0xffff0000, RZ, 0xc0, !PT ;  /* 0xffff00000f0f7812 */ /* 0x000fe200078ec0ff */
[----:B------:R-:W-:Y:S01]  /*faa0*/  FMUL.FTZ R7, R8, R27 ;  /* 0x0000001b08077220 */ /* 0x000fe20000410000 */
[----:B------:R-:W-:Y:S01]  /*fab0*/  LOP3.LUT R11, R11, 0xffff0000, RZ, 0xc0, !PT ;  /* 0xffff00000b0b7812 */ /* 0x000fe200078ec0ff */
[----:B------:R-:W-:-:S02]  /*fac0*/  FMUL.FTZ R6, R2, R32 ;  /* 0x0000002002067220 */ /* 0x000fc40000410000 */
[----:B------:R-:W-:Y:S02]  /*fad0*/  FMUL.FTZ R2, R2, R18 ;  /* 0x0000001202027220 */ /* 0x000fe40000410000 */
[C---:B------:R-:W-:Y:S02]  /*fae0*/  FFMA.FTZ R27, R17.reuse, R27, -R10 ;  /* 0x0000001b111b7223 */ /* 0x040fe4000001080a */
[----:B------:R-:W-:Y:S01]  /*faf0*/  FFMA.FTZ R17, R17, R33, R7 ;  /* 0x0000002111117223 */ /* 0x000fe20000010007 */
[----:B------:R-:W-:Y:S01]  /*fb00*/  LOP3.LUT R7, R16, 0xffff0000, RZ, 0xc0, !PT ;  /* 0xffff000010077812 */ /* 0x000fe200078ec0ff */
[C---:B------:R-:W-:Y:S01]  /*fb10*/  FFMA.FTZ R14, R12.reuse, R32, R2 ;  /* 0x000000200c0e7223 */ /* 0x040fe20000010002 */
[----:B------:R-:W-:Y:S01]  /*fb20*/  LOP3.LUT R16, R23, 0xffff0000, RZ, 0xc0, !PT ;  /* 0xffff000017107812 */ /* 0x000fe200078ec0ff */
[----:B------:R-:W-:Y:S01]  /*fb30*/  FFMA.FTZ R18, R12, R18, -R6 ;  /* 0x000000120c127223 */ /* 0x000fe20000010806 */
[----:B------:R-:W-:Y:S01]  /*fb40*/  LOP3.LUT R12, R13, 0xffff0000, RZ, 0xc0, !PT ;  /* 0xffff00000d0c7812 */ /* 0x000fe200078ec0ff */
[----:B------:R-:W-:-:S02]  /*fb50*/  FMUL.FTZ R2, R9, R34 ;  /* 0x0000002209027220 */ /* 0x000fc40000410000 */
[----:B------:R-:W-:Y:S02]  /*fb60*/  IMAD.U32 R31, R23, 0x10000, RZ ;  /* 0x00010000171f7824 */ /* 0x000fe400078e00ff */
[-C--:B------:R-:W-:Y:S02]  /*fb70*/  FFMA.FTZ R8, R21, R7.reuse, -R2 ;  /* 0x0000000715087223 */ /* 0x080fe40000010802 */
[----:B------:R-:W-:Y:S02]  /*fb80*/  FMUL.FTZ R6, R9, R7 ;  /* 0x0000000709067220 */ /* 0x000fe40000410000 */
[C---:B------:R-:W-:Y:S01]  /*fb90*/  FMUL.FTZ R2, R5.reuse, R15 ;  /* 0x0000000f05027220 */ /* 0x040fe20000410000 */
[----:B------:R-:W-:Y:S01]  /*fba0*/  F2FP.BF16.PACK_AB R8, R8, R30 ;  /* 0x0000001e0808723e */ /* 0x000fe200000010ff */
[----:B------:R-:W-:Y:S02]  /*fbb0*/  IMAD.U32 R10, R26, 0x10000, RZ ;  /* 0x000100001a0a7824 */ /* 0x000fe400078e00ff */
[----:B------:R-:W-:-:S02]  /*fbc0*/  FMUL.FTZ R7, R5, R12 ;  /* 0x0000000c05077220 */ /* 0x000fc40000410000 */
[----:B------:R-:W-:Y:S02]  /*fbd0*/  FMUL.FTZ R5, R4, R31 ;  /* 0x0000001f04057220 */ /* 0x000fe40000410000 */
[----:B------:R-:W-:Y:S02]  /*fbe0*/  FFMA.FTZ R12, R19, R12, R2 ;  /* 0x0000000c130c7223 */ /* 0x000fe40000010002 */
[----:B------:R-:W-:Y:S01]  /*fbf0*/  FFMA.FTZ R13, R21, R34, R6 ;  /* 0x00000022150d7223 */ /* 0x000fe20000010006 */
[----:B------:R-:W-:Y:S01]  /*fc00*/  LOP3.LUT R6, R26, 0xffff0000, RZ, 0xc0, !PT ;  /* 0xffff00001a067812 */ /* 0x000fe200078ec0ff */
[----:B------:R-:W-:Y:S01]  /*fc10*/  FFMA.FTZ R9, R19, R15, -R7 ;  /* 0x0000000f13097223 */ /* 0x000fe20000010807 */
[----:B------:R-:W-:Y:S01]  /*fc20*/  LOP3.LUT R15, R22, 0xffff0000, RZ, 0xc0, !PT ;  /* 0xffff0000160f7812 */ /* 0x000fe200078ec0ff */
[-C--:B------:R-:W-:Y:S02]  /*fc30*/  FMUL.FTZ R2, R4, R10.reuse ;  /* 0x0000000a04027220 */ /* 0x080fe40000410000 */
[----:B------:R-:W-:Y:S01]  /*fc40*/  FFMA.FTZ R10, R20, R10, -R5 ;  /* 0x0000000a140a7223 */ /* 0x000fe20000010805 */
[----:B------:R-:W-:Y:S01]  /*fc50*/  LOP3.LUT R5, R24, 0xffff0000, RZ, 0xc0, !PT ;  /* 0xffff000018057812 */ /* 0x000fe200078ec0ff */
[----:B------:R-:W-:Y:S01]  /*fc60*/  FFMA.FTZ R7, R20, R31, R2 ;  /* 0x0000001f14077223 */ /* 0x000fe20000010002 */
[----:B------:R-:W-:Y:S01]  /*fc70*/  F2FP.BF16.PACK_AB R9, R9, R27 ;  /* 0x0000001b0909723e */ /* 0x000fe200000010ff */
[----:B------:R-:W-:-:S02]  /*fc80*/  FMUL.FTZ R4, R3, R16 ;  /* 0x0000001003047220 */ /* 0x000fc40000410000 */
[-C--:B------:R-:W-:Y:S02]  /*fc90*/  FMUL.FTZ R3, R3, R6.reuse ;  /* 0x0000000603037220 */ /* 0x080fe40000410000 */
[C---:B------:R-:W-:Y:S02]  /*fca0*/  FMUL.FTZ R2, R0.reuse, R15 ;  /* 0x0000000f00027220 */ /* 0x040fe40000410000 */
[----:B------:R-:W-:Y:S02]  /*fcb0*/  FMUL.FTZ R0, R0, R5 ;  /* 0x0000000500007220 */ /* 0x000fe40000410000 */
[----:B------:R-:W-:Y:S01]  /*fcc0*/  FFMA.FTZ R6, R25, R6, -R4 ;  /* 0x0000000619067223 */ /* 0x000fe20000010804 */
[----:B------:R-:W-:Y:S01]  /*fcd0*/  F2FP.BF16.PACK_AB R4, R13, R29 ;  /* 0x0000001d0d04723e */ /* 0x000fe200000010ff */
[----:B------:R-:W-:Y:S02]  /*fce0*/  FFMA.FTZ R3, R25, R16, R3 ;  /* 0x0000001019037223 */ /* 0x000fe40000010003 */
[C---:B------:R-:W-:Y:S01]  /*fcf0*/  FFMA.FTZ R2, R11.reuse, R5, -R2 ;  /* 0x000000050b027223 */ /* 0x040fe20000010802 */
[----:B------:R-:W-:Y:S01]  /*fd00*/  F2FP.BF16.PACK_AB R10, R6, R10 ;  /* 0x0000000a060a723e */ /* 0x000fe200000010ff */
[----:B------:R-:W-:Y:S01]  /*fd10*/  FFMA.FTZ R0, R11, R15, R0 ;  /* 0x0000000f0b007223 */ /* 0x000fe20000010000 */
[----:B------:R-:W-:-:S02]  /*fd20*/  F2FP.BF16.PACK_AB R6, R3, R7 ;  /* 0x000000070306723e */ /* 0x000fc400000010ff */
[----:B------:R-:W-:Y:S02]  /*fd30*/  F2FP.BF16.PACK_AB R11, R2, R18 ;  /* 0x00000012020b723e */ /* 0x000fe400000010ff */
[----:B------:R-:W-:Y:S02]  /*fd40*/  F2FP.BF16.PACK_AB R5, R12, R17 ;  /* 0x000000110c05723e */ /* 0x000fe400000010ff */
[----:B------:R-:W-:Y:S01]  /*fd50*/  F2FP.BF16.PACK_AB R7, R0, R14 ;  /* 0x0000000e0007723e */ /* 0x000fe200000010ff */
[----:B------:R1:W-:Y:S04]  /*fd60*/  STS.128 [R35], R8 ;  /* 0x0000000823007388 */ /* 0x0003e80000000c00 */
[----:B------:R1:W-:Y:S02]  /*fd70*/  STS.128 [R28+0x10080], R4 ;  /* 0x010080041c007388 */ /* 0x0003e40000000c00 */
.L_x_830:
[----:B------:R-:W-:Y:S05]  /*fd80*/  BSYNC B0 ;  /* 0x0000000000007941 */ /* 0x000fea0003800000 */
.L_x_829:
[----:B------:R-:W-:-:S13]  /*fd90*/  ISETP.GE.AND P0, PT, R137, c[0x0][0x27c], PT ;  /* 0x00009f0089007a0c */ /* 0x000fda0003f06270 */
[----:B------:R-:W-:Y:S05]  /*fda0*/  @P0 BRA `(.L_x_828) ;  /* 0x0000069000000947 */ /* 0x000fea0003800000 */
[----:B------:R-:W4:Y:S04]  /*fdb0*/  LDL R2, [R1+0xc] ;  /* 0x00000c0001027983 */ /* 0x000f280000100800 */
[----:B-12---:R-:W2:Y:S01]  /*fdc0*/  LDL R35, [R1+0x20] ;  /* 0x0000200001237983 */ /* 0x006ea20000100800 */
[----:B------:R-:W-:Y:S01]  /*fdd0*/  IMAD.MOV.U32 R0, RZ, RZ, c[0x0][0x27c] ;  /* 0x00009f00ff007624 */ /* 0x000fe200078e00ff */
[----:B------:R-:W-:Y:S02]  /*fde0*/  SHF.R.U64 R14, R68, 0x10, R69 ;  /* 0x00000010440e7819 */ /* 0x000fe40000001245 */
[----:B------:R-:W-:Y:S02]  /*fdf0*/  SHF.R.U64 R17, R70, 0x10, R71 ;  /* 0x0000001046117819 */ /* 0x000fe40000001247 */
[----:B------:R-:W-:-:S02]  /*fe00*/  PRMT R14, R103, 0x5432, R14 ;  /* 0x00005432670e7816 */ /* 0x000fc4000000000e */
[----:B------:R-:W-:Y:S02]  /*fe10*/  SHF.R.U32.HI R18, RZ, 0x10, R71 ;  /* 0x00000010ff127819 */ /* 0x000fe40000011647 */
[----:B------:R-:W-:Y:S01]  /*fe20*/  SHF.R.U32.HI R13, RZ, 0x10, R69 ;  /* 0x00000010ff0d7819 */ /* 0x000fe20000011645 */
[----:B------:R-:W-:Y:S01]  /*fe30*/  IMAD.U32 R31, R14, 0x10000, RZ ;  /* 0x000100000e1f7824 */ /* 0x000fe200078e00ff */
[C---:B------:R-:W-:Y:S02]  /*fe40*/  PRMT R23, R104.reuse, 0x5432, R17 ;  /* 0x0000543268177816 */ /* 0x040fe40000000011 */
[----:B------:R-:W-:Y:S02]  /*fe50*/  SHF.R.U32.HI R12, RZ, 0x10, R67 ;  /* 0x00000010ff0c7819 */ /* 0x000fe40000011643 */
[----:B------:R-:W-:Y:S02]  /*fe60*/  PRMT R22, R104, 0x5410, R18 ;  /* 0x0000541068167816 */ /* 0x000fe40000000012 */
[----:B------:R-:W-:-:S02]  /*fe70*/  PRMT R13, R103, 0x5410, R13 ;  /* 0x00005410670d7816 */ /* 0x000fc4000000000d */
[----:B------:R-:W-:Y:S01]  /*fe80*/  PRMT R24, R106, 0x5410, R12 ;  /* 0x000054106a187816 */ /* 0x000fe2000000000c */
[----:B------:R-:W-:Y:S01]  /*fe90*/  IMAD.U32 R32, R22, 0x10000, RZ ;  /* 0x0001000016207824 */ /* 0x000fe200078e00ff */
[----:B------:R-:W-:Y:S01]  /*fea0*/  LOP3.LUT R34, R14, 0xffff0000, RZ, 0xc0, !PT ;  /* 0xffff00000e227812 */ /* 0x000fe200078ec0ff */
[----:B------:R-:W-:Y:S01]  /*feb0*/  IMAD.U32 R33, R13, 0x10000, RZ ;  /* 0x000100000d217824 */ /* 0x000fe200078e00ff */
[----:B----4-:R-:W-:-:S04]  /*fec0*/  LEA.HI R0, R0, R2, RZ, 0x1d ;  /* 0x0000000200007211 */ /* 0x010fc800078fe8ff */
[----:B------:R-:W-:Y:S01]  /*fed0*/  SHF.R.S32.HI R2, RZ, 0x1f, R0 ;  /* 0x0000001fff027819 */ /* 0x000fe20000011400 */
[----:B------:R-:W-:Y:S01]  /*fee0*/  IMAD.SHL.U32 R3, R0, 0x8, RZ ;  /* 0x0000000800037824 */ /* 0x000fe200078e00ff */
[----:B--2---:R-:W1:Y:S02]  /*fef0*/  LDS.128 R8, [R35] ;  /* 0x0000000023087984 */ /* 0x004e640000000c00 */
[----:B------:R-:W-:Y:S02]  /*ff00*/  LEA.HI R0, R2, R0, RZ, 0x3 ;  /* 0x0000000002007211 */ /* 0x000fe400078f18ff */
[----:B------:R-:W-:Y:S02]  /*ff10*/  LOP3.LUT R2, R38, 0x38, R3, 0xf8, !PT ;  /* 0x0000003826027812 */ /* 0x000fe400078ef803 */
[----:B------:R-:W-:Y:S01]  /*ff20*/  SHF.R.U64 R3, R66, 0x10, R67 ;  /* 0x0000001042037819 */ /* 0x000fe20000001243 */
[----:B------:R-:W-:Y:S01]  /*ff30*/  IMAD.SHL.U32 R0, R0, 0x400, RZ ;  /* 0x0000040000007824 */ /* 0x000fe200078e00ff */
[----:B------:R-:W-:-:S02]  /*ff40*/  LOP3.LUT R2, R2, R37, RZ, 0x3c, !PT ;  /* 0x0000002502027212 */ /* 0x000fc400078e3cff */
[----:B------:R-:W-:Y:S02]  /*ff50*/  PRMT R26, R106, 0x5432, R3 ;  /* 0x000054326a1a7816 */ /* 0x000fe40000000003 */
[----:B------:R-:W-:-:S04]  /*ff60*/  LOP3.LUT R0, R0, 0x7fffe000, RZ, 0xc0, !PT ;  /* 0x7fffe00000007812 */ /* 0x000fc800078ec0ff */
[----:B-----5:R-:W-:Y:S02]  /*ff70*/  IADD3 R0, R2, R0, R36 ;  /* 0x0000000002007210 */ /* 0x020fe40007ffe024 */
[----:B------:R-:W-:-:S03]  /*ff80*/  SHF.R.U32.HI R2, RZ, 0x10, R65 ;  /* 0x00000010ff027819 */ /* 0x000fc60000011641 */
[----:B------:R-:W-:Y:S01]  /*ff90*/  IMAD.SHL.U32 R28, R0, 0x2, RZ ;  /* 0x00000002001c7824 */ /* 0x000fe200078e00ff */
[----:B------:R-:W-:Y:S02]  /*ffa0*/  SHF.R.U64 R0, R64, 0x10, R65 ;  /* 0x0000001040007819 */ /* 0x000fe40000001241 */
[C---:B------:R-:W-:Y:S02]  /*ffb0*/  PRMT R15, R105.reuse, 0x5410, R2 ;  /* 0x00005410690f7816 */ /* 0x040fe40000000002 */
[----:B------:R-:W2:Y:S01]  /*ffc0*/  LDS.128 R4, [R28+0x10080] ;  /* 0x010080001c047984 */ /* 0x000ea20000000c00 */
[----:B------:R-:W-:-:S05]  /*ffd0*/  PRMT R16, R105, 0x5432, R0 ;  /* 0x0000543269107816 */ /* 0x000fca0000000000 */
[----:B------:R-:W-:Y:S02]  /*ffe0*/  IMAD.U32 R29, R16, 0x10000, RZ ;  /* 0x00010000101d7824 */ /* 0x000fe400078e00ff */
[C---:B-1----:R-:W-:Y:S01]  /*fff0*/  IMAD.U32 R20, R10.reuse, 0x10000, RZ ;  /* 0x000100000a147824 */ /* 0x042fe200078e00ff */
[----:B------:R-:W-:Y:S01]  /*10000*/  LOP3.LUT R25, R10, 0xffff0000, RZ, 0xc0, !PT ;  /* 0xffff00000a197812 */ /* 0x000fe200078ec0ff */
[C---:B------:R-:W-:Y:S01]  /*10010*/  IMAD.U32 R18, R8.reuse, 0x10000, RZ ;  /* 0x0001000008127824 */ /* 0x040fe200078e00ff */
[----:B------:R-:W-:Y:S01]  /*10020*/  SHF.L.U32 R17, R9, 0x10, RZ ;  /* 0x0000001009117819 */ /* 0x000fe200000006ff */
[----:B------:R-:W-:Y:S01]  /*10030*/  IMAD.U32 R12, R11, 0x10000, RZ ;  /* 0x000100000b0c7824 */ /* 0x000fe200078e00ff */
[----:B------:R-:W-:Y:S02]  /*10040*/  LOP3.LUT R19, R9, 0xffff0000, RZ, 0xc0, !PT ;  /* 0xffff000009137812 */ /* 0x000fe400078ec0ff */
[----:B------:R-:W-:Y:S02]  /*10050*/  LOP3.LUT R21, R8, 0xffff0000, RZ, 0xc0, !PT ;  /* 0xffff000008157812 */ /* 0x000fe400078ec0ff */
[----:B------:R-:W-:Y:S01]  /*10060*/  LOP3.LUT R11, R11, 0xffff0000, RZ, 0xc0, !PT ;  /* 0xffff00000b0b7812 */ /* 0x000fe200078ec0ff */
[C---:B--2---:R-:W-:Y:S01]  /*10070*/  IMAD.U32 R10, R4.reuse, 0x10000, RZ ;  /* 0x00010000040a7824 */ /* 0x044fe200078e00ff */
[----:B------:R-:W-:Y:S01]  /*10080*/  LOP3.LUT R9, R4, 0xffff0000, RZ, 0xc0, !PT ;  /* 0xffff000004097812 */ /* 0x000fe200078ec0ff */
[----:B------:R-:W-:Y:S01]  /*10090*/  IMAD.U32 R2, R7, 0x10000, RZ ;  /* 0x0001000007027824 */ /* 0x000fe200078e00ff */
[----:B------:R-:W-:Y:S01]  /*100a0*/  SHF.L.U32 R4, R6, 0x10, RZ ;  /* 0x0000001006047819 */ /* 0x000fe200000006ff */
[----:B------:R-:W-:Y:S01]  /*100b0*/  FMUL.FTZ R27, R10, R31 ;  /* 0x0000001f0a1b7220 */ /* 0x000fe20000410000 */
[----:B------:R-:W-:Y:S01]  /*100c0*/  LOP3.LUT R3, R6, 0xffff0000, RZ, 0xc0, !PT ;  /* 0xffff000006037812 */ /* 0x000fe200078ec0ff */
[-C--:B------:R-:W-:Y:S01]  /*100d0*/  FMUL.FTZ R6, R10, R29.reuse ;  /* 0x0000001d0a067220 */ /* 0x080fe20000410000 */
[----:B------:R-:W-:Y:S01]  /*100e0*/  SHF.L.U32 R8, R5, 0x10, RZ ;  /* 0x0000001005087819 */ /* 0x000fe200000006ff */
[C---:B------:R-:W-:Y:S01]  /*100f0*/  FFMA.FTZ R30, R18.reuse, R29, -R27 ;  /* 0x0000001d121e7223 */ /* 0x040fe2000001081b */
[----:B------:R-:W-:Y:S01]  /*10100*/  LOP3.LUT R0, R7, 0xffff0000, RZ, 0xc0, !PT ;  /* 0xffff000007007812 */ /* 0x000fe200078ec0ff */
[----:B------:R-:W-:Y:S01]  /*10110*/  FFMA.FTZ R29, R18, R31, R6 ;  /* 0x0000001f121d7223 */ /* 0x000fe20000010006 */
[----:B------:R-:W-:Y:S01]  /*10120*/  SHF.L.U32 R18, R24, 0x10, RZ ;  /* 0x0000001018127819 */ /* 0x000fe200000006ff */
[----:B------:R-:W-:Y:S01]  /*10130*/  IMAD.U32 R27, R15, 0x10000, RZ ;  /* 0x000100000f1b7824 */ /* 0x000fe200078e00ff */
[----:B------:R-:W-:Y:S01]  /*10140*/  LOP3.LUT R5, R5, 0xffff0000, RZ, 0xc0, !PT ;  /* 0xffff000005057812 */ /* 0x000fe200078ec0ff */
[C---:B------:R-:W-:Y:S01]  /*10150*/  FMUL.FTZ R10, R8.reuse, R33 ;  /* 0x00000021080a7220 */ /* 0x040fe20000410000 */
[----:B------:R-:W-:Y:S01]  /*10160*/  LOP3.LUT R15, R15, 0xffff0000, RZ, 0xc0, !PT ;  /* 0xffff00000f0f7812 */ /* 0x000fe200078ec0ff */
[----:B------:R-:W-:-:S02]  /*10170*/  FMUL.FTZ R7, R8, R27 ;  /* 0x0000001b08077220 */ /* 0x000fc40000410000 */
[C---:B------:R-:W-:Y:S02]  /*10180*/  FMUL.FTZ R6, R2.reuse, R32 ;  /* 0x0000002002067220 */ /* 0x040fe40000410000 */
        /* <DEDUP_REMOVED lines=43> */
.L_x_828:
[----:B------:R-:W-:Y:S05]  /*10440*/  BSYNC B1 ;  /* 0x0000000000017941 */ /* 0x000fea0003800000 */
.L_x_827:
[----:B------:R-:W-:-:S04]  /*10450*/  IADD3 R0, R211, 0x60, RZ ;  /* 0x00000060d3007810 */ /* 0x000fc80007ffe0ff */
        /* <DEDUP_REMOVED lines=13> */
[----:B-12---:R-:W2:Y:S01]  /*10530*/  LDL R35, [R1+0x2c] ;  /* 0x00002c0001237983 */ /* 0x006ea20000100800 */
        /* <DEDUP_REMOVED lines=20> */
[----:B------:R-:W-:Y:S01]  /*10680*/  IMAD.SHL.U32 R28, R0, 0x2, RZ ;  /* 0x00000002001c7824 */ /* 0x000fe200078e00ff */
        /* <DEDUP_REMOVED lines=15> */
[----:B--2---:R-:W1:Y:S02]  /*10780*/  LDS.128 R8, [R35] ;  /* 0x0000000023087984 */ /* 0x004e640000000c00 */
        /* <DEDUP_REMOVED lines=66> */
.L_x_832:
[----:B------:R-:W-:Y:S05]  /*10bb0*/  BSYNC B0 ;  /* 0x0000000000007941 */ /* 0x000fea0003800000 */
.L_x_831:
[----:B------:R-:W-:-:S13]  /*10bc0*/  ISETP.GE.AND P0, PT, R137, c[0x0][0x27c], PT ;  /* 0x00009f0089007a0c */ /* 0x000fda0003f06270 */
[----:B------:R-:W-:Y:S05]  /*10bd0*/  @P0 BRA `(.L_x_804) ;  /* 0x0000069000000947 */ /* 0x000fea0003800000 */
[----:B--2---:R-:W2:Y:S04]  /*10be0*/  LDL R2, [R1+0xc] ;  /* 0x00000c0001027983 */ /* 0x004ea80000100800 */
[----:B-1-3--:R-:W3:Y:S01]  /*10bf0*/  LDL R35, [R1+0x1c] ;  /* 0x00001c0001237983 */ /* 0x00aee20000100800 */
        /* <DEDUP_REMOVED lines=15> */
[----:B--2---:R-:W-:-:S04]  /*10cf0*/  LEA.HI R0, R0, R2, RZ, 0x1d ;  /* 0x0000000200007211 */ /* 0x004fc800078fe8ff */
[----:B------:R-:W-:Y:S01]  /*10d00*/  SHF.R.S32.HI R2, RZ, 0x1f, R0 ;  /* 0x0000001fff027819 */ /* 0x000fe20000011400 */
[----:B------:R-:W-:Y:S01]  /*10d10*/  IMAD.SHL.U32 R3, R0, 0x8, RZ ;  /* 0x0000000800037824 */ /* 0x000fe200078e00ff */
[----:B---3--:R-:W1:Y:S02]  /*10d20*/  LDS.128 R8, [R35] ;  /* 0x0000000023087984 */ /* 0x008e640000000c00 */
        /* <DEDUP_REMOVED lines=84> */
.L_x_804:
[----:B------:R-:W-:Y:S05]  /*11270*/  BSYNC B2 ;  /* 0x0000000000027941 */ /* 0x000fea0003800000 */
.L_x_770:
[----:B------:R-:W-:Y:S01]  /*11280*/  IMAD R0, R117, c[0x0][0x208], RZ ;  /* 0x0000820075007a24 */ /* 0x000fe200078e02ff */
[----:B------:R-:W-:-:S04]  /*11290*/  DEPBAR.LE SB0, 0x0 ;  /* 0x000080000000791a */ /* 0x000fc80000000000 */
[C---:B------:R-:W-:Y:S01]  /*112a0*/  IMAD.WIDE.U32 R2, R198.reuse, c[0x0][0x208], RZ ;  /* 0x00008200c6027a25 */ /* 0x040fe200078e00ff */
[----:B------:R-:W-:Y:S01]  /*112b0*/  BAR.SYNC.DEFER_BLOCKING 0x0 ;  /* 0x0000000000007b1d */ /* 0x000fe20000010000 */
[----:B------:R-:W-:Y:S02]  /*112c0*/  IADD3 R186, R177, 0x20, RZ ;  /* 0x00000020b1ba7810 */ /* 0x000fe40007ffe0ff */
[----:B------:R-:W-:Y:S02]  /*112d0*/  IMAD R0, R198, c[0x0][0x20c], R0 ;  /* 0x00008300c6007a24 */ /* 0x000fe400078e0200 */
[----:B------:R-:W-:Y:S01]  /*112e0*/  IMAD.WIDE.U32 R216, R218, c[0x0][0x210], RZ ;  /* 0x00008400dad87a25 */ /* 0x000fe200078e00ff */
[----:B------:R-:W-:Y:S03]  /*112f0*/  BSSY B0, `(.L_x_833) ;  /* 0x00000f4000007945 */ /* 0x000fe60003800000 */
[----:B------:R-:W-:-:S02]  /*11300*/  IMAD.IADD R3, R3, 0x1, R0 ;  /* 0x0000000103037824 */ /* 0x000fc400078e0200 */
[----:B------:R-:W-:Y:S02]  /*11310*/  IMAD R0, R118, c[0x0][0x218], RZ ;  /* 0x0000860076007a24 */ /* 0x000fe400078e02ff */
[----:B------:R-:W-:-:S04]  /*11320*/  IMAD.WIDE.U32 R2, R197, c[0x0][0x218], R2 ;  /* 0x00008600c5027a25 */ /* 0x000fc800078e0002 */
[----:B------:R-:W-:Y:S01]  /*11330*/  IMAD R0, R197, c[0x0][0x21c], R0 ;  /* 0x00008700c5007a24 */ /* 0x000fe200078e0200 */
[----:B------:R-:W-:Y:S01]  /*11340*/  IADD3 R2, P1, R2, R216, RZ ;  /* 0x000000d802027210 */ /* 0x000fe20007f3e0ff */
[----:B------:R-:W-:-:S03]  /*11350*/  IMAD R218, R218, c[0x0][0x214], R217 ;  /* 0x00008500dada7a24 */ /* 0x000fc600078e02d9 */
[----:B-1----:R-:W-:Y:S02]  /*11360*/  LEA R4, P0, R2, c[0x0][0x1f8], 0x1 ;  /* 0x00007e0002047a11 */ /* 0x002fe400078008ff */
[----:B------:R-:W-:Y:S01]  /*11370*/  IADD3.X R3, R218, R3, R0, P1, !PT ;  /* 0x00000003da037210 */ /* 0x000fe20000ffe400 */
[----:B----4-:R-:W-:Y:S01]  /*11380*/  LDSM.16.M88.4 R12, [R182] ;  /* 0x00000000b60c783b */ /* 0x010fe20000000200 */
[----:B------:R-:W-:Y:S02]  /*11390*/  R2P PR, R228, 0x6 ;  /* 0x00000006e4007804 */ /* 0x000fe40000000000 */
[----:B------:R-:W-:Y:S01]  /*113a0*/  LEA.HI.X R2, R2, c[0x0][0x1fc], R3, 0x1, P0 ;  /* 0x00007f0002027a11 */ /* 0x000fe200000f0c03 */
[----:B------:R-:W1:Y:S04]  /*113b0*/  SHFL.IDX PT, R0, R4, RZ, 0x181f ;  /* 0x00181fff04007589 */ /* 0x000e6800000e0000 */
[----:B------:R-:W-:Y:S04]  /*113c0*/  LDSM.16.M88.4 R24, [R177] ;  /* 0x00000000b118783b */ /* 0x000fe80000000200 */
[----:B------:R-:W4:Y:S02]  /*113d0*/  SHFL.IDX PT, R2, R2, RZ, 0x181f ;  /* 0x00181fff02027589 */ /* 0x000f2400000e0000 */
[----:B------:R-:W-:-:S02]  /*113e0*/  @P1 IADD3 R186, R177, -0x20, RZ ;  /* 0xffffffe0b1ba1810 */ /* 0x000fc40007ffe0ff */
[----:B-----5:R-:W2:Y:S02]  /*113f0*/  LDSM.16.M88.4 R36, [R177+0x800] ;  /* 0x00080000b124783b */ /* 0x020ea40000000200 */
[C---:B------:R-:W-:Y:S02]  /*11400*/  IADD3 R187, R186.reuse, 0x3000, RZ ;  /* 0x00003000babb7810 */ /* 0x040fe40007ffe0ff */
[----:B------:R-:W-:Y:S01]  /*11410*/  LDSM.16.M88.4 R8, [R183] ;  /* 0x00000000b708783b */ /* 0x000fe20000000200 */
[C---:B------:R-:W-:Y:S02]  /*11420*/  IADD3 R189, R186.reuse, 0x1000, RZ ;  /* 0x00001000babd7810 */ /* 0x040fe40007ffe0ff */
[C---:B------:R-:W-:Y:S01]  /*11430*/  IADD3 R188, R186.reuse, 0x1800, RZ ;  /* 0x00001800babc7810 */ /* 0x040fe20007ffe0ff */
[----:B------:R-:W3:Y:S01]  /*11440*/  LDSM.16.M88.4 R28, [R186] ;  /* 0x00000000ba1c783b */ /* 0x000ee20000000200 */
[C---:B------:R-:W-:Y:S02]  /*11450*/  IADD3 R191, R186.reuse, 0x2000, RZ ;  /* 0x00002000babf7810 */ /* 0x040fe40007ffe0ff */
[----:B------:R-:W-:Y:S01]  /*11460*/  IADD3 R190, R186, 0x2800, RZ ;  /* 0x00002800babe7810 */ /* 0x000fe20007ffe0ff */
[----:B------:R-:W3:Y:S01]  /*11470*/  LDSM.16.M88.4 R56, [R186+0x800] ;  /* 0x00080000ba38783b */ /* 0x000ee20000000200 */
[----:B-1----:R-:W-:-:S02]  /*11480*/  LEA R18, P1, R200, R0, 0x1 ;  /* 0x00000000c8127211 */ /* 0x002fc400078208ff */
[-C--:B------:R-:W-:Y:S02]  /*11490*/  LEA R6, P0, R132, R0.reuse, 0x1 ;  /* 0x0000000084067211 */ /* 0x080fe400078008ff */
[----:B------:R-:W-:Y:S02]  /*114a0*/  LEA R4, P3, R201, R0, 0x1 ;  /* 0x00000000c9047211 */ /* 0x000fe400078608ff */
[----:B------:R-:W-:Y:S02]  /*114b0*/  IADD3 R192, R186, 0x3800, RZ ;  /* 0x00003800bac07810 */ /* 0x000fe40007ffe0ff */
[-C--:B----4-:R-:W-:Y:S02]  /*114c0*/  LEA.HI.X R19, R200, R2.reuse, R207, 0x1, P1 ;  /* 0x00000002c8137211 */ /* 0x090fe400008f0ccf */
[----:B------:R-:W-:Y:S02]  /*114d0*/  LEA.HI.X R7, R132, R2, R133, 0x1, P0 ;  /* 0x0000000284077211 */ /* 0x000fe400000f0c85 */
[----:B------:R-:W-:Y:S01]  /*114e0*/  LEA R16, P1, R199, R0, 0x1 ;  /* 0x00000000c7107211 */ /* 0x000fe200078208ff */
[----:B------:R-:W-:Y:S01]  /*114f0*/  IMAD.MOV.U32 R0, RZ, RZ, 0x40 ;  /* 0x00000040ff007424 */ /* 0x000fe200078e00ff */
[----:B------:R-:W-:-:S02]  /*11500*/  ISETP.GT.AND P0, PT, R116, R211, PT ;  /* 0x000000d37400720c */ /* 0x000fc40003f04270 */
[-C--:B------:R-:W-:Y:S02]  /*11510*/  LEA.HI.X R17, R199, R2.reuse, R206, 0x1, P1 ;  /* 0x00000002c7117211 */ /* 0x080fe400008f0cce */
[----:B------:R-:W-:Y:S01]  /*11520*/  ISETP.GE.OR P1, PT, R132, c[0x0][0x1d4], !P0 ;  /* 0x0000750084007a0c */ /* 0x000fe20004726670 */
[----:B------:R-:W-:Y:S01]  /*11530*/  HMMA.16816.F32.BF16 R20, R12, R24, RZ ;  /* 0x000000180c14723c */ /* 0x000fe200000418ff */
[----:B------:R-:W-:Y:S02]  /*11540*/  LEA.HI.X R5, R201, R2, R205, 0x1, P3 ;  /* 0x00000002c9057211 */ /* 0x000fe400018f0ccd */
[----:B------:R-:W-:Y:S02]  /*11550*/  SEL R0, R0, 0xffffffc0, !P2 ;  /* 0xffffffc000007807 */ /* 0x000fe40005000000 */
[----:B------:R-:W-:-:S03]  /*11560*/  IADD3 R193, R186, 0x800, RZ ;  /* 0x00000800bac17810 */ /* 0x000fc60007ffe0ff */
[--C-:B------:R-:W-:Y:S01]  /*11570*/  IMAD.IADD R176, R177, 0x1, R0.reuse ;  /* 0x00000001b1b07824 */ /* 0x100fe200078e0200 */
[----:B------:R-:W-:Y:S01]  /*11580*/  HMMA.16816.F32.BF16 R24, R12, R26, RZ ;  /* 0x0000001a0c18723c */ /* 0x000fe200000418ff */
[----:B------:R-:W-:Y:S02]  /*11590*/  IMAD.IADD R159, R187, 0x1, R0 ;  /* 0x00000001bb9f7824 */ /* 0x000fe400078e0200 */
[----:B------:R-:W-:Y:S01]  /*115a0*/  @!PT LDS RZ, [RZ] ;  /* 0x00000000fffff984 */ /* 0x000fe20000000800 */
[----:B------:R-:W-:Y:S01]  /*115b0*/  @!PT LDS RZ, [RZ] ;  /* 0x00000000fffff984 */ /* 0x000fe20000000800 */
[----:B------:R-:W-:Y:S01]  /*115c0*/  @!PT LDS RZ, [RZ] ;  /* 0x00000000fffff984 */ /* 0x000fe20000000800 */
[----:B------:R1:W-:Y:S01]  /*115d0*/  LDGSTS.E.BYPASS.LTC128B.128 [R194+0x8080], [R6.64], !P1 ;  /* 0x0808000006c27fae */ /* 0x0003e2000c901d48 */
[----:B------:R-:W-:-:S04]  /*115e0*/  ISETP.GE.OR P1, PT, R137, c[0x0][0x1d4], !P0 ;  /* 0x0000750089007a0c */ /* 0x000fc80004726670 */
[----:B--2---:R-:W-:Y:S08]  /*115f0*/  HMMA.16816.F32.BF16 R32, R12, R36, RZ ;  /* 0x000000240c20723c */ /* 0x004ff000000418ff */
[----:B---3--:R-:W-:Y:S01]  /*11600*/  HMMA.16816.F32.BF16 R20, R8, R28, R20 ;  /* 0x0000001c0814723c */ /* 0x008fe20000041814 */
[----:B------:R1:W-:Y:S01]  /*11610*/  LDGSTS.E.BYPASS.LTC128B.128 [R194+0x9080], [R4.64], !P1 ;  /* 0x0908000004c27fae */ /* 0x0003e2000c901d48 */
[----:B------:R-:W-:-:S02]  /*11620*/  ISETP.GE.OR P1, PT, R200, c[0x0][0x1d4], !P0 ;  /* 0x00007500c8007a0c */ /* 0x000fc40004726670 */
[----:B------:R-:W-:-:S04]  /*11630*/  ISETP.GE.OR P0, PT, R199, c[0x0][0x1d4], !P0 ;  /* 0x00007500c7007a0c */ /* 0x000fc80004706670 */
[----:B------:R-:W-:Y:S07]  /*11640*/  HMMA.16816.F32.BF16 R28, R8, R30, R24 ;  /* 0x0000001e081c723c */ /* 0x000fee0000041818 */
[----:B------:R2:W-:Y:S01]  /*11650*/  LDGSTS.E.BYPASS.LTC128B.128 [R194+0xa080], [R18.64], !P1 ;  /* 0x0a08000012c27fae */ /* 0x0005e2000c901d48 */
[----:B------:R-:W-:Y:S03]  /*11660*/  HMMA.16816.F32.BF16 R36, R12, R38, RZ ;  /* 0x000000260c24723c */ /* 0x000fe600000418ff */
[----:B------:R2:W-:Y:S01]  /*11670*/  LDGSTS.E.BYPASS.LTC128B.128 [R194+0xb080], [R16.64], !P0 ;  /* 0x0b08000010c27fae */ /* 0x0005e2000c101d48 */
[----:B------:R-:W-:-:S03]  /*11680*/  ISETP.GT.AND P0, PT, R119, R208, PT ;  /* 0x000000d07700720c */ /* 0x000fc60003f04270 */
[----:B------:R-:W-:Y:S01]  /*11690*/  LDSM.16.M88.4 R40, [R176] ;  /* 0x00000000b028783b */ /* 0x000fe20000000200 */
[C---:B------:R-:W-:Y:S03]  /*116a0*/  HMMA.16816.F32.BF16 R32, R8.reuse, R56, R32 ;  /* 0x000000380820723c */ /* 0x040fe60000041820 */
[----:B------:R-:W-:Y:S04]  /*116b0*/  LDSM.16.M88.4 R44, [R159+-0x3000] ;  /* 0xffd000009f2c783b */ /* 0x000fe80000000200 */
[----:B-1----:R-:W1:Y:S04]  /*116c0*/  LDSM.16.M88.4 R4, [R185] ;  /* 0x00000000b904783b */ /* 0x002e680000000200 */
[----:B------:R-:W3:Y:S04]  /*116d0*/  LDSM.16.M88.4 R48, [R176+0x800] ;  /* 0x00080000b030783b */ /* 0x000ee80000000200 */
[----:B------:R-:W-:Y:S01]  /*116e0*/  LDSM.16.M88.4 R24, [R182+0x4000] ;  /* 0x00400000b618783b */ /* 0x000fe20000000200 */
[----:B------:R-:W-:Y:S03]  /*116f0*/  HMMA.16816.F32.BF16 R36, R8, R58, R36 ;  /* 0x0000003a0824723c */ /* 0x000fe60000041824 */
[----:B------:R-:W-:Y:S04]  /*11700*/  LDSM.16.M88.4 R64, [R177+0x1000] ;  /* 0x00100000b140783b */ /* 0x000fe80000000200 */
[----:B--2---:R-:W2:Y:S04]  /*11710*/  LDSM.16.M88.4 R16, [R184] ;  /* 0x00000000b810783b */ /* 0x004ea80000000200 */
[----:B------:R-:W4:Y:S04]  /*11720*/  LDSM.16.M88.4 R52, [R159+-0x2800] ;  /* 0xffd800009f34783b */ /* 0x000f280000000200 */
[----:B------:R-:W-:Y:S04]  /*11730*/  LDSM.16.M88.4 R68, [R189] ;  /* 0x00000000bd44783b */ /* 0x000fe80000000200 */
[----:B------:R-:W-:Y:S04]  /*11740*/  LDSM.16.M88.4 R60, [R176+0x1000] ;  /* 0x00100000b03c783b */ /* 0x000fe80000000200 */
[----:B------:R-:W-:Y:S04]  /*11750*/  LDSM.16.M88.4 R56, [R188] ;  /* 0x00000000bc38783b */ /* 0x000fe80000000200 */
[----:B------:R-:W-:Y:S01]  /*11760*/  LDSM.16.M88.4 R72, [R159+-0x2000] ;  /* 0xffe000009f48783b */ /* 0x000fe20000000200 */
[C---:B-1----:R-:W-:Y:S03]  /*11770*/  HMMA.16816.F32.BF16 R20, R4.reuse, R40, R20 ;  /* 0x000000280414723c */ /* 0x042fe60000041814 */
[----:B------:R-:W0:Y:S05]  /*11780*/  LDGDEPBAR ;  /* 0x00000000000079af */ /* 0x000e2a0000000000 */
[C---:B------:R-:W-:Y:S01]  /*11790*/  HMMA.16816.F32.BF16 R12, R4.reuse, R42, R28 ;  /* 0x0000002a040c723c */ /* 0x040fe2000004181c */
[----:B------:R-:W1:Y:S07]  /*117a0*/  LDSM.16.M88.4 R28, [R183+0x4000] ;  /* 0x00400000b71c783b */ /* 0x000e6e0000000200 */
[----:B---3--:R-:W-:Y:S08]  /*117b0*/  HMMA.16816.F32.BF16 R32, R4, R48, R32 ;  /* 0x000000300420723c */ /* 0x008ff00000041820 */
[C---:B--2---:R-:W-:Y:S08]  /*117c0*/  HMMA.16816.F32.BF16 R20, R16.reuse, R44, R20 ;  /* 0x0000002c1014723c */ /* 0x044ff00000041814 */
[----:B------:R-:W-:Y:S01]  /*117d0*/  HMMA.16816.F32.BF16 R12, R16, R46, R12 ;  /* 0x0000002e100c723c */ /* 0x000fe2000004180c */
[----:B------:R-:W2:Y:S07]  /*117e0*/  LDSM.16.M88.4 R44, [R177+0x1800] ;  /* 0x00180000b12c783b */ /* 0x000eae0000000200 */
[----:B------:R-:W-:Y:S01]  /*117f0*/  HMMA.16816.F32.BF16 R40, R4, R50, R36 ;  /* 0x000000320428723c */ /* 0x000fe20000041824 */
[----:B------:R-:W-:Y:S07]  /*11800*/  LDSM.16.M88.4 R48, [R176+0x1800] ;  /* 0x00180000b030783b */ /* 0x000fee0000000200 */
[----:B------:R-:W-:Y:S01]  /*11810*/  HMMA.16816.F32.BF16 R8, R24, R64, R20 ;  /* 0x000000401808723c */ /* 0x000fe20000041814 */
[----:B------:R-:W3:Y:S07]  /*11820*/  LDSM.16.M88.4 R20, [R185+0x4000] ;  /* 0x00400000b914783b */ /* 0x000eee0000000200 */
[----:B----4-:R-:W-:Y:S08]  /*11830*/  HMMA.16816.F32.BF16 R36, R16, R52, R32 ;  /* 0x000000341024723c */ /* 0x010ff00000041820 */
[----:B------:R-:W-:Y:S01]  /*11840*/  HMMA.16816.F32.BF16 R32, R24, R66, R12 ;  /* 0x000000421820723c */ /* 0x000fe2000004180c */
[----:B------:R-:W4:Y:S04]  /*11850*/  LDSM.16.M88.4 R12, [R184+0x4000] ;  /* 0x00400000b80c783b */ /* 0x000f280000000200 */
[----:B------:R-:W-:Y:S03]  /*11860*/  LDSM.16.M88.4 R64, [R177+0x2000] ;  /* 0x00200000b140783b */ /* 0x000fe60000000200 */
[----:B-1----:R-:W-:Y:S01]  /*11870*/  HMMA.16816.F32.BF16 R4, R28, R68, R8 ;  /* 0x000000441c04723c */ /* 0x002fe20000041808 */
[----:B------:R-:W1:Y:S07]  /*11880*/  LDSM.16.M88.4 R8, [R182+0x8000] ;  /* 0x00800000b608783b */ /* 0x000e6e0000000200 */
[----:B------:R-:W-:Y:S01]  /*11890*/  HMMA.16816.F32.BF16 R40, R16, R54, R40 ;  /* 0x000000361028723c */ /* 0x000fe20000041828 */
[----:B------:R-:W-:Y:S07]  /*118a0*/  LDSM.16.M88.4 R52, [R177+0x2800] ;  /* 0x00280000b134783b */ /* 0x000fee0000000200 */
[----:B--2---:R-:W-:Y:S08]  /*118b0*/  HMMA.16816.F32.BF16 R36, R24, R44, R36 ;  /* 0x0000002c1824723c */ /* 0x004ff00000041824 */
[----:B------:R-:W-:Y:S01]  /*118c0*/  HMMA.16816.F32.BF16 R16, R28, R70, R32 ;  /* 0x000000461c10723c */ /* 0x000fe20000041820 */
[----:B------:R-:W-:Y:S07]  /*118d0*/  LDSM.16.M88.4 R68, [R176+0x2000] ;  /* 0x00200000b044783b */ /* 0x000fee0000000200 */
[----:B---3--:R-:W-:Y:S08]  /*118e0*/  HMMA.16816.F32.BF16 R4, R20, R60, R4 ;  /* 0x0000003c1404723c */ /* 0x008ff00000041804 */
[----:B------:R-:W-:Y:S01]  /*118f0*/  HMMA.16816.F32.BF16 R40, R24, R46, R40 ;  /* 0x0000002e1828723c */ /* 0x000fe20000041828 */
[----:B------:R-:W2:Y:S07]  /*11900*/  LDSM.16.M88.4 R44, [R159+-0x1800] ;  /* 0xffe800009f2c783b */ /* 0x000eae0000000200 */
[----:B------:R-:W-:Y:S08]  /*11910*/  HMMA.16816.F32.BF16 R32, R28, R56, R36 ;  /* 0x000000381c20723c */ /* 0x000ff00000041824 */
[----:B------:R-:W-:Y:S01]  /*11920*/  HMMA.16816.F32.BF16 R24, R20, R62, R16 ;  /* 0x0000003e1418723c */ /* 0x000fe20000041810 */
[----:B------:R-:W-:Y:S07]  /*11930*/  LDSM.16.M88.4 R60, [R191] ;  /* 0x00000000bf3c783b */ /* 0x000fee0000000200 */
[----:B----4-:R-:W-:Y:S01]  /*11940*/  HMMA.16816.F32.BF16 R16, R12, R72, R4 ;  /* 0x000000480c10723c */ /* 0x010fe20000041804 */
[----:B------:R-:W3:Y:S07]  /*11950*/  LDSM.16.M88.4 R4, [R183+0x8000] ;  /* 0x00800000b704783b */ /* 0x000eee0000000200 */
[----:B------:R-:W-:Y:S01]  /*11960*/  HMMA.16816.F32.BF16 R36, R28, R58, R40 ;  /* 0x0000003a1c24723c */ /* 0x000fe20000041828 */
[----:B------:R-:W-:Y:S04]  /*11970*/  LDSM.16.M88.4 R56, [R159+-0x1000] ;  /* 0xfff000009f38783b */ /* 0x000fe80000000200 */
[----:B------:R-:W-:Y:S03]  /*11980*/  LDSM.16.M88.4 R40, [R176+0x2800] ;  /* 0x00280000b028783b */ /* 0x000fe60000000200 */
[----:B------:R-:W-:Y:S08]  /*11990*/  HMMA.16816.F32.BF16 R32, R20, R48, R32 ;  /* 0x000000301420723c */ /* 0x000ff00000041820 */
[----:B------:R-:W-:Y:S01]  /*119a0*/  HMMA.16816.F32.BF16 R28, R12, R74, R24 ;  /* 0x0000004a0c1c723c */ /* 0x000fe20000041818 */
[----:B------:R-:W4:Y:S07]  /*119b0*/  LDSM.16.M88.4 R24, [R185+0x8000] ;  /* 0x00800000b918783b */ /* 0x000f2e0000000200 */
[----:B-1----:R-:W-:Y:S08]  /*119c0*/  HMMA.16816.F32.BF16 R16, R8, R64, R16 ;  /* 0x000000400810723c */ /* 0x002ff00000041810 */
[----:B------:R-:W-:Y:S01]  /*119d0*/  HMMA.16816.F32.BF16 R36, R20, R50, R36 ;  /* 0x000000321424723c */ /* 0x000fe20000041824 */
[----:B------:R-:W1:Y:S04]  /*119e0*/  LDSM.16.M88.4 R48, [R190] ;  /* 0x00000000be30783b */ /* 0x000e680000000200 */
[----:B------:R-:W1:Y:S03]  /*119f0*/  LDSM.16.M88.4 R20, [R184+0x8000] ;  /* 0x00800000b814783b */ /* 0x000e660000000200 */
[----:B--2---:R-:W-:Y:S08]  /*11a00*/  HMMA.16816.F32.BF16 R32, R12, R44, R32 ;  /* 0x0000002c0c20723c */ /* 0x004ff00000041820 */
[----:B------:R-:W-:Y:S01]  /*11a10*/  HMMA.16816.F32.BF16 R28, R8, R66, R28 ;  /* 0x00000042081c723c */ /* 0x000fe2000004181c */
[----:B------:R-:W-:Y:S07]  /*11a20*/  LDSM.16.M88.4 R64, [R187] ;  /* 0x00000000bb40783b */ /* 0x000fee0000000200 */
[----:B---3--:R-:W-:Y:S08]  /*11a30*/  HMMA.16816.F32.BF16 R16, R4, R60, R16 ;  /* 0x0000003c0410723c */ /* 0x008ff00000041810 */
[----:B------:R-:W-:Y:S01]  /*11a40*/  HMMA.16816.F32.BF16 R36, R12, R46, R36 ;  /* 0x0000002e0c24723c */ /* 0x000fe20000041824 */
[----:B------:R-:W-:Y:S07]  /*11a50*/  LDSM.16.M88.4 R44, [R177+0x3000] ;  /* 0x00300000b12c783b */ /* 0x000fee0000000200 */
[----:B------:R-:W-:Y:S08]  /*11a60*/  HMMA.16816.F32.BF16 R32, R8, R52, R32 ;  /* 0x000000340820723c */ /* 0x000ff00000041820 */
[----:B------:R-:W-:Y:S01]  /*11a70*/  HMMA.16816.F32.BF16 R28, R4, R62, R28 ;  /* 0x0000003e041c723c */ /* 0x000fe2000004181c */
[----:B------:R-:W-:Y:S07]  /*11a80*/  LDSM.16.M88.4 R60, [R176+0x3000] ;  /* 0x00300000b03c783b */ /* 0x000fee0000000200 */
[----:B----4-:R-:W-:Y:S01]  /*11a90*/  HMMA.16816.F32.BF16 R12, R24, R68, R16 ;  /* 0x00000044180c723c */ /* 0x010fe20000041810 */
[----:B------:R-:W2:Y:S07]  /*11aa0*/  LDSM.16.M88.4 R16, [R182+0xc000] ;  /* 0x00c00000b610783b */ /* 0x000eae0000000200 */
[----:B------:R-:W-:Y:S01]  /*11ab0*/  HMMA.16816.F32.BF16 R36, R8, R54, R36 ;  /* 0x000000360824723c */ /* 0x000fe20000041824 */
[----:B------:R-:W3:Y:S07]  /*11ac0*/  LDSM.16.M88.4 R52, [R159+-0x800] ;  /* 0xfff800009f34783b */ /* 0x000eee0000000200 */
[----:B-1----:R-:W-:Y:S08]  /*11ad0*/  HMMA.16816.F32.BF16 R32, R4, R48, R32 ;  /* 0x000000300420723c */ /* 0x002ff00000041820 */
[----:B------:R-:W-:Y:S08]  /*11ae0*/  HMMA.16816.F32.BF16 R28, R24, R70, R28 ;  /* 0x00000046181c723c */ /* 0x000ff0000004181c */
[----:B------:R-:W-:Y:S01]  /*11af0*/  HMMA.16816.F32.BF16 R8, R20, R56, R12 ;  /* 0x000000381408723c */ /* 0x000fe2000004180c */
[----:B------:R-:W1:Y:S07]  /*11b00*/  LDSM.16.M88.4 R12, [R183+0xc000] ;  /* 0x00c00000b70c783b */ /* 0x000e6e0000000200 */
[----:B------:R-:W-:Y:S01]  /*11b10*/  HMMA.16816.F32.BF16 R36, R4, R50, R36 ;  /* 0x000000320424723c */ /* 0x000fe20000041824 */
[----:B------:R-:W4:Y:S07]  /*11b20*/  LDSM.16.M88.4 R48, [R177+0x3800] ;  /* 0x00380000b130783b */ /* 0x000f2e0000000200 */
[----:B------:R-:W-:Y:S08]  /*11b30*/  HMMA.16816.F32.BF16 R32, R24, R40, R32 ;  /* 0x000000281820723c */ /* 0x000ff00000041820 */
[----:B------:R-:W-:Y:S01]  /*11b40*/  HMMA.16816.F32.BF16 R28, R20, R58, R28 ;  /* 0x0000003a141c723c */ /* 0x000fe2000004181c */
[----:B------:R-:W-:Y:S07]  /*11b50*/  LDSM.16.M88.4 R56, [R159] ;  /* 0x000000009f38783b */ /* 0x000fee0000000200 */
[----:B--2---:R-:W-:Y:S01]  /*11b60*/  HMMA.16816.F32.BF16 R4, R16, R44, R8 ;  /* 0x0000002c1004723c */ /* 0x004fe20000041808 */
[----:B------:R-:W2:Y:S07]  /*11b70*/  LDSM.16.M88.4 R8, [R185+0xc000] ;  /* 0x00c00000b908783b */ /* 0x000eae0000000200 */
[----:B------:R-:W-:Y:S01]  /*11b80*/  HMMA.16816.F32.BF16 R36, R24, R42, R36 ;  /* 0x0000002a1824723c */ /* 0x000fe20000041824 */
[----:B------:R-:W-:Y:S07]  /*11b90*/  LDSM.16.M88.4 R40, [R176+0x3800] ;  /* 0x00380000b028783b */ /* 0x000fee0000000200 */
[----:B---3--:R-:W-:Y:S08]  /*11ba0*/  HMMA.16816.F32.BF16 R32, R20, R52, R32 ;  /* 0x000000341420723c */ /* 0x008ff00000041820 */
[----:B------:R-:W-:Y:S01]  /*11bb0*/  HMMA.16816.F32.BF16 R28, R16, R46, R28 ;  /* 0x0000002e101c723c */ /* 0x000fe2000004181c */
[----:B------:R-:W3:Y:S07]  /*11bc0*/  LDSM.16.M88.4 R44, [R192] ;  /* 0x00000000c02c783b */ /* 0x000eee0000000200 */
[----:B-1----:R-:W-:Y:S01]  /*11bd0*/  HMMA.16816.F32.BF16 R24, R12, R64, R4 ;  /* 0x000000400c18723c */ /* 0x002fe20000041804 */
[----:B------:R-:W1:Y:S07]  /*11be0*/  LDSM.16.M88.4 R4, [R184+0xc000] ;  /* 0x00c00000b804783b */ /* 0x000e6e0000000200 */
[----:B------:R-:W-:Y:S08]  /*11bf0*/  HMMA.16816.F32.BF16 R20, R20, R54, R36 ;  /* 0x000000361414723c */ /* 0x000ff00000041824 */
[----:B----4-:R-:W-:Y:S08]  /*11c00*/  HMMA.16816.F32.BF16 R36, R16, R48, R32 ;  /* 0x000000301024723c */ /* 0x010ff00000041820 */
[----:B------:R-:W-:Y:S08]  /*11c10*/  HMMA.16816.F32.BF16 R32, R12, R66, R28 ;  /* 0x000000420c20723c */ /* 0x000ff0000004181c */
[----:B--2---:R-:W-:Y:S08]  /*11c20*/  HMMA.16816.F32.BF16 R28, R8, R60, R24 ;  /* 0x0000003c081c723c */ /* 0x004ff00000041818 */
[----:B------:R-:W-:Y:S08]  /*11c30*/  HMMA.16816.F32.BF16 R16, R16, R50, R20 ;  /* 0x000000321010723c */ /* 0x000ff00000041814 */
[----:B---3--:R-:W-:Y:S08]  /*11c40*/  HMMA.16816.F32.BF16 R20, R12, R44, R36 ;  /* 0x0000002c0c14723c */ /* 0x008ff00000041824 */
[----:B------:R-:W-:Y:S01]  /*11c50*/  HMMA.16816.F32.BF16 R24, R8, R62, R32 ;  /* 0x0000003e0818723c */ /* 0x000fe20000041820 */
[----:B------:R-:W2:Y:S01]  /*11c60*/  LDSM.16.M88.4 R32, [R159+0x800] ;  /* 0x000800009f20783b */ /* 0x000ea20000000200 */
[----:B------:R-:W-:-:S06]  /*11c70*/  DEPBAR.LE SB0, 0x0 ;  /* 0x000080000000791a */ /* 0x000fcc0000000000 */
[----:B-1----:R-:W-:Y:S08]  /*11c80*/  HMMA.16816.F32.BF16 R28, R4, R56, R28 ;  /* 0x00000038041c723c */ /* 0x002ff0000004181c */
[----:B------:R-:W-:Y:S08]  /*11c90*/  HMMA.16816.F32.BF16 R12, R12, R46, R16 ;  /* 0x0000002e0c0c723c */ /* 0x000ff00000041810 */
[----:B------:R-:W-:Y:S08]  /*11ca0*/  HMMA.16816.F32.BF16 R16, R8, R40, R20 ;  /* 0x000000280810723c */ /* 0x000ff00000041814 */
[----:B------:R-:W-:Y:S01]  /*11cb0*/  HMMA.16816.F32.BF16 R20, R4, R58, R24 ;  /* 0x0000003a0414723c */ /* 0x000fe20000041818 */
[----:B------:R-:W-:-:S04]  /*11cc0*/  FMUL.FTZ R0, R28, c[0x0][0x320] ;  /* 0x0000c8001c007a20 */ /* 0x000fc80000410000 */
[----:B------:R1:W3:Y:S03]  /*11cd0*/  MUFU.TANH R28, R0 ;  /* 0x00000000001c7308 */ /* 0x0002e60000002400 */
[----:B------:R-:W-:Y:S08]  /*11ce0*/  HMMA.16816.F32.BF16 R8, R8, R42, R12 ;  /* 0x0000002a0808723c */ /* 0x000ff0000004180c */
[----:B--2---:R-:W-:Y:S01]  /*11cf0*/  HMMA.16816.F32.BF16 R12, R4, R32, R16 ;  /* 0x00000020040c723c */ /* 0x004fe20000041810 */
[----:B-1----:R-:W-:-:S04]  /*11d00*/  FMUL.FTZ R0, R29, c[0x0][0x320] ;  /* 0x0000c8001d007a20 */ /* 0x002fc80000410000 */
        /* <DEDUP_REMOVED lines=32> */
[----:B--234-:R-:W-:Y:S01]  /*11f10*/  ISETP.NE.AND P4, PT, R120, 0x1, PT ;  /* 0x000000017800780c */ /* 0x01cfe20003f85270 */
[----:B------:R-:W-:Y:S01]  /*11f20*/  IMAD.MOV.U32 R197, RZ, RZ, RZ ;  /* 0x000000ffffc57224 */ /* 0x000fe200078e00ff */
[----:B------:R-:W-:-:S04]  /*11f30*/  IADD3 R2, R212, R107, R226 ;  /* 0x0000006bd4027210 */ /* 0x000fc80007ffe0e2 */
[----:B------:R-:W-:-:S05]  /*11f40*/  IADD3 R2, R2, -0x20, RZ ;  /* 0xffffffe002027810 */ /* 0x000fca0007ffe0ff */
[----:B-1----:R-:W-:Y:S02]  /*11f50*/  IMAD.MOV.U32 R0, RZ, RZ, R2 ;  /* 0x000000ffff007224 */ /* 0x002fe400078e0002 */
[----:B------:R-:W-:-:S05]  /*11f60*/  @P4 IMAD.HI.U32 R3, R2, c[0x0][0x2bc], RZ ;  /* 0x0000af0002034a27 */ /* 0x000fca00078e00ff */
        /* <DEDUP_REMOVED lines=23> */
.L_x_983:
[----:B------:R-:W-:Y:S05]  /*120e0*/  BRA.DIV ~URZ, `(.L_x_836) ;  /* 0x0000f7827f007947 */ /* 0x000fea000b800000 */
[----:B-1----:R1:W3:Y:S02]  /*120f0*/  SHFL.IDX PT, R0, R5, RZ, 0x181f ;  /* 0x00181fff05007589 */ /* 0x0022e400000e0000 */
.L_x_984:
[C---:B------:R-:W-:Y:S02]  /*12100*/  ISETP.GE.AND P1, PT, R132.reuse, c[0x0][0x1d4], PT ;  /* 0x0000750084007a0c */ /* 0x040fe40003f26270 */
[C---:B---3--:R-:W-:Y:S02]  /*12110*/  LEA R2, P0, R132.reuse, R0, 0x1 ;  /* 0x0000000084027211 */ /* 0x048fe400078008ff */
[----:B------:R-:W-:Y:S02]  /*12120*/  ISETP.GE.AND P3, PT, R137, c[0x0][0x1d4], PT ;  /* 0x0000750089007a0c */ /* 0x000fe40003f66270 */
[----:B--2---:R-:W-:Y:S02]  /*12130*/  LEA.HI.X R3, R132, R4, R133, 0x1, P0 ;  /* 0x0000000484037211 */ /* 0x004fe400000f0c85 */
[----:B------:R-:W-:Y:S02]  /*12140*/  LEA R8, P0, R201, R0, 0x1 ;  /* 0x00000000c9087211 */ /* 0x000fe400078008ff */
[----:B------:R-:W-:-:S02]  /*12150*/  ISETP.GE.AND P2, PT, R200, c[0x0][0x1d4], PT ;  /* 0x00007500c8007a0c */ /* 0x000fc40003f46270 */
[----:B------:R-:W-:Y:S01]  /*12160*/  LEA.HI.X R9, R201, R4, R205, 0x1, P0 ;  /* 0x00000004c9097211 */ /* 0x000fe200000f0ccd */
[----:B------:R-:W-:Y:S01]  /*12170*/  @!PT LDS RZ, [RZ] ;  /* 0x00000000fffff984 */ /* 0x000fe20000000800 */
[----:B------:R-:W-:Y:S01]  /*12180*/  @!PT LDS RZ, [RZ] ;  /* 0x00000000fffff984 */ /* 0x000fe20000000800 */
[----:B------:R-:W-:Y:S01]  /*12190*/  @!PT LDS RZ, [RZ] ;  /* 0x00000000fffff984 */ /* 0x000fe20000000800 */
[----:B------:R2:W-:Y:S01]  /*121a0*/  LDGSTS.E.BYPASS.LTC128B.128 [R194+0xc080], [R2.64], !P1 ;  /* 0x0c08000002c27fae */ /* 0x0005e2000c901d48 */
[C---:B------:R-:W-:Y:S02]  /*121b0*/  LEA R6, P0, R200.reuse, R0, 0x1 ;  /* 0x00000000c8067211 */ /* 0x040fe400078008ff */
[----:B------:R-:W-:Y:S01]  /*121c0*/  ISETP.GE.AND P1, PT, R199, c[0x0][0x1d4], PT ;  /* 0x00007500c7007a0c */ /* 0x000fe20003f26270 */
[----:B------:R3:W-:Y:S01]  /*121d0*/  LDGSTS.E.BYPASS.LTC128B.128 [R194+0xd080], [R8.64], !P3 ;  /* 0x0d08000008c27fae */ /* 0x0007e2000d901d48 */
[----:B------:R-:W-:-:S05]  /*121e0*/  LEA.HI.X R7, R200, R4, R207, 0x1, P0 ;  /* 0x00000004c8077211 */ /* 0x000fca00000f0ccf */
[----:B------:R3:W-:Y:S01]  /*121f0*/  LDGSTS.E.BYPASS.LTC128B.128 [R194+0xe080], [R6.64], !P2 ;  /* 0x0e08000006c27fae */ /* 0x0007e2000d101d48 */
[----:B--2---:R-:W-:-:S04]  /*12200*/  LEA R2, P0, R199, R0, 0x1 ;  /* 0x00000000c7027211 */ /* 0x004fc800078008ff */
[----:B------:R-:W-:-:S05]  /*12210*/  LEA.HI.X R3, R199, R4, R206, 0x1, P0 ;  /* 0x00000004c7037211 */ /* 0x000fca00000f0cce */
[----:B------:R3:W-:Y:S04]  /*12220*/  LDGSTS.E.BYPASS.LTC128B.128 [R194+0xf080], [R2.64], !P1 ;  /* 0x0f08000002c27fae */ /* 0x0007e8000c901d48 */
.L_x_834:
[----:B--234-:R-:W-:Y:S05]  /*12230*/  BSYNC B0 ;  /* 0x0000000000007941 */ /* 0x01cfea0003800000 */
.L_x_833:
[----:B-1----:R-:W-:Y:S01]  /*12240*/  IMAD.MOV.U32 R0, RZ, RZ, c[0x0][0x2c4] ;  /* 0x0000b100ff007624 */ /* 0x002fe200078e00ff */
[----:B------:R-:W-:Y:S01]  /*12250*/  ULDC UR4, c[0x0][0x324] ;  /* 0x0000c90000047ab9 */ /* 0x000fe20000000800 */
[----:B------:R-:W-:Y:S01]  /*12260*/  IADD3 R2, R209, 0x1, -R107 ;  /* 0x00000001d1027810 */ /* 0x000fe20007ffe86b */
[----:B------:R-:W-:Y:S01]  /*12270*/  ULOP3.LUT UR4, URZ, UR4, URZ, 0x33, !UPT ;  /* 0x000000043f047292 */ /* 0x000fe2000f8e333f */
[----:B------:R-:W0:Y:S01]  /*12280*/  LDGDEPBAR ;  /* 0x00000000000079af */ /* 0x000e220000000000 */
[----:B------:R-:W-:Y:S01]  /*12290*/  ISETP.NE.AND P0, PT, R0, 0x1, PT ;  /* 0x000000010000780c */ /* 0x000fe20003f05270 */
[----:B------:R-:W-:Y:S02]  /*122a0*/  IMAD.IADD R0, R231, 0x1, R227 ;  /* 0x00000001e7007824 */ /* 0x000fe400078e02e3 */
[----:B------:R-:W-:Y:S02]  /*122b0*/  IMAD.IADD R7, R116, 0x1, -R215 ;  /* 0x0000000174077824 */ /* 0x000fe400078e0ad7 */
[----:B------:R-:W-:-:S08]  /*122c0*/  IMAD.MOV.U32 R4, RZ, RZ, R0 ;  /* 0x000000ffff047224 */ /* 0x000fd000078e0000 */
[----:B------:R-:W-:Y:S01]  /*122d0*/  @P0 IMAD.HI.U32 R3, R0, c[0x0][0x2c8], RZ ;  /* 0x0000b20000030a27 */ /* 0x000fe200078e00ff */
[----:B------:R-:W-:-:S04]  /*122e0*/  IADD3 R0, -R210, R2, -R215 ;  /* 0x00000002d2007210 */ /* 0x000fc80007ffe9d7 */
[C---:B------:R-:W-:Y:S02]  /*122f0*/  IADD3 R6, R0.reuse, UR4, RZ ;  /* 0x0000000400067c10 */ /* 0x040fe4000fffe0ff */
[----:B------:R-:W-:Y:S02]  /*12300*/  @P0 SHF.R.U32.HI R4, RZ, c[0x0][0x2cc], R3 ;  /* 0x0000b300ff040a19 */ /* 0x000fe40000011603 */
[----:B------:R-:W-:Y:S01]  /*12310*/  IADD3 R5, R0, c[0x0][0x328], RZ ;  /* 0x0000ca0000057a10 */ /* 0x000fe20007ffe0ff */
[----:B------:R-:W-:Y:S05]  /*12320*/  BRA.DIV ~URZ, `(.L_x_837) ;  /* 0x0000f5a27f007947 */ /* 0x000fea000b800000 */
[----:B------:R1:W2:Y:S02]  /*12330*/  SHFL.IDX PT, R3, R4, RZ, 0x1c1f ;  /* 0x001c1fff04037589 */ /* 0x0002a400000e0000 */
.L_x_985:
[----:B------:R-:W-:Y:S01]  /*12340*/  IMAD.MOV.U32 R0, RZ, RZ, c[0x0][0x32c] ;  /* 0x0000cb00ff007624 */ /* 0x000fe200078e00ff */
[----:B--2---:R-:W-:-:S04]  /*12350*/  IADD3 R2, R5, R3, RZ ;  /* 0x0000000305027210 */ /* 0x004fc80007ffe0ff */
[----:B------:R-:W-:Y:S01]  /*12360*/  ISETP.GE.AND P0, PT, R0, 0x1, PT ;  /* 0x000000010000780c */ /* 0x000fe20003f06270 */
[----:B------:R-:W-:Y:S01]  /*12370*/  IMAD.IADD R0, R6, 0x1, R3 ;  /* 0x0000000106007824 */ /* 0x000fe200078e0203 */
[----:B------:R-:W-:-:S11]  /*12380*/  IMNMX R2, R7, R2, PT ;  /* 0x0000000207027217 */ /* 0x000fd60003800200 */
[----:B------:R-:W-:Y:S05]  /*12390*/  @!P0 BRA `(.L_x_838) ;  /* 0x0000015000008947 */ /* 0x000fea0003800000 */
[----:B------:R-:W-:Y:S01]  /*123a0*/  IADD3 R3, -R210, R209, R3 ;  /* 0x000000d1d2037210 */ /* 0x000fe20007ffe103 */
[----:B------:R-:W-:Y:S03]  /*123b0*/  BSSY B0, `(.L_x_839) ;  /* 0x000000e000007945 */ /* 0x000fe60003800000 */
        /* <DEDUP_REMOVED lines=9> */
.L_x_840:
[----:B------:R-:W-:-:S04]  /*12450*/  MOV R8, c[0x0][0x32c] ;  /* 0x0000cb0000087a02 */ /* 0x000fc80000000f00 */
[----:B------:R-:W-:-:S13]  /*12460*/  ISETP.NE.AND P0, PT, R8, 0x1, PT ;  /* 0x000000010800780c */ /* 0x000fda0003f05270 */
[----:B------:R-:W-:-:S05]  /*12470*/  @P0 IMAD.HI.U32 R8, R3, c[0x0][0x330], RZ ;  /* 0x0000cc0003080a27 */ /* 0x000fca00078e00ff */
[----:B------:R-:W-:Y:S02]  /*12480*/  @P0 SHF.R.U32.HI R3, RZ, c[0x0][0x334], R8 ;  /* 0x0000cd00ff030a19 */ /* 0x000fe40000011608 */
.L_x_841:
[----:B------:R-:W-:Y:S05]  /*12490*/  BSYNC B0 ;  /* 0x0000000000007941 */ /* 0x000fea0003800000 */
.L_x_839:
[----:B------:R-:W-:-:S04]  /*124a0*/  IMAD R3, R3, c[0x0][0x32c], -R107 ;  /* 0x0000cb0003037a24 */ /* 0x000fc800078e0a6b */
[----:B------:R-:W-:-:S05]  /*124b0*/  IMAD.IADD R3, R3, 0x1, -R215 ;  /* 0x0000000103037824 */ /* 0x000fca00078e0ad7 */
[----:B------:R-:W-:Y:S02]  /*124c0*/  IADD3 R8, R3, c[0x0][0x32c], RZ ;  /* 0x0000cb0003087a10 */ /* 0x000fe40007ffe0ff */
[----:B------:R-:W-:Y:S02]  /*124d0*/  IMNMX R0, R0, R3, !PT ;  /* 0x0000000300007217 */ /* 0x000fe40007800200 */
[----:B------:R-:W-:Y:S02]  /*124e0*/  IMNMX R2, R2, R8, PT ;  /* 0x0000000802027217 */ /* 0x000fe40003800200 */
.L_x_838:
[----:B------:R-:W-:-:S04]  /*124f0*/  ISETP.GT.AND P1, PT, R195, RZ, PT ;  /* 0x000000ffc300720c */ /* 0x000fc80003f24270 */
[C---:B------:R-:W-:Y:S02]  /*12500*/  ISETP.GT.AND P2, PT, R0.reuse, RZ, P1 ;  /* 0x000000ff0000720c */ /* 0x040fe40000f44270 */
[----:B------:R-:W-:Y:S02]  /*12510*/  ISETP.GT.AND P0, PT, R0, 0x1, P1 ;  /* 0x000000010000780c */ /* 0x000fe40000f04270 */
[C---:B------:R-:W-:Y:S02]  /*12520*/  ISETP.LT.OR P2, PT, R2.reuse, 0x1, P2 ;  /* 0x000000010200780c */ /* 0x040fe40001741670 */
[----:B------:R-:W-:Y:S02]  /*12530*/  ISETP.LT.OR P0, PT, R2, 0x2, P0 ;  /* 0x000000020200780c */ /* 0x000fe40000701670 */
[----:B------:R-:W-:Y:S02]  /*12540*/  FSEL R10, R28, -INF , !P2 ;  /* 0xff8000001c0a7808 */ /* 0x000fe40005000000 */
[----:B------:R-:W-:-:S02]  /*12550*/  FSEL R11, R27, -INF , !P0 ;  /* 0xff8000001b0b7808 */ /* 0x000fc40004000000 */
[C---:B------:R-:W-:Y:S02]  /*12560*/  ISETP.GT.AND P2, PT, R0.reuse, 0x8, P1 ;  /* 0x000000080000780c */ /* 0x040fe40000f44270 */
        /* <DEDUP_REMOVED lines=16> */
[----:B------:R-:W-:Y:S01]  /*12670*/  FSEL R28, R15, -INF , !P0 ;  /* 0xff8000000f1c7808 */ /* 0x000fe20004000000 */
[----:B------:R-:W-:Y:S06]  /*12680*/  BRA.DIV ~URZ, `(.L_x_842) ;  /* 0x0000f2b27f007947 */ /* 0x000fec000b800000 */
[----:B------:R2:W3:Y:S02]  /*12690*/  SHFL.IDX PT, R3, R4, 0x1, 0x1c1f ;  /* 0x003c1f0004037f89 */ /* 0x0004e400000e0000 */
.L_x_986:
[----:B------:R-:W-:Y:S01]  /*126a0*/  IMAD.MOV.U32 R0, RZ, RZ, c[0x0][0x32c] ;  /* 0x0000cb00ff007624 */ /* 0x000fe200078e00ff */
[----:B---3--:R-:W-:-:S04]  /*126b0*/  IADD3 R2, R5, R3, RZ ;  /* 0x0000000305027210 */ /* 0x008fc80007ffe0ff */
        /* <DEDUP_REMOVED lines=8> */
[----:B-12---:R-:W-:Y:S01]  /*12740*/  IMAD.MOV.U32 R4, RZ, RZ, c[0x0][0x32c] ;  /* 0x0000cb00ff047624 */ /* 0x006fe200078e00ff */
[----:B------:R-:W-:-:S04]  /*12750*/  LOP3.LUT R3, RZ, R3, RZ, 0x33, !PT ;  /* 0x00000003ff037212 */ /* 0x000fc800078e33ff */
[----:B------:R-:W-:-:S13]  /*12760*/  ISETP.NE.AND P0, PT, R4, 0x1, PT ;  /* 0x000000010400780c */ /* 0x000fda0003f05270 */
[----:B------:R-:W-:-:S05]  /*12770*/  @P0 IMAD.HI.U32 R4, R3, c[0x0][0x330], RZ ;  /* 0x0000cc0003040a27 */ /* 0x000fca00078e00ff */
[----:B------:R-:W-:-:S04]  /*12780*/  @P0 SHF.R.U32.HI R3, RZ, c[0x0][0x334], R4 ;  /* 0x0000cd00ff030a19 */ /* 0x000fc80000011604 */
[----:B------:R-:W-:Y:S01]  /*12790*/  LOP3.LUT R3, RZ, R3, RZ, 0x33, !PT ;  /* 0x00000003ff037212 */ /* 0x000fe200078e33ff */
[----:B------:R-:W-:Y:S05]  /*127a0*/  BRA `(.L_x_846) ;  /* 0x0000004000007947 */ /* 0x000fea0003800000 */
.L_x_845:
[----:B-12---:R-:W-:-:S04]  /*127b0*/  MOV R4, c[0x0][0x32c] ;  /* 0x0000cb0000047a02 */ /* 0x006fc80000000f00 */
[----:B------:R-:W-:-:S13]  /*127c0*/  ISETP.NE.AND P0, PT, R4, 0x1, PT ;  /* 0x000000010400780c */ /* 0x000fda0003f05270 */
[----:B------:R-:W-:-:S05]  /*127d0*/  @P0 IMAD.HI.U32 R4, R3, c[0x0][0x330], RZ ;  /* 0x0000cc0003040a27 */ /* 0x000fca00078e00ff */
[----:B------:R-:W-:Y:S02]  /*127e0*/  @P0 SHF.R.U32.HI R3, RZ, c[0x0][0x334], R4 ;  /* 0x0000cd00ff030a19 */ /* 0x000fe40000011604 */
.L_x_846:
[----:B------:R-:W-:Y:S05]  /*127f0*/  BSYNC B0 ;  /* 0x0000000000007941 */ /* 0x000fea0003800000 */
.L_x_844:
[----:B------:R-:W-:-:S04]  /*12800*/  IMAD R3, R3, c[0x0][0x32c], -R107 ;  /* 0x0000cb0003037a24 */ /* 0x000fc800078e0a6b */
[----:B------:R-:W-:-:S05]  /*12810*/  IMAD.IADD R3, R3, 0x1, -R215 ;  /* 0x0000000103037824 */ /* 0x000fca00078e0ad7 */
[----:B------:R-:W-:Y:S02]  /*12820*/  IADD3 R4, R3, c[0x0][0x32c], RZ ;  /* 0x0000cb0003047a10 */ /* 0x000fe40007ffe0ff */
[----:B------:R-:W-:Y:S02]  /*12830*/  IMNMX R0, R0, R3, !PT ;  /* 0x0000000300007217 */ /* 0x000fe40007800200 */
[----:B------:R-:W-:Y:S02]  /*12840*/  IMNMX R2, R2, R4, PT ;  /* 0x0000000402027217 */ /* 0x000fe40003800200 */
.L_x_843:
[C---:B------:R-:W-:Y:S02]  /*12850*/  ISETP.GT.AND P2, PT, R0.reuse, 0x1, P1 ;  /* 0x000000010000780c */ /* 0x040fe40000f44270 */
[----:B------:R-:W-:Y:S02]  /*12860*/  ISETP.GT.AND P0, PT, R0, 0x8, P1 ;  /* 0x000000080000780c */ /* 0x000fe40000f04270 */
[C---:B------:R-:W-:Y:S02]  /*12870*/  ISETP.LT.OR P3, PT, R2.reuse, 0x2, P2 ;  /* 0x000000020200780c */ /* 0x040fe40001761670 */
[----:B------:R-:W-:-:S02]  /*12880*/  ISETP.LT.OR P2, PT, R2, 0x9, P0 ;  /* 0x000000090200780c */ /* 0x000fc40000741670 */
[----:B------:R-:W-:Y:S02]  /*12890*/  ISETP.GT.AND P0, PT, R0, 0x9, P1 ;  /* 0x000000090000780c */ /* 0x000fe40000f04270 */
[----:B------:R-:W-:Y:S02]  /*128a0*/  FSEL R8, R26, -INF , !P2 ;  /* 0xff8000001a087808 */ /* 0x000fe40005000000 */
[----:B------:R-:W-:Y:S02]  /*128b0*/  ISETP.GT.AND P2, PT, R0, RZ, P1 ;  /* 0x000000ff0000720c */ /* 0x000fe40000f44270 */
[C---:B------:R-:W-:Y:S02]  /*128c0*/  ISETP.LT.OR P0, PT, R2.reuse, 0xa, P0 ;  /* 0x0000000a0200780c */ /* 0x040fe40000701670 */
[----:B------:R-:W-:Y:S02]  /*128d0*/  ISETP.LT.OR P2, PT, R2, 0x1, P2 ;  /* 0x000000010200780c */ /* 0x000fe40001741670 */
[----:B------:R-:W-:-:S02]  /*128e0*/  FSEL R7, R29, -INF , !P3 ;  /* 0xff8000001d077808 */ /* 0x000fc40005800000 */
[----:B------:R-:W-:Y:S02]  /*128f0*/  FSEL R9, R25, -INF , !P0 ;  /* 0xff80000019097808 */ /* 0x000fe40004000000 */
[----:B------:R-:W-:Y:S02]  /*12900*/  FSEL R6, R30, -INF , !P2 ;  /* 0xff8000001e067808 */ /* 0x000fe40005000000 */
[----:B------:R-:W-:Y:S02]  /*12910*/  ISETP.GT.AND P0, PT, R0, 0x10, P1 ;  /* 0x000000100000780c */ /* 0x000fe40000f04270 */
[----:B------:R-:W-:Y:S02]  /*12920*/  FMNMX.FTZ R3, R10, R11, !PT ;  /* 0x0000000b0a037209 */ /* 0x000fe40007810000 */
[----:B-12---:R-:W-:Y:S02]  /*12930*/  FMNMX.FTZ R4, R6, R7, !PT ;  /* 0x0000000706047209 */ /* 0x006fe40007810000 */
[----:B------:R-:W-:-:S02]  /*12940*/  ISETP.LT.OR P0, PT, R2, 0x11, P0 ;  /* 0x000000110200780c */ /* 0x000fc40000701670 */
[----:B------:R-:W-:Y:S02]  /*12950*/  FMNMX.FTZ R3, R12, R3, !PT ;  /* 0x000000030c037209 */ /* 0x000fe40007810000 */
[----:B------:R-:W-:Y:S02]  /*12960*/  ISETP.GT.AND P3, PT, R0, 0x11, P1 ;  /* 0x000000110000780c */ /* 0x000fe40000f64270 */
[----:B------:R-:W-:Y:S02]  /*12970*/  FMNMX.FTZ R4, R8, R4, !PT ;  /* 0x0000000408047209 */ /* 0x000fe40007810000 */
[----:B------:R-:W-:Y:S02]  /*12980*/  FSEL R27, R22, -INF , !P0 ;  /* 0xff800000161b7808 */ /* 0x000fe40004000000 */
[C---:B------:R-:W-:Y:S02]  /*12990*/  ISETP.GT.AND P2, PT, R0.reuse, 0x18, P1 ;  /* 0x000000180000780c */ /* 0x040fe40000f44270 */
[----:B------:R-:W-:-:S02]  /*129a0*/  ISETP.GT.AND P0, PT, R0, 0x19, P1 ;  /* 0x000000190000780c */ /* 0x000fc40000f04270 */
[----:B------:R-:W-:Y:S02]  /*129b0*/  FMNMX.FTZ R0, R13, R3, !PT ;  /* 0x000000030d007209 */ /* 0x000fe40007810000 */
[C---:B------:R-:W-:Y:S02]  /*129c0*/  ISETP.LT.OR P3, PT, R2.reuse, 0x12, P3 ;  /* 0x000000120200780c */ /* 0x040fe40001f61670 */
[----:B------:R-:W-:Y:S02]  /*129d0*/  FMNMX.FTZ R3, R9, R4, !PT ;  /* 0x0000000409037209 */ /* 0x000fe40007810000 */
[----:B------:R-:W-:Y:S02]  /*129e0*/  ISETP.LT.OR P1, PT, R2, 0x19, P2 ;  /* 0x000000190200780c */ /* 0x000fe40001721670 */
[----:B------:R-:W-:Y:S02]  /*129f0*/  FSEL R24, R24, -INF , !P3 ;  /* 0xff80000018187808 */ /* 0x000fe40005800000 */
[----:B------:R-:W-:-:S02]  /*12a00*/  FMNMX.FTZ R0, R14, R0, !PT ;  /* 0x000000000e007209 */ /* 0x000fc40007810000 */
[----:B------:R-:W-:Y:S02]  /*12a10*/  FMNMX.FTZ R3, R27, R3, !PT ;  /* 0x000000031b037209 */ /* 0x000fe40007810000 */
[----:B------:R-:W-:Y:S02]  /*12a20*/  ISETP.LT.OR P0, PT, R2, 0x1a, P0 ;  /* 0x0000001a0200780c */ /* 0x000fe40000701670 */
[----:B------:R-:W-:Y:S02]  /*12a30*/  FSEL R26, R21, -INF , !P1 ;  /* 0xff800000151a7808 */ /* 0x000fe40004800000 */
[----:B------:R-:W-:Y:S02]  /*12a40*/  FMNMX.FTZ R0, R17, R0, !PT ;  /* 0x0000000011007209 */ /* 0x000fe40007810000 */
[----:B------:R-:W-:Y:S02]  /*12a50*/  FMNMX.FTZ R2, R24, R3, !PT ;  /* 0x0000000318027209 */ /* 0x000fe40007810000 */
[----:B------:R-:W-:-:S02]  /*12a60*/  FSEL R25, R23, -INF , !P0 ;  /* 0xff80000017197808 */ /* 0x000fc40004000000 */
[----:B------:R-:W-:Y:S02]  /*12a70*/  FMNMX.FTZ R0, R16, R0, !PT ;  /* 0x0000000010007209 */ /* 0x000fe40007810000 */
[----:B------:R-:W-:Y:S02]  /*12a80*/  FMNMX.FTZ R2, R26, R2, !PT ;  /* 0x000000021a027209 */ /* 0x000fe40007810000 */
[----:B------:R-:W-:Y:S02]  /*12a90*/  FMNMX.FTZ R4, R28, R0, !PT ;  /* 0x000000001c047209 */ /* 0x000fe40007810000 */
[----:B------:R-:W-:Y:S01]  /*12aa0*/  FMNMX.FTZ R5, R25, R2, !PT ;  /* 0x0000000219057209 */ /* 0x000fe20007810000 */
[----:B------:R-:W-:Y:S05]  /*12ab0*/  BRA.DIV ~URZ, `(.L_x_847) ;  /* 0x0000eef27f007947 */ /* 0x000fea000b800000 */
[----:B------:R1:W2:Y:S02]  /*12ac0*/  SHFL.BFLY PT, R0, R4, 0x2, 0x1f ;  /* 0x0c401f0004007f89 */ /* 0x0002a400000e0000 */
.L_x_987:
[----:B-12---:R-:W-:Y:S01]  /*12ad0*/  FMNMX.FTZ R4, R4, R0, !PT ;  /* 0x0000000004047209 */ /* 0x006fe20007810000 */
[----:B------:R-:W-:Y:S05]  /*12ae0*/  BRA.DIV ~URZ, `(.L_x_848) ;  /* 0x0000ef027f007947 */ /* 0x000fea000b800000 */
[----:B------:R-:W1:Y:S04]  /*12af0*/  SHFL.BFLY PT, R0, R5, 0x2, 0x1f ;  /* 0x0c401f0005007f89 */ /* 0x000e6800000e0000 */
[----:B------:R-:W2:Y:S01]  /*12b00*/  SHFL.BFLY PT, R2, R4, 0x1, 0x1f ;  /* 0x0c201f0004027f89 */ /* 0x000ea200000e0000 */
[----:B-1----:R-:W-:-:S02]  /*12b10*/  FMNMX.FTZ R5, R5, R0, !PT ;  /* 0x0000000005057209 */ /* 0x002fc40007810000 */
[----:B--2---:R-:W-:-:S03]  /*12b20*/  FMNMX.FTZ R134, R4, R2, !PT ;  /* 0x0000000204867209 */ /* 0x004fc60007810000 */
[----:B------:R1:W2:Y:S04]  /*12b30*/  SHFL.BFLY PT, R3, R5, 0x1, 0x1f ;  /* 0x0c201f0005037f89 */ /* 0x0002a800000e0000 */
.L_x_988:
[C---:B------:R-:W-:Y:S01]  /*12b40*/  FMUL.FTZ R2, R134.reuse, c[0x0][0x2d0] ;  /* 0x0000b40086027a20 */ /* 0x040fe20000410000 */
[----:B------:R-:W-:Y:S01]  /*12b50*/  FSETP.NEU.FTZ.AND P0, PT, R134, -INF , PT ;  /* 0xff8000008600780b */ /* 0x000fe20003f1d000 */
[----:B------:R-:W-:Y:S01]  /*12b60*/  WARPSYNC 0xffffffff ;  /* 0xffffffff00007948 */ /* 0x000fe20003800000 */
[----:B-12---:R-:W-:Y:S01]  /*12b70*/  FMNMX.FTZ R5, R3, R5, !PT ;  /* 0x0000000503057209 */ /* 0x006fe20007810000 */
[----:B------:R-:W-:Y:S01]  /*12b80*/  LDSM.16.MT88.4 R20, [R179] ;  /* 0x00000000b314783b */ /* 0x000fe20000004200 */
[----:B------:R-:W-:Y:S02]  /*12b90*/  FSEL R2, R2, RZ, P0 ;  /* 0x000000ff02027208 */ /* 0x000fe40000000000 */
[----:B------:R-:W-:Y:S01]  /*12ba0*/  FSETP.NEU.FTZ.AND P0, PT, R5, -INF , PT ;  /* 0xff8000000500780b */ /* 0x000fe20003f1d000 */
[----:B------:R-:W-:Y:S01]  /*12bb0*/  LDSM.16.MT88.4 R148, [R178+0x800] ;  /* 0x00080000b294783b */ /* 0x000fe20000004200 */
[----:B------:R-:W-:Y:S01]  /*12bc0*/  MOV R135, c[0x0][0x2c4] ;  /* 0x0000b10000877a02 */ /* 0x000fe20000000f00 */
[--C-:B------:R-:W-:Y:S01]  /*12bd0*/  FFMA.FTZ R0, R10, c[0x0][0x2d0], -R2.reuse ;  /* 0x0000b4000a007a23 */ /* 0x100fe20000010802 */
[----:B------:R-:W-:Y:S01]  /*12be0*/  IADD3 R195, R195, -0x2, RZ ;  /* 0xfffffffec3c37810 */ /* 0x000fe20007ffe0ff */
[----:B------:R-:W-:Y:S01]  /*12bf0*/  FFMA.FTZ R3, R13, c[0x0][0x2d0], -R2 ;  /* 0x0000b4000d037a23 */ /* 0x000fe20000010802 */
[----:B------:R-:W-:Y:S01]  /*12c00*/  LDSM.16.MT88.4 R32, [R181+0x800] ;  /* 0x00080000b520783b */ /* 0x000fe20000004200 */
[----:B------:R1:W-:Y:S01]  /*12c10*/  MUFU.EX2 R110, R0 ;  /* 0x00000000006e7308 */ /* 0x0003e20000000800 */
[----:B------:R-:W-:-:S02]  /*12c20*/  ISETP.NE.AND P1, PT, R135, 0x1, PT ;  /* 0x000000018700780c */ /* 0x000fc40003f25270 */
[----:B------:R-:W-:Y:S01]  /*12c30*/  LDSM.16.MT88.4 R36, [R180] ;  /* 0x00000000b424783b */ /* 0x000fe20000004200 */
[----:B------:R-:W-:-:S03]  /*12c40*/  MOV R135, c[0x0][0x32c] ;  /* 0x0000cb0000877a02 */ /* 0x000fc60000000f00 */
[----:B------:R-:W-:Y:S01]  /*12c50*/  LDSM.16.MT88.4 R40, [R178+0x1000] ;  /* 0x00100000b228783b */ /* 0x000fe20000004200 */
[----:B------:R2:W-:Y:S03]  /*12c60*/  MUFU.EX2 R119, R3 ;  /* 0x0000000300777308 */ /* 0x0005e60000000800 */
[----:B------:R-:W-:Y:S04]  /*12c70*/  LDSM.16.MT88.4 R52, [R180+0x800] ;  /* 0x00080000b434783b */ /* 0x000fe80000004200 */
[----:B------:R-:W-:Y:S01]  /*12c80*/  LDSM.16.MT88.4 R56, [R181+0x1000] ;  /* 0x00100000b538783b */ /* 0x000fe20000004200 */
[----:B-1----:R-:W-:-:S03]  /*12c90*/  FFMA.FTZ R0, R11, c[0x0][0x2d0], -R2 ;  /* 0x0000b4000b007a23 */ /* 0x002fc60000010802 */
[----:B------:R-:W-:Y:S01]  /*12ca0*/  LDSM.16.MT88.4 R68, [R181+0x1800] ;  /* 0x00180000b544783b */ /* 0x000fe20000004200 */
[----:B------:R1:W-:Y:S03]  /*12cb0*/  MUFU.EX2 R108, R0 ;  /* 0x00000000006c7308 */ /* 0x0003e60000000800 */
[----:B------:R-:W-:Y:S01]  /*12cc0*/  LDSM.16.MT88.4 R72, [R178+0x2000] ;  /* 0x00200000b248783b */ /* 0x000fe20000004200 */
[----:B--2---:R-:W-:-:S03]  /*12cd0*/  FFMA.FTZ R3, R14, c[0x0][0x2d0], -R2 ;  /* 0x0000b4000e037a23 */ /* 0x004fc60000010802 */
[----:B------:R-:W-:Y:S01]  /*12ce0*/  LDSM.16.MT88.4 R60, [R179+0x1000] ;  /* 0x00100000b33c783b */ /* 0x000fe20000004200 */
[----:B------:R-:W-:Y:S03]  /*12cf0*/  MUFU.EX2 R118, R3 ;  /* 0x0000000300767308 */ /* 0x000fe60000000800 */
[----:B------:R-:W-:Y:S04]  /*12d00*/  LDSM.16.MT88.4 R64, [R180+0x1000] ;  /* 0x00100000b440783b */ /* 0x000fe80000004200 */
[----:B------:R-:W-:Y:S01]  /*12d10*/  LDSM.16.MT88.4 R80, [R180+0x1800] ;  /* 0x00180000b450783b */ /* 0x000fe20000004200 */
[----:B-1----:R-:W-:-:S03]  /*12d20*/  FFMA.FTZ R0, R12, c[0x0][0x2d0], -R2 ;  /* 0x0000b4000c007a23 */ /* 0x002fc60000010802 */
[----:B------:R-:W1:Y:S01]  /*12d30*/  LDSM.16.MT88.4 R12, [R178] ;  /* 0x00000000b20c783b */ /* 0x000e620000004200 */
[----:B------:R2:W3:Y:S03]  /*12d40*/  MUFU.EX2 R109, R0 ;  /* 0x00000000006d7308 */ /* 0x0004e60000000800 */
[----:B------:R-:W4:Y:S04]  /*12d50*/  LDSM.16.MT88.4 R84, [R179+0x2000] ;  /* 0x00200000b354783b */ /* 0x000f280000004200 */
[----:B------:R-:W-:Y:S04]  /*12d60*/  LDSM.16.MT88.4 R92, [R179+0x2800] ;  /* 0x00280000b35c783b */ /* 0x000fe80000004200 */
[----:B------:R-:W-:Y:S04]  /*12d70*/  LDSM.16.MT88.4 R96, [R180+0x2800] ;  /* 0x00280000b460783b */ /* 0x000fe80000004200 */
[----:B------:R-:W-:Y:S01]  /*12d80*/  LDSM.16.MT88.4 R112, [R179+0x3000] ;  /* 0x00300000b370783b */ /* 0x000fe20000004200 */
[----:B--2---:R-:W-:Y:S01]  /*12d90*/  FMUL.FTZ R0, R5, c[0x0][0x2d0] ;  /* 0x0000b40005007a20 */ /* 0x004fe20000410000 */
[----:B---3--:R-:W-:-:S02]  /*12da0*/  F2FP.BF16.PACK_AB R10, R119, R109 ;  /* 0x0000006d770a723e */ /* 0x008fc400000010ff */
[----:B------:R-:W-:Y:S02]  /*12db0*/  LDSM.16.MT88.4 R120, [R181+0x3000] ;  /* 0x00300000b578783b */ /* 0x000fe40000004200 */
[----:B------:R-:W-:Y:S02]  /*12dc0*/  FSEL R0, R0, RZ, P0 ;  /* 0x000000ff00007208 */ /* 0x000fe40000000000 */
[----:B------:R-:W-:Y:S03]  /*12dd0*/  LDSM.16.MT88.4 R48, [R179+0x1800] ;  /* 0x00180000b330783b */ /* 0x000fe60000004200 */
[--C-:B------:R-:W-:Y:S01]  /*12de0*/  FFMA.FTZ R3, R6, c[0x0][0x2d0], -R0.reuse ;  /* 0x0000b40006037a23 */ /* 0x100fe20000010800 */
[----:B------:R-:W-:Y:S03]  /*12df0*/  LDSM.16.MT88.4 R88, [R181+0x2000] ;  /* 0x00200000b558783b */ /* 0x000fe60000004200 */
[----:B------:R2:W-:Y:S01]  /*12e00*/  MUFU.EX2 R6, R3 ;  /* 0x0000000300067308 */ /* 0x0005e20000000800 */
[----:B------:R-:W3:Y:S01]  /*12e10*/  LDSM.16.MT88.4 R104, [R178+0x3000] ;  /* 0x00300000b268783b */ /* 0x000ee20000004200 */
[----:B--2---:R-:W-:-:S06]  /*12e20*/  FFMA.FTZ R3, R7, c[0x0][0x2d0], -R0 ;  /* 0x0000b40007037a23 */ /* 0x004fcc0000010800 */
[----:B------:R2:W5:Y:S02]  /*12e30*/  MUFU.EX2 R4, R3 ;  /* 0x0000000300047308 */ /* 0x0005640000000800 */
[----:B--2---:R-:W-:Y:S01]  /*12e40*/  FFMA.FTZ R3, R8, c[0x0][0x2d0], -R0 ;  /* 0x0000b40008037a23 */ /* 0x004fe20000010800 */
[----:B------:R-:W-:-:S05]  /*12e50*/  F2FP.BF16.PACK_AB R8, R108, R110 ;  /* 0x0000006e6c08723e */ /* 0x000fca00000010ff */
[----:B------:R2:W-:Y:S02]  /*12e60*/  MUFU.EX2 R116, R3 ;  /* 0x0000000300747308 */ /* 0x0005e40000000800 */
[----:B--2---:R-:W-:Y:S01]  /*12e70*/  FFMA.FTZ R3, R9, c[0x0][0x2d0], -R0 ;  /* 0x0000b40009037a23 */ /* 0x004fe20000010800 */
[----:B-----5:R-:W-:-:S05]  /*12e80*/  F2FP.BF16.PACK_AB R9, R4, R6 ;  /* 0x000000060409723e */ /* 0x020fca00000010ff */
[----:B------:R2:W5:Y:S02]  /*12e90*/  MUFU.EX2 R7, R3 ;  /* 0x0000000300077308 */ /* 0x0005640000000800 */
[----:B--2---:R-:W-:Y:S01]  /*12ea0*/  FFMA.FTZ R3, R17, c[0x0][0x2d0], -R2 ;  /* 0x0000b40011037a23 */ /* 0x004fe20000010802 */
[----:B-----5:R-:W-:-:S05]  /*12eb0*/  F2FP.BF16.PACK_AB R11, R7, R116 ;  /* 0x00000074070b723e */ /* 0x020fca00000010ff */
[----:B------:R2:W5:Y:S02]  /*12ec0*/  MUFU.EX2 R124, R3 ;  /* 0x00000003007c7308 */ /* 0x0005640000000800 */
[C---:B-1----:R-:W-:Y:S08]  /*12ed0*/  HMMA.16816.F32.BF16 R152, R8.reuse, R12, RZ ;  /* 0x0000000c0898723c */ /* 0x042ff000000418ff */
[C---:B------:R-:W-:Y:S01]  /*12ee0*/  HMMA.16816.F32.BF16 R12, R8.reuse, R14, RZ ;  /* 0x0000000e080c723c */ /* 0x040fe200000418ff */
[--C-:B--2---:R-:W-:Y:S01]  /*12ef0*/  FFMA.FTZ R3, R16, c[0x0][0x2d0], -R2.reuse ;  /* 0x0000b40010037a23 */ /* 0x104fe20000010802 */
[----:B-----5:R-:W-:Y:S01]  /*12f00*/  F2FP.BF16.PACK_AB R128, R124, R118 ;  /* 0x000000767c80723e */ /* 0x020fe200000010ff */
[----:B------:R-:W1:Y:S01]  /*12f10*/  LDSM.16.MT88.4 R16, [R181] ;  /* 0x00000000b510783b */ /* 0x000e620000004200 */
[----:B------:R-:W-:Y:S01]  /*12f20*/  FFMA.FTZ R2, R28, c[0x0][0x2d0], -R2 ;  /* 0x0000b4001c027a23 */ /* 0x000fe20000010802 */
[----:B------:R-:W-:Y:S03]  /*12f30*/  MUFU.EX2 R125, R3 ;  /* 0x00000003007d7308 */ /* 0x000fe60000000800 */
[C---:B------:R-:W-:Y:S01]  /*12f40*/  HMMA.16816.F32.BF16 R144, R8.reuse, R20, RZ ;  /* 0x000000140890723c */ /* 0x040fe200000418ff */
[----:B------:R-:W2:Y:S04]  /*12f50*/  LDSM.16.MT88.4 R28, [R179+0x800] ;  /* 0x00080000b31c783b */ /* 0x000ea80000004200 */
[----:B------:R5:W3:Y:S03]  /*12f60*/  MUFU.EX2 R204, R2 ;  /* 0x0000000200cc7308 */ /* 0x000ae60000000800 */
[C---:B------:R-:W-:Y:S08]  /*12f70*/  HMMA.16816.F32.BF16 R140, R8.reuse, R22, RZ ;  /* 0x00000016088c723c */ /* 0x040ff000000418ff */
[----:B------:R-:W-:Y:S01]  /*12f80*/  HMMA.16816.F32.BF16 R44, R8, R60, RZ ;  /* 0x0000003c082c723c */ /* 0x000fe200000418ff */
[----:B-----5:R-:W-:Y:S01]  /*12f90*/  FFMA.FTZ R2, R27, c[0x0][0x2d0], -R0 ;  /* 0x0000b4001b027a23 */ /* 0x020fe20000010800 */
[----:B---3--:R-:W-:-:S06]  /*12fa0*/  F2FP.BF16.PACK_AB R130, R204, R125 ;  /* 0x0000007dcc82723e */ /* 0x008fcc00000010ff */
[C---:B----4-:R-:W-:Y:S01]  /*12fb0*/  HMMA.16816.F32.BF16 R76, R8.reuse, R84, RZ ;  /* 0x00000054084c723c */ /* 0x050fe200000418ff */
[----:B------:R3:W-:Y:S07]  /*12fc0*/  MUFU.EX2 R3, R2 ;  /* 0x0000000200037308 */ /* 0x0007ee0000000800 */
[C---:B------:R-:W-:Y:S08]  /*12fd0*/  HMMA.16816.F32.BF16 R100, R8.reuse, R104, RZ ;  /* 0x000000680864723c */ /* 0x040ff000000418ff */
[----:B-1----:R-:W-:Y:S01]  /*12fe0*/  HMMA.16816.F32.BF16 R20, R8, R16, RZ ;  /* 0x000000100814723c */ /* 0x002fe200000418ff */
[----:B---3--:R-:W-:-:S04]  /*12ff0*/  FFMA.FTZ R2, R24, c[0x0][0x2d0], -R0 ;  /* 0x0000b40018027a23 */ /* 0x008fc80000010800 */
[----:B------:R1:W3:Y:S03]  /*13000*/  MUFU.EX2 R117, R2 ;  /* 0x0000000200757308 */ /* 0x0002e60000000800 */
[C---:B------:R-:W-:Y:S08]  /*13010*/  HMMA.16816.F32.BF16 R16, R8.reuse, R18, RZ ;  /* 0x000000120810723c */ /* 0x040ff000000418ff */
[----:B------:R-:W-:Y:S01]  /*13020*/  HMMA.16816.F32.BF16 R104, R8, R106, RZ ;  /* 0x0000006a0868723c */ /* 0x000fe200000418ff */
[--C-:B-1----:R-:W-:Y:S01]  /*13030*/  FFMA.FTZ R2, R26, c[0x0][0x2d0], -R0.reuse ;  /* 0x0000b4001a027a23 */ /* 0x102fe20000010800 */
[----:B---3--:R-:W-:Y:S01]  /*13040*/  F2FP.BF16.PACK_AB R129, R117, R3 ;  /* 0x000000037581723e */ /* 0x008fe200000010ff */
[----:B------:R-:W-:-:S02]  /*13050*/  FFMA.FTZ R0, R25, c[0x0][0x2d0], -R0 ;  /* 0x0000b40019007a23 */ /* 0x000fc40000010800 */
[----:B------:R1:W-:Y:S08]  /*13060*/  MUFU.EX2 R126, R2 ;  /* 0x00000002007e7308 */ /* 0x0003f00000000800 */
[----:B------:R-:W3:Y:S01]  /*13070*/  MUFU.EX2 R203, R0 ;  /* 0x0000000000cb7308 */ /* 0x000ee20000000800 */
[----:B-1----:R-:W-:-:S04]  /*13080*/  FADD.FTZ R2, R6, R4 ;  /* 0x0000000406027221 */ /* 0x002fc80000010000 */
        /* <DEDUP_REMOVED lines=11> */
[----:B------:R-:W1:Y:S02]  /*13140*/  LDSM.16.MT88.4 R12, [R178+0x1800] ;  /* 0x00180000b20c783b */ /* 0x000e640000004200 */
[----:B------:R-:W-:-:S04]  /*13150*/  FADD.FTZ R0, R124, R0 ;  /* 0x000000007c007221 */ /* 0x000fc80000010000 */
[----:B------:R-:W-:Y:S01]  /*13160*/  FADD.FTZ R0, R125, R0 ;  /* 0x000000007d007221 */ /* 0x000fe20000010000 */
[C---:B--2---:R-:W-:Y:S03]  /*13170*/  HMMA.16816.F32.BF16 R144, R128.reuse, R28, R144 ;  /* 0x0000001c8090723c */ /* 0x044fe60000041890 */
[----:B------:R-:W-:Y:S02]  /*13180*/  FADD.FTZ R204, R204, R0 ;  /* 0x00000000cccc7221 */ /* 0x000fe40000010000 */
[----:B------:R-:W-:Y:S02]  /*13190*/  FADD.FTZ R0, R126, R2 ;  /* 0x000000027e007221 */ /* 0x000fe40000010000 */
[----:B------:R-:W-:Y:S01]  /*131a0*/  @P1 IMAD.HI.U32 R2, R227, c[0x0][0x2c8], RZ ;  /* 0x0000b200e3021a27 */ /* 0x000fe200078e00ff */
[----:B------:R-:W-:Y:S03]  /*131b0*/  HMMA.16816.F32.BF16 R140, R128, R30, R140 ;  /* 0x0000001e808c723c */ /* 0x000fe6000004188c */
[----:B------:R-:W-:Y:S01]  /*131c0*/  FADD.FTZ R203, R203, R0 ;  /* 0x00000000cbcb7221 */ /* 0x000fe20000010000 */
[----:B------:R-:W-:-:S02]  /*131d0*/  MOV R0, R227 ;  /* 0x000000e300007202 */ /* 0x000fc40000000f00 */
[----:B------:R-:W-:Y:S02]  /*131e0*/  @P1 SHF.R.U32.HI R0, RZ, c[0x0][0x2cc], R2 ;  /* 0x0000b300ff001a19 */ /* 0x000fe40000011602 */
[----:B------:R-:W-:Y:S01]  /*131f0*/  HMMA.16816.F32.BF16 R20, R128, R32, R20 ;  /* 0x000000208014723c */ /* 0x000fe20000041814 */
[----:B------:R-:W-:Y:S02]  /*13200*/  ISETP.GE.AND P1, PT, R135, 0x1, PT ;  /* 0x000000018700780c */ /* 0x000fe40003f26270 */
[----:B------:R-:W-:-:S04]  /*13210*/  IADD3 R2, R136, R0, RZ ;  /* 0x0000000088027210 */ /* 0x000fc80007ffe0ff */
[----:B------:R-:W-:Y:S01]  /*13220*/  IADD3 R0, R2, c[0x0][0x328], RZ ;  /* 0x0000ca0002007a10 */ /* 0x000fe20007ffe0ff */
[----:B------:R-:W-:Y:S08]  /*13230*/  HMMA.16816.F32.BF16 R24, R128, R34, R16 ;  /* 0x000000228018723c */ /* 0x000ff00000041810 */
[C---:B------:R-:W-:Y:S08]  /*13240*/  HMMA.16816.F32.BF16 R28, R8.reuse, R36, RZ ;  /* 0x00000024081c723c */ /* 0x040ff000000418ff */
[C---:B------:R-:W-:Y:S08]  /*13250*/  HMMA.16816.F32.BF16 R32, R8.reuse, R38, RZ ;  /* 0x000000260820723c */ /* 0x040ff000000418ff */
[C---:B------:R-:W-:Y:S08]  /*13260*/  HMMA.16816.F32.BF16 R36, R8.reuse, R40, RZ ;  /* 0x000000280824723c */ /* 0x040ff000000418ff */
[----:B------:R-:W-:Y:S08]  /*13270*/  HMMA.16816.F32.BF16 R40, R8, R42, RZ ;  /* 0x0000002a0828723c */ /* 0x000ff000000418ff */
[C---:B------:R-:W-:Y:S08]  /*13280*/  HMMA.16816.F32.BF16 R28, R128.reuse, R52, R28 ;  /* 0x00000034801c723c */ /* 0x040ff0000004181c */
[----:B------:R-:W-:Y:S08]  /*13290*/  HMMA.16816.F32.BF16 R32, R128, R54, R32 ;  /* 0x000000368020723c */ /* 0x000ff00000041820 */
[C---:B------:R-:W-:Y:S08]  /*132a0*/  HMMA.16816.F32.BF16 R52, R8.reuse, R56, RZ ;  /* 0x000000380834723c */ /* 0x040ff000000418ff */
[----:B------:R-:W-:Y:S08]  /*132b0*/  HMMA.16816.F32.BF16 R56, R8, R58, RZ ;  /* 0x0000003a0838723c */ /* 0x000ff000000418ff */
[C---:B-1----:R-:W-:Y:S08]  /*132c0*/  HMMA.16816.F32.BF16 R36, R128.reuse, R12, R36 ;  /* 0x0000000c8024723c */ /* 0x042ff00000041824 */
[C---:B------:R-:W-:Y:S01]  /*132d0*/  HMMA.16816.F32.BF16 R40, R128.reuse, R14, R40 ;  /* 0x0000000e8028723c */ /* 0x040fe20000041828 */
[----:B------:R-:W1:Y:S07]  /*132e0*/  LDSM.16.MT88.4 R12, [R178+0x2800] ;  /* 0x00280000b20c783b */ /* 0x000e6e0000004200 */
[C---:B------:R-:W-:Y:S08]  /*132f0*/  HMMA.16816.F32.BF16 R52, R128.reuse, R68, R52 ;  /* 0x000000448034723c */ /* 0x040ff00000041834 */
[----:B------:R-:W-:Y:S08]  /*13300*/  HMMA.16816.F32.BF16 R56, R128, R70, R56 ;  /* 0x000000468038723c */ /* 0x000ff00000041838 */
[C---:B------:R-:W-:Y:S08]  /*13310*/  HMMA.16816.F32.BF16 R68, R8.reuse, R72, RZ ;  /* 0x000000480844723c */ /* 0x040ff000000418ff */
[C---:B------:R-:W-:Y:S08]  /*13320*/  HMMA.16816.F32.BF16 R72, R8.reuse, R74, RZ ;  /* 0x0000004a0848723c */ /* 0x040ff000000418ff */
        /* <DEDUP_REMOVED lines=43> */
[----:B------:R-:W-:Y:S07]  /*135e0*/  @!P1 BRA `(.L_x_849) ;  /* 0x0000013000009947 */ /* 0x000fee0003800000 */
        /* <DEDUP_REMOVED lines=11> */
.L_x_851:
[----:B------:R-:W-:-:S04]  /*136a0*/  MOV R2, 0x1 ;  /* 0x0000000100027802 */ /* 0x000fc80000000f00 */
[----:B------:R-:W-:-:S13]  /*136b0*/  ISETP.NE.AND P0, PT, R2, c[0x0][0x32c], PT ;  /* 0x0000cb0002007a0c */ /* 0x000fda0003f05270 */
[----:B------:R-:W-:-:S05]  /*136c0*/  @P0 IMAD.HI.U32 R2, R3, c[0x0][0x330], RZ ;  /* 0x0000cc0003020a27 */ /* 0x000fca00078e00ff */
[----:B------:R-:W-:Y:S02]  /*136d0*/  @P0 SHF.R.U32.HI R3, RZ, c[0x0][0x334], R2 ;  /* 0x0000cd00ff030a19 */ /* 0x000fe40000011602 */
.L_x_852:
[----:B------:R-:W-:Y:S05]  /*136e0*/  BSYNC B0 ;  /* 0x0000000000007941 */ /* 0x000fea0003800000 */
.L_x_850:
[----:B------:R-:W-:-:S05]  /*136f0*/  MOV R2, c[0x0][0x32c] ;  /* 0x0000cb0000027a02 */ /* 0x000fca0000000f00 */
[----:B------:R-:W-:-:S05]  /*13700*/  IMAD R3, R3, R2, c[0x0][0x32c] ;  /* 0x0000cb0003037624 */ /* 0x000fca00078e0202 */
[----:B------:R-:W-:-:S04]  /*13710*/  IMNMX R0, R0, R3, PT ;  /* 0x0000000300007217 */ /* 0x000fc80003800200 */
.L_x_849:
[----:B------:R-:W-:-:S04]  /*13720*/  SHF.R.S32.HI R2, RZ, 0x1f, R0 ;  /* 0x0000001fff027819 */ /* 0x000fc80000011400 */
[----:B------:R-:W-:-:S04]  /*13730*/  LEA.HI R0, R2, R0, RZ, 0x5 ;  /* 0x0000000002007211 */ /* 0x000fc800078f28ff */
[----:B------:R-:W-:-:S04]  /*13740*/  SHF.R.S32.HI R0, RZ, 0x5, R0 ;  /* 0x00000005ff007819 */ /* 0x000fc80000011400 */
[----:B------:R-:W-:-:S04]  /*13750*/  IMNMX R213, R208, R0, !PT ;  /* 0x00000000d0d57217 */ /* 0x000fc80007800200 */
[----:B------:R-:W-:-:S13]  /*13760*/  ISETP.GE.AND P0, PT, R195, R213, PT ;  /* 0x000000d5c300720c */ /* 0x000fda0003f06270 */
[----:B------:R-:W-:Y:S05]  /*13770*/  @!P0 BRA `(.L_x_853) ;  /* 0x00002bf000008947 */ /* 0x000fea0003800000 */
[----:B------:R-:W-:Y:S01]  /*13780*/  ISETP.GE.AND P4, PT, R132, c[0x0][0x1d4], PT ;  /* 0x0000750084007a0c */ /* 0x000fe20003f86270 */
[----:B------:R-:W-:Y:S01]  /*13790*/  IMAD.MOV.U32 R136, RZ, RZ, R5 ;  /* 0x000000ffff887224 */ /* 0x000fe200078e0005 */
[----:B------:R-:W-:Y:S01]  /*137a0*/  ISETP.GE.AND P3, PT, R137, c[0x0][0x1d4], PT ;  /* 0x0000750089007a0c */ /* 0x000fe20003f66270 */
[----:B------:R-:W-:Y:S01]  /*137b0*/  IMAD.MOV.U32 R135, RZ, RZ, R134 ;  /* 0x000000ffff877224 */ /* 0x000fe200078e0086 */
[----:B------:R-:W-:Y:S01]  /*137c0*/  ISETP.GE.AND P2, PT, R200, c[0x0][0x1d4], PT ;  /* 0x00007500c8007a0c */ /* 0x000fe20003f46270 */
[----:B------:R-:W-:Y:S02]  /*137d0*/  IMAD.MOV.U32 R196, RZ, RZ, R195 ;  /* 0x000000ffffc47224 */ /* 0x000fe400078e00c3 */
.L_x_874:
[----:B------:R-:W-:Y:S04]  /*137e0*/  DEPBAR.LE SB0, 0x0 ;  /* 0x000080000000791a */ /* 0x000fe80000000000 */
[----:B------:R-:W-:Y:S01]  /*137f0*/  WARPSYNC 0xffffffff ;  /* 0xffffffff00007948 */ /* 0x000fe20003800000 */
[----:B------:R-:W-:Y:S01]  /*13800*/  BAR.SYNC.DEFER_BLOCKING 0x0 ;  /* 0x0000000000007b1d */ /* 0x000fe20000010000 */
[----:B------:R-:W-:Y:S05]  /*13810*/  ISETP.GT.AND P0, PT, R208, R196, PT ;  /* 0x000000c4d000720c */ /* 0x000fea0003f04270 */
[----:B------:R1:W2:Y:S01]  /*13820*/  LDSM.16.M88.4 R16, [R182] ;  /* 0x00000000b610783b */ /* 0x0002a20000000200 */
[----:B------:R-:W-:Y:S03]  /*13830*/  BSSY B0, `(.L_x_854) ;  /* 0x0000029000007945 */ /* 0x000fe60003800000 */
[----:B------:R1:W3:Y:S04]  /*13840*/  LDSM.16.M88.4 R8, [R177] ;  /* 0x00000000b108783b */ /* 0x0002e80000000200 */
[----:B------:R1:W4:Y:S04]  /*13850*/  LDSM.16.M88.4 R160, [R177+0x800] ;  /* 0x00080000b1a0783b */ /* 0x0003280000000200 */
[----:B------:R1:W1:Y:S04]  /*13860*/  LDSM.16.M88.4 R164, [R183] ;  /* 0x00000000b7a4783b */ /* 0x0002680000000200 */
[----:B------:R1:W1:Y:S04]  /*13870*/  LDSM.16.M88.4 R168, [R186] ;  /* 0x00000000baa8783b */ /* 0x0002680000000200 */
[----:B------:R1:W1:Y:S01]  /*13880*/  LDSM.16.M88.4 R172, [R193] ;  /* 0x00000000c1ac783b */ /* 0x0002620000000200 */
[----:B------:R-:W-:-:S05]  /*13890*/  @P0 BRA `(.L_x_855) ;  /* 0x0000022000000947 */ /* 0x000fca0003800000 */
[----:B------:R-:W-:Y:S01]  /*138a0*/  IMAD.WIDE.U32 R2, R198, c[0x0][0x208], RZ ;  /* 0x00008200c6027a25 */ /* 0x000fe200078e00ff */
[----:B------:R-:W-:Y:S05]  /*138b0*/  SHF.R.S32.HI R0, RZ, 0x1f, R198 ;  /* 0x0000001fff007819 */ /* 0x000fea00000114c6 */
[----:B------:R-:W-:Y:S04]  /*138c0*/  IMAD R0, R0, c[0x0][0x208], RZ ;  /* 0x0000820000007a24 */ /* 0x000fe800078e02ff */
[----:B------:R-:W-:Y:S05]  /*138d0*/  IMAD R0, R198, c[0x0][0x20c], R0 ;  /* 0x00008300c6007a24 */ /* 0x000fea00078e0200 */
[----:B------:R-:W-:Y:S02]  /*138e0*/  IADD3 R3, R3, R0, RZ ;  /* 0x0000000003037210 */ /* 0x000fe40007ffe0ff */
[----:B------:R-:W-:Y:S03]  /*138f0*/  SHF.R.S32.HI R0, RZ, 0x1f, R197 ;  /* 0x0000001fff007819 */ /* 0x000fe600000114c5 */
[C---:B------:R-:W-:Y:S04]  /*13900*/  IMAD.WIDE.U32 R2, R197.reuse, c[0x0][0x218], R2 ;  /* 0x00008600c5027a25 */ /* 0x040fe800078e0002 */
[----:B------:R-:W-:Y:S01]  /*13910*/  IMAD R4, R0, c[0x0][0x218], RZ ;  /* 0x0000860000047a24 */ /* 0x000fe200078e02ff */
[----:B------:R-:W-:Y:S03]  /*13920*/  IADD3 R0, P0, R216, R2, RZ ;  /* 0x00000002d8007210 */ /* 0x000fe60007f1e0ff */
[----:B------:R-:W-:Y:S05]  /*13930*/  IMAD R4, R197, c[0x0][0x21c], R4 ;  /* 0x00008700c5047a24 */ /* 0x000fea00078e0204 */
[----:B------:R-:W-:Y:S02]  /*13940*/  IADD3.X R2, R218, R3, R4, P0, !PT ;  /* 0x00000003da027210 */ /* 0x000fe400007fe404 */
[C---:B------:R-:W-:Y:S04]  /*13950*/  LEA R5, P0, R0.reuse, c[0x0][0x1f8], 0x1 ;  /* 0x00007e0000057a11 */ /* 0x040fe800078008ff */
[----:B------:R-:W-:Y:S01]  /*13960*/  LEA.HI.X R0, R0, c[0x0][0x1fc], R2, 0x1, P0 ;  /* 0x00007f0000007a11 */ /* 0x000fe200000f0c02 */
[----:B------:R-:W-:-:S06]  /*13970*/  BRA.DIV ~URZ, `(.L_x_856) ;  /* 0x0000e1627f007947 */ /* 0x000fcc000b800000 */
[----:B------:R4:W3:Y:S02]  /*13980*/  SHFL.IDX PT, R4, R0, RZ, 0x181f ;  /* 0x00181fff00047589 */ /* 0x0008e400000e0000 */
.L_x_989:
[----:B------:R-:W-:-:S05]  /*13990*/  BRA.DIV ~URZ, `(.L_x_857) ;  /* 0x0000e1a27f007947 */ /* 0x000fca000b800000 */
[----:B----4-:R4:W3:Y:S02]  /*139a0*/  SHFL.IDX PT, R0, R5, RZ, 0x181f ;  /* 0x00181fff05007589 */ /* 0x0108e400000e0000 */
.L_x_990:
[C---:B---3--:R-:W-:Y:S04]  /*139b0*/  LEA R6, P0, R132.reuse, R0, 0x1 ;  /* 0x0000000084067211 */ /* 0x048fe800078008ff */
[----:B------:R-:W-:Y:S02]  /*139c0*/  LEA.HI.X R7, R132, R4, R133, 0x1, P0 ;  /* 0x0000000484077211 */ /* 0x000fe400000f0c85 */
[C---:B------:R-:W-:Y:S03]  /*139d0*/  LEA R2, P0, R201.reuse, R0, 0x1 ;  /* 0x00000000c9027211 */ /* 0x040fe600078008ff */
[----:B------:R-:W-:Y:S01]  /*139e0*/  @!PT LDS RZ, [RZ] ;  /* 0x00000000fffff984 */ /* 0x000fe20000000800 */
[----:B------:R-:W-:Y:S01]  /*139f0*/  @!PT LDS RZ, [RZ] ;  /* 0x00000000fffff984 */ /* 0x000fe20000000800 */
[----:B------:R-:W-:Y:S01]  /*13a00*/  @!PT LDS RZ, [RZ] ;  /* 0x00000000fffff984 */ /* 0x000fe20000000800 */
[----:B------:R3:W-:Y:S01]  /*13a10*/  LDGSTS.E.BYPASS.LTC128B.128 [R194+0x8080], [R6.64], !P4 ;  /* 0x0808000006c27fae */ /* 0x0007e2000e101d48 */
[----:B------:R-:W-:Y:S05]  /*13a20*/  LEA.HI.X R3, R201, R4, R205, 0x1, P0 ;  /* 0x00000004c9037211 */ /* 0x000fea00000f0ccd */
[----:B------:R5:W-:Y:S02]  /*13a30*/  LDGSTS.E.BYPASS.LTC128B.128 [R194+0x9080], [R2.64], !P3 ;  /* 0x0908000002c27fae */ /* 0x000be4000d901d48 */
[C---:B-----5:R-:W-:Y:S04]  /*13a40*/  LEA R2, P0, R200.reuse, R0, 0x1 ;  /* 0x00000000c8027211 */ /* 0x060fe800078008ff */
[----:B------:R-:W-:Y:S05]  /*13a50*/  LEA.HI.X R3, R200, R4, R207, 0x1, P0 ;  /* 0x00000004c8037211 */ /* 0x000fea00000f0ccf */
[----:B------:R5:W-:Y:S02]  /*13a60*/  LDGSTS.E.BYPASS.LTC128B.128 [R194+0xa080], [R2.64], !P2 ;  /* 0x0a08000002c27fae */ /* 0x000be4000d101d48 */
[C---:B-----5:R-:W-:Y:S04]  /*13a70*/  LEA R2, P0, R199.reuse, R0, 0x1 ;  /* 0x00000000c7027211 */ /* 0x060fe800078008ff */
[C---:B------:R-:W-:Y:S02]  /*13a80*/  LEA.HI.X R3, R199.reuse, R4, R206, 0x1, P0 ;  /* 0x00000004c7037211 */ /* 0x040fe400000f0cce */
[----:B------:R-:W-:Y:S11]  /*13a90*/  ISETP.GE.AND P0, PT, R199, c[0x0][0x1d4], PT ;  /* 0x00007500c7007a0c */ /* 0x000ff60003f06270 */
[----:B------:R-:W-:Y:S02]  /*13aa0*/  @!UPT UIADD3 URZ, URZ, URZ, URZ ;  /* 0x0000003f3f3ff290 */ /* 0x000fe4000fffe03f */
[----:B------:R3:W-:Y:S02]  /*13ab0*/  LDGSTS.E.BYPASS.LTC128B.128 [R194+0xb080], [R2.64], !P0 ;  /* 0x0b08000002c27fae */ /* 0x0007e4000c101d48 */
.L_x_855:
[----:B------:R-:W-:Y:S05]  /*13ac0*/  BSYNC B0 ;  /* 0x0000000000007941 */ /* 0x000fea0003800000 */
.L_x_854:
[----:B------:R-:W0:Y:S01]  /*13ad0*/  LDGDEPBAR ;  /* 0x00000000000079af */ /* 0x000e220000000000 */
[----:B------:R-:W-:Y:S01]  /*13ae0*/  WARPSYNC 0xffffffff ;  /* 0xffffffff00007948 */ /* 0x000fe20003800000 */
[C---:B--234-:R-:W-:Y:S01]  /*13af0*/  HMMA.16816.F32.BF16 R4, R16.reuse, R8, RZ ;  /* 0x000000081004723c */ /* 0x05cfe200000418ff */
[----:B------:R-:W-:Y:S02]  /*13b00*/  BSSY B0, `(.L_x_858) ;  /* 0x00000bf000007945 */ /* 0x000fe40003800000 */
[----:B------:R-:W-:Y:S05]  /*13b10*/  ISETP.GT.AND P0, PT, R196, R208, PT ;  /* 0x000000d0c400720c */ /* 0x000fea0003f04270 */
[C---:B------:R-:W-:Y:S08]  /*13b20*/  HMMA.16816.F32.BF16 R8, R16.reuse, R10, RZ ;  /* 0x0000000a1008723c */ /* 0x040ff000000418ff */
[C---:B------:R-:W-:Y:S08]  /*13b30*/  HMMA.16816.F32.BF16 R12, R16.reuse, R160, RZ ;  /* 0x000000a0100c723c */ /* 0x040ff000000418ff */
[----:B------:R-:W-:Y:S01]  /*13b40*/  HMMA.16816.F32.BF16 R16, R16, R162, RZ ;  /* 0x000000a21010723c */ /* 0x000fe200000418ff */
[----:B------:R-:W-:Y:S07]  /*13b50*/  LDSM.16.M88.4 R160, [R185] ;  /* 0x00000000b9a0783b */ /* 0x000fee0000000200 */
[C---:B-1----:R-:W-:Y:S08]  /*13b60*/  HMMA.16816.F32.BF16 R4, R164.reuse, R168, R4 ;  /* 0x000000a8a404723c */ /* 0x042ff00000041804 */
[C---:B------:R-:W-:Y:S01]  /*13b70*/  HMMA.16816.F32.BF16 R8, R164.reuse, R170, R8 ;  /* 0x000000aaa408723c */ /* 0x040fe20000041808 */
[----:B------:R-:W-:Y:S07]  /*13b80*/  LDSM.16.M88.4 R168, [R176+0x800] ;  /* 0x00080000b0a8783b */ /* 0x000fee0000000200 */
[C---:B------:R-:W-:Y:S08]  /*13b90*/  HMMA.16816.F32.BF16 R12, R164.reuse, R172, R12 ;  /* 0x000000aca40c723c */ /* 0x040ff0000004180c */
[----:B------:R-:W-:Y:S01]  /*13ba0*/  HMMA.16816.F32.BF16 R16, R164, R174, R16 ;  /* 0x000000aea410723c */ /* 0x000fe20000041810 */
[----:B------:R-:W1:Y:S07]  /*13bb0*/  LDSM.16.M88.4 R164, [R176] ;  /* 0x00000000b0a4783b */ /* 0x000e6e0000000200 */
[C---:B-1----:R-:W-:Y:S08]  /*13bc0*/  HMMA.16816.F32.BF16 R4, R160.reuse, R164, R4 ;  /* 0x000000a4a004723c */ /* 0x042ff00000041804 */
[C---:B------:R-:W-:Y:S01]  /*13bd0*/  HMMA.16816.F32.BF16 R8, R160.reuse, R166, R8 ;  /* 0x000000a6a008723c */ /* 0x040fe20000041808 */
[----:B------:R-:W-:Y:S07]  /*13be0*/  LDSM.16.M88.4 R164, [R184] ;  /* 0x00000000b8a4783b */ /* 0x000fee0000000200 */
[C---:B------:R-:W-:Y:S08]  /*13bf0*/  HMMA.16816.F32.BF16 R12, R160.reuse, R168, R12 ;  /* 0x000000a8a00c723c */ /* 0x040ff0000004180c */
[----:B------:R-:W-:Y:S01]  /*13c00*/  HMMA.16816.F32.BF16 R16, R160, R170, R16 ;  /* 0x000000aaa010723c */ /* 0x000fe20000041810 */
[----:B------:R-:W1:Y:S06]  /*13c10*/  LDSM.16.M88.4 R160, [R159+-0x3000] ;  /* 0xffd000009fa0783b */ /* 0x000e6c0000000200 */
[----:B------:R-:W2:Y:S01]  /*13c20*/  LDSM.16.M88.4 R168, [R159+-0x2800] ;  /* 0xffd800009fa8783b */ /* 0x000ea20000000200 */
[C---:B-1----:R-:W-:Y:S08]  /*13c30*/  HMMA.16816.F32.BF16 R4, R164.reuse, R160, R4 ;  /* 0x000000a0a404723c */ /* 0x042ff00000041804 */
[C---:B------:R-:W-:Y:S01]  /*13c40*/  HMMA.16816.F32.BF16 R8, R164.reuse, R162, R8 ;  /* 0x000000a2a408723c */ /* 0x040fe20000041808 */
[----:B------:R-:W-:Y:S07]  /*13c50*/  LDSM.16.M88.4 R160, [R182+0x4000] ;  /* 0x00400000b6a0783b */ /* 0x000fee0000000200 */
[C---:B--2---:R-:W-:Y:S08]  /*13c60*/  HMMA.16816.F32.BF16 R12, R164.reuse, R168, R12 ;  /* 0x000000a8a40c723c */ /* 0x044ff0000004180c */
[----:B------:R-:W-:Y:S01]  /*13c70*/  HMMA.16816.F32.BF16 R16, R164, R170, R16 ;  /* 0x000000aaa410723c */ /* 0x000fe20000041810 */
[----:B------:R-:W1:Y:S06]  /*13c80*/  LDSM.16.M88.4 R164, [R177+0x1000] ;  /* 0x00100000b1a4783b */ /* 0x000e6c0000000200 */
[----:B------:R-:W2:Y:S01]  /*13c90*/  LDSM.16.M88.4 R168, [R177+0x1800] ;  /* 0x00180000b1a8783b */ /* 0x000ea20000000200 */
[C---:B-1----:R-:W-:Y:S08]  /*13ca0*/  HMMA.16816.F32.BF16 R4, R160.reuse, R164, R4 ;  /* 0x000000a4a004723c */ /* 0x042ff00000041804 */
[C---:B------:R-:W-:Y:S01]  /*13cb0*/  HMMA.16816.F32.BF16 R8, R160.reuse, R166, R8 ;  /* 0x000000a6a008723c */ /* 0x040fe20000041808 */
[----:B------:R-:W-:Y:S07]  /*13cc0*/  LDSM.16.M88.4 R164, [R183+0x4000] ;  /* 0x00400000b7a4783b */ /* 0x000fee0000000200 */
[C---:B--2---:R-:W-:Y:S08]  /*13cd0*/  HMMA.16816.F32.BF16 R12, R160.reuse, R168, R12 ;  /* 0x000000a8a00c723c */ /* 0x044ff0000004180c */
[----:B------:R-:W-:Y:S01]  /*13ce0*/  HMMA.16816.F32.BF16 R16, R160, R170, R16 ;  /* 0x000000aaa010723c */ /* 0x000fe20000041810 */
[----:B------:R-:W1:Y:S06]  /*13cf0*/  LDSM.16.M88.4 R160, [R189] ;  /* 0x00000000bda0783b */ /* 0x000e6c0000000200 */
[----:B------:R-:W2:Y:S01]  /*13d00*/  LDSM.16.M88.4 R168, [R188] ;  /* 0x00000000bca8783b */ /* 0x000ea20000000200 */
        /* <DEDUP_REMOVED lines=69> */
[----:B------:R-:W2:Y:S01]  /*14160*/  LDSM.16.M88.4 R168, [R159+0x800] ;  /* 0x000800009fa8783b */ /* 0x000ea20000000200 */
[----:B------:R-:W-:Y:S05]  /*14170*/  DEPBAR.LE SB0, 0x0 ;  /* 0x000080000000791a */ /* 0x000fea0000000000 */
[----:B------:R-:W-:Y:S01]  /*14180*/  BAR.SYNC.DEFER_BLOCKING 0x0 ;  /* 0x0000000000007b1d */ /* 0x000fe20000010000 */
[C---:B-1----:R-:W-:Y:S08]  /*14190*/  HMMA.16816.F32.BF16 R4, R164.reuse, R160, R4 ;  /* 0x000000a0a404723c */ /* 0x042ff00000041804 */
[C---:B------:R-:W-:Y:S08]  /*141a0*/  HMMA.16816.F32.BF16 R8, R164.reuse, R162, R8 ;  /* 0x000000a2a408723c */ /* 0x040ff00000041808 */
[C---:B--2---:R-:W-:Y:S08]  /*141b0*/  HMMA.16816.F32.BF16 R12, R164.reuse, R168, R12 ;  /* 0x000000a8a40c723c */ /* 0x044ff0000004180c */
        /* <DEDUP_REMOVED lines=34> */
[----:B--234-:R-:W-:Y:S02]  /*143e0*/  IMAD.MOV.U32 R2, RZ, RZ, c[0x0][0x2b8] ;  /* 0x0000ae00ff027624 */ /* 0x01cfe400078e00ff */
[----:B------:R-:W-:Y:S03]  /*143f0*/  IMAD.MOV.U32 R197, RZ, RZ, RZ ;  /* 0x000000ffffc57224 */ /* 0x000fe600078e00ff */
[----:B------:R-:W-:Y:S01]  /*14400*/  ISETP.NE.AND P1, PT, R2, 0x1, PT ;  /* 0x000000010200780c */ /* 0x000fe20003f25270 */
[----:B------:R-:W-:Y:S05]  /*14410*/  IMAD R2, R196, 0x20, R226 ;  /* 0x00000020c4027824 */ /* 0x000fea00078e02e2 */
[----:B------:R-:W-:Y:S05]  /*14420*/  IADD3 R2, R2, -0x20, R212 ;  /* 0xffffffe002027810 */ /* 0x000fea0007ffe0d4 */
[--C-:B-1----:R-:W-:Y:S02]  /*14430*/  IMAD.MOV.U32 R0, RZ, RZ, R2.reuse ;  /* 0x000000ffff007224 */ /* 0x102fe400078e0002 */
[----:B------:R-:W-:Y:S05]  /*14440*/  @P1 IMAD.HI.U32 R3, R2, c[0x0][0x2bc], RZ ;  /* 0x0000af0002031a27 */ /* 0x000fea00078e00ff */
[----:B------:R-:W-:Y:S04]  /*14450*/  @P1 SHF.R.U32.HI R0, RZ, c[0x0][0x2c0], R3 ;  /* 0x0000b000ff001a19 */ /* 0x000fe80000011603 */
[C---:B------:R-:W-:Y:S04]  /*14460*/  @!P5 IADD3 R3, P0, R0.reuse, R222, RZ ;  /* 0x000000de0003d210 */ /* 0x040fe80007f1e0ff */
[C---:B------:R-:W-:Y:S02]  /*14470*/  @!P5 LEA.HI.X.SX32 R5, R0.reuse, R225, 0x1, P0 ;  /* 0x000000e10005d211 */ /* 0x040fe400000f0eff */
[C---:B------:R-:W-:Y:S02]  /*14480*/  @!P5 LEA R4, P0, R3.reuse, c[0x0][0x2a0], 0x2 ;  /* 0x0000a8000304da11 */ /* 0x040fe400078010ff */
[----:B------:R-:W-:Y:S02]  /*14490*/  IADD3 R0, -R0, RZ, RZ ;  /* 0x000000ff00007210 */ /* 0x000fe40007ffe1ff */
[----:B------:R-:W-:Y:S03]  /*144a0*/  @!P5 LEA.HI.X R5, R3, c[0x0][0x2a4], R5, 0x2, P0 ;  /* 0x0000a9000305da11 */ /* 0x000fe600000f1405 */
[----:B------:R-:W-:Y:S02]  /*144b0*/  IMAD R198, R0, c[0x0][0x2b8], R2 ;  /* 0x0000ae0000c67a24 */ /* 0x000fe400078e0202 */
[----:B------:R-:W2:Y:S02]  /*144c0*/  @!P5 LDG.E R197, [R4.64] ;  /* 0x0000000804c5d981 */ /* 0x000ea4000c1e1900 */
[----:B------:R-:W-:Y:S01]  /*144d0*/  IMAD.WIDE.U32 R2, R198, c[0x0][0x1e0], RZ ;  /* 0x00007800c6027a25 */ /* 0x000fe200078e00ff */
[----:B------:R-:W-:Y:S05]  /*144e0*/  SHF.R.S32.HI R0, RZ, 0x1f, R198 ;  /* 0x0000001fff007819 */ /* 0x000fea00000114c6 */
[----:B------:R-:W-:Y:S04]  /*144f0*/  IMAD R0, R0, c[0x0][0x1e0], RZ ;  /* 0x0000780000007a24 */ /* 0x000fe800078e02ff */
[----:B------:R-:W-:Y:S05]  /*14500*/  IMAD R0, R198, c[0x0][0x1e4], R0 ;  /* 0x00007900c6007a24 */ /* 0x000fea00078e0200 */
[----:B------:R-:W-:Y:S02]  /*14510*/  IADD3 R3, R3, R0, RZ ;  /* 0x0000000003037210 */ /* 0x000fe40007ffe0ff */
        /* <DEDUP_REMOVED lines=10> */
.L_x_991:
[----:B------:R-:W-:-:S05]  /*145c0*/  BRA.DIV ~URZ, `(.L_x_861) ;  /* 0x0000d6327f007947 */ /* 0x000fca000b800000 */
[----:B-1----:R1:W3:Y:S02]  /*145d0*/  SHFL.IDX PT, R0, R5, RZ, 0x181f ;  /* 0x00181fff05007589 */ /* 0x0022e400000e0000 */
.L_x_992:
[C---:B---3--:R-:W-:Y:S04]  /*145e0*/  LEA R6, P0, R132.reuse, R0, 0x1 ;  /* 0x0000000084067211 */ /* 0x048fe800078008ff */
[----:B--2---:R-:W-:Y:S02]  /*145f0*/  LEA.HI.X R7, R132, R4, R133, 0x1, P0 ;  /* 0x0000000484077211 */ /* 0x004fe400000f0c85 */
[C---:B------:R-:W-:Y:S03]  /*14600*/  LEA R2, P0, R201.reuse, R0, 0x1 ;  /* 0x00000000c9027211 */ /* 0x040fe600078008ff */
[----:B------:R-:W-:Y:S01]  /*14610*/  @!PT LDS RZ, [RZ] ;  /* 0x00000000fffff984 */ /* 0x000fe20000000800 */
[----:B------:R-:W-:Y:S01]  /*14620*/  @!PT LDS RZ, [RZ] ;  /* 0x00000000fffff984 */ /* 0x000fe20000000800 */
[----:B------:R-:W-:Y:S01]  /*14630*/  @!PT LDS RZ, [RZ] ;  /* 0x00000000fffff984 */ /* 0x000fe20000000800 */
[----:B------:R2:W-:Y:S01]  /*14640*/  LDGSTS.E.BYPASS.LTC128B.128 [R194+0xc080], [R6.64], !P4 ;  /* 0x0c08000006c27fae */ /* 0x0005e2000e101d48 */
[----:B------:R-:W-:Y:S05]  /*14650*/  LEA.HI.X R3, R201, R4, R205, 0x1, P0 ;  /* 0x00000004c9037211 */ /* 0x000fea00000f0ccd */
[----:B------:R3:W-:Y:S02]  /*14660*/  LDGSTS.E.BYPASS.LTC128B.128 [R194+0xd080], [R2.64], !P3 ;  /* 0x0d08000002c27fae */ /* 0x0007e4000d901d48 */
[C---:B---3--:R-:W-:Y:S04]  /*14670*/  LEA R2, P0, R200.reuse, R0, 0x1 ;  /* 0x00000000c8027211 */ /* 0x048fe800078008ff */
[----:B------:R-:W-:Y:S05]  /*14680*/  LEA.HI.X R3, R200, R4, R207, 0x1, P0 ;  /* 0x00000004c8037211 */ /* 0x000fea00000f0ccf */
[----:B------:R3:W-:Y:S02]  /*14690*/  LDGSTS.E.BYPASS.LTC128B.128 [R194+0xe080], [R2.64], !P2 ;  /* 0x0e08000002c27fae */ /* 0x0007e4000d101d48 */
[C---:B---3--:R-:W-:Y:S04]  /*146a0*/  LEA R2, P0, R199.reuse, R0, 0x1 ;  /* 0x00000000c7027211 */ /* 0x048fe800078008ff */
[C---:B------:R-:W-:Y:S02]  /*146b0*/  LEA.HI.X R3, R199.reuse, R4, R206, 0x1, P0 ;  /* 0x00000004c7037211 */ /* 0x040fe400000f0cce */
[----:B------:R-:W-:Y:S11]  /*146c0*/  ISETP.GE.AND P0, PT, R199, c[0x0][0x1d4], PT ;  /* 0x00007500c7007a0c */ /* 0x000ff60003f06270 */
[----:B------:R-:W-:Y:S02]  /*146d0*/  @!UPT UIADD3 URZ, URZ, URZ, URZ ;  /* 0x0000003f3f3ff290 */ /* 0x000fe4000fffe03f */
[----:B------:R2:W-:Y:S02]  /*146e0*/  LDGSTS.E.BYPASS.LTC128B.128 [R194+0xf080], [R2.64], !P0 ;  /* 0x0f08000002c27fae */ /* 0x0005e4000c101d48 */
.L_x_859:
[----:B--234-:R-:W-:Y:S05]  /*146f0*/  BSYNC B0 ;  /* 0x0000000000007941 */ /* 0x01cfea0003800000 */
.L_x_858:
[----:B-1----:R-:W-:Y:S01]  /*14700*/  IMAD.MOV.U32 R0, RZ, RZ, c[0x0][0x2c4] ;  /* 0x0000b100ff007624 */ /* 0x002fe200078e00ff */
[----:B------:R-:W0:Y:S01]  /*14710*/  LDGDEPBAR ;  /* 0x00000000000079af */ /* 0x000e220000000000 */
[----:B------:R-:W-:Y:S01]  /*14720*/  IMAD.IADD R4, R231, 0x1, R227 ;  /* 0x00000001e7047824 */ /* 0x000fe200078e02e3 */
[----:B------:R-:W-:Y:S01]  /*14730*/  ULDC UR4, c[0x0][0x324] ;  /* 0x0000c90000047ab9 */ /* 0x000fe20000000800 */
[----:B------:R-:W-:Y:S01]  /*14740*/  IMAD.SHL.U32 R5, R196, 0x20, RZ ;  /* 0x00000020c4057824 */ /* 0x000fe200078e00ff */
[----:B------:R-:W-:Y:S01]  /*14750*/  ISETP.NE.AND P0, PT, R0, 0x1, PT ;  /* 0x000000010000780c */ /* 0x000fe20003f05270 */
[----:B------:R-:W-:Y:S11]  /*14760*/  ULOP3.LUT UR4, URZ, UR4, URZ, 0x33, !UPT ;  /* 0x000000043f047292 */ /* 0x000ff6000f8e333f */
[----:B------:R-:W-:Y:S01]  /*14770*/  @!UPT UIADD3 URZ, URZ, URZ, URZ ;  /* 0x0000003f3f3ff290 */ /* 0x000fe2000fffe03f */
[----:B------:R-:W-:Y:S05]  /*14780*/  @P0 IMAD.HI.U32 R0, R4, c[0x0][0x2c8], RZ ;  /* 0x0000b20004000a27 */ /* 0x000fea00078e00ff */
[----:B------:R-:W-:Y:S02]  /*14790*/  @P0 SHF.R.U32.HI R4, RZ, c[0x0][0x2cc], R0 ;  /* 0x0000b300ff040a19 */ /* 0x000fe40000011600 */
[----:B------:R-:W-:Y:S04]  /*147a0*/  IADD3 R0, -R215, 0x1, -R5 ;  /* 0x00000001d7007810 */ /* 0x000fe80007ffe905 */
[----:B------:R-:W-:Y:S04]  /*147b0*/  IADD3 R0, -R210, R0, R209 ;  /* 0x00000000d2007210 */ /* 0x000fe80007ffe1d1 */
[C---:B------:R-:W-:Y:S02]  /*147c0*/  IADD3 R6, R0.reuse, UR4, RZ ;  /* 0x0000000400067c10 */ /* 0x040fe4000fffe0ff */
[----:B------:R-:W-:Y:S01]  /*147d0*/  IADD3 R7, R0, c[0x0][0x328], RZ ;  /* 0x0000ca0000077a10 */ /* 0x000fe20007ffe0ff */
[----:B------:R-:W-:-:S05]  /*147e0*/  BRA.DIV ~URZ, `(.L_x_862) ;  /* 0x0000d4727f007947 */ /* 0x000fca000b800000 */
[----:B------:R1:W2:Y:S02]  /*147f0*/  SHFL.IDX PT, R3, R4, RZ, 0x1c1f ;  /* 0x001c1fff04037589 */ /* 0x0002a400000e0000 */
.L_x_993:
[----:B--2---:R-:W-:Y:S01]  /*14800*/  IADD3 R2, R7, R3, RZ ;  /* 0x0000000307027210 */ /* 0x004fe20007ffe0ff */
[----:B------:R-:W-:Y:S05]  /*14810*/  IMAD.MOV.U32 R0, RZ, RZ, c[0x0][0x32c] ;  /* 0x0000cb00ff007624 */ /* 0x000fea00078e00ff */
[----:B------:R-:W-:Y:S01]  /*14820*/  ISETP.GE.AND P0, PT, R0, 0x1, PT ;  /* 0x000000010000780c */ /* 0x000fe20003f06270 */
[----:B------:R-:W-:Y:S11]  /*14830*/  IMAD.IADD R0, R6, 0x1, R3 ;  /* 0x0000000106007824 */ /* 0x000ff600078e0203 */
[----:B------:R-:W-:Y:S01]  /*14840*/  @!UPT UIADD3 URZ, URZ, URZ, URZ ;  /* 0x0000003f3f3ff290 */ /* 0x000fe2000fffe03f */
[----:B------:R-:W-:-:S05]  /*14850*/  @!P0 BRA `(.L_x_863) ;  /* 0x0000018000008947 */ /* 0x000fca0003800000 */
[----:B------:R-:W-:Y:S01]  /*14860*/  IADD3 R3, -R210, R209, R3 ;  /* 0x000000d1d2037210 */ /* 0x000fe20007ffe103 */
[----:B------:R-:W-:Y:S03]  /*14870*/  BSSY B0, `(.L_x_864) ;  /* 0x0000011000007945 */ /* 0x000fe60003800000 */
        /* <DEDUP_REMOVED lines=11> */
.L_x_865:
[----:B------:R-:W-:Y:S04]  /*14930*/  MOV R8, c[0x0][0x32c] ;  /* 0x0000cb0000087a02 */ /* 0x000fe80000000f00 */
[----:B------:R-:W-:Y:S11]  /*14940*/  ISETP.NE.AND P0, PT, R8, 0x1, PT ;  /* 0x000000010800780c */ /* 0x000ff60003f05270 */
[----:B------:R-:W-:Y:S02]  /*14950*/  @!UPT UIADD3 URZ, URZ, URZ, URZ ;  /* 0x0000003f3f3ff290 */ /* 0x000fe4000fffe03f */
[----:B------:R-:W-:Y:S05]  /*14960*/  @P0 IMAD.HI.U32 R8, R3, c[0x0][0x330], RZ ;  /* 0x0000cc0003080a27 */ /* 0x000fea00078e00ff */
[----:B------:R-:W-:Y:S02]  /*14970*/  @P0 SHF.R.U32.HI R3, RZ, c[0x0][0x334], R8 ;  /* 0x0000cd00ff030a19 */ /* 0x000fe40000011608 */
.L_x_866:
[----:B------:R-:W-:Y:S05]  /*14980*/  BSYNC B0 ;  /* 0x0000000000007941 */ /* 0x000fea0003800000 */
.L_x_864:
[----:B------:R-:W-:Y:S04]  /*14990*/  IMAD R3, R3, c[0x0][0x32c], -R5 ;  /* 0x0000cb0003037a24 */ /* 0x000fe800078e0a05 */
[----:B------:R-:W-:Y:S05]  /*149a0*/  IMAD.IADD R3, R3, 0x1, -R215 ;  /* 0x0000000103037824 */ /* 0x000fea00078e0ad7 */
[----:B------:R-:W-:Y:S02]  /*149b0*/  IMNMX R0, R0, R3, !PT ;  /* 0x0000000300007217 */ /* 0x000fe40007800200 */
[----:B------:R-:W-:Y:S04]  /*149c0*/  IADD3 R3, R3, c[0x0][0x32c], RZ ;  /* 0x0000cb0003037a10 */ /* 0x000fe80007ffe0ff */
[----:B------:R-:W-:Y:S02]  /*149d0*/  IMNMX R2, R2, R3, PT ;  /* 0x0000000302027217 */ /* 0x000fe40003800200 */
.L_x_863:
[----:B------:R-:W-:Y:S04]  /*149e0*/  ISETP.GT.AND P1, PT, R196, -0x1, PT ;  /* 0xffffffffc400780c */ /* 0x000fe80003f24270 */
[----:B------:R-:W-:Y:S04]  /*149f0*/  ISETP.GT.AND P0, PT, R0, RZ, P1 ;  /* 0x000000ff0000720c */ /* 0x000fe80000f04270 */
[----:B------:R-:W-:Y:S04]  /*14a00*/  ISETP.LT.OR P0, PT, R2, 0x1, P0 ;  /* 0x000000010200780c */ /* 0x000fe80000701670 */
[----:B------:R-:W-:Y:S02]  /*14a10*/  FSEL R14, R172, -INF , !P0 ;  /* 0xff800000ac0e7808 */ /* 0x000fe40004000000 */
[----:B------:R-:W-:Y:S04]  /*14a20*/  ISETP.GT.AND P0, PT, R0, 0x1, P1 ;  /* 0x000000010000780c */ /* 0x000fe80000f04270 */
        /* <DEDUP_REMOVED lines=19> */
[----:B------:R-:W-:Y:S01]  /*14b60*/  FSEL R15, R9, -INF , !P0 ;  /* 0xff800000090f7808 */ /* 0x000fe20004000000 */
[----:B------:R-:W-:-:S06]  /*14b70*/  BRA.DIV ~URZ, `(.L_x_867) ;  /* 0x0000d1527f007947 */ /* 0x000fcc000b800000 */
[----:B------:R2:W3:Y:S02]  /*14b80*/  SHFL.IDX PT, R3, R4, 0x1, 0x1c1f ;  /* 0x003c1f0004037f89 */ /* 0x0004e400000e0000 */
.L_x_994:
[----:B---3--:R-:W-:Y:S01]  /*14b90*/  IADD3 R2, R7, R3, RZ ;  /* 0x0000000307027210 */ /* 0x008fe20007ffe0ff */
        /* <DEDUP_REMOVED lines=11> */
[----:B-12---:R-:W-:Y:S05]  /*14c50*/  IMAD.MOV.U32 R4, RZ, RZ, c[0x0][0x32c] ;  /* 0x0000cb00ff047624 */ /* 0x006fea00078e00ff */
[----:B------:R-:W-:Y:S11]  /*14c60*/  ISETP.NE.AND P0, PT, R4, 0x1, PT ;  /* 0x000000010400780c */ /* 0x000ff60003f05270 */
[----:B------:R-:W-:Y:S02]  /*14c70*/  @!UPT UIADD3 URZ, URZ, URZ, URZ ;  /* 0x0000003f3f3ff290 */ /* 0x000fe4000fffe03f */
[----:B------:R-:W-:Y:S05]  /*14c80*/  @P0 IMAD.HI.U32 R4, R3, c[0x0][0x330], RZ ;  /* 0x0000cc0003040a27 */ /* 0x000fea00078e00ff */
[----:B------:R-:W-:Y:S04]  /*14c90*/  @P0 SHF.R.U32.HI R3, RZ, c[0x0][0x334], R4 ;  /* 0x0000cd00ff030a19 */ /* 0x000fe80000011604 */
[----:B------:R-:W-:Y:S01]  /*14ca0*/  LOP3.LUT R3, RZ, R3, RZ, 0x33, !PT ;  /* 0x00000003ff037212 */ /* 0x000fe200078e33ff */
[----:B------:R-:W-:-:S05]  /*14cb0*/  BRA `(.L_x_871) ;  /* 0x0000005000007947 */ /* 0x000fca0003800000 */
.L_x_870:
[----:B-12---:R-:W-:Y:S04]  /*14cc0*/  MOV R4, c[0x0][0x32c] ;  /* 0x0000cb0000047a02 */ /* 0x006fe80000000f00 */
[----:B------:R-:W-:Y:S11]  /*14cd0*/  ISETP.NE.AND P0, PT, R4, 0x1, PT ;  /* 0x000000010400780c */ /* 0x000ff60003f05270 */
[----:B------:R-:W-:Y:S02]  /*14ce0*/  @!UPT UIADD3 URZ, URZ, URZ, URZ ;  /* 0x0000003f3f3ff290 */ /* 0x000fe4000fffe03f */
[----:B------:R-:W-:Y:S05]  /*14cf0*/  @P0 IMAD.HI.U32 R4, R3, c[0x0][0x330], RZ ;  /* 0x0000cc0003040a27 */ /* 0x000fea00078e00ff */
[----:B------:R-:W-:Y:S02]  /*14d00*/  @P0 SHF.R.U32.HI R3, RZ, c[0x0][0x334], R4 ;  /* 0x0000cd00ff030a19 */ /* 0x000fe40000011604 */
.L_x_871:
[----:B------:R-:W-:Y:S05]  /*14d10*/  BSYNC B0 ;  /* 0x0000000000007941 */ /* 0x000fea0003800000 */
.L_x_869:
[----:B------:R-:W-:Y:S04]  /*14d20*/  IMAD R5, R3, c[0x0][0x32c], -R5 ;  /* 0x0000cb0003057a24 */ /* 0x000fe800078e0a05 */
[----:B------:R-:W-:Y:S05]  /*14d30*/  IMAD.IADD R3, R5, 0x1, -R215 ;  /* 0x0000000105037824 */ /* 0x000fea00078e0ad7 */
[----:B------:R-:W-:Y:S02]  /*14d40*/  IMNMX R0, R0, R3, !PT ;  /* 0x0000000300007217 */ /* 0x000fe40007800200 */
[----:B------:R-:W-:Y:S04]  /*14d50*/  IADD3 R3, R3, c[0x0][0x32c], RZ ;  /* 0x0000cb0003037a10 */ /* 0x000fe80007ffe0ff */
[----:B------:R-:W-:Y:S02]  /*14d60*/  IMNMX R2, R2, R3, PT ;  /* 0x0000000302027217 */ /* 0x000fe40003800200 */
.L_x_868:
        /* <DEDUP_REMOVED lines=21> */
[----:B------:R-:W-:Y:S02]  /*14ec0*/  ISETP.GT.AND P0, PT, R0, 0x19, P1 ;  /* 0x000000190000780c */ /* 0x000fe40000f04270 */
        /* <DEDUP_REMOVED lines=13> */
[----:B------:R-:W-:Y:S02]  /*14fa0*/  FSEL R7, R162, -INF , !P0 ;  /* 0xff800000a2077808 */ /* 0x000fe40004000000 */
[----:B------:R-:W-:Y:S02]  /*14fb0*/  FMNMX.FTZ R0, R16, R0, !PT ;  /* 0x0000000010007209 */ /* 0x000fe40007810000 */
[----:B------:R-:W-:Y:S02]  /*14fc0*/  FMNMX.FTZ R2, R8, R2, !PT ;  /* 0x0000000208027209 */ /* 0x000fe40007810000 */
[----:B-12---:R-:W-:Y:S02]  /*14fd0*/  FMNMX.FTZ R4, R15, R0, !PT ;  /* 0x000000000f047209 */ /* 0x006fe40007810000 */
[----:B------:R-:W-:Y:S01]  /*14fe0*/  FMNMX.FTZ R5, R7, R2, !PT ;  /* 0x0000000207057209 */ /* 0x000fe20007810000 */
[----:B------:R-:W-:-:S05]  /*14ff0*/  BRA.DIV ~URZ, `(.L_x_872) ;  /* 0x0000cd427f007947 */ /* 0x000fca000b800000 */
[----:B------:R1:W2:Y:S02]  /*15000*/  SHFL.BFLY PT, R0, R4, 0x2, 0x1f ;  /* 0x0c401f0004007f89 */ /* 0x0002a400000e0000 */
.L_x_995:
[----:B-12---:R-:W-:Y:S01]  /*15010*/  FMNMX.FTZ R4, R4, R0, !PT ;  /* 0x0000000004047209 */ /* 0x006fe20007810000 */
[----:B------:R-:W-:-:S05]  /*15020*/  BRA.DIV ~URZ, `(.L_x_873) ;  /* 0x0000cd527f007947 */ /* 0x000fca000b800000 */
[----:B------:R-:W1:Y:S02]  /*15030*/  SHFL.BFLY PT, R0, R4, 0x1, 0x1f ;  /* 0x0c201f0004007f89 */ /* 0x000e6400000e0000 */
[----:B-1----:R-:W-:Y:S02]  /*15040*/  FMNMX.FTZ R134, R4, R0, !PT ;  /* 0x0000000004867209 */ /* 0x002fe40007810000 */
[----:B------:R-:W1:Y:S02]  /*15050*/  SHFL.BFLY PT, R0, R5, 0x2, 0x1f ;  /* 0x0c401f0005007f89 */ /* 0x000e6400000e0000 */
[----:B-1----:R-:W-:Y:S05]  /*15060*/  FMNMX.FTZ R4, R5, R0, !PT ;  /* 0x0000000005047209 */ /* 0x002fea0007810000 */
[----:B------:R1:W2:Y:S02]  /*15070*/  SHFL.BFLY PT, R0, R4, 0x1, 0x1f ;  /* 0x0c201f0004007f89 */ /* 0x0002a400000e0000 */
.L_x_996:
[C---:B------:R-:W-:Y:S01]  /*15080*/  FSETP.NEU.FTZ.AND P0, PT, R134.reuse, -INF , PT ;  /* 0xff8000008600780b */ /* 0x040fe20003f1d000 */
[----:B------:R-:W-:Y:S01]  /*15090*/  FMUL.FTZ R2, R134, c[0x0][0x2d0] ;  /* 0x0000b40086027a20 */ /* 0x000fe20000410000 */
[----:B--2---:R-:W-:Y:S01]  /*150a0*/  FMNMX.FTZ R3, R0, R4, !PT ;  /* 0x0000000400037209 */ /* 0x004fe20007810000 */
[----:B------:R-:W-:Y:S01]  /*150b0*/  WARPSYNC 0xffffffff ;  /* 0xffffffff00007948 */ /* 0x000fe20003800000 */
[----:B------:R-:W-:Y:S02]  /*150c0*/  FSEL R0, R134, RZ, P0 ;  /* 0x000000ff86007208 */ /* 0x000fe40000000000 */
[----:B------:R-:W-:Y:S02]  /*150d0*/  FSEL R2, R2, RZ, P0 ;  /* 0x000000ff02027208 */ /* 0x000fe40000000000 */
[----:B------:R-:W-:Y:S01]  /*150e0*/  FSETP.NEU.FTZ.AND P0, PT, R3, -INF , PT ;  /* 0xff8000000300780b */ /* 0x000fe20003f1d000 */
[----:B------:R-:W-:Y:S01]  /*150f0*/  FADD.FTZ R0, -R0, R135 ;  /* 0x0000008700007221 */ /* 0x000fe20000010100 */
[----:B------:R-:W-:Y:S01]  /*15100*/  IADD3 R195, R196, -0x1, RZ ;  /* 0xffffffffc4c37810 */ /* 0x000fe20007ffe0ff */
[--C-:B-1----:R-:W-:Y:S02]  /*15110*/  FFMA.FTZ R4, R14, c[0x0][0x2d0], -R2.reuse ;  /* 0x0000b4000e047a23 */ /* 0x102fe40000010802 */
[----:B------:R-:W-:Y:S02]  /*15120*/  FMUL.FTZ R0, R0, c[0x0][0x2d0] ;  /* 0x0000b40000007a20 */ /* 0x000fe40000410000 */
[--C-:B------:R-:W-:Y:S02]  /*15130*/  FFMA.FTZ R5, R161, c[0x0][0x2d0], -R2.reuse ;  /* 0x0000b400a1057a23 */ /* 0x100fe40000010802 */
[--C-:B------:R-:W-:Y:S02]  /*15140*/  FFMA.FTZ R169, R15, c[0x0][0x2d0], -R2.reuse ;  /* 0x0000b4000fa97a23 */ /* 0x100fe40000010802 */
[----:B------:R-:W1:Y:S01]  /*15150*/  MUFU.EX2 R0, R0 ;  /* 0x0000000000007308 */ /* 0x000e620000000800 */
[--C-:B------:R-:W-:Y:S02]  /*15160*/  FFMA.FTZ R14, R19, c[0x0][0x2d0], -R2.reuse ;  /* 0x0000b400130e7a23 */ /* 0x100fe40000010802 */
[--C-:B------:R-:W-:Y:S02]  /*15170*/  FFMA.FTZ R135, R160, c[0x0][0x2d0], -R2.reuse ;  /* 0x0000b400a0877a23 */ /* 0x100fe40000010802 */
[--C-:B------:R-:W-:Y:S02]  /*15180*/  FFMA.FTZ R172, R18, c[0x0][0x2d0], -R2.reuse ;  /* 0x0000b40012ac7a23 */ /* 0x100fe40000010802 */
[--C-:B------:R-:W-:Y:S02]  /*15190*/  FFMA.FTZ R171, R17, c[0x0][0x2d0], -R2.reuse ;  /* 0x0000b40011ab7a23 */ /* 0x100fe40000010802 */
[----:B------:R-:W-:Y:S01]  /*151a0*/  FFMA.FTZ R170, R16, c[0x0][0x2d0], -R2 ;  /* 0x0000b40010aa7a23 */ /* 0x000fe20000010802 */
[----:B------:R-:W2:Y:S10]  /*151b0*/  MUFU.EX2 R15, R4 ;  /* 0x00000004000f7308 */ /* 0x000eb40000000800 */
[----:B------:R-:W3:Y:S10]  /*151c0*/  MUFU.EX2 R4, R5 ;  /* 0x0000000500047308 */ /* 0x000ef40000000800 */
[----:B------:R4:W-:Y:S01]  /*151d0*/  MUFU.EX2 R16, R135 ;  /* 0x0000008700107308 */ /* 0x0009e20000000800 */
[C---:B-1----:R-:W-:Y:S02]  /*151e0*/  FMUL.FTZ R17, R0.reuse, R141 ;  /* 0x0000008d00117220 */ /* 0x042fe40000410000 */
[C---:B------:R-:W-:Y:S02]  /*151f0*/  FMUL.FTZ R20, R0.reuse, R20 ;  /* 0x0000001400147220 */ /* 0x040fe40000410000 */
[C---:B--2---:R-:W-:Y:S02]  /*15200*/  FFMA.FTZ R2, R0.reuse, R204, R15 ;  /* 0x000000cc00027223 */ /* 0x044fe4000001000f */
[C---:B------:R-:W-:Y:S02]  /*15210*/  FMUL.FTZ R21, R0.reuse, R21 ;  /* 0x0000001500157220 */ /* 0x040fe40000410000 */
[C---:B------:R-:W-:Y:S02]  /*15220*/  FMUL.FTZ R24, R0.reuse, R24 ;  /* 0x0000001800187220 */ /* 0x040fe40000410000 */
[C---:B------:R-:W-:Y:S02]  /*15230*/  FMUL.FTZ R25, R0.reuse, R25 ;  /* 0x0000001900197220 */ /* 0x040fe40000410000 */
[----:B------:R-:W-:Y:S01]  /*15240*/  FMUL.FTZ R28, R0, R28 ;  /* 0x0000001c001c7220 */ /* 0x000fe20000410000 */
[C---:B---3--:R-:W-:Y:S01]  /*15250*/  F2FP.BF16.PACK_AB R160, R4.reuse, R15 ;  /* 0x0000000f04a0723e */ /* 0x048fe200000010ff */
[----:B------:R-:W-:Y:S01]  /*15260*/  FADD.FTZ R5, R4, R2 ;  /* 0x0000000204057221 */ /* 0x000fe20000010000 */
[----:B------:R-:W1:Y:S01]  /*15270*/  MUFU.EX2 R15, R14 ;  /* 0x0000000e000f7308 */ /* 0x000e620000000800 */
[C---:B------:R-:W-:Y:S01]  /*15280*/  FSEL R2, R3.reuse, RZ, P0 ;  /* 0x000000ff03027208 */ /* 0x040fe20000000000 */
[----:B------:R-:W-:Y:S02]  /*15290*/  FMUL.FTZ R4, R3, c[0x0][0x2d0] ;  /* 0x0000b40003047a20 */ /* 0x000fe40000410000 */
[----:B------:R-:W-:Y:S02]  /*152a0*/  FMUL.FTZ R29, R0, R29 ;  /* 0x0000001d001d7220 */ /* 0x000fe40000410000 */
[----:B------:R-:W-:Y:S01]  /*152b0*/  FADD.FTZ R2, -R2, R136 ;  /* 0x0000008802027221 */ /* 0x000fe20000010100 */
[----:B------:R-:W-:Y:S01]  /*152c0*/  FSEL R4, R4, RZ, P0 ;  /* 0x000000ff04047208 */ /* 0x000fe20000000000 */
[----:B------:R-:W-:Y:S01]  /*152d0*/  FMUL.FTZ R32, R0, R32 ;  /* 0x0000002000207220 */ /* 0x000fe20000410000 */
[----:B------:R-:W-:Y:S01]  /*152e0*/  ISETP.GT.AND P0, PT, R196, R213, PT ;  /* 0x000000d5c400720c */ /* 0x000fe20003f04270 */
[----:B------:R-:W-:Y:S01]  /*152f0*/  FMUL.FTZ R2, R2, c[0x0][0x2d0] ;  /* 0x0000b40002027a20 */ /* 0x000fe20000410000 */
[----:B------:R-:W-:Y:S01]  /*15300*/  MOV R196, R195 ;  /* 0x000000c300c47202 */ /* 0x000fe20000000f00 */
[--C-:B------:R-:W-:Y:S02]  /*15310*/  FFMA.FTZ R136, R11, c[0x0][0x2d0], -R4.reuse ;  /* 0x0000b4000b887a23 */ /* 0x100fe40000010804 */
[--C-:B------:R-:W-:Y:S02]  /*15320*/  FFMA.FTZ R166, R10, c[0x0][0x2d0], -R4.reuse ;  /* 0x0000b4000aa67a23 */ /* 0x100fe40000010804 */
[----:B------:R-:W2:Y:S01]  /*15330*/  MUFU.EX2 R2, R2 ;  /* 0x0000000200027308 */ /* 0x000ea20000000800 */
[--C-:B------:R-:W-:Y:S02]  /*15340*/  FFMA.FTZ R165, R9, c[0x0][0x2d0], -R4.reuse ;  /* 0x0000b40009a57a23 */ /* 0x100fe40000010804 */
[--C-:B------:R-:W-:Y:S02]  /*15350*/  FFMA.FTZ R167, R8, c[0x0][0x2d0], -R4.reuse ;  /* 0x0000b40008a77a23 */ /* 0x100fe40000010804 */
[--C-:B------:R-:W-:Y:S02]  /*15360*/  FFMA.FTZ R6, R6, c[0x0][0x2d0], -R4.reuse ;  /* 0x0000b40006067a23 */ /* 0x100fe40000010804 */
[--C-:B----4-:R-:W-:Y:S01]  /*15370*/  FFMA.FTZ R135, R12, c[0x0][0x2d0], -R4.reuse ;  /* 0x0000b4000c877a23 */ /* 0x110fe20000010804 */
[----:B-1----:R-:W-:Y:S01]  /*15380*/  F2FP.BF16.PACK_AB R162, R15, R16 ;  /* 0x000000100fa2723e */ /* 0x002fe200000010ff */
[--C-:B------:R-:W-:Y:S01]  /*15390*/  FFMA.FTZ R14, R13, c[0x0][0x2d0], -R4.reuse ;  /* 0x0000b4000d0e7a23 */ /* 0x100fe20000010804 */
[----:B------:R1:W3:Y:S01]  /*153a0*/  MUFU.EX2 R161, R6 ;  /* 0x0000000600a17308 */ /* 0x0002e20000000800 */
[----:B------:R-:W-:Y:S02]  /*153b0*/  FFMA.FTZ R168, R7, c[0x0][0x2d0], -R4 ;  /* 0x0000b40007a87a23 */ /* 0x000fe40000010804 */
[----:B------:R-:W-:Y:S02]  /*153c0*/  FADD.FTZ R4, R16, R5 ;  /* 0x0000000510047221 */ /* 0x000fe40000010000 */
[C---:B------:R-:W-:Y:S02]  /*153d0*/  FMUL.FTZ R16, R0.reuse, R140 ;  /* 0x0000008c00107220 */ /* 0x040fe40000410000 */
[----:B------:R-:W-:Y:S02]  /*153e0*/  FADD.FTZ R164, R15, R4 ;  /* 0x000000040fa47221 */ /* 0x000fe40000010000 */
[C---:B------:R-:W-:Y:S01]  /*153f0*/  FMUL.FTZ R4, R0.reuse, R152 ;  /* 0x0000009800047220 */ /* 0x040fe20000410000 */
[----:B------:R-:W-:Y:S01]  /*15400*/  MUFU.EX2 R173, R136 ;  /* 0x0000008800ad7308 */ /* 0x000fe20000000800 */
[C---:B------:R-:W-:Y:S02]  /*15410*/  FMUL.FTZ R5, R0.reuse, R153 ;  /* 0x0000009900057220 */ /* 0x040fe40000410000 */
[----:B------:R-:W-:Y:S02]  /*15420*/  FMUL.FTZ R13, R0, R145 ;  /* 0x00000091000d7220 */ /* 0x000fe40000410000 */
[C---:B--2---:R-:W-:Y:S02]  /*15430*/  FMUL.FTZ R18, R2.reuse, R142 ;  /* 0x0000008e02127220 */ /* 0x044fe40000410000 */
[C---:B------:R-:W-:Y:S02]  /*15440*/  FMUL.FTZ R19, R2.reuse, R143 ;  /* 0x0000008f02137220 */ /* 0x040fe40000410000 */
[----:B------:R-:W2:Y:S01]  /*15450*/  LDSM.16.MT88.4 R140, [R178] ;  /* 0x00000000b28c783b */ /* 0x000ea20000004200 */
[----:B------:R-:W4:Y:S01]  /*15460*/  MUFU.EX2 R152, R14 ;  /* 0x0000000e00987308 */ /* 0x000f220000000800 */
[----:B------:R-:W-:Y:S02]  /*15470*/  FMUL.FTZ R7, R2, R155 ;  /* 0x0000009b02077220 */ /* 0x000fe40000410000 */
[----:B------:R-:W-:Y:S02]  /*15480*/  FMUL.FTZ R8, R0, R148 ;  /* 0x0000009400087220 */ /* 0x000fe40000410000 */
[C---:B-1----:R-:W-:Y:S02]  /*15490*/  FMUL.FTZ R6, R2.reuse, R154 ;  /* 0x0000009a02067220 */ /* 0x042fe40000410000 */
[----:B---3--:R-:W-:Y:S02]  /*154a0*/  FFMA.FTZ R145, R2, R203, R161 ;  /* 0x000000cb02917223 */ /* 0x008fe400000100a1 */
[----:B------:R-:W-:Y:S01]  /*154b0*/  FMUL.FTZ R9, R0, R149 ;  /* 0x0000009500097220 */ /* 0x000fe20000410000 */
[----:B------:R-:W-:Y:S01]  /*154c0*/  MUFU.EX2 R136, R169 ;  /* 0x000000a900887308 */ /* 0x000fe20000000800 */
[C---:B------:R-:W-:Y:S02]  /*154d0*/  FMUL.FTZ R10, R2.reuse, R150 ;  /* 0x00000096020a7220 */ /* 0x040fe40000410000 */
[----:B------:R-:W-:Y:S02]  /*154e0*/  FMUL.FTZ R11, R2, R151 ;  /* 0x00000097020b7220 */ /* 0x000fe40000410000 */
[----:B------:R-:W-:Y:S01]  /*154f0*/  FMUL.FTZ R12, R0, R144 ;  /* 0x00000090000c7220 */ /* 0x000fe20000410000 */
[----:B------:R-:W-:Y:S01]  /*15500*/  LDSM.16.MT88.4 R148, [R178+0x800] ;  /* 0x00080000b294783b */ /* 0x000fe20000004200 */
[C---:B------:R-:W-:Y:S02]  /*15510*/  FMUL.FTZ R15, R2.reuse, R147 ;  /* 0x00000093020f7220 */ /* 0x040fe40000410000 */
[C---:B------:R-:W-:Y:S01]  /*15520*/  FMUL.FTZ R22, R2.reuse, R22 ;  /* 0x0000001602167220 */ /* 0x040fe20000410000 */
[----:B------:R-:W-:Y:S01]  /*15530*/  MUFU.EX2 R144, R170 ;  /* 0x000000aa00907308 */ /* 0x000fe20000000800 */
[C---:B------:R-:W-:Y:S02]  /*15540*/  FMUL.FTZ R23, R2.reuse, R23 ;  /* 0x0000001702177220 */ /* 0x040fe40000410000 */
[----:B------:R-:W-:Y:S01]  /*15550*/  FMUL.FTZ R26, R2, R26 ;  /* 0x0000001a021a7220 */ /* 0x000fe20000410000 */
[----:B----4-:R-:W-:Y:S01]  /*15560*/  F2FP.BF16.PACK_AB R161, R152, R161 ;  /* 0x000000a198a1723e */ /* 0x010fe200000010ff */
[C---:B------:R-:W-:Y:S02]  /*15570*/  FMUL.FTZ R14, R2.reuse, R146 ;  /* 0x00000092020e7220 */ /* 0x040fe40000410000 */
[C---:B------:R-:W-:Y:S02]  /*15580*/  FMUL.FTZ R27, R2.reuse, R27 ;  /* 0x0000001b021b7220 */ /* 0x040fe40000410000 */
[C---:B------:R-:W-:Y:S01]  /*15590*/  FMUL.FTZ R30, R2.reuse, R30 ;  /* 0x0000001e021e7220 */ /* 0x040fe20000410000 */
[----:B------:R-:W1:Y:S01]  /*155a0*/  MUFU.EX2 R146, R135 ;  /* 0x0000008700927308 */ /* 0x000e620000000800 */
[----:B------:R-:W-:Y:S02]  /*155b0*/  FMUL.FTZ R31, R2, R31 ;  /* 0x0000001f021f7220 */ /* 0x000fe40000410000 */
        /* <DEDUP_REMOVED lines=12> */
[----:B------:R-:W-:Y:S01]  /*15680*/  FMUL.FTZ R43, R2, R43 ;  /* 0x0000002b022b7220 */ /* 0x000fe20000410000 */
[----:B-1----:R-:W-:Y:S01]  /*15690*/  F2FP.BF16.PACK_AB R163, R173, R146 ;  /* 0x00000092ada3723e */ /* 0x002fe200000010ff */
[C---:B------:R-:W-:Y:S02]  /*156a0*/  FMUL.FTZ R44, R0.reuse, R44 ;  /* 0x0000002c002c7220 */ /* 0x040fe40000410000 */
[----:B------:R-:W-:Y:S02]  /*156b0*/  FMUL.FTZ R45, R0, R45 ;  /* 0x0000002d002d7220 */ /* 0x000fe40000410000 */
[C---:B------:R-:W-:Y:S01]  /*156c0*/  FMUL.FTZ R46, R2.reuse, R46 ;  /* 0x0000002e022e7220 */ /* 0x040fe20000410000 */
[----:B------:R-:W1:Y:S01]  /*156d0*/  MUFU.EX2 R169, R165 ;  /* 0x000000a500a97308 */ /* 0x000e620000000800 */
[C---:B--2---:R-:W-:Y:S05]  /*156e0*/  HMMA.16816.F32.BF16 R4, R160.reuse, R140, R4 ;  /* 0x0000008ca004723c */ /* 0x044fea0000041804 */
[----:B------:R-:W-:Y:S02]  /*156f0*/  FMUL.FTZ R47, R2, R47 ;  /* 0x0000002f022f7220 */ /* 0x000fe40000410000 */
[C---:B------:R-:W-:Y:S01]  /*15700*/  FMUL.FTZ R48, R0.reuse, R48 ;  /* 0x0000003000307220 */ /* 0x040fe20000410000 */
[C---:B------:R-:W-:Y:S01]  /*15710*/  HMMA.16816.F32.BF16 R8, R160.reuse, R142, R8 ;  /* 0x0000008ea008723c */ /* 0x040fe20000041808 */
[----:B------:R-:W2:Y:S03]  /*15720*/  LDSM.16.MT88.4 R140, [R179] ;  /* 0x00000000b38c783b */ /* 0x000ea60000004200 */
[----:B------:R-:W-:Y:S01]  /*15730*/  FMUL.FTZ R49, R0, R49 ;  /* 0x0000003100317220 */ /* 0x000fe20000410000 */
[----:B---3--:R-:W-:Y:S01]  /*15740*/  F2FP.BF16.PACK_AB R166, R136, R144 ;  /* 0x0000009088a6723e */ /* 0x008fe200000010ff */
[C---:B------:R-:W-:Y:S02]  /*15750*/  FMUL.FTZ R50, R2.reuse, R50 ;  /* 0x0000003202327220 */ /* 0x040fe40000410000 */
[----:B------:R-:W-:Y:S04]  /*15760*/  FMUL.FTZ R51, R2, R51 ;  /* 0x0000003302337220 */ /* 0x000fe80000410000 */
[C---:B------:R-:W-:Y:S02]  /*15770*/  FMUL.FTZ R52, R0.reuse, R52 ;  /* 0x0000003400347220 */ /* 0x040fe40000410000 */
[----:B------:R-:W-:Y:S01]  /*15780*/  FMUL.FTZ R53, R0, R53 ;  /* 0x0000003500357220 */ /* 0x000fe20000410000 */
[----:B-1----:R-:W-:Y:S01]  /*15790*/  F2FP.BF16.PACK_AB R165, R169, R170 ;  /* 0x000000aaa9a5723e */ /* 0x002fe200000010ff */
        /* <DEDUP_REMOVED lines=13> */
[C---:B--2---:R-:W-:Y:S03]  /*15870*/  HMMA.16816.F32.BF16 R12, R160.reuse, R140, R12 ;  /* 0x0000008ca00c723c */ /* 0x044fe6000004180c */
        /* <DEDUP_REMOVED lines=69> */
[C---:B------:R-:W-:Y:S01]  /*15cd0*/  FMUL.FTZ R124, R0.reuse, R124 ;  /* 0x0000007c007c7220 */ /* 0x040fe20000410000 */
[----:B------:R-:W2:Y:S01]  /*15ce0*/  MUFU.EX2 R2, R171 ;  /* 0x000000ab00027308 */ /* 0x000ea20000000800 */
[C---:B------:R-:W-:Y:S01]  /*15cf0*/  FMUL.FTZ R125, R0.reuse, R125 ;  /* 0x0000007d007d7220 */ /* 0x040fe20000410000 */
[C---:B-1----:R-:W-:Y:S03]  /*15d00*/  HMMA.16816.F32.BF16 R36, R160.reuse, R140, R36 ;  /* 0x0000008ca024723c */ /* 0x042fe60000041824 */
[C---:B------:R-:W-:Y:S02]  /*15d10*/  FMUL.FTZ R128, R0.reuse, R128 ;  /* 0x0000008000807220 */ /* 0x040fe40000410000 */
[----:B------:R-:W-:Y:S02]  /*15d20*/  FMUL.FTZ R129, R0, R129 ;  /* 0x0000008100817220 */ /* 0x000fe40000410000 */
[----:B------:R-:W-:Y:S01]  /*15d30*/  FADD.FTZ R0, R135, R164 ;  /* 0x000000a487007221 */ /* 0x000fe20000010000 */
[C---:B------:R-:W-:Y:S01]  /*15d40*/  HMMA.16816.F32.BF16 R40, R160.reuse, R142, R40 ;  /* 0x0000008ea028723c */ /* 0x040fe20000041828 */
[----:B------:R-:W1:Y:S03]  /*15d50*/  LDSM.16.MT88.4 R140, [R179+0x1000] ;  /* 0x00100000b38c783b */ /* 0x000e660000004200 */
[C---:B--2---:R-:W-:Y:S01]  /*15d60*/  F2FP.BF16.PACK_AB R164, R2.reuse, R135 ;  /* 0x0000008702a4723e */ /* 0x044fe200000010ff */
[----:B------:R-:W-:Y:S01]  /*15d70*/  FADD.FTZ R0, R2, R0 ;  /* 0x0000000002007221 */ /* 0x000fe20000010000 */
[----:B------:R-:W-:Y:S01]  /*15d80*/  MUFU.EX2 R135, R168 ;  /* 0x000000a800877308 */ /* 0x000fe20000000800 */
[----:B------:R-:W-:Y:S02]  /*15d90*/  FADD.FTZ R2, R152, R145 ;  /* 0x0000009198027221 */ /* 0x000fe40000010000 */
[----:B------:R-:W-:Y:S04]  /*15da0*/  FADD.FTZ R0, R144, R0 ;  /* 0x0000000090007221 */ /* 0x000fe80000010000 */
[----:B------:R-:W-:Y:S01]  /*15db0*/  FADD.FTZ R204, R136, R0 ;  /* 0x0000000088cc7221 */ /* 0x000fe20000010000 */
[-C--:B------:R-:W-:Y:S01]  /*15dc0*/  MOV R136, R3.reuse ;  /* 0x0000000300887202 */ /* 0x080fe20000000f00 */
        /* <DEDUP_REMOVED lines=36> */
[----:B------:R-:W1:Y:S01]  /*16010*/  MUFU.EX2 R160, R167 ;  /* 0x000000a700a07308 */ /* 0x000e620000000800 */
[----:B------:R-:W2:Y:S02]  /*16020*/  LDSM.16.MT88.4 R140, [R179+0x800] ;  /* 0x00080000b38c783b */ /* 0x000ea40000004200 */
[C---:B-1----:R-:W-:Y:S01]  /*16030*/  F2FP.BF16.PACK_AB R167, R135.reuse, R160 ;  /* 0x000000a087a7723e */ /* 0x042fe200000010ff */
[----:B------:R-:W-:Y:S04]  /*16040*/  FADD.FTZ R0, R160, R0 ;  /* 0x00000000a0007221 */ /* 0x000fe80000010000 */
[----:B------:R-:W-:Y:S03]  /*16050*/  FADD.FTZ R203, R135, R0 ;  /* 0x0000000087cb7221 */ /* 0x000fe60000010000 */
[----:B------:R-:W-:Y:S01]  /*16060*/  MOV R135, R134 ;  /* 0x0000008600877202 */ /* 0x000fe20000000f00 */
[C---:B------:R-:W-:Y:S01]  /*16070*/  HMMA.16816.F32.BF16 R152, R164.reuse, R148, R4 ;  /* 0x00000094a498723c */ /* 0x040fe20000041804 */
[----:B------:R-:W1:Y:S07]  /*16080*/  LDSM.16.MT88.4 R4, [R181+0x800] ;  /* 0x00080000b504783b */ /* 0x000e6e0000004200 */
[C---:B------:R-:W-:Y:S01]  /*16090*/  HMMA.16816.F32.BF16 R148, R164.reuse, R150, R8 ;  /* 0x00000096a494723c */ /* 0x040fe20000041808 */
[----:B------:R-:W3:Y:S07]  /*160a0*/  LDSM.16.MT88.4 R8, [R180+0x800] ;  /* 0x00080000b408783b */ /* 0x000eee0000004200 */
[C---:B--2---:R-:W-:Y:S08]  /*160b0*/  HMMA.16816.F32.BF16 R144, R164.reuse, R140, R12 ;  /* 0x0000008ca490723c */ /* 0x044ff0000004180c */
[C---:B------:R-:W-:Y:S08]  /*160c0*/  HMMA.16816.F32.BF16 R140, R164.reuse, R142, R16 ;  /* 0x0000008ea48c723c */ /* 0x040ff00000041810 */
[C---:B-1----:R-:W-:Y:S08]  /*160d0*/  HMMA.16816.F32.BF16 R20, R164.reuse, R4, R20 ;  /* 0x00000004a414723c */ /* 0x042ff00000041814 */
[C---:B------:R-:W-:Y:S01]  /*160e0*/  HMMA.16816.F32.BF16 R24, R164.reuse, R6, R24 ;  /* 0x00000006a418723c */ /* 0x040fe20000041818 */
[----:B------:R-:W1:Y:S07]  /*160f0*/  LDSM.16.MT88.4 R4, [R178+0x1800] ;  /* 0x00180000b204783b */ /* 0x000e6e0000004200 */
        /* <DEDUP_REMOVED lines=33> */
[C---:B-1----:R-:W-:Y:S07]  /*16310*/  HMMA.16816.F32.BF16 R116, R164.reuse, R4, R116 ;  /* 0x00000004a474723c */ /* 0x042fee0000041874 */
[----:B------:R-:W-:Y:S01]  /*16320*/  MOV R5, R3 ;  /* 0x0000000300057202 */ /* 0x000fe20000000f00 */
[C---:B------:R-:W-:Y:S08]  /*16330*/  HMMA.16816.F32.BF16 R120, R164.reuse, R6, R120 ;  /* 0x00000006a478723c */ /* 0x040ff00000041878 */
[C---:B--2---:R-:W-:Y:S08]  /*16340*/  HMMA.16816.F32.BF16 R124, R164.reuse, R8, R124 ;  /* 0x00000008a47c723c */ /* 0x044ff0000004187c */
[----:B------:R-:W-:Y:S01]  /*16350*/  HMMA.16816.F32.BF16 R128, R164, R10, R128 ;  /* 0x0000000aa480723c */ /* 0x000fe20000041880 */
[----:B------:R-:W-:-:S07]  /*16360*/  @P0 BRA `(.L_x_874) ;  /* 0xffffd47000000947 */ /* 0x000fce000383ffff */
.L_x_853:
[----:B------:R-:W-:Y:S02]  /*16370*/  IMAD.MOV.U32 R0, RZ, RZ, c[0x0][0x2c4] ;  /* 0x0000b100ff007624 */ /* 0x000fe400078e00ff */
[----:B------:R-:W-:-:S03]  /*16380*/  IMAD.MOV.U32 R3, RZ, RZ, c[0x0][0x32c] ;  /* 0x0000cb00ff037624 */ /* 0x000fc600078e00ff */
[----:B------:R-:W-:Y:S02]  /*16390*/  ISETP.NE.AND P0, PT, R0, 0x1, PT ;  /* 0x000000010000780c */ /* 0x000fe40003f05270 */
[----:B------:R-:W-:-:S11]  /*163a0*/  IADD3 R0, R227, 0x7f, RZ ;  /* 0x0000007fe3007810 */ /* 0x000fd60007ffe0ff */
[----:B------:R-:W-:-:S05]  /*163b0*/  @P0 IMAD.HI.U32 R2, R0, c[0x0][0x2c8], RZ ;  /* 0x0000b20000020a27 */ /* 0x000fca00078e00ff */
[----:B------:R-:W-:Y:S02]  /*163c0*/  @P0 SHF.R.U32.HI R0, RZ, c[0x0][0x2cc], R2 ;  /* 0x0000b300ff000a19 */ /* 0x000fe40000011602 */
[----:B------:R-:W-:Y:S02]  /*163d0*/  ISETP.GE.AND P0, PT, R3, 0x1, PT ;  /* 0x000000010300780c */ /* 0x000fe40003f06270 */
[----:B------:R-:W-:-:S05]  /*163e0*/  IADD3 R2, R209, 0x1, -R210 ;  /* 0x00000001d1027810 */ /* 0x000fca0007ffe8d2 */
        /* <DEDUP_REMOVED lines=13> */
.L_x_877:
[----:B------:R-:W-:-:S04]  /*164c0*/  MOV R3, 0x1 ;  /* 0x0000000100037802 */ /* 0x000fc80000000f00 */
[----:B------:R-:W-:-:S13]  /*164d0*/  ISETP.NE.AND P0, PT, R3, c[0x0][0x32c], PT ;  /* 0x0000cb0003007a0c */ /* 0x000fda0003f05270 */
[----:B------:R-:W-:-:S05]  /*164e0*/  @P0 IMAD.HI.U32 R3, R0, c[0x0][0x330], RZ ;  /* 0x0000cc0000030a27 */ /* 0x000fca00078e00ff */
[----:B------:R-:W-:Y:S02]  /*164f0*/  @P0 SHF.R.U32.HI R0, RZ, c[0x0][0x334], R3 ;  /* 0x0000cd00ff000a19 */ /* 0x000fe40000011603 */
.L_x_878:
[----:B------:R-:W-:Y:S05]  /*16500*/  BSYNC B0 ;  /* 0x0000000000007941 */ /* 0x000fea0003800000 */
.L_x_876:
[----:B------:R-:W-:-:S05]  /*16510*/  IMAD R0, R0, c[0x0][0x32c], RZ ;  /* 0x0000cb0000007a24 */ /* 0x000fca00078e02ff */
[----:B------:R-:W-:-:S04]  /*16520*/  IMNMX R2, R2, R0, !PT ;  /* 0x0000000002027217 */ /* 0x000fc80007800200 */
.L_x_875:
[----:B------:R-:W-:-:S04]  /*16530*/  IADD3 R2, R2, 0x1f, RZ ;  /* 0x0000001f02027810 */ /* 0x000fc80007ffe0ff */
[----:B------:R-:W-:-:S04]  /*16540*/  SHF.R.S32.HI R0, RZ, 0x1f, R2 ;  /* 0x0000001fff007819 */ /* 0x000fc80000011402 */
[----:B------:R-:W-:-:S04]  /*16550*/  LEA.HI R0, R0, R2, RZ, 0x5 ;  /* 0x0000000200007211 */ /* 0x000fc800078f28ff */
[----:B------:R-:W-:-:S04]  /*16560*/  SHF.R.S32.HI R0, RZ, 0x5, R0 ;  /* 0x00000005ff007819 */ /* 0x000fc80000011400 */
[----:B------:R-:W-:-:S04]  /*16570*/  IMNMX R196, R208, R0, !PT ;  /* 0x00000000d0c47217 */ /* 0x000fc80007800200 */
[----:B------:R-:W-:-:S13]  /*16580*/  ISETP.GE.AND P0, PT, R195, R196, PT ;  /* 0x000000c4c300720c */ /* 0x000fda0003f06270 */
[----:B------:R-:W-:Y:S05]  /*16590*/  @!P0 BRA `(.L_x_879) ;  /* 0x000023c000008947 */ /* 0x000fea0003800000 */
[----:B------:R-:W-:Y:S02]  /*165a0*/  MOV R136, R5 ;  /* 0x0000000500887202 */ /* 0x000fe40000000f00 */
[----:B------:R-:W-:Y:S02]  /*165b0*/  MOV R135, R134 ;  /* 0x0000008600877202 */ /* 0x000fe40000000f00 */
.L_x_890:
        /* <DEDUP_REMOVED lines=27> */
.L_x_997:
[----:B------:R-:W-:-:S05]  /*16770*/  BRA.DIV ~URZ, `(.L_x_883) ;  /* 0x0000b7327f007947 */ /* 0x000fca000b800000 */
[----:B----4-:R4:W3:Y:S02]  /*16780*/  SHFL.IDX PT, R0, R5, RZ, 0x181f ;  /* 0x00181fff05007589 */ /* 0x0108e400000e0000 */
.L_x_998:
[C---:B------:R-:W-:Y:S02]  /*16790*/  ISETP.GE.AND P0, PT, R132.reuse, c[0x0][0x1d4], PT ;  /* 0x0000750084007a0c */ /* 0x040fe40003f06270 */
[C---:B---3--:R-:W-:Y:S04]  /*167a0*/  LEA R6, P1, R132.reuse, R0, 0x1 ;  /* 0x0000000084067211 */ /* 0x048fe800078208ff */
[----:B------:R-:W-:Y:S02]  /*167b0*/  LEA.HI.X R7, R132, R4, R133, 0x1, P1 ;  /* 0x0000000484077211 */ /* 0x000fe400008f0c85 */
[C---:B------:R-:W-:Y:S04]  /*167c0*/  LEA R2, P1, R201.reuse, R0, 0x1 ;  /* 0x00000000c9027211 */ /* 0x040fe800078208ff */
[----:B------:R-:W-:Y:S01]  /*167d0*/  LEA.HI.X R3, R201, R4, R205, 0x1, P1 ;  /* 0x00000004c9037211 */ /* 0x000fe200008f0ccd */
[----:B------:R-:W-:Y:S01]  /*167e0*/  @!PT LDS RZ, [RZ] ;  /* 0x00000000fffff984 */ /* 0x000fe20000000800 */
[----:B------:R-:W-:Y:S01]  /*167f0*/  @!PT LDS RZ, [RZ] ;  /* 0x00000000fffff984 */ /* 0x000fe20000000800 */
[----:B------:R-:W-:Y:S01]  /*16800*/  @!PT LDS RZ, [RZ] ;  /* 0x00000000fffff984 */ /* 0x000fe20000000800 */
[----:B------:R3:W-:Y:S01]  /*16810*/  LDGSTS.E.BYPASS.LTC128B.128 [R194+0x8080], [R6.64], !P0 ;  /* 0x0808000006c27fae */ /* 0x0007e2000c101d48 */
[----:B------:R-:W-:Y:S11]  /*16820*/  ISETP.GE.AND P0, PT, R137, c[0x0][0x1d4], PT ;  /* 0x0000750089007a0c */ /* 0x000ff60003f06270 */
[----:B------:R-:W-:Y:S02]  /*16830*/  @!UPT UIADD3 URZ, URZ, URZ, URZ ;  /* 0x0000003f3f3ff290 */ /* 0x000fe4000fffe03f */
[----:B------:R5:W-:Y:S01]  /*16840*/  LDGSTS.E.BYPASS.LTC128B.128 [R194+0x9080], [R2.64], !P0 ;  /* 0x0908000002c27fae */ /* 0x000be2000c101d48 */
[C---:B------:R-:W-:Y:S02]  /*16850*/  ISETP.GE.AND P0, PT, R200.reuse, c[0x0][0x1d4], PT ;  /* 0x00007500c8007a0c */ /* 0x040fe40003f06270 */
[C---:B-----5:R-:W-:Y:S04]  /*16860*/  LEA R2, P1, R200.reuse, R0, 0x1 ;  /* 0x00000000c8027211 */ /* 0x060fe800078208ff */
[----:B------:R-:W-:Y:S07]  /*16870*/  LEA.HI.X R3, R200, R4, R207, 0x1, P1 ;  /* 0x00000004c8037211 */ /* 0x000fee00008f0ccf */
[----:B------:R5:W-:Y:S01]  /*16880*/  LDGSTS.E.BYPASS.LTC128B.128 [R194+0xa080], [R2.64], !P0 ;  /* 0x0a08000002c27fae */ /* 0x000be2000c101d48 */
[C---:B------:R-:W-:Y:S02]  /*16890*/  ISETP.GE.AND P0, PT, R199.reuse, c[0x0][0x1d4], PT ;  /* 0x00007500c7007a0c */ /* 0x040fe40003f06270 */
[C---:B-----5:R-:W-:Y:S04]  /*168a0*/  LEA R2, P1, R199.reuse, R0, 0x1 ;  /* 0x00000000c7027211 */ /* 0x060fe800078208ff */
[----:B------:R-:W-:Y:S07]  /*168b0*/  LEA.HI.X R3, R199, R4, R206, 0x1, P1 ;  /* 0x00000004c7037211 */ /* 0x000fee00008f0cce */
[----:B------:R3:W-:Y:S02]  /*168c0*/  LDGSTS.E.BYPASS.LTC128B.128 [R194+0xb080], [R2.64], !P0 ;  /* 0x0b08000002c27fae */ /* 0x0007e4000c101d48 */
.L_x_881:
[----:B------:R-:W-:Y:S05]  /*168d0*/  BSYNC B0 ;  /* 0x0000000000007941 */ /* 0x000fea0003800000 */
.L_x_880:
        /* <DEDUP_REMOVED lines=153> */
[C---:B------:R-:W-:Y:S02]  /*17270*/  IADD3 R4, -R0.reuse, RZ, RZ ;  /* 0x000000ff00047210 */ /* 0x040fe40007ffe1ff */
[----:B------:R-:W-:Y:S03]  /*17280*/  @!P5 IADD3 R3, P0, R0, R222, RZ ;  /* 0x000000de0003d210 */ /* 0x000fe60007f1e0ff */
[----:B------:R-:W-:Y:S01]  /*17290*/  IMAD R198, R4, c[0x0][0x2b8], R2 ;  /* 0x0000ae0004c67a24 */ /* 0x000fe200078e0202 */
[----:B------:R-:W-:Y:S02]  /*172a0*/  @!P5 LEA.HI.X.SX32 R0, R0, R225, 0x1, P0 ;  /* 0x000000e10000d211 */ /* 0x000fe400000f0eff */
[C---:B------:R-:W-:Y:S04]  /*172b0*/  @!P5 LEA R2, P0, R3.reuse, c[0x0][0x2a0], 0x2 ;  /* 0x0000a8000302da11 */ /* 0x040fe800078010ff */
[----:B------:R-:W-:Y:S02]  /*172c0*/  @!P5 LEA.HI.X R3, R3, c[0x0][0x2a4], R0, 0x2, P0 ;  /* 0x0000a9000303da11 */ /* 0x000fe400000f1400 */
[----:B------:R-:W-:Y:S03]  /*172d0*/  SHF.R.S32.HI R0, RZ, 0x1f, R198 ;  /* 0x0000001fff007819 */ /* 0x000fe600000114c6 */
[----:B------:R1:W2:Y:S02]  /*172e0*/  @!P5 LDG.E R197, [R2.64] ;  /* 0x0000000802c5d981 */ /* 0x0002a4000c1e1900 */
[----:B------:R-:W-:Y:S04]  /*172f0*/  IMAD R0, R0, c[0x0][0x1e0], RZ ;  /* 0x0000780000007a24 */ /* 0x000fe800078e02ff */
[C---:B------:R-:W-:Y:S02]  /*17300*/  IMAD R0, R198.reuse, c[0x0][0x1e4], R0 ;  /* 0x00007900c6007a24 */ /* 0x040fe400078e0200 */
[----:B-1----:R-:W-:Y:S05]  /*17310*/  IMAD.WIDE.U32 R2, R198, c[0x0][0x1e0], RZ ;  /* 0x00007800c6027a25 */ /* 0x002fea00078e00ff */
        /* <DEDUP_REMOVED lines=11> */
.L_x_999:
[----:B------:R-:W-:-:S05]  /*173d0*/  BRA.DIV ~URZ, `(.L_x_887) ;  /* 0x0000ab927f007947 */ /* 0x000fca000b800000 */
[----:B-1----:R1:W3:Y:S02]  /*173e0*/  SHFL.IDX PT, R0, R5, RZ, 0x181f ;  /* 0x00181fff05007589 */ /* 0x0022e400000e0000 */
.L_x_1000:
[C---:B------:R-:W-:Y:S02]  /*173f0*/  ISETP.GE.AND P0, PT, R132.reuse, c[0x0][0x1d4], PT ;  /* 0x0000750084007a0c */ /* 0x040fe40003f06270 */
[C---:B---3--:R-:W-:Y:S04]  /*17400*/  LEA R6, P1, R132.reuse, R0, 0x1 ;  /* 0x0000000084067211 */ /* 0x048fe800078208ff */
[----:B--2---:R-:W-:Y:S02]  /*17410*/  LEA.HI.X R7, R132, R4, R133, 0x1, P1 ;  /* 0x0000000484077211 */ /* 0x004fe400008f0c85 */
        /* <DEDUP_REMOVED lines=10> */
[C---:B---3--:R-:W-:Y:S04]  /*174c0*/  LEA R2, P1, R200.reuse, R0, 0x1 ;  /* 0x00000000c8027211 */ /* 0x048fe800078208ff */
[----:B------:R-:W-:Y:S07]  /*174d0*/  LEA.HI.X R3, R200, R4, R207, 0x1, P1 ;  /* 0x00000004c8037211 */ /* 0x000fee00008f0ccf */
[----:B------:R3:W-:Y:S01]  /*174e0*/  LDGSTS.E.BYPASS.LTC128B.128 [R194+0xe080], [R2.64], !P0 ;  /* 0x0e08000002c27fae */ /* 0x0007e2000c101d48 */
[C---:B------:R-:W-:Y:S02]  /*174f0*/  ISETP.GE.AND P0, PT, R199.reuse, c[0x0][0x1d4], PT ;  /* 0x00007500c7007a0c */ /* 0x040fe40003f06270 */
[C---:B---3--:R-:W-:Y:S04]  /*17500*/  LEA R2, P1, R199.reuse, R0, 0x1 ;  /* 0x00000000c7027211 */ /* 0x048fe800078208ff */
[----:B------:R-:W-:Y:S07]  /*17510*/  LEA.HI.X R3, R199, R4, R206, 0x1, P1 ;  /* 0x00000004c7037211 */ /* 0x000fee00008f0cce */
[----:B------:R2:W-:Y:S02]  /*17520*/  LDGSTS.E.BYPASS.LTC128B.128 [R194+0xf080], [R2.64], !P0 ;  /* 0x0f08000002c27fae */ /* 0x0005e4000c101d48 */
.L_x_885:
[----:B--234-:R-:W-:Y:S05]  /*17530*/  BSYNC B0 ;  /* 0x0000000000007941 */ /* 0x01cfea0003800000 */
.L_x_884:
        /* <DEDUP_REMOVED lines=19> */
.L_x_1001:
[----:B-12---:R-:W-:Y:S01]  /*17670*/  FMNMX.FTZ R4, R4, R0, !PT ;  /* 0x0000000004047209 */ /* 0x006fe20007810000 */
[----:B------:R-:W-:-:S05]  /*17680*/  BRA.DIV ~URZ, `(.L_x_889) ;  /* 0x0000a9827f007947 */ /* 0x000fca000b800000 */
[----:B------:R-:W1:Y:S02]  /*17690*/  SHFL.BFLY PT, R0, R4, 0x1, 0x1f ;  /* 0x0c201f0004007f89 */ /* 0x000e6400000e0000 */
[----:B-1----:R-:W-:Y:S02]  /*176a0*/  FMNMX.FTZ R134, R4, R0, !PT ;  /* 0x0000000004867209 */ /* 0x002fe40007810000 */
[----:B------:R-:W1:Y:S02]  /*176b0*/  SHFL.BFLY PT, R0, R5, 0x2, 0x1f ;  /* 0x0c401f0005007f89 */ /* 0x000e6400000e0000 */
[----:B-1----:R-:W-:Y:S05]  /*176c0*/  FMNMX.FTZ R4, R5, R0, !PT ;  /* 0x0000000005047209 */ /* 0x002fea0007810000 */
[----:B------:R1:W2:Y:S02]  /*176d0*/  SHFL.BFLY PT, R0, R4, 0x1, 0x1f ;  /* 0x0c201f0004007f89 */ /* 0x0002a400000e0000 */
.L_x_1002:
[----:B--2---:R-:W-:Y:S01]  /*176e0*/  FMNMX.FTZ R3, R0, R4, !PT ;  /* 0x0000000400037209 */ /* 0x004fe20007810000 */
[C---:B------:R-:W-:Y:S01]  /*176f0*/  FADD.FTZ R0, -R134.reuse, R135 ;  /* 0x0000008786007221 */ /* 0x040fe20000010100 */
[----:B------:R-:W-:Y:S01]  /*17700*/  WARPSYNC 0xffffffff ;  /* 0xffffffff00007948 */ /* 0x000fe20003800000 */
[----:B-1----:R-:W-:Y:S01]  /*17710*/  FMUL.FTZ R4, R134, c[0x0][0x2d0] ;  /* 0x0000b40086047a20 */ /* 0x002fe20000410000 */
[C---:B------:R-:W-:Y:S01]  /*17720*/  ISETP.GT.AND P0, PT, R195.reuse, R196, PT ;  /* 0x000000c4c300720c */ /* 0x040fe20003f04270 */
[----:B------:R-:W-:Y:S01]  /*17730*/  FMUL.FTZ R0, R0, c[0x0][0x2d0] ;  /* 0x0000b40000007a20 */ /* 0x000fe20000410000 */
[----:B------:R-:W-:Y:S01]  /*17740*/  IADD3 R195, R195, -0x1, RZ ;  /* 0xffffffffc3c37810 */ /* 0x000fe20007ffe0ff */
        /* <DEDUP_REMOVED lines=55> */
[----:B------:R-:W3:Y:S01]  /*17ac0*/  MUFU.EX2 R135, R171 ;  /* 0x000000ab00877308 */ /* 0x000ee20000000800 */
        /* <DEDUP_REMOVED lines=132> */
[----:B---3--:R-:W-:Y:S03]  /*18310*/  FADD.FTZ R0, R135, R172 ;  /* 0x000000ac87007221 */ /* 0x008fe60000010000 */
[----:B------:R-:W3:Y:S01]  /*18320*/  MUFU.EX2 R170, R165 ;  /* 0x000000a500aa7308 */ /* 0x000ee20000000800 */
        /* <DEDUP_REMOVED lines=9> */
[----:B---3--:R-:W-:Y:S01]  /*183c0*/  F2FP.BF16.PACK_AB R165, R169, R170 ;  /* 0x000000aaa9a5723e */ /* 0x008fe200000010ff */
        /* <DEDUP_REMOVED lines=38> */
[-C--:B------:R-:W-:Y:S01]  /*18630*/  MOV R136, R3.reuse ;  /* 0x0000000300887202 */ /* 0x080fe20000000f00 */
[----:B------:R-:W-:Y:S03]  /*18640*/  FADD.FTZ R203, R135, R0 ;  /* 0x0000000087cb7221 */ /* 0x000fe60000010000 */
[----:B------:R-:W-:Y:S01]  /*18650*/  MOV R135, R134 ;  /* 0x0000008600877202 */ /* 0x000fe20000000f00 */
[C---:B------:R-:W-:Y:S01]  /*18660*/  HMMA.16816.F32.BF16 R152, R164.reuse, R148, R4 ;  /* 0x00000094a498723c */ /* 0x040fe20000041804 */
[----:B------:R-:W1:Y:S07]  /*18670*/  LDSM.16.MT88.4 R4, [R181+0x800] ;  /* 0x00080000b504783b */ /* 0x000e6e0000004200 */
        /* <DEDUP_REMOVED lines=46> */
.L_x_879:
[----:B------:R-:W-:-:S13]  /*18960*/  ISETP.GE.AND P0, PT, R195, R208, PT ;  /* 0x000000d0c300720c */ /* 0x000fda0003f06270 */
[----:B------:R-:W-:Y:S05]  /*18970*/  @!P0 BRA `(.L_x_891) ;  /* 0x00002b3000008947 */ /* 0x000fea0003800000 */
[----:B------:R-:W-:Y:S02]  /*18980*/  MOV R136, R5 ;  /* 0x0000000500887202 */ /* 0x000fe40000000f00 */
[----:B------:R-:W-:Y:S02]  /*18990*/  MOV R135, R134 ;  /* 0x0000008600877202 */ /* 0x000fe40000000f00 */
.L_x_909:
[----:B------:R-:W-:Y:S04]  /*189a0*/  DEPBAR.LE SB0, 0x0 ;  /* 0x000080000000791a */ /* 0x000fe80000000000 */
[----:B------:R-:W-:Y:S01]  /*189b0*/  WARPSYNC 0xffffffff ;  /* 0xffffffff00007948 */ /* 0x000fe20003800000 */
[----:B------:R-:W-:Y:S01]  /*189c0*/  BAR.SYNC.DEFER_BLOCKING 0x0 ;  /* 0x0000000000007b1d */ /* 0x000fe20000010000 */
[----:B------:R-:W-:Y:S01]  /*189d0*/  SHF.R.S32.HI R0, RZ, 0x1f, R198 ;  /* 0x0000001fff007819 */ /* 0x000fe200000114c6 */
[----:B------:R-:W-:Y:S01]  /*189e0*/  IMAD.WIDE.U32 R2, R198, c[0x0][0x208], RZ ;  /* 0x00008200c6027a25 */ /* 0x000fe200078e00ff */
[----:B------:R-:W-:Y:S03]  /*189f0*/  SHF.R.S32.HI R4, RZ, 0x1f, R197 ;  /* 0x0000001fff047819 */ /* 0x000fe600000114c5 */
[----:B------:R-:W-:Y:S02]  /*18a00*/  IMAD R0, R0, c[0x0][0x208], RZ ;  /* 0x0000820000007a24 */ /* 0x000fe400078e02ff */
[----:B------:R-:W-:Y:S02]  /*18a10*/  IMAD R4, R4, c[0x0][0x218], RZ ;  /* 0x0000860004047a24 */ /* 0x000fe400078e02ff */
[----:B------:R-:W-:Y:S02]  /*18a20*/  IMAD R0, R198, c[0x0][0x20c], R0 ;  /* 0x00008300c6007a24 */ /* 0x000fe400078e0200 */
[----:B------:R-:W-:Y:S03]  /*18a30*/  IMAD R4, R197, c[0x0][0x21c], R4 ;  /* 0x00008700c5047a24 */ /* 0x000fe600078e0204 */
[----:B------:R-:W-:Y:S05]  /*18a40*/  IADD3 R3, R3, R0, RZ ;  /* 0x0000000003037210 */ /* 0x000fea0007ffe0ff */
[----:B------:R-:W-:Y:S01]  /*18a50*/  IMAD.WIDE.U32 R2, R197, c[0x0][0x218], R2 ;  /* 0x00008600c5027a25 */ /* 0x000fe200078e0002 */
[----:B------:R1:W2:Y:S04]  /*18a60*/  LDSM.16.M88.4 R16, [R182] ;  /* 0x00000000b610783b */ /* 0x0002a80000000200 */
[----:B------:R-:W-:Y:S01]  /*18a70*/  IADD3 R0, P0, R216, R2, RZ ;  /* 0x00000002d8007210 */ /* 0x000fe20007f1e0ff */
[----:B------:R1:W3:Y:S03]  /*18a80*/  LDSM.16.M88.4 R8, [R177] ;  /* 0x00000000b108783b */ /* 0x0002e60000000200 */
[----:B------:R-:W-:Y:S02]  /*18a90*/  IADD3.X R2, R218, R3, R4, P0, !PT ;  /* 0x00000003da027210 */ /* 0x000fe400007fe404 */
[C---:B------:R-:W-:Y:S01]  /*18aa0*/  LEA R134, P0, R0.reuse, c[0x0][0x1f8], 0x1 ;  /* 0x00007e0000867a11 */ /* 0x040fe200078008ff */
[----:B------:R1:W4:Y:S03]  /*18ab0*/  LDSM.16.M88.4 R160, [R177+0x800] ;  /* 0x00080000b1a0783b */ /* 0x0003260000000200 */
[----:B------:R-:W-:Y:S01]  /*18ac0*/  LEA.HI.X R0, R0, c[0x0][0x1fc], R2, 0x1, P0 ;  /* 0x00007f0000007a11 */ /* 0x000fe200000f0c02 */
[----:B------:R1:W1:Y:S04]  /*18ad0*/  LDSM.16.M88.4 R164, [R183] ;  /* 0x00000000b7a4783b */ /* 0x0002680000000200 */
[----:B------:R1:W1:Y:S04]  /*18ae0*/  LDSM.16.M88.4 R168, [R186] ;  /* 0x00000000baa8783b */ /* 0x0002680000000200 */
[----:B------:R1:W1:Y:S01]  /*18af0*/  LDSM.16.M88.4 R172, [R193] ;  /* 0x00000000c1ac783b */ /* 0x0002620000000200 */
[----:B------:R-:W-:-:S05]  /*18b00*/  BRA.DIV ~URZ, `(.L_x_892) ;  /* 0x000095d27f007947 */ /* 0x000fca000b800000 */
[----:B------:R-:W4:Y:S02]  /*18b10*/  SHFL.IDX PT, R0, R0, RZ, 0x181f ;  /* 0x00181fff00007589 */ /* 0x000f2400000e0000 */
.L_x_1003:
[C---:B--23--:R-:W-:Y:S01]  /*18b20*/  HMMA.16816.F32.BF16 R4, R16.reuse, R8, RZ ;  /* 0x000000081004723c */ /* 0x04cfe200000418ff */
[----:B------:R-:W2:Y:S01]  /*18b30*/  SHFL.IDX PT, R2, R134, RZ, 0x181f ;  /* 0x00181fff86027589 */ /* 0x000ea200000e0000 */
[----:B------:R-:W-:Y:S01]  /*18b40*/  BSSY B0, `(.L_x_893) ;  /* 0x00000d0000007945 */ /* 0x000fe20003800000 */
[----:B------:R-:W-:Y:S02]  /*18b50*/  ISETP.GE.AND P4, PT, R132, c[0x0][0x1d4], PT ;  /* 0x0000750084007a0c */ /* 0x000fe40003f86270 */
[----:B------:R-:W-:Y:S02]  /*18b60*/  ISETP.GE.AND P3, PT, R200, c[0x0][0x1d4], PT ;  /* 0x00007500c8007a0c */ /* 0x000fe40003f66270 */
[----:B------:R-:W-:Y:S01]  /*18b70*/  ISETP.GE.AND P2, PT, R199, c[0x0][0x1d4], PT ;  /* 0x00007500c7007a0c */ /* 0x000fe20003f46270 */
[C---:B------:R-:W-:Y:S08]  /*18b80*/  HMMA.16816.F32.BF16 R8, R16.reuse, R10, RZ ;  /* 0x0000000a1008723c */ /* 0x040ff000000418ff */
[C---:B----4-:R-:W-:Y:S08]  /*18b90*/  HMMA.16816.F32.BF16 R12, R16.reuse, R160, RZ ;  /* 0x000000a0100c723c */ /* 0x050ff000000418ff */
[----:B------:R-:W-:Y:S01]  /*18ba0*/  HMMA.16816.F32.BF16 R16, R16, R162, RZ ;  /* 0x000000a21010723c */ /* 0x000fe200000418ff */
[C---:B--2---:R-:W-:Y:S04]  /*18bb0*/  LEA R160, P0, R132.reuse, R2, 0x1 ;  /* 0x0000000284a07211 */ /* 0x044fe800078008ff */
[----:B------:R-:W-:Y:S02]  /*18bc0*/  LEA.HI.X R161, R132, R0, R133, 0x1, P0 ;  /* 0x0000000084a17211 */ /* 0x000fe400000f0c85 */
[C---:B------:R-:W-:Y:S01]  /*18bd0*/  LEA R162, P1, R200.reuse, R2, 0x1 ;  /* 0x00000002c8a27211 */ /* 0x040fe200078208ff */
[C---:B-1----:R-:W-:Y:S02]  /*18be0*/  HMMA.16816.F32.BF16 R4, R164.reuse, R168, R4 ;  /* 0x000000a8a404723c */ /* 0x042fe40000041804 */
[----:B------:R-:W-:Y:S01]  /*18bf0*/  @!PT LDS RZ, [RZ] ;  /* 0x00000000fffff984 */ /* 0x000fe20000000800 */
[----:B------:R-:W-:Y:S01]  /*18c00*/  @!PT LDS RZ, [RZ] ;  /* 0x00000000fffff984 */ /* 0x000fe20000000800 */
[----:B------:R1:W-:Y:S03]  /*18c10*/  LDGSTS.E.BYPASS.LTC128B.128 [R219+0x8080], [R160.64], !P4 ;  /* 0x08080000a0db7fae */ /* 0x0003e6000e101d48 */
[----:B------:R-:W-:Y:S02]  /*18c20*/  LEA.HI.X R163, R200, R0, R207, 0x1, P1 ;  /* 0x00000000c8a37211 */ /* 0x000fe400008f0ccf */
[----:B------:R-:W-:Y:S01]  /*18c30*/  ISETP.GE.AND P1, PT, R137, c[0x0][0x1d4], PT ;  /* 0x0000750089007a0c */ /* 0x000fe20003f26270 */
[C---:B------:R-:W-:Y:S08]  /*18c40*/  HMMA.16816.F32.BF16 R8, R164.reuse, R170, R8 ;  /* 0x000000aaa408723c */ /* 0x040ff00000041808 */
[C---:B------:R-:W-:Y:S08]  /*18c50*/  HMMA.16816.F32.BF16 R12, R164.reuse, R172, R12 ;  /* 0x000000aca40c723c */ /* 0x040ff0000004180c */
[----:B------:R-:W-:Y:S04]  /*18c60*/  HMMA.16816.F32.BF16 R16, R164, R174, R16 ;  /* 0x000000aea410723c */ /* 0x000fe80000041810 */
[C---:B-1----:R-:W-:Y:S04]  /*18c70*/  LEA R160, P0, R201.reuse, R2, 0x1 ;  /* 0x00000002c9a07211 */ /* 0x042fe800078008ff */
[----:B------:R-:W-:Y:S04]  /*18c80*/  LEA.HI.X R161, R201, R0, R205, 0x1, P0 ;  /* 0x00000000c9a17211 */ /* 0x000fe800000f0ccd */
[C---:B------:R-:W-:Y:S01]  /*18c90*/  LEA R2, P0, R199.reuse, R2, 0x1 ;  /* 0x00000002c7027211 */ /* 0x040fe200078008ff */
[----:B------:R1:W-:Y:S03]  /*18ca0*/  LDGSTS.E.BYPASS.LTC128B.128 [R219+0x9080], [R160.64], !P1 ;  /* 0x09080000a0db7fae */ /* 0x0003e6000c901d48 */
[----:B------:R-:W-:Y:S02]  /*18cb0*/  LEA.HI.X R3, R199, R0, R206, 0x1, P0 ;  /* 0x00000000c7037211 */ /* 0x000fe400000f0cce */
[----:B------:R-:W-:Y:S01]  /*18cc0*/  ISETP.GT.AND P0, PT, R195, R208, PT ;  /* 0x000000d0c300720c */ /* 0x000fe20003f04270 */
[----:B------:R1:W-:Y:S06]  /*18cd0*/  LDGSTS.E.BYPASS.LTC128B.128 [R219+0xa080], [R162.64], !P3 ;  /* 0x0a080000a2db7fae */ /* 0x0003ec000d901d48 */
[----:B------:R2:W-:Y:S06]  /*18ce0*/  LDGSTS.E.BYPASS.LTC128B.128 [R219+0xb080], [R2.64], !P2 ;  /* 0x0b08000002db7fae */ /* 0x0005ec000d101d48 */
[----:B------:R-:W-:Y:S06]  /*18cf0*/  LDSM.16.M88.4 R168, [R176] ;  /* 0x00000000b0a8783b */ /* 0x000fec0000000200 */
[----:B------:R-:W-:Y:S06]  /*18d00*/  LDSM.16.M88.4 R164, [R176+0x800] ;  /* 0x00080000b0a4783b */ /* 0x000fec0000000200 */
[----:B------:R-:W-:Y:S06]  /*18d10*/  LDSM.16.M88.4 R172, [R159+-0x3000] ;  /* 0xffd000009fac783b */ /* 0x000fec0000000200 */
[----:B-1----:R-:W1:Y:S06]  /*18d20*/  LDSM.16.M88.4 R160, [R185] ;  /* 0x00000000b9a0783b */ /* 0x002e6c0000000200 */
[----:B------:R-:W0:Y:S01]  /*18d30*/  LDGDEPBAR ;  /* 0x00000000000079af */ /* 0x000e220000000000 */
[C---:B-1----:R-:W-:Y:S08]  /*18d40*/  HMMA.16816.F32.BF16 R4, R160.reuse, R168, R4 ;  /* 0x000000a8a004723c */ /* 0x042ff00000041804 */
[C---:B------:R-:W-:Y:S01]  /*18d50*/  HMMA.16816.F32.BF16 R8, R160.reuse, R170, R8 ;  /* 0x000000aaa008723c */ /* 0x040fe20000041808 */
[----:B------:R-:W1:Y:S07]  /*18d60*/  LDSM.16.M88.4 R168, [R184] ;  /* 0x00000000b8a8783b */ /* 0x000e6e0000000200 */
[C---:B------:R-:W-:Y:S08]  /*18d70*/  HMMA.16816.F32.BF16 R12, R160.reuse, R164, R12 ;  /* 0x000000a4a00c723c */ /* 0x040ff0000004180c */
[----:B------:R-:W-:Y:S01]  /*18d80*/  HMMA.16816.F32.BF16 R16, R160, R166, R16 ;  /* 0x000000a6a010723c */ /* 0x000fe20000041810 */
[----:B------:R-:W3:Y:S06]  /*18d90*/  LDSM.16.M88.4 R160, [R159+-0x2800] ;  /* 0xffd800009fa0783b */ /* 0x000eec0000000200 */
[----:B------:R-:W-:Y:S01]  /*18da0*/  LDSM.16.M88.4 R164, [R182+0x4000] ;  /* 0x00400000b6a4783b */ /* 0x000fe20000000200 */
[C---:B-1----:R-:W-:Y:S08]  /*18db0*/  HMMA.16816.F32.BF16 R4, R168.reuse, R172, R4 ;  /* 0x000000aca804723c */ /* 0x042ff00000041804 */
[C---:B------:R-:W-:Y:S01]  /*18dc0*/  HMMA.16816.F32.BF16 R8, R168.reuse, R174, R8 ;  /* 0x000000aea808723c */ /* 0x040fe20000041808 */
[----:B------:R-:W1:Y:S07]  /*18dd0*/  LDSM.16.M88.4 R172, [R177+0x1000] ;  /* 0x00100000b1ac783b */ /* 0x000e6e0000000200 */
[C---:B---3--:R-:W-:Y:S08]  /*18de0*/  HMMA.16816.F32.BF16 R12, R168.reuse, R160, R12 ;  /* 0x000000a0a80c723c */ /* 0x048ff0000004180c */
[----:B------:R-:W-:Y:S01]  /*18df0*/  HMMA.16816.F32.BF16 R16, R168, R162, R16 ;  /* 0x000000a2a810723c */ /* 0x000fe20000041810 */
[----:B------:R-:W3:Y:S06]  /*18e00*/  LDSM.16.M88.4 R160, [R177+0x1800] ;  /* 0x00180000b1a0783b */ /* 0x000eec0000000200 */
[----:B------:R-:W-:Y:S01]  /*18e10*/  LDSM.16.M88.4 R168, [R183+0x4000] ;  /* 0x00400000b7a8783b */ /* 0x000fe20000000200 */
[C---:B-1----:R-:W-:Y:S08]  /*18e20*/  HMMA.16816.F32.BF16 R4, R164.reuse, R172, R4 ;  /* 0x000000aca404723c */ /* 0x042ff00000041804 */
[C---:B------:R-:W-:Y:S01]  /*18e30*/  HMMA.16816.F32.BF16 R8, R164.reuse, R174, R8 ;  /* 0x000000aea408723c */ /* 0x040fe20000041808 */
[----:B------:R-:W1:Y:S07]  /*18e40*/  LDSM.16.M88.4 R172, [R189] ;  /* 0x00000000bdac783b */ /* 0x000e6e0000000200 */
[C---:B---3--:R-:W-:Y:S08]  /*18e50*/  HMMA.16816.F32.BF16 R12, R164.reuse, R160, R12 ;  /* 0x000000a0a40c723c */ /* 0x048ff0000004180c */
[----:B------:R-:W-:Y:S01]  /*18e60*/  HMMA.16816.F32.BF16 R16, R164, R162, R16 ;  /* 0x000000a2a410723c */ /* 0x000fe20000041810 */
[----:B------:R-:W3:Y:S06]  /*18e70*/  LDSM.16.M88.4 R160, [R188] ;  /* 0x00000000bca0783b */ /* 0x000eec0000000200 */
        /* <DEDUP_REMOVED lines=10> */
[----:B------:R-:W1:Y:S07]  /*18f20*/  LDSM.16.M88.4 R172, [R159+-0x2000] ;  /* 0xffe000009fac783b */ /* 0x000e6e0000000200 */
[C---:B---3--:R-:W-:Y:S08]  /*18f30*/  HMMA.16816.F32.BF16 R12, R164.reuse, R160, R12 ;  /* 0x000000a0a40c723c */ /* 0x048ff0000004180c */
        /* <DEDUP_REMOVED lines=57> */
[----:B------:R-:W3:Y:S01]  /*192d0*/  LDSM.16.M88.4 R160, [R159+0x800] ;  /* 0x000800009fa0783b */ /* 0x000ee20000000200 */
[----:B------:R-:W-:Y:S05]  /*192e0*/  DEPBAR.LE SB0, 0x0 ;  /* 0x000080000000791a */ /* 0x000fea0000000000 */
[----:B------:R-:W-:Y:S01]  /*192f0*/  BAR.SYNC.DEFER_BLOCKING 0x0 ;  /* 0x0000000000007b1d */ /* 0x000fe20000010000 */
[C---:B-1----:R-:W-:Y:S08]  /*19300*/  HMMA.16816.F32.BF16 R4, R168.reuse, R172, R4 ;  /* 0x000000aca804723c */ /* 0x042ff00000041804 */
[C---:B------:R-:W-:Y:S08]  /*19310*/  HMMA.16816.F32.BF16 R8, R168.reuse, R174, R8 ;  /* 0x000000aea808723c */ /* 0x040ff00000041808 */
[C---:B---3--:R-:W-:Y:S08]  /*19320*/  HMMA.16816.F32.BF16 R12, R168.reuse, R160, R12 ;  /* 0x000000a0a80c723c */ /* 0x048ff0000004180c */
[----:B------:R-:W-:Y:S01]  /*19330*/  FMUL.FTZ R0, R4, c[0x0][0x320] ;  /* 0x0000c80004007a20 */ /* 0x000fe20000410000 */
[----:B------:R-:W-:Y:S03]  /*19340*/  HMMA.16816.F32.BF16 R16, R168, R162, R16 ;  /* 0x000000a2a810723c */ /* 0x000fe60000041810 */
        /* <DEDUP_REMOVED lines=32> */
[----:B---34-:R-:W-:Y:S02]  /*19550*/  IMAD.MOV.U32 R196, RZ, RZ, c[0x0][0x2b8] ;  /* 0x0000ae00ffc47624 */ /* 0x018fe400078e00ff */
[----:B------:R-:W-:Y:S02]  /*19560*/  IMAD.MOV.U32 R197, RZ, RZ, RZ ;  /* 0x000000ffffc57224 */ /* 0x000fe400078e00ff */
[----:B--2---:R-:W-:Y:S01]  /*19570*/  IMAD R2, R195, 0x20, R226 ;  /* 0x00000020c3027824 */ /* 0x004fe200078e02e2 */
[----:B------:R-:W-:Y:S04]  /*19580*/  ISETP.NE.AND P6, PT, R196, 0x1, PT ;  /* 0x00000001c400780c */ /* 0x000fe80003fc5270 */
[----:B------:R-:W-:Y:S05]  /*19590*/  IADD3 R2, R2, -0x20, R212 ;  /* 0xffffffe002027810 */ /* 0x000fea0007ffe0d4 */
[--C-:B------:R-:W-:Y:S04]  /*195a0*/  IMAD.MOV.U32 R0, RZ, RZ, R2.reuse ;  /* 0x000000ffff007224 */ /* 0x100fe800078e0002 */
        /* <DEDUP_REMOVED lines=24> */
.L_x_1004:
[----:B------:R-:W-:-:S05]  /*19730*/  BRA.DIV ~URZ, `(.L_x_896) ;  /* 0x00008a527f007947 */ /* 0x000fca000b800000 */
[----:B--2---:R2:W4:Y:S02]  /*19740*/  SHFL.IDX PT, R0, R5, RZ, 0x181f ;  /* 0x00181fff05007589 */ /* 0x00452400000e0000 */
.L_x_1005:
[C---:B----4-:R-:W-:Y:S04]  /*19750*/  LEA R2, P0, R132.reuse, R0, 0x1 ;  /* 0x0000000084027211 */ /* 0x050fe800078008ff */
[----:B---3--:R-:W-:Y:S05]  /*19760*/  LEA.HI.X R3, R132, R4, R133, 0x1, P0 ;  /* 0x0000000484037211 */ /* 0x008fea00000f0c85 */
[----:B------:R-:W-:Y:S01]  /*19770*/  @!PT LDS RZ, [RZ] ;  /* 0x00000000fffff984 */ /* 0x000fe20000000800 */
[----:B------:R-:W-:Y:S01]  /*19780*/  @!PT LDS RZ, [RZ] ;  /* 0x00000000fffff984 */ /* 0x000fe20000000800 */
[----:B------:R-:W-:Y:S01]  /*19790*/  @!PT LDS RZ, [RZ] ;  /* 0x00000000fffff984 */ /* 0x000fe20000000800 */
[----:B------:R3:W-:Y:S02]  /*197a0*/  LDGSTS.E.BYPASS.LTC128B.128 [R194+0xc080], [R2.64], !P4 ;  /* 0x0c08000002c27fae */ /* 0x0007e4000e101d48 */
[C---:B---3--:R-:W-:Y:S04]  /*197b0*/  LEA R2, P0, R201.reuse, R0, 0x1 ;  /* 0x00000000c9027211 */ /* 0x048fe800078008ff */
[----:B------:R-:W-:Y:S02]  /*197c0*/  LEA.HI.X R3, R201, R4, R205, 0x1, P0 ;  /* 0x00000004c9037211 */ /* 0x000fe400000f0ccd */
[C---:B------:R-:W-:Y:S03]  /*197d0*/  LEA R6, P0, R200.reuse, R0, 0x1 ;  /* 0x00000000c8067211 */ /* 0x040fe600078008ff */
[----:B------:R3:W-:Y:S01]  /*197e0*/  LDGSTS.E.BYPASS.LTC128B.128 [R194+0xd080], [R2.64], !P1 ;  /* 0x0d08000002c27fae */ /* 0x0007e2000c901d48 */
[----:B------:R-:W-:Y:S05]  /*197f0*/  LEA.HI.X R7, R200, R4, R207, 0x1, P0 ;  /* 0x00000004c8077211 */ /* 0x000fea00000f0ccf */
[----:B------:R4:W-:Y:S01]  /*19800*/  LDGSTS.E.BYPASS.LTC128B.128 [R194+0xe080], [R6.64], !P3 ;  /* 0x0e08000006c27fae */ /* 0x0009e2000d901d48 */
[C---:B---3--:R-:W-:Y:S04]  /*19810*/  LEA R2, P0, R199.reuse, R0, 0x1 ;  /* 0x00000000c7027211 */ /* 0x048fe800078008ff */
[----:B------:R-:W-:Y:S05]  /*19820*/  LEA.HI.X R3, R199, R4, R206, 0x1, P0 ;  /* 0x00000004c7037211 */ /* 0x000fea00000f0cce */
[----:B------:R4:W-:Y:S04]  /*19830*/  LDGSTS.E.BYPASS.LTC128B.128 [R194+0xf080], [R2.64], !P2 ;  /* 0x0f08000002c27fae */ /* 0x0009e8000d101d48 */
.L_x_894:
[----:B---34-:R-:W-:Y:S05]  /*19840*/  BSYNC B0 ;  /* 0x0000000000007941 */ /* 0x018fea0003800000 */
.L_x_893:
[----:B------:R-:W-:Y:S01]  /*19850*/  LOP3.LUT R8, RZ, c[0x0][0x324], RZ, 0x33, !PT ;  /* 0x0000c900ff087a12 */ /* 0x000fe200078e33ff */
[----:B--2---:R-:W-:Y:S01]  /*19860*/  IMAD.MOV.U32 R0, RZ, RZ, c[0x0][0x2c4] ;  /* 0x0000b100ff007624 */ /* 0x004fe200078e00ff */
[----:B------:R-:W0:Y:S01]  /*19870*/  LDGDEPBAR ;  /* 0x00000000000079af */ /* 0x000e220000000000 */
[----:B------:R-:W-:Y:S02]  /*19880*/  IMAD.IADD R4, R231, 0x1, R227 ;  /* 0x00000001e7047824 */ /* 0x000fe400078e02e3 */
[----:B------:R-:W-:Y:S01]  /*19890*/  IMAD.SHL.U32 R5, R195, 0x20, RZ ;  /* 0x00000020c3057824 */ /* 0x000fe200078e00ff */
[----:B------:R-:W-:Y:S11]  /*198a0*/  ISETP.NE.AND P0, PT, R0, 0x1, PT ;  /* 0x000000010000780c */ /* 0x000ff60003f05270 */
[----:B------:R-:W-:Y:S02]  /*198b0*/  @!UPT UIADD3 URZ, URZ, URZ, URZ ;  /* 0x0000003f3f3ff290 */ /* 0x000fe4000fffe03f */
[----:B------:R-:W-:Y:S05]  /*198c0*/  @P0 IMAD.HI.U32 R0, R4, c[0x0][0x2c8], RZ ;  /* 0x0000b20004000a27 */ /* 0x000fea00078e00ff */
[----:B------:R-:W-:Y:S02]  /*198d0*/  @P0 SHF.R.U32.HI R4, RZ, c[0x0][0x2cc], R0 ;  /* 0x0000b300ff040a19 */ /* 0x000fe40000011600 */
[----:B------:R-:W-:Y:S04]  /*198e0*/  IADD3 R0, -R215, 0x1, -R5 ;  /* 0x00000001d7007810 */ /* 0x000fe80007ffe905 */
[----:B------:R-:W-:Y:S04]  /*198f0*/  IADD3 R6, -R210, R0, R209 ;  /* 0x00000000d2067210 */ /* 0x000fe80007ffe1d1 */
[----:B------:R-:W-:Y:S01]  /*19900*/  IADD3 R7, R6, c[0x0][0x328], RZ ;  /* 0x0000ca0006077a10 */ /* 0x000fe20007ffe0ff */
[----:B------:R-:W-:-:S05]  /*19910*/  BRA.DIV ~URZ, `(.L_x_897) ;  /* 0x000088d27f007947 */ /* 0x000fca000b800000 */
[----:B------:R2:W3:Y:S02]  /*19920*/  SHFL.IDX PT, R3, R4, RZ, 0x1c1f ;  /* 0x001c1fff04037589 */ /* 0x0004e400000e0000 */
.L_x_1006:
[-C--:B---3--:R-:W-:Y:S01]  /*19930*/  IADD3 R2, R7, R3.reuse, RZ ;  /* 0x0000000307027210 */ /* 0x088fe20007ffe0ff */
[----:B------:R-:W-:Y:S02]  /*19940*/  IMAD.MOV.U32 R0, RZ, RZ, c[0x0][0x32c] ;  /* 0x0000cb00ff007624 */ /* 0x000fe400078e00ff */
[----:B------:R-:W-:Y:S03]  /*19950*/  IMAD.IADD R6, R8, 0x1, R6 ;  /* 0x0000000108067824 */ /* 0x000fe600078e0206 */
[----:B------:R-:W-:Y:S02]  /*19960*/  ISETP.GE.AND P0, PT, R0, 0x1, PT ;  /* 0x000000010000780c */ /* 0x000fe40003f06270 */
[----:B------:R-:W-:Y:S11]  /*19970*/  IADD3 R0, R6, R3, RZ ;  /* 0x0000000306007210 */ /* 0x000ff60007ffe0ff */
        /* <DEDUP_REMOVED lines=14> */
.L_x_900:
[----:B------:R-:W-:Y:S04]  /*19a60*/  MOV R8, c[0x0][0x32c] ;  /* 0x0000cb0000087a02 */ /* 0x000fe80000000f00 */
[----:B------:R-:W-:Y:S11]  /*19a70*/  ISETP.NE.AND P0, PT, R8, 0x1, PT ;  /* 0x000000010800780c */ /* 0x000ff60003f05270 */
[----:B------:R-:W-:Y:S02]  /*19a80*/  @!UPT UIADD3 URZ, URZ, URZ, URZ ;  /* 0x0000003f3f3ff290 */ /* 0x000fe4000fffe03f */
[----:B------:R-:W-:Y:S05]  /*19a90*/  @P0 IMAD.HI.U32 R8, R3, c[0x0][0x330], RZ ;  /* 0x0000cc0003080a27 */ /* 0x000fea00078e00ff */
[----:B------:R-:W-:Y:S02]  /*19aa0*/  @P0 SHF.R.U32.HI R3, RZ, c[0x0][0x334], R8 ;  /* 0x0000cd00ff030a19 */ /* 0x000fe40000011608 */
.L_x_901:
[----:B------:R-:W-:Y:S05]  /*19ab0*/  BSYNC B0 ;  /* 0x0000000000007941 */ /* 0x000fea0003800000 */
.L_x_899:
[----:B------:R-:W-:Y:S04]  /*19ac0*/  IMAD R3, R3, c[0x0][0x32c], -R5 ;  /* 0x0000cb0003037a24 */ /* 0x000fe800078e0a05 */
[----:B------:R-:W-:Y:S05]  /*19ad0*/  IMAD.IADD R3, R3, 0x1, -R215 ;  /* 0x0000000103037824 */ /* 0x000fea00078e0ad7 */
[----:B------:R-:W-:Y:S02]  /*19ae0*/  IMNMX R0, R0, R3, !PT ;  /* 0x0000000300007217 */ /* 0x000fe40007800200 */
[----:B------:R-:W-:Y:S04]  /*19af0*/  IADD3 R3, R3, c[0x0][0x32c], RZ ;  /* 0x0000cb0003037a10 */ /* 0x000fe80007ffe0ff */
[----:B------:R-:W-:Y:S02]  /*19b00*/  IMNMX R2, R2, R3, PT ;  /* 0x0000000302027217 */ /* 0x000fe40003800200 */
.L_x_898:
[----:B------:R-:W-:Y:S04]  /*19b10*/  ISETP.GT.AND P1, PT, R195, -0x1, PT ;  /* 0xffffffffc300780c */ /* 0x000fe80003f24270 */
[C---:B------:R-:W-:Y:S02]  /*19b20*/  ISETP.GT.AND P2, PT, R0.reuse, RZ, P1 ;  /* 0x000000ff0000720c */ /* 0x040fe40000f44270 */
[----:B------:R-:W-:Y:S02]  /*19b30*/  ISETP.GT.AND P0, PT, R0, 0x1, P1 ;  /* 0x000000010000780c */ /* 0x000fe40000f04270 */
[C---:B------:R-:W-:Y:S02]  /*19b40*/  ISETP.LT.OR P2, PT, R2.reuse, 0x1, P2 ;  /* 0x000000010200780c */ /* 0x040fe40001741670 */
[----:B------:R-:W-:Y:S02]  /*19b50*/  ISETP.LT.OR P0, PT, R2, 0x2, P0 ;  /* 0x000000020200780c */ /* 0x000fe40000701670 */
[----:B------:R-:W-:Y:S02]  /*19b60*/  FSEL R14, R167, -INF , !P2 ;  /* 0xff800000a70e7808 */ /* 0x000fe40005000000 */
[----:B------:R-:W-:Y:S02]  /*19b70*/  ISETP.GT.AND P2, PT, R0, 0x8, P1 ;  /* 0x000000080000780c */ /* 0x000fe40000f44270 */
[----:B------:R-:W-:Y:S02]  /*19b80*/  FSEL R161, R164, -INF , !P0 ;  /* 0xff800000a4a17808 */ /* 0x000fe40004000000 */
        /* <DEDUP_REMOVED lines=10> */
[C---:B------:R-:W-:Y:S02]  /*19c30*/  ISETP.GT.AND P2, PT, R0.reuse, 0x18, P1 ;  /* 0x000000180000780c */ /* 0x040fe40000f44270 */
[----:B------:R-:W-:Y:S02]  /*19c40*/  FSEL R17, R11, -INF , !P0 ;  /* 0xff8000000b117808 */ /* 0x000fe40004000000 */
[----:B------:R-:W-:Y:S02]  /*19c50*/  ISETP.GT.AND P0, PT, R0, 0x19, P1 ;  /* 0x000000190000780c */ /* 0x000fe40000f04270 */
[C---:B------:R-:W-:Y:S02]  /*19c60*/  ISETP.LT.OR P2, PT, R2.reuse, 0x19, P2 ;  /* 0x000000190200780c */ /* 0x040fe40001741670 */
[----:B------:R-:W-:Y:S02]  /*19c70*/  ISETP.LT.OR P0, PT, R2, 0x1a, P0 ;  /* 0x0000001a0200780c */ /* 0x000fe40000701670 */
[----:B------:R-:W-:Y:S02]  /*19c80*/  FSEL R16, R10, -INF , !P2 ;  /* 0xff8000000a107808 */ /* 0x000fe40005000000 */
[----:B------:R-:W-:Y:S01]  /*19c90*/  FSEL R15, R9, -INF , !P0 ;  /* 0xff800000090f7808 */ /* 0x000fe20004000000 */
[----:B------:R-:W-:-:S06]  /*19ca0*/  BRA.DIV ~URZ, `(.L_x_902) ;  /* 0x000085b27f007947 */ /* 0x000fcc000b800000 */
[----:B------:R3:W4:Y:S02]  /*19cb0*/  SHFL.IDX PT, R3, R4, 0x1, 0x1c1f ;  /* 0x003c1f0004037f89 */ /* 0x00072400000e0000 */
.L_x_1007:
[----:B----4-:R-:W-:Y:S01]  /*19cc0*/  IADD3 R2, R7, R3, RZ ;  /* 0x0000000307027210 */ /* 0x010fe20007ffe0ff */
        /* <DEDUP_REMOVED lines=11> */
[----:B--23--:R-:W-:Y:S05]  /*19d80*/  IMAD.MOV.U32 R4, RZ, RZ, c[0x0][0x32c] ;  /* 0x0000cb00ff047624 */ /* 0x00cfea00078e00ff */
[----:B------:R-:W-:Y:S11]  /*19d90*/  ISETP.NE.AND P0, PT, R4, 0x1, PT ;  /* 0x000000010400780c */ /* 0x000ff60003f05270 */
[----:B------:R-:W-:Y:S02]  /*19da0*/  @!UPT UIADD3 URZ, URZ, URZ, URZ ;  /* 0x0000003f3f3ff290 */ /* 0x000fe4000fffe03f */
[----:B------:R-:W-:Y:S05]  /*19db0*/  @P0 IMAD.HI.U32 R4, R3, c[0x0][0x330], RZ ;  /* 0x0000cc0003040a27 */ /* 0x000fea00078e00ff */
[----:B------:R-:W-:Y:S04]  /*19dc0*/  @P0 SHF.R.U32.HI R3, RZ, c[0x0][0x334], R4 ;  /* 0x0000cd00ff030a19 */ /* 0x000fe80000011604 */
[----:B------:R-:W-:Y:S01]  /*19dd0*/  LOP3.LUT R3, RZ, R3, RZ, 0x33, !PT ;  /* 0x00000003ff037212 */ /* 0x000fe200078e33ff */
[----:B------:R-:W-:-:S05]  /*19de0*/  BRA `(.L_x_906) ;  /* 0x0000005000007947 */ /* 0x000fca0003800000 */
.L_x_905:
[----:B--23--:R-:W-:Y:S04]  /*19df0*/  MOV R4, c[0x0][0x32c] ;  /* 0x0000cb0000047a02 */ /* 0x00cfe80000000f00 */
[----:B------:R-:W-:Y:S11]  /*19e00*/  ISETP.NE.AND P0, PT, R4, 0x1, PT ;  /* 0x000000010400780c */ /* 0x000ff60003f05270 */
[----:B------:R-:W-:Y:S02]  /*19e10*/  @!UPT UIADD3 URZ, URZ, URZ, URZ ;  /* 0x0000003f3f3ff290 */ /* 0x000fe4000fffe03f */
[----:B------:R-:W-:Y:S05]  /*19e20*/  @P0 IMAD.HI.U32 R4, R3, c[0x0][0x330], RZ ;  /* 0x0000cc0003040a27 */ /* 0x000fea00078e00ff */
[----:B------:R-:W-:Y:S02]  /*19e30*/  @P0 SHF.R.U32.HI R3, RZ, c[0x0][0x334], R4 ;  /* 0x0000cd00ff030a19 */ /* 0x000fe40000011604 */
.L_x_906:
[----:B------:R-:W-:Y:S05]  /*19e40*/  BSYNC B0 ;  /* 0x0000000000007941 */ /* 0x000fea0003800000 */
.L_x_904:
[----:B------:R-:W-:Y:S04]  /*19e50*/  IMAD R5, R3, c[0x0][0x32c], -R5 ;  /* 0x0000cb0003057a24 */ /* 0x000fe800078e0a05 */
[----:B------:R-:W-:Y:S05]  /*19e60*/  IMAD.IADD R3, R5, 0x1, -R215 ;  /* 0x0000000105037824 */ /* 0x000fea00078e0ad7 */
[----:B------:R-:W-:Y:S02]  /*19e70*/  IMNMX R0, R0, R3, !PT ;  /* 0x0000000300007217 */ /* 0x000fe40007800200 */
[----:B------:R-:W-:Y:S04]  /*19e80*/  IADD3 R3, R3, c[0x0][0x32c], RZ ;  /* 0x0000cb0003037a10 */ /* 0x000fe80007ffe0ff */
[----:B------:R-:W-:Y:S02]  /*19e90*/  IMNMX R2, R2, R3, PT ;  /* 0x0000000302027217 */ /* 0x000fe40003800200 */
.L_x_903:
[C---:B------:R-:W-:Y:S02]  /*19ea0*/  ISETP.GT.AND P0, PT, R0.reuse, RZ, P1 ;  /* 0x000000ff0000720c */ /* 0x040fe40000f04270 */
[----:B------:R-:W-:Y:S02]  /*19eb0*/  ISETP.GT.AND P2, PT, R0, 0x1, P1 ;  /* 0x000000010000780c */ /* 0x000fe40000f44270 */
[C---:B------:R-:W-:Y:S02]  /*19ec0*/  ISETP.LT.OR P0, PT, R2.reuse, 0x1, P0 ;  /* 0x000000010200780c */ /* 0x040fe40000701670 */
[----:B------:R-:W-:Y:S02]  /*19ed0*/  ISETP.LT.OR P2, PT, R2, 0x2, P2 ;  /* 0x000000020200780c */ /* 0x000fe40001741670 */
[----:B------:R-:W-:Y:S02]  /*19ee0*/  FSEL R6, R175, -INF , !P0 ;  /* 0xff800000af067808 */ /* 0x000fe40004000000 */
[----:B------:R-:W-:Y:S02]  /*19ef0*/  ISETP.GT.AND P0, PT, R0, 0x8, P1 ;  /* 0x000000080000780c */ /* 0x000fe40000f04270 */
[----:B------:R-:W-:Y:S02]  /*19f00*/  FSEL R13, R174, -INF , !P2 ;  /* 0xff800000ae0d7808 */ /* 0x000fe40005000000 */
[----:B------:R-:W-:Y:S02]  /*19f10*/  ISETP.LT.OR P0, PT, R2, 0x9, P0 ;  /* 0x000000090200780c */ /* 0x000fe40000701670 */
[C---:B------:R-:W-:Y:S02]  /*19f20*/  ISETP.GT.AND P2, PT, R0.reuse, 0x9, P1 ;  /* 0x000000090000780c */ /* 0x040fe40000f44270 */
[----:B------:R-:W-:Y:S02]  /*19f30*/  FSEL R12, R173, -INF , !P0 ;  /* 0xff800000ad0c7808 */ /* 0x000fe40004000000 */
[----:B------:R-:W-:Y:S02]  /*19f40*/  ISETP.GT.AND P0, PT, R0, 0x10, P1 ;  /* 0x000000100000780c */ /* 0x000fe40000f04270 */
[C---:B------:R-:W-:Y:S02]  /*19f50*/  ISETP.LT.OR P2, PT, R2.reuse, 0xa, P2 ;  /* 0x0000000a0200780c */ /* 0x040fe40001741670 */
[----:B------:R-:W-:Y:S02]  /*19f60*/  ISETP.LT.OR P0, PT, R2, 0x11, P0 ;  /* 0x000000110200780c */ /* 0x000fe40000701670 */
[----:B------:R-:W-:Y:S02]  /*19f70*/  FSEL R11, R172, -INF , !P2 ;  /* 0xff800000ac0b7808 */ /* 0x000fe40005000000 */
[----:B------:R-:W-:Y:S02]  /*19f80*/  ISETP.GT.AND P3, PT, R0, 0x11, P1 ;  /* 0x000000110000780c */ /* 0x000fe40000f64270 */
[----:B------:R-:W-:Y:S02]  /*19f90*/  FSEL R10, R162, -INF , !P0 ;  /* 0xff800000a20a7808 */ /* 0x000fe40004000000 */
[C---:B------:R-:W-:Y:S02]  /*19fa0*/  ISETP.GT.AND P2, PT, R0.reuse, 0x18, P1 ;  /* 0x000000180000780c */ /* 0x040fe40000f44270 */
[----:B------:R-:W-:Y:S02]  /*19fb0*/  ISETP.GT.AND P0, PT, R0, 0x19, P1 ;  /* 0x000000190000780c */ /* 0x000fe40000f04270 */
[----:B------:R-:W-:Y:S02]  /*19fc0*/  FMNMX.FTZ R0, R14, R135, !PT ;  /* 0x000000870e007209 */ /* 0x000fe40007810000 */
[----:B------:R-:W-:Y:S02]  /*19fd0*/  FMNMX.FTZ R3, R6, R136, !PT ;  /* 0x0000008806037209 */ /* 0x000fe40007810000 */
[----:B------:R-:W-:Y:S02]  /*19fe0*/  FMNMX.FTZ R0, R161, R0, !PT ;  /* 0x00000000a1007209 */ /* 0x000fe40007810000 */
[----:B------:R-:W-:Y:S02]  /*19ff0*/  FMNMX.FTZ R3, R13, R3, !PT ;  /* 0x000000030d037209 */ /* 0x000fe40007810000 */
[C---:B------:R-:W-:Y:S02]  /*1a000*/  ISETP.LT.OR P3, PT, R2.reuse, 0x12, P3 ;  /* 0x000000120200780c */ /* 0x040fe40001f61670 */
[C---:B------:R-:W-:Y:S02]  /*1a010*/  ISETP.LT.OR P1, PT, R2.reuse, 0x19, P2 ;  /* 0x000000190200780c */ /* 0x040fe40001721670 */
[----:B------:R-:W-:Y:S02]  /*1a020*/  ISETP.LT.OR P0, PT, R2, 0x1a, P0 ;  /* 0x0000001a0200780c */ /* 0x000fe40000701670 */
[----:B------:R-:W-:Y:S02]  /*1a030*/  FMNMX.FTZ R2, R160, R0, !PT ;  /* 0x00000000a0027209 */ /* 0x000fe40007810000 */
[----:B------:R-:W-:Y:S02]  /*1a040*/  FMNMX.FTZ R0, R12, R3, !PT ;  /* 0x000000030c007209 */ /* 0x000fe40007810000 */
[----:B------:R-:W-:Y:S02]  /*1a050*/  FMNMX.FTZ R2, R19, R2, !PT ;  /* 0x0000000213027209 */ /* 0x000fe40007810000 */
[----:B------:R-:W-:Y:S02]  /*1a060*/  FMNMX.FTZ R0, R11, R0, !PT ;  /* 0x000000000b007209 */ /* 0x000fe40007810000 */
[----:B------:R-:W-:Y:S02]  /*1a070*/  FSEL R9, R165, -INF , !P3 ;  /* 0xff800000a5097808 */ /* 0x000fe40005800000 */
[----:B------:R-:W-:Y:S02]  /*1a080*/  FMNMX.FTZ R2, R18, R2, !PT ;  /* 0x0000000212027209 */ /* 0x000fe40007810000 */
[----:B------:R-:W-:Y:S02]  /*1a090*/  FMNMX.FTZ R0, R10, R0, !PT ;  /* 0x000000000a007209 */ /* 0x000fe40007810000 */
[----:B------:R-:W-:Y:S02]  /*1a0a0*/  FSEL R8, R163, -INF , !P1 ;  /* 0xff800000a3087808 */ /* 0x000fe40004800000 */
[----:B------:R-:W-:Y:S02]  /*1a0b0*/  FMNMX.FTZ R2, R17, R2, !PT ;  /* 0x0000000211027209 */ /* 0x000fe40007810000 */
[----:B------:R-:W-:Y:S02]  /*1a0c0*/  FMNMX.FTZ R0, R9, R0, !PT ;  /* 0x0000000009007209 */ /* 0x000fe40007810000 */
[----:B-1----:R-:W-:Y:S02]  /*1a0d0*/  FSEL R7, R166, -INF , !P0 ;  /* 0xff800000a6077808 */ /* 0x002fe40004000000 */
[----:B------:R-:W-:Y:S02]  /*1a0e0*/  FMNMX.FTZ R2, R16, R2, !PT ;  /* 0x0000000210027209 */ /* 0x000fe40007810000 */
[----:B------:R-:W-:Y:S02]  /*1a0f0*/  FMNMX.FTZ R0, R8, R0, !PT ;  /* 0x0000000008007209 */ /* 0x000fe40007810000 */
[----:B--23--:R-:W-:Y:S02]  /*1a100*/  FMNMX.FTZ R4, R15, R2, !PT ;  /* 0x000000020f047209 */ /* 0x00cfe40007810000 */
[----:B------:R-:W-:Y:S01]  /*1a110*/  FMNMX.FTZ R5, R7, R0, !PT ;  /* 0x0000000007057209 */ /* 0x000fe20007810000 */
[----:B------:R-:W-:-:S05]  /*1a120*/  BRA.DIV ~URZ, `(.L_x_907) ;  /* 0x000081a27f007947 */ /* 0x000fca000b800000 */
[----:B------:R1:W2:Y:S02]  /*1a130*/  SHFL.BFLY PT, R0, R4, 0x2, 0x1f ;  /* 0x0c401f0004007f89 */ /* 0x0002a400000e0000 */
.L_x_1008:
[----:B-12---:R-:W-:Y:S01]  /*1a140*/  FMNMX.FTZ R4, R4, R0, !PT ;  /* 0x0000000004047209 */ /* 0x006fe20007810000 */
[----:B------:R-:W-:-:S05]  /*1a150*/  BRA.DIV ~URZ, `(.L_x_908) ;  /* 0x000081b27f007947 */ /* 0x000fca000b800000 */
[----:B------:R-:W1:Y:S02]  /*1a160*/  SHFL.BFLY PT, R0, R4, 0x1, 0x1f ;  /* 0x0c201f0004007f89 */ /* 0x000e6400000e0000 */
[----:B-1----:R-:W-:Y:S02]  /*1a170*/  FMNMX.FTZ R134, R4, R0, !PT ;  /* 0x0000000004867209 */ /* 0x002fe40007810000 */
[----:B------:R-:W1:Y:S02]  /*1a180*/  SHFL.BFLY PT, R0, R5, 0x2, 0x1f ;  /* 0x0c401f0005007f89 */ /* 0x000e6400000e0000 */
[----:B-1----:R-:W-:Y:S05]  /*1a190*/  FMNMX.FTZ R4, R5, R0, !PT ;  /* 0x0000000005047209 */ /* 0x002fea0007810000 */
[----:B------:R1:W2:Y:S02]  /*1a1a0*/  SHFL.BFLY PT, R0, R4, 0x1, 0x1f ;  /* 0x0c201f0004007f89 */ /* 0x0002a400000e0000 */
.L_x_1009:
[C---:B------:R-:W-:Y:S01]  /*1a1b0*/  FSETP.NEU.FTZ.AND P0, PT, R134.reuse, -INF , PT ;  /* 0xff8000008600780b */ /* 0x040fe20003f1d000 */
[----:B------:R-:W-:Y:S01]  /*1a1c0*/  FMUL.FTZ R2, R134, c[0x0][0x2d0] ;  /* 0x0000b40086027a20 */ /* 0x000fe20000410000 */
[----:B--2---:R-:W-:Y:S01]  /*1a1d0*/  FMNMX.FTZ R3, R0, R4, !PT ;  /* 0x0000000400037209 */ /* 0x004fe20007810000 */
[----:B------:R-:W-:Y:S01]  /*1a1e0*/  WARPSYNC 0xffffffff ;  /* 0xffffffff00007948 */ /* 0x000fe20003800000 */
[----:B------:R-:W-:Y:S02]  /*1a1f0*/  FSEL R0, R134, RZ, P0 ;  /* 0x000000ff86007208 */ /* 0x000fe40000000000 */
[----:B------:R-:W-:Y:S02]  /*1a200*/  FSEL R2, R2, RZ, P0 ;  /* 0x000000ff02027208 */ /* 0x000fe40000000000 */
[----:B------:R-:W-:Y:S01]  /*1a210*/  FSETP.NEU.FTZ.AND P0, PT, R3, -INF , PT ;  /* 0xff8000000300780b */ /* 0x000fe20003f1d000 */
[----:B------:R-:W-:Y:S02]  /*1a220*/  FADD.FTZ R0, -R0, R135 ;  /* 0x0000008700007221 */ /* 0x000fe40000010100 */
        /* <DEDUP_REMOVED lines=20> */
[----:B---3--:R-:W-:Y:S01]  /*1a370*/  F2FP.BF16.PACK_AB R160, R4, R15 ;  /* 0x0000000f04a0723e */ /* 0x008fe200000010ff */
[C---:B------:R-:W-:Y:S01]  /*1a380*/  FMUL.FTZ R29, R0.reuse, R29 ;  /* 0x0000001d001d7220 */ /* 0x040fe20000410000 */
[----:B------:R-:W1:Y:S01]  /*1a390*/  MUFU.EX2 R15, R19 ;  /* 0x00000013000f7308 */ /* 0x000e620000000800 */
[C---:B------:R-:W-:Y:S02]  /*1a3a0*/  FMUL.FTZ R32, R0.reuse, R32 ;  /* 0x0000002000207220 */ /* 0x040fe40000410000 */
[C---:B------:R-:W-:Y:S02]  /*1a3b0*/  FMUL.FTZ R33, R0.reuse, R33 ;  /* 0x0000002100217220 */ /* 0x040fe40000410000 */
[C---:B------:R-:W-:Y:S02]  /*1a3c0*/  FMUL.FTZ R36, R0.reuse, R36 ;  /* 0x0000002400247220 */ /* 0x040fe40000410000 */
[----:B------:R-:W-:Y:S02]  /*1a3d0*/  FMUL.FTZ R37, R0, R37 ;  /* 0x0000002500257220 */ /* 0x000fe40000410000 */
[----:B----4-:R-:W-:Y:S01]  /*1a3e0*/  FADD.FTZ R5, R4, R2 ;  /* 0x0000000204057221 */ /* 0x010fe20000010000 */
[C---:B------:R-:W-:Y:S01]  /*1a3f0*/  FSEL R2, R3.reuse, RZ, P0 ;  /* 0x000000ff03027208 */ /* 0x040fe20000000000 */
[----:B------:R-:W-:Y:S02]  /*1a400*/  FMUL.FTZ R4, R3, c[0x0][0x2d0] ;  /* 0x0000b40003047a20 */ /* 0x000fe40000410000 */
[----:B------:R-:W-:Y:S02]  /*1a410*/  FMUL.FTZ R40, R0, R40 ;  /* 0x0000002800287220 */ /* 0x000fe40000410000 */
[----:B------:R-:W-:Y:S01]  /*1a420*/  FADD.FTZ R2, -R2, R136 ;  /* 0x0000008802027221 */ /* 0x000fe20000010100 */
[----:B------:R-:W-:Y:S01]  /*1a430*/  FSEL R4, R4, RZ, P0 ;  /* 0x000000ff04047208 */ /* 0x000fe20000000000 */
[----:B------:R-:W-:Y:S01]  /*1a440*/  FMUL.FTZ R41, R0, R41 ;  /* 0x0000002900297220 */ /* 0x000fe20000410000 */
[----:B------:R-:W-:Y:S01]  /*1a450*/  ISETP.GT.AND P0, PT, R195, R208, PT ;  /* 0x000000d0c300720c */ /* 0x000fe20003f04270 */
[----:B------:R-:W-:Y:S02]  /*1a460*/  FMUL.FTZ R2, R2, c[0x0][0x2d0] ;  /* 0x0000b40002027a20 */ /* 0x000fe40000410000 */
[--C-:B------:R-:W-:Y:S02]  /*1a470*/  FFMA.FTZ R136, R11, c[0x0][0x2d0], -R4.reuse ;  /* 0x0000b4000b887a23 */ /* 0x100fe40000010804 */
[--C-:B------:R-:W-:Y:S01]  /*1a480*/  FFMA.FTZ R166, R10, c[0x0][0x2d0], -R4.reuse ;  /* 0x0000b4000aa67a23 */ /* 0x100fe20000010804 */
[----:B-1----:R-:W-:Y:S01]  /*1a490*/  F2FP.BF16.PACK_AB R162, R15, R16 ;  /* 0x000000100fa2723e */ /* 0x002fe200000010ff */
[----:B------:R-:W1:Y:S01]  /*1a4a0*/  MUFU.EX2 R2, R2 ;  /* 0x0000000200027308 */ /* 0x000e620000000800 */
[--C-:B------:R-:W-:Y:S02]  /*1a4b0*/  FFMA.FTZ R165, R9, c[0x0][0x2d0], -R4.reuse ;  /* 0x0000b40009a57a23 */ /* 0x100fe40000010804 */
[--C-:B------:R-:W-:Y:S02]  /*1a4c0*/  FFMA.FTZ R167, R8, c[0x0][0x2d0], -R4.reuse ;  /* 0x0000b40008a77a23 */ /* 0x100fe40000010804 */
[--C-:B------:R-:W-:Y:S02]  /*1a4d0*/  FFMA.FTZ R6, R6, c[0x0][0x2d0], -R4.reuse ;  /* 0x0000b40006067a23 */ /* 0x100fe40000010804 */
[--C-:B------:R-:W-:Y:S02]  /*1a4e0*/  FFMA.FTZ R14, R13, c[0x0][0x2d0], -R4.reuse ;  /* 0x0000b4000d0e7a23 */ /* 0x100fe40000010804 */
        /* <DEDUP_REMOVED lines=10> */
[C---:B-1----:R-:W-:Y:S02]  /*1a590*/  FMUL.FTZ R18, R2.reuse, R142 ;  /* 0x0000008e02127220 */ /* 0x042fe40000410000 */
[C---:B------:R-:W-:Y:S02]  /*1a5a0*/  FMUL.FTZ R19, R2.reuse, R143 ;  /* 0x0000008f02137220 */ /* 0x040fe40000410000 */
[----:B------:R-:W1:Y:S01]  /*1a5b0*/  LDSM.16.MT88.4 R140, [R178] ;  /* 0x00000000b28c783b */ /* 0x000e620000004200 */
[----:B------:R-:W4:Y:S01]  /*1a5c0*/  MUFU.EX2 R152, R14 ;  /* 0x0000000e00987308 */ /* 0x000f220000000800 */
[----:B------:R-:W-:Y:S02]  /*1a5d0*/  FMUL.FTZ R7, R2, R155 ;  /* 0x0000009b02077220 */ /* 0x000fe40000410000 */
[----:B------:R-:W-:Y:S02]  /*1a5e0*/  FMUL.FTZ R8, R0, R148 ;  /* 0x0000009400087220 */ /* 0x000fe40000410000 */
[C---:B--2---:R-:W-:Y:S02]  /*1a5f0*/  FMUL.FTZ R6, R2.reuse, R154 ;  /* 0x0000009a02067220 */ /* 0x044fe40000410000 */
        /* <DEDUP_REMOVED lines=16> */
[----:B------:R-:W2:Y:S01]  /*1a700*/  MUFU.EX2 R146, R135 ;  /* 0x0000008700927308 */ /* 0x000ea20000000800 */
[C---:B------:R-:W-:Y:S02]  /*1a710*/  FMUL.FTZ R31, R2.reuse, R31 ;  /* 0x0000001f021f7220 */ /* 0x040fe40000410000 */
[C---:B------:R-:W-:Y:S02]  /*1a720*/  FMUL.FTZ R34, R2.reuse, R34 ;  /* 0x0000002202227220 */ /* 0x040fe40000410000 */
[C---:B------:R-:W-:Y:S02]  /*1a730*/  FMUL.FTZ R35, R2.reuse, R35 ;  /* 0x0000002302237220 */ /* 0x040fe40000410000 */
[C---:B------:R-:W-:Y:S02]  /*1a740*/  FMUL.FTZ R38, R2.reuse, R38 ;  /* 0x0000002602267220 */ /* 0x040fe40000410000 */
[C---:B------:R-:W-:Y:S01]  /*1a750*/  FMUL.FTZ R39, R2.reuse, R39 ;  /* 0x0000002702277220 */ /* 0x040fe20000410000 */
[----:B------:R-:W-:Y:S01]  /*1a760*/  MUFU.EX2 R135, R172 ;  /* 0x000000ac00877308 */ /* 0x000fe20000000800 */
[C---:B------:R-:W-:Y:S02]  /*1a770*/  FMUL.FTZ R42, R2.reuse, R42 ;  /* 0x0000002a022a7220 */ /* 0x040fe40000410000 */
[----:B------:R-:W-:Y:S02]  /*1a780*/  FMUL.FTZ R43, R2, R43 ;  /* 0x0000002b022b7220 */ /* 0x000fe40000410000 */
[C---:B------:R-:W-:Y:S02]  /*1a790*/  FMUL.FTZ R44, R0.reuse, R44 ;  /* 0x0000002c002c7220 */ /* 0x040fe40000410000 */
[----:B------:R-:W-:Y:S02]  /*1a7a0*/  FMUL.FTZ R45, R0, R45 ;  /* 0x0000002d002d7220 */ /* 0x000fe40000410000 */
[C---:B------:R-:W-:Y:S01]  /*1a7b0*/  FMUL.FTZ R46, R2.reuse, R46 ;  /* 0x0000002e022e7220 */ /* 0x040fe20000410000 */
[----:B------:R3:W-:Y:S01]  /*1a7c0*/  MUFU.EX2 R170, R166 ;  /* 0x000000a600aa7308 */ /* 0x0007e20000000800 */
[----:B------:R-:W-:Y:S02]  /*1a7d0*/  FMUL.FTZ R47, R2, R47 ;  /* 0x0000002f022f7220 */ /* 0x000fe40000410000 */
[C---:B------:R-:W-:Y:S01]  /*1a7e0*/  FMUL.FTZ R48, R0.reuse, R48 ;  /* 0x0000003000307220 */ /* 0x040fe20000410000 */
[----:B--2---:R-:W-:Y:S01]  /*1a7f0*/  F2FP.BF16.PACK_AB R163, R173, R146 ;  /* 0x00000092ada3723e */ /* 0x004fe200000010ff */
[----:B------:R-:W-:Y:S02]  /*1a800*/  FMUL.FTZ R49, R0, R49 ;  /* 0x0000003100317220 */ /* 0x000fe40000410000 */
[C---:B------:R-:W-:Y:S02]  /*1a810*/  FMUL.FTZ R50, R2.reuse, R50 ;  /* 0x0000003202327220 */ /* 0x040fe40000410000 */
[----:B------:R-:W-:Y:S01]  /*1a820*/  FMUL.FTZ R51, R2, R51 ;  /* 0x0000003302337220 */ /* 0x000fe20000410000 */
[----:B------:R-:W2:Y:S01]  /*1a830*/  MUFU.EX2 R169, R165 ;  /* 0x000000a500a97308 */ /* 0x000ea20000000800 */
[C---:B-1----:R-:W-:Y:S05]  /*1a840*/  HMMA.16816.F32.BF16 R4, R160.reuse, R140, R4 ;  /* 0x0000008ca004723c */ /* 0x042fea0000041804 */
[C---:B------:R-:W-:Y:S02]  /*1a850*/  FMUL.FTZ R52, R0.reuse, R52 ;  /* 0x0000003400347220 */ /* 0x040fe40000410000 */
[----:B------:R-:W-:Y:S01]  /*1a860*/  FMUL.FTZ R53, R0, R53 ;  /* 0x0000003500357220 */ /* 0x000fe20000410000 */
[C---:B------:R-:W-:Y:S01]  /*1a870*/  HMMA.16816.F32.BF16 R8, R160.reuse, R142, R8 ;  /* 0x0000008ea008723c */ /* 0x040fe20000041808 */
[----:B------:R-:W1:Y:S03]  /*1a880*/  LDSM.16.MT88.4 R140, [R179] ;  /* 0x00000000b38c783b */ /* 0x000e660000004200 */
[----:B------:R-:W-:Y:S01]  /*1a890*/  FMUL.FTZ R54, R2, R54 ;  /* 0x0000003602367220 */ /* 0x000fe20000410000 */
[----:B---3--:R-:W-:Y:S01]  /*1a8a0*/  F2FP.BF16.PACK_AB R166, R136, R144 ;  /* 0x0000009088a6723e */ /* 0x008fe200000010ff */
[----:B------:R-:W-:Y:S02]  /*1a8b0*/  FMUL.FTZ R55, R2, R55 ;  /* 0x0000003702377220 */ /* 0x000fe40000410000 */
[C---:B------:R-:W-:Y:S04]  /*1a8c0*/  FMUL.FTZ R56, R0.reuse, R56 ;  /* 0x0000003800387220 */ /* 0x040fe80000410000 */
[----:B------:R-:W-:Y:S02]  /*1a8d0*/  FMUL.FTZ R57, R0, R57 ;  /* 0x0000003900397220 */ /* 0x000fe40000410000 */
[C---:B------:R-:W-:Y:S01]  /*1a8e0*/  FMUL.FTZ R58, R2.reuse, R58 ;  /* 0x0000003a023a7220 */ /* 0x040fe20000410000 */
[----:B--2---:R-:W-:Y:S01]  /*1a8f0*/  F2FP.BF16.PACK_AB R165, R169, R170 ;  /* 0x000000aaa9a5723e */ /* 0x004fe200000010ff */
        /* <DEDUP_REMOVED lines=132> */
[----:B-1----:R-:W-:Y:S01]  /*1b140*/  F2FP.BF16.PACK_AB R167, R135, R160 ;  /* 0x000000a087a7723e */ /* 0x002fe200000010ff */
[----:B------:R-:W-:Y:S01]  /*1b150*/  FADD.FTZ R2, R160, R0 ;  /* 0x00000000a0027221 */ /* 0x000fe20000010000 */
[----:B------:R-:W-:Y:S03]  /*1b160*/  IADD3 R0, R195, -0x1, RZ ;  /* 0xffffffffc3007810 */ /* 0x000fe60007ffe0ff */
[----:B------:R-:W-:Y:S03]  /*1b170*/  FADD.FTZ R203, R135, R2 ;  /* 0x0000000287cb7221 */ /* 0x000fe60000010000 */
[----:B------:R-:W-:Y:S01]  /*1b180*/  MOV R195, R0 ;  /* 0x0000000000c37202 */ /* 0x000fe20000000f00 */
[C---:B------:R-:W-:Y:S01]  /*1b190*/  HMMA.16816.F32.BF16 R152, R164.reuse, R148, R4 ;  /* 0x00000094a498723c */ /* 0x040fe20000041804 */
[----:B------:R-:W1:Y:S04]  /*1b1a0*/  LDSM.16.MT88.4 R4, [R181+0x800] ;  /* 0x00080000b504783b */ /* 0x000e680000004200 */
[----:B------:R-:W-:Y:S03]  /*1b1b0*/  MOV R135, R134 ;  /* 0x0000008600877202 */ /* 0x000fe60000000f00 */
        /* <DEDUP_REMOVED lines=45> */
[----:B------:R-:W-:Y:S07]  /*1b490*/  @!UPT UIADD3 URZ, URZ, URZ, URZ ;  /* 0x0000003f3f3ff290 */ /* 0x000fee000fffe03f */
[----:B------:R-:W-:-:S11]  /*1b4a0*/  @P0 BRA `(.L_x_909) ;  /* 0xffffd4f000000947 */ /* 0x000fd6000383ffff */
.L_x_891:
[----:B------:R-:W-:Y:S05]  /*1b4b0*/  BRA.DIV ~URZ, `(.L_x_910) ;  /* 0x00006f227f007947 */ /* 0x000fea000b800000 */
[----:B------:R1:W2:Y:S02]  /*1b4c0*/  SHFL.BFLY PT, R0, R204, 0x2, 0x1f ;  /* 0x0c401f00cc007f89 */ /* 0x0002a400000e0000 */
.L_x_1010:
[----:B--2---:R-:W-:Y:S01]  /*1b4d0*/  FADD.FTZ R6, R0, R204 ;  /* 0x000000cc00067221 */ /* 0x004fe20000010000 */
[----:B------:R-:W-:Y:S05]  /*1b4e0*/  BRA.DIV ~URZ, `(.L_x_911) ;  /* 0x00006f427f007947 */ /* 0x000fea000b800000 */
[----:B------:R-:W2:Y:S02]  /*1b4f0*/  SHFL.BFLY PT, R0, R6, 0x1, 0x1f ;  /* 0x0c201f0006007f89 */ /* 0x000ea400000e0000 */
[----:B--2---:R-:W-:-:S02]  /*1b500*/  FADD.FTZ R6, R6, R0 ;  /* 0x0000000006067221 */ /* 0x004fc40000010000 */
[----:B------:R-:W2:Y:S02]  /*1b510*/  SHFL.BFLY PT, R0, R203, 0x2, 0x1f ;  /* 0x0c401f00cb007f89 */ /* 0x000ea400000e0000 */
[----:B--2---:R-:W-:-:S05]  /*1b520*/  FADD.FTZ R4, R0, R203 ;  /* 0x000000cb00047221 */ /* 0x004fca0000010000 */
[----:B------:R2:W3:Y:S02]  /*1b530*/  SHFL.BFLY PT, R3, R4, 0x1, 0x1f ;  /* 0x0c201f0004037f89 */ /* 0x0004e400000e0000 */
.L_x_1011:
        /* <DEDUP_REMOVED lines=10> */
[----:B------:R-:W-:Y:S02]  /*1b5e0*/  FMUL.FTZ R167, R2, R101 ;  /* 0x0000006502a77220 */ /* 0x000fe40000410000 */
        /* <DEDUP_REMOVED lines=39> */
[----:B---3--:R-:W-:Y:S02]  /*1b860*/  @P0 FMUL.FTZ R3, R3, 0.69314718246459960938 ;  /* 0x3f31721803030820 */ /* 0x008fe40000410000 */
[----:B------:R-:W-:Y:S02]  /*1b870*/  @P0 FMUL.FTZ R4, R4, c[0x0][0x2d0] ;  /* 0x0000b40004040a20 */ /* 0x000fe40000410000 */
        /* <DEDUP_REMOVED lines=53> */
[----:B------:R-:W-:Y:S01]  /*1bbd0*/  FMUL.FTZ R67, R0, R131 ;  /* 0x0000008300437220 */ /* 0x000fe20000410000 */
[----:B------:R-:W-:Y:S01]  /*1bbe0*/  MOV R0, 0x1 ;  /* 0x0000000100007802 */ /* 0x000fe20000000f00 */
[----:B------:R-:W-:Y:S02]  /*1bbf0*/  @P0 FFMA.FTZ R18, R4, R5, R3 ;  /* 0x0000000504120223 */ /* 0x000fe40000010003 */
        /* <DEDUP_REMOVED lines=40> */
.L_x_756:
[----:B------:R-:W2:Y:S01]  /*1be80*/  S2R R106, SR_TID.X ;  /* 0x00000000006a7919 */ /* 0x000ea20000002100 */
[----:B------:R-:W-:Y:S01]  /*1be90*/  BSSY B0, `(.L_x_912) ;  /* 0x0000010000007945 */ /* 0x000fe20003800000 */
[----:B--2---:R-:W-:-:S13]  /*1bea0*/  LOP3.LUT P0, RZ, R106, 0xff, RZ, 0xc0, !PT ;  /* 0x000000ff6aff7812 */ /* 0x004fda000780c0ff */
[----:B------:R-:W-:Y:S05]  /*1beb0*/  @P0 BRA `(.L_x_913) ;  /* 0x000000d000000947 */ /* 0x000fea0003800000 */
[----:B------:R-:W2:Y:S01]  /*1bec0*/  S2R R2, SR_LANEID ;  /* 0x0000000000027919 */ /* 0x000ea20000000000 */
[----:B------:R-:W-:Y:S01]  /*1bed0*/  VOTEU.ANY UR4, UPT, PT ;  /* 0x0000000000047886 */ /* 0x000fe200038e0100 */
[----:B------:R-:W-:Y:S01]  /*1bee0*/  IMAD.MOV.U32 R4, RZ, RZ, c[0x0][0x560] ;  /* 0x00015800ff047624 */ /* 0x000fe200078e00ff */
[----:B------:R-:W2:Y:S01]  /*1bef0*/  FLO.U32 R3, UR4 ;  /* 0x0000000400037d00 */ /* 0x000ea200080e0000 */
[----:B------:R-:W-:Y:S01]  /*1bf00*/  IMAD.MOV.U32 R5, RZ, RZ, c[0x0][0x564] ;  /* 0x00015900ff057624 */ /* 0x000fe200078e00ff */
[----:B--2---:R-:W-:-:S06]  /*1bf10*/  ISETP.EQ.U32.AND P0, PT, R3, R2, PT ;  /* 0x000000020300720c */ /* 0x004fcc0003f02070 */
[----:B------:R-:W2:Y:S07]  /*1bf20*/  POPC R2, UR4 ;  /* 0x0000000400027d09 */ /* 0x000eae0008000000 */
[----:B--2---:R-:W2:Y:S04]  /*1bf30*/  @P0 ATOMG.E.ADD.STRONG.GPU PT, R2, [R4.64], R2 ;  /* 0x00000002040209a8 */ /* 0x004ea800081ee1c8 */
[----:B--2---:R2:W3:Y:S04]  /*1bf40*/  SHFL.IDX PT, R3, R2, R3, 0x1f ;  /* 0x00001f0302037589 */ /* 0x0044e800000e0000 */
[----:B--2---:R-:W2:Y:S02]  /*1bf50*/  S2R R2, SR_LTMASK ;  /* 0x0000000000027919 */ /* 0x004ea40000003900 */
[----:B--2---:R-:W-:-:S06]  /*1bf60*/  LOP3.LUT R2, R2, UR4, RZ, 0xc0, !PT ;  /* 0x0000000402027c12 */ /* 0x004fcc000f8ec0ff */
[----:B------:R-:W3:Y:S02]  /*1bf70*/  POPC R2, R2 ;  /* 0x0000000200027309 */ /* 0x000ee40000000000 */
[----:B---3--:R-:W-:-:S06]  /*1bf80*/  IADD3 R232, R3, c[0x0][0xc], R2 ;  /* 0x0000030003e87a10 */ /* 0x008fcc0007ffe002 */
.L_x_913:
[----:B------:R-:W-:Y:S05]  /*1bf90*/  BSYNC B0 ;  /* 0x0000000000007941 */ /* 0x000fea0003800000 */
.L_x_912:
        /* <DEDUP_REMOVED lines=8> */
[----:B------:R-:W-:Y:S01]  /*1c020*/  IMAD.MOV.U32 R4, RZ, RZ, 0x4 ;  /* 0x00000004ff047424 */ /* 0x000fe200078e00ff */
[----:B------:R-:W-:Y:S01]  /*1c030*/  F2FP.BF16.PACK_AB R0, R49, R48 ;  /* 0x000000303100723e */ /* 0x000fe200000010ff */
[----:B------:R-:W-:Y:S01]  /*1c040*/  IMAD.MOV.U32 R12, RZ, RZ, c[0x0][0x388] ;  /* 0x0000e200ff0c7624 */ /* 0x000fe200078e00ff */
[----:B------:R-:W-:Y:S02]  /*1c050*/  ISETP.NE.U32.AND P0, PT, RZ, c[0x0][0x508], PT ;  /* 0x00014200ff007a0c */ /* 0x000fe40003f05070 */
[----:B------:R-:W-:Y:S02]  /*1c060*/  ISETP.NE.U32.AND P2, PT, RZ, c[0x0][0x500], PT ;  /* 0x00014000ff007a0c */ /* 0x000fe40003f45070 */
[----:B------:R-:W-:-:S02]  /*1c070*/  ISETP.NE.AND.EX P1, PT, RZ, c[0x0][0x50c], PT, P0 ;  /* 0x00014300ff007a0c */ /* 0x000fc40003f25300 */
        /* <DEDUP_REMOVED lines=127> */
[----:B--2---:R-:W-:-:S03]  /*1c870*/  @P1 IMAD.WIDE R2, R235, R4, c[0x0][0x508] ;  /* 0x00014200eb021625 */ /* 0x004fc600078e0204 */
[----:B------:R-:W-:Y:S01]  /*1c880*/  BAR.SYNC.DEFER_BLOCKING 0x1, 0x100 ;  /* 0x0044000000007b1d */ /* 0x000fe20000010000 */
[----:B------:R-:W-:-:S05]  /*1c890*/  IMAD.WIDE R4, R235, R4, c[0x0][0x500] ;  /* 0x00014000eb047625 */ /* 0x000fca00078e0204 */
[----:B------:R2:W5:Y:S02]  /*1c8a0*/  @P1 LDG.E R12, [R2.64] ;  /* 0x00000008020c1981 */ /* 0x000564000c1e1900 */
[----:B--2---:R-:W-:-:S06]  /*1c8b0*/  IMAD.MOV.U32 R2, RZ, RZ, RZ ;  /* 0x000000ffff027224 */ /* 0x004fcc00078e00ff */
[----:B------:R3:W5:Y:S01]  /*1c8c0*/  @P2 LDG.E R2, [R4.64] ;  /* 0x0000000804022981 */ /* 0x000762000c1e1900 */
[----:B------:R-:W-:-:S04]  /*1c8d0*/  ISETP.NE.AND P0, PT, R233, RZ, PT ;  /* 0x000000ffe900720c */ /* 0x000fc80003f05270 */
[----:B------:R-:W-:Y:S01]  /*1c8e0*/  SEL R3, R233, c[0x0][0x3d4], P0 ;  /* 0x0000f500e9037a07 */ /* 0x000fe20000000000 */
[----:B------:R-:W-:Y:S05]  /*1c8f0*/  @P1 BRA `(.L_x_916) ;  /* 0x0000004000001947 */ /* 0x000fea0003800000 */
[----:B------:R-:W-:Y:S05]  /*1c900*/  @!P2 BRA `(.L_x_916) ;  /* 0x000000300000a947 */ /* 0x000fea0003800000 */
[----:B---3--:R2:W3:Y:S04]  /*1c910*/  LDG.E R0, [R4.64] ;  /* 0x0000000804007981 */ /* 0x0084e8000c1e1900 */
[----:B--2---:R-:W3:Y:S02]  /*1c920*/  LDG.E R4, [R4.64+0x4] ;  /* 0x0000040804047981 */ /* 0x004ee4000c1e1900 */
[----:B---3-5:R-:W-:Y:S02]  /*1c930*/  IADD3 R12, -R0, R4, RZ ;  /* 0x00000004000c7210 */ /* 0x028fe40007ffe1ff */
.L_x_916:
[----:B------:R-:W2:Y:S01]  /*1c940*/  LDL R97, [R1+0x40] ;  /* 0x0000400001617983 */ /* 0x000ea20000100800 */
[----:B------:R-:W-:Y:S01]  /*1c950*/  IMAD.MOV.U32 R16, RZ, RZ, 0x368 ;  /* 0x00000368ff107424 */ /* 0x000fe200078e00ff */
[----:B------:R-:W-:Y:S01]  /*1c960*/  ISETP.GT.AND P2, PT, R3, 0x1, PT ;  /* 0x000000010300780c */ /* 0x000fe20003f44270 */
[----:B-----5:R-:W-:Y:S01]  /*1c970*/  IMAD R12, R12, c[0x0][0x4e8], RZ ;  /* 0x00013a000c0c7a24 */ /* 0x020fe200078e02ff */
[----:B------:R-:W-:-:S02]  /*1c980*/  ISETP.NE.U32.AND P0, PT, RZ, c[0x0][0x500], PT ;  /* 0x00014000ff007a0c */ /* 0x000fc40003f05070 */
[----:B------:R-:W-:Y:S02]  /*1c990*/  SEL R16, R16, 0x328, P2 ;  /* 0x0000032810107807 */ /* 0x000fe40001000000 */
[----:B------:R-:W-:Y:S02]  /*1c9a0*/  ISETP.NE.AND.EX P0, PT, RZ, c[0x0][0x504], PT, P0 ;  /* 0x00014100ff007a0c */ /* 0x000fe40003f05300 */
[----:B------:R-:W4:Y:S01]  /*1c9b0*/  LDC.64 R6, c[0x0][R16+0x170] ;  /* 0x00005c0010067b82 */ /* 0x000f220000000a00 */
[----:B------:R-:W-:Y:S02]  /*1c9c0*/  SHF.R.S32.HI R3, RZ, 0x1f, R235 ;  /* 0x0000001fff037819 */ /* 0x000fe400000114eb */
[----:B---3--:R-:W-:Y:S02]  /*1c9d0*/  SEL R0, R235, RZ, !P0 ;  /* 0x000000ffeb007207 */ /* 0x008fe40004000000 */
[----:B------:R-:W-:Y:S02]  /*1c9e0*/  SEL R5, R3, RZ, !P0 ;  /* 0x000000ff03057207 */ /* 0x000fe40004000000 */
[----:B------:R-:W-:Y:S01]  /*1c9f0*/  LOP3.LUT R4, R234, 0xffff, RZ, 0xc0, !PT ;  /* 0x0000ffffea047812 */ /* 0x000fe200078ec0ff */
[----:B------:R-:W3:Y:S01]  /*1ca00*/  LDC.64 R10, c[0x0][R16+0x168] ;  /* 0x00005a00100a7b82 */ /* 0x000ee20000000a00 */
[----:B------:R-:W-:-:S04]  /*1ca10*/  SHF.R.S32.HI R19, RZ, 0x1f, R106 ;  /* 0x0000001fff137819 */ /* 0x000fc8000001146a */
[----:B------:R-:W-:-:S03]  /*1ca20*/  LEA.HI R19, R19, R106, RZ, 0x5 ;  /* 0x0000006a13137211 */ /* 0x000fc600078f28ff */
[----:B------:R-:W1:Y:S01]  /*1ca30*/  LDC.64 R14, c[0x0][R16+0x178] ;  /* 0x00005e00100e7b82 */ /* 0x000e620000000a00 */
[----:B------:R-:W-:-:S05]  /*1ca40*/  LOP3.LUT R19, R19, 0xffffffe0, RZ, 0xc0, !PT ;  /* 0xffffffe013137812 */ /* 0x000fca00078ec0ff */
[----:B------:R-:W-:Y:S02]  /*1ca50*/  IMAD.IADD R19, R106, 0x1, -R19 ;  /* 0x000000016a137824 */ /* 0x000fe400078e0a13 */
[----:B----4-:R-:W-:-:S04]  /*1ca60*/  IMAD R3, R7, R0, RZ ;  /* 0x0000000007037224 */ /* 0x010fc800078e02ff */
[C---:B------:R-:W-:Y:S02]  /*1ca70*/  IMAD R5, R6.reuse, R5, R3 ;  /* 0x0000000506057224 */ /* 0x040fe400078e0203 */
[----:B------:R-:W-:-:S04]  /*1ca80*/  IMAD.WIDE.U32 R6, R6, R0, RZ ;  /* 0x0000000006067225 */ /* 0x000fc800078e00ff */
[----:B---3--:R-:W-:-:S04]  /*1ca90*/  IMAD.WIDE.U32 R8, R10, R4, RZ ;  /* 0x000000040a087225 */ /* 0x008fc800078e00ff */
[----:B------:R-:W-:Y:S01]  /*1caa0*/  IMAD R3, R11, R4, RZ ;  /* 0x000000040b037224 */ /* 0x000fe200078e02ff */
[--C-:B------:R-:W-:Y:S01]  /*1cab0*/  IADD3 R13, P1, P0, R6, R8, R2.reuse ;  /* 0x00000008060d7210 */ /* 0x100fe2000783e002 */
[----:B------:R-:W-:Y:S01]  /*1cac0*/  IMAD.IADD R5, R7, 0x1, R5 ;  /* 0x0000000107057824 */ /* 0x000fe200078e0205 */
[----:B------:R-:W-:Y:S01]  /*1cad0*/  SHF.R.S32.HI R11, RZ, 0x1f, R2 ;  /* 0x0000001fff0b7819 */ /* 0x000fe20000011402 */
[----:B------:R-:W-:Y:S01]  /*1cae0*/  IMAD.IADD R8, R9, 0x1, R3 ;  /* 0x0000000109087824 */ /* 0x000fe200078e0203 */
[----:B------:R-:W-:Y:S01]  /*1caf0*/  SEL R6, R244, RZ, P2 ;  /* 0x000000fff4067207 */ /* 0x000fe20001000000 */
[----:B------:R-:W-:-:S03]  /*1cb00*/  IMAD.MOV.U32 R3, RZ, RZ, c[0x0][0x4e8] ;  /* 0x00013a00ff037624 */ /* 0x000fc600078e00ff */
[----:B------:R-:W-:Y:S01]  /*1cb10*/  IADD3.X R10, R5, R8, R11, P1, P0 ;  /* 0x00000008050a7210 */ /* 0x000fe20000fe040b */
[-C--:B-1----:R-:W-:Y:S01]  /*1cb20*/  IMAD R9, R15, R6.reuse, RZ ;  /* 0x000000060f097224 */ /* 0x082fe200078e02ff */
[----:B------:R-:W-:Y:S01]  /*1cb30*/  ISETP.NE.AND P3, PT, R3, 0x1, PT ;  /* 0x000000010300780c */ /* 0x000fe20003f65270 */
[----:B------:R-:W-:Y:S02]  /*1cb40*/  IMAD.IADD R3, R231, 0x1, R227 ;  /* 0x00000001e7037824 */ /* 0x000fe400078e02e3 */
[----:B------:R-:W-:-:S04]  /*1cb50*/  IMAD.WIDE.U32 R6, R14, R6, RZ ;  /* 0x000000060e067225 */ /* 0x000fc800078e00ff */
[----:B------:R-:W-:Y:S02]  /*1cb60*/  IMAD.MOV.U32 R5, RZ, RZ, R3 ;  /* 0x000000ffff057224 */ /* 0x000fe400078e0003 */
[----:B------:R-:W-:-:S04]  /*1cb70*/  IMAD.IADD R9, R7, 0x1, R9 ;  /* 0x0000000107097824 */ /* 0x000fc800078e0209 */
[----:B------:R-:W-:-:S05]  /*1cb80*/  @P3 IMAD.HI.U32 R8, R3, c[0x0][0x4ec], RZ ;  /* 0x00013b0003083a27 */ /* 0x000fca00078e00ff */
[----:B------:R-:W-:-:S04]  /*1cb90*/  @P3 SHF.R.U32.HI R5, RZ, c[0x0][0x4f0], R8 ;  /* 0x00013c00ff053a19 */ /* 0x000fc80000011608 */
[----:B------:R-:W-:Y:S02]  /*1cba0*/  IADD3 R6, P1, P0, R5, R13, R6 ;  /* 0x0000000d05067210 */ /* 0x000fe4000783e006 */
[--C-:B------:R-:W-:Y:S01]  /*1cbb0*/  SHF.R.S32.HI R7, RZ, 0x1f, R5.reuse ;  /* 0x0000001fff077819 */ /* 0x100fe20000011405 */
[----:B------:R-:W-:-:S03]  /*1cbc0*/  IMAD.MOV R5, RZ, RZ, -R5 ;  /* 0x000000ffff057224 */ /* 0x000fc600078e0a05 */
[----:B------:R-:W-:Y:S01]  /*1cbd0*/  IADD3.X R7, R7, R10, R9, P1, P0 ;  /* 0x0000000a07077210 */ /* 0x000fe20000fe0409 */
[----:B------:R-:W-:Y:S01]  /*1cbe0*/  IMAD R5, R5, c[0x0][0x4e8], R3 ;  /* 0x00013a0005057a24 */ /* 0x000fe200078e0203 */
[----:B------:R-:W1:Y:S04]  /*1cbf0*/  LDC.64 R8, c[0x0][R16+0x160] ;  /* 0x0000580010087b82 */ /* 0x000e680000000a00 */
[----:B------:R-:W-:Y:S01]  /*1cc00*/  SHF.R.S32.HI R10, RZ, 0x1f, R5 ;  /* 0x0000001fff0a7819 */ /* 0x000fe20000011405 */
[----:B-1----:R-:W-:-:S04]  /*1cc10*/  IMAD.WIDE.U32 R6, R8, R5, R6 ;  /* 0x0000000508067225 */ /* 0x002fc800078e0006 */
[----:B------:R-:W-:Y:S02]  /*1cc20*/  IMAD R5, R9, R5, RZ ;  /* 0x0000000509057224 */ /* 0x000fe400078e02ff */
[----:B------:R-:W-:Y:S02]  /*1cc30*/  IMAD.MOV.U32 R9, RZ, RZ, c[0x0][0x4ac] ;  /* 0x00012b00ff097624 */ /* 0x000fe400078e00ff */
[----:B------:R-:W-:Y:S02]  /*1cc40*/  IMAD R5, R8, R10, R5 ;  /* 0x0000000a08057224 */ /* 0x000fe400078e0205 */
[----:B------:R-:W-:Y:S01]  /*1cc50*/  IMAD.MOV.U32 R8, RZ, RZ, c[0x0][0x4a8] ;  /* 0x00012a00ff087624 */ /* 0x000fe200078e00ff */
[----:B------:R-:W-:Y:S01]  /*1cc60*/  SEL R9, R9, c[0x0][0x454], P2 ;  /* 0x0001150009097a07 */ /* 0x000fe20001000000 */
[----:B------:R-:W-:-:S03]  /*1cc70*/  IMAD.IADD R7, R7, 0x1, R5 ;  /* 0x0000000107077824 */ /* 0x000fc600078e0205 */
[----:B------:R-:W-:-:S04]  /*1cc80*/  SEL R8, R8, c[0x0][0x450], P2 ;  /* 0x0001140008087a07 */ /* 0x000fc80001000000 */
[----:B------:R-:W-:-:S04]  /*1cc90*/  LEA R5, P0, R6, R8, 0x2 ;  /* 0x0000000806057211 */ /* 0x000fc800078010ff */
[----:B------:R-:W-:Y:S01]  /*1cca0*/  LEA.HI.X R7, R6, R9, R7, 0x2, P0 ;  /* 0x0000000906077211 */ /* 0x000fe200000f1407 */
[----:B------:R-:W-:Y:S01]  /*1ccb0*/  SHFL.IDX PT, R8, R5, RZ, 0x1c1f ;  /* 0x001c1fff05087589 */ /* 0x000fe200000e0000 */
[----:B------:R-:W-:-:S03]  /*1ccc0*/  LOP3.LUT P0, RZ, R19, 0x3, RZ, 0xc0, !PT ;  /* 0x0000000313ff7812 */ /* 0x000fc6000780c0ff */
[----:B------:R-:W1:Y:S04]  /*1ccd0*/  SHFL.IDX PT, R9, R7, RZ, 0x1c1f ;  /* 0x001c1fff07097589 */ /* 0x000e6800000e0000 */
[----:B------:R2:W-:Y:S04]  /*1cce0*/  SHFL.IDX PT, R6, R5, 0x1, 0x1c1f ;  /* 0x003c1f0005067f89 */ /* 0x0005e800000e0000 */
        /* <DEDUP_REMOVED lines=11> */
[----:B------:R-:W-:Y:S01]  /*1cda0*/  IMAD R11, R11, c[0x0][0x3a0], RZ ;  /* 0x0000e8000b0b7a24 */ /* 0x000fe200078e02ff */
[----:B-1----:R-:W-:Y:S01]  /*1cdb0*/  IADD3 R8, R212, R227, RZ ;  /* 0x000000e3d4087210 */ /* 0x002fe20007ffe0ff */
        /* <DEDUP_REMOVED lines=33> */
[----:B------:R-:W-:Y:S02]  /*1cfd0*/  IADD3 R5, R211, R227, RZ ;  /* 0x000000e3d3057210 */ /* 0x000fe40007ffe0ff */
        /* <DEDUP_REMOVED lines=14> */
.L_x_1012:
[----:B------:R-:W-:Y:S05]  /*1d0c0*/  BRA.DIV ~URZ, `(.L_x_919) ;  /* 0x000054c27f007947 */ /* 0x000fea000b800000 */
[----:B------:R4:W2:Y:S02]  /*1d0d0*/  SHFL.IDX PT, R0, R14, RZ, 0x181f ;  /* 0x00181fff0e007589 */ /* 0x0008a400000e0000 */
.L_x_1013:
        /* <DEDUP_REMOVED lines=9> */
[----:B------:R-:W-:Y:S02]  /*1d170*/  @!P1 LEA R6, P5, R200, R0, 0x1 ;  /* 0x00000000c8069211 */ /* 0x000fe400078a08ff */
        /* <DEDUP_REMOVED lines=9> */
.L_x_921:
[----:B------:R-:W-:Y:S05]  /*1d210*/  BSYNC B0 ;  /* 0x0000000000007941 */ /* 0x000fea0003800000 */
.L_x_920:
[----:B------:R-:W-:Y:S05]  /*1d220*/  BRA.DIV ~URZ, `(.L_x_922) ;  /* 0x000053c27f007947 */ /* 0x000fea000b800000 */
[----:B---3--:R3:W4:Y:S04]  /*1d230*/  SHFL.IDX PT, R4, R13, 0x1, 0x181f ;  /* 0x00381f000d047f89 */ /* 0x00872800000e0000 */
[----:B--2---:R3:W2:Y:S02]  /*1d240*/  SHFL.IDX PT, R0, R14, 0x1, 0x181f ;  /* 0x00381f000e007f89 */ /* 0x0046a400000e0000 */
.L_x_1014:
        /* <DEDUP_REMOVED lines=20> */
.L_x_924:
[----:B------:R-:W-:Y:S05]  /*1d390*/  BSYNC B0 ;  /* 0x0000000000007941 */ /* 0x000fea0003800000 */
.L_x_923:
[----:B------:R-:W-:Y:S05]  /*1d3a0*/  BRA.DIV ~URZ, `(.L_x_925) ;  /* 0x000053027f007947 */ /* 0x000fea000b800000 */
[----:B----4-:R4:W3:Y:S02]  /*1d3b0*/  SHFL.IDX PT, R4, R13, 0x2, 0x181f ;  /* 0x00581f000d047f89 */ /* 0x0108e400000e0000 */
.L_x_1015:
[----:B------:R-:W-:Y:S05]  /*1d3c0*/  BRA.DIV ~URZ, `(.L_x_926) ;  /* 0x000053527f007947 */ /* 0x000fea000b800000 */
[----:B--2---:R2:W4:Y:S02]  /*1d3d0*/  SHFL.IDX PT, R0, R14, 0x2, 0x181f ;  /* 0x00581f000e007f89 */ /* 0x00452400000e0000 */
.L_x_1016:
        /* <DEDUP_REMOVED lines=20> */
.L_x_928:
[----:B------:R-:W-:Y:S05]  /*1d520*/  BSYNC B0 ;  /* 0x0000000000007941 */ /* 0x000fea0003800000 */
.L_x_927:
[----:B------:R-:W-:Y:S05]  /*1d530*/  BRA.DIV ~URZ, `(.L_x_929) ;  /* 0x000052427f007947 */ /* 0x000fea000b800000 */
[----:B---3--:R3:W2:Y:S04]  /*1d540*/  SHFL.IDX PT, R4, R13, 0x3, 0x181f ;  /* 0x00781f000d047f89 */ /* 0x0086a800000e0000 */
[----:B----4-:R3:W4:Y:S02]  /*1d550*/  SHFL.IDX PT, R0, R14, 0x3, 0x181f ;  /* 0x00781f000e007f89 */ /* 0x01072400000e0000 */
.L_x_1017:
[----:B------:R-:W-:-:S04]  /*1d560*/  IADD3 R2, R5, 0x60, RZ ;  /* 0x0000006005027810 */ /* 0x000fc80007ffe0ff */
[----:B------:R-:W-:-:S13]  /*1d570*/  ISETP.GE.AND P0, PT, R2, R12, PT ;  /* 0x0000000c0200720c */ /* 0x000fda0003f06270 */
[----:B------:R-:W-:Y:S05]  /*1d580*/  @P0 BRA `(.L_x_930) ;  /* 0x00002b7000000947 */ /* 0x000fea0003800000 */
[----:B------:R-:W-:Y:S02]  /*1d590*/  ISETP.GE.AND P2, PT, R132, c[0x0][0x3c8], PT ;  /* 0x0000f20084007a0c */ /* 0x000fe40003f46270 */
[----:B------:R-:W-:Y:S02]  /*1d5a0*/  ISETP.GE.AND P1, PT, R137, c[0x0][0x3c8], PT ;  /* 0x0000f20089007a0c */ /* 0x000fe40003f26270 */
[----:B------:R-:W-:-:S09]  /*1d5b0*/  ISETP.GE.AND P0, PT, R200, c[0x0][0x3c8], PT ;  /* 0x0000f200c8007a0c */ /* 0x000fd20003f06270 */
[-C--:B----4-:R-:W-:Y:S02]  /*1d5c0*/  @!P2 LEA R8, P5, R132, R0.reuse, 0x1 ;  /* 0x000000008408a211 */ /* 0x090fe400078a08ff */
[CC--:B------:R-:W-:Y:S02]  /*1d5d0*/  @!P1 LEA R6, P4, R201.reuse, R0.reuse, 0x1 ;  /* 0x00000000c9069211 */ /* 0x0c0fe400078808ff */
[----:B------:R-:W-:Y:S02]  /*1d5e0*/  @!P0 LEA R2, P3, R200, R0, 0x1 ;  /* 0x00000000c8028211 */ /* 0x000fe400078608ff */
        /* <DEDUP_REMOVED lines=12> */
.L_x_917:
        /* <DEDUP_REMOVED lines=33> */
.L_x_1018:
[----:B------:R-:W-:Y:S05]  /*1d8c0*/  BRA.DIV ~URZ, `(.L_x_932) ;  /* 0x00004fe27f007947 */ /* 0x000fea000b800000 */
[----:B------:R3:W4:Y:S02]  /*1d8d0*/  SHFL.IDX PT, R0, R12, RZ, 0x1c1f ;  /* 0x001c1fff0c007589 */ /* 0x00072400000e0000 */
.L_x_1019:
[----:B------:R-:W-:Y:S01]  /*1d8e0*/  BSSY B0, `(.L_x_933) ;  /* 0x00000d0000007945 */ /* 0x000fe20003800000 */
[----:B------:R-:W-:Y:S05]  /*1d8f0*/  @P0 BRA `(.L_x_934) ;  /* 0x00000ce000000947 */ /* 0x000fea0003800000 */
[C---:B------:R-:W-:Y:S02]  /*1d900*/  ISETP.GE.AND P0, PT, R215.reuse, c[0x0][0x3c8], PT ;  /* 0x0000f200d7007a0c */ /* 0x040fe40003f06270 */
[----:B------:R-:W-:Y:S02]  /*1d910*/  SHF.R.S32.HI R6, RZ, 0x1f, R215 ;  /* 0x0000001fff067819 */ /* 0x000fe400000114d7 */
[C---:B------:R-:W-:Y:S02]  /*1d920*/  IADD3 R8, R215.reuse, 0x8, RZ ;  /* 0x00000008d7087810 */ /* 0x040fe40007ffe0ff */
[C---:B------:R-:W-:Y:S02]  /*1d930*/  IADD3 R9, R215.reuse, 0x8, RZ ;  /* 0x00000008d7097810 */ /* 0x040fe40007ffe0ff */
[----:B------:R-:W-:-:S02]  /*1d940*/  IADD3 R7, R215, 0x10, RZ ;  /* 0x00000010d7077810 */ /* 0x000fc40007ffe0ff */
[----:B------:R-:W-:Y:S02]  /*1d950*/  SHF.R.S32.HI R9, RZ, 0x1f, R9 ;  /* 0x0000001fff097819 */ /* 0x000fe40000011409 */
[C---:B------:R-:W-:Y:S02]  /*1d960*/  IADD3 R10, R215.reuse, 0x60, RZ ;  /* 0x00000060d70a7810 */ /* 0x040fe40007ffe0ff */
[C---:B----4-:R-:W-:Y:S02]  /*1d970*/  @!P0 LEA R2, P1, R215.reuse, R0, 0x2 ;  /* 0x00000000d7028211 */ /* 0x050fe400078210ff */
[----:B------:R-:W-:Y:S02]  /*1d980*/  ISETP.GE.AND P3, PT, R10, c[0x0][0x3c8], PT ;  /* 0x0000f2000a007a0c */ /* 0x000fe40003f66270 */
[C---:B--2---:R-:W-:Y:S02]  /*1d990*/  @!P0 LEA.HI.X R3, R215.reuse, R4, R6, 0x2, P1 ;  /* 0x00000004d7038211 */ /* 0x044fe400008f1406 */
[----:B------:R-:W-:-:S02]  /*1d9a0*/  IADD3 R6, R215, 0x18, RZ ;  /* 0x00000018d7067810 */ /* 0x000fc40007ffe0ff */
[C---:B------:R-:W-:Y:S01]  /*1d9b0*/  IADD3 R14, R215.reuse, 0x70, RZ ;  /* 0x00000070d70e7810 */ /* 0x040fe20007ffe0ff */
[----:B------:R2:W-:Y:S01]  /*1d9c0*/  @!P0 ST.E.64 [R2.64], R134 ;  /* 0x0000008602008985 */ /* 0x0005e2000c101b08 */
[----:B------:R-:W-:Y:S02]  /*1d9d0*/  ISETP.GE.AND P0, PT, R8, c[0x0][0x3c8], PT ;  /* 0x0000f20008007a0c */ /* 0x000fe40003f06270 */
[----:B------:R-:W-:Y:S02]  /*1d9e0*/  ISETP.GE.AND P2, PT, R6, c[0x0][0x3c8], PT ;  /* 0x0000f20006007a0c */ /* 0x000fe40003f46270 */
[C---:B------:R-:W-:Y:S02]  /*1d9f0*/  IADD3 R15, R215.reuse, 0x60, RZ ;  /* 0x00000060d70f7810 */ /* 0x040fe40007ffe0ff */
[----:B------:R-:W-:Y:S02]  /*1da00*/  IADD3 R11, R215, 0x68, RZ ;  /* 0x00000068d70b7810 */ /* 0x000fe40007ffe0ff */
[----:B------:R-:W-:-:S02]  /*1da10*/  ISETP.GE.AND P4, PT, R14, c[0x0][0x3c8], PT ;  /* 0x0000f2000e007a0c */ /* 0x000fc40003f86270 */
[----:B------:R-:W-:Y:S02]  /*1da20*/  SHF.R.S32.HI R15, RZ, 0x1f, R15 ;  /* 0x0000001fff0f7819 */ /* 0x000fe4000001140f */
[----:B------:R-:W-:Y:S02]  /*1da30*/  SHF.R.S32.HI R11, RZ, 0x1f, R11 ;  /* 0x0000001fff0b7819 */ /* 0x000fe4000001140b */
[----:B------:R-:W-:Y:S02]  /*1da40*/  ISETP.GE.AND P6, PT, R252, c[0x0][0x3c8], PT ;  /* 0x0000f200fc007a0c */ /* 0x000fe40003fc6270 */
[----:B------:R-:W-:Y:S02]  /*1da50*/  SHF.R.S32.HI R16, RZ, 0x1f, R249 ;  /* 0x0000001fff107819 */ /* 0x000fe400000114f9 */
        /* <DEDUP_REMOVED lines=68> */
[----:B------:R-:W-:-:S03]  /*1dea0*/  @!P3 LEA R6, P5, R10, R0, 0x2 ;  /* 0x000000000a06b211 */ /* 0x000fc600078a10ff */
[----:B------:R2:W-:Y:S01]  /*1deb0*/  @!P2 ST.E.64 [R2.64], R160 ;  /* 0x000000a00200a985 */ /* 0x0005e2000c101b08 */
[----:B------:R-:W-:Y:S02]  /*1dec0*/  ISETP.GE.AND P2, PT, R8, c[0x0][0x3c8], PT ;  /* 0x0000f20008007a0c */ /* 0x000fe40003f46270 */
[----:B------:R-:W-:Y:S02]  /*1ded0*/  @!P3 LEA.HI.X R7, R10, R4, R15, 0x2, P5 ;  /* 0x000000040a07b211 */ /* 0x000fe400028f140f */
[C---:B------:R-:W-:Y:S02]  /*1dee0*/  IADD3 R10, R215.reuse, 0x80, RZ ;  /* 0x00000080d70a7810 */ /* 0x040fe40007ffe0ff */
[----:B------:R-:W-:Y:S01]  /*1def0*/  IADD3 R15, R215, 0x70, RZ ;  /* 0x00000070d70f7810 */ /* 0x000fe20007ffe0ff */
[----:B------:R4:W-:Y:S01]  /*1df00*/  @!P3 ST.E.64 [R6.64], R162 ;  /* 0x000000a20600b985 */ /* 0x0009e2000c101b08 */
[----:B------:R-:W-:Y:S02]  /*1df10*/  ISETP.GE.AND P3, PT, R10, c[0x0][0x3c8], PT ;  /* 0x0000f2000a007a0c */ /* 0x000fe40003f66270 */
[----:B------:R-:W-:-:S02]  /*1df20*/  SHF.R.S32.HI R15, RZ, 0x1f, R15 ;  /* 0x0000001fff0f7819 */ /* 0x000fc4000001140f */
[----:B--2---:R-:W-:-:S04]  /*1df30*/  @!P1 LEA R2, P0, R9, R0, 0x2 ;  /* 0x0000000009029211 */ /* 0x004fc800078010ff */
[----:B------:R-:W-:Y:S02]  /*1df40*/  @!P1 LEA.HI.X R3, R9, R4, R11, 0x2, P0 ;  /* 0x0000000409039211 */ /* 0x000fe400000f140b */
[C---:B------:R-:W-:Y:S02]  /*1df50*/  IADD3 R9, R215.reuse, 0x88, RZ ;  /* 0x00000088d7097810 */ /* 0x040fe40007ffe0ff */
[----:B------:R-:W-:Y:S01]  /*1df60*/  IADD3 R11, R215, 0x78, RZ ;  /* 0x00000078d70b7810 */ /* 0x000fe20007ffe0ff */
[----:B------:R2:W-:Y:S01]  /*1df70*/  @!P1 ST.E.64 [R2.64], R56 ;  /* 0x0000003802009985 */ /* 0x0005e2000c101b08 */
[----:B------:R-:W-:Y:S02]  /*1df80*/  ISETP.GE.AND P1, PT, R9, c[0x0][0x3c8], PT ;  /* 0x0000f20009007a0c */ /* 0x000fe40003f26270 */
[----:B----4-:R-:W-:Y:S02]  /*1df90*/  @!P4 LEA R6, P5, R14, R0, 0x2 ;  /* 0x000000000e06c211 */ /* 0x010fe400078a10ff */
[----:B------:R-:W-:-:S02]  /*1dfa0*/  SHF.R.S32.HI R11, RZ, 0x1f, R11 ;  /* 0x0000001fff0b7819 */ /* 0x000fc4000001140b */
        /* <DEDUP_REMOVED lines=60> */
[----:B------:R-:W-:Y:S02]  /*1e370*/  SHF.R.S32.HI R15, RZ, 0x1f, R15 ;  /* 0x0000001fff0f7819 */ /* 0x000fe4000001140f */
[----:B------:R-:W-:Y:S02]  /*1e380*/  ISETP.GE.AND P5, PT, R251, c[0x0][0x3c8], PT ;  /* 0x0000f200fb007a0c */ /* 0x000fe40003fa6270 */
[----:B------:R-:W-:-:S02]  /*1e390*/  SHF.R.S32.HI R14, RZ, 0x1f, R14 ;  /* 0x0000001fff0e7819 */ /* 0x000fc4000001140e */
[----:B------:R-:W-:Y:S02]  /*1e3a0*/  ISETP.GE.AND P4, PT, R250, c[0x0][0x3c8], PT ;  /* 0x0000f200fa007a0c */ /* 0x000fe40003f86270 */
[----:B--2---:R-:W-:-:S04]  /*1e3b0*/  @!P2 LEA R2, P0, R8, R0, 0x2 ;  /* 0x000000000802a211 */ /* 0x004fc800078010ff */
[----:B------:R-:W-:Y:S02]  /*1e3c0*/  @!P2 LEA.HI.X R3, R8, R4, R9, 0x2, P0 ;  /* 0x000000040803a211 */ /* 0x000fe400000f1409 */
[----:B------:R-:W-:-:S03]  /*1e3d0*/  @!P3 LEA R8, P0, R10, R0, 0x2 ;  /* 0x000000000a08b211 */ /* 0x000fc600078010ff */
[----:B------:R2:W-:Y:S01]  /*1e3e0*/  @!P2 ST.E.64 [R2.64], R164 ;  /* 0x000000a40200a985 */ /* 0x0005e2000c101b08 */
[----:B------:R-:W-:Y:S02]  /*1e3f0*/  @!P3 LEA.HI.X R9, R10, R4, R15, 0x2, P0 ;  /* 0x000000040a09b211 */ /* 0x000fe400000f140f */
[C---:B----4-:R-:W-:Y:S02]  /*1e400*/  @!P6 LEA R6, P0, R252.reuse, R0, 0x2 ;  /* 0x00000000fc06e211 */ /* 0x050fe400078010ff */
[----:B------:R-:W-:Y:S01]  /*1e410*/  SHF.R.S32.HI R10, RZ, 0x1f, R252 ;  /* 0x0000001fff0a7819 */ /* 0x000fe200000114fc */
[----:B------:R-:W-:Y:S01]  /*1e420*/  @!P3 ST.E.64 [R8.64], R166 ;  /* 0x000000a60800b985 */ /* 0x000fe2000c101b08 */
[----:B------:R-:W-:Y:S02]  /*1e430*/  SHF.R.S32.HI R15, RZ, 0x1f, R248 ;  /* 0x0000001fff0f7819 */ /* 0x000fe400000114f8 */
[----:B------:R-:W-:Y:S02]  /*1e440*/  @!P6 LEA.HI.X R7, R252, R4, R10, 0x2, P0 ;  /* 0x00000004fc07e211 */ /* 0x000fe400000f140a */
[----:B------:R-:W-:-:S02]  /*1e450*/  ISETP.GE.AND P0, PT, R247, c[0x0][0x3c8], PT ;  /* 0x0000f200f7007a0c */ /* 0x000fc40003f06270 */
[----:B------:R-:W-:Y:S02]  /*1e460*/  SHF.R.S32.HI R10, RZ, 0x1f, R251 ;  /* 0x0000001fff0a7819 */ /* 0x000fe400000114fb */
[----:B--2---:R-:W-:-:S04]  /*1e470*/  @!P1 LEA R2, P2, R11, R0, 0x2 ;  /* 0x000000000b029211 */ /* 0x004fc800078410ff */
[----:B------:R-:W-:Y:S02]  /*1e480*/  @!P1 LEA.HI.X R3, R11, R4, R14, 0x2, P2 ;  /* 0x000000040b039211 */ /* 0x000fe400010f140e */
[----:B------:R-:W-:Y:S02]  /*1e490*/  ISETP.GE.AND P2, PT, R249, c[0x0][0x3c8], PT ;  /* 0x0000f200f9007a0c */ /* 0x000fe40003f46270 */
[----:B------:R-:W-:Y:S01]  /*1e4a0*/  SHF.R.S32.HI R14, RZ, 0x1f, R250 ;  /* 0x0000001fff0e7819 */ /* 0x000fe200000114fa */
[----:B------:R2:W-:Y:S01]  /*1e4b0*/  @!P1 ST.E.64 [R2.64], R100 ;  /* 0x0000006402009985 */ /* 0x0005e2000c101b08 */
[----:B------:R-:W-:-:S03]  /*1e4c0*/  ISETP.GE.AND P1, PT, R248, c[0x0][0x3c8], PT ;  /* 0x0000f200f8007a0c */ /* 0x000fc60003f26270 */
        /* <DEDUP_REMOVED lines=17> */
.L_x_934:
[----:B------:R-:W-:Y:S05]  /*1e5e0*/  BSYNC B0 ;  /* 0x0000000000007941 */ /* 0x000fea0003800000 */
.L_x_933:
[----:B------:R-:W-:Y:S05]  /*1e5f0*/  BRA.DIV ~URZ, `(.L_x_935) ;  /* 0x000043127f007947 */ /* 0x000fea000b800000 */
[----:B--2---:R2:W1:Y:S04]  /*1e600*/  SHFL.IDX PT, R4, R5, 0x1, 0x1c1f ;  /* 0x003c1f0005047f89 */ /* 0x00446800000e0000 */
[----:B----4-:R2:W4:Y:S02]  /*1e610*/  SHFL.IDX PT, R0, R12, 0x1, 0x1c1f ;  /* 0x003c1f000c007f89 */ /* 0x01052400000e0000 */
.L_x_1020:
[----:B------:R-:W-:-:S13]  /*1e620*/  ISETP.NE.AND P0, PT, R13, RZ, PT ;  /* 0x000000ff0d00720c */ /* 0x000fda0003f05270 */
[----:B------:R-:W-:Y:S05]  /*1e630*/  @P0 BRA `(.L_x_930) ;  /* 0x00001ac000000947 */ /* 0x000fea0003800000 */
[C---:B------:R-:W-:Y:S02]  /*1e640*/  ISETP.GE.AND P3, PT, R215.reuse, c[0x0][0x3c8], PT ;  /* 0x0000f200d7007a0c */ /* 0x040fe40003f66270 */
[----:B------:R-:W-:Y:S02]  /*1e650*/  IADD3 R11, R215, 0x8, RZ ;  /* 0x00000008d70b7810 */ /* 0x000fe40007ffe0ff */
[----:B-12---:R-:W-:Y:S02]  /*1e660*/  SHF.R.S32.HI R5, RZ, 0x1f, R215 ;  /* 0x0000001fff057819 */ /* 0x006fe400000114d7 */
[----:B------:R-:W-:Y:S02]  /*1e670*/  ISETP.GE.AND P2, PT, R11, c[0x0][0x3c8], PT ;  /* 0x0000f2000b007a0c */ /* 0x000fe40003f46270 */
[C---:B---3--:R-:W-:Y:S02]  /*1e680*/  IADD3 R12, R215.reuse, 0x10, RZ ;  /* 0x00000010d70c7810 */ /* 0x048fe40007ffe0ff */
[----:B------:R-:W-:-:S02]  /*1e690*/  IADD3 R14, R215, 0x8, RZ ;  /* 0x00000008d70e7810 */ /* 0x000fc40007ffe0ff */
[----:B------:R-:W-:Y:S02]  /*1e6a0*/  ISETP.GE.AND P1, PT, R12, c[0x0][0x3c8], PT ;  /* 0x0000f2000c007a0c */ /* 0x000fe40003f26270 */
[C---:B----4-:R-:W-:Y:S02]  /*1e6b0*/  @!P3 LEA R2, P4, R215.reuse, R0, 0x2 ;  /* 0x00000000d702b211 */ /* 0x050fe400078810ff */
[C---:B------:R-:W-:Y:S02]  /*1e6c0*/  IADD3 R10, R215.reuse, 0x18, RZ ;  /* 0x00000018d70a7810 */ /* 0x040fe40007ffe0ff */
[----:B------:R-:W-:Y:S02]  /*1e6d0*/  @!P3 LEA.HI.X R3, R215, R4, R5, 0x2, P4 ;  /* 0x00000004d703b211 */ /* 0x000fe400020f1405 */
[----:B------:R-:W-:Y:S02]  /*1e6e0*/  SHF.R.S32.HI R14, RZ, 0x1f, R14 ;  /* 0x0000001fff0e7819 */ /* 0x000fe4000001140e */
[----:B------:R-:W-:Y:S01]  /*1e6f0*/  ISETP.GE.AND P0, PT, R10, c[0x0][0x3c8], PT ;  /* 0x0000f2000a007a0c */ /* 0x000fe20003f06270 */
[----:B------:R1:W-:Y:S01]  /*1e700*/  @!P3 ST.E.64 [R2.64], R48 ;  /* 0x000000300200b985 */ /* 0x0003e2000c101b08 */
[----:B------:R-:W-:-:S02]  /*1e710*/  @!P2 LEA R8, P3, R11, R0, 0x2 ;  /* 0x000000000b08a211 */ /* 0x000fc400078610ff */
[----:B------:R-:W-:Y:S02]  /*1e720*/  @!P1 LEA R6, P4, R12, R0, 0x2 ;  /* 0x000000000c069211 */ /* 0x000fe400078810ff */
[----:B------:R-:W-:Y:S02]  /*1e730*/  @!P2 LEA.HI.X R9, R11, R4, R14, 0x2, P3 ;  /* 0x000000040b09a211 */ /* 0x000fe400018f140e */
[C---:B------:R-:W-:Y:S02]  /*1e740*/  IADD3 R14, R215.reuse, 0x10, RZ ;  /* 0x00000010d70e7810 */ /* 0x040fe40007ffe0ff */
[----:B------:R-:W-:Y:S01]  /*1e750*/  IADD3 R11, R215, 0x18, RZ ;  /* 0x00000018d70b7810 */ /* 0x000fe20007ffe0ff */
[----:B------:R2:W-:Y:S01]  /*1e760*/  @!P2 ST.E.64 [R8.64], R124 ;  /* 0x0000007c0800a985 */ /* 0x0005e2000c101b08 */
[----:B------:R-:W-:Y:S02]  /*1e770*/  SHF.R.S32.HI R14, RZ, 0x1f, R14 ;  /* 0x0000001fff0e7819 */ /* 0x000fe4000001140e */
[----:B------:R-:W-:-:S02]  /*1e780*/  SHF.R.S32.HI R11, RZ, 0x1f, R11 ;  /* 0x0000001fff0b7819 */ /* 0x000fc4000001140b */
[----:B------:R-:W-:Y:S02]  /*1e790*/  @!P1 LEA.HI.X R7, R12, R4, R14, 0x2, P4 ;  /* 0x000000040c079211 */ /* 0x000fe400020f140e */
[----:B------:R-:W-:Y:S02]  /*1e7a0*/  ISETP.GE.AND P4, PT, R246, c[0x0][0x3c8], PT ;  /* 0x0000f200f6007a0c */ /* 0x000fe40003f86270 */
[----:B------:R-:W-:Y:S01]  /*1e7b0*/  IADD3 R5, R215, 0x30, RZ ;  /* 0x00000030d7057810 */ /* 0x000fe20007ffe0ff */
[----:B------:R3:W-:Y:S01]  /*1e7c0*/  @!P1 ST.E.64 [R6.64], R116 ;  /* 0x0000007406009985 */ /* 0x0007e2000c101b08 */
[----:B------:R-:W-:Y:S02]  /*1e7d0*/  SHF.R.S32.HI R15, RZ, 0x1f, R245 ;  /* 0x0000001fff0f7819 */ /* 0x000fe400000114f5 */
[----:B------:R-:W-:Y:S02]  /*1e7e0*/  ISETP.GE.AND P6, PT, R5, c[0x0][0x3c8], PT ;  /* 0x0000f20005007a0c */ /* 0x000fe40003fc6270 */
[----:B------:R-:W-:-:S02]  /*1e7f0*/  IADD3 R14, R215, 0x40, RZ ;  /* 0x00000040d70e7810 */ /* 0x000fc40007ffe0ff */
[----:B------:R-:W-:Y:S02]  /*1e800*/  IADD3 R12, R215, 0x30, RZ ;  /* 0x00000030d70c7810 */ /* 0x000fe40007ffe0ff */
[C---:B-1----:R-:W-:Y:S02]  /*1e810*/  @!P0 LEA R2, P3, R10.reuse, R0, 0x2 ;  /* 0x000000000a028211 */ /* 0x042fe400078610ff */
[----:B------:R-:W-:Y:S02]  /*1e820*/  SHF.R.S32.HI R12, RZ, 0x1f, R12 ;  /* 0x0000001fff0c7819 */ /* 0x000fe4000001140c */
[----:B------:R-:W-:Y:S02]  /*1e830*/  @!P0 LEA.HI.X R3, R10, R4, R11, 0x2, P3 ;  /* 0x000000040a038211 */ /* 0x000fe400018f140b */
[----:B------:R-:W-:Y:S02]  /*1e840*/  ISETP.GE.AND P3, PT, R245, c[0x0][0x3c8], PT ;  /* 0x0000f200f5007a0c */ /* 0x000fe40003f66270 */
[----:B------:R-:W-:Y:S01]  /*1e850*/  SHF.R.S32.HI R11, RZ, 0x1f, R246 ;  /* 0x0000001fff0b7819 */ /* 0x000fe200000114f6 */
[----:B------:R1:W-:Y:S01]  /*1e860*/  @!P0 ST.E.64 [R2.64], R52 ;  /* 0x0000003402008985 */ /* 0x0003e2000c101b08 */
[----:B--2---:R-:W-:-:S02]  /*1e870*/  @!P4 LEA R8, P0, R246, R0, 0x2 ;  /* 0x00000000f608c211 */ /* 0x004fc400078010ff */
[----:B------:R-:W-:Y:S02]  /*1e880*/  IADD3 R10, R215, 0x38, RZ ;  /* 0x00000038d70a7810 */ /* 0x000fe40007ffe0ff */
[----:B------:R-:W-:Y:S02]  /*1e890*/  @!P4 LEA.HI.X R9, R246, R4, R11, 0x2, P0 ;  /* 0x00000004f609c211 */ /* 0x000fe400000f140b */
[C---:B------:R-:W-:Y:S02]  /*1e8a0*/  ISETP.GE.AND P0, PT, R245.reuse, c[0x0][0x3c8], PT ;  /* 0x0000f200f5007a0c */ /* 0x040fe40003f06270 */
[----:B------:R-:W-:Y:S02]  /*1e8b0*/  ISETP.GE.AND P4, PT, R14, c[0x0][0x3c8], PT ;  /* 0x0000f2000e007a0c */ /* 0x000fe40003f86270 */
[----:B---3--:R-:W-:Y:S02]  /*1e8c0*/  @!P3 LEA R6, P1, R245, R0, 0x2 ;  /* 0x00000000f506b211 */ /* 0x008fe400078210ff */
[----:B------:R-:W-:-:S02]  /*1e8d0*/  ISETP.GE.AND P5, PT, R10, c[0x0][0x3c8], PT ;  /* 0x0000f2000a007a0c */ /* 0x000fc40003fa6270 */
[C---:B------:R-:W-:Y:S02]  /*1e8e0*/  IADD3 R11, R215.reuse, 0x48, RZ ;  /* 0x00000048d70b7810 */ /* 0x040fe40007ffe0ff */
[----:B------:R-:W-:Y:S02]  /*1e8f0*/  IADD3 R13, R215, 0x58, RZ ;  /* 0x00000058d70d7810 */ /* 0x000fe40007ffe0ff */
[----:B------:R-:W-:-:S05]  /*1e900*/  ISETP.GE.AND P3, PT, R11, c[0x0][0x3c8], PT ;  /* 0x0000f2000b007a0c */ /* 0x000fca0003f66270 */
[----:B------:R-:W-:Y:S02]  /*1e910*/  @!P0 LEA.HI.X R7, R245, R4, R15, 0x2, P1 ;  /* 0x00000004f5078211 */ /* 0x000fe400008f140f */
[----:B------:R-:W-:Y:S02]  /*1e920*/  ISETP.GE.AND P1, PT, R246, c[0x0][0x3c8], PT ;  /* 0x0000f200f6007a0c */ /* 0x000fe40003f26270 */
[----:B------:R-:W-:Y:S02]  /*1e930*/  IADD3 R15, R215, 0x40, RZ ;  /* 0x00000040d70f7810 */ /* 0x000fe40007ffe0ff */
[C---:B-1----:R-:W-:Y:S02]  /*1e940*/  @!P6 LEA R2, P2, R5.reuse, R0, 0x2 ;  /* 0x000000000502e211 */ /* 0x042fe400078410ff */
[----:B------:R-:W-:Y:S02]  /*1e950*/  SHF.R.S32.HI R15, RZ, 0x1f, R15 ;  /* 0x0000001fff0f7819 */ /* 0x000fe4000001140f */
[----:B------:R-:W-:-:S02]  /*1e960*/  @!P6 LEA.HI.X R3, R5, R4, R12, 0x2, P2 ;  /* 0x000000040503e211 */ /* 0x000fc400010f140c */
        /* <DEDUP_REMOVED lines=26> */
[----:B------:R-:W-:Y:S02]  /*1eb10*/  IADD3 R11, R215, 0x68, RZ ;  /* 0x00000068d70b7810 */ /* 0x000fe40007ffe0ff */
        /* <DEDUP_REMOVED lines=19> */
[----:B------:R-:W-:Y:S01]  /*1ec50*/  IADD3 R13, R215, 0x88, RZ ;  /* 0x00000088d70d7810 */ /* 0x000fe20007ffe0ff */
[----:B------:R3:W-:Y:S01]  /*1ec60*/  @!P0 ST.E.64 [R2.64], R30 ;  /* 0x0000001e02008985 */ /* 0x0007e2000c101b08 */
[----:B-1----:R-:W-:Y:S02]  /*1ec70*/  @!P5 LEA R8, P0, R11, R0, 0x2 ;  /* 0x000000000b08d211 */ /* 0x002fe400078010ff */
[----:B------:R-:W-:Y:S02]  /*1ec80*/  SHF.R.S32.HI R12, RZ, 0x1f, R12 ;  /* 0x0000001fff0c7819 */ /* 0x000fe4000001140c */
[----:B------:R-:W-:Y:S02]  /*1ec90*/  IADD3 R15, R215, 0x70, RZ ;  /* 0x00000070d70f7810 */ /* 0x000fe40007ffe0ff */
[----:B------:R-:W-:Y:S02]  /*1eca0*/  @!P5 LEA.HI.X R9, R11, R4, R12, 0x2, P0 ;  /* 0x000000040b09d211 */ /* 0x000fe400000f140c */
[----:B------:R-:W-:-:S02]  /*1ecb0*/  SHF.R.S32.HI R15, RZ, 0x1f, R15 ;  /* 0x0000001fff0f7819 */ /* 0x000fc4000001140f */
[C---:B------:R-:W-:Y:S01]  /*1ecc0*/  IADD3 R12, R215.reuse, 0x78, RZ ;  /* 0x00000078d70c7810 */ /* 0x040fe20007ffe0ff */
[----:B------:R1:W-:Y:S01]  /*1ecd0*/  @!P5 ST.E.64 [R8.64], R150 ;  /* 0x000000960800d985 */ /* 0x0003e2000c101b08 */
[C---:B------:R-:W-:Y:S02]  /*1ece0*/  IADD3 R10, R215.reuse, 0x80, RZ ;  /* 0x00000080d70a7810 */ /* 0x040fe40007ffe0ff */
        /* <DEDUP_REMOVED lines=23> */
[----:B------:R-:W-:Y:S02]  /*1ee60*/  IADD3 R12, R215, 0x90, RZ ;  /* 0x00000090d70c7810 */ /* 0x000fe40007ffe0ff */
        /* <DEDUP_REMOVED lines=19> */
[----:B------:R-:W-:Y:S02]  /*1efa0*/  SHF.R.S32.HI R15, RZ, 0x1f, R15 ;  /* 0x0000001fff0f7819 */ /* 0x000fe4000001140f */
[C---:B------:R-:W-:Y:S01]  /*1efb0*/  IADD3 R11, R215.reuse, 0xb0, RZ ;  /* 0x000000b0d70b7810 */ /* 0x040fe20007ffe0ff */
[----:B------:R1:W-:Y:S01]  /*1efc0*/  @!P5 ST.E.64 [R8.64], R172 ;  /* 0x000000ac0800d985 */ /* 0x0003e2000c101b08 */
[----:B------:R-:W-:Y:S02]  /*1efd0*/  IADD3 R13, R215, 0xa8, RZ ;  /* 0x000000a8d70d7810 */ /* 0x000fe40007ffe0ff */
        /* <DEDUP_REMOVED lines=9> */
[----:B------:R-:W-:Y:S01]  /*1f070*/  IADD3 R13, R215, 0xb0, RZ ;  /* 0x000000b0d70d7810 */ /* 0x000fe20007ffe0ff */
[----:B------:R2:W-:Y:S01]  /*1f080*/  @!P4 ST.E.64 [R6.64], R70 ;  /* 0x000000460600c985 */ /* 0x0005e2000c101b08 */
[----:B------:R-:W-:-:S02]  /*1f090*/  ISETP.GE.AND P0, PT, R5, c[0x0][0x3c8], PT ;  /* 0x0000f20005007a0c */ /* 0x000fc40003f06270 */
[----:B------:R-:W-:Y:S01]  /*1f0a0*/  SHF.R.S32.HI R13, RZ, 0x1f, R13 ;  /* 0x0000001fff0d7819 */ /* 0x000fe2000001140d */
[----:B------:R3:W-:Y:S01]  /*1f0b0*/  @!P3 ST.E.64 [R2.64], R54 ;  /* 0x000000360200b985 */ /* 0x0007e2000c101b08 */
[----:B-1----:R-:W-:Y:S02]  /*1f0c0*/  @!P2 LEA R8, P3, R11, R0, 0x2 ;  /* 0x000000000b08a211 */ /* 0x002fe400078610ff */
[----:B------:R-:W-:Y:S02]  /*1f0d0*/  IADD3 R10, R215, 0xc8, RZ ;  /* 0x000000c8d70a7810 */ /* 0x000fe40007ffe0ff */
[----:B------:R-:W-:Y:S02]  /*1f0e0*/  @!P2 LEA.HI.X R9, R11, R4, R13, 0x2, P3 ;  /* 0x000000040b09a211 */ /* 0x000fe400018f140d */
[C---:B------:R-:W-:Y:S02]  /*1f0f0*/  IADD3 R13, R215.reuse, 0xb8, RZ ;  /* 0x000000b8d70d7810 */ /* 0x040fe40007ffe0ff */
[----:B------:R-:W-:Y:S01]  /*1f100*/  IADD3 R11, R215, 0xc0, RZ ;  /* 0x000000c0d70b7810 */ /* 0x000fe20007ffe0ff */
[----:B------:R-:W-:Y:S01]  /*1f110*/  @!P2 ST.E.64 [R8.64], R94 ;  /* 0x0000005e0800a985 */ /* 0x000fe2000c101b08 */
[----:B------:R-:W-:-:S02]  /*1f120*/  ISETP.GE.AND P5, PT, R10, c[0x0][0x3c8], PT ;  /* 0x0000f2000a007a0c */ /* 0x000fc40003fa6270 */
[----:B------:R-:W-:Y:S02]  /*1f130*/  SHF.R.S32.HI R13, RZ, 0x1f, R13 ;  /* 0x0000001fff0d7819 */ /* 0x000fe4000001140d */
[----:B------:R-:W-:Y:S02]  /*1f140*/  SHF.R.S32.HI R11, RZ, 0x1f, R11 ;  /* 0x0000001fff0b7819 */ /* 0x000fe4000001140b */
[----:B------:R-:W-:Y:S02]  /*1f150*/  ISETP.GE.AND P2, PT, R250, c[0x0][0x3c8], PT ;  /* 0x0000f200fa007a0c */ /* 0x000fe40003f46270 */
[-C--:B--2---:R-:W-:Y:S02]  /*1f160*/  @!P1 LEA R6, P4, R12, R0.reuse, 0x2 ;  /* 0x000000000c069211 */ /* 0x084fe400078810ff */
[----:B---3--:R-:W-:-:S11]  /*1f170*/  @!P0 LEA R2, P6, R5, R0, 0x2 ;  /* 0x0000000005028211 */ /* 0x008fd600078c10ff */
[----:B------:R-:W-:Y:S02]  /*1f180*/  P2R R3, PR, RZ, 0x10 ;  /* 0x00000010ff037803 */ /* 0x000fe40000000000 */
[----:B------:R-:W-:Y:S02]  /*1f190*/  ISETP.GE.AND P4, PT, R252, c[0x0][0x3c8], PT ;  /* 0x0000f200fc007a0c */ /* 0x000fe40003f86270 */
[----:B------:R-:W-:Y:S02]  /*1f1a0*/  ISETP.NE.AND P3, PT, R3, RZ, PT ;  /* 0x000000ff0300720c */ /* 0x000fe40003f65270 */
[-C--:B------:R-:W-:Y:S02]  /*1f1b0*/  @!P0 LEA.HI.X R3, R5, R4.reuse, R11, 0x2, P6 ;  /* 0x0000000405038211 */ /* 0x080fe400030f140b */
[----:B------:R-:W-:Y:S02]  /*1f1c0*/  @!P1 LEA.HI.X R7, R12, R4, R13, 0x2, P3 ;  /* 0x000000040c079211 */ /* 0x000fe400018f140d */
[----:B------:R-:W-:-:S02]  /*1f1d0*/  IADD3 R11, R215, 0xc8, RZ ;  /* 0x000000c8d70b7810 */ /* 0x000fc40007ffe0ff */
[----:B------:R-:W-:Y:S01]  /*1f1e0*/  ISETP.GE.AND P3, PT, R251, c[0x0][0x3c8], PT ;  /* 0x0000f200fb007a0c */ /* 0x000fe20003f66270 */
[----:B------:R1:W-:Y:S01]  /*1f1f0*/  @!P1 ST.E.64 [R6.64], R78 ;  /* 0x0000004e06009985 */ /* 0x0003e2000c101b08 */
[----:B------:R-:W-:Y:S02]  /*1f200*/  SHF.R.S32.HI R11, RZ, 0x1f, R11 ;  /* 0x0000001fff0b7819 */ /* 0x000fe4000001140b */
[----:B------:R-:W-:Y:S01]  /*1f210*/  SHF.R.S32.HI R5, RZ, 0x1f, R252 ;  /* 0x0000001fff057819 */ /* 0x000fe200000114fc */
[----:B------:R2:W-:Y:S01]  /*1f220*/  @!P0 ST.E.64 [R2.64], R62 ;  /* 0x0000003e02008985 */ /* 0x0005e2000c101b08 */
[----:B------:R-:W-:Y:S02]  /*1f230*/  ISETP.GE.AND P1, PT, R249, c[0x0][0x3c8], PT ;  /* 0x0000f200f9007a0c */ /* 0x000fe40003f26270 */
[----:B------:R-:W-:Y:S02]  /*1f240*/  SHF.R.S32.HI R13, RZ, 0x1f, R250 ;  /* 0x0000001fff0d7819 */ /* 0x000fe400000114fa */
[----:B------:R-:W-:-:S02]  /*1f250*/  SHF.R.S32.HI R12, RZ, 0x1f, R249 ;  /* 0x0000001fff0c7819 */ /* 0x000fc400000114f9 */
[----:B-1----:R-:W-:-:S04]  /*1f260*/  @!P5 LEA R6, P0, R10, R0, 0x2 ;  /* 0x000000000a06d211 */ /* 0x002fc800078010ff */
[----:B------:R-:W-:Y:S02]  /*1f270*/  @!P5 LEA.HI.X R7, R10, R4, R11, 0x2, P0 ;  /* 0x000000040a07d211 */ /* 0x000fe400000f140b */
[-C--:B--2---:R-:W-:Y:S02]  /*1f280*/  @!P4 LEA R2, P6, R252, R0.reuse, 0x2 ;  /* 0x00000000fc02c211 */ /* 0x084fe400078c10ff */
[----:B------:R-:W-:Y:S01]  /*1f290*/  ISETP.GE.AND P0, PT, R248, c[0x0][0x3c8], PT ;  /* 0x0000f200f8007a0c */ /* 0x000fe20003f06270 */
[----:B------:R-:W-:Y:S01]  /*1f2a0*/  @!P5 ST.E.64 [R6.64], R82 ;  /* 0x000000520600d985 */ /* 0x000fe2000c101b08 */
[----:B------:R-:W-:Y:S02]  /*1f2b0*/  @!P3 LEA R10, P5, R251, R0, 0x2 ;  /* 0x00000000fb0ab211 */ /* 0x000fe400078a10ff */
[----:B------:R-:W-:Y:S02]  /*1f2c0*/  @!P4 LEA.HI.X R3, R252, R4, R5, 0x2, P6 ;  /* 0x00000004fc03c211 */ /* 0x000fe400030f1405 */
[----:B------:R-:W-:-:S02]  /*1f2d0*/  SHF.R.S32.HI R5, RZ, 0x1f, R251 ;  /* 0x0000001fff057819 */ /* 0x000fc400000114fb */
[C---:B------:R-:W-:Y:S01]  /*1f2e0*/  @!P2 LEA R8, P6, R250.reuse, R0, 0x2 ;  /* 0x00000000fa08a211 */ /* 0x040fe200078c10ff */
[----:B------:R1:W-:Y:S03]  /*1f2f0*/  @!P4 ST.E.64 [R2.64], R86 ;  /* 0x000000560200c985 */ /* 0x0003e6000c101b08 */
[----:B------:R-:W-:-:S03]  /*1f300*/  @!P2 LEA.HI.X R9, R250, R4, R13, 0x2, P6 ;  /* 0x00000004fa09a211 */ /* 0x000fc600030f140d */
[----:B-1----:R-:W-:Y:S02]  /*1f310*/  P2R R2, PR, RZ, 0x20 ;  /* 0x00000020ff027803 */ /* 0x002fe40000000000 */
[C---:B------:R-:W-:Y:S02]  /*1f320*/  @!P1 LEA R6, P5, R249.reuse, R0, 0x2 ;  /* 0x00000000f9069211 */ /* 0x040fe400078a10ff */
[----:B------:R-:W-:Y:S02]  /*1f330*/  ISETP.NE.AND P4, PT, R2, RZ, PT ;  /* 0x000000ff0200720c */ /* 0x000fe40003f85270 */
[-C--:B------:R-:W-:Y:S02]  /*1f340*/  @!P1 LEA.HI.X R7, R249, R4.reuse, R12, 0x2, P5 ;  /* 0x00000004f9079211 */ /* 0x080fe400028f140c */
[----:B------:R-:W-:Y:S02]  /*1f350*/  @!P3 LEA.HI.X R11, R251, R4, R5, 0x2, P4 ;  /* 0x00000004fb0bb211 */ /* 0x000fe400020f1405 */
[----:B------:R-:W-:-:S02]  /*1f360*/  SHF.R.S32.HI R5, RZ, 0x1f, R248 ;  /* 0x0000001fff057819 */ /* 0x000fc400000114f8 */
[C---:B------:R-:W-:Y:S01]  /*1f370*/  @!P0 LEA R2, P4, R248.reuse, R0, 0x2 ;  /* 0x00000000f8028211 */ /* 0x040fe200078810ff */
[----:B------:R1:W-:Y:S03]  /*1f380*/  @!P3 ST.E.64 [R10.64], R102 ;  /* 0x000000660a00b985 */ /* 0x0003e6000c101b08 */
[----:B------:R-:W-:Y:S01]  /*1f390*/  @!P0 LEA.HI.X R3, R248, R4, R5, 0x2, P4 ;  /* 0x00000004f8038211 */ /* 0x000fe200020f1405 */
[----:B------:R1:W-:Y:S04]  /*1f3a0*/  @!P2 ST.E.64 [R8.64], R98 ;  /* 0x000000620800a985 */ /* 0x0003e8000c101b08 */
        /* <DEDUP_REMOVED lines=9> */
.L_x_915:
[----:B------:R-:W-:Y:S01]  /*1f440*/  ISETP.NE.U32.AND P0, PT, RZ, c[0x0][0x508], PT ;  /* 0x00014200ff007a0c */ /* 0x000fe20003f05070 */
[----:B------:R-:W-:Y:S01]  /*1f450*/  IMAD.MOV.U32 R4, RZ, RZ, 0x4 ;  /* 0x00000004ff047424 */ /* 0x000fe200078e00ff */
[----:B------:R-:W-:Y:S01]  /*1f460*/  ISETP.NE.U32.AND P2, PT, RZ, c[0x0][0x500], PT ;  /* 0x00014000ff007a0c */ /* 0x000fe20003f45070 */
[----:B------:R-:W-:Y:S01]  /*1f470*/  IMAD.MOV.U32 R20, RZ, RZ, c[0x0][0x388] ;  /* 0x0000e200ff147624 */ /* 0x000fe200078e00ff */
[----:B------:R-:W-:Y:S01]  /*1f480*/  ISETP.NE.AND.EX P0, PT, RZ, c[0x0][0x50c], PT, P0 ;  /* 0x00014300ff007a0c */ /* 0x000fe20003f05300 */
[----:B------:R-:W-:Y:S01]  /*1f490*/  IMAD.MOV.U32 R0, RZ, RZ, RZ ;  /* 0x000000ffff007224 */ /* 0x000fe200078e00ff */
[----:B------:R-:W-:Y:S01]  /*1f4a0*/  ISETP.NE.AND.EX P2, PT, RZ, c[0x0][0x504], PT, P2 ;  /* 0x00014100ff007a0c */ /* 0x000fe20003f45320 */
[----:B------:R-:W-:-:S10]  /*1f4b0*/  IMAD.WIDE R2, R235, R4, c[0x0][0x500] ;  /* 0x00014000eb027625 */ /* 0x000fd400078e0204 */
[----:B------:R-:W-:Y:S02]  /*1f4c0*/  @P0 IMAD.WIDE R4, R235, R4, c[0x0][0x508] ;  /* 0x00014200eb040625 */ /* 0x000fe400078e0204 */
[----:B------:R2:W5:Y:S04]  /*1f4d0*/  @P2 LDG.E R0, [R2.64] ;  /* 0x0000000802002981 */ /* 0x000568000c1e1900 */
[----:B------:R2:W5:Y:S01]  /*1f4e0*/  @P0 LDG.E R20, [R4.64] ;  /* 0x0000000804140981 */ /* 0x000562000c1e1900 */
[----:B------:R-:W-:-:S04]  /*1f4f0*/  ISETP.NE.AND P1, PT, R233, RZ, PT ;  /* 0x000000ffe900720c */ /* 0x000fc80003f25270 */
[----:B------:R-:W-:Y:S01]  /*1f500*/  SEL R19, R233, c[0x0][0x3d4], P1 ;  /* 0x0000f500e9137a07 */ /* 0x000fe20000800000 */
[----:B------:R-:W-:Y:S05]  /*1f510*/  @P0 BRA `(.L_x_936) ;  /* 0x0000004000000947 */ /* 0x000fea0003800000 */
[----:B------:R-:W-:Y:S05]  /*1f520*/  @!P2 BRA `(.L_x_936) ;  /* 0x000000300000a947 */ /* 0x000fea0003800000 */
[----:B--2---:R2:W3:Y:S04]  /*1f530*/  LDG.E R4, [R2.64] ;  /* 0x0000000802047981 */ /* 0x0044e8000c1e1900 */
[----:B--2---:R-:W3:Y:S02]  /*1f540*/  LDG.E R2, [R2.64+0x4] ;  /* 0x0000040802027981 */ /* 0x004ee4000c1e1900 */
[----:B---3-5:R-:W-:Y:S02]  /*1f550*/  IADD3 R20, -R4, R2, RZ ;  /* 0x0000000204147210 */ /* 0x028fe40007ffe1ff */
.L_x_936:
[----:B--2---:R-:W2:Y:S01]  /*1f560*/  S2R R3, SR_TID.X ;  /* 0x0000000000037919 */ /* 0x004ea20000002100 */
[----:B------:R-:W-:Y:S01]  /*1f570*/  SHF.R.S32.HI R2, RZ, 0x1f, R235 ;  /* 0x0000001fff027819 */ /* 0x000fe200000114eb */
[----:B------:R-:W-:Y:S01]  /*1f580*/  BSSY B0, `(.L_x_937) ;  /* 0x0000036000007945 */ /* 0x000fe20003800000 */
[----:B------:R-:W-:-:S02]  /*1f590*/  LOP3.LUT R12, R234, 0xffff, RZ, 0xc0, !PT ;  /* 0x0000ffffea0c7812 */ /* 0x000fc400078ec0ff */
[----:B-----5:R-:W-:Y:S02]  /*1f5a0*/  SHF.R.S32.HI R18, RZ, 0x1f, R0 ;  /* 0x0000001fff127819 */ /* 0x020fe40000011400 */
[----:B------:R-:W-:Y:S02]  /*1f5b0*/  SEL R13, R235, RZ, !P2 ;  /* 0x000000ffeb0d7207 */ /* 0x000fe40005000000 */
[----:B------:R-:W-:Y:S02]  /*1f5c0*/  SEL R21, R2, RZ, !P2 ;  /* 0x000000ff02157207 */ /* 0x000fe40005000000 */
[----:B--2---:R-:W-:-:S13]  /*1f5d0*/  ISETP.GT.AND P0, PT, R3, 0x7f, PT ;  /* 0x0000007f0300780c */ /* 0x004fda0003f04270 */
[----:B------:R-:W-:Y:S05]  /*1f5e0*/  @P0 BRA `(.L_x_938) ;  /* 0x000002f000000947 */ /* 0x000fea0003800000 */
[----:B------:R-:W-:Y:S01]  /*1f5f0*/  IMAD R2, R20, c[0x0][0x4e8], RZ ;  /* 0x00013a0014027a24 */ /* 0x000fe200078e02ff */
[----:B------:R-:W-:-:S04]  /*1f600*/  IADD3 R16, R227, R3, RZ ;  /* 0x00000003e3107210 */ /* 0x000fc80007ffe0ff */
[----:B------:R-:W-:-:S13]  /*1f610*/  ISETP.GE.AND P0, PT, R16, R2, PT ;  /* 0x000000021000720c */ /* 0x000fda0003f06270 */
[----:B------:R-:W-:Y:S05]  /*1f620*/  @P0 BRA `(.L_x_938) ;  /* 0x000002b000000947 */ /* 0x000fea0003800000 */
[----:B------:R-:W-:Y:S01]  /*1f630*/  IMAD.MOV.U32 R2, RZ, RZ, 0x368 ;  /* 0x00000368ff027424 */ /* 0x000fe200078e00ff */
[----:B------:R-:W-:-:S04]  /*1f640*/  ISETP.GT.AND P2, PT, R19, 0x1, PT ;  /* 0x000000011300780c */ /* 0x000fc80003f44270 */
[----:B------:R-:W-:-:S04]  /*1f650*/  SEL R2, R2, 0x328, P2 ;  /* 0x0000032802027807 */ /* 0x000fc80001000000 */
[----:B------:R2:W3:Y:S08]  /*1f660*/  LDC.64 R8, c[0x0][R2+0x170] ;  /* 0x00005c0002087b82 */ /* 0x0004f00000000a00 */
[----:B------:R2:W4:Y:S08]  /*1f670*/  LDC.64 R6, c[0x0][R2+0x168] ;  /* 0x00005a0002067b82 */ /* 0x0005300000000a00 */
[----:B------:R2:W5:Y:S08]  /*1f680*/  LDC.64 R14, c[0x0][R2+0x178] ;  /* 0x00005e00020e7b82 */ /* 0x0005700000000a00 */
[----:B------:R2:W1:Y:S02]  /*1f690*/  LDC.64 R10, c[0x0][R2+0x160] ;  /* 0x00005800020a7b82 */ /* 0x0004640000000a00 */
[----:B--2---:R-:W-:-:S02]  /*1f6a0*/  IMAD.MOV.U32 R2, RZ, RZ, c[0x0][0x4e8] ;  /* 0x00013a00ff027624 */ /* 0x004fc400078e00ff */
[-C--:B---3--:R-:W-:Y:S02]  /*1f6b0*/  IMAD R3, R9, R13.reuse, RZ ;  /* 0x0000000d09037224 */ /* 0x088fe400078e02ff */
[----:B------:R-:W-:Y:S01]  /*1f6c0*/  IMAD.WIDE.U32 R4, R8, R13, RZ ;  /* 0x0000000d08047225 */ /* 0x000fe200078e00ff */
[----:B------:R-:W-:Y:S02]  /*1f6d0*/  ISETP.NE.AND P0, PT, R2, 0x1, PT ;  /* 0x000000010200780c */ /* 0x000fe40003f05270 */
[----:B------:R-:W-:Y:S01]  /*1f6e0*/  MOV R2, R16 ;  /* 0x0000001000027202 */ /* 0x000fe20000000f00 */
[----:B------:R-:W-:Y:S01]  /*1f6f0*/  IMAD R8, R8, R21, R3 ;  /* 0x0000001508087224 */ /* 0x000fe200078e0203 */
[----:B------:R-:W-:Y:S01]  /*1f700*/  SEL R3, R244, RZ, P2 ;  /* 0x000000fff4037207 */ /* 0x000fe20001000000 */
[-C--:B----4-:R-:W-:Y:S02]  /*1f710*/  IMAD R9, R7, R12.reuse, RZ ;  /* 0x0000000c07097224 */ /* 0x090fe400078e02ff */
[----:B------:R-:W-:-:S04]  /*1f720*/  IMAD.WIDE.U32 R6, R6, R12, RZ ;  /* 0x0000000c06067225 */ /* 0x000fc800078e00ff */
[----:B------:R-:W-:Y:S01]  /*1f730*/  IMAD.IADD R9, R7, 0x1, R9 ;  /* 0x0000000107097824 */ /* 0x000fe200078e0209 */
[----:B------:R-:W-:Y:S01]  /*1f740*/  IADD3 R7, R5, R8, RZ ;  /* 0x0000000805077210 */ /* 0x000fe20007ffe0ff */
[----:B------:R-:W-:-:S04]  /*1f750*/  @P0 IMAD.HI.U32 R17, R16, c[0x0][0x4ec], RZ ;  /* 0x00013b0010110a27 */ /* 0x000fc800078e00ff */
[-C--:B-----5:R-:W-:Y:S01]  /*1f760*/  IMAD R8, R15, R3.reuse, RZ ;  /* 0x000000030f087224 */ /* 0x0a0fe200078e02ff */
[----:B------:R-:W-:Y:S02]  /*1f770*/  @P0 SHF.R.U32.HI R2, RZ, c[0x0][0x4f0], R17 ;  /* 0x00013c00ff020a19 */ /* 0x000fe40000011611 */
[----:B------:R-:W-:Y:S01]  /*1f780*/  IADD3 R17, P1, P0, R4, R6, R0 ;  /* 0x0000000604117210 */ /* 0x000fe2000783e000 */
[----:B------:R-:W-:-:S03]  /*1f790*/  IMAD.WIDE.U32 R4, R14, R3, RZ ;  /* 0x000000030e047225 */ /* 0x000fc600078e00ff */
[----:B------:R-:W-:Y:S01]  /*1f7a0*/  IADD3.X R9, R7, R9, R18, P1, P0 ;  /* 0x0000000907097210 */ /* 0x000fe20000fe0412 */
[----:B------:R-:W-:Y:S01]  /*1f7b0*/  IMAD.MOV R6, RZ, RZ, -R2 ;  /* 0x000000ffff067224 */ /* 0x000fe200078e0a02 */
[----:B------:R-:W-:Y:S02]  /*1f7c0*/  IADD3 R7, R5, R8, RZ ;  /* 0x0000000805077210 */ /* 0x000fe40007ffe0ff */
[----:B------:R-:W-:Y:S01]  /*1f7d0*/  IADD3 R4, P1, P0, R2, R17, R4 ;  /* 0x0000001102047210 */ /* 0x000fe2000783e004 */
[----:B------:R-:W-:Y:S01]  /*1f7e0*/  IMAD R3, R6, c[0x0][0x4e8], R16 ;  /* 0x00013a0006037a24 */ /* 0x000fe200078e0210 */
[----:B------:R-:W-:-:S03]  /*1f7f0*/  SHF.R.S32.HI R5, RZ, 0x1f, R2 ;  /* 0x0000001fff057819 */ /* 0x000fc60000011402 */
[----:B-1----:R-:W-:Y:S01]  /*1f800*/  IMAD R2, R11, R3, RZ ;  /* 0x000000030b027224 */ /* 0x002fe200078e02ff */
[----:B------:R-:W-:Y:S02]  /*1f810*/  SHF.R.S32.HI R6, RZ, 0x1f, R3 ;  /* 0x0000001fff067819 */ /* 0x000fe40000011403 */
[----:B------:R-:W-:Y:S01]  /*1f820*/  IADD3.X R5, R5, R9, R7, P1, P0 ;  /* 0x0000000905057210 */ /* 0x000fe20000fe0407 */
[----:B------:R-:W-:Y:S02]  /*1f830*/  IMAD.MOV.U32 R7, RZ, RZ, c[0x0][0x4a8] ;  /* 0x00012a00ff077624 */ /* 0x000fe400078e00ff */
[C---:B------:R-:W-:Y:S02]  /*1f840*/  IMAD R6, R10.reuse, R6, R2 ;  /* 0x000000060a067224 */ /* 0x040fe400078e0202 */
[----:B------:R-:W-:Y:S01]  /*1f850*/  IMAD.WIDE.U32 R2, R10, R3, R4 ;  /* 0x000000030a027225 */ /* 0x000fe200078e0004 */
[----:B------:R-:W-:Y:S02]  /*1f860*/  MOV R5, c[0x0][0x4ac] ;  /* 0x00012b0000057a02 */ /* 0x000fe40000000f00 */
[----:B------:R-:W-:Y:S01]  /*1f870*/  SEL R4, R7, c[0x0][0x450], P2 ;  /* 0x0001140007047a07 */ /* 0x000fe20001000000 */
[----:B------:R-:W-:Y:S01]  /*1f880*/  IMAD.IADD R3, R3, 0x1, R6 ;  /* 0x0000000103037824 */ /* 0x000fe200078e0206 */
[----:B------:R-:W-:-:S02]  /*1f890*/  SEL R5, R5, c[0x0][0x454], P2 ;  /* 0x0001150005057a07 */ /* 0x000fc40001000000 */
[----:B------:R-:W-:-:S04]  /*1f8a0*/  LEA R4, P0, R2, R4, 0x2 ;  /* 0x0000000402047211 */ /* 0x000fc800078010ff */
[----:B------:R-:W-:Y:S02]  /*1f8b0*/  LEA.HI.X R5, R2, R5, R3, 0x2, P0 ;  /* 0x0000000502057211 */ /* 0x000fe400000f1403 */
[----:B------:R-:W-:-:S05]  /*1f8c0*/  MOV R2, 0xff800000 ;  /* 0xff80000000027802 */ /* 0x000fca0000000f00 */
[----:B------:R1:W-:Y:S02]  /*1f8d0*/  STG.E [R4.64], R2 ;  /* 0x0000000204007986 */ /* 0x0003e4000c101908 */
.L_x_938:
[----:B------:R-:W-:Y:S05]  /*1f8e0*/  BSYNC B0 ;  /* 0x0000000000007941 */ /* 0x000fea0003800000 */
.L_x_937:
[----:B------:R-:W-:-:S13]  /*1f8f0*/  ISETP.GT.AND P0, PT, R19, 0x1, PT ;  /* 0x000000011300780c */ /* 0x000fda0003f04270 */
[----:B------:R-:W-:Y:S05]  /*1f900*/  @P0 BRA `(.L_x_930) ;  /* 0x000007f000000947 */ /* 0x000fea0003800000 */
[----:B-1----:R-:W-:Y:S01]  /*1f910*/  MOV R2, c[0x0][0x4e8] ;  /* 0x00013a0000027a02 */ /* 0x002fe20000000f00 */
[----:B------:R-:W-:Y:S02]  /*1f920*/  IMAD R4, R18, c[0x0][0x3a0], RZ ;  /* 0x0000e80012047a24 */ /* 0x000fe400078e02ff */
[----:B------:R-:W-:Y:S01]  /*1f930*/  IMAD R5, R21, c[0x0][0x3f0], RZ ;  /* 0x0000fc0015057a24 */ /* 0x000fe200078e02ff */
[----:B------:R-:W-:Y:S01]  /*1f940*/  ISETP.NE.AND P0, PT, R2, 0x1, PT ;  /* 0x000000010200780c */ /* 0x000fe20003f05270 */
[----:B------:R-:W-:-:S04]  /*1f950*/  IMAD.WIDE.U32 R2, R0, c[0x0][0x3a0], RZ ;  /* 0x0000e80000027a25 */ /* 0x000fc800078e00ff */
[----:B------:R-:W-:Y:S01]  /*1f960*/  IMAD R0, R0, c[0x0][0x3a4], R4 ;  /* 0x0000e90000007a24 */ /* 0x000fe200078e0204 */
[----:B------:R-:W-:Y:S01]  /*1f970*/  IADD3 R4, R212, R227, RZ ;  /* 0x000000e3d4047210 */ /* 0x000fe20007ffe0ff */
[----:B------:R-:W-:-:S03]  /*1f980*/  IMAD R7, R13, c[0x0][0x3f4], R5 ;  /* 0x0000fd000d077a24 */ /* 0x000fc600078e0205 */
[----:B------:R-:W-:Y:S02]  /*1f990*/  IADD3 R3, R3, R0, RZ ;  /* 0x0000000003037210 */ /* 0x000fe40007ffe0ff */
[----:B------:R-:W-:Y:S01]  /*1f9a0*/  MOV R0, R4 ;  /* 0x0000000400007202 */ /* 0x000fe20000000f00 */
[----:B------:R-:W-:-:S04]  /*1f9b0*/  @P0 IMAD.HI.U32 R6, R4, c[0x0][0x4ec], RZ ;  /* 0x00013b0004060a27 */ /* 0x000fc800078e00ff */
[----:B------:R-:W-:Y:S01]  /*1f9c0*/  IMAD.WIDE.U32 R2, R12, c[0x0][0x3e8], R2 ;  /* 0x0000fa000c027a25 */ /* 0x000fe200078e0002 */
[----:B------:R-:W-:-:S03]  /*1f9d0*/  @P0 SHF.R.U32.HI R0, RZ, c[0x0][0x4f0], R6 ;  /* 0x00013c00ff000a19 */ /* 0x000fc60000011606 */
[----:B------:R-:W-:Y:S01]  /*1f9e0*/  IMAD R3, R12, c[0x0][0x3ec], R3 ;  /* 0x0000fb000c037a24 */ /* 0x000fe200078e0203 */
[----:B------:R-:W-:Y:S02]  /*1f9f0*/  SHF.R.S32.HI R6, RZ, 0x1f, R0 ;  /* 0x0000001fff067819 */ /* 0x000fe40000011400 */
[----:B------:R-:W-:Y:S01]  /*1fa00*/  IADD3 R5, -R0, RZ, RZ ;  /* 0x000000ff00057210 */ /* 0x000fe20007ffe1ff */
[----:B------:R-:W-:Y:S01]  /*1fa10*/  IMAD.WIDE.U32 R2, R13, c[0x0][0x3f0], R2 ;  /* 0x0000fc000d027a25 */ /* 0x000fe200078e0002 */
[----:B------:R-:W-:-:S03]  /*1fa20*/  IADD3 R13, R211, R227, RZ ;  /* 0x000000e3d30d7210 */ /* 0x000fc60007ffe0ff */
        /* <DEDUP_REMOVED lines=15> */
.L_x_1021:
[----:B------:R-:W-:Y:S05]  /*1fb20*/  BRA.DIV ~URZ, `(.L_x_940) ;  /* 0x00002f127f007947 */ /* 0x000fea000b800000 */
[----:B------:R3:W4:Y:S02]  /*1fb30*/  SHFL.IDX PT, R0, R14, RZ, 0x181f ;  /* 0x00181fff0e007589 */ /* 0x00072400000e0000 */
.L_x_1022:
        /* <DEDUP_REMOVED lines=20> */
.L_x_942:
[----:B------:R-:W-:Y:S05]  /*1fc80*/  BSYNC B0 ;  /* 0x0000000000007941 */ /* 0x000fea0003800000 */
.L_x_941:
[----:B------:R-:W-:Y:S05]  /*1fc90*/  BRA.DIV ~URZ, `(.L_x_943) ;  /* 0x00002e027f007947 */ /* 0x000fea000b800000 */
[----:B--2---:R2:W1:Y:S04]  /*1fca0*/  SHFL.IDX PT, R4, R5, 0x1, 0x181f ;  /* 0x00381f0005047f89 */ /* 0x00446800000e0000 */
[----:B----4-:R2:W4:Y:S02]  /*1fcb0*/  SHFL.IDX PT, R0, R14, 0x1, 0x181f ;  /* 0x00381f000e007f89 */ /* 0x01052400000e0000 */
.L_x_1023:
        /* <DEDUP_REMOVED lines=20> */
.L_x_945:
[----:B------:R-:W-:Y:S05]  /*1fe00*/  BSYNC B0 ;  /* 0x0000000000007941 */ /* 0x000fea0003800000 */
.L_x_944:
[----:B------:R-:W-:Y:S05]  /*1fe10*/  BRA.DIV ~URZ, `(.L_x_946) ;  /* 0x00002d427f007947 */ /* 0x000fea000b800000 */
[----:B-1----:R1:W2:Y:S02]  /*1fe20*/  SHFL.IDX PT, R4, R5, 0x2, 0x181f ;  /* 0x00581f0005047f89 */ /* 0x0022a400000e0000 */
.L_x_1024:
[----:B------:R-:W-:Y:S05]  /*1fe30*/  BRA.DIV ~URZ, `(.L_x_947) ;  /* 0x00002d927f007947 */ /* 0x000fea000b800000 */
[----:B----4-:R4:W1:Y:S02]  /*1fe40*/  SHFL.IDX PT, R0, R14, 0x2, 0x181f ;  /* 0x00581f000e007f89 */ /* 0x01086400000e0000 */
.L_x_1025:
        /* <DEDUP_REMOVED lines=20> */
.L_x_949:
[----:B------:R-:W-:Y:S05]  /*1ff90*/  BSYNC B0 ;  /* 0x0000000000007941 */ /* 0x000fea0003800000 */
.L_x_948:
[----:B------:R-:W-:Y:S05]  /*1ffa0*/  BRA.DIV ~URZ, `(.L_x_950) ;  /* 0x00002c827f007947 */ /* 0x000fea000b800000 */
[----:B--2---:R2:W3:Y:S04]  /*1ffb0*/  SHFL.IDX PT, R4, R5, 0x3, 0x181f ;  /* 0x00781f0005047f89 */ /* 0x0044e800000e0000 */
[----:B-1----:R2:W1:Y:S02]  /*1ffc0*/  SHFL.IDX PT, R0, R14, 0x3, 0x181f ;  /* 0x00781f000e007f89 */ /* 0x00246400000e0000 */
.L_x_1026:
        /* <DEDUP_REMOVED lines=19> */
.L_x_930:
[----:B------:R-:W-:Y:S05]  /*20100*/  BSYNC B1 ;  /* 0x0000000000017941 */ /* 0x000fea0003800000 */
.L_x_914:
        /* <DEDUP_REMOVED lines=13> */
.L_x_1027:
[----:B------:R-:W-:Y:S05]  /*201e0*/  BRA.DIV ~URZ, `(.L_x_953) ;  /* 0x00002b727f007947 */ /* 0x000fea000b800000 */
[----:B------:R3:W4:Y:S02]  /*201f0*/  SHFL.IDX PT, R6, R96, 0x1, 0x1f ;  /* 0x00201f0060067f89 */ /* 0x00072400000e0000 */
.L_x_1028:
        /* <DEDUP_REMOVED lines=18> */
.L_x_1029:
        /* <DEDUP_REMOVED lines=16> */
.L_x_1030:
[----:B--2---:R-:W-:Y:S01]  /*20420*/  IMAD R0, R0, c[0x0][0x538], RZ ;  /* 0x00014e0000007a24 */ /* 0x004fe200078e02ff */
[----:B------:R-:W-:Y:S04]  /*20430*/  BSSY B1, `(.L_x_956) ;  /* 0x00000c8000017945 */ /* 0x000fe80003800000 */
[----:B----4-:R-:W-:-:S04]  /*20440*/  IADD3 R6, R0, R6, RZ ;  /* 0x0000000600067210 */ /* 0x010fc80007ffe0ff */
[----:B------:R-:W-:-:S13]  /*20450*/  ISETP.GT.AND P0, PT, R6, R9, PT ;  /* 0x000000090600720c */ /* 0x000fda0003f04270 */
[----:B------:R-:W-:Y:S05]  /*20460*/  @P0 BRA `(.L_x_957) ;  /* 0x0000025000000947 */ /* 0x000fea0003800000 */
.L_x_961:
        /* <DEDUP_REMOVED lines=17> */
.L_x_1031:
        /* <DEDUP_REMOVED lines=16> */
.L_x_1032:
[----:B--2---:R-:W-:-:S05]  /*20680*/  IMAD R0, R0, c[0x0][0x538], RZ ;  /* 0x00014e0000007a24 */ /* 0x004fca00078e02ff */
[----:B------:R-:W-:-:S04]  /*20690*/  IADD3 R6, R0, R6, RZ ;  /* 0x0000000600067210 */ /* 0x000fc80007ffe0ff */
[----:B------:R-:W-:-:S13]  /*206a0*/  ISETP.GT.AND P0, PT, R6, R9, PT ;  /* 0x000000090600720c */ /* 0x000fda0003f04270 */
[----:B-1-3--:R-:W-:Y:S05]  /*206b0*/  @!P0 BRA `(.L_x_961) ;  /* 0xfffffdb000008947 */ /* 0x00afea000383ffff */
.L_x_957:
[----:B------:R-:W-:-:S05]  /*206c0*/  IADD3 R11, -R0, R6, RZ ;  /* 0x00000006000b7210 */ /* 0x000fca0007ffe1ff */
[----:B------:R-:W-:-:S05]  /*206d0*/  IMAD R0, R4, c[0x0][0x538], R11 ;  /* 0x00014e0004007a24 */ /* 0x000fca00078e020b */
[----:B------:R-:W-:Y:S01]  /*206e0*/  ISETP.GT.AND P0, PT, R0, R9, PT ;  /* 0x000000090000720c */ /* 0x000fe20003f04270 */
[----:B------:R-:W-:-:S12]  /*206f0*/  BRA.DIV ~URZ, `(.L_x_962) ;  /* 0x00002aa27f007947 */ /* 0x000fd8000b800000 */
[----:B------:R-:W-:-:S04]  /*20700*/  VOTE.ANY R10, PT, !P0 ;  /* 0x00000000000a7806 */ /* 0x000fc800040e0100 */
.L_x_1033:
[----:B------:R-:W2:Y:S02]  /*20710*/  POPC R6, R10 ;  /* 0x0000000a00067309 */ /* 0x000ea40000000000 */
[----:B--2---:R-:W-:Y:S01]  /*20720*/  IADD3 R235, R6, R235, RZ ;  /* 0x000000eb06eb7210 */ /* 0x004fe20007ffe0ff */
[----:B------:R-:W-:Y:S05]  /*20730*/  BRA.DIV ~URZ, `(.L_x_963) ;  /* 0x00002ab27f007947 */ /* 0x000fea000b800000 */
[----:B------:R2:W4:Y:S04]  /*20740*/  SHFL.IDX PT, R7, R7, R6, 0x1f ;  /* 0x00001f0607077589 */ /* 0x00052800000e0000 */
[----:B------:R2:W1:Y:S02]  /*20750*/  SHFL.IDX PT, R5, R8, R6, 0x1f ;  /* 0x00001f0608057589 */ /* 0x00046400000e0000 */
.L_x_1034:
[----:B------:R-:W-:Y:S01]  /*20760*/  ISETP.NE.AND P0, PT, R10, RZ, PT ;  /* 0x000000ff0a00720c */ /* 0x000fe20003f05270 */
[----:B------:R-:W-:-:S12]  /*20770*/  BSSY B0, `(.L_x_964) ;  /* 0x0000005000007945 */ /* 0x000fd80003800000 */
[----:B------:R-:W-:Y:S05]  /*20780*/  @!P0 BRA `(.L_x_965) ;  /* 0x0000003000008947 */ /* 0x000fea0003800000 */
[----:B--2---:R-:W-:Y:S01]  /*20790*/  IADD3 R6, R6, -0x1, RZ ;  /* 0xffffffff06067810 */ /* 0x004fe20007ffe0ff */
[----:B------:R-:W-:Y:S05]  /*207a0*/  BRA.DIV ~URZ, `(.L_x_966) ;  /* 0x00002b127f007947 */ /* 0x000fea000b800000 */
[----:B------:R2:W3:Y:S02]  /*207b0*/  SHFL.IDX PT, R12, R4, R6, 0x1f ;  /* 0x00001f06040c7589 */ /* 0x0004e400000e0000 */
.L_x_965:
[----:B------:R-:W-:Y:S05]  /*207c0*/  BSYNC B0 ;  /* 0x0000000000007941 */ /* 0x000fea0003800000 */
.L_x_964:
[----:B-1----:R-:W-:Y:S01]  /*207d0*/  ISETP.NE.AND P0, PT, R5, 0x1, PT ;  /* 0x000000010500780c */ /* 0x002fe20003f05270 */
[----:B---3--:R-:W-:Y:S01]  /*207e0*/  IMAD R232, R12, c[0x0][0x538], R11 ;  /* 0x00014e000ce87a24 */ /* 0x008fe200078e020b */
[----:B------:R-:W-:Y:S04]  /*207f0*/  BSSY B0, `(.L_x_967) ;  /* 0x0000084000007945 */ /* 0x000fe80003800000 */
[----:B--2---:R-:W-:-:S07]  /*20800*/  IADD3 R8, -R232, R9, RZ ;  /* 0x00000009e8087210 */ /* 0x004fce0007ffe1ff */
[----:B------:R-:W-:Y:S05]  /*20810*/  @!P0 BRA `(.L_x_968) ;  /* 0x000003e000008947 */ /* 0x000fea0003800000 */
[-C--:B----4-:R-:W-:Y:S02]  /*20820*/  IABS R0, R7.reuse ;  /* 0x0000000700007213 */ /* 0x090fe40000000000 */
        /* <DEDUP_REMOVED lines=15> */
[----:B------:R-:W-:-:S04]  /*20920*/  IMAD.MOV R0, RZ, RZ, -R10 ;  /* 0x000000ffff007224 */ /* 0x000fc800078e0a0a */
[----:B------:R-:W-:Y:S02]  /*20930*/  IMAD.MOV.U32 R3, RZ, RZ, R0 ;  /* 0x000000ffff037224 */ /* 0x000fe400078e0000 */
        /* <DEDUP_REMOVED lines=13> */
[----:B-1----:R-:W-:-:S04]  /*20a10*/  IADD3 R2, RZ, -R3, RZ ;  /* 0x80000003ff027210 */ /* 0x002fc80007ffe0ff */
[----:B------:R-:W-:Y:S01]  /*20a20*/  @!P1 IMAD.MOV R0, RZ, RZ, -R0 ;  /* 0x000000ffff009224 */ /* 0x000fe200078e0a00 */
[----:B------:R-:W-:Y:S01]  /*20a30*/  @!P0 LOP3.LUT R0, RZ, R7, RZ, 0x33, !PT ;  /* 0x00000007ff008212 */ /* 0x000fe200078e33ff */
[----:B------:R-:W-:Y:S01]  /*20a40*/  IMAD.MOV.U32 R4, RZ, RZ, R2 ;  /* 0x000000ffff047224 */ /* 0x000fe200078e0002 */
[----:B------:R-:W-:Y:S02]  /*20a50*/  IABS R2, R5 ;  /* 0x0000000500027213 */ /* 0x000fe40000000000 */
[----:B------:R-:W-:Y:S01]  /*20a60*/  IABS R10, R0 ;  /* 0x00000000000a7213 */ /* 0x000fe20000000000 */
[----:B------:R-:W-:Y:S02]  /*20a70*/  IMAD R4, R4, R6, RZ ;  /* 0x0000000604047224 */ /* 0x000fe400078e02ff */
[----:B------:R-:W-:Y:S01]  /*20a80*/  IMAD.MOV R9, RZ, RZ, -R2 ;  /* 0x000000ffff097224 */ /* 0x000fe200078e0a02 */
[----:B------:R-:W-:-:S05]  /*20a90*/  MOV R2, RZ ;  /* 0x000000ff00027202 */ /* 0x000fca0000000f00 */
        /* <DEDUP_REMOVED lines=22> */
.L_x_968:
[----:B------:R-:W-:-:S04]  /*20c00*/  IMAD.MOV.U32 R2, RZ, RZ, 0x4 ;  /* 0x00000004ff027424 */ /* 0x000fc800078e00ff */
[----:B------:R-:W-:-:S05]  /*20c10*/  IMAD.WIDE R2, R235, R2, c[0x0][0x590] ;  /* 0x00016400eb027625 */ /* 0x000fca00078e0202 */
        /* <DEDUP_REMOVED lines=64> */
[----:B------:R-:W-:Y:S02]  /*21020*/  IMAD R234, R2, R3, R5 ;  /* 0x0000000302ea7224 */ /* 0x000fe400078e0205 */
.L_x_969:
[----:B------:R-:W-:Y:S05]  /*21030*/  BSYNC B0 ;  /* 0x0000000000007941 */ /* 0x000fea0003800000 */
.L_x_967:
[----:B------:R-:W-:-:S04]  /*21040*/  LOP3.LUT R2, RZ, R2, RZ, 0x33, !PT ;  /* 0x00000002ff027212 */ /* 0x000fc800078e33ff */
[----:B------:R-:W-:Y:S01]  /*21050*/  IADD3 R233, R2, R7, RZ ;  /* 0x0000000702e97210 */ /* 0x000fe20007ffe0ff */
[----:B------:R-:W-:Y:S05]  /*21060*/  BRA `(.L_x_970) ;  /* 0x0000004000007947 */ /* 0x000fea0003800000 */
.L_x_958:
[----:B------:R-:W-:Y:S01]  /*21070*/  IMAD.MOV.U32 R232, RZ, RZ, R9 ;  /* 0x000000ffffe87224 */ /* 0x000fe200078e0009 */
[----:B------:R-:W-:Y:S01]  /*21080*/  MOV R234, RZ ;  /* 0x000000ff00ea7202 */ /* 0x000fe20000000f00 */
[----:B------:R-:W-:Y:S01]  /*21090*/  IMAD.MOV.U32 R233, RZ, RZ, RZ ;  /* 0x000000ffffe97224 */ /* 0x000fe200078e00ff */
[----:B------:R-:W-:Y:S02]  /*210a0*/  MOV R235, c[0x0][0x53c] ;  /* 0x00014f0000eb7a02 */ /* 0x000fe40000000f00 */
.L_x_970:
[----:B------:R-:W-:Y:S05]  /*210b0*/  BSYNC B1 ;  /* 0x0000000000017941 */ /* 0x000fea0003800000 */
.L_x_956:
[----:B------:R-:W-:Y:S01]  /*210c0*/  WARPSYNC 0xffffffff ;  /* 0xffffffff00007948 */ /* 0x000fe20003800000 */
[----:B------:R-:W-:Y:S01]  /*210d0*/  BAR.SYNC.DEFER_BLOCKING 0x4, 0x100 ;  /* 0x0104000000007b1d */ /* 0x000fe20000010000 */
[----:B------:R-:W-:-:S13]  /*210e0*/  ISETP.NE.AND P0, PT, R13, RZ, PT ;  /* 0x000000ff0d00720c */ /* 0x000fda0003f05270 */
[----:B------:R2:W-:Y:S04]  /*210f0*/  @!P0 STS.128 [0x20080], R232 ;  /* 0x020080e8ff008388 */ /* 0x0005e80000000c00 */
[----:B------:R-:W-:Y:S06]  /*21100*/  BAR.ARV 0x5, 0x100 ;  /* 0x0144000000007b1d */ /* 0x000fec0000002000 */
.L_x_951:
[----:B-1----:R-:W-:-:S13]  /*21110*/  ISETP.GE.AND P0, PT, R235, c[0x0][0x53c], PT ;  /* 0x00014f00eb007a0c */ /* 0x002fda0003f06270 */
[----:B--23--:R-:W-:Y:S01]  /*21120*/  @P0 CALL.REL.NOINC `(.L_x_971) ;  /* 0x0000001000000944 */ /* 0x00cfe20003c00000 */
[----:B------:R-:W-:Y:S05]  /*21130*/  BRA `(.L_x_972) ;  /* 0xfffe0f1000007947 */ /* 0x000fea000383ffff */
.L_x_971:
[----:B------:R-:W-:Y:S05]  /*21140*/  EXIT ;  /* 0x000000000000794d */ /* 0x000fea0003800000 */
.L_x_701:
[----:B------:R-:W-:Y:S01]  /*21150*/  IMAD.MOV.U32 R0, RZ, RZ, R5 ;  /* 0x000000ffff007224 */ /* 0x000fe200078e0005 */
[----:B------:R-:W-:Y:S02]  /*21160*/  MOV R3, 0x1 ;  /* 0x0000000100037802 */ /* 0x000fe40000000f00 */
[----:B------:R-:W-:Y:S02]  /*21170*/  MOV R2, 0x21190 ;  /* 0x0002119000027802 */ /* 0x000fe40000000f00 */
[----:B--2---:R-:W-:Y:S05]  /*21180*/  CALL.REL.NOINC `($__internal_15_$__cuda_sm70_shflsync_up_p) ;  /* 0x0000228000007944 */ /* 0x004fea0003c00000 */
[----:B------:R-:W-:Y:S01]  /*21190*/  MOV R0, R4 ;  /* 0x0000000400007202 */ /* 0x000fe20000000f00 */
[----:B------:R-:W-:Y:S05]  /*211a0*/  BRA `(.L_x_973) ;  /* 0xfffdf29000007947 */ /* 0x000fea000383ffff */
.L_x_702:
[----:B------:R-:W-:Y:S01]  /*211b0*/  IMAD.MOV.U32 R0, RZ, RZ, R5 ;  /* 0x000000ffff007224 */ /* 0x000fe200078e0005 */
[----:B------:R-:W-:Y:S02]  /*211c0*/  MOV R3, 0x2 ;  /* 0x0000000200037802 */ /* 0x000fe40000000f00 */
[----:B------:R-:W-:Y:S02]  /*211d0*/  MOV R2, 0x211f0 ;  /* 0x000211f000027802 */ /* 0x000fe40000000f00 */
[----:B--2---:R-:W-:Y:S05]  /*211e0*/  CALL.REL.NOINC `($__internal_15_$__cuda_sm70_shflsync_up_p) ;  /* 0x0000222000007944 */ /* 0x004fea0003c00000 */
[----:B------:R-:W-:Y:S01]  /*211f0*/  SEL R4, R4, RZ, P4 ;  /* 0x000000ff04047207 */ /* 0x000fe20002000000 */
[----:B------:R-:W-:Y:S01]  /*21200*/  IMAD.MOV.U32 R3, RZ, RZ, 0x4 ;  /* 0x00000004ff037424 */ /* 0x000fe200078e00ff */
[----:B------:R-:W-:-:S03]  /*21210*/  MOV R2, 0x21240 ;  /* 0x0002124000027802 */ /* 0x000fc60000000f00 */
[----:B------:R-:W-:Y:S02]  /*21220*/  IMAD.IADD R0, R5, 0x1, R4 ;  /* 0x0000000105007824 */ /* 0x000fe400078e0204 */
[----:B------:R-:W-:Y:S05]  /*21230*/  CALL.REL.NOINC `($__internal_15_$__cuda_sm70_shflsync_up_p) ;  /* 0x000021d000007944 */ /* 0x000fea0003c00000 */
        /* <DEDUP_REMOVED lines=12> */
[----:B------:R-:W-:Y:S02]  /*21300*/  MOV R202, 0x1f ;  /* 0x0000001f00ca7802 */ /* 0x000fe40000000f00 */
[----:B------:R-:W-:Y:S01]  /*21310*/  MOV R3, 0x21350 ;  /* 0x0002135000037802 */ /* 0x000fe20000000f00 */
[----:B------:R-:W-:-:S04]  /*21320*/  IMAD.IADD R4, R0, 0x1, R4 ;  /* 0x0000000100047824 */ /* 0x000fc800078e0204 */
[----:B------:R-:W-:Y:S02]  /*21330*/  IMAD.MOV.U32 R0, RZ, RZ, R4 ;  /* 0x000000ffff007224 */ /* 0x000fe400078e0004 */
[----:B------:R-:W-:Y:S05]  /*21340*/  CALL.REL.NOINC `($__internal_14_$__cuda_sm70_shflsync_idx_p) ;  /* 0x0000204000007944 */ /* 0x000fea0003c00000 */
[----:B-1---5:R-:W-:Y:S05]  /*21350*/  BRA `(.L_x_974) ;  /* 0xfffdf1e000007947 */ /* 0x022fea000383ffff */
.L_x_704:
[----:B------:R-:W-:Y:S02]  /*21360*/  SEL R0, RZ, 0x1, P0 ;  /* 0x00000001ff007807 */ /* 0x000fe40000000000 */
[----:B------:R-:W-:Y:S02]  /*21370*/  MOV R2, 0x21390 ;  /* 0x0002139000027802 */ /* 0x000fe40000000f00 */
[----:B--2---:R-:W-:Y:S05]  /*21380*/  CALL.REL.NOINC `($__internal_16_$__cuda_sm70_votesync_ballot) ;  /* 0x000020e000007944 */ /* 0x004fea0003c00000 */
[----:B------:R-:W-:Y:S01]  /*21390*/  MOV R10, R0 ;  /* 0x00000000000a7202 */ /* 0x000fe20000000f00 */
[----:B------:R-:W-:Y:S05]  /*213a0*/  BRA `(.L_x_975) ;  /* 0xfffdf22000007947 */ /* 0x000fea000383ffff */
.L_x_705:
[----:B------:R-:W-:Y:S01]  /*213b0*/  IMAD.MOV.U32 R0, RZ, RZ, R9 ;  /* 0x000000ffff007224 */ /* 0x000fe200078e0009 */
[----:B------:R-:W-:Y:S01]  /*213c0*/  MOV R2, R5 ;  /* 0x0000000500027202 */ /* 0x000fe20000000f00 */
[----:B------:R-:W-:Y:S01]  /*213d0*/  IMAD.MOV.U32 R202, RZ, RZ, 0x1f ;  /* 0x0000001fffca7424 */ /* 0x000fe200078e00ff */
[----:B------:R-:W-:Y:S02]  /*213e0*/  MOV R3, 0x21400 ;  /* 0x0002140000037802 */ /* 0x000fe40000000f00 */
[----:B------:R-:W-:Y:S05]  /*213f0*/  CALL.REL.NOINC `($__internal_14_$__cuda_sm70_shflsync_idx_p) ;  /* 0x00001f9000007944 */ /* 0x000fea0003c00000 */
[----:B------:R-:W-:Y:S01]  /*21400*/  IMAD.MOV.U32 R12, RZ, RZ, R0 ;  /* 0x000000ffff0c7224 */ /* 0x000fe200078e0000 */
[----:B------:R-:W-:Y:S01]  /*21410*/  MOV R0, R8 ;  /* 0x0000000800007202 */ /* 0x000fe20000000f00 */
[----:B------:R-:W-:Y:S01]  /*21420*/  IMAD.MOV.U32 R6, RZ, RZ, RZ ;  /* 0x000000ffff067224 */ /* 0x000fe200078e00ff */
[----:B------:R-:W-:Y:S01]  /*21430*/  MOV R2, R5 ;  /* 0x0000000500027202 */ /* 0x000fe20000000f00 */
[----:B------:R-:W-:Y:S01]  /*21440*/  IMAD.MOV.U32 R202, RZ, RZ, 0x1f ;  /* 0x0000001fffca7424 */ /* 0x000fe200078e00ff */
[----:B------:R-:W-:-:S02]  /*21450*/  MOV R3, 0x21470 ;  /* 0x0002147000037802 */ /* 0x000fc40000000f00 */
[----:B-1---5:R-:W-:Y:S05]  /*21460*/  CALL.REL.NOINC `($__internal_14_$__cuda_sm70_shflsync_idx_p) ;  /* 0x00001f2000007944 */ /* 0x022fea0003c00000 */
[----:B------:R-:W-:Y:S01]  /*21470*/  MOV R9, R0 ;  /* 0x0000000000097202 */ /* 0x000fe20000000f00 */
[----:B-1---5:R-:W-:Y:S05]  /*21480*/  BRA `(.L_x_976) ;  /* 0xfffdf1a000007947 */ /* 0x022fea000383ffff */
.L_x_708:
[----:B------:R-:W-:Y:S01]  /*21490*/  IMAD.MOV.U32 R0, RZ, RZ, R4 ;  /* 0x000000ffff007224 */ /* 0x000fe200078e0004 */
[----:B------:R-:W-:-:S02]  /*214a0*/  MOV R202, 0x1f ;  /* 0x0000001f00ca7802 */ /* 0x000fc40000000f00 */
[----:B------:R-:W-:Y:S02]  /*214b0*/  MOV R3, 0x214d0 ;  /* 0x000214d000037802 */ /* 0x000fe40000000f00 */
[----:B-123--:R-:W-:Y:S05]  /*214c0*/  CALL.REL.NOINC `($__internal_14_$__cuda_sm70_shflsync_idx_p) ;  /* 0x00001ec000007944 */ /* 0x00efea0003c00000 */
[----:B------:R-:W-:Y:S01]  /*214d0*/  MOV R6, R0 ;  /* 0x0000000000067202 */ /* 0x000fe20000000f00 */
[----:B-1---5:R-:W-:Y:S05]  /*214e0*/  BRA `(.L_x_707) ;  /* 0xfffdf1a000007947 */ /* 0x022fea000383ffff */
.L_x_757:
[----:B------:R-:W-:Y:S01]  /*214f0*/  IMAD.MOV.U32 R0, RZ, RZ, R5 ;  /* 0x000000ffff007224 */ /* 0x000fe200078e0005 */
[----:B------:R-:W-:Y:S01]  /*21500*/  MOV R2, RZ ;  /* 0x000000ff00027202 */ /* 0x000fe20000000f00 */
[----:B------:R-:W-:Y:S01]  /*21510*/  IMAD.MOV.U32 R202, RZ, RZ, 0x181f ;  /* 0x0000181fffca7424 */ /* 0x000fe200078e00ff */
[----:B------:R-:W-:Y:S02]  /*21520*/  MOV R3, 0x21540 ;  /* 0x0002154000037802 */ /* 0x000fe40000000f00 */
[----:B-----5:R-:W-:Y:S05]  /*21530*/  CALL.REL.NOINC `($__internal_14_$__cuda_sm70_shflsync_idx_p) ;  /* 0x00001e5000007944 */ /* 0x020fea0003c00000 */
[----:B-----5:R-:W-:Y:S01]  /*21540*/  MOV R4, R0 ;  /* 0x0000000000047202 */ /* 0x020fe20000000f00 */
[----:B-1----:R-:W-:Y:S05]  /*21550*/  BRA `(.L_x_977) ;  /* 0xfffe5d6000007947 */ /* 0x002fea000383ffff */
.L_x_758:
[----:B------:R-:W-:Y:S01]  /*21560*/  IMAD.MOV.U32 R0, RZ, RZ, R12 ;  /* 0x000000ffff007224 */ /* 0x000fe200078e000c */
[----:B------:R-:W-:Y:S01]  /*21570*/  MOV R2, RZ ;  /* 0x000000ff00027202 */ /* 0x000fe20000000f00 */
[----:B------:R-:W-:Y:S01]  /*21580*/  IMAD.MOV.U32 R202, RZ, RZ, 0x181f ;  /* 0x0000181fffca7424 */ /* 0x000fe200078e00ff */
[----:B------:R-:W-:Y:S02]  /*21590*/  MOV R3, 0x215b0 ;  /* 0x000215b000037802 */ /* 0x000fe40000000f00 */
[----:B-12--5:R-:W-:Y:S05]  /*215a0*/  CALL.REL.NOINC `($__internal_14_$__cuda_sm70_shflsync_idx_p) ;  /* 0x00001de000007944 */ /* 0x026fea0003c00000 */
[----:B-1---5:R-:W-:Y:S05]  /*215b0*/  BRA `(.L_x_978) ;  /* 0xfffe5d2000007947 */ /* 0x022fea000383ffff */
.L_x_761:
[----:B----4-:R-:W-:Y:S01]  /*215c0*/  IMAD.MOV.U32 R0, RZ, RZ, R5 ;  /* 0x000000ffff007224 */ /* 0x010fe200078e0005 */
[----:B--2---:R-:W-:Y:S01]  /*215d0*/  MOV R2, 0x1 ;  /* 0x0000000100027802 */ /* 0x004fe20000000f00 */
[----:B------:R-:W-:Y:S01]  /*215e0*/  IMAD.MOV.U32 R202, RZ, RZ, 0x181f ;  /* 0x0000181fffca7424 */ /* 0x000fe200078e00ff */
[----:B------:R-:W-:-:S02]  /*215f0*/  MOV R3, 0x21610 ;  /* 0x0002161000037802 */ /* 0x000fc40000000f00 */
[----:B-1-3-5:R-:W-:Y:S05]  /*21600*/  CALL.REL.NOINC `($__internal_14_$__cuda_sm70_shflsync_idx_p) ;  /* 0x00001d8000007944 */ /* 0x02afea0003c00000 */
[----:B-----5:R-:W-:Y:S01]  /*21610*/  IMAD.MOV.U32 R4, RZ, RZ, R0 ;  /* 0x000000ffff047224 */ /* 0x020fe200078e0000 */
[----:B------:R-:W-:Y:S01]  /*21620*/  MOV R2, 0x1 ;  /* 0x0000000100027802 */ /* 0x000fe20000000f00 */
[----:B------:R-:W-:Y:S01]  /*21630*/  IMAD.MOV.U32 R0, RZ, RZ, R12 ;  /* 0x000000ffff007224 */ /* 0x000fe200078e000c */
[----:B------:R-:W-:-:S02]  /*21640*/  MOV R202, 0x181f ;  /* 0x0000181f00ca7802 */ /* 0x000fc40000000f00 */
[----:B------:R-:W-:Y:S02]  /*21650*/  MOV R3, 0x21670 ;  /* 0x0002167000037802 */ /* 0x000fe40000000f00 */
[----:B-1----:R-:W-:Y:S05]  /*21660*/  CALL.REL.NOINC `($__internal_14_$__cuda_sm70_shflsync_idx_p) ;  /* 0x00001d2000007944 */ /* 0x002fea0003c00000 */
[----:B-1---5:R-:W-:Y:S05]  /*21670*/  BRA `(.L_x_979) ;  /* 0xfffe5df000007947 */ /* 0x022fea000383ffff */
.L_x_764:
[----:B----4-:R-:W-:Y:S01]  /*21680*/  IMAD.MOV.U32 R0, RZ, RZ, R5 ;  /* 0x000000ffff007224 */ /* 0x010fe200078e0005 */
[----:B-1----:R-:W-:Y:S01]  /*21690*/  MOV R2, 0x2 ;  /* 0x0000000200027802 */ /* 0x002fe20000000f00 */
[----:B------:R-:W-:Y:S01]  /*216a0*/  IMAD.MOV.U32 R202, RZ, RZ, 0x181f ;  /* 0x0000181fffca7424 */ /* 0x000fe200078e00ff */
[----:B------:R-:W-:Y:S02]  /*216b0*/  MOV R3, 0x216d0 ;  /* 0x000216d000037802 */ /* 0x000fe40000000f00 */
[----:B--23-5:R-:W-:Y:S05]  /*216c0*/  CALL.REL.NOINC `($__internal_14_$__cuda_sm70_shflsync_idx_p) ;  /* 0x00001cc000007944 */ /* 0x02cfea0003c00000 */
[----:B-----5:R-:W-:Y:S01]  /*216d0*/  MOV R4, R0 ;  /* 0x0000000000047202 */ /* 0x020fe20000000f00 */
[----:B-1----:R-:W-:Y:S05]  /*216e0*/  BRA `(.L_x_980) ;  /* 0xfffe5f0000007947 */ /* 0x002fea000383ffff */
.L_x_765:
[----:B----4-:R-:W-:Y:S01]  /*216f0*/  IMAD.MOV.U32 R0, RZ, RZ, R12 ;  /* 0x000000ffff007224 */ /* 0x010fe200078e000c */
[----:B------:R-:W-:Y:S01]  /*21700*/  MOV R2, 0x2 ;  /* 0x0000000200027802 */ /* 0x000fe20000000f00 */
[----:B------:R-:W-:Y:S01]  /*21710*/  IMAD.MOV.U32 R202, RZ, RZ, 0x181f ;  /* 0x0000181fffca7424 */ /* 0x000fe200078e00ff */
[----:B------:R-:W-:Y:S02]  /*21720*/  MOV R3, 0x21740 ;  /* 0x0002174000037802 */ /* 0x000fe40000000f00 */
[----:B-123-5:R-:W-:Y:S05]  /*21730*/  CALL.REL.NOINC `($__internal_14_$__cuda_sm70_shflsync_idx_p) ;  /* 0x00001c5000007944 */ /* 0x02efea0003c00000 */
[----:B-1---5:R-:W-:Y:S05]  /*21740*/  BRA `(.L_x_981) ;  /* 0xfffe5ec000007947 */ /* 0x022fea000383ffff */
.L_x_768:
[----:B-1----:R-:W-:Y:S01]  /*21750*/  IMAD.MOV.U32 R0, RZ, RZ, R5 ;  /* 0x000000ffff007224 */ /* 0x002fe200078e0005 */
[----:B------:R-:W-:Y:S01]  /*21760*/  MOV R2, 0x3 ;  /* 0x0000000300027802 */ /* 0x000fe20000000f00 */
[----:B------:R-:W-:Y:S01]  /*21770*/  IMAD.MOV.U32 R202, RZ, RZ, 0x181f ;  /* 0x0000181fffca7424 */ /* 0x000fe200078e00ff */
[----:B------:R-:W-:-:S02]  /*21780*/  MOV R3, 0x217a0 ;  /* 0x000217a000037802 */ /* 0x000fc40000000f00 */
[----:B--2345:R-:W-:Y:S05]  /*21790*/  CALL.REL.NOINC `($__internal_14_$__cuda_sm70_shflsync_idx_p) ;  /* 0x00001bf000007944 */ /* 0x03cfea0003c00000 */
[----:B-----5:R-:W-:Y:S01]  /*217a0*/  IMAD.MOV.U32 R4, RZ, RZ, R0 ;  /* 0x000000ffff047224 */ /* 0x020fe200078e0000 */
[----:B------:R-:W-:Y:S01]  /*217b0*/  MOV R2, 0x3 ;  /* 0x0000000300027802 */ /* 0x000fe20000000f00 */
[----:B------:R-:W-:Y:S01]  /*217c0*/  IMAD.MOV.U32 R0, RZ, RZ, R12 ;  /* 0x000000ffff007224 */ /* 0x000fe200078e000c */
[----:B------:R-:W-:-:S02]  /*217d0*/  MOV R202, 0x181f ;  /* 0x0000181f00ca7802 */ /* 0x000fc40000000f00 */
[----:B------:R-:W-:Y:S02]  /*217e0*/  MOV R3, 0x21800 ;  /* 0x0002180000037802 */ /* 0x000fe40000000f00 */
[----:B-1----:R-:W-:Y:S05]  /*217f0*/  CALL.REL.NOINC `($__internal_14_$__cuda_sm70_shflsync_idx_p) ;  /* 0x00001b9000007944 */ /* 0x002fea0003c00000 */
[----:B-1---5:R-:W-:Y:S05]  /*21800*/  BRA `(.L_x_982) ;  /* 0xfffe5f9000007947 */ /* 0x022fea000383ffff */
.L_x_835:
[----:B------:R-:W-:Y:S01]  /*21810*/  IMAD.MOV.U32 R2, RZ, RZ, RZ ;  /* 0x000000ffff027224 */ /* 0x000fe200078e00ff */
[----:B------:R-:W-:Y:S02]  /*21820*/  MOV R202, 0x181f ;  /* 0x0000181f00ca7802 */ /* 0x000fe40000000f00 */
[----:B------:R-:W-:Y:S02]  /*21830*/  MOV R3, 0x21850 ;  /* 0x0002185000037802 */ /* 0x000fe40000000f00 */
[----:B------:R-:W-:Y:S05]  /*21840*/  CALL.REL.NOINC `($__internal_14_$__cuda_sm70_shflsync_idx_p) ;  /* 0x00001b4000007944 */ /* 0x000fea0003c00000 */
[----:B-----5:R-:W-:Y:S01]  /*21850*/  MOV R4, R0 ;  /* 0x0000000000047202 */ /* 0x020fe20000000f00 */
[----:B-1----:R-:W-:Y:S05]  /*21860*/  BRA `(.L_x_983) ;  /* 0xffff087000007947 */ /* 0x002fea000383ffff */
.L_x_836:
[----:B-1----:R-:W-:Y:S01]  /*21870*/  IMAD.MOV.U32 R0, RZ, RZ, R5 ;  /* 0x000000ffff007224 */ /* 0x002fe200078e0005 */
[----:B------:R-:W-:Y:S01]  /*21880*/  MOV R2, RZ ;  /* 0x000000ff00027202 */ /* 0x000fe20000000f00 */
[----:B------:R-:W-:Y:S01]  /*21890*/  IMAD.MOV.U32 R202, RZ, RZ, 0x181f ;  /* 0x0000181fffca7424 */ /* 0x000fe200078e00ff */
[----:B------:R-:W-:Y:S02]  /*218a0*/  MOV R3, 0x218c0 ;  /* 0x000218c000037802 */ /* 0x000fe40000000f00 */
[----:B--2---:R-:W-:Y:S05]  /*218b0*/  CALL.REL.NOINC `($__internal_14_$__cuda_sm70_shflsync_idx_p) ;  /* 0x00001ad000007944 */ /* 0x004fea0003c00000 */
[----:B-1---5:R-:W-:Y:S05]  /*218c0*/  BRA `(.L_x_984) ;  /* 0xffff083000007947 */ /* 0x022fea000383ffff */
.L_x_837:
[----:B------:R-:W-:Y:S01]  /*218d0*/  IMAD.MOV.U32 R0, RZ, RZ, R4 ;  /* 0x000000ffff007224 */ /* 0x000fe200078e0004 */
[----:B------:R-:W-:Y:S01]  /*218e0*/  MOV R2, RZ ;  /* 0x000000ff00027202 */ /* 0x000fe20000000f00 */
[----:B------:R-:W-:Y:S01]  /*218f0*/  IMAD.MOV.U32 R202, RZ, RZ, 0x1c1f ;  /* 0x00001c1fffca7424 */ /* 0x000fe200078e00ff */
[----:B------:R-:W-:-:S02]  /*21900*/  MOV R3, 0x21920 ;  /* 0x0002192000037802 */ /* 0x000fc40000000f00 */
[----:B------:R-:W-:Y:S05]  /*21910*/  CALL.REL.NOINC `($__internal_14_$__cuda_sm70_shflsync_idx_p) ;  /* 0x00001a7000007944 */ /* 0x000fea0003c00000 */
[----:B------:R-:W-:Y:S01]  /*21920*/  MOV R3, R0 ;  /* 0x0000000000037202 */ /* 0x000fe20000000f00 */
[----:B-1---5:R-:W-:Y:S05]  /*21930*/  BRA `(.L_x_985) ;  /* 0xffff0a0000007947 */ /* 0x022fea000383ffff */
.L_x_842:
[----:B------:R-:W-:Y:S01]  /*21940*/  IMAD.MOV.U32 R0, RZ, RZ, R4 ;  /* 0x000000ffff007224 */ /* 0x000fe200078e0004 */
[----:B------:R-:W-:Y:S01]  /*21950*/  MOV R2, 0x1 ;  /* 0x0000000100027802 */ /* 0x000fe20000000f00 */
[----:B------:R-:W-:Y:S01]  /*21960*/  IMAD.MOV.U32 R202, RZ, RZ, 0x1c1f ;  /* 0x00001c1fffca7424 */ /* 0x000fe200078e00ff */
[----:B------:R-:W-:-:S02]  /*21970*/  MOV R3, 0x21990 ;  /* 0x0002199000037802 */ /* 0x000fc40000000f00 */
[----:B-1----:R-:W-:Y:S05]  /*21980*/  CALL.REL.NOINC `($__internal_14_$__cuda_sm70_shflsync_idx_p) ;  /* 0x00001a0000007944 */ /* 0x002fea0003c00000 */
[----:B------:R-:W-:Y:S01]  /*21990*/  MOV R3, R0 ;  /* 0x0000000000037202 */ /* 0x000fe20000000f00 */
[----:B-1---5:R-:W-:Y:S05]  /*219a0*/  BRA `(.L_x_986) ;  /* 0xffff0cf000007947 */ /* 0x022fea000383ffff */
.L_x_847:
[----:B------:R-:W-:Y:S02]  /*219b0*/  MOV R0, 0x2 ;  /* 0x0000000200007802 */ /* 0x000fe40000000f00 */
[----:B------:R-:W-:-:S02]  /*219c0*/  MOV R2, 0x219e0 ;  /* 0x000219e000027802 */ /* 0x000fc40000000f00 */
[----:B------:R-:W-:Y:S05]  /*219d0*/  CALL.REL.NOINC `($__internal_13_$__cuda_sm70_shflsync_bfly_p) ;  /* 0x0000195000007944 */ /* 0x000fea0003c00000 */
[----:B------:R-:W-:Y:S05]  /*219e0*/  BRA `(.L_x_987) ;  /* 0xffff10e000007947 */ /* 0x000fea000383ffff */
.L_x_848:
[----:B------:R-:W-:Y:S02]  /*219f0*/  MOV R0, 0x1 ;  /* 0x0000000100007802 */ /* 0x000fe40000000f00 */
[----:B------:R-:W-:-:S02]  /*21a00*/  MOV R2, 0x21a20 ;  /* 0x00021a2000027802 */ /* 0x000fc40000000f00 */
[----:B------:R-:W-:Y:S05]  /*21a10*/  CALL.REL.NOINC `($__internal_13_$__cuda_sm70_shflsync_bfly_p) ;  /* 0x0000191000007944 */ /* 0x000fea0003c00000 */
[----:B------:R-:W-:Y:S01]  /*21a20*/  FMNMX.FTZ R134, R4, R0, !PT ;  /* 0x0000000004867209 */ /* 0x000fe20007810000 */
[----:B------:R-:W-:Y:S01]  /*21a30*/  IMAD.MOV.U32 R4, RZ, RZ, R5 ;  /* 0x000000ffff047224 */ /* 0x000fe200078e0005 */
[----:B------:R-:W-:Y:S01]  /*21a40*/  MOV R2, 0x21a70 ;  /* 0x00021a7000027802 */ /* 0x000fe20000000f00 */
[----:B------:R-:W-:-:S02]  /*21a50*/  IMAD.MOV.U32 R0, RZ, RZ, 0x2 ;  /* 0x00000002ff007424 */ /* 0x000fc400078e00ff */
[----:B------:R-:W-:Y:S05]  /*21a60*/  CALL.REL.NOINC `($__internal_13_$__cuda_sm70_shflsync_bfly_p) ;  /* 0x000018c000007944 */ /* 0x000fea0003c00000 */
[----:B------:R-:W-:Y:S01]  /*21a70*/  FMNMX.FTZ R5, R5, R0, !PT ;  /* 0x0000000005057209 */ /* 0x000fe20007810000 */
[----:B------:R-:W-:Y:S01]  /*21a80*/  IMAD.MOV.U32 R0, RZ, RZ, 0x1 ;  /* 0x00000001ff007424 */ /* 0x000fe200078e00ff */
[----:B------:R-:W-:-:S03]  /*21a90*/  MOV R2, 0x21ac0 ;  /* 0x00021ac000027802 */ /* 0x000fc60000000f00 */
[----:B------:R-:W-:Y:S02]  /*21aa0*/  IMAD.MOV.U32 R4, RZ, RZ, R5 ;  /* 0x000000ffff047224 */ /* 0x000fe400078e0005 */
[----:B------:R-:W-:Y:S05]  /*21ab0*/  CALL.REL.NOINC `($__internal_13_$__cuda_sm70_shflsync_bfly_p) ;  /* 0x0000187000007944 */ /* 0x000fea0003c00000 */
[----:B------:R-:W-:Y:S01]  /*21ac0*/  MOV R3, R0 ;  /* 0x0000000000037202 */ /* 0x000fe20000000f00 */
[----:B------:R-:W-:Y:S05]  /*21ad0*/  BRA `(.L_x_988) ;  /* 0xffff106000007947 */ /* 0x000fea000383ffff */
.L_x_856:
[----:B------:R-:W-:Y:S01]  /*21ae0*/  MOV R202, 0x181f ;  /* 0x0000181f00ca7802 */ /* 0x000fe20000000f00 */
[----:B------:R-:W-:Y:S01]  /*21af0*/  IMAD.MOV.U32 R2, RZ, RZ, RZ ;  /* 0x000000ffff027224 */ /* 0x000fe200078e00ff */
[----:B------:R-:W-:Y:S02]  /*21b00*/  MOV R3, 0x21b20 ;  /* 0x00021b2000037802 */ /* 0x000fe40000000f00 */
[----:B-1234-:R-:W-:Y:S05]  /*21b10*/  CALL.REL.NOINC `($__internal_14_$__cuda_sm70_shflsync_idx_p) ;  /* 0x0000187000007944 */ /* 0x01efea0003c00000 */
[----:B-----5:R-:W-:Y:S01]  /*21b20*/  MOV R4, R0 ;  /* 0x0000000000047202 */ /* 0x020fe20000000f00 */
[----:B-1----:R-:W-:-:S05]  /*21b30*/  BRA `(.L_x_989) ;  /* 0xffff1e5000007947 */ /* 0x002fca000383ffff */
.L_x_857:
[----:B------:R-:W-:Y:S01]  /*21b40*/  MOV R2, RZ ;  /* 0x000000ff00027202 */ /* 0x000fe20000000f00 */
[----:B----4-:R-:W-:Y:S01]  /*21b50*/  IMAD.MOV.U32 R0, RZ, RZ, R5 ;  /* 0x000000ffff007224 */ /* 0x010fe200078e0005 */
[----:B------:R-:W-:Y:S01]  /*21b60*/  MOV R3, 0x21b90 ;  /* 0x00021b9000037802 */ /* 0x000fe20000000f00 */
[----:B------:R-:W-:Y:S02]  /*21b70*/  IMAD.MOV.U32 R202, RZ, RZ, 0x181f ;  /* 0x0000181fffca7424 */ /* 0x000fe400078e00ff */
[----:B-123--:R-:W-:Y:S05]  /*21b80*/  CALL.REL.NOINC `($__internal_14_$__cuda_sm70_shflsync_idx_p) ;  /* 0x0000180000007944 */ /* 0x00efea0003c00000 */
[----:B-1---5:R-:W-:-:S05]  /*21b90*/  BRA `(.L_x_990) ;  /* 0xffff1e1000007947 */ /* 0x022fca000383ffff */
.L_x_860:
[----:B------:R-:W-:Y:S01]  /*21ba0*/  MOV R202, 0x181f ;  /* 0x0000181f00ca7802 */ /* 0x000fe20000000f00 */
[----:B------:R-:W-:Y:S01]  /*21bb0*/  IMAD.MOV.U32 R2, RZ, RZ, RZ ;  /* 0x000000ffff027224 */ /* 0x000fe200078e00ff */
[----:B------:R-:W-:Y:S02]  /*21bc0*/  MOV R3, 0x21be0 ;  /* 0x00021be000037802 */ /* 0x000fe40000000f00 */
[----:B------:R-:W-:Y:S05]  /*21bd0*/  CALL.REL.NOINC `($__internal_14_$__cuda_sm70_shflsync_idx_p) ;  /* 0x000017b000007944 */ /* 0x000fea0003c00000 */
[----:B-----5:R-:W-:Y:S01]  /*21be0*/  MOV R4, R0 ;  /* 0x0000000000047202 */ /* 0x020fe20000000f00 */
[----:B-1----:R-:W-:-:S05]  /*21bf0*/  BRA `(.L_x_991) ;  /* 0xffff29c000007947 */ /* 0x002fca000383ffff */
.L_x_861:
[----:B------:R-:W-:Y:S01]  /*21c00*/  MOV R2, RZ ;  /* 0x000000ff00027202 */ /* 0x000fe20000000f00 */
[----:B-1----:R-:W-:Y:S01]  /*21c10*/  IMAD.MOV.U32 R0, RZ, RZ, R5 ;  /* 0x000000ffff007224 */ /* 0x002fe200078e0005 */
[----:B------:R-:W-:Y:S01]  /*21c20*/  MOV R3, 0x21c50 ;  /* 0x00021c5000037802 */ /* 0x000fe20000000f00 */
[----:B------:R-:W-:Y:S02]  /*21c30*/  IMAD.MOV.U32 R202, RZ, RZ, 0x181f ;  /* 0x0000181fffca7424 */ /* 0x000fe400078e00ff */
[----:B--2---:R-:W-:Y:S05]  /*21c40*/  CALL.REL.NOINC `($__internal_14_$__cuda_sm70_shflsync_idx_p) ;  /* 0x0000174000007944 */ /* 0x004fea0003c00000 */
[----:B-1---5:R-:W-:-:S05]  /*21c50*/  BRA `(.L_x_992) ;  /* 0xffff298000007947 */ /* 0x022fca000383ffff */
.L_x_862:
[----:B------:R-:W-:Y:S01]  /*21c60*/  MOV R2, RZ ;  /* 0x000000ff00027202 */ /* 0x000fe20000000f00 */
[----:B------:R-:W-:Y:S01]  /*21c70*/  IMAD.MOV.U32 R0, RZ, RZ, R4 ;  /* 0x000000ffff007224 */ /* 0x000fe200078e0004 */
[----:B------:R-:W-:Y:S01]  /*21c80*/  MOV R3, 0x21cb0 ;  /* 0x00021cb000037802 */ /* 0x000fe20000000f00 */
[----:B------:R-:W-:Y:S02]  /*21c90*/  IMAD.MOV.U32 R202, RZ, RZ, 0x1c1f ;  /* 0x00001c1fffca7424 */ /* 0x000fe400078e00ff */
[----:B------:R-:W-:Y:S05]  /*21ca0*/  CALL.REL.NOINC `($__internal_14_$__cuda_sm70_shflsync_idx_p) ;  /* 0x000016e000007944 */ /* 0x000fea0003c00000 */
[----:B------:R-:W-:Y:S01]  /*21cb0*/  MOV R3, R0 ;  /* 0x0000000000037202 */ /* 0x000fe20000000f00 */
[----:B-1---5:R-:W-:-:S05]  /*21cc0*/  BRA `(.L_x_993) ;  /* 0xffff2b3000007947 */ /* 0x022fca000383ffff */
.L_x_867:
[----:B------:R-:W-:Y:S01]  /*21cd0*/  MOV R2, 0x1 ;  /* 0x0000000100027802 */ /* 0x000fe20000000f00 */
[----:B------:R-:W-:Y:S01]  /*21ce0*/  IMAD.MOV.U32 R0, RZ, RZ, R4 ;  /* 0x000000ffff007224 */ /* 0x000fe200078e0004 */
[----:B------:R-:W-:Y:S01]  /*21cf0*/  MOV R3, 0x21d20 ;  /* 0x00021d2000037802 */ /* 0x000fe20000000f00 */
[----:B------:R-:W-:Y:S02]  /*21d00*/  IMAD.MOV.U32 R202, RZ, RZ, 0x1c1f ;  /* 0x00001c1fffca7424 */ /* 0x000fe400078e00ff */
[----:B-1----:R-:W-:Y:S05]  /*21d10*/  CALL.REL.NOINC `($__internal_14_$__cuda_sm70_shflsync_idx_p) ;  /* 0x0000167000007944 */ /* 0x002fea0003c00000 */
[----:B------:R-:W-:Y:S01]  /*21d20*/  MOV R3, R0 ;  /* 0x0000000000037202 */ /* 0x000fe20000000f00 */
[----:B-1---5:R-:W-:-:S05]  /*21d30*/  BRA `(.L_x_994) ;  /* 0xffff2e5000007947 */ /* 0x022fca000383ffff */
.L_x_872:
[----:B------:R-:W-:Y:S02]  /*21d40*/  MOV R0, 0x2 ;  /* 0x0000000200007802 */ /* 0x000fe40000000f00 */
[----:B------:R-:W-:Y:S02]  /*21d50*/  MOV R2, 0x21d70 ;  /* 0x00021d7000027802 */ /* 0x000fe40000000f00 */
[----:B------:R-:W-:Y:S05]  /*21d60*/  CALL.REL.NOINC `($__internal_13_$__cuda_sm70_shflsync_bfly_p) ;  /* 0x000015c000007944 */ /* 0x000fea0003c00000 */
[----:B------:R-:W-:-:S05]  /*21d70*/  BRA `(.L_x_995) ;  /* 0xffff329000007947 */ /* 0x000fca000383ffff */
.L_x_873:
[----:B------:R-:W-:Y:S02]  /*21d80*/  MOV R0, 0x1 ;  /* 0x0000000100007802 */ /* 0x000fe40000000f00 */
[----:B------:R-:W-:Y:S02]  /*21d90*/  MOV R2, 0x21db0 ;  /* 0x00021db000027802 */ /* 0x000fe40000000f00 */
[----:B------:R-:W-:Y:S05]  /*21da0*/  CALL.REL.NOINC `($__internal_13_$__cuda_sm70_shflsync_bfly_p) ;  /* 0x0000158000007944 */ /* 0x000fea0003c00000 */
[----:B------:R-:W-:Y:S01]  /*21db0*/  FMNMX.FTZ R134, R4, R0, !PT ;  /* 0x0000000004867209 */ /* 0x000fe20007810000 */
[----:B------:R-:W-:Y:S01]  /*21dc0*/  IMAD.MOV.U32 R4, RZ, RZ, R5 ;  /* 0x000000ffff047224 */ /* 0x000fe200078e0005 */
[----:B------:R-:W-:Y:S01]  /*21dd0*/  MOV R2, 0x21e00 ;  /* 0x00021e0000027802 */ /* 0x000fe20000000f00 */
[----:B------:R-:W-:Y:S02]  /*21de0*/  IMAD.MOV.U32 R0, RZ, RZ, 0x2 ;  /* 0x00000002ff007424 */ /* 0x000fe400078e00ff */
[----:B------:R-:W-:Y:S05]  /*21df0*/  CALL.REL.NOINC `($__internal_13_$__cuda_sm70_shflsync_bfly_p) ;  /* 0x0000153000007944 */ /* 0x000fea0003c00000 */
[----:B------:R-:W-:Y:S01]  /*21e00*/  FMNMX.FTZ R4, R5, R0, !PT ;  /* 0x0000000005047209 */ /* 0x000fe20007810000 */
[----:B------:R-:W-:Y:S01]  /*21e10*/  IMAD.MOV.U32 R0, RZ, RZ, 0x1 ;  /* 0x00000001ff007424 */ /* 0x000fe200078e00ff */
[----:B------:R-:W-:Y:S02]  /*21e20*/  MOV R2, 0x21e40 ;  /* 0x00021e4000027802 */ /* 0x000fe40000000f00 */
[----:B------:R-:W-:Y:S05]  /*21e30*/  CALL.REL.NOINC `($__internal_13_$__cuda_sm70_shflsync_bfly_p) ;  /* 0x000014f000007944 */ /* 0x000fea0003c00000 */
[----:B------:R-:W-:-:S05]  /*21e40*/  BRA `(.L_x_996) ;  /* 0xffff323000007947 */ /* 0x000fca000383ffff */
.L_x_882:
[----:B------:R-:W-:Y:S01]  /*21e50*/  MOV R202, 0x181f ;  /* 0x0000181f00ca7802 */ /* 0x000fe20000000f00 */
[----:B------:R-:W-:Y:S01]  /*21e60*/  IMAD.MOV.U32 R2, RZ, RZ, RZ ;  /* 0x000000ffff027224 */ /* 0x000fe200078e00ff */
[----:B------:R-:W-:Y:S02]  /*21e70*/  MOV R3, 0x21e90 ;  /* 0x00021e9000037802 */ /* 0x000fe40000000f00 */
[----:B-1234-:R-:W-:Y:S05]  /*21e80*/  CALL.REL.NOINC `($__internal_14_$__cuda_sm70_shflsync_idx_p) ;  /* 0x0000150000007944 */ /* 0x01efea0003c00000 */
[----:B-----5:R-:W-:Y:S01]  /*21e90*/  MOV R4, R0 ;  /* 0x0000000000047202 */ /* 0x020fe20000000f00 */
[----:B-1----:R-:W-:-:S05]  /*21ea0*/  BRA `(.L_x_997) ;  /* 0xffff48c000007947 */ /* 0x002fca000383ffff */
.L_x_883:
[----:B------:R-:W-:Y:S01]  /*21eb0*/  MOV R2, RZ ;  /* 0x000000ff00027202 */ /* 0x000fe20000000f00 */
[----:B----4-:R-:W-:Y:S01]  /*21ec0*/  IMAD.MOV.U32 R0, RZ, RZ, R5 ;  /* 0x000000ffff007224 */ /* 0x010fe200078e0005 */
[----:B------:R-:W-:Y:S01]  /*21ed0*/  MOV R3, 0x21f00 ;  /* 0x00021f0000037802 */ /* 0x000fe20000000f00 */
[----:B------:R-:W-:Y:S02]  /*21ee0*/  IMAD.MOV.U32 R202, RZ, RZ, 0x181f ;  /* 0x0000181fffca7424 */ /* 0x000fe400078e00ff */
[----:B-123--:R-:W-:Y:S05]  /*21ef0*/  CALL.REL.NOINC `($__internal_14_$__cuda_sm70_shflsync_idx_p) ;  /* 0x0000149000007944 */ /* 0x00efea0003c00000 */
[----:B-1---5:R-:W-:-:S05]  /*21f00*/  BRA `(.L_x_998) ;  /* 0xffff488000007947 */ /* 0x022fca000383ffff */
.L_x_886:
[----:B------:R-:W-:Y:S01]  /*21f10*/  MOV R202, 0x181f ;  /* 0x0000181f00ca7802 */ /* 0x000fe20000000f00 */
[----:B------:R-:W-:Y:S01]  /*21f20*/  IMAD.MOV.U32 R2, RZ, RZ, RZ ;  /* 0x000000ffff027224 */ /* 0x000fe200078e00ff */
[----:B------:R-:W-:Y:S02]  /*21f30*/  MOV R3, 0x21f50 ;  /* 0x00021f5000037802 */ /* 0x000fe40000000f00 */
[----:B------:R-:W-:Y:S05]  /*21f40*/  CALL.REL.NOINC `($__internal_14_$__cuda_sm70_shflsync_idx_p) ;  /* 0x0000144000007944 */ /* 0x000fea0003c00000 */
[----:B-----5:R-:W-:Y:S01]  /*21f50*/  MOV R4, R0 ;  /* 0x0000000000047202 */ /* 0x020fe20000000f00 */
[----:B-1----:R-:W-:-:S05]  /*21f60*/  BRA `(.L_x_999) ;  /* 0xffff546000007947 */ /* 0x002fca000383ffff */
.L_x_887:
[----:B------:R-:W-:Y:S01]  /*21f70*/  MOV R2, RZ ;  /* 0x000000ff00027202 */ /* 0x000fe20000000f00 */
[----:B-1----:R-:W-:Y:S01]  /*21f80*/  IMAD.MOV.U32 R0, RZ, RZ, R5 ;  /* 0x000000ffff007224 */ /* 0x002fe200078e0005 */
[----:B------:R-:W-:Y:S01]  /*21f90*/  MOV R3, 0x21fc0 ;  /* 0x00021fc000037802 */ /* 0x000fe20000000f00 */
[----:B------:R-:W-:Y:S02]  /*21fa0*/  IMAD.MOV.U32 R202, RZ, RZ, 0x181f ;  /* 0x0000181fffca7424 */ /* 0x000fe400078e00ff */
[----:B--2---:R-:W-:Y:S05]  /*21fb0*/  CALL.REL.NOINC `($__internal_14_$__cuda_sm70_shflsync_idx_p) ;  /* 0x000013d000007944 */ /* 0x004fea0003c00000 */
[----:B-1---5:R-:W-:-:S05]  /*21fc0*/  BRA `(.L_x_1000) ;  /* 0xffff542000007947 */ /* 0x022fca000383ffff */
.L_x_888:
[----:B------:R-:W-:Y:S02]  /*21fd0*/  MOV R0, 0x2 ;  /* 0x0000000200007802 */ /* 0x000fe40000000f00 */
[----:B------:R-:W-:Y:S02]  /*21fe0*/  MOV R2, 0x22000 ;  /* 0x0002200000027802 */ /* 0x000fe40000000f00 */
[----:B------:R-:W-:Y:S05]  /*21ff0*/  CALL.REL.NOINC `($__internal_13_$__cuda_sm70_shflsync_bfly_p) ;  /* 0x0000133000007944 */ /* 0x000fea0003c00000 */
[----:B------:R-:W-:-:S05]  /*22000*/  BRA `(.L_x_1001) ;  /* 0xffff566000007947 */ /* 0x000fca000383ffff */
.L_x_889:
        /* <DEDUP_REMOVED lines=13> */
.L_x_892:
[----:B------:R-:W-:Y:S01]  /*220e0*/  MOV R202, 0x181f ;  /* 0x0000181f00ca7802 */ /* 0x000fe20000000f00 */
[----:B------:R-:W-:Y:S01]  /*220f0*/  IMAD.MOV.U32 R2, RZ, RZ, RZ ;  /* 0x000000ffff027224 */ /* 0x000fe200078e00ff */
[----:B------:R-:W-:Y:S02]  /*22100*/  MOV R3, 0x22120 ;  /* 0x0002212000037802 */ /* 0x000fe40000000f00 */
[----:B-1234-:R-:W-:Y:S05]  /*22110*/  CALL.REL.NOINC `($__internal_14_$__cuda_sm70_shflsync_idx_p) ;  /* 0x0000127000007944 */ /* 0x01efea0003c00000 */
[----:B-1---5:R-:W-:-:S05]  /*22120*/  BRA `(.L_x_1003) ;  /* 0xffff69f000007947 */ /* 0x022fca000383ffff */
.L_x_895:
[----:B------:R-:W-:Y:S01]  /*22130*/  MOV R202, 0x181f ;  /* 0x0000181f00ca7802 */ /* 0x000fe20000000f00 */
[----:B------:R-:W-:Y:S01]  /*22140*/  IMAD.MOV.U32 R2, RZ, RZ, RZ ;  /* 0x000000ffff027224 */ /* 0x000fe200078e00ff */
[----:B------:R-:W-:Y:S02]  /*22150*/  MOV R3, 0x22170 ;  /* 0x0002217000037802 */ /* 0x000fe40000000f00 */
[----:B-1----:R-:W-:Y:S05]  /*22160*/  CALL.REL.NOINC `($__internal_14_$__cuda_sm70_shflsync_idx_p) ;  /* 0x0000122000007944 */ /* 0x002fea0003c00000 */
[----:B-----5:R-:W-:Y:S01]  /*22170*/  MOV R4, R0 ;  /* 0x0000000000047202 */ /* 0x020fe20000000f00 */
[----:B-1----:R-:W-:-:S05]  /*22180*/  BRA `(.L_x_1004) ;  /* 0xffff75a000007947 */ /* 0x002fca000383ffff */
.L_x_896:
[----:B------:R-:W-:Y:S01]  /*22190*/  MOV R2, RZ ;  /* 0x000000ff00027202 */ /* 0x000fe20000000f00 */
[----:B--2---:R-:W-:Y:S01]  /*221a0*/  IMAD.MOV.U32 R0, RZ, RZ, R5 ;  /* 0x000000ffff007224 */ /* 0x004fe200078e0005 */
[----:B------:R-:W-:Y:S01]  /*221b0*/  MOV R3, 0x221e0 ;  /* 0x000221e000037802 */ /* 0x000fe20000000f00 */
[----:B------:R-:W-:Y:S02]  /*221c0*/  IMAD.MOV.U32 R202, RZ, RZ, 0x181f ;  /* 0x0000181fffca7424 */ /* 0x000fe400078e00ff */
[----:B-1-3--:R-:W-:Y:S05]  /*221d0*/  CALL.REL.NOINC `($__internal_14_$__cuda_sm70_shflsync_idx_p) ;  /* 0x000011b000007944 */ /* 0x00afea0003c00000 */
[----:B-1---5:R-:W-:-:S05]  /*221e0*/  BRA `(.L_x_1005) ;  /* 0xffff756000007947 */ /* 0x022fca000383ffff */
.L_x_897:
[----:B------:R-:W-:Y:S01]  /*221f0*/  MOV R2, RZ ;  /* 0x000000ff00027202 */ /* 0x000fe20000000f00 */
[----:B------:R-:W-:Y:S01]  /*22200*/  IMAD.MOV.U32 R0, RZ, RZ, R4 ;  /* 0x000000ffff007224 */ /* 0x000fe200078e0004 */
[----:B------:R-:W-:Y:S01]  /*22210*/  MOV R3, 0x22240 ;  /* 0x0002224000037802 */ /* 0x000fe20000000f00 */
[----:B------:R-:W-:Y:S02]  /*22220*/  IMAD.MOV.U32 R202, RZ, RZ, 0x1c1f ;  /* 0x00001c1fffca7424 */ /* 0x000fe400078e00ff */
[----:B-1----:R-:W-:Y:S05]  /*22230*/  CALL.REL.NOINC `($__internal_14_$__cuda_sm70_shflsync_idx_p) ;  /* 0x0000115000007944 */ /* 0x002fea0003c00000 */
[----:B------:R-:W-:Y:S01]  /*22240*/  MOV R3, R0 ;  /* 0x0000000000037202 */ /* 0x000fe20000000f00 */
[----:B-1---5:R-:W-:-:S05]  /*22250*/  BRA `(.L_x_1006) ;  /* 0xffff76d000007947 */ /* 0x022fca000383ffff */
.L_x_902:
[----:B------:R-:W-:Y:S01]  /*22260*/  MOV R2, 0x1 ;  /* 0x0000000100027802 */ /* 0x000fe20000000f00 */
[----:B------:R-:W-:Y:S01]  /*22270*/  IMAD.MOV.U32 R0, RZ, RZ, R4 ;  /* 0x000000ffff007224 */ /* 0x000fe200078e0004 */
[----:B------:R-:W-:Y:S01]  /*22280*/  MOV R3, 0x222b0 ;  /* 0x000222b000037802 */ /* 0x000fe20000000f00 */
[----:B------:R-:W-:Y:S02]  /*22290*/  IMAD.MOV.U32 R202, RZ, RZ, 0x1c1f ;  /* 0x00001c1fffca7424 */ /* 0x000fe400078e00ff */
[----:B-12---:R-:W-:Y:S05]  /*222a0*/  CALL.REL.NOINC `($__internal_14_$__cuda_sm70_shflsync_idx_p) ;  /* 0x000010e000007944 */ /* 0x006fea0003c00000 */
[----:B------:R-:W-:Y:S01]  /*222b0*/  MOV R3, R0 ;  /* 0x0000000000037202 */ /* 0x000fe20000000f00 */
[----:B-1---5:R-:W-:-:S05]  /*222c0*/  BRA `(.L_x_1007) ;  /* 0xffff79f000007947 */ /* 0x022fca000383ffff */
.L_x_907:
[----:B------:R-:W-:Y:S02]  /*222d0*/  MOV R0, 0x2 ;  /* 0x0000000200007802 */ /* 0x000fe40000000f00 */
[----:B------:R-:W-:Y:S02]  /*222e0*/  MOV R2, 0x22300 ;  /* 0x0002230000027802 */ /* 0x000fe40000000f00 */
[----:B------:R-:W-:Y:S05]  /*222f0*/  CALL.REL.NOINC `($__internal_13_$__cuda_sm70_shflsync_bfly_p) ;  /* 0x0000103000007944 */ /* 0x000fea0003c00000 */
[----:B------:R-:W-:-:S05]  /*22300*/  BRA `(.L_x_1008) ;  /* 0xffff7e3000007947 */ /* 0x000fca000383ffff */
.L_x_908:
        /* <DEDUP_REMOVED lines=13> */
.L_x_910:
[----:B------:R-:W-:Y:S01]  /*223e0*/  IMAD.MOV.U32 R4, RZ, RZ, R204 ;  /* 0x000000ffff047224 */ /* 0x000fe200078e00cc */
[----:B------:R-:W-:-:S02]  /*223f0*/  MOV R0, 0x2 ;  /* 0x0000000200007802 */ /* 0x000fc40000000f00 */
[----:B------:R-:W-:Y:S02]  /*22400*/  MOV R2, 0x22420 ;  /* 0x0002242000027802 */ /* 0x000fe40000000f00 */
[----:B------:R-:W-:Y:S05]  /*22410*/  CALL.REL.NOINC `($__internal_13_$__cuda_sm70_shflsync_bfly_p) ;  /* 0x00000f1000007944 */ /* 0x000fea0003c00000 */
[----:B------:R-:W-:Y:S05]  /*22420*/  BRA `(.L_x_1010) ;  /* 0xffff90a000007947 */ /* 0x000fea000383ffff */
.L_x_911:
[----:B------:R-:W-:Y:S01]  /*22430*/  IMAD.MOV.U32 R4, RZ, RZ, R6 ;  /* 0x000000ffff047224 */ /* 0x000fe200078e0006 */
[----:B------:R-:W-:Y:S02]  /*22440*/  MOV R0, 0x1 ;  /* 0x0000000100007802 */ /* 0x000fe40000000f00 */
[----:B------:R-:W-:Y:S02]  /*22450*/  MOV R2, 0x22470 ;  /* 0x0002247000027802 */ /* 0x000fe40000000f00 */
[----:B-1----:R-:W-:Y:S05]  /*22460*/  CALL.REL.NOINC `($__internal_13_$__cuda_sm70_shflsync_bfly_p) ;  /* 0x00000ec000007944 */ /* 0x002fea0003c00000 */
[----:B------:R-:W-:Y:S01]  /*22470*/  FADD.FTZ R6, R6, R0 ;  /* 0x0000000006067221 */ /* 0x000fe20000010000 */
[----:B------:R-:W-:Y:S02]  /*22480*/  MOV R4, R203 ;  /* 0x000000cb00047202 */ /* 0x000fe40000000f00 */
[----:B------:R-:W-:Y:S02]  /*22490*/  MOV R0, 0x2 ;  /* 0x0000000200007802 */ /* 0x000fe40000000f00 */
[----:B------:R-:W-:Y:S02]  /*224a0*/  MOV R2, 0x224c0 ;  /* 0x000224c000027802 */ /* 0x000fe40000000f00 */
[----:B------:R-:W-:Y:S05]  /*224b0*/  CALL.REL.NOINC `($__internal_13_$__cuda_sm70_shflsync_bfly_p) ;  /* 0x00000e7000007944 */ /* 0x000fea0003c00000 */
[----:B------:R-:W-:Y:S01]  /*224c0*/  FADD.FTZ R4, R203, R0 ;  /* 0x00000000cb047221 */ /* 0x000fe20000010000 */
[----:B------:R-:W-:Y:S02]  /*224d0*/  MOV R0, 0x1 ;  /* 0x0000000100007802 */ /* 0x000fe40000000f00 */
[----:B------:R-:W-:-:S02]  /*224e0*/  MOV R2, 0x22500 ;  /* 0x0002250000027802 */ /* 0x000fc40000000f00 */
[----:B------:R-:W-:Y:S05]  /*224f0*/  CALL.REL.NOINC `($__internal_13_$__cuda_sm70_shflsync_bfly_p) ;  /* 0x00000e3000007944 */ /* 0x000fea0003c00000 */
[----:B------:R-:W-:Y:S01]  /*22500*/  MOV R3, R0 ;  /* 0x0000000000037202 */ /* 0x000fe20000000f00 */
[----:B------:R-:W-:Y:S05]  /*22510*/  BRA `(.L_x_1011) ;  /* 0xffff902000007947 */ /* 0x000fea000383ffff */
.L_x_918:
[----:B--234-:R-:W-:Y:S01]  /*22520*/  IMAD.MOV.U32 R0, RZ, RZ, R13 ;  /* 0x000000ffff007224 */ /* 0x01cfe200078e000d */
[----:B------:R-:W-:Y:S01]  /*22530*/  MOV R2, RZ ;  /* 0x000000ff00027202 */ /* 0x000fe20000000f00 */
[----:B------:R-:W-:Y:S01]  /*22540*/  IMAD.MOV.U32 R202, RZ, RZ, 0x181f ;  /* 0x0000181fffca7424 */ /* 0x000fe200078e00ff */
[----:B------:R-:W-:-:S02]  /*22550*/  MOV R3, 0x22570 ;  /* 0x0002257000037802 */ /* 0x000fc40000000f00 */
[----:B-1----:R-:W-:Y:S05]  /*22560*/  CALL.REL.NOINC `($__internal_14_$__cuda_sm70_shflsync_idx_p) ;  /* 0x00000e2000007944 */ /* 0x002fea0003c00000 */
[----:B-----5:R-:W-:Y:S01]  /*22570*/  MOV R4, R0 ;  /* 0x0000000000047202 */ /* 0x020fe20000000f00 */
[----:B-1----:R-:W-:Y:S05]  /*22580*/  BRA `(.L_x_1012) ;  /* 0xffffab3000007947 */ /* 0x002fea000383ffff */
.L_x_919:
[----:B------:R-:W-:Y:S01]  /*22590*/  IMAD.MOV.U32 R0, RZ, RZ, R14 ;  /* 0x000000ffff007224 */ /* 0x000fe200078e000e */
[----:B------:R-:W-:Y:S01]  /*225a0*/  MOV R2, RZ ;  /* 0x000000ff00027202 */ /* 0x000fe20000000f00 */
[----:B------:R-:W-:Y:S01]  /*225b0*/  IMAD.MOV.U32 R202, RZ, RZ, 0x181f ;  /* 0x0000181fffca7424 */ /* 0x000fe200078e00ff */
[----:B------:R-:W-:-:S02]  /*225c0*/  MOV R3, 0x225e0 ;  /* 0x000225e000037802 */ /* 0x000fc40000000f00 */
[----:B-123--:R-:W-:Y:S05]  /*225d0*/  CALL.REL.NOINC `($__internal_14_$__cuda_sm70_shflsync_idx_p) ;  /* 0x00000db000007944 */ /* 0x00efea0003c00000 */
[----:B-1---5:R-:W-:Y:S05]  /*225e0*/  BRA `(.L_x_1013) ;  /* 0xffffaaf000007947 */ /* 0x022fea000383ffff */
.L_x_922:
[----:B--2---:R-:W-:Y:S01]  /*225f0*/  IMAD.MOV.U32 R0, RZ, RZ, R13 ;  /* 0x000000ffff007224 */ /* 0x004fe200078e000d */
[----:B------:R-:W-:Y:S01]  /*22600*/  MOV R2, 0x1 ;  /* 0x0000000100027802 */ /* 0x000fe20000000f00 */
[----:B------:R-:W-:Y:S01]  /*22610*/  IMAD.MOV.U32 R202, RZ, RZ, 0x181f ;  /* 0x0000181fffca7424 */ /* 0x000fe200078e00ff */
[----:B------:R-:W-:-:S02]  /*22620*/  MOV R3, 0x22640 ;  /* 0x0002264000037802 */ /* 0x000fc40000000f00 */
[----:B-1-34-:R-:W-:Y:S05]  /*22630*/  CALL.REL.NOINC `($__internal_14_$__cuda_sm70_shflsync_idx_p) ;  /* 0x00000d5000007944 */ /* 0x01afea0003c00000 */
[----:B-----5:R-:W-:Y:S01]  /*22640*/  IMAD.MOV.U32 R4, RZ, RZ, R0 ;  /* 0x000000ffff047224 */ /* 0x020fe200078e0000 */
[----:B------:R-:W-:Y:S01]  /*22650*/  MOV R2, 0x1 ;  /* 0x0000000100027802 */ /* 0x000fe20000000f00 */
[----:B------:R-:W-:Y:S01]  /*22660*/  IMAD.MOV.U32 R0, RZ, RZ, R14 ;  /* 0x000000ffff007224 */ /* 0x000fe200078e000e */
[----:B------:R-:W-:-:S02]  /*22670*/  MOV R202, 0x181f ;  /* 0x0000181f00ca7802 */ /* 0x000fc40000000f00 */
[----:B------:R-:W-:Y:S02]  /*22680*/  MOV R3, 0x226a0 ;  /* 0x000226a000037802 */ /* 0x000fe40000000f00 */
[----:B-1----:R-:W-:Y:S05]  /*22690*/  CALL.REL.NOINC `($__internal_14_$__cuda_sm70_shflsync_idx_p) ;  /* 0x00000cf000007944 */ /* 0x002fea0003c00000 */
[----:B-1---5:R-:W-:Y:S05]  /*226a0*/  BRA `(.L_x_1014) ;  /* 0xffffaba000007947 */ /* 0x022fea000383ffff */
.L_x_925:
[----:B--2---:R-:W-:Y:S01]  /*226b0*/  IMAD.MOV.U32 R0, RZ, RZ, R13 ;  /* 0x000000ffff007224 */ /* 0x004fe200078e000d */
[----:B------:R-:W-:Y:S01]  /*226c0*/  MOV R2, 0x2 ;  /* 0x0000000200027802 */ /* 0x000fe20000000f00 */
[----:B------:R-:W-:Y:S01]  /*226d0*/  IMAD.MOV.U32 R202, RZ, RZ, 0x181f ;  /* 0x0000181fffca7424 */ /* 0x000fe200078e00ff */
[----:B------:R-:W-:Y:S02]  /*226e0*/  MOV R3, 0x22700 ;  /* 0x0002270000037802 */ /* 0x000fe40000000f00 */
[----:B-1-34-:R-:W-:Y:S05]  /*226f0*/  CALL.REL.NOINC `($__internal_14_$__cuda_sm70_shflsync_idx_p) ;  /* 0x00000c9000007944 */ /* 0x01afea0003c00000 */
[----:B-----5:R-:W-:Y:S01]  /*22700*/  MOV R4, R0 ;  /* 0x0000000000047202 */ /* 0x020fe20000000f00 */
[----:B-1----:R-:W-:Y:S05]  /*22710*/  BRA `(.L_x_1015) ;  /* 0xffffaca000007947 */ /* 0x002fea000383ffff */
.L_x_926:
[----:B--2---:R-:W-:Y:S01]  /*22720*/  IMAD.MOV.U32 R0, RZ, RZ, R14 ;  /* 0x000000ffff007224 */ /* 0x004fe200078e000e */
[----:B------:R-:W-:Y:S01]  /*22730*/  MOV R2, 0x2 ;  /* 0x0000000200027802 */ /* 0x000fe20000000f00 */
[----:B------:R-:W-:Y:S01]  /*22740*/  IMAD.MOV.U32 R202, RZ, RZ, 0x181f ;  /* 0x0000181fffca7424 */ /* 0x000fe200078e00ff */
[----:B------:R-:W-:Y:S02]  /*22750*/  MOV R3, 0x22770 ;  /* 0x0002277000037802 */ /* 0x000fe40000000f00 */
[----:B-1-34-:R-:W-:Y:S05]  /*22760*/  CALL.REL.NOINC `($__internal_14_$__cuda_sm70_shflsync_idx_p) ;  /* 0x00000c2000007944 */ /* 0x01afea0003c00000 */
[----:B-1---5:R-:W-:Y:S05]  /*22770*/  BRA `(.L_x_1016) ;  /* 0xffffac6000007947 */ /* 0x022fea000383ffff */
.L_x_929:
[----:B----4-:R-:W-:Y:S01]  /*22780*/  IMAD.MOV.U32 R0, RZ, RZ, R13 ;  /* 0x000000ffff007224 */ /* 0x010fe200078e000d */
[----:B---3--:R-:W-:Y:S01]  /*22790*/  MOV R2, 0x3 ;  /* 0x0000000300027802 */ /* 0x008fe20000000f00 */
[----:B------:R-:W-:Y:S01]  /*227a0*/  IMAD.MOV.U32 R202, RZ, RZ, 0x181f ;  /* 0x0000181fffca7424 */ /* 0x000fe200078e00ff */
[----:B------:R-:W-:-:S02]  /*227b0*/  MOV R3, 0x227d0 ;  /* 0x000227d000037802 */ /* 0x000fc40000000f00 */
[----:B-12---:R-:W-:Y:S05]  /*227c0*/  CALL.REL.NOINC `($__internal_14_$__cuda_sm70_shflsync_idx_p) ;  /* 0x00000bc000007944 */ /* 0x006fea0003c00000 */
[----:B-----5:R-:W-:Y:S01]  /*227d0*/  IMAD.MOV.U32 R4, RZ, RZ, R0 ;  /* 0x000000ffff047224 */ /* 0x020fe200078e0000 */
[----:B------:R-:W-:Y:S01]  /*227e0*/  MOV R2, 0x3 ;  /* 0x0000000300027802 */ /* 0x000fe20000000f00 */
[----:B------:R-:W-:Y:S01]  /*227f0*/  IMAD.MOV.U32 R0, RZ, RZ, R14 ;  /* 0x000000ffff007224 */ /* 0x000fe200078e000e */
[----:B------:R-:W-:-:S02]  /*22800*/  MOV R202, 0x181f ;  /* 0x0000181f00ca7802 */ /* 0x000fc40000000f00 */
[----:B------:R-:W-:Y:S02]  /*22810*/  MOV R3, 0x22830 ;  /* 0x0002283000037802 */ /* 0x000fe40000000f00 */
[----:B-1----:R-:W-:Y:S05]  /*22820*/  CALL.REL.NOINC `($__internal_14_$__cuda_sm70_shflsync_idx_p) ;  /* 0x00000b6000007944 */ /* 0x002fea0003c00000 */
[----:B-1---5:R-:W-:Y:S05]  /*22830*/  BRA `(.L_x_1017) ;  /* 0xffffad2000007947 */ /* 0x022fea000383ffff */
.L_x_931:
[----:B------:R-:W-:Y:S01]  /*22840*/  IMAD.MOV.U32 R0, RZ, RZ, R5 ;  /* 0x000000ffff007224 */ /* 0x000fe200078e0005 */
[----:B------:R-:W-:Y:S01]  /*22850*/  MOV R2, RZ ;  /* 0x000000ff00027202 */ /* 0x000fe20000000f00 */
[----:B------:R-:W-:Y:S01]  /*22860*/  IMAD.MOV.U32 R202, RZ, RZ, 0x1c1f ;  /* 0x00001c1fffca7424 */ /* 0x000fe200078e00ff */
[----:B------:R-:W-:Y:S02]  /*22870*/  MOV R3, 0x22890 ;  /* 0x0002289000037802 */ /* 0x000fe40000000f00 */
[----:B------:R-:W-:Y:S05]  /*22880*/  CALL.REL.NOINC `($__internal_14_$__cuda_sm70_shflsync_idx_p) ;  /* 0x00000b0000007944 */ /* 0x000fea0003c00000 */
[----:B-----5:R-:W-:Y:S01]  /*22890*/  MOV R4, R0 ;  /* 0x0000000000047202 */ /* 0x020fe20000000f00 */
[----:B-1----:R-:W-:Y:S05]  /*228a0*/  BRA `(.L_x_1018) ;  /* 0xffffb01000007947 */ /* 0x002fea000383ffff */
.L_x_932:
[----:B------:R-:W-:Y:S01]  /*228b0*/  IMAD.MOV.U32 R0, RZ, RZ, R12 ;  /* 0x000000ffff007224 */ /* 0x000fe200078e000c */
[----:B------:R-:W-:Y:S01]  /*228c0*/  MOV R2, RZ ;  /* 0x000000ff00027202 */ /* 0x000fe20000000f00 */
[----:B------:R-:W-:Y:S01]  /*228d0*/  IMAD.MOV.U32 R202, RZ, RZ, 0x1c1f ;  /* 0x00001c1fffca7424 */ /* 0x000fe200078e00ff */
[----:B------:R-:W-:Y:S02]  /*228e0*/  MOV R3, 0x22900 ;  /* 0x0002290000037802 */ /* 0x000fe40000000f00 */
[----:B-12---:R-:W-:Y:S05]  /*228f0*/  CALL.REL.NOINC `($__internal_14_$__cuda_sm70_shflsync_idx_p) ;  /* 0x00000a9000007944 */ /* 0x006fea0003c00000 */
[----:B-1---5:R-:W-:Y:S05]  /*22900*/  BRA `(.L_x_1019) ;  /* 0xffffafd000007947 */ /* 0x022fea000383ffff */
.L_x_935:
[----:B----4-:R-:W-:Y:S01]  /*22910*/  IMAD.MOV.U32 R0, RZ, RZ, R5 ;  /* 0x000000ffff007224 */ /* 0x010fe200078e0005 */
[----:B------:R-:W-:Y:S01]  /*22920*/  MOV R2, 0x1 ;  /* 0x0000000100027802 */ /* 0x000fe20000000f00 */
[----:B------:R-:W-:Y:S01]  /*22930*/  IMAD.MOV.U32 R202, RZ, RZ, 0x1c1f ;  /* 0x00001c1fffca7424 */ /* 0x000fe200078e00ff */
[----:B------:R-:W-:-:S02]  /*22940*/  MOV R3, 0x22960 ;  /* 0x0002296000037802 */ /* 0x000fc40000000f00 */
[----:B-123--:R-:W-:Y:S05]  /*22950*/  CALL.REL.NOINC `($__internal_14_$__cuda_sm70_shflsync_idx_p) ;  /* 0x00000a3000007944 */ /* 0x00efea0003c00000 */
[----:B-----5:R-:W-:Y:S01]  /*22960*/  IMAD.MOV.U32 R4, RZ, RZ, R0 ;  /* 0x000000ffff047224 */ /* 0x020fe200078e0000 */
[----:B------:R-:W-:Y:S01]  /*22970*/  MOV R2, 0x1 ;  /* 0x0000000100027802 */ /* 0x000fe20000000f00 */
[----:B------:R-:W-:Y:S01]  /*22980*/  IMAD.MOV.U32 R0, RZ, RZ, R12 ;  /* 0x000000ffff007224 */ /* 0x000fe200078e000c */
[----:B------:R-:W-:-:S02]  /*22990*/  MOV R202, 0x1c1f ;  /* 0x00001c1f00ca7802 */ /* 0x000fc40000000f00 */
[----:B------:R-:W-:Y:S02]  /*229a0*/  MOV R3, 0x229c0 ;  /* 0x000229c000037802 */ /* 0x000fe40000000f00 */
[----:B-1----:R-:W-:Y:S05]  /*229b0*/  CALL.REL.NOINC `($__internal_14_$__cuda_sm70_shflsync_idx_p) ;  /* 0x000009d000007944 */ /* 0x002fea0003c00000 */
[----:B-1---5:R-:W-:Y:S05]  /*229c0*/  BRA `(.L_x_1020) ;  /* 0xffffbc5000007947 */ /* 0x022fea000383ffff */
.L_x_939:
[----:B------:R-:W-:Y:S01]  /*229d0*/  IMAD.MOV.U32 R0, RZ, RZ, R5 ;  /* 0x000000ffff007224 */ /* 0x000fe200078e0005 */
[----:B------:R-:W-:Y:S01]  /*229e0*/  MOV R2, RZ ;  /* 0x000000ff00027202 */ /* 0x000fe20000000f00 */
[----:B------:R-:W-:Y:S01]  /*229f0*/  IMAD.MOV.U32 R202, RZ, RZ, 0x181f ;  /* 0x0000181fffca7424 */ /* 0x000fe200078e00ff */
[----:B------:R-:W-:Y:S02]  /*22a00*/  MOV R3, 0x22a20 ;  /* 0x00022a2000037802 */ /* 0x000fe40000000f00 */
[----:B------:R-:W-:Y:S05]  /*22a10*/  CALL.REL.NOINC `($__internal_14_$__cuda_sm70_shflsync_idx_p) ;  /* 0x0000097000007944 */ /* 0x000fea0003c00000 */
[----:B-----5:R-:W-:Y:S01]  /*22a20*/  MOV R4, R0 ;  /* 0x0000000000047202 */ /* 0x020fe20000000f00 */
[----:B-1----:R-:W-:Y:S05]  /*22a30*/  BRA `(.L_x_1021) ;  /* 0xffffd0e000007947 */ /* 0x002fea000383ffff */
.L_x_940:
[----:B------:R-:W-:Y:S01]  /*22a40*/  IMAD.MOV.U32 R0, RZ, RZ, R14 ;  /* 0x000000ffff007224 */ /* 0x000fe200078e000e */
[----:B------:R-:W-:Y:S01]  /*22a50*/  MOV R2, RZ ;  /* 0x000000ff00027202 */ /* 0x000fe20000000f00 */
[----:B------:R-:W-:Y:S01]  /*22a60*/  IMAD.MOV.U32 R202, RZ, RZ, 0x181f ;  /* 0x0000181fffca7424 */ /* 0x000fe200078e00ff */
[----:B------:R-:W-:Y:S02]  /*22a70*/  MOV R3, 0x22a90 ;  /* 0x00022a9000037802 */ /* 0x000fe40000000f00 */
[----:B-12---:R-:W-:Y:S05]  /*22a80*/  CALL.REL.NOINC `($__internal_14_$__cuda_sm70_shflsync_idx_p) ;  /* 0x0000090000007944 */ /* 0x006fea0003c00000 */
[----:B-1---5:R-:W-:Y:S05]  /*22a90*/  BRA `(.L_x_1022) ;  /* 0xffffd0a000007947 */ /* 0x022fea000383ffff */
.L_x_943:
[----:B----4-:R-:W-:Y:S01]  /*22aa0*/  IMAD.MOV.U32 R0, RZ, RZ, R5 ;  /* 0x000000ffff007224 */ /* 0x010fe200078e0005 */
[----:B--2---:R-:W-:Y:S01]  /*22ab0*/  MOV R2, 0x1 ;  /* 0x0000000100027802 */ /* 0x004fe20000000f00 */
[----:B------:R-:W-:Y:S01]  /*22ac0*/  IMAD.MOV.U32 R202, RZ, RZ, 0x181f ;  /* 0x0000181fffca7424 */ /* 0x000fe200078e00ff */
[----:B------:R-:W-:-:S02]  /*22ad0*/  MOV R3, 0x22af0 ;  /* 0x00022af000037802 */ /* 0x000fc40000000f00 */
[----:B-1-3--:R-:W-:Y:S05]  /*22ae0*/  CALL.REL.NOINC `($__internal_14_$__cuda_sm70_shflsync_idx_p) ;  /* 0x000008a000007944 */ /* 0x00afea0003c00000 */
[----:B-----5:R-:W-:Y:S01]  /*22af0*/  IMAD.MOV.U32 R4, RZ, RZ, R0 ;  /* 0x000000ffff047224 */ /* 0x020fe200078e0000 */
[----:B------:R-:W-:Y:S01]  /*22b00*/  MOV R2, 0x1 ;  /* 0x0000000100027802 */ /* 0x000fe20000000f00 */
[----:B------:R-:W-:Y:S01]  /*22b10*/  IMAD.MOV.U32 R0, RZ, RZ, R14 ;  /* 0x000000ffff007224 */ /* 0x000fe200078e000e */
[----:B------:R-:W-:-:S02]  /*22b20*/  MOV R202, 0x181f ;  /* 0x0000181f00ca7802 */ /* 0x000fc40000000f00 */
[----:B------:R-:W-:Y:S02]  /*22b30*/  MOV R3, 0x22b50 ;  /* 0x00022b5000037802 */ /* 0x000fe40000000f00 */
[----:B-1----:R-:W-:Y:S05]  /*22b40*/  CALL.REL.NOINC `($__internal_14_$__cuda_sm70_shflsync_idx_p) ;  /* 0x0000084000007944 */ /* 0x002fea0003c00000 */
[----:B-1---5:R-:W-:Y:S05]  /*22b50*/  BRA `(.L_x_1023) ;  /* 0xffffd16000007947 */ /* 0x022fea000383ffff */
.L_x_946:
[----:B----4-:R-:W-:Y:S01]  /*22b60*/  IMAD.MOV.U32 R0, RZ, RZ, R5 ;  /* 0x000000ffff007224 */ /* 0x010fe200078e0005 */
[----:B-1----:R-:W-:Y:S01]  /*22b70*/  MOV R2, 0x2 ;  /* 0x0000000200027802 */ /* 0x002fe20000000f00 */
[----:B------:R-:W-:Y:S01]  /*22b80*/  IMAD.MOV.U32 R202, RZ, RZ, 0x181f ;  /* 0x0000181fffca7424 */ /* 0x000fe200078e00ff */
[----:B------:R-:W-:Y:S02]  /*22b90*/  MOV R3, 0x22bb0 ;  /* 0x00022bb000037802 */ /* 0x000fe40000000f00 */
[----:B--23--:R-:W-:Y:S05]  /*22ba0*/  CALL.REL.NOINC `($__internal_14_$__cuda_sm70_shflsync_idx_p) ;  /* 0x000007e000007944 */ /* 0x00cfea0003c00000 */
[----:B-----5:R-:W-:Y:S01]  /*22bb0*/  MOV R4, R0 ;  /* 0x0000000000047202 */ /* 0x020fe20000000f00 */
[----:B-1----:R-:W-:Y:S05]  /*22bc0*/  BRA `(.L_x_1024) ;  /* 0xffffd26000007947 */ /* 0x002fea000383ffff */
.L_x_947:
[----:B----4-:R-:W-:Y:S01]  /*22bd0*/  IMAD.MOV.U32 R0, RZ, RZ, R14 ;  /* 0x000000ffff007224 */ /* 0x010fe200078e000e */
[----:B------:R-:W-:Y:S01]  /*22be0*/  MOV R2, 0x2 ;  /* 0x0000000200027802 */ /* 0x000fe20000000f00 */
[----:B------:R-:W-:Y:S01]  /*22bf0*/  IMAD.MOV.U32 R202, RZ, RZ, 0x181f ;  /* 0x0000181fffca7424 */ /* 0x000fe200078e00ff */
[----:B------:R-:W-:Y:S02]  /*22c00*/  MOV R3, 0x22c20 ;  /* 0x00022c2000037802 */ /* 0x000fe40000000f00 */
[----:B-123--:R-:W-:Y:S05]  /*22c10*/  CALL.REL.NOINC `($__internal_14_$__cuda_sm70_shflsync_idx_p) ;  /* 0x0000077000007944 */ /* 0x00efea0003c00000 */
[----:B-1---5:R-:W-:Y:S05]  /*22c20*/  BRA `(.L_x_1025) ;  /* 0xffffd22000007947 */ /* 0x022fea000383ffff */
.L_x_950:
[----:B-1----:R-:W-:Y:S01]  /*22c30*/  IMAD.MOV.U32 R0, RZ, RZ, R5 ;  /* 0x000000ffff007224 */ /* 0x002fe200078e0005 */
[----:B------:R-:W-:Y:S01]  /*22c40*/  MOV R2, 0x3 ;  /* 0x0000000300027802 */ /* 0x000fe20000000f00 */
[----:B------:R-:W-:Y:S01]  /*22c50*/  IMAD.MOV.U32 R202, RZ, RZ, 0x181f ;  /* 0x0000181fffca7424 */ /* 0x000fe200078e00ff */
[----:B------:R-:W-:-:S02]  /*22c60*/  MOV R3, 0x22c80 ;  /* 0x00022c8000037802 */ /* 0x000fc40000000f00 */
[----:B--234-:R-:W-:Y:S05]  /*22c70*/  CALL.REL.NOINC `($__internal_14_$__cuda_sm70_shflsync_idx_p) ;  /* 0x0000071000007944 */ /* 0x01cfea0003c00000 */
[----:B-----5:R-:W-:Y:S01]  /*22c80*/  IMAD.MOV.U32 R4, RZ, RZ, R0 ;  /* 0x000000ffff047224 */ /* 0x020fe200078e0000 */
[----:B------:R-:W-:Y:S01]  /*22c90*/  MOV R2, 0x3 ;  /* 0x0000000300027802 */ /* 0x000fe20000000f00 */
[----:B------:R-:W-:Y:S01]  /*22ca0*/  IMAD.MOV.U32 R0, RZ, RZ, R14 ;  /* 0x000000ffff007224 */ /* 0x000fe200078e000e */
[----:B------:R-:W-:-:S02]  /*22cb0*/  MOV R202, 0x181f ;  /* 0x0000181f00ca7802 */ /* 0x000fc40000000f00 */
[----:B------:R-:W-:Y:S02]  /*22cc0*/  MOV R3, 0x22ce0 ;  /* 0x00022ce000037802 */ /* 0x000fe40000000f00 */
[----:B-1----:R-:W-:Y:S05]  /*22cd0*/  CALL.REL.NOINC `($__internal_14_$__cuda_sm70_shflsync_idx_p) ;  /* 0x000006b000007944 */ /* 0x002fea0003c00000 */
[----:B-1---5:R-:W-:Y:S05]  /*22ce0*/  BRA `(.L_x_1026) ;  /* 0xffffd2e000007947 */ /* 0x022fea000383ffff */
.L_x_952:
[----:B------:R-:W-:Y:S01]  /*22cf0*/  IMAD.MOV.U32 R0, RZ, RZ, R96 ;  /* 0x000000ffff007224 */ /* 0x000fe200078e0060 */
[----:B------:R-:W-:Y:S01]  /*22d00*/  MOV R2, RZ ;  /* 0x000000ff00027202 */ /* 0x000fe20000000f00 */
[----:B------:R-:W-:Y:S01]  /*22d10*/  IMAD.MOV.U32 R202, RZ, RZ, 0x1f ;  /* 0x0000001fffca7424 */ /* 0x000fe200078e00ff */
[----:B------:R-:W-:Y:S02]  /*22d20*/  MOV R3, 0x22d40 ;  /* 0x00022d4000037802 */ /* 0x000fe40000000f00 */
[----:B-12---:R-:W-:Y:S05]  /*22d30*/  CALL.REL.NOINC `($__internal_14_$__cuda_sm70_shflsync_idx_p) ;  /* 0x0000065000007944 */ /* 0x006fea0003c00000 */
[----:B------:R-:W-:Y:S01]  /*22d40*/  MOV R9, R0 ;  /* 0x0000000000097202 */ /* 0x000fe20000000f00 */
[----:B-1---5:R-:W-:Y:S05]  /*22d50*/  BRA `(.L_x_1027) ;  /* 0xffffd48000007947 */ /* 0x022fea000383ffff */
.L_x_953:
[----:B------:R-:W-:Y:S01]  /*22d60*/  IMAD.MOV.U32 R0, RZ, RZ, R96 ;  /* 0x000000ffff007224 */ /* 0x000fe200078e0060 */
[----:B------:R-:W-:Y:S01]  /*22d70*/  MOV R2, 0x1 ;  /* 0x0000000100027802 */ /* 0x000fe20000000f00 */
[----:B------:R-:W-:Y:S01]  /*22d80*/  IMAD.MOV.U32 R202, RZ, RZ, 0x1f ;  /* 0x0000001fffca7424 */ /* 0x000fe200078e00ff */
[----:B------:R-:W-:Y:S02]  /*22d90*/  MOV R3, 0x22db0 ;  /* 0x00022db000037802 */ /* 0x000fe40000000f00 */
[----:B-1234-:R-:W-:Y:S05]  /*22da0*/  CALL.REL.NOINC `($__internal_14_$__cuda_sm70_shflsync_idx_p) ;  /* 0x000005e000007944 */ /* 0x01efea0003c00000 */
[----:B------:R-:W-:Y:S01]  /*22db0*/  MOV R6, R0 ;  /* 0x0000000000067202 */ /* 0x000fe20000000f00 */
[----:B-1---5:R-:W-:Y:S05]  /*22dc0*/  BRA `(.L_x_1028) ;  /* 0xffffd43000007947 */ /* 0x022fea000383ffff */
.L_x_954:
[----:B------:R-:W-:Y:S02]  /*22dd0*/  MOV R3, 0x1 ;  /* 0x0000000100037802 */ /* 0x000fe40000000f00 */
[----:B------:R-:W-:-:S02]  /*22de0*/  MOV R2, 0x22e00 ;  /* 0x00022e0000027802 */ /* 0x000fc40000000f00 */
[----:B---34-:R-:W-:Y:S05]  /*22df0*/  CALL.REL.NOINC `($__internal_15_$__cuda_sm70_shflsync_up_p) ;  /* 0x0000061000007944 */ /* 0x018fea0003c00000 */
[----:B------:R-:W-:Y:S05]  /*22e00*/  BRA `(.L_x_1029) ;  /* 0xffffd51000007947 */ /* 0x000fea000383ffff */
.L_x_955:
[----:B------:R-:W-:Y:S02]  /*22e10*/  MOV R3, 0x2 ;  /* 0x0000000200037802 */ /* 0x000fe40000000f00 */
[----:B------:R-:W-:-:S02]  /*22e20*/  MOV R2, 0x22e40 ;  /* 0x00022e4000027802 */ /* 0x000fc40000000f00 */
[----:B---34-:R-:W-:Y:S05]  /*22e30*/  CALL.REL.NOINC `($__internal_15_$__cuda_sm70_shflsync_up_p) ;  /* 0x000005d000007944 */ /* 0x018fea0003c00000 */
[----:B------:R-:W-:Y:S02]  /*22e40*/  SEL R3, R4, RZ, P1 ;  /* 0x000000ff04037207 */ /* 0x000fe40000800000 */
[----:B------:R-:W-:-:S03]  /*22e50*/  MOV R2, 0x22e90 ;  /* 0x00022e9000027802 */ /* 0x000fc60000000f00 */
[----:B------:R-:W-:Y:S02]  /*22e60*/  IMAD.IADD R0, R0, 0x1, R3 ;  /* 0x0000000100007824 */ /* 0x000fe400078e0203 */
[----:B------:R-:W-:Y:S02]  /*22e70*/  IMAD.MOV.U32 R3, RZ, RZ, 0x4 ;  /* 0x00000004ff037424 */ /* 0x000fe400078e00ff */
        /* <DEDUP_REMOVED lines=19> */
.L_x_959:
[----:B------:R-:W-:Y:S02]  /*22fb0*/  MOV R3, 0x1 ;  /* 0x0000000100037802 */ /* 0x000fe40000000f00 */
[----:B------:R-:W-:Y:S02]  /*22fc0*/  MOV R2, 0x22fe0 ;  /* 0x00022fe000027802 */ /* 0x000fe40000000f00 */
[----:B---3--:R-:W-:Y:S05]  /*22fd0*/  CALL.REL.NOINC `($__internal_15_$__cuda_sm70_shflsync_up_p) ;  /* 0x0000043000007944 */ /* 0x008fea0003c00000 */
[----:B------:R-:W-:Y:S01]  /*22fe0*/  MOV R2, R4 ;  /* 0x0000000400027202 */ /* 0x000fe20000000f00 */
[----:B------:R-:W-:Y:S05]  /*22ff0*/  BRA `(.L_x_1031) ;  /* 0xffffd58000007947 */ /* 0x000fea000383ffff */
.L_x_960:
[----:B------:R-:W-:Y:S02]  /*23000*/  MOV R3, 0x2 ;  /* 0x0000000200037802 */ /* 0x000fe40000000f00 */
[----:B------:R-:W-:Y:S02]  /*23010*/  MOV R2, 0x23030 ;  /* 0x0002303000027802 */ /* 0x000fe40000000f00 */
[----:B---3--:R-:W-:Y:S05]  /*23020*/  CALL.REL.NOINC `($__internal_15_$__cuda_sm70_shflsync_up_p) ;  /* 0x000003e000007944 */ /* 0x008fea0003c00000 */
        /* <DEDUP_REMOVED lines=23> */
.L_x_962:
[----:B------:R-:W-:Y:S02]  /*231a0*/  SEL R0, RZ, 0x1, P0 ;  /* 0x00000001ff007807 */ /* 0x000fe40000000000 */
[----:B------:R-:W-:Y:S02]  /*231b0*/  MOV R2, 0x231d0 ;  /* 0x000231d000027802 */ /* 0x000fe40000000f00 */
[----:B-1-3--:R-:W-:Y:S05]  /*231c0*/  CALL.REL.NOINC `($__internal_16_$__cuda_sm70_votesync_ballot) ;  /* 0x000002a000007944 */ /* 0x00afea0003c00000 */
[----:B------:R-:W-:Y:S01]  /*231d0*/  MOV R10, R0 ;  /* 0x00000000000a7202 */ /* 0x000fe20000000f00 */
[----:B------:R-:W-:Y:S05]  /*231e0*/  BRA `(.L_x_1033) ;  /* 0xffffd52000007947 */ /* 0x000fea000383ffff */
.L_x_963:
[----:B------:R-:W-:Y:S01]  /*231f0*/  IMAD.MOV.U32 R0, RZ, RZ, R7 ;  /* 0x000000ffff007224 */ /* 0x000fe200078e0007 */
[----:B------:R-:W-:Y:S01]  /*23200*/  MOV R2, R6 ;  /* 0x0000000600027202 */ /* 0x000fe20000000f00 */
[----:B------:R-:W-:Y:S01]  /*23210*/  IMAD.MOV.U32 R202, RZ, RZ, 0x1f ;  /* 0x0000001fffca7424 */ /* 0x000fe200078e00ff */
[----:B------:R-:W-:Y:S02]  /*23220*/  MOV R3, 0x23240 ;  /* 0x0002324000037802 */ /* 0x000fe40000000f00 */
[----:B-1-3--:R-:W-:Y:S05]  /*23230*/  CALL.REL.NOINC `($__internal_14_$__cuda_sm70_shflsync_idx_p) ;  /* 0x0000015000007944 */ /* 0x00afea0003c00000 */
[----:B------:R-:W-:Y:S01]  /*23240*/  IMAD.MOV.U32 R7, RZ, RZ, R0 ;  /* 0x000000ffff077224 */ /* 0x000fe200078e0000 */
[----:B------:R-:W-:Y:S01]  /*23250*/  MOV R2, R6 ;  /* 0x0000000600027202 */ /* 0x000fe20000000f00 */
[----:B------:R-:W-:Y:S01]  /*23260*/  IMAD.MOV.U32 R0, RZ, RZ, R8 ;  /* 0x000000ffff007224 */ /* 0x000fe200078e0008 */
[----:B------:R-:W-:Y:S02]  /*23270*/  MOV R202, 0x1f ;  /* 0x0000001f00ca7802 */ /* 0x000fe40000000f00 */
[----:B------:R-:W-:-:S02]  /*23280*/  MOV R3, 0x232a0 ;  /* 0x000232a000037802 */ /* 0x000fc40000000f00 */
[----:B-1---5:R-:W-:Y:S05]  /*23290*/  CALL.REL.NOINC `($__internal_14_$__cuda_sm70_shflsync_idx_p) ;  /* 0x000000f000007944 */ /* 0x022fea0003c00000 */
[----:B------:R-:W-:Y:S01]  /*232a0*/  MOV R5, R0 ;  /* 0x0000000000057202 */ /* 0x000fe20000000f00 */
[----:B-1---5:R-:W-:Y:S05]  /*232b0*/  BRA `(.L_x_1034) ;  /* 0xffffd4a000007947 */ /* 0x022fea000383ffff */
.L_x_966:
[----:B------:R-:W-:Y:S01]  /*232c0*/  IMAD.MOV.U32 R0, RZ, RZ, R4 ;  /* 0x000000ffff007224 */ /* 0x000fe200078e0004 */
[----:B------:R-:W-:Y:S01]  /*232d0*/  MOV R2, R6 ;  /* 0x0000000600027202 */ /* 0x000fe20000000f00 */
[----:B------:R-:W-:Y:S01]  /*232e0*/  IMAD.MOV.U32 R202, RZ, RZ, 0x1f ;  /* 0x0000001fffca7424 */ /* 0x000fe200078e00ff */
[----:B------:R-:W-:-:S02]  /*232f0*/  MOV R3, 0x23310 ;  /* 0x0002331000037802 */ /* 0x000fc40000000f00 */
[----:B-1-34-:R-:W-:Y:S05]  /*23300*/  CALL.REL.NOINC `($__internal_14_$__cuda_sm70_shflsync_idx_p) ;  /* 0x0000008000007944 */ /* 0x01afea0003c00000 */
[----:B------:R-:W-:Y:S01]  /*23310*/  MOV R12, R0 ;  /* 0x00000000000c7202 */ /* 0x000fe20000000f00 */
[----:B-1---5:R-:W-:Y:S05]  /*23320*/  BRA `(.L_x_965) ;  /* 0xffffd49000007947 */ /* 0x022fea000383ffff */
        .weak           $__internal_13_$__cuda_sm70_shflsync_bfly_p
        .type           $__internal_13_$__cuda_sm70_shflsync_bfly_p,@function
        .size           $__internal_13_$__cuda_sm70_shflsync_bfly_p,($__internal_14_$__cuda_sm70_shflsync_idx_p - $__internal_13_$__cuda_sm70_shflsync_bfly_p)
$__internal_13_$__cuda_sm70_shflsync_bfly_p:
[----:B------:R-:W-:Y:S02]  /*23330*/  MOV R164, 0xffffffff ;  /* 0xffffffff00a47802 */ /* 0x000fe40000000f00 */
[----:B------:R-:W-:-:S02]  /*23340*/  MOV R3, 0x1f ;  /* 0x0000001f00037802 */ /* 0x000fc40000000f00 */
[----:B------:R-:W-:Y:S04]  /*23350*/  WARPSYNC R164 ;  /* 0x000000a400007348 */ /* 0x000fe80003800000 */
[----:B------:R1:W2:Y:S02]  /*23360*/  SHFL.BFLY PT, R0, R4, R0, R3 ;  /* 0x0c00000004007389 */ /* 0x0002a400000e0003 */
[----:B-1----:R-:W-:-:S04]  /*23370*/  MOV R3, 0x0 ;  /* 0x0000000000037802 */ /* 0x002fc80000000f00 */
[----:B--2---:R-:W-:Y:S05]  /*23380*/  RET.REL.NODEC R2 `(_ZN7cutlass13device_kernelIN5flash19enable_sm80_to_sm89INS1_16FlashAttnFwdSm80INS1_25CollectiveMainloopFwdSm80ILi8ELi1ELb0EN4cute5tupleIJNS5_1CILi128EEENS7_ILi32EEENS7_ILi256EEEEEELi256ENS_10bfloat16_tEfNS_4arch4Sm80ELb0ELb1ELb1ELb1ELb1ELb1ELb1ELb1EEENS1_21CollectiveEpilogueFwdINS6_IJS8_SA_S9_EEENS6_IJNS7_ILi1EEESI_SI_EEESC_SE_Li256ELb1ELb1ELb1ELb0EEENS1_36VarlenDynamicPersistentTileSchedulerILi128ELi32ELi256ELi256ELb1ELb1ELb0ELb1ELb0ELb1EEEEEEEEEvNT_6ParamsE) ;  /* 0xfffdcc7002007950 */ /* 0x004fea0003c3ffff */
        .weak           $__internal_14_$__cuda_sm70_shflsync_idx_p
        .type           $__internal_14_$__cuda_sm70_shflsync_idx_p,@function
        .size           $__internal_14_$__cuda_sm70_shflsync_idx_p,($__internal_15_$__cuda_sm70_shflsync_up_p - $__internal_14_$__cuda_sm70_shflsync_idx_p)
$__internal_14_$__cuda_sm70_shflsync_idx_p:
[----:B------:R1:W-:Y:S02]  /*23390*/  STL [R1+0x44], R4 ;  /* 0x0000440401007387 */ /* 0x0003e40000100800 */
[----:B-1----:R-:W-:-:S04]  /*233a0*/  MOV R4, 0xffffffff ;  /* 0xffffffff00047802 */ /* 0x002fc80000000f00 */
[----:B------:R-:W-:Y:S04]  /*233b0*/  WARPSYNC R4 ;  /* 0x0000000400007348 */ /* 0x000fe80003800000 */
[----:B------:R1:W2:Y:S04]  /*233c0*/  SHFL.IDX PT, R0, R0, R2, R202 ;  /* 0x0000000200007389 */ /* 0x0002a800000e00ca */
[----:B-1----:R1:W5:Y:S01]  /*233d0*/  LDL.LU R4, [R1+0x44] ;  /* 0x0000440001047983 */ /* 0x0023620000300800 */
[----:B------:R-:W-:Y:S02]  /*233e0*/  MOV R2, R3 ;  /* 0x0000000300027202 */ /* 0x000fe40000000f00 */
[----:B------:R-:W-:-:S04]  /*233f0*/  MOV R3, 0x0 ;  /* 0x0000000000037802 */ /* 0x000fc80000000f00 */
[----:B--2---:R-:W-:Y:S05]  /*23400*/  RET.REL.NODEC R2 `(_ZN7cutlass13device_kernelIN5flash19enable_sm80_to_sm89INS1_16FlashAttnFwdSm80INS1_25CollectiveMainloopFwdSm80ILi8ELi1ELb0EN4cute5tupleIJNS5_1CILi128EEENS7_ILi32EEENS7_ILi256EEEEEELi256ENS_10bfloat16_tEfNS_4arch4Sm80ELb0ELb1ELb1ELb1ELb1ELb1ELb1ELb1EEENS1_21CollectiveEpilogueFwdINS6_IJS8_SA_S9_EEENS6_IJNS7_ILi1EEESI_SI_EEESC_SE_Li256ELb1ELb1ELb1ELb0EEENS1_36VarlenDynamicPersistentTileSchedulerILi128ELi32ELi256ELi256ELb1ELb1ELb0ELb1ELb0ELb1EEEEEEEEEvNT_6ParamsE) ;  /* 0xfffdcbf002007950 */ /* 0x004fea0003c3ffff */
        .weak           $__internal_15_$__cuda_sm70_shflsync_up_p
        .type           $__internal_15_$__cuda_sm70_shflsync_up_p,@function
        .size           $__internal_15_$__cuda_sm70_shflsync_up_p,($__internal_16_$__cuda_sm70_votesync_ballot - $__internal_15_$__cuda_sm70_shflsync_up_p)
$__internal_15_$__cuda_sm70_shflsync_up_p:
[----:B------:R-:W-:Y:S02]  /*23410*/  MOV R4, RZ ;  /* 0x000000ff00047202 */ /* 0x000fe40000000f00 */
[----:B------:R-:W-:-:S04]  /*23420*/  MOV R10, 0xffffffff ;  /* 0xffffffff000a7802 */ /* 0x000fc80000000f00 */
[----:B------:R-:W-:Y:S04]  /*23430*/  WARPSYNC R10 ;  /* 0x0000000a00007348 */ /* 0x000fe80003800000 */
[----:B------:R1:W2:Y:S02]  /*23440*/  SHFL.UP PT, R4, R0, R3, R4 ;  /* 0x0400000300047389 */ /* 0x0002a400000e0004 */
[----:B-1----:R-:W-:-:S04]  /*23450*/  MOV R3, 0x0 ;  /* 0x0000000000037802 */ /* 0x002fc80000000f00 */
[----:B--2---:R-:W-:Y:S05]  /*23460*/  RET.REL.NODEC R2 `(_ZN7cutlass13device_kernelIN5flash19enable_sm80_to_sm89INS1_16FlashAttnFwdSm80INS1_25CollectiveMainloopFwdSm80ILi8ELi1ELb0EN4cute5tupleIJNS5_1CILi128EEENS7_ILi32EEENS7_ILi256EEEEEELi256ENS_10bfloat16_tEfNS_4arch4Sm80ELb0ELb1ELb1ELb1ELb1ELb1ELb1ELb1EEENS1_21CollectiveEpilogueFwdINS6_IJS8_SA_S9_EEENS6_IJNS7_ILi1EEESI_SI_EEESC_SE_Li256ELb1ELb1ELb1ELb0EEENS1_36VarlenDynamicPersistentTileSchedulerILi128ELi32ELi256ELi256ELb1ELb1ELb0ELb1ELb0ELb1EEEEEEEEEvNT_6ParamsE) ;  /* 0xfffdcb9002007950 */ /* 0x004fea0003c3ffff */
        .weak           $__internal_16_$__cuda_sm70_votesync_ballot
        .type           $__internal_16_$__cuda_sm70_votesync_ballot,@function
        .size           $__internal_16_$__cuda_sm70_votesync_ballot,(.L_x_3246 - $__internal_16_$__cuda_sm70_votesync_ballot)
$__internal_16_$__cuda_sm70_votesync_ballot:
[----:B------:R-:W-:Y:S01]  /*23470*/  ISETP.NE.U32.AND P0, PT, R0, 0x1, PT ;  /* 0x000000010000780c */ /* 0x000fe20003f05070 */
[----:B------:R-:W-:-:S04]  /*23480*/  IMAD.MOV.U32 R3, RZ, RZ, -0x1 ;  /* 0xffffffffff037424 */ /* 0x000fc800078e00ff */
[----:B------:R-:W-:Y:S08]  /*23490*/  WARPSYNC R3 ;  /* 0x0000000300007348 */ /* 0x000ff00003800000 */
[----:B------:R-:W-:-:S04]  /*234a0*/  VOTE.ANY R0, PT, !P0 ;  /* 0x0000000000007806 */ /* 0x000fc800040e0100 */
[----:B------:R-:W-:Y:S01]  /*234b0*/  LOP3.LUT R0, R0, R3, RZ, 0xc0, !PT ;  /* 0x0000000300007212 */ /* 0x000fe200078ec0ff */
[----:B------:R-:W-:-:S04]  /*234c0*/  IMAD.MOV.U32 R3, RZ, RZ, 0x0 ;  /* 0x00000000ff037424 */ /* 0x000fc800078e00ff */
[----:B------:R-:W-:Y:S05]  /*234d0*/  RET.REL.NODEC R2 `(_ZN7cutlass13device_kernelIN5flash19enable_sm80_to_sm89INS1_16FlashAttnFwdSm80INS1_25CollectiveMainloopFwdSm80ILi8ELi1ELb0EN4cute5tupleIJNS5_1CILi128EEENS7_ILi32EEENS7_ILi256EEEEEELi256ENS_10bfloat16_tEfNS_4arch4Sm80ELb0ELb1ELb1ELb1ELb1ELb1ELb1ELb1EEENS1_21CollectiveEpilogueFwdINS6_IJS8_SA_S9_EEENS6_IJNS7_ILi1EEESI_SI_EEESC_SE_Li256ELb1ELb1ELb1ELb0EEENS1_36VarlenDynamicPersistentTileSchedulerILi128ELi32ELi256ELi256ELb1ELb1ELb0ELb1ELb0ELb1EEEEEEEEEvNT_6ParamsE) ;  /* 0xfffdcb2002007950 */ /* 0x000fea0003c3ffff */
.L_x_1035:
        /* <DEDUP_REMOVED lines=10> */
.L_x_3246:


//--------------------- .text._ZN7cutlass13device_kernelIN5flash19enable_sm80_to_sm89INS1_16FlashAttnFwdSm80INS1_25CollectiveMainloopFwdSm80ILi8ELi1ELb1EN4cute5tupleIJNS5_1CILi128EEENS7_ILi64EEENS7_ILi256EEEEEELi256ENS_10bfloat16_tEfNS_4arch4Sm80ELb1ELb0ELb1ELb0ELb1ELb0ELb1ELb1EEENS1_21CollectiveEpilogueFwdINS6_IJS8_SA_S9_EEENS6_IJNS7_ILi1EEESI_SI_EEESC_SE_Li256ELb0ELb1ELb1ELb0EEENS1_30DynamicPersistentTileSchedulerILi256ELi256ELb1ELb1ELb0EEEEEEEEEvNT_6ParamsE --------------------------
	.section	.text._ZN7cutlass13device_kernelIN5flash19enable_sm80_to_sm89INS1_16FlashAttnFwdSm80INS1_25CollectiveMainloopFwdSm80ILi8ELi1ELb1EN4cute5tupleIJNS5_1CILi128EEENS7_ILi64EEENS7_ILi256EEEEEELi256ENS_10bfloat16_tEfNS_4arch4Sm80ELb1ELb0ELb1ELb0ELb1ELb0ELb1ELb1EEENS1_21CollectiveEpilogueFwdINS6_IJS8_SA_S9_EEENS6_IJNS7_ILi1EEESI_SI_EEESC_SE_Li256ELb0ELb1ELb1ELb0EEENS1_30DynamicPersistentTileSchedulerILi256ELi256ELb1ELb1ELb0EEEEEEEEEvNT_6ParamsE,"ax",@progbits
	.sectioninfo	@"SHI_REGISTERS=255"
	.align	128
.text._ZN7cutlass13device_kernelIN5flash19enable_sm80_to_sm89INS1_16FlashAttnFwdSm80INS1_25CollectiveMainloopFwdSm80ILi8ELi1ELb1EN4cute5tupleIJNS5_1CILi128EEENS7_ILi64EEENS7_ILi256EEEEEELi256ENS_10bfloat16_tEfNS_4arch4Sm80ELb1ELb0ELb1ELb0ELb1ELb0ELb1ELb1EEENS1_21CollectiveEpilogueFwdINS6_IJS8_SA_S9_EEENS6_IJNS7_ILi1EEESI_SI_EEESC_SE_Li256ELb0ELb1ELb1ELb0EEENS1_30DynamicPersistentTileSchedulerILi256ELi256ELb1ELb1ELb0EEEEEEEEEvNT_6ParamsE:
        .type           _ZN7cutlass13device_kernelIN5flash19enable_sm80_to_sm89INS1_16FlashAttnFwdSm80INS1_25CollectiveMainloopFwdSm80ILi8ELi1ELb1EN4cute5tupleIJNS5_1CILi128EEENS7_ILi64EEENS7_ILi256EEEEEELi256ENS_10bfloat16_tEfNS_4arch4Sm80ELb1ELb0ELb1ELb0ELb1ELb0ELb1ELb1EEENS1_21CollectiveEpilogueFwdINS6_IJS8_SA_S9_EEENS6_IJNS7_ILi1EEESI_SI_EEESC_SE_Li256ELb0ELb1ELb1ELb0EEENS1_30DynamicPersistentTileSchedulerILi256ELi256ELb1ELb1ELb0EEEEEEEEEvNT_6ParamsE,@function
        .size           _ZN7cutlass13device_kernelIN5flash19enable_sm80_to_sm89INS1_16FlashAttnFwdSm80INS1_25CollectiveMainloopFwdSm80ILi8ELi1ELb1EN4cute5tupleIJNS5_1CILi128EEENS7_ILi64EEENS7_ILi256EEEEEELi256ENS_10bfloat16_tEfNS_4arch4Sm80ELb1ELb0ELb1ELb0ELb1ELb0ELb1ELb1EEENS1_21CollectiveEpilogueFwdINS6_IJS8_SA_S9_EEENS6_IJNS7_ILi1EEESI_SI_EEESC_SE_Li256ELb0ELb1ELb1ELb0EEENS1_30DynamicPersistentTileSchedulerILi256ELi256ELb1ELb1ELb0EEEEEEEEEvNT_6ParamsE,(.L_x_3251 - _ZN7cutlass13device_kernelIN5flash19enable_sm80_to_sm89INS1_16FlashAttnFwdSm80INS1_25CollectiveMainloopFwdSm80ILi8ELi1ELb1EN4cute5tupleIJNS5_1CILi128EEENS7_ILi64EEENS7_ILi256EEEEEELi256ENS_10bfloat16_tEfNS_4arch4Sm80ELb1ELb0ELb1ELb0ELb1ELb0ELb1ELb1EEENS1_21CollectiveEpilogueFwdINS6_IJS8_SA_S9_EEENS6_IJNS7_ILi1EEESI_SI_EEESC_SE_Li256ELb0ELb1ELb1ELb0EEENS1_30DynamicPersistentTileSchedulerILi256ELi256ELb1ELb1ELb0EEEEEEEEEvNT_6ParamsE)
        .other          _ZN7cutlass13device_kernelIN5flash19enable_sm80_to_sm89INS1_16FlashAttnFwdSm80INS1_25CollectiveMainloopFwdSm80ILi8ELi1ELb1EN4cute5tupleIJNS5_1CILi128EEENS7_ILi64EEENS7_ILi256EEEEEELi256ENS_10bfloat16_tEfNS_4arch4Sm80ELb1ELb0ELb1ELb0ELb1ELb0ELb1ELb1EEENS1_21CollectiveEpilogueFwdINS6_IJS8_SA_S9_EEENS6_IJNS7_ILi1EEESI_SI_EEESC_SE_Li256ELb0ELb1ELb1ELb0EEENS1_30DynamicPersistentTileSchedulerILi256ELi256ELb1ELb1ELb0EEEEEEEEEvNT_6ParamsE,@"STO_CUDA_ENTRY STV_DEFAULT"
_ZN7cutlass13device_kernelIN5flash19enable_sm80_to_sm89INS1_16FlashAttnFwdSm80INS1_25CollectiveMainloopFwdSm80ILi8ELi1ELb1EN4cute5tupleIJNS5_1CILi128EEENS7_ILi64EEENS7_ILi256EEEEEELi256ENS_10bfloat16_tEfNS_4arch4Sm80ELb1ELb0ELb1ELb0ELb1ELb0ELb1ELb1EEENS1_21CollectiveEpilogueFwdINS6_IJS8_SA_S9_EEENS6_IJNS7_ILi1EEESI_SI_EEESC_SE_Li256ELb0ELb1ELb1ELb0EEENS1_30DynamicPersistentTileSchedulerILi256ELi256ELb1ELb1ELb0EEEEEEEEEvNT_6ParamsE:
[----:B------:R-:W-:-:S03]  /*0000*/  MOV R1, c[0x0][0x28] ;  /* 0x00000a0000017a02 */ /* 0x000fc60000000f00 */
[----:B------:R-:W1:Y:S01]  /*0010*/  S2R R17, SR_TID.X ;  /* 0x0000000000117919 */ /* 0x000e620000002100 */
[----:B------:R-:W-:-:S03]  /*0020*/  IADD3 R1, R1, -0x210, RZ ;  /* 0xfffffdf001017810 */ /* 0x000fc60007ffe0ff */
[----:B------:R-:W2:Y:S01]  /*0030*/  S2R R13, SR_CTAID.X ;  /* 0x00000000000d7919 */ /* 0x000ea20000002500 */
[----:B-1----:R-:W-:-:S05]  /*0040*/  SHF.R.U32.HI R2, RZ, 0x5, R17 ;  /* 0x00000005ff027819 */ /* 0x002fca0000011611 */
[----:B------:R-:W1:Y:S02]  /*0050*/  SHFL.IDX PT, R0, R2, RZ, 0x1f ;  /* 0x00001fff02007589 */ /* 0x000e6400000e0000 */
[----:B-1----:R-:W-:Y:S02]  /*0060*/  ISETP.GE.AND P0, PT, R0, 0x1, PT ;  /* 0x000000010000780c */ /* 0x002fe40003f06270 */
[----:B------:R1:W-:Y:S11]  /*0070*/  STL [R1+0x204], R0 ;  /* 0x0002040001007387 */ /* 0x0003f60000100800 */
[----:B------:R-:W-:Y:S06]  /*0080*/  @P0 BAR.ARV 0x4, 0x100 ;  /* 0x0104000000000b1d */ /* 0x000fec0000002000 */
[----:B--2---:R-:W-:-:S13]  /*0090*/  ISETP.GE.AND P0, PT, R13, c[0x0][0x538], PT ;  /* 0x00014e000d007a0c */ /* 0x004fda0003f06270 */
[----:B------:R-:W-:Y:S05]  /*00a0*/  @P0 EXIT ;  /* 0x000000000000094d */ /* 0x000fea0003800000 */
[----:B-1----:R-:W-:Y:S01]  /*00b0*/  SHF.R.S32.HI R11, RZ, 0x1f, R17 ;  /* 0x0000001fff0b7819 */ /* 0x002fe20000011411 */
[----:B------:R-:W-:Y:S01]  /*00c0*/  IMAD.MOV.U32 R12, RZ, RZ, 0x10 ;  /* 0x00000010ff0c7424 */ /* 0x000fe200078e00ff */
[----:B------:R-:W-:Y:S02]  /*00d0*/  ULDC.64 UR6, c[0x0][0x118] ;  /* 0x0000460000067ab9 */ /* 0x000fe40000000a00 */
[CC--:B------:R-:W-:Y:S02]  /*00e0*/  LEA.HI R2, R11.reuse, R17.reuse, RZ, 0x4 ;  /* 0x000000110b027211 */ /* 0x0c0fe400078f20ff */
[CC--:B------:R-:W-:Y:S02]  /*00f0*/  LEA.HI R8, R11.reuse, R17.reuse, RZ, 0x3 ;  /* 0x000000110b087211 */ /* 0x0c0fe400078f18ff */
[----:B------:R-:W-:Y:S02]  /*0100*/  SHF.R.S32.HI R3, RZ, 0x4, R2 ;  /* 0x00000004ff037819 */ /* 0x000fe40000011402 */
[----:B------:R-:W-:-:S02]  /*0110*/  LEA.HI R4, R11, R17, RZ, 0x2 ;  /* 0x000000110b047211 */ /* 0x000fc400078f10ff */
[----:B------:R-:W-:Y:S02]  /*0120*/  LEA.HI R0, R2, R3, RZ, 0x1 ;  /* 0x0000000302007211 */ /* 0x000fe400078f08ff */
[----:B------:R-:W-:Y:S02]  /*0130*/  SHF.R.S32.HI R6, RZ, 0x3, R8 ;  /* 0x00000003ff067819 */ /* 0x000fe40000011408 */
[----:B------:R-:W-:Y:S02]  /*0140*/  LOP3.LUT R0, R0, 0xfffffffe, RZ, 0xc0, !PT ;  /* 0xfffffffe00007812 */ /* 0x000fe400078ec0ff */
[----:B------:R-:W-:-:S03]  /*0150*/  LOP3.LUT R5, R8, 0xfffffff8, RZ, 0xc0, !PT ;  /* 0xfffffff808057812 */ /* 0x000fc600078ec0ff */
[----:B------:R-:W-:Y:S01]  /*0160*/  IMAD.IADD R9, R3, 0x1, -R0 ;  /* 0x0000000103097824 */ /* 0x000fe200078e0a00 */
[----:B------:R-:W-:Y:S01]  /*0170*/  LOP3.LUT R3, R4, 0xfffffffc, RZ, 0xc0, !PT ;  /* 0xfffffffc04037812 */ /* 0x000fe200078ec0ff */
[----:B------:R-:W-:Y:S01]  /*0180*/  IMAD.SHL.U32 R4, R6, 0x40, RZ ;  /* 0x0000004006047824 */ /* 0x000fe200078e00ff */
[----:B------:R-:W-:Y:S01]  /*0190*/  LOP3.LUT R0, R2, 0xfffffff0, RZ, 0xc0, !PT ;  /* 0xfffffff002007812 */ /* 0x000fe200078ec0ff */
[C---:B------:R-:W-:Y:S02]  /*01a0*/  IMAD.IADD R5, R17.reuse, 0x1, -R5 ;  /* 0x0000000111057824 */ /* 0x040fe400078e0a05 */
[C---:B------:R-:W-:Y:S02]  /*01b0*/  IMAD.IADD R3, R17.reuse, 0x1, -R3 ;  /* 0x0000000111037824 */ /* 0x040fe400078e0a03 */
[----:B------:R-:W-:Y:S01]  /*01c0*/  IMAD.IADD R2, R17, 0x1, -R0 ;  /* 0x0000000111027824 */ /* 0x000fe200078e0a00 */
[----:B------:R-:W-:Y:S01]  /*01d0*/  LOP3.LUT R0, R4, 0x1c0, RZ, 0xc0, !PT ;  /* 0x000001c004007812 */ /* 0x000fe200078ec0ff */
[----:B------:R-:W-:Y:S01]  /*01e0*/  IMAD.SHL.U32 R16, R5, 0x8, RZ ;  /* 0x0000000805107824 */ /* 0x000fe200078e00ff */
[----:B------:R-:W-:Y:S01]  /*01f0*/  LEA.HI R4, R3, R3, RZ, 0x1 ;  /* 0x0000000303047211 */ /* 0x000fe200078f08ff */
[----:B------:R-:W-:Y:S01]  /*0200*/  IMAD.SHL.U32 R6, R5, 0x40, RZ ;  /* 0x0000004005067824 */ /* 0x000fe200078e00ff */
[----:B------:R-:W-:-:S02]  /*0210*/  SHF.R.S32.HI R250, RZ, 0x1f, R2 ;  /* 0x0000001ffffa7819 */ /* 0x000fc40000011402 */
[----:B------:R-:W-:Y:S01]  /*0220*/  LOP3.LUT R4, R4, 0x1ffffffe, RZ, 0xc0, !PT ;  /* 0x1ffffffe04047812 */ /* 0x000fe200078ec0ff */
[----:B------:R-:W-:Y:S01]  /*0230*/  STL [R1+0x88], R16 ;  /* 0x0000881001007387 */ /* 0x000fe20000100800 */
[----:B------:R-:W-:Y:S02]  /*0240*/  SHF.R.U32.HI R7, RZ, 0x3, R0 ;  /* 0x00000003ff077819 */ /* 0x000fe40000011600 */
[----:B------:R-:W-:Y:S01]  /*0250*/  LOP3.LUT R5, R0, 0x38, R16, 0xf8, !PT ;  /* 0x0000003800057812 */ /* 0x000fe200078ef810 */
[----:B------:R-:W-:Y:S01]  /*0260*/  IMAD.IADD R10, R3, 0x1, -R4 ;  /* 0x00000001030a7824 */ /* 0x000fe200078e0a04 */
[----:B------:R-:W-:Y:S02]  /*0270*/  LEA.HI R250, R250, R2, RZ, 0x3 ;  /* 0x00000002fafa7211 */ /* 0x000fe400078f18ff */
[----:B------:R-:W-:Y:S02]  /*0280*/  LOP3.LUT R0, R6, 0x1c0, RZ, 0xc0, !PT ;  /* 0x000001c006007812 */ /* 0x000fe400078ec0ff */
[----:B------:R-:W-:-:S02]  /*0290*/  LOP3.LUT R7, R5, R7, RZ, 0x3c, !PT ;  /* 0x0000000705077212 */ /* 0x000fc400078e3cff */
[C---:B------:R-:W-:Y:S01]  /*02a0*/  LOP3.LUT R3, R250.reuse, 0xfffffff8, RZ, 0xc0, !PT ;  /* 0xfffffff8fa037812 */ /* 0x040fe200078ec0ff */
[----:B------:R-:W-:Y:S01]  /*02b0*/  IMAD.SHL.U32 R250, R250, 0x40, RZ ;  /* 0x00000040fafa7824 */ /* 0x000fe200078e00ff */
[----:B------:R-:W-:Y:S02]  /*02c0*/  LOP3.LUT R5, R0, 0x8, R8, 0xf8, !PT ;  /* 0x0000000800057812 */ /* 0x000fe400078ef808 */
[CC--:B------:R-:W-:Y:S02]  /*02d0*/  LEA.HI R8, R11.reuse, R17.reuse, RZ, 0x5 ;  /* 0x000000110b087211 */ /* 0x0c0fe400078f28ff */
[----:B------:R-:W-:Y:S01]  /*02e0*/  SHF.R.U32.HI R4, RZ, 0x3, R0 ;  /* 0x00000003ff047819 */ /* 0x000fe20000011600 */
[----:B------:R-:W-:Y:S01]  /*02f0*/  IMAD.IADD R0, R2, 0x1, -R3 ;  /* 0x0000000102007824 */ /* 0x000fe200078e0a03 */
[----:B------:R-:W-:Y:S02]  /*0300*/  LEA.HI R6, R11, R17, RZ, 0x6 ;  /* 0x000000110b067211 */ /* 0x000fe400078f30ff */
[----:B------:R-:W-:-:S02]  /*0310*/  LOP3.LUT R2, R8, 0xffffffe0, RZ, 0xc0, !PT ;  /* 0xffffffe008027812 */ /* 0x000fc400078ec0ff */
[----:B------:R-:W-:Y:S01]  /*0320*/  LOP3.LUT R135, R5, R4, RZ, 0x3c, !PT ;  /* 0x0000000405877212 */ /* 0x000fe200078e3cff */
[----:B------:R-:W-:Y:S01]  /*0330*/  IMAD.SHL.U32 R4, R6, 0x8, RZ ;  /* 0x0000000806047824 */ /* 0x000fe200078e00ff */
[----:B------:R-:W-:Y:S01]  /*0340*/  SHF.R.S32.HI R6, RZ, 0x5, R8 ;  /* 0x00000005ff067819 */ /* 0x000fe20000011408 */
[----:B------:R-:W-:Y:S01]  /*0350*/  IMAD.IADD R15, R17, 0x1, -R2 ;  /* 0x00000001110f7824 */ /* 0x000fe200078e0a02 */
[----:B------:R-:W-:Y:S01]  /*0360*/  SHF.R.S32.HI R3, RZ, 0x1f, R8 ;  /* 0x0000001fff037819 */ /* 0x000fe20000011408 */
[----:B------:R-:W-:Y:S01]  /*0370*/  IMAD.MOV.U32 R8, RZ, RZ, 0x20 ;  /* 0x00000020ff087424 */ /* 0x000fe200078e00ff */
[C---:B------:R-:W-:Y:S01]  /*0380*/  R2P PR, R0.reuse, 0x6 ;  /* 0x0000000600007804 */ /* 0x040fe20000000000 */
[----:B------:R-:W-:Y:S01]  /*0390*/  IMAD.SHL.U32 R0, R0, 0x40, RZ ;  /* 0x0000004000007824 */ /* 0x000fe200078e00ff */
[----:B------:R-:W-:Y:S01]  /*03a0*/  LEA.HI R2, R3, R6, RZ, 0x3 ;  /* 0x0000000603027211 */ /* 0x000fe200078f18ff */
[----:B------:R-:W-:Y:S01]  /*03b0*/  IMAD R135, R9, 0x200, R135 ;  /* 0x0000020009877824 */ /* 0x000fe200078e0287 */
[----:B------:R-:W-:-:S02]  /*03c0*/  SHF.R.S32.HI R5, RZ, 0x1f, R15 ;  /* 0x0000001fff057819 */ /* 0x000fc4000001140f */
[----:B------:R-:W-:Y:S02]  /*03d0*/  LOP3.LUT R2, R2, 0xffffff8, RZ, 0xc0, !PT ;  /* 0x0ffffff802027812 */ /* 0x000fe400078ec0ff */
[----:B------:R-:W-:Y:S02]  /*03e0*/  LEA.HI R5, R5, R15, RZ, 0x2 ;  /* 0x0000000f05057211 */ /* 0x000fe400078f10ff */
[----:B------:R-:W-:Y:S01]  /*03f0*/  LOP3.LUT R7, R7, 0x7ffffe00, R4, 0xf8, !PT ;  /* 0x7ffffe0007077812 */ /* 0x000fe200078ef804 */
[----:B------:R-:W-:Y:S01]  /*0400*/  IMAD.IADD R3, R6, 0x1, -R2 ;  /* 0x0000000106037824 */ /* 0x000fe200078e0a02 */
[----:B------:R-:W-:Y:S01]  /*0410*/  SHF.R.S32.HI R2, RZ, 0x2, R5 ;  /* 0x00000002ff027819 */ /* 0x000fe20000011405 */
[----:B------:R-:W-:Y:S01]  /*0420*/  IMAD.SHL.U32 R4, R9, 0x8, RZ ;  /* 0x0000000809047824 */ /* 0x000fe200078e00ff */
[----:B------:R-:W-:Y:S02]  /*0430*/  LOP3.LUT R0, R0, 0x1c0, RZ, 0xc0, !PT ;  /* 0x000001c000007812 */ /* 0x000fe400078ec0ff */
[----:B------:R-:W-:Y:S01]  /*0440*/  IADD3 R9, R16, 0x80, RZ ;  /* 0x0000008010097810 */ /* 0x000fe20007ffe0ff */
[----:B------:R-:W-:Y:S01]  /*0450*/  IMAD R14, R3, 0x10, R2 ;  /* 0x00000010030e7824 */ /* 0x000fe200078e0202 */
[----:B------:R-:W-:-:S02]  /*0460*/  LOP3.LUT R4, R0, 0x8, R4, 0xf8, !PT ;  /* 0x0000000800047812 */ /* 0x000fc400078ef804 */
[----:B------:R-:W-:Y:S02]  /*0470*/  SEL R2, R12, 0xfffffff0, !P1 ;  /* 0xfffffff00c027807 */ /* 0x000fe40004800000 */
[----:B------:R-:W-:Y:S01]  /*0480*/  SEL R3, R8, 0xffffffe0, !P2 ;  /* 0xffffffe008037807 */ /* 0x000fe20005000000 */
[----:B------:R-:W-:Y:S01]  /*0490*/  STL [R1+0x208], R14 ;  /* 0x0002080e01007387 */ /* 0x000fe20000100800 */
[----:B------:R-:W-:Y:S02]  /*04a0*/  SHF.R.U32.HI R0, RZ, 0x3, R0 ;  /* 0x00000003ff007819 */ /* 0x000fe40000011600 */
[----:B------:R-:W-:Y:S01]  /*04b0*/  LEA R135, R135, 0x10100, 0x1 ;  /* 0x0001010087877811 */ /* 0x000fe200078e08ff */
[----:B------:R-:W-:Y:S01]  /*04c0*/  IMAD.IADD R3, R2, 0x1, R3 ;  /* 0x0000000102037824 */ /* 0x000fe200078e0203 */
[----:B------:R-:W-:Y:S01]  /*04d0*/  LOP3.LUT R0, R4, R0, RZ, 0x3c, !PT ;  /* 0x0000000004007212 */ /* 0x000fe200078e3cff */
[----:B------:R-:W-:Y:S01]  /*04e0*/  STL [R1+0xf4], R13 ;  /* 0x0000f40d01007387 */ /* 0x000fe20000100800 */
[----:B------:R-:W-:Y:S01]  /*04f0*/  LEA.HI R2, R11, R17, RZ, 0x7 ;  /* 0x000000110b027211 */ /* 0x000fe200078f38ff */
[----:B------:R-:W-:Y:S01]  /*0500*/  IMAD.MOV.U32 R4, RZ, RZ, 0x40 ;  /* 0x00000040ff047424 */ /* 0x000fe200078e00ff */
[----:B------:R-:W-:-:S02]  /*0510*/  LOP3.LUT R250, R0, 0x7ffffe00, R250, 0xf8, !PT ;  /* 0x7ffffe0000fa7812 */ /* 0x000fc400078ef8fa */
[----:B------:R-:W-:Y:S02]  /*0520*/  SHF.R.S32.HI R0, RZ, 0x7, R2 ;  /* 0x00000007ff007819 */ /* 0x000fe40000011402 */
[----:B------:R-:W-:Y:S02]  /*0530*/  SHF.R.S32.HI R2, RZ, 0x1f, R16 ;  /* 0x0000001fff027819 */ /* 0x000fe40000011410 */
[----:B------:R-:W-:Y:S02]  /*0540*/  IADD3 R11, R16, 0x40, RZ ;  /* 0x00000040100b7810 */ /* 0x000fe40007ffe0ff */
[----:B------:R-:W-:Y:S01]  /*0550*/  LOP3.LUT R0, R5, 0x7ffffffc, RZ, 0xc0, !PT ;  /* 0x7ffffffc05007812 */ /* 0x000fe200078ec0ff */
[----:B------:R1:W-:Y:S01]  /*0560*/  STL [R1+0x180], R2 ;  /* 0x0001800201007387 */ /* 0x0003e20000100800 */
[----:B------:R-:W-:Y:S02]  /*0570*/  SHF.R.S32.HI R5, RZ, 0x1f, R11 ;  /* 0x0000001fff057819 */ /* 0x000fe4000001140b */
[----:B------:R-:W-:Y:S01]  /*0580*/  LEA R250, R250, 0x100, 0x1 ;  /* 0x00000100fafa7811 */ /* 0x000fe200078e08ff */
[----:B------:R-:W-:Y:S01]  /*0590*/  STL [R1+0x9c], R11 ;  /* 0x00009c0b01007387 */ /* 0x000fe20000100800 */
[----:B------:R-:W-:-:S03]  /*05a0*/  IMAD.IADD R0, R15, 0x1, -R0 ;  /* 0x000000010f007824 */ /* 0x000fc600078e0a00 */
[----:B------:R-:W-:Y:S01]  /*05b0*/  STL [R1+0x98], R9 ;  /* 0x0000980901007387 */ /* 0x000fe20000100800 */
[----:B------:R-:W-:Y:S01]  /*05c0*/  IMAD.SHL.U32 R38, R0, 0x2, RZ ;  /* 0x0000000200267824 */ /* 0x000fe200078e00ff */
[----:B------:R-:W-:Y:S01]  /*05d0*/  SEL R0, R8, 0xffffffe0, !P1 ;  /* 0xffffffe008007807 */ /* 0x000fe20004800000 */
[----:B------:R-:W-:Y:S01]  /*05e0*/  IMAD R3, R3, 0x2, R250 ;  /* 0x0000000203037824 */ /* 0x000fe200078e02fa */
[----:B------:R2:W-:Y:S02]  /*05f0*/  STL [R1+0x17c], R5 ;  /* 0x00017c0501007387 */ /* 0x0005e40000100800 */
[----:B------:R-:W-:Y:S01]  /*0600*/  IADD3 R37, R38, 0x8, RZ ;  /* 0x0000000826257810 */ /* 0x000fe20007ffe0ff */
[----:B------:R-:W-:Y:S01]  /*0610*/  IMAD.IADD R252, R250, 0x1, R0 ;  /* 0x00000001fafc7824 */ /* 0x000fe200078e0200 */
[C---:B------:R-:W-:Y:S02]  /*0620*/  IADD3 R36, R38.reuse, 0x10, RZ ;  /* 0x0000001026247810 */ /* 0x040fe40007ffe0ff */
[----:B------:R-:W-:-:S02]  /*0630*/  IADD3 R35, R38, 0x18, RZ ;  /* 0x0000001826237810 */ /* 0x000fc40007ffe0ff */
[C---:B------:R-:W-:Y:S02]  /*0640*/  IADD3 R34, R38.reuse, 0x20, RZ ;  /* 0x0000002026227810 */ /* 0x040fe40007ffe0ff */
[C---:B------:R-:W-:Y:S02]  /*0650*/  IADD3 R33, R38.reuse, 0x28, RZ ;  /* 0x0000002826217810 */ /* 0x040fe40007ffe0ff */
[----:B------:R-:W-:Y:S02]  /*0660*/  IADD3 R32, R38, 0x30, RZ ;  /* 0x0000003026207810 */ /* 0x000fe40007ffe0ff */
[----:B-1----:R-:W-:Y:S02]  /*0670*/  IADD3 R2, R16, 0xc0, RZ ;  /* 0x000000c010027810 */ /* 0x002fe40007ffe0ff */
[C---:B------:R-:W-:Y:S02]  /*0680*/  IADD3 R31, R38.reuse, 0x38, RZ ;  /* 0x00000038261f7810 */ /* 0x040fe40007ffe0ff */
[C---:B------:R-:W-:Y:S01]  /*0690*/  IADD3 R30, R38.reuse, 0x40, RZ ;  /* 0x00000040261e7810 */ /* 0x040fe20007ffe0ff */
[----:B------:R1:W-:Y:S01]  /*06a0*/  STL [R1+0x94], R2 ;  /* 0x0000940201007387 */ /* 0x0003e20000100800 */
[----:B------:R-:W-:-:S02]  /*06b0*/  IADD3 R29, R38, 0x48, RZ ;  /* 0x00000048261d7810 */ /* 0x000fc40007ffe0ff */
[C---:B------:R-:W-:Y:S02]  /*06c0*/  IADD3 R28, R38.reuse, 0x50, RZ ;  /* 0x00000050261c7810 */ /* 0x040fe40007ffe0ff */
[C---:B------:R-:W-:Y:S02]  /*06d0*/  IADD3 R27, R38.reuse, 0x58, RZ ;  /* 0x00000058261b7810 */ /* 0x040fe40007ffe0ff */
[----:B--2---:R-:W-:Y:S02]  /*06e0*/  SHF.R.S32.HI R5, RZ, 0x1f, R9 ;  /* 0x0000001fff057819 */ /* 0x004fe40000011409 */
[C---:B------:R-:W-:Y:S02]  /*06f0*/  IADD3 R26, R38.reuse, 0x60, RZ ;  /* 0x00000060261a7810 */ /* 0x040fe40007ffe0ff */
[C---:B------:R-:W-:Y:S01]  /*0700*/  IADD3 R25, R38.reuse, 0x68, RZ ;  /* 0x0000006826197810 */ /* 0x040fe20007ffe0ff */
[----:B------:R2:W-:Y:S01]  /*0710*/  STL [R1+0x178], R5 ;  /* 0x0001780501007387 */ /* 0x0005e20000100800 */
[----:B------:R-:W-:-:S02]  /*0720*/  IADD3 R24, R38, 0x70, RZ ;  /* 0x0000007026187810 */ /* 0x000fc40007ffe0ff */
[C---:B------:R-:W-:Y:S02]  /*0730*/  IADD3 R23, R38.reuse, 0x78, RZ ;  /* 0x0000007826177810 */ /* 0x040fe40007ffe0ff */
[C---:B------:R-:W-:Y:S02]  /*0740*/  IADD3 R22, R38.reuse, 0x80, RZ ;  /* 0x0000008026167810 */ /* 0x040fe40007ffe0ff */
[C---:B------:R-:W-:Y:S02]  /*0750*/  IADD3 R21, R38.reuse, 0x88, RZ ;  /* 0x0000008826157810 */ /* 0x040fe40007ffe0ff */
[C---:B------:R-:W-:Y:S02]  /*0760*/  IADD3 R20, R38.reuse, 0x90, RZ ;  /* 0x0000009026147810 */ /* 0x040fe40007ffe0ff */
[----:B------:R-:W-:Y:S02]  /*0770*/  IADD3 R19, R38, 0x98, RZ ;  /* 0x0000009826137810 */ /* 0x000fe40007ffe0ff */
[----:B-1----:R-:W-:-:S02]  /*0780*/  SHF.R.S32.HI R2, RZ, 0x1f, R2 ;  /* 0x0000001fff027819 */ /* 0x002fc40000011402 */
[C---:B------:R-:W-:Y:S02]  /*0790*/  IADD3 R18, R38.reuse, 0xa0, RZ ;  /* 0x000000a026127810 */ /* 0x040fe40007ffe0ff */
[C---:B------:R-:W-:Y:S01]  /*07a0*/  IADD3 R17, R38.reuse, 0xa8, RZ ;  /* 0x000000a826117810 */ /* 0x040fe20007ffe0ff */
[----:B------:R1:W-:Y:S01]  /*07b0*/  STL [R1+0x174], R2 ;  /* 0x0001740201007387 */ /* 0x0003e20000100800 */
[C---:B------:R-:W-:Y:S02]  /*07c0*/  IADD3 R16, R38.reuse, 0xb0, RZ ;  /* 0x000000b026107810 */ /* 0x040fe40007ffe0ff */
[C---:B------:R-:W-:Y:S02]  /*07d0*/  IADD3 R15, R38.reuse, 0xb8, RZ ;  /* 0x000000b8260f7810 */ /* 0x040fe40007ffe0ff */
[C---:B------:R-:W-:Y:S01]  /*07e0*/  IADD3 R13, R38.reuse, 0xc8, RZ ;  /* 0x000000c8260d7810 */ /* 0x040fe20007ffe0ff */
[----:B--2---:R-:W-:Y:S01]  /*07f0*/  IMAD.SHL.U32 R5, R7, 0x2, RZ ;  /* 0x0000000207057824 */ /* 0x004fe200078e00ff */
[----:B------:R-:W-:-:S02]  /*0800*/  IADD3 R12, R38, 0xd0, RZ ;  /* 0x000000d0260c7810 */ /* 0x000fc40007ffe0ff */
[C---:B------:R-:W-:Y:S02]  /*0810*/  IADD3 R11, R38.reuse, 0xd8, RZ ;  /* 0x000000d8260b7810 */ /* 0x040fe40007ffe0ff */
[----:B------:R2:W-:Y:S01]  /*0820*/  STL [R1+0x54], R5 ;  /* 0x0000540501007387 */ /* 0x0005e20000100800 */
[C---:B------:R-:W-:Y:S02]  /*0830*/  IADD3 R9, R38.reuse, 0xe0, RZ ;  /* 0x000000e026097810 */ /* 0x040fe40007ffe0ff */
[----:B------:R-:W-:Y:S02]  /*0840*/  IADD3 R7, R38, 0xe8, RZ ;  /* 0x000000e826077810 */ /* 0x000fe40007ffe0ff */
[----:B------:R-:W-:Y:S01]  /*0850*/  SHF.R.S32.HI R8, RZ, 0x1f, R37 ;  /* 0x0000001fff087819 */ /* 0x000fe20000011425 */
[----:B-1----:R-:W-:Y:S01]  /*0860*/  IMAD R2, R10, 0x8, R14 ;  /* 0x000000080a027824 */ /* 0x002fe200078e020e */
[----:B------:R-:W-:Y:S02]  /*0870*/  IADD3 R14, R38, 0xc0, RZ ;  /* 0x000000c0260e7810 */ /* 0x000fe40007ffe0ff */
[----:B------:R-:W-:-:S02]  /*0880*/  SHF.R.S32.HI R10, RZ, 0x1f, R36 ;  /* 0x0000001fff0a7819 */ /* 0x000fc40000011424 */
[----:B------:R1:W-:Y:S04]  /*0890*/  STL [R1+0x200], R2 ;  /* 0x0002000201007387 */ /* 0x0003e80000100800 */
[----:B------:R-:W-:Y:S01]  /*08a0*/  STL [R1+0xdc], R38 ;  /* 0x0000dc2601007387 */ /* 0x000fe20000100800 */
[----:B--2---:R-:W-:-:S03]  /*08b0*/  IADD3 R5, R38, 0xf0, RZ ;  /* 0x000000f026057810 */ /* 0x004fc60007ffe0ff */
[----:B------:R-:W-:Y:S04]  /*08c0*/  STL [R1+0x170], R37 ;  /* 0x0001702501007387 */ /* 0x000fe80000100800 */
[----:B------:R-:W-:Y:S04]  /*08d0*/  STL [R1+0x16c], R36 ;  /* 0x00016c2401007387 */ /* 0x000fe80000100800 */
[----:B------:R-:W-:Y:S04]  /*08e0*/  STL [R1+0x168], R35 ;  /* 0x0001682301007387 */ /* 0x000fe80000100800 */
[----:B------:R2:W-:Y:S04]  /*08f0*/  STL [R1+0x164], R34 ;  /* 0x0001642201007387 */ /* 0x0005e80000100800 */
[----:B------:R-:W-:Y:S01]  /*0900*/  STL [R1+0x160], R33 ;  /* 0x0001602101007387 */ /* 0x000fe20000100800 */
[----:B-1----:R-:W-:-:S02]  /*0910*/  SEL R2, R4, 0xffffffc0, !P2 ;  /* 0xffffffc004027807 */ /* 0x002fc40005000000 */
[----:B------:R-:W-:Y:S01]  /*0920*/  IADD3 R4, R38, 0xf8, RZ ;  /* 0x000000f826047810 */ /* 0x000fe20007ffe0ff */
[----:B------:R-:W-:Y:S02]  /*0930*/  STL [R1+0x15c], R32 ;  /* 0x00015c2001007387 */ /* 0x000fe40000100800 */
[----:B------:R-:W-:Y:S02]  /*0940*/  IMAD.IADD R251, R250, 0x1, R2 ;  /* 0x00000001fafb7824 */ /* 0x000fe400078e0202 */
[----:B------:R1:W-:Y:S04]  /*0950*/  STL [R1+0x158], R31 ;  /* 0x0001581f01007387 */ /* 0x0003e80000100800 */
[----:B------:R-:W-:Y:S04]  /*0960*/  STL [R1+0x154], R30 ;  /* 0x0001541e01007387 */ /* 0x000fe80000100800 */
[----:B------:R-:W-:Y:S04]  /*0970*/  STL [R1+0x150], R29 ;  /* 0x0001501d01007387 */ /* 0x000fe80000100800 */
[----:B------:R3:W-:Y:S01]  /*0980*/  STL [R1+0x14c], R28 ;  /* 0x00014c1c01007387 */ /* 0x0007e20000100800 */
[----:B--2---:R-:W-:-:S03]  /*0990*/  SHF.R.S32.HI R34, RZ, 0x1f, R34 ;  /* 0x0000001fff227819 */ /* 0x004fc60000011422 */
[----:B------:R-:W-:Y:S04]  /*09a0*/  STL [R1+0x148], R27 ;  /* 0x0001481b01007387 */ /* 0x000fe80000100800 */
[----:B------:R-:W-:Y:S04]  /*09b0*/  STL [R1+0x144], R26 ;  /* 0x0001441a01007387 */ /* 0x000fe80000100800 */
[----:B------:R2:W-:Y:S01]  /*09c0*/  STL [R1+0x140], R25 ;  /* 0x0001401901007387 */ /* 0x0005e20000100800 */
[----:B-1----:R-:W-:-:S03]  /*09d0*/  SHF.R.S32.HI R31, RZ, 0x1f, R31 ;  /* 0x0000001fff1f7819 */ /* 0x002fc6000001141f */
[----:B------:R-:W-:Y:S04]  /*09e0*/  STL [R1+0x13c], R24 ;  /* 0x00013c1801007387 */ /* 0x000fe80000100800 */
[----:B------:R-:W-:Y:S04]  /*09f0*/  STL [R1+0x138], R23 ;  /* 0x0001381701007387 */ /* 0x000fe80000100800 */
[----:B------:R1:W-:Y:S01]  /*0a00*/  STL [R1+0x134], R22 ;  /* 0x0001341601007387 */ /* 0x0003e20000100800 */
[----:B---3--:R-:W-:-:S03]  /*0a10*/  SHF.R.S32.HI R28, RZ, 0x1f, R28 ;  /* 0x0000001fff1c7819 */ /* 0x008fc6000001141c */
        /* <DEDUP_REMOVED lines=17> */
[----:B------:R2:W-:Y:S04]  /*0b30*/  STL [R1+0x1fc], R8 ;  /* 0x0001fc0801007387 */ /* 0x0005e80000100800 */
[----:B------:R-:W-:Y:S01]  /*0b40*/  STL [R1+0xfc], R5 ;  /* 0x0000fc0501007387 */ /* 0x000fe20000100800 */
[----:B-1----:R-:W-:-:S03]  /*0b50*/  SHF.R.S32.HI R13, RZ, 0x1f, R13 ;  /* 0x0000001fff0d7819 */ /* 0x002fc6000001140d */
[----:B------:R1:W-:Y:S04]  /*0b60*/  STL [R1+0x1f8], R10 ;  /* 0x0001f80a01007387 */ /* 0x0003e80000100800 */
[----:B------:R4:W-:Y:S01]  /*0b70*/  STL [R1+0xf8], R4 ;  /* 0x0000f80401007387 */ /* 0x0009e20000100800 */
[----:B---3--:R-:W-:Y:S02]  /*0b80*/  SHF.R.S32.HI R9, RZ, 0x1f, R9 ;  /* 0x0000001fff097819 */ /* 0x008fe40000011409 */
[----:B--2---:R-:W-:-:S05]  /*0b90*/  SHF.R.S32.HI R8, RZ, 0x1f, R35 ;  /* 0x0000001fff087819 */ /* 0x004fca0000011423 */
[----:B------:R2:W-:Y:S01]  /*0ba0*/  STL [R1+0x1f4], R8 ;  /* 0x0001f40801007387 */ /* 0x0005e20000100800 */
[----:B-1----:R-:W-:-:S03]  /*0bb0*/  SHF.R.S32.HI R10, RZ, 0x1f, R33 ;  /* 0x0000001fff0a7819 */ /* 0x002fc60000011421 */
[----:B------:R-:W-:Y:S01]  /*0bc0*/  STL [R1+0x1f0], R34 ;  /* 0x0001f02201007387 */ /* 0x000fe20000100800 */
[----:B----4-:R-:W-:-:S03]  /*0bd0*/  SHF.R.S32.HI R4, RZ, 0x1f, R4 ;  /* 0x0000001fff047819 */ /* 0x010fc60000011404 */
[----:B------:R1:W-:Y:S01]  /*0be0*/  STL [R1+0x1ec], R10 ;  /* 0x0001ec0a01007387 */ /* 0x0003e20000100800 */
[----:B--2---:R-:W-:-:S05]  /*0bf0*/  SHF.R.S32.HI R8, RZ, 0x1f, R32 ;  /* 0x0000001fff087819 */ /* 0x004fca0000011420 */
[----:B------:R2:W-:Y:S01]  /*0c00*/  STL [R1+0x1e8], R8 ;  /* 0x0001e80801007387 */ /* 0x0005e20000100800 */
[----:B-1----:R-:W-:-:S03]  /*0c10*/  SHF.R.S32.HI R10, RZ, 0x1f, R30 ;  /* 0x0000001fff0a7819 */ /* 0x002fc6000001141e */
[----:B------:R-:W-:Y:S04]  /*0c20*/  STL [R1+0x1e4], R31 ;  /* 0x0001e41f01007387 */ /* 0x000fe80000100800 */
        /* <DEDUP_REMOVED lines=30> */
[----:B------:R-:W-:Y:S01]  /*0e10*/  STL [R1+0x198], R10 ;  /* 0x0001980a01007387 */ /* 0x000fe20000100800 */
[----:B--2---:R-:W-:-:S05]  /*0e20*/  SHF.R.S32.HI R8, RZ, 0x1f, R11 ;  /* 0x0000001fff087819 */ /* 0x004fca000001140b */
[----:B------:R1:W-:Y:S04]  /*0e30*/  STL [R1+0x194], R8 ;  /* 0x0001940801007387 */ /* 0x0003e80000100800 */
[----:B------:R-:W-:Y:S01]  /*0e40*/  STL [R1+0x190], R9 ;  /* 0x0001900901007387 */ /* 0x000fe20000100800 */
[----:B-1----:R-:W-:Y:S02]  /*0e50*/  SHF.R.S32.HI R8, RZ, 0x1f, R7 ;  /* 0x0000001fff087819 */ /* 0x002fe40000011407 */
[----:B------:R-:W-:Y:S01]  /*0e60*/  SHF.R.S32.HI R7, RZ, 0x1f, R5 ;  /* 0x0000001fff077819 */ /* 0x000fe20000011405 */
[----:B------:R-:W-:Y:S02]  /*0e70*/  IMAD R5, R6, 0x800, R250 ;  /* 0x0000080006057824 */ /* 0x000fe400078e02fa */
[----:B------:R-:W-:Y:S04]  /*0e80*/  STL [R1+0x18c], R8 ;  /* 0x00018c0801007387 */ /* 0x000fe80000100800 */
[----:B------:R-:W-:Y:S04]  /*0e90*/  STL [R1+0x188], R7 ;  /* 0x0001880701007387 */ /* 0x000fe80000100800 */
[----:B------:R1:W-:Y:S04]  /*0ea0*/  STL [R1+0x184], R4 ;  /* 0x0001840401007387 */ /* 0x0003e80000100800 */
[----:B------:R2:W-:Y:S01]  /*0eb0*/  STL [R1+0x38], R3 ;  /* 0x0000380301007387 */ /* 0x0005e20000100800 */
[--C-:B-1----:R-:W-:Y:S01]  /*0ec0*/  IMAD.IADD R4, R0, 0x1, R5.reuse ;  /* 0x0000000100047824 */ /* 0x102fe200078e0205 */
[C---:B------:R-:W-:Y:S01]  /*0ed0*/  IADD3 R0, R2.reuse, R250, R0 ;  /* 0x000000fa02007210 */ /* 0x040fe20007ffe000 */
[----:B--2---:R-:W-:-:S04]  /*0ee0*/  IMAD.IADD R3, R2, 0x1, R5 ;  /* 0x0000000102037824 */ /* 0x004fc800078e0205 */
[----:B------:R1:W-:Y:S04]  /*0ef0*/  STL [R1], R0 ;  /* 0x0000000001007387 */ /* 0x0003e80000100800 */
[----:B------:R2:W-:Y:S04]  /*0f00*/  STL [R1+0x48], R4 ;  /* 0x0000480401007387 */ /* 0x0005e80000100800 */
[----:B------:R2:W-:Y:S01]  /*0f10*/  STL [R1+0x50], R3 ;  /* 0x0000500301007387 */ /* 0x0005e20000100800 */
[----:B-1----:R-:W-:-:S05]  /*0f20*/  IMAD.IADD R0, R2, 0x1, R4 ;  /* 0x0000000102007824 */ /* 0x002fca00078e0204 */
[----:B------:R2:W-:Y:S02]  /*0f30*/  STL [R1+0x4c], R0 ;  /* 0x00004c0001007387 */ /* 0x0005e40000100800 */
.L_x_1081:
[----:B--2---:R-:W2:Y:S01]  /*0f40*/  LDL R4, [R1+0xf4] ;  /* 0x0000f40001047983 */ /* 0x004ea20000100800 */
[----:B------:R-:W-:Y:S01]  /*0f50*/  IMAD.MOV.U32 R0, RZ, RZ, c[0x0][0x560] ;  /* 0x00015800ff007624 */ /* 0x000fe200078e00ff */
[----:B------:R-:W-:Y:S01]  /*0f60*/  YIELD ;  /* 0x0000000000007946 */ /* 0x000fe20003800000 */
[----:B------:R-:W-:Y:S03]  /*0f70*/  BSSY B0, `(.L_x_1036) ;  /* 0x0000016000007945 */ /* 0x000fe60003800000 */
[----:B------:R-:W-:-:S13]  /*0f80*/  ISETP.NE.AND P0, PT, R0, 0x1, PT ;  /* 0x000000010000780c */ /* 0x000fda0003f05270 */
[----:B--2---:R-:W-:Y:S01]  /*0f90*/  @P0 IMAD.HI.U32 R0, R4, c[0x0][0x564], RZ ;  /* 0x0001590004000a27 */ /* 0x004fe200078e00ff */
[----:B------:R-:W-:-:S04]  /*0fa0*/  MOV R3, R4 ;  /* 0x0000000400037202 */ /* 0x000fc80000000f00 */
[----:B------:R-:W-:-:S04]  /*0fb0*/  @P0 SHF.R.U32.HI R3, RZ, c[0x0][0x568], R0 ;  /* 0x00015a00ff030a19 */ /* 0x000fc80000011600 */
[----:B------:R-:W-:Y:S01]  /*0fc0*/  ISETP.GE.AND P0, PT, R3, c[0x0][0x578], PT ;  /* 0x00015e0003007a0c */ /* 0x000fe20003f06270 */
[----:B------:R-:W-:-:S04]  /*0fd0*/  IMAD.MOV R2, RZ, RZ, -R3 ;  /* 0x000000ffff027224 */ /* 0x000fc800078e0a03 */
[----:B------:R-:W-:-:S08]  /*0fe0*/  IMAD R2, R2, c[0x0][0x560], R4 ;  /* 0x0001580002027a24 */ /* 0x000fd000078e0204 */
[----:B------:R-:W-:Y:S05]  /*0ff0*/  @!P0 BRA `(.L_x_1037) ;  /* 0x0000007000008947 */ /* 0x000fea0003800000 */
[----:B------:R-:W-:-:S04]  /*1000*/  MOV R0, c[0x0][0x56c] ;  /* 0x00015b0000007a02 */ /* 0x000fc80000000f00 */
[----:B------:R-:W-:Y:S02]  /*1010*/  ISETP.NE.AND P0, PT, R0, 0x1, PT ;  /* 0x000000010000780c */ /* 0x000fe40003f05270 */
[----:B------:R-:W-:-:S11]  /*1020*/  MOV R0, R2 ;  /* 0x0000000200007202 */ /* 0x000fd60000000f00 */
[----:B------:R-:W-:-:S05]  /*1030*/  @P0 IMAD.HI.U32 R4, R2, c[0x0][0x570], RZ ;  /* 0x00015c0002040a27 */ /* 0x000fca00078e00ff */
[----:B------:R-:W-:-:S05]  /*1040*/  @P0 SHF.R.U32.HI R0, RZ, c[0x0][0x574], R4 ;  /* 0x00015d00ff000a19 */ /* 0x000fca0000011604 */
[----:B------:R-:W-:Y:S01]  /*1050*/  IMAD R4, R0, c[0x0][0x56c], RZ ;  /* 0x00015b0000047a24 */ /* 0x000fe200078e02ff */
[----:B------:R-:W-:Y:S05]  /*1060*/  BRA `(.L_x_1038) ;  /* 0x0000006000007947 */ /* 0x000fea0003800000 */
.L_x_1037:
[----:B------:R-:W-:-:S04]  /*1070*/  MOV R0, c[0x0][0x554] ;  /* 0x0001550000007a02 */ /* 0x000fc80000000f00 */
[----:B------:R-:W-:Y:S02]  /*1080*/  ISETP.NE.AND P0, PT, R0, 0x1, PT ;  /* 0x000000010000780c */ /* 0x000fe40003f05270 */
[----:B------:R-:W-:-:S11]  /*1090*/  MOV R0, R2 ;  /* 0x0000000200007202 */ /* 0x000fd60000000f00 */
[----:B------:R-:W-:-:S05]  /*10a0*/  @P0 IMAD.HI.U32 R4, R2, c[0x0][0x558], RZ ;  /* 0x0001560002040a27 */ /* 0x000fca00078e00ff */
[----:B------:R-:W-:-:S05]  /*10b0*/  @P0 SHF.R.U32.HI R0, RZ, c[0x0][0x55c], R4 ;  /* 0x00015700ff000a19 */ /* 0x000fca0000011604 */
[----:B------:R-:W-:Y:S02]  /*10c0*/  IMAD R4, R0, c[0x0][0x554], RZ ;  /* 0x0001550000047a24 */ /* 0x000fe400078e02ff */
.L_x_1038:
[----:B------:R-:W-:Y:S05]  /*10d0*/  BSYNC B0 ;  /* 0x0000000000007941 */ /* 0x000fea0003800000 */
.L_x_1036:
[----:B------:R-:W-:Y:S01]  /*10e0*/  IMAD.MOV.U32 R5, RZ, RZ, c[0x0][0x548] ;  /* 0x00015200ff057624 */ /* 0x000fe200078e00ff */
[----:B------:R-:W-:Y:S01]  /*10f0*/  ISETP.NE.U32.AND P0, PT, RZ, c[0x0][0x370], PT ;  /* 0x0000dc00ff007a0c */ /* 0x000fe20003f05070 */
[----:B------:R-:W2:Y:S01]  /*1100*/  LDL.LU R16, [R1+0xec] ;  /* 0x0000ec0001107983 */ /* 0x000ea20000300800 */
[----:B------:R-:W-:Y:S02]  /*1110*/  IMAD.IADD R4, R2, 0x1, -R4 ;  /* 0x0000000102047824 */ /* 0x000fe400078e0a04 */
[----:B------:R-:W-:Y:S01]  /*1120*/  ISETP.NE.AND P1, PT, R5, 0x1, PT ;  /* 0x000000010500780c */ /* 0x000fe20003f25270 */
[----:B------:R-:W-:Y:S01]  /*1130*/  IMAD.MOV.U32 R132, RZ, RZ, RZ ;  /* 0x000000ffff847224 */ /* 0x000fe200078e00ff */
[----:B------:R-:W-:Y:S01]  /*1140*/  ISETP.NE.AND.EX P0, PT, RZ, c[0x0][0x374], PT, P0 ;  /* 0x0000dd00ff007a0c */ /* 0x000fe20003f05300 */
[----:B------:R-:W-:-:S04]  /*1150*/  IMAD R4, R3, c[0x0][0x554], R4 ;  /* 0x0001550003047a24 */ /* 0x000fc800078e0204 */
[----:B------:R-:W-:-:S06]  /*1160*/  IMAD.MOV.U32 R15, RZ, RZ, R4 ;  /* 0x000000ffff0f7224 */ /* 0x000fcc00078e0004 */
[----:B------:R-:W-:-:S04]  /*1170*/  @P1 IMAD.HI.U32 R2, R4, c[0x0][0x54c], RZ ;  /* 0x0001530004021a27 */ /* 0x000fc800078e00ff */
[----:B------:R-:W-:Y:S01]  /*1180*/  @P0 IMAD.MOV.U32 R3, RZ, RZ, 0x4 ;  /* 0x00000004ff030424 */ /* 0x000fe200078e00ff */
[----:B------:R-:W-:-:S05]  /*1190*/  @P1 SHF.R.U32.HI R15, RZ, c[0x0][0x550], R2 ;  /* 0x00015400ff0f1a19 */ /* 0x000fca0000011602 */
[----:B------:R-:W-:Y:S01]  /*11a0*/  @P0 IMAD.WIDE R2, R15, R3, c[0x0][0x370] ;  /* 0x0000dc000f020625 */ /* 0x000fe200078e0203 */
[----:B------:R1:W-:Y:S04]  /*11b0*/  STL [R1+0xe0], R15 ;  /* 0x0000e00f01007387 */ /* 0x0003e80000100800 */
[----:B------:R3:W4:Y:S01]  /*11c0*/  @P0 LDG.E R132, [R2.64] ;  /* 0x0000000602840981 */ /* 0x000722000c1e1900 */
[----:B------:R-:W-:Y:S01]  /*11d0*/  IMAD.MOV.U32 R12, RZ, RZ, R0 ;  /* 0x000000ffff0c7224 */ /* 0x000fe200078e0000 */
[----:B------:R-:W-:Y:S01]  /*11e0*/  BSSY B0, `(.L_x_1039) ;  /* 0x0000047000007945 */ /* 0x000fe20003800000 */
[----:B------:R-:W-:Y:S02]  /*11f0*/  IMAD.MOV.U32 R14, RZ, RZ, c[0x0][0x2c4] ;  /* 0x0000b100ff0e7624 */ /* 0x000fe400078e00ff */
[----:B------:R-:W-:-:S03]  /*1200*/  IMAD.MOV.U32 R28, RZ, RZ, 0x40 ;  /* 0x00000040ff1c7424 */ /* 0x000fc600078e00ff */
[----:B------:R-:W-:Y:S02]  /*1210*/  ISETP.NE.AND P3, PT, R14, 0x1, PT ;  /* 0x000000010e00780c */ /* 0x000fe40003f65270 */
[----:B------:R-:W-:Y:S01]  /*1220*/  IADD3 R5, R28, -c[0x0][0x168], RZ ;  /* 0x80005a001c057a10 */ /* 0x000fe20007ffe0ff */
[----:B---3--:R-:W-:-:S05]  /*1230*/  IMAD.MOV.U32 R2, RZ, RZ, c[0x0][0x53c] ;  /* 0x00014f00ff027624 */ /* 0x008fca00078e00ff */
[----:B------:R-:W-:Y:S02]  /*1240*/  ISETP.NE.AND P0, PT, R2, 0x1, PT ;  /* 0x000000010200780c */ /* 0x000fe40003f05270 */
[----:B------:R-:W-:-:S11]  /*1250*/  LOP3.LUT R2, R0, 0x1ffffff, RZ, 0x3c, !PT ;  /* 0x01ffffff00027812 */ /* 0x000fd600078e3cff */
[----:B------:R-:W-:Y:S01]  /*1260*/  @P0 IMAD.HI.U32 R3, R0, c[0x0][0x540], RZ ;  /* 0x0001500000030a27 */ /* 0x000fe200078e00ff */
[----:B------:R-:W-:-:S03]  /*1270*/  IADD3 R0, R2, c[0x0][0x53c], RZ ;  /* 0x00014f0002007a10 */ /* 0x000fc60007ffe0ff */
[----:B------:R-:W-:Y:S01]  /*1280*/  IMAD.MOV.U32 R2, RZ, RZ, c[0x0][0x2ac] ;  /* 0x0000ab00ff027624 */ /* 0x000fe200078e00ff */
[----:B------:R-:W-:-:S03]  /*1290*/  @P0 SHF.R.U32.HI R12, RZ, c[0x0][0x544], R3 ;  /* 0x00015100ff0c0a19 */ /* 0x000fc60000011603 */
[----:B------:R-:W-:Y:S02]  /*12a0*/  IMAD R169, R2, c[0x0][0x1d0], RZ ;  /* 0x0000740002a97a24 */ /* 0x000fe400078e02ff */
[----:B------:R-:W-:Y:S01]  /*12b0*/  IMAD R0, R12, c[0x0][0x53c], R0 ;  /* 0x00014f000c007a24 */ /* 0x000fe200078e0200 */
[----:B------:R1:W-:Y:S01]  /*12c0*/  STL [R1+0xe8], R12 ;  /* 0x0000e80c01007387 */ /* 0x0003e20000100800 */
[----:B------:R-:W-:Y:S01]  /*12d0*/  IMAD R2, R2, c[0x0][0x1d0], R5 ;  /* 0x0000740002027a24 */ /* 0x000fe200078e0205 */
[----:B------:R-:W-:Y:S01]  /*12e0*/  IADD3 R5, R169, 0x3f, RZ ;  /* 0x0000003fa9057810 */ /* 0x000fe20007ffe0ff */
[----:B------:R-:W-:-:S05]  /*12f0*/  IMAD.SHL.U32 R11, R0, 0x80, RZ ;  /* 0x00000080000b7824 */ /* 0x000fca00078e00ff */
[----:B------:R-:W-:Y:S01]  /*1300*/  IADD3 R0, R11, 0x7f, RZ ;  /* 0x0000007f0b007810 */ /* 0x000fe20007ffe0ff */
[----:B------:R1:W-:Y:S04]  /*1310*/  STL [R1+0xf0], R11 ;  /* 0x0000f00b01007387 */ /* 0x0003e80000100800 */
[----:B------:R-:W-:-:S05]  /*1320*/  @P3 IMAD.HI.U32 R3, R0, c[0x0][0x2c8], RZ ;  /* 0x0000b20000033a27 */ /* 0x000fca00078e00ff */
[----:B------:R-:W-:-:S05]  /*1330*/  @P3 SHF.R.U32.HI R0, RZ, c[0x0][0x2cc], R3 ;  /* 0x0000b300ff003a19 */ /* 0x000fca0000011603 */
[----:B------:R-:W-:Y:S01]  /*1340*/  IMAD.IADD R0, R2, 0x1, R0 ;  /* 0x0000000102007824 */ /* 0x000fe200078e0200 */
[----:B------:R-:W-:-:S04]  /*1350*/  SHF.R.S32.HI R2, RZ, 0x1f, R5 ;  /* 0x0000001fff027819 */ /* 0x000fc80000011405 */
[----:B------:R-:W-:Y:S02]  /*1360*/  SHF.R.S32.HI R3, RZ, 0x1f, R0 ;  /* 0x0000001fff037819 */ /* 0x000fe40000011400 */
[----:B------:R-:W-:Y:S02]  /*1370*/  LEA.HI R2, R2, R5, RZ, 0x6 ;  /* 0x0000000502027211 */ /* 0x000fe400078f30ff */
[----:B------:R-:W-:Y:S02]  /*1380*/  LEA.HI R3, R3, R0, RZ, 0x6 ;  /* 0x0000000003037211 */ /* 0x000fe400078f30ff */
[----:B------:R-:W-:Y:S02]  /*1390*/  SHF.R.S32.HI R0, RZ, 0x6, R2 ;  /* 0x00000006ff007819 */ /* 0x000fe40000011402 */
[----:B------:R-:W-:-:S04]  /*13a0*/  SHF.R.S32.HI R2, RZ, 0x6, R3 ;  /* 0x00000006ff027819 */ /* 0x000fc80000011403 */
[----:B------:R-:W-:Y:S01]  /*13b0*/  IMNMX R7, R0, R2, PT ;  /* 0x0000000200077217 */ /* 0x000fe20003800200 */
[----:B------:R-:W-:Y:S02]  /*13c0*/  IMAD.MOV R0, RZ, RZ, -R15 ;  /* 0x000000ffff007224 */ /* 0x000fe400078e0a0f */
[----:B------:R-:W-:Y:S01]  /*13d0*/  IMAD.MOV.U32 R2, RZ, RZ, RZ ;  /* 0x000000ffff027224 */ /* 0x000fe200078e00ff */
[----:B------:R-:W-:Y:S01]  /*13e0*/  ISETP.GE.AND P0, PT, R7, 0x1, PT ;  /* 0x000000010700780c */ /* 0x000fe20003f06270 */
[----:B------:R-:W-:Y:S01]  /*13f0*/  IMAD R134, R0, c[0x0][0x548], R4 ;  /* 0x0001520000867a24 */ /* 0x000fe200078e0204 */
[----:B--2---:R-:W-:-:S04]  /*1400*/  LOP3.LUT R16, R16, 0xfffffffd, RZ, 0xc0, !PT ;  /* 0xfffffffd10107812 */ /* 0x004fc800078ec0ff */
[----:B------:R-:W-:-:S05]  /*1410*/  @P3 LOP3.LUT R16, R16, 0x2, RZ, 0xfc, !PT ;  /* 0x0000000210103812 */ /* 0x000fca00078efcff */
[----:B------:R1:W-:Y:S04]  /*1420*/  STL [R1+0xec], R16 ;  /* 0x0000ec1001007387 */ /* 0x0003e80000100800 */
[----:B----4-:R1:W-:Y:S04]  /*1430*/  STL [R1+0xb4], R132 ;  /* 0x0000b48401007387 */ /* 0x0103e80000100800 */
[----:B------:R1:W-:Y:S01]  /*1440*/  STL [R1+0xe4], R134 ;  /* 0x0000e48601007387 */ /* 0x0003e20000100800 */
[----:B------:R-:W-:Y:S05]  /*1450*/  @!P0 BRA `(.L_x_1040) ;  /* 0x000001f000008947 */ /* 0x000fea0003800000 */
[----:B------:R-:W-:-:S04]  /*1460*/  SHF.R.U32.HI R0, RZ, 0x10, R12 ;  /* 0x00000010ff007819 */ /* 0x000fc8000001160c */
[----:B------:R-:W-:-:S04]  /*1470*/  ISETP.NE.AND P0, PT, R0, RZ, PT ;  /* 0x000000ff0000720c */ /* 0x000fc80003f05270 */
[----:B------:R-:W-:-:S04]  /*1480*/  SEL R0, R0, c[0x0][0x338], P0 ;  /* 0x0000ce0000007a07 */ /* 0x000fc80000000000 */
[----:B------:R-:W-:Y:S02]  /*1490*/  IABS R3, R0 ;  /* 0x0000000000037213 */ /* 0x000fe40000000000 */
[----:B------:R-:W-:Y:S02]  /*14a0*/  IADD3 R6, R0, -0x1, R7 ;  /* 0xffffffff00067810 */ /* 0x000fe40007ffe007 */
[----:B------:R-:W2:Y:S02]  /*14b0*/  I2F.RP R4, R3 ;  /* 0x0000000300047306 */ /* 0x000ea40000209400 */
[----:B------:R-:W-:Y:S02]  /*14c0*/  IABS R10, R6 ;  /* 0x00000006000a7213 */ /* 0x000fe40000000000 */
[----:B------:R-:W-:-:S04]  /*14d0*/  LOP3.LUT R6, R6, R0, RZ, 0x3c, !PT ;  /* 0x0000000006067212 */ /* 0x000fc800078e3cff */
[----:B------:R-:W-:Y:S01]  /*14e0*/  ISETP.GE.AND P1, PT, R6, RZ, PT ;  /* 0x000000ff0600720c */ /* 0x000fe20003f26270 */
[----:B--2---:R-:W2:Y:S02]  /*14f0*/  MUFU.RCP R4, R4 ;  /* 0x0000000400047308 */ /* 0x004ea40000001000 */
[----:B--2---:R-:W-:-:S06]  /*1500*/  IADD3 R4, R4, 0xffffffe, RZ ;  /* 0x0ffffffe04047810 */ /* 0x004fcc0007ffe0ff */
[----:B------:R-:W2:Y:S02]  /*1510*/  F2I.FTZ.U32.TRUNC.NTZ R5, R4 ;  /* 0x0000000400057305 */ /* 0x000ea4000021f000 */
[----:B--2---:R-:W-:Y:S02]  /*1520*/  IMAD.MOV R2, RZ, RZ, -R5 ;  /* 0x000000ffff027224 */ /* 0x004fe400078e0a05 */
[----:B------:R-:W-:Y:S02]  /*1530*/  IMAD.MOV.U32 R4, RZ, RZ, RZ ;  /* 0x000000ffff047224 */ /* 0x000fe400078e00ff */
        /* <DEDUP_REMOVED lines=13> */
[----:B------:R-:W-:-:S13]  /*1610*/  ISETP.GE.U32.AND P2, PT, R4, R3, PT ;  /* 0x000000030400720c */ /* 0x000fda0003f46070 */
[----:B------:R-:W-:-:S05]  /*1620*/  @P2 IADD3 R2, R2, 0x1, RZ ;  /* 0x0000000102022810 */ /* 0x000fca0007ffe0ff */
[----:B------:R-:W-:Y:S01]  /*1630*/  @!P1 IMAD.MOV R2, RZ, RZ, -R2 ;  /* 0x000000ffff029224 */ /* 0x000fe200078e0a02 */
[----:B------:R-:W-:Y:S02]  /*1640*/  @!P0 LOP3.LUT R2, RZ, R0, RZ, 0x33, !PT ;  /* 0x00000000ff028212 */ /* 0x000fe400078e33ff */
.L_x_1040:
[----:B------:R-:W-:Y:S05]  /*1650*/  BSYNC B0 ;  /* 0x0000000000007941 */ /* 0x000fea0003800000 */
.L_x_1039:
[----:B------:R-:W-:Y:S01]  /*1660*/  LOP3.LUT R0, R12, 0xffff, RZ, 0xc0, !PT ;  /* 0x0000ffff0c007812 */ /* 0x000fe200078ec0ff */
[----:B------:R-:W-:Y:S01]  /*1670*/  CS2R R130, SRZ ;  /* 0x0000000000827805 */ /* 0x000fe2000001ff00 */
[----:B-1----:R-:W-:Y:S01]  /*1680*/  CS2R R12, SRZ ;  /* 0x00000000000c7805 */ /* 0x002fe2000001ff00 */
[----:B------:R-:W-:Y:S01]  /*1690*/  CS2R R128, SRZ ;  /* 0x0000000000807805 */ /* 0x000fe2000001ff00 */
[----:B------:R-:W-:Y:S01]  /*16a0*/  CS2R R126, SRZ ;  /* 0x00000000007e7805 */ /* 0x000fe2000001ff00 */
[----:B------:R-:W-:Y:S01]  /*16b0*/  IMAD R133, R0, R2, RZ ;  /* 0x0000000200857224 */ /* 0x000fe200078e02ff */
[----:B------:R-:W-:Y:S01]  /*16c0*/  PRMT R0, RZ, 0x7610, R0 ;  /* 0x00007610ff007816 */ /* 0x000fe20000000000 */
[----:B------:R-:W-:Y:S01]  /*16d0*/  CS2R R124, SRZ ;  /* 0x00000000007c7805 */ /* 0x000fe2000001ff00 */
        /* <DEDUP_REMOVED lines=66> */
[----:B-1----:R-:W-:-:S04]  /*1b00*/  ISETP.NE.U32.AND P0, PT, RZ, c[0x0][0x340], PT ;  /* 0x0000d000ff007a0c */ /* 0x002fc80003f05070 */
[----:B------:R-:W-:-:S13]  /*1b10*/  ISETP.NE.AND.EX P0, PT, RZ, c[0x0][0x344], PT, P0 ;  /* 0x0000d100ff007a0c */ /* 0x000fda0003f05300 */
[----:B------:R-:W-:-:S04]  /*1b20*/  @P0 IMAD.MOV.U32 R2, RZ, RZ, 0x4 ;  /* 0x00000004ff020424 */ /* 0x000fc800078e00ff */
[----:B------:R-:W-:-:S05]  /*1b30*/  @P0 IMAD.WIDE R2, R15, R2, c[0x0][0x340] ;  /* 0x0000d0000f020625 */ /* 0x000fca00078e0202 */
[----:B------:R1:W5:Y:S01]  /*1b40*/  @P0 LDG.E R0, [R2.64] ;  /* 0x0000000602000981 */ /* 0x000362000c1e1900 */
[----:B------:R-:W-:Y:S01]  /*1b50*/  WARPSYNC 0xffffffff ;  /* 0xffffffff00007948 */ /* 0x000fe20003800000 */
[----:B------:R-:W-:Y:S02]  /*1b60*/  @!P0 MOV R0, R15 ;  /* 0x0000000f00008202 */ /* 0x000fe40000000f00 */
[----:B-1----:R-:W1:Y:S01]  /*1b70*/  S2R R6, SR_TID.X ;  /* 0x0000000000067919 */ /* 0x002e620000002100 */
[----:B------:R-:W-:Y:S01]  /*1b80*/  IMAD.MOV.U32 R87, RZ, RZ, c[0x0][0x2b8] ;  /* 0x0000ae00ff577624 */ /* 0x000fe200078e00ff */
[----:B------:R-:W-:Y:S01]  /*1b90*/  IADD3 R72, R5, -0x1, RZ ;  /* 0xffffffff05487810 */ /* 0x000fe20007ffe0ff */
[----:B------:R-:W-:Y:S01]  /*1ba0*/  IMAD.MOV.U32 R4, RZ, RZ, R16 ;  /* 0x000000ffff047224 */ /* 0x000fe200078e0010 */
[----:B-----5:R-:W-:Y:S01]  /*1bb0*/  SHF.R.S32.HI R3, RZ, 0x1f, R0 ;  /* 0x0000001fff037819 */ /* 0x020fe20000011400 */
[----:B------:R-:W-:Y:S01]  /*1bc0*/  IMAD.WIDE.U32 R88, R0, c[0x0][0x2b0], RZ ;  /* 0x0000ac0000587a25 */ /* 0x000fe200078e00ff */
[----:B------:R-:W-:Y:S01]  /*1bd0*/  ISETP.NE.AND P1, PT, R87, 0x1, PT ;  /* 0x000000015700780c */ /* 0x000fe20003f25270 */
[----:B------:R-:W-:Y:S01]  /*1be0*/  BAR.SYNC.DEFER_BLOCKING 0x0 ;  /* 0x0000000000007b1d */ /* 0x000fe20000010000 */
[----:B------:R-:W-:Y:S01]  /*1bf0*/  LOP3.LUT R4, R4, 0xfffffffe, RZ, 0xc0, !PT ;  /* 0xfffffffe04047812 */ /* 0x000fe200078ec0ff */
[----:B------:R-:W-:-:S10]  /*1c00*/  IMAD.MOV.U32 R36, RZ, RZ, RZ ;  /* 0x000000ffff247224 */ /* 0x000fd400078e00ff */
[----:B------:R-:W-:Y:S02]  /*1c10*/  @P1 LOP3.LUT R4, R4, 0x1, RZ, 0xfc, !PT ;  /* 0x0000000104041812 */ /* 0x000fe400078efcff */
[----:B-1----:R-:W-:-:S03]  /*1c20*/  SHF.R.S32.HI R25, RZ, 0x1f, R6 ;  /* 0x0000001fff197819 */ /* 0x002fc60000011406 */
[----:B------:R1:W-:Y:S01]  /*1c30*/  STL [R1+0xec], R4 ;  /* 0x0000ec0401007387 */ /* 0x0003e20000100800 */
[----:B------:R-:W-:Y:S02]  /*1c40*/  SHF.R.S32.HI R168, RZ, 0x1f, R6 ;  /* 0x0000001fffa87819 */ /* 0x000fe40000011406 */
[-C--:B------:R-:W-:Y:S01]  /*1c50*/  LEA.HI R25, R25, R6.reuse, RZ, 0x3 ;  /* 0x0000000619197211 */ /* 0x080fe200078f18ff */
[----:B------:R-:W-:Y:S01]  /*1c60*/  STL.64 [R1+0xc0], R88 ;  /* 0x0000c05801007387 */ /* 0x000fe20000100a00 */
[----:B------:R-:W-:Y:S02]  /*1c70*/  LEA.HI R168, R168, R6, RZ, 0x3 ;  /* 0x00000006a8a87211 */ /* 0x000fe400078f18ff */
[----:B------:R-:W-:Y:S02]  /*1c80*/  LOP3.LUT R25, R25, 0xfffffff8, RZ, 0xc0, !PT ;  /* 0xfffffff819197812 */ /* 0x000fe400078ec0ff */
[----:B------:R-:W-:-:S03]  /*1c90*/  SHF.R.S32.HI R168, RZ, 0x3, R168 ;  /* 0x00000003ffa87819 */ /* 0x000fc600000114a8 */
[----:B------:R-:W-:-:S04]  /*1ca0*/  IMAD.IADD R25, R6, 0x1, -R25 ;  /* 0x0000000106197824 */ /* 0x000fc800078e0a19 */
[----:B------:R-:W-:-:S04]  /*1cb0*/  IMAD R77, R25, 0x20, R168 ;  /* 0x00000020194d7824 */ /* 0x000fc800078e02a8 */
[----:B------:R-:W-:-:S04]  /*1cc0*/  IMAD R2, R72, 0x40, R77 ;  /* 0x0000004048027824 */ /* 0x000fc800078e024d */
        /* <DEDUP_REMOVED lines=9> */
[----:B------:R-:W-:Y:S01]  /*1d60*/  STL [R1+0xd4], R86 ;  /* 0x0000d45601007387 */ /* 0x000fe20000100800 */
        /* <DEDUP_REMOVED lines=14> */
[----:B------:R-:W-:Y:S01]  /*1e50*/  SHF.R.S32.HI R23, RZ, 0x1f, R134 ;  /* 0x0000001fff177819 */ /* 0x000fe20000011486 */
[----:B-1----:R-:W-:Y:S01]  /*1e60*/  IMAD.IADD R4, R11, 0x1, R77 ;  /* 0x000000010b047824 */ /* 0x002fe200078e024d */
[----:B------:R-:W-:-:S03]  /*1e70*/  SHF.R.S32.HI R6, RZ, 0x1f, R15 ;  /* 0x0000001fff067819 */ /* 0x000fc6000001140f */
[----:B------:R-:W-:Y:S02]  /*1e80*/  IMAD R5, R23, c[0x0][0x1b8], RZ ;  /* 0x00006e0017057a24 */ /* 0x000fe400078e02ff */
[----:B------:R-:W-:-:S04]  /*1e90*/  @P3 IMAD.HI.U32 R7, R4, c[0x0][0x2c8], RZ ;  /* 0x0000b20004073a27 */ /* 0x000fc800078e00ff */
[C---:B------:R-:W-:Y:S02]  /*1ea0*/  IMAD R5, R134.reuse, c[0x0][0x1bc], R5 ;  /* 0x00006f0086057a24 */ /* 0x040fe400078e0205 */
[----:B------:R-:W-:Y:S01]  /*1eb0*/  IMAD.MOV.U32 R0, RZ, RZ, R4 ;  /* 0x000000ffff007224 */ /* 0x000fe200078e0004 */
[----:B------:R-:W-:Y:S01]  /*1ec0*/  @P3 SHF.R.U32.HI R0, RZ, c[0x0][0x2cc], R7 ;  /* 0x0000b300ff003a19 */ /* 0x000fe20000011607 */
[----:B------:R-:W-:-:S04]  /*1ed0*/  IMAD.WIDE.U32 R2, R134, c[0x0][0x1b8], RZ ;  /* 0x00006e0086027a25 */ /* 0x000fc800078e00ff */
[----:B------:R-:W-:Y:S02]  /*1ee0*/  IMAD.IADD R3, R3, 0x1, R5 ;  /* 0x0000000103037824 */ /* 0x000fe400078e0205 */
[----:B------:R-:W-:Y:S01]  /*1ef0*/  IMAD R5, R6, c[0x0][0x1c0], RZ ;  /* 0x0000700006057a24 */ /* 0x000fe200078e02ff */
[----:B------:R-:W-:Y:S01]  /*1f00*/  SHF.R.S32.HI R7, RZ, 0x1f, R0 ;  /* 0x0000001fff077819 */ /* 0x000fe20000011400 */
[----:B------:R-:W-:-:S04]  /*1f10*/  IMAD.WIDE.U32 R2, R15, c[0x0][0x1c0], R2 ;  /* 0x000070000f027a25 */ /* 0x000fc800078e0002 */
[----:B------:R-:W-:Y:S02]  /*1f20*/  IMAD R6, R15, c[0x0][0x1c4], R5 ;  /* 0x000071000f067a24 */ /* 0x000fe400078e0205 */
        /* <DEDUP_REMOVED lines=14> */
[----:B------:R-:W2:Y:S01]  /*2010*/  SHFL.IDX PT, R3, R17, RZ, 0x181f ;  /* 0x00181fff11037589 */ /* 0x000ea200000e0000 */
[----:B------:R-:W-:-:S03]  /*2020*/  IMAD R24, R14, c[0x0][0x168], RZ ;  /* 0x00005a000e187a24 */ /* 0x000fc600078e02ff */
[----:B------:R-:W3:Y:S01]  /*2030*/  SHFL.IDX PT, R4, R16, RZ, 0x181f ;  /* 0x00181fff10047589 */ /* 0x000ee200000e0000 */
[----:B------:R-:W-:-:S05]  /*2040*/  IMAD.IADD R20, R168, 0x1, R11 ;  /* 0x00000001a8147824 */ /* 0x000fca00078e020b */
[C---:B------:R-:W-:Y:S01]  /*2050*/  ISETP.GE.AND P0, PT, R20.reuse, R24, PT ;  /* 0x000000181400720c */ /* 0x040fe20003f06270 */
[----:B------:R-:W1:Y:S01]  /*2060*/  SHFL.IDX PT, R0, R17, 0x1, 0x181f ;  /* 0x00381f0011007f89 */ /* 0x000e6200000e0000 */
[----:B------:R-:W-:-:S03]  /*2070*/  IADD3 R5, R20, 0x20, RZ ;  /* 0x0000002014057810 */ /* 0x000fc60007ffe0ff */
[----:B------:R-:W1:Y:S01]  /*2080*/  SHFL.IDX PT, R2, R16, 0x1, 0x181f ;  /* 0x00381f0010027f89 */ /* 0x000e6200000e0000 */
[----:B------:R-:W-:Y:S01]  /*2090*/  ISETP.GE.AND P1, PT, R5, R24, PT ;  /* 0x000000180500720c */ /* 0x000fe20003f26270 */
[----:B------:R-:W-:-:S06]  /*20a0*/  IMAD.WIDE.U32 R84, R134, c[0x0][0x1e8], RZ ;  /* 0x00007a0086547a25 */ /* 0x000fcc00078e00ff */
[----:B--2---:R-:W-:-:S04]  /*20b0*/  @!P0 LEA R10, P3, R32, R3, 0x1 ;  /* 0x00000003200a8211 */ /* 0x004fc800078608ff */
[-C--:B---3--:R-:W-:Y:S02]  /*20c0*/  @!P0 LEA.HI.X R11, R32, R4.reuse, R35, 0x1, P3 ;  /* 0x00000004200b8211 */ /* 0x088fe400018f0c23 */
[-C--:B----4-:R-:W-:Y:S02]  /*20d0*/  @!P0 LEA R6, P3, R30, R3.reuse, 0x1 ;  /* 0x000000031e068211 */ /* 0x090fe400078608ff */
[----:B------:R-:W-:Y:S02]  /*20e0*/  ISETP.GE.AND P4, PT, R32, c[0x0][0x198], PT ;  /* 0x0000660020007a0c */ /* 0x000fe40003f86270 */
[----:B------:R-:W-:Y:S02]  /*20f0*/  @!P0 LEA.HI.X R7, R30, R4, R33, 0x1, P3 ;  /* 0x000000041e078211 */ /* 0x000fe400018f0c21 */
[C---:B------:R-:W-:Y:S02]  /*2100*/  ISETP.GE.AND P3, PT, R26.reuse, c[0x0][0x198], PT ;  /* 0x000066001a007a0c */ /* 0x040fe40003f66270 */
[----:B------:R-:W-:-:S02]  /*2110*/  @!P0 LEA R12, P2, R26, R3, 0x1 ;  /* 0x000000031a0c8211 */ /* 0x000fc400078408ff */
[C---:B------:R-:W-:Y:S02]  /*2120*/  ISETP.GE.AND P5, PT, R31.reuse, c[0x0][0x198], PT ;  /* 0x000066001f007a0c */ /* 0x040fe40003fa6270 */
        /* <DEDUP_REMOVED lines=18> */
[----:B------:R-:W3:Y:S02]  /*2250*/  SHFL.IDX PT, R0, R17, 0x2, 0x181f ;  /* 0x00581f0011007f89 */ /* 0x000ee400000e0000 */
[----:B------:R-:W-:Y:S02]  /*2260*/  @!P1 LEA.HI.X R5, R30, R2, R33, 0x1, P0 ;  /* 0x000000021e059211 */ /* 0x000fe400000f0c21 */
[----:B------:R-:W4:Y:S01]  /*2270*/  SHFL.IDX PT, R2, R16, 0x2, 0x181f ;  /* 0x00581f0010027f89 */ /* 0x000f2200000e0000 */
[----:B------:R-:W-:-:S03]  /*2280*/  ISETP.GE.AND P0, PT, R3, R24, PT ;  /* 0x000000180300720c */ /* 0x000fc60003f06270 */
[----:B------:R1:W-:Y:S04]  /*2290*/  @!P1 LDGSTS.E.BYPASS.LTC128B.128 [R29+0x9100], [R6.64], !P5 ;  /* 0x09100000061d9fae */ /* 0x0003e8000e901d46 */
[----:B------:R1:W-:Y:S04]  /*22a0*/  @!P1 LDGSTS.E.BYPASS.LTC128B.128 [R29+0xd100], [R4.64], !P6 ;  /* 0x0d100000041d9fae */ /* 0x0003e8000f101d46 */
[----:B------:R-:W1:Y:S02]  /*22b0*/  SHFL.IDX PT, R12, R17, 0x3, 0x181f ;  /* 0x00781f00110c7f89 */ /* 0x000e6400000e0000 */
[----:B---3--:R-:W-:-:S04]  /*22c0*/  @!P0 LEA R10, P1, R32, R0, 0x1 ;  /* 0x00000000200a8211 */ /* 0x008fc800078208ff */
[----:B----4-:R-:W-:Y:S02]  /*22d0*/  @!P0 LEA.HI.X R11, R32, R2, R35, 0x1, P1 ;  /* 0x00000002200b8211 */ /* 0x010fe400008f0c23 */
[CC--:B--2---:R-:W-:Y:S01]  /*22e0*/  @!P0 LEA R8, P1, R31.reuse, R0.reuse, 0x1 ;  /* 0x000000001f088211 */ /* 0x0c4fe200078208ff */
[----:B------:R-:W2:Y:S01]  /*22f0*/  SHFL.IDX PT, R13, R16, 0x3, 0x181f ;  /* 0x00781f00100d7f89 */ /* 0x000ea200000e0000 */
[----:B------:R-:W-:Y:S02]  /*2300*/  @!P0 LEA R14, P2, R26, R0, 0x1 ;  /* 0x000000001a0e8211 */ /* 0x000fe400078408ff */
[----:B------:R-:W-:Y:S02]  /*2310*/  @!P0 LEA.HI.X R9, R31, R2, R34, 0x1, P1 ;  /* 0x000000021f098211 */ /* 0x000fe400008f0c22 */
[----:B------:R-:W-:Y:S02]  /*2320*/  IADD3 R20, R20, 0x60, RZ ;  /* 0x0000006014147810 */ /* 0x000fe40007ffe0ff */
[----:B-1----:R-:W-:Y:S01]  /*2330*/  @!P0 LEA R4, P1, R30, R0, 0x1 ;  /* 0x000000001e048211 */ /* 0x002fe200078208ff */
[----:B------:R-:W-:Y:S01]  /*2340*/  IMAD.MOV R0, RZ, RZ, -R21 ;  /* 0x000000ffff007224 */ /* 0x000fe200078e0a15 */
[----:B------:R-:W-:-:S02]  /*2350*/  @!P0 LEA.HI.X R15, R26, R2, R27, 0x1, P2 ;  /* 0x000000021a0f8211 */ /* 0x000fc400010f0c1b */
[----:B------:R-:W-:Y:S01]  /*2360*/  ISETP.GE.AND P2, PT, R20, R24, PT ;  /* 0x000000181400720c */ /* 0x000fe20003f46270 */
[----:B------:R-:W-:Y:S02]  /*2370*/  IMAD R22, R0, c[0x0][0x2b8], R22 ;  /* 0x0000ae0000167a24 */ /* 0x000fe400078e0216 */
[----:B------:R1:W-:Y:S04]  /*2380*/  @!P0 LDGSTS.E.BYPASS.LTC128B.128 [R29+0x2100], [R14.64], !P3 ;  /* 0x021000000e1d8fae */ /* 0x0003e8000d901d46 */
[----:B------:R3:W-:Y:S04]  /*2390*/  @!P0 LDGSTS.E.BYPASS.LTC128B.128 [R29+0x6100], [R10.64], !P4 ;  /* 0x061000000a1d8fae */ /* 0x0007e8000e101d46 */
[----:B------:R4:W-:Y:S01]  /*23a0*/  @!P0 LDGSTS.E.BYPASS.LTC128B.128 [R29+0xa100], [R8.64], !P5 ;  /* 0x0a100000081d8fae */ /* 0x0009e2000e901d46 */
[----:B------:R-:W-:Y:S01]  /*23b0*/  @!P0 LEA.HI.X R5, R30, R2, R33, 0x1, P1 ;  /* 0x000000021e058211 */ /* 0x000fe200008f0c21 */
[----:B------:R-:W-:Y:S01]  /*23c0*/  IMAD.WIDE.U32 R2, R22, c[0x0][0x1e0], RZ ;  /* 0x0000780016027a25 */ /* 0x000fe200078e00ff */
[----:B------:R-:W-:-:S03]  /*23d0*/  @!P2 LEA R6, P1, R26, R12, 0x1 ;  /* 0x0000000c1a06a211 */ /* 0x000fc600078208ff */
[----:B------:R1:W-:Y:S01]  /*23e0*/  @!P0 LDGSTS.E.BYPASS.LTC128B.128 [R29+0xe100], [R4.64], !P6 ;  /* 0x0e100000041d8fae */ /* 0x0003e2000f101d46 */
[----:B--2---:R-:W-:-:S05]  /*23f0*/  @!P2 LEA.HI.X R7, R26, R13, R27, 0x1, P1 ;  /* 0x0000000d1a07a211 */ /* 0x004fca00008f0c1b */
[----:B------:R2:W-:Y:S01]  /*2400*/  @!P2 LDGSTS.E.BYPASS.LTC128B.128 [R29+0x3100], [R6.64], !P3 ;  /* 0x03100000061dafae */ /* 0x0005e2000d901d46 */
[----:B----4-:R-:W-:-:S05]  /*2410*/  SHF.R.S32.HI R8, RZ, 0x1f, R22 ;  /* 0x0000001fff087819 */ /* 0x010fca0000011416 */
[----:B------:R-:W-:-:S04]  /*2420*/  IMAD R0, R8, c[0x0][0x1e0], RZ ;  /* 0x0000780008007a24 */ /* 0x000fc800078e02ff */
[----:B------:R-:W-:Y:S01]  /*2430*/  IMAD R0, R22, c[0x0][0x1e4], R0 ;  /* 0x0000790016007a24 */ /* 0x000fe200078e0200 */
[----:B-1----:R-:W-:-:S03]  /*2440*/  SHF.R.S32.HI R15, RZ, 0x1f, R36 ;  /* 0x0000001fff0f7819 */ /* 0x002fc60000011424 */
[----:B------:R-:W-:Y:S02]  /*2450*/  IMAD.IADD R3, R3, 0x1, R0 ;  /* 0x0000000103037824 */ /* 0x000fe400078e0200 */
[----:B------:R-:W-:Y:S01]  /*2460*/  IMAD R0, R23, c[0x0][0x1e8], RZ ;  /* 0x00007a0017007a24 */ /* 0x000fe200078e02ff */
[----:B------:R-:W-:Y:S01]  /*2470*/  @!P2 LEA R4, P0, R32, R12, 0x1 ;  /* 0x0000000c2004a211 */ /* 0x000fe200078008ff */
[----:B--2---:R-:W-:Y:S02]  /*2480*/  IMAD R6, R15, c[0x0][0x1f0], RZ ;  /* 0x00007c000f067a24 */ /* 0x004fe400078e02ff */
[----:B------:R-:W-:Y:S02]  /*2490*/  IMAD R0, R134, c[0x0][0x1ec], R0 ;  /* 0x00007b0086007a24 */ /* 0x000fe400078e0200 */
[----:B------:R-:W-:Y:S01]  /*24a0*/  IMAD.WIDE.U32 R2, R36, c[0x0][0x1f0], R2 ;  /* 0x00007c0024027a25 */ /* 0x000fe200078e0002 */
[----:B------:R-:W-:-:S03]  /*24b0*/  @!P2 LEA.HI.X R5, R32, R13, R35, 0x1, P0 ;  /* 0x0000000d2005a211 */ /* 0x000fc600000f0c23 */
[----:B------:R-:W-:Y:S01]  /*24c0*/  IMAD.IADD R83, R85, 0x1, R0 ;  /* 0x0000000155537824 */ /* 0x000fe200078e0200 */
[----:B------:R-:W-:Y:S01]  /*24d0*/  IADD3 R0, P0, R2, R84, RZ ;  /* 0x0000005402007210 */ /* 0x000fe20007f1e0ff */
[----:B------:R-:W-:Y:S01]  /*24e0*/  IMAD R6, R36, c[0x0][0x1f4], R6 ;  /* 0x00007d0024067a24 */ /* 0x000fe200078e0206 */
[----:B------:R1:W-:Y:S04]  /*24f0*/  @!P2 LDGSTS.E.BYPASS.LTC128B.128 [R29+0x7100], [R4.64], !P4 ;  /* 0x07100000041dafae */ /* 0x0003e8000e101d46 */
[----:B------:R-:W-:Y:S02]  /*2500*/  IADD3.X R2, R83, R3, R6, P0, !PT ;  /* 0x0000000353027210 */ /* 0x000fe400007fe406 */
[----:B---3--:R-:W-:-:S04]  /*2510*/  LEA R10, P0, R0, c[0x0][0x1c8], 0x1 ;  /* 0x00007200000a7a11 */ /* 0x008fc800078008ff */
[----:B------:R-:W-:Y:S02]  /*2520*/  LEA.HI.X R11, R0, c[0x0][0x1cc], R2, 0x1, P0 ;  /* 0x00007300000b7a11 */ /* 0x000fe400000f0c02 */
[CC--:B------:R-:W-:Y:S01]  /*2530*/  @!P2 LEA R2, P0, R31.reuse, R12.reuse, 0x1 ;  /* 0x0000000c1f02a211 */ /* 0x0c0fe200078008ff */
[----:B------:R-:W-:Y:S03]  /*2540*/  STL [R1+0x84], R36 ;  /* 0x0000842401007387 */ /* 0x000fe60000100800 */
[----:B------:R-:W-:Y:S01]  /*2550*/  @!P2 LEA.HI.X R3, R31, R13, R34, 0x1, P0 ;  /* 0x0000000d1f03a211 */ /* 0x000fe200000f0c22 */
[----:B------:R-:W-:Y:S04]  /*2560*/  STL [R1+0x8c], R22 ;  /* 0x00008c1601007387 */ /* 0x000fe80000100800 */
[----:B------:R-:W-:Y:S01]  /*2570*/  STL.64 [R1+0xb8], R84 ;  /* 0x0000b85401007387 */ /* 0x000fe20000100a00 */
[----:B-1----:R-:W-:-:S03]  /*2580*/  @!P2 LEA R4, P0, R30, R12, 0x1 ;  /* 0x0000000c1e04a211 */ /* 0x002fc600078008ff */
[----:B------:R-:W-:Y:S01]  /*2590*/  STL [R1+0xd0], R83 ;  /* 0x0000d05301007387 */ /* 0x000fe20000100800 */
[----:B------:R-:W-:-:S03]  /*25a0*/  @!P2 LEA.HI.X R5, R30, R13, R33, 0x1, P0 ;  /* 0x0000000d1e05a211 */ /* 0x000fc600000f0c21 */
[----:B------:R-:W2:Y:S04]  /*25b0*/  LDL R16, [R1+0x48] ;  /* 0x0000480001107983 */ /* 0x000ea80000100800 */
[----:B------:R-:W3:Y:S04]  /*25c0*/  LDL R13, [R1+0x50] ;  /* 0x00005000010d7983 */ /* 0x000ee80000100800 */
[----:B------:R-:W4:Y:S01]  /*25d0*/  LDL R12, [R1+0x4c] ;  /* 0x00004c00010c7983 */ /* 0x000f220000100800 */
[----:B------:R-:W-:-:S03]  /*25e0*/  IMAD R78, R72, -0x40, R169 ;  /* 0xffffffc0484e7824 */ /* 0x000fc600078e02a9 */
[----:B------:R-:W1:Y:S01]  /*25f0*/  SHFL.IDX PT, R0, R10, RZ, 0x181f ;  /* 0x00181fff0a007589 */ /* 0x000e6200000e0000 */
[----:B------:R-:W-:-:S03]  /*2600*/  IMAD.IADD R14, R78, 0x1, -R168 ;  /* 0x000000014e0e7824 */ /* 0x000fc600078e0aa8 */
[----:B------:R-:W1:Y:S02]  /*2610*/  SHFL.IDX PT, R7, R11, RZ, 0x181f ;  /* 0x00181fff0b077589 */ /* 0x000e6400000e0000 */
[----:B------:R-:W-:Y:S02]  /*2620*/  ISETP.GE.AND P1, PT, R14, 0x1, PT ;  /* 0x000000010e00780c */ /* 0x000fe40003f26270 */
[----:B------:R1:W-:Y:S04]  /*2630*/  @!P2 LDGSTS.E.BYPASS.LTC128B.128 [R29+0xb100], [R2.64], !P5 ;  /* 0x0b100000021dafae */ /* 0x0003e8000e901d46 */
[----:B------:R1:W-:Y:S04]  /*2640*/  @!P2 LDGSTS.E.BYPASS.LTC128B.128 [R29+0xf100], [R4.64], !P6 ;  /* 0x0f100000041dafae */ /* 0x0003e8000f101d46 */
[----:B------:R-:W1:Y:S03]  /*2650*/  SHFL.IDX PT, R10, R10, 0x1, 0x181f ;  /* 0x00381f000a0a7f89 */ /* 0x000e6600000e0000 */
[----:B------:R-:W-:Y:S01]  /*2660*/  @P1 ISETP.GE.AND P4, PT, R26, c[0x0][0x1d4], PT ;  /* 0x000075001a001a0c */ /* 0x000fe20003f86270 */
[----:B------:R-:W1:Y:S01]  /*2670*/  SHFL.IDX PT, R11, R11, 0x1, 0x181f ;  /* 0x00381f000b0b7f89 */ /* 0x000e6200000e0000 */
[----:B------:R-:W-:-:S03]  /*2680*/  @P1 ISETP.GE.AND P3, PT, R32, c[0x0][0x1d4], PT ;  /* 0x0000750020001a0c */ /* 0x000fc60003f66270 */
[----:B------:R-:W0:Y:S01]  /*2690*/  LDGDEPBAR ;  /* 0x00000000000079af */ /* 0x000e220000000000 */
[-C--:B-1----:R-:W-:Y:S02]  /*26a0*/  @P1 LEA R2, P0, R26, R0.reuse, 0x1 ;  /* 0x000000001a021211 */ /* 0x082fe400078008ff */
[----:B------:R-:W-:Y:S02]  /*26b0*/  @P1 LEA R4, P2, R32, R0, 0x1 ;  /* 0x0000000020041211 */ /* 0x000fe400078408ff */
[-C--:B------:R-:W-:Y:S02]  /*26c0*/  @P1 LEA.HI.X R3, R26, R7.reuse, R27, 0x1, P0 ;  /* 0x000000071a031211 */ /* 0x080fe400000f0c1b */
[----:B------:R-:W-:-:S03]  /*26d0*/  @P1 LEA.HI.X R5, R32, R7, R35, 0x1, P2 ;  /* 0x0000000720051211 */ /* 0x000fc600010f0c23 */
[----:B------:R1:W-:Y:S01]  /*26e0*/  @P1 LDGSTS.E.BYPASS.LTC128B.128 [R29+0x10100], [R2.64], !P4 ;  /* 0x10100000021d1fae */ /* 0x0003e2000e101d46 */
[C---:B------:R-:W-:Y:S02]  /*26f0*/  @P1 ISETP.GE.AND P4, PT, R31.reuse, c[0x0][0x1d4], PT ;  /* 0x000075001f001a0c */ /* 0x040fe40003f86270 */
[----:B------:R-:W-:Y:S01]  /*2700*/  ISETP.GE.AND P0, PT, R14, 0x21, PT ;  /* 0x000000210e00780c */ /* 0x000fe20003f06270 */
[----:B------:R1:W-:Y:S01]  /*2710*/  @P1 LDGSTS.E.BYPASS.LTC128B.128 [R29+0x12100], [R4.64], !P3 ;  /* 0x12100000041d1fae */ /* 0x0003e2000d901d46 */
[----:B------:R-:W-:Y:S02]  /*2720*/  @P1 ISETP.GE.AND P3, PT, R30, c[0x0][0x1d4], PT ;  /* 0x000075001e001a0c */ /* 0x000fe40003f66270 */
[----:B-1----:R-:W-:-:S04]  /*2730*/  @P1 LEA R2, P2, R31, R0, 0x1 ;  /* 0x000000001f021211 */ /* 0x002fc800078408ff */
[----:B------:R-:W-:Y:S02]  /*2740*/  @P1 LEA.HI.X R3, R31, R7, R34, 0x1, P2 ;  /* 0x000000071f031211 */ /* 0x000fe400010f0c22 */
[----:B------:R-:W-:-:S03]  /*2750*/  @P1 LEA R6, P2, R30, R0, 0x1 ;  /* 0x000000001e061211 */ /* 0x000fc600078408ff */
[----:B------:R1:W-:Y:S01]  /*2760*/  @P1 LDGSTS.E.BYPASS.LTC128B.128 [R29+0x14100], [R2.64], !P4 ;  /* 0x14100000021d1fae */ /* 0x0003e2000e101d46 */
[----:B------:R-:W-:Y:S02]  /*2770*/  @P1 LEA.HI.X R7, R30, R7, R33, 0x1, P2 ;  /* 0x000000071e071211 */ /* 0x000fe400010f0c21 */
[----:B------:R-:W-:-:S03]  /*2780*/  @P0 ISETP.GE.AND P4, PT, R26, c[0x0][0x1d4], PT ;  /* 0x000075001a000a0c */ /* 0x000fc60003f86270 */
[----:B------:R1:W-:Y:S01]  /*2790*/  @P1 LDGSTS.E.BYPASS.LTC128B.128 [R29+0x16100], [R6.64], !P3 ;  /* 0x16100000061d1fae */ /* 0x0003e2000d901d46 */
[----:B------:R-:W-:Y:S01]  /*27a0*/  @P0 ISETP.GE.AND P1, PT, R32, c[0x0][0x1d4], PT ;  /* 0x0000750020000a0c */ /* 0x000fe20003f26270 */
[----:B------:R-:W-:Y:S01]  /*27b0*/  IMAD R0, R8, c[0x0][0x208], RZ ;  /* 0x0000820008007a24 */ /* 0x000fe200078e02ff */
[-C--:B------:R-:W-:Y:S02]  /*27c0*/  @P0 LEA R4, P2, R26, R10.reuse, 0x1 ;  /* 0x0000000a1a040211 */ /* 0x080fe400078408ff */
[----:B------:R-:W-:Y:S02]  /*27d0*/  @P0 LEA R8, P3, R32, R10, 0x1 ;  /* 0x0000000a20080211 */ /* 0x000fe400078608ff */
[----:B------:R-:W-:Y:S02]  /*27e0*/  @P0 ISETP.GE.AND P5, PT, R31, c[0x0][0x1d4], PT ;  /* 0x000075001f000a0c */ /* 0x000fe40003fa6270 */
[-C--:B------:R-:W-:Y:S02]  /*27f0*/  @P0 LEA.HI.X R5, R26, R11.reuse, R27, 0x1, P2 ;  /* 0x0000000b1a050211 */ /* 0x080fe400010f0c1b */
[----:B------:R-:W-:Y:S01]  /*2800*/  @P0 LEA.HI.X R9, R32, R11, R35, 0x1, P3 ;  /* 0x0000000b20090211 */ /* 0x000fe200018f0c23 */
[----:B------:R-:W-:-:S02]  /*2810*/  IMAD R0, R22, c[0x0][0x20c], R0 ;  /* 0x0000830016007a24 */ /* 0x000fc400078e0200 */
[----:B------:R1:W-:Y:S04]  /*2820*/  @P0 LDGSTS.E.BYPASS.LTC128B.128 [R29+0x11100], [R4.64], !P4 ;  /* 0x11100000041d0fae */ /* 0x0003e8000e101d46 */
[----:B------:R2:W-:Y:S01]  /*2830*/  @P0 LDGSTS.E.BYPASS.LTC128B.128 [R29+0x13100], [R8.64], !P1 ;  /* 0x13100000081d0fae */ /* 0x0005e2000c901d46 */
[----:B-1----:R-:W-:Y:S01]  /*2840*/  IMAD.WIDE.U32 R2, R22, c[0x0][0x208], RZ ;  /* 0x0000820016027a25 */ /* 0x002fe200078e00ff */
[----:B------:R-:W-:Y:S02]  /*2850*/  @P0 ISETP.GE.AND P1, PT, R30, c[0x0][0x1d4], PT ;  /* 0x000075001e000a0c */ /* 0x000fe40003f26270 */
[----:B------:R-:W-:Y:S01]  /*2860*/  @P0 LEA R6, P2, R31, R10, 0x1 ;  /* 0x0000000a1f060211 */ /* 0x000fe200078408ff */
[----:B------:R-:W-:-:S03]  /*2870*/  IMAD.IADD R3, R3, 0x1, R0 ;  /* 0x0000000103037824 */ /* 0x000fc600078e0200 */
[----:B------:R-:W-:Y:S01]  /*2880*/  @P0 LEA.HI.X R7, R31, R11, R34, 0x1, P2 ;  /* 0x0000000b1f070211 */ /* 0x000fe200010f0c22 */
[----:B------:R-:W-:-:S04]  /*2890*/  IMAD.WIDE.U32 R18, R134, c[0x0][0x210], RZ ;  /* 0x0000840086127a25 */ /* 0x000fc800078e00ff */
[----:B------:R-:W-:Y:S01]  /*28a0*/  IMAD.WIDE.U32 R2, R36, c[0x0][0x218], R2 ;  /* 0x0000860024027a25 */ /* 0x000fe200078e0002 */
[----:B------:R1:W-:Y:S01]  /*28b0*/  @P0 LDGSTS.E.BYPASS.LTC128B.128 [R29+0x15100], [R6.64], !P5 ;  /* 0x15100000061d0fae */ /* 0x0003e2000e901d46 */
[----:B------:R-:W-:-:S03]  /*28c0*/  @P0 LEA R4, P4, R30, R10, 0x1 ;  /* 0x0000000a1e040211 */ /* 0x000fc600078808ff */
[----:B------:R-:W-:Y:S02]  /*28d0*/  IADD3 R0, P3, R2, R18, RZ ;  /* 0x0000001202007210 */ /* 0x000fe40007f7e0ff */
[----:B------:R-:W-:Y:S01]  /*28e0*/  @P0 LEA.HI.X R5, R30, R11, R33, 0x1, P4 ;  /* 0x0000000b1e050211 */ /* 0x000fe200020f0c21 */
[----:B------:R-:W-:-:S04]  /*28f0*/  IMAD R2, R15, c[0x0][0x218], RZ ;  /* 0x000086000f027a24 */ /* 0x000fc800078e02ff */
[----:B------:R1:W-:Y:S01]  /*2900*/  @P0 LDGSTS.E.BYPASS.LTC128B.128 [R29+0x17100], [R4.64], !P1 ;  /* 0x17100000041d0fae */ /* 0x0003e2000c901d46 */
[----:B------:R-:W-:Y:S02]  /*2910*/  IMAD R2, R36, c[0x0][0x21c], R2 ;  /* 0x0000870024027a24 */ /* 0x000fe400078e0202 */
[----:B-1----:R-:W-:Y:S01]  /*2920*/  IMAD R6, R23, c[0x0][0x210], RZ ;  /* 0x0000840017067a24 */ /* 0x002fe200078e02ff */
[----:B------:R-:W0:Y:S03]  /*2930*/  LDGDEPBAR ;  /* 0x00000000000079af */ /* 0x000e260000000000 */
[----:B------:R-:W-:Y:S01]  /*2940*/  IMAD R6, R134, c[0x0][0x214], R6 ;  /* 0x0000850086067a24 */ /* 0x000fe200078e0206 */
[----:B------:R-:W-:-:S03]  /*2950*/  LEA R10, P2, R0, c[0x0][0x1f8], 0x1 ;  /* 0x00007e00000a7a11 */ /* 0x000fc600078408ff */
[----:B------:R-:W-:-:S05]  /*2960*/  IMAD.IADD R4, R19, 0x1, R6 ;  /* 0x0000000113047824 */ /* 0x000fca00078e0206 */
[----:B------:R-:W-:-:S04]  /*2970*/  IADD3.X R2, R4, R3, R2, P3, !PT ;  /* 0x0000000304027210 */ /* 0x000fc80001ffe402 */
[----:B------:R-:W-:Y:S02]  /*2980*/  LEA.HI.X R0, R0, c[0x0][0x1fc], R2, 0x1, P2 ;  /* 0x00007f0000007a11 */ /* 0x000fe400010f0c02 */
[----:B------:R-:W-:Y:S01]  /*2990*/  R2P PR, R25, 0x6 ;  /* 0x0000000619007804 */ /* 0x000fe20000000000 */
[----:B------:R-:W-:-:S04]  /*29a0*/  DEPBAR.LE SB0, 0x1 ;  /* 0x000080400000791a */ /* 0x000fc80000000000 */
[----:B------:R-:W1:Y:S04]  /*29b0*/  S2R R25, SR_TID.X ;  /* 0x0000000000197919 */ /* 0x000e680000002100 */
[----:B------:R-:W-:Y:S01]  /*29c0*/  BAR.SYNC.DEFER_BLOCKING 0x0 ;  /* 0x0000000000007b1d */ /* 0x000fe20000010000 */
[----:B-1----:R-:W-:-:S04]  /*29d0*/  SHF.R.S32.HI R17, RZ, 0x1f, R25 ;  /* 0x0000001fff117819 */ /* 0x002fc80000011419 */
        /* <DEDUP_REMOVED lines=8> */
[----:B------:R-:W-:Y:S04]  /*2a60*/  STL.64 [R1+0xc8], R18 ;  /* 0x0000c81201007387 */ /* 0x000fe80000100a00 */
[----:B------:R-:W-:Y:S04]  /*2a70*/  STL [R1+0xd8], R4 ;  /* 0x0000d80401007387 */ /* 0x000fe80000100800 */
[----:B--2---:R-:W-:Y:S04]  /*2a80*/  LDSM.16.M88.4 R172, [R16] ;  /* 0x0000000010ac783b */ /* 0x004fe80000000200 */
[----:B---3--:R-:W-:Y:S04]  /*2a90*/  LDSM.16.M88.4 R192, [R13] ;  /* 0x000000000dc0783b */ /* 0x008fe80000000200 */
[----:B----4-:R-:W-:Y:S04]  /*2aa0*/  LDSM.16.M88.4 R196, [R12] ;  /* 0x000000000cc4783b */ /* 0x010fe80000000200 */
[----:B------:R-:W-:Y:S04]  /*2ab0*/  LDSM.16.M88.4 R204, [R16+0x4000] ;  /* 0x0040000010cc783b */ /* 0x000fe80000000200 */
        /* <DEDUP_REMOVED lines=8> */
[----:B------:R-:W-:Y:S06]  /*2b40*/  BAR.SYNC.DEFER_BLOCKING 0x0 ;  /* 0x0000000000007b1d */ /* 0x000fec0000010000 */
[----:B------:R-:W2:Y:S01]  /*2b50*/  SHFL.IDX PT, R4, R0, RZ, 0x181f ;  /* 0x00181fff00047589 */ /* 0x000ea200000e0000 */
[----:B------:R-:W-:-:S04]  /*2b60*/  DEPBAR.LE SB0, 0x0 ;  /* 0x000080000000791a */ /* 0x000fc80000000000 */
[----:B------:R-:W-:Y:S01]  /*2b70*/  BAR.SYNC.DEFER_BLOCKING 0x0 ;  /* 0x0000000000007b1d */ /* 0x000fe20000010000 */
[C---:B------:R-:W-:Y:S01]  /*2b80*/  ISETP.GE.AND P5, PT, R26.reuse, c[0x0][0x1d4], PT ;  /* 0x000075001a007a0c */ /* 0x040fe20003fa6270 */
[----:B------:R-:W-:-:S04]  /*2b90*/  IMAD.SHL.U32 R80, R26, 0x2, RZ ;  /* 0x000000021a507824 */ /* 0x000fc800078e00ff */
[----:B------:R-:W3:Y:S01]  /*2ba0*/  SHFL.IDX PT, R2, R10, 0x1, 0x181f ;  /* 0x00381f000a027f89 */ /* 0x000ee200000e0000 */
[----:B------:R-:W-:-:S03]  /*2bb0*/  ISETP.LT.OR P3, PT, R14, 0x1, P5 ;  /* 0x000000010e00780c */ /* 0x000fc60002f61670 */
[----:B------:R-:W4:Y:S01]  /*2bc0*/  SHFL.IDX PT, R3, R0, 0x1, 0x181f ;  /* 0x00381f0000037f89 */ /* 0x000f2200000e0000 */
[----:B------:R-:W-:Y:S02]  /*2bd0*/  SHF.L.U64.HI R73, R26, 0x1, R27 ;  /* 0x000000011a497819 */ /* 0x000fe4000001021b */
[----:B-1----:R-:W-:Y:S01]  /*2be0*/  IADD3 R8, P0, R7, R80, RZ ;  /* 0x0000005007087210 */ /* 0x002fe20007f1e0ff */
[----:B------:R-:W1:Y:S01]  /*2bf0*/  LDSM.16.M88.4 R20, [R135] ;  /* 0x000000008714783b */ /* 0x000e620000000200 */
[----:B------:R-:W-:-:S03]  /*2c00*/  IADD3 R90, R135, 0x20, RZ ;  /* 0x00000020875a7810 */ /* 0x000fc60007ffe0ff */
[----:B--2---:R-:W-:Y:S01]  /*2c10*/  IMAD.X R9, R4, 0x1, R73, P0 ;  /* 0x0000000104097824 */ /* 0x004fe200000e0649 */
[----:B------:R-:W-:Y:S01]  /*2c20*/  @P1 IADD3 R90, R135, -0x20, RZ ;  /* 0xffffffe0875a1810 */ /* 0x000fe20007ffe0ff */
[----:B------:R-:W-:Y:S01]  /*2c30*/  IMAD.SHL.U32 R79, R32, 0x2, RZ ;  /* 0x00000002204f7824 */ /* 0x000fe200078e00ff */
[----:B------:R-:W2:Y:S01]  /*2c40*/  LDSM.16.M88.4 R24, [R135+0x800] ;  /* 0x000800008718783b */ /* 0x000ea20000000200 */
[----:B------:R-:W-:Y:S02]  /*2c50*/  IMAD.SHL.U32 R81, R31, 0x2, RZ ;  /* 0x000000021f517824 */ /* 0x000fe400078e00ff */
[----:B------:R-:W-:Y:S01]  /*2c60*/  IMAD.SHL.U32 R82, R30, 0x2, RZ ;  /* 0x000000021e527824 */ /* 0x000fe200078e00ff */
[----:B------:R-:W-:Y:S01]  /*2c70*/  LDSM.16.M88.4 R44, [R135+0x1000] ;  /* 0x00100000872c783b */ /* 0x000fe20000000200 */
[----:B------:R-:W-:-:S03]  /*2c80*/  SHF.L.U64.HI R74, R32, 0x1, R35 ;  /* 0x00000001204a7819 */ /* 0x000fc60000010223 */
[----:B------:R-:W-:Y:S01]  /*2c90*/  LDSM.16.M88.4 R64, [R135+0x1800] ;  /* 0x001800008740783b */ /* 0x000fe20000000200 */
[----:B------:R-:W-:-:S03]  /*2ca0*/  SHF.L.U64.HI R75, R31, 0x1, R34 ;  /* 0x000000011f4b7819 */ /* 0x000fc60000010222 */
[----:B------:R-:W1:Y:S01]  /*2cb0*/  LDSM.16.M88.4 R36, [R90] ;  /* 0x000000005a24783b */ /* 0x000e620000000200 */
[----:B------:R-:W-:-:S03]  /*2cc0*/  SHF.L.U64.HI R76, R30, 0x1, R33 ;  /* 0x000000011e4c7819 */ /* 0x000fc60000010221 */
[----:B------:R-:W1:Y:S01]  /*2cd0*/  LDSM.16.M88.4 R40, [R90+0x800] ;  /* 0x000800005a28783b */ /* 0x000e620000000200 */
[----:B------:R-:W-:-:S03]  /*2ce0*/  IADD3 R12, P1, R7, R81, RZ ;  /* 0x00000051070c7210 */ /* 0x000fc60007f3e0ff */
[----:B------:R-:W1:Y:S01]  /*2cf0*/  LDSM.16.M88.4 R52, [R90+0x1000] ;  /* 0x001000005a34783b */ /* 0x000e620000000200 */
[----:B------:R-:W-:-:S03]  /*2d00*/  IADD3 R6, P0, R7, R82, RZ ;  /* 0x0000005207067210 */ /* 0x000fc60007f1e0ff */
[----:B------:R-:W-:Y:S04]  /*2d10*/  LDSM.16.M88.4 R68, [R90+0x1800] ;  /* 0x001800005a44783b */ /* 0x000fe80000000200 */
[----:B------:R-:W-:Y:S01]  /*2d20*/  @!PT LDS RZ, [RZ] ;  /* 0x00000000fffff984 */ /* 0x000fe20000000800 */
[----:B------:R-:W-:Y:S01]  /*2d30*/  @!PT LDS RZ, [RZ] ;  /* 0x00000000fffff984 */ /* 0x000fe20000000800 */
[----:B------:R-:W-:Y:S01]  /*2d40*/  @!PT LDS RZ, [RZ] ;  /* 0x00000000fffff984 */ /* 0x000fe20000000800 */
[----:B------:R2:W-:Y:S01]  /*2d50*/  LDGSTS.E.BYPASS.LTC128B.128 [R29+0x100], [R8.64], !P3 ;  /* 0x00100000081d7fae */ /* 0x0005e2000d901d46 */
[----:B------:R-:W-:Y:S01]  /*2d60*/  IMAD.X R13, R4, 0x1, R75, P1 ;  /* 0x00000001040d7824 */ /* 0x000fe200008e064b */
[----:B------:R-:W-:Y:S02]  /*2d70*/  ISETP.GE.AND P4, PT, R32, c[0x0][0x1d4], PT ;  /* 0x0000750020007a0c */ /* 0x000fe40003f86270 */
[----:B--2---:R-:W-:Y:S01]  /*2d80*/  IADD3 R8, P3, R7, R79, RZ ;  /* 0x0000004f07087210 */ /* 0x004fe20007f7e0ff */
[----:B------:R-:W-:-:S04]  /*2d90*/  IMAD.X R7, R4, 0x1, R76, P0 ;  /* 0x0000000104077824 */ /* 0x000fc800000e064c */
[----:B------:R-:W-:Y:S01]  /*2da0*/  IMAD.X R9, R4, 0x1, R74, P3 ;  /* 0x0000000104097824 */ /* 0x000fe200018e064a */
[----:B---3--:R-:W-:-:S05]  /*2db0*/  IADD3 R4, P0, R2, R79, RZ ;  /* 0x0000004f02047210 */ /* 0x008fca0007f1e0ff */
[----:B----4-:R-:W-:Y:S01]  /*2dc0*/  IMAD.X R5, R3, 0x1, R74, P0 ;  /* 0x0000000103057824 */ /* 0x010fe200000e064a */
[----:B------:R-:W-:Y:S01]  /*2dd0*/  ISETP.LT.OR P0, PT, R14, 0x1, P4 ;  /* 0x000000010e00780c */ /* 0x000fe20002701670 */
[----:B-1----:R-:W-:Y:S01]  /*2de0*/  HMMA.16816.F32.BF16 R16, R168, R20, RZ ;  /* 0x00000014a810723c */ /* 0x002fe200000418ff */
[----:B------:R-:W-:-:S04]  /*2df0*/  ISETP.GE.AND P3, PT, R31, c[0x0][0x1d4], PT ;  /* 0x000075001f007a0c */ /* 0x000fc80003f66270 */
[----:B------:R-:W-:Y:S02]  /*2e00*/  ISETP.LT.OR P1, PT, R14, 0x1, P3 ;  /* 0x000000010e00780c */ /* 0x000fe40001f21670 */
[----:B------:R-:W-:-:S05]  /*2e10*/  SEL R0, R28, 0xffffffc0, !P2 ;  /* 0xffffffc01c007807 */ /* 0x000fca0005000000 */
[----:B------:R1:W-:Y:S01]  /*2e20*/  LDGSTS.E.BYPASS.LTC128B.128 [R29+0x2100], [R8.64], !P0 ;  /* 0x02100000081d7fae */ /* 0x0003e2000c101d46 */
[----:B------:R-:W-:Y:S02]  /*2e30*/  IADD3 R10, P2, R2, R80, RZ ;  /* 0x00000050020a7210 */ /* 0x000fe40007f5e0ff */
[----:B------:R-:W-:-:S03]  /*2e40*/  ISETP.LT.OR P5, PT, R14, 0x21, P5 ;  /* 0x000000210e00780c */ /* 0x000fc60002fa1670 */
[----:B------:R-:W-:Y:S01]  /*2e50*/  IMAD.X R11, R3, 0x1, R73, P2 ;  /* 0x00000001030b7824 */ /* 0x000fe200010e0649 */
[C---:B------:R-:W-:Y:S01]  /*2e60*/  ISETP.LT.OR P4, PT, R14.reuse, 0x21, P4 ;  /* 0x000000210e00780c */ /* 0x040fe20002781670 */
[----:B------:R2:W-:Y:S01]  /*2e70*/  LDGSTS.E.BYPASS.LTC128B.128 [R29+0x4100], [R12.64], !P1 ;  /* 0x041000000c1d7fae */ /* 0x0005e2000c901d46 */
[----:B------:R-:W-:Y:S02]  /*2e80*/  ISETP.LT.OR P3, PT, R14, 0x21, P3 ;  /* 0x000000210e00780c */ /* 0x000fe40001f61670 */
[----:B-1----:R-:W-:-:S05]  /*2e90*/  IADD3 R8, P0, R2, R81, RZ ;  /* 0x0000005102087210 */ /* 0x002fca0007f1e0ff */
[----:B------:R-:W-:Y:S01]  /*2ea0*/  IMAD.X R9, R3, 0x1, R75, P0 ;  /* 0x0000000103097824 */ /* 0x000fe200000e064b */
[----:B------:R-:W-:-:S04]  /*2eb0*/  ISETP.GE.AND P0, PT, R30, c[0x0][0x1d4], PT ;  /* 0x000075001e007a0c */ /* 0x000fc80003f06270 */
[C---:B------:R-:W-:Y:S02]  /*2ec0*/  ISETP.LT.OR P2, PT, R14.reuse, 0x1, P0 ;  /* 0x000000010e00780c */ /* 0x040fe40000741670 */
[----:B------:R-:W-:Y:S02]  /*2ed0*/  ISETP.LT.OR P1, PT, R14, 0x21, P0 ;  /* 0x000000210e00780c */ /* 0x000fe40000721670 */
[----:B------:R-:W-:Y:S01]  /*2ee0*/  IADD3 R2, P0, R2, R82, RZ ;  /* 0x0000005202027210 */ /* 0x000fe20007f1e0ff */
[----:B--2---:R-:W-:Y:S01]  /*2ef0*/  HMMA.16816.F32.BF16 R12, R168, R24, RZ ;  /* 0x00000018a80c723c */ /* 0x004fe200000418ff */
[----:B------:R-:W-:-:S03]  /*2f00*/  IMAD.IADD R249, R135, 0x1, R0 ;  /* 0x0000000187f97824 */ /* 0x000fc600078e0200 */
[----:B------:R-:W-:-:S04]  /*2f10*/  IMAD.X R3, R3, 0x1, R76, P0 ;  /* 0x0000000103037824 */ /* 0x000fc800000e064c */
[----:B------:R-:W-:Y:S01]  /*2f20*/  HMMA.16816.F32.BF16 R48, R172, R36, R16 ;  /* 0x00000024ac30723c */ /* 0x000fe20000041810 */
[----:B------:R1:W-:Y:S04]  /*2f30*/  LDGSTS.E.BYPASS.LTC128B.128 [R29+0x6100], [R6.64], !P2 ;  /* 0x06100000061d7fae */ /* 0x0003e8000d101d46 */
[----:B------:R2:W-:Y:S03]  /*2f40*/  LDGSTS.E.BYPASS.LTC128B.128 [R29+0x1100], [R10.64], !P5 ;  /* 0x011000000a1d7fae */ /* 0x0005e6000e901d46 */
[C---:B------:R-:W-:Y:S01]  /*2f50*/  HMMA.16816.F32.BF16 R16, R168.reuse, R22, RZ ;  /* 0x00000016a810723c */ /* 0x040fe200000418ff */
[----:B------:R1:W-:Y:S04]  /*2f60*/  LDGSTS.E.BYPASS.LTC128B.128 [R29+0x3100], [R4.64], !P4 ;  /* 0x03100000041d7fae */ /* 0x0003e8000e101d46 */
[----:B------:R2:W-:Y:S04]  /*2f70*/  LDGSTS.E.BYPASS.LTC128B.128 [R29+0x5100], [R8.64], !P3 ;  /* 0x05100000081d7fae */ /* 0x0005e8000d901d46 */
[----:B------:R2:W-:Y:S04]  /*2f80*/  LDGSTS.E.BYPASS.LTC128B.128 [R29+0x7100], [R2.64], !P1 ;  /* 0x07100000021d7fae */ /* 0x0005e8000c901d46 */
[----:B------:R-:W3:Y:S01]  /*2f90*/  LDSM.16.M88.4 R32, [R249] ;  /* 0x00000000f920783b */ /* 0x000ee20000000200 */
[----:B------:R-:W-:Y:S01]  /*2fa0*/  HMMA.16816.F32.BF16 R24, R168, R26, RZ ;  /* 0x0000001aa818723c */ /* 0x000fe200000418ff */
[----:B------:R-:W-:-:S02]  /*2fb0*/  IADD3 R91, R90, 0x6000, RZ ;  /* 0x000060005a5b7810 */ /* 0x000fc40007ffe0ff */
[----:B------:R-:W-:Y:S01]  /*2fc0*/  IADD3 R92, R90, 0x2000, RZ ;  /* 0x000020005a5c7810 */ /* 0x000fe20007ffe0ff */
[----:B------:R-:W-:Y:S04]  /*2fd0*/  STL [R1+0x4], R90 ;  /* 0x0000045a01007387 */ /* 0x000fe80000100800 */
[----:B------:R-:W0:Y:S02]  /*2fe0*/  LDGDEPBAR ;  /* 0x00000000000079af */ /* 0x000e240000000000 */
[C---:B------:R-:W-:Y:S08]  /*2ff0*/  HMMA.16816.F32.BF16 R20, R172.reuse, R38, R16 ;  /* 0x00000026ac14723c */ /* 0x040ff00000041810 */
[----:B-1----:R-:W-:Y:S01]  /*3000*/  HMMA.16816.F32.BF16 R4, R172, R40, R12 ;  /* 0x00000028ac04723c */ /* 0x002fe2000004180c */
[----:B--2---:R-:W1:Y:S07]  /*3010*/  LDSM.16.M88.4 R28, [R249+0x800] ;  /* 0x00080000f91c783b */ /* 0x004e6e0000000200 */
[C---:B------:R-:W-:Y:S08]  /*3020*/  HMMA.16816.F32.BF16 R12, R168.reuse, R44, RZ ;  /* 0x0000002ca80c723c */ /* 0x040ff000000418ff */
[----:B------:R-:W-:Y:S08]  /*3030*/  HMMA.16816.F32.BF16 R8, R168, R46, RZ ;  /* 0x0000002ea808723c */ /* 0x000ff000000418ff */
[C---:B------:R-:W-:Y:S08]  /*3040*/  HMMA.16816.F32.BF16 R16, R172.reuse, R42, R24 ;  /* 0x0000002aac10723c */ /* 0x040ff00000041818 */
[C---:B------:R-:W-:Y:S08]  /*3050*/  HMMA.16816.F32.BF16 R36, R172.reuse, R52, R12 ;  /* 0x00000034ac24723c */ /* 0x040ff0000004180c */
[----:B------:R-:W-:Y:S08]  /*3060*/  HMMA.16816.F32.BF16 R24, R172, R54, R8 ;  /* 0x00000036ac18723c */ /* 0x000ff00000041808 */
[----:B---3--:R-:W-:Y:S01]  /*3070*/  HMMA.16816.F32.BF16 R52, R192, R34, R20 ;  /* 0x00000022c034723c */ /* 0x008fe20000041814 */
[----:B------:R-:W2:Y:S01]  /*3080*/  LDSM.16.M88.4 R20, [R249+0x1000] ;  /* 0x00100000f914783b */ /* 0x000ea20000000200 */
[----:B------:R-:W-:-:S06]  /*3090*/  IMAD.IADD R248, R91, 0x1, R0 ;  /* 0x000000015bf87824 */ /* 0x000fcc00078e0200 */
[----:B-1----:R-:W-:Y:S08]  /*30a0*/  HMMA.16816.F32.BF16 R60, R192, R28, R4 ;  /* 0x0000001cc03c723c */ /* 0x002ff00000041804 */
[C---:B------:R-:W-:Y:S08]  /*30b0*/  HMMA.16816.F32.BF16 R4, R168.reuse, R64, RZ ;  /* 0x00000040a804723c */ /* 0x040ff000000418ff */
[----:B------:R-:W-:Y:S08]  /*30c0*/  HMMA.16816.F32.BF16 R12, R168, R66, RZ ;  /* 0x00000042a80c723c */ /* 0x000ff000000418ff */
[----:B------:R-:W-:Y:S01]  /*30d0*/  HMMA.16816.F32.BF16 R56, R192, R30, R16 ;  /* 0x0000001ec038723c */ /* 0x000fe20000041810 */
[----:B------:R-:W1:Y:S04]  /*30e0*/  LDSM.16.M88.4 R16, [R249+0x1800] ;  /* 0x00180000f910783b */ /* 0x000e680000000200 */
[----:B------:R-:W3:Y:S03]  /*30f0*/  LDSM.16.M88.4 R28, [R248+-0x6000] ;  /* 0xffa00000f81c783b */ /* 0x000ee60000000200 */
[----:B------:R-:W-:Y:S08]  /*3100*/  HMMA.16816.F32.BF16 R8, R172, R68, R4 ;  /* 0x00000044ac08723c */ /* 0x000ff00000041804 */
[----:B------:R-:W-:Y:S08]  /*3110*/  HMMA.16816.F32.BF16 R48, R192, R32, R48 ;  /* 0x00000020c030723c */ /* 0x000ff00000041830 */
[----:B------:R-:W-:Y:S01]  /*3120*/  HMMA.16816.F32.BF16 R4, R172, R70, R12 ;  /* 0x00000046ac04723c */ /* 0x000fe2000004180c */
[----:B------:R-:W-:Y:S07]  /*3130*/  LDSM.16.M88.4 R12, [R135+0x2000] ;  /* 0x00200000870c783b */ /* 0x000fee0000000200 */
[C---:B--2---:R-:W-:Y:S01]  /*3140*/  HMMA.16816.F32.BF16 R44, R192.reuse, R20, R36 ;  /* 0x00000014c02c723c */ /* 0x044fe20000041824 */
[----:B------:R-:W2:Y:S07]  /*3150*/  LDSM.16.M88.4 R36, [R248+-0x5800] ;  /* 0xffa80000f824783b */ /* 0x000eae0000000200 */
[C---:B------:R-:W-:Y:S01]  /*3160*/  HMMA.16816.F32.BF16 R40, R192.reuse, R22, R24 ;  /* 0x00000016c028723c */ /* 0x040fe20000041818 */
[----:B------:R-:W4:Y:S04]  /*3170*/  LDSM.16.M88.4 R24, [R248+-0x5000] ;  /* 0xffb00000f818783b */ /* 0x000f280000000200 */
[----:B------:R-:W4:Y:S03]  /*3180*/  LDSM.16.M88.4 R20, [R248+-0x4800] ;  /* 0xffb80000f814783b */ /* 0x000f260000000200 */
[C---:B-1----:R-:W-:Y:S08]  /*3190*/  HMMA.16816.F32.BF16 R32, R192.reuse, R16, R8 ;  /* 0x00000010c020723c */ /* 0x042ff00000041808 */
[----:B------:R-:W-:Y:S08]  /*31a0*/  HMMA.16816.F32.BF16 R16, R192, R18, R4 ;  /* 0x00000012c010723c */ /* 0x000ff00000041804 */
[C---:B---3--:R-:W-:Y:S08]  /*31b0*/  HMMA.16816.F32.BF16 R8, R196.reuse, R28, R48 ;  /* 0x0000001cc408723c */ /* 0x048ff00000041830 */
[----:B------:R-:W-:Y:S01]  /*31c0*/  HMMA.16816.F32.BF16 R4, R196, R30, R52 ;  /* 0x0000001ec404723c */ /* 0x000fe20000041834 */
[----:B------:R-:W1:Y:S01]  /*31d0*/  LDSM.16.M88.4 R52, [R135+0x2800] ;  /* 0x002800008734783b */ /* 0x000e620000000200 */
[----:B------:R-:W-:-:S06]  /*31e0*/  IADD3 R0, R90, 0x2800, RZ ;  /* 0x000028005a007810 */ /* 0x000fcc0007ffe0ff */
[C---:B--2---:R-:W-:Y:S08]  /*31f0*/  HMMA.16816.F32.BF16 R28, R196.reuse, R36, R60 ;  /* 0x00000024c41c723c */ /* 0x044ff0000004183c */
[C---:B------:R-:W-:Y:S08]  /*3200*/  HMMA.16816.F32.BF16 R36, R196.reuse, R38, R56 ;  /* 0x00000026c424723c */ /* 0x040ff00000041838 */
[C---:B----4-:R-:W-:Y:S08]  /*3210*/  HMMA.16816.F32.BF16 R56, R196.reuse, R24, R44 ;  /* 0x00000018c438723c */ /* 0x050ff0000004182c */
[C---:B------:R-:W-:Y:S08]  /*3220*/  HMMA.16816.F32.BF16 R48, R196.reuse, R26, R40 ;  /* 0x0000001ac430723c */ /* 0x040ff00000041828 */
[C---:B------:R-:W-:Y:S01]  /*3230*/  HMMA.16816.F32.BF16 R44, R196.reuse, R20, R32 ;  /* 0x00000014c42c723c */ /* 0x040fe20000041820 */
[----:B------:R-:W-:Y:S07]  /*3240*/  LDSM.16.M88.4 R32, [R0] ;  /* 0x000000000020783b */ /* 0x000fee0000000200 */
[----:B------:R-:W-:Y:S08]  /*3250*/  HMMA.16816.F32.BF16 R40, R196, R22, R16 ;  /* 0x00000016c428723c */ /* 0x000ff00000041810 */
[C---:B------:R-:W-:Y:S01]  /*3260*/  HMMA.16816.F32.BF16 R24, R200.reuse, R12, R8 ;  /* 0x0000000cc818723c */ /* 0x040fe20000041808 */
[----:B------:R-:W2:Y:S07]  /*3270*/  LDSM.16.M88.4 R8, [R135+0x3000] ;  /* 0x003000008708783b */ /* 0x000eae0000000200 */
[C---:B------:R-:W-:Y:S01]  /*3280*/  HMMA.16816.F32.BF16 R20, R200.reuse, R14, R4 ;  /* 0x0000000ec814723c */ /* 0x040fe20000041804 */
[----:B------:R-:W3:Y:S04]  /*3290*/  LDSM.16.M88.4 R4, [R135+0x3800] ;  /* 0x003800008704783b */ /* 0x000ee80000000200 */
[----:B------:R-:W4:Y:S03]  /*32a0*/  LDSM.16.M88.4 R12, [R92] ;  /* 0x000000005c0c783b */ /* 0x000f260000000200 */
[C---:B-1----:R-:W-:Y:S01]  /*32b0*/  HMMA.16816.F32.BF16 R16, R200.reuse, R52, R28 ;  /* 0x00000034c810723c */ /* 0x042fe2000004181c */
[----:B------:R-:W-:Y:S04]  /*32c0*/  STL [R1+0x8], R91 ;  /* 0x0000085b01007387 */ /* 0x000fe80000100800 */
[----:B------:R-:W-:Y:S04]  /*32d0*/  STL [R1+0x18], R92 ;  /* 0x0000185c01007387 */ /* 0x000fe80000100800 */
[----:B------:R1:W-:Y:S01]  /*32e0*/  STL [R1+0xc], R0 ;  /* 0x00000c0001007387 */ /* 0x0003e20000100800 */
[C---:B------:R-:W-:Y:S08]  /*32f0*/  HMMA.16816.F32.BF16 R36, R200.reuse, R54, R36 ;  /* 0x00000036c824723c */ /* 0x040ff00000041824 */
[----:B--2---:R-:W-:Y:S01]  /*3300*/  HMMA.16816.F32.BF16 R52, R200, R10, R48 ;  /* 0x0000000ac834723c */ /* 0x004fe20000041830 */
[----:B-1----:R-:W-:-:S07]  /*3310*/  IADD3 R0, R90, 0x3000, RZ ;  /* 0x000030005a007810 */ /* 0x002fce0007ffe0ff */
[C---:B---3--:R-:W-:Y:S01]  /*3320*/  HMMA.16816.F32.BF16 R48, R200.reuse, R4, R44 ;  /* 0x00000004c830723c */ /* 0x048fe2000004182c */
[----:B------:R-:W-:Y:S04]  /*3330*/  STL [R1+0x10], R0 ;  /* 0x0000100001007387 */ /* 0x000fe80000100800 */
[----:B------:R1:W2:Y:S03]  /*3340*/  LDSM.16.M88.4 R28, [R0] ;  /* 0x00000000001c783b */ /* 0x0002a60000000200 */
[----:B------:R-:W-:Y:S08]  /*3350*/  HMMA.16816.F32.BF16 R44, R200, R6, R40 ;  /* 0x00000006c82c723c */ /* 0x000ff00000041828 */
[----:B----4-:R-:W-:Y:S08]  /*3360*/  HMMA.16816.F32.BF16 R40, R204, R12, R24 ;  /* 0x0000000ccc28723c */ /* 0x010ff00000041818 */
[----:B------:R-:W-:Y:S01]  /*3370*/  HMMA.16816.F32.BF16 R60, R200, R8, R56 ;  /* 0x00000008c83c723c */ /* 0x000fe20000041838 */
[----:B------:R-:W-:Y:S01]  /*3380*/  LDSM.16.M88.4 R56, [R249+0x3000] ;  /* 0x00300000f938783b */ /* 0x000fe20000000200 */
[----:B-1----:R-:W-:-:S06]  /*3390*/  IADD3 R0, R90, 0x3800, RZ ;  /* 0x000038005a007810 */ /* 0x002fcc0007ffe0ff */
[C---:B------:R-:W-:Y:S01]  /*33a0*/  HMMA.16816.F32.BF16 R24, R204.reuse, R14, R20 ;  /* 0x0000000ecc18723c */ /* 0x040fe20000041814 */
[----:B------:R-:W1:Y:S04]  /*33b0*/  LDSM.16.M88.4 R12, [R249+0x2800] ;  /* 0x00280000f90c783b */ /* 0x000e680000000200 */
[----:B------:R-:W3:Y:S03]  /*33c0*/  LDSM.16.M88.4 R20, [R0] ;  /* 0x000000000014783b */ /* 0x000ee60000000200 */
[C---:B------:R-:W-:Y:S01]  /*33d0*/  HMMA.16816.F32.BF16 R8, R204.reuse, R32, R16 ;  /* 0x00000020cc08723c */ /* 0x040fe20000041810 */
[----:B------:R-:W4:Y:S07]  /*33e0*/  LDSM.16.M88.4 R16, [R249+0x2000] ;  /* 0x00200000f910783b */ /* 0x000f2e0000000200 */
[C---:B------:R-:W-:Y:S08]  /*33f0*/  HMMA.16816.F32.BF16 R4, R204.reuse, R34, R36 ;  /* 0x00000022cc04723c */ /* 0x040ff00000041824 */
[C---:B--2---:R-:W-:Y:S01]  /*3400*/  HMMA.16816.F32.BF16 R32, R204.reuse, R28, R60 ;  /* 0x0000001ccc20723c */ /* 0x044fe2000004183c */
[----:B------:R-:W-:Y:S07]  /*3410*/  LDSM.16.M88.4 R60, [R135+0x5800] ;  /* 0x00580000873c783b */ /* 0x000fee0000000200 */
[----:B------:R-:W-:Y:S08]  /*3420*/  HMMA.16816.F32.BF16 R52, R204, R30, R52 ;  /* 0x0000001ecc34723c */ /* 0x000ff00000041834 */
[----:B-1----:R-:W-:Y:S08]  /*3430*/  HMMA.16816.F32.BF16 R28, R208, R12, R8 ;  /* 0x0000000cd01c723c */ /* 0x002ff00000041808 */
[C---:B---3--:R-:W-:Y:S08]  /*3440*/  HMMA.16816.F32.BF16 R48, R204.reuse, R20, R48 ;  /* 0x00000014cc30723c */ /* 0x048ff00000041830 */
[----:B------:R-:W-:Y:S01]  /*3450*/  HMMA.16816.F32.BF16 R44, R204, R22, R44 ;  /* 0x00000016cc2c723c */ /* 0x000fe2000004182c */
[----:B------:R-:W1:Y:S07]  /*3460*/  LDSM.16.M88.4 R20, [R249+0x3800] ;  /* 0x00380000f914783b */ /* 0x000e6e0000000200 */
[C---:B----4-:R-:W-:Y:S08]  /*3470*/  HMMA.16816.F32.BF16 R40, R208.reuse, R16, R40 ;  /* 0x00000010d028723c */ /* 0x050ff00000041828 */
[C---:B------:R-:W-:Y:S01]  /*3480*/  HMMA.16816.F32.BF16 R36, R208.reuse, R18, R24 ;  /* 0x00000012d024723c */ /* 0x040fe20000041818 */
[----:B------:R-:W2:Y:S04]  /*3490*/  LDSM.16.M88.4 R16, [R248+-0x4000] ;  /* 0xffc00000f810783b */ /* 0x000ea80000000200 */
[----:B------:R-:W-:Y:S03]  /*34a0*/  LDSM.16.M88.4 R24, [R248+-0x3000] ;  /* 0xffd00000f818783b */ /* 0x000fe60000000200 */
[C---:B------:R-:W-:Y:S01]  /*34b0*/  HMMA.16816.F32.BF16 R8, R208.reuse, R14, R4 ;  /* 0x0000000ed008723c */ /* 0x040fe20000041804 */
[----:B------:R-:W3:Y:S07]  /*34c0*/  LDSM.16.M88.4 R12, [R248+-0x3800] ;  /* 0xffc80000f80c783b */ /* 0x000eee0000000200 */
[C---:B------:R-:W-:Y:S08]  /*34d0*/  HMMA.16816.F32.BF16 R4, R208.reuse, R56, R32 ;  /* 0x00000038d004723c */ /* 0x040ff00000041820 */
[C---:B------:R-:W-:Y:S08]  /*34e0*/  HMMA.16816.F32.BF16 R32, R208.reuse, R58, R52 ;  /* 0x0000003ad020723c */ /* 0x040ff00000041834 */
[C---:B-1----:R-:W-:Y:S08]  /*34f0*/  HMMA.16816.F32.BF16 R56, R208.reuse, R20, R48 ;  /* 0x00000014d038723c */ /* 0x042ff00000041830 */
[----:B------:R-:W-:Y:S01]  /*3500*/  HMMA.16816.F32.BF16 R52, R208, R22, R44 ;  /* 0x00000016d034723c */ /* 0x000fe2000004182c */
[----:B------:R-:W-:Y:S07]  /*3510*/  LDSM.16.M88.4 R20, [R135+0x4000] ;  /* 0x004000008714783b */ /* 0x000fee0000000200 */
[C---:B--2---:R-:W-:Y:S08]  /*3520*/  HMMA.16816.F32.BF16 R48, R212.reuse, R16, R40 ;  /* 0x00000010d430723c */ /* 0x044ff00000041828 */
[C---:B------:R-:W-:Y:S01]  /*3530*/  HMMA.16816.F32.BF16 R44, R212.reuse, R18, R36 ;  /* 0x00000012d42c723c */ /* 0x040fe20000041824 */
[----:B------:R-:W1:Y:S04]  /*3540*/  LDSM.16.M88.4 R16, [R135+0x4800] ;  /* 0x004800008710783b */ /* 0x000e680000000200 */
[----:B------:R-:W2:Y:S03]  /*3550*/  LDSM.16.M88.4 R36, [R248+-0x2800] ;  /* 0xffd80000f824783b */ /* 0x000ea60000000200 */
[C---:B---3--:R-:W-:Y:S08]  /*3560*/  HMMA.16816.F32.BF16 R40, R212.reuse, R12, R28 ;  /* 0x0000000cd428723c */ /* 0x048ff0000004181c */
[C---:B------:R-:W-:Y:S01]  /*3570*/  HMMA.16816.F32.BF16 R28, R212.reuse, R14, R8 ;  /* 0x0000000ed41c723c */ /* 0x040fe20000041808 */
[----:B------:R-:W3:Y:S07]  /*3580*/  LDSM.16.M88.4 R12, [R135+0x5000] ;  /* 0x00500000870c783b */ /* 0x000eee0000000200 */
[C---:B------:R-:W-:Y:S08]  /*3590*/  HMMA.16816.F32.BF16 R8, R212.reuse, R24, R4 ;  /* 0x00000018d408723c */ /* 0x040ff00000041804 */
[----:B------:R-:W-:Y:S01]  /*35a0*/  HMMA.16816.F32.BF16 R4, R212, R26, R32 ;  /* 0x0000001ad404723c */ /* 0x000fe20000041820 */
[----:B------:R-:W-:-:S02]  /*35b0*/  IADD3 R2, R90, 0x5000, RZ ;  /* 0x000050005a027810 */ /* 0x000fc40007ffe0ff */
[C---:B------:R-:W-:Y:S02]  /*35c0*/  IADD3 R64, R90.reuse, 0x4000, RZ ;  /* 0x000040005a407810 */ /* 0x040fe40007ffe0ff */
[----:B------:R-:W-:-:S03]  /*35d0*/  IADD3 R3, R90, 0x4800, RZ ;  /* 0x000048005a037810 */ /* 0x000fc60007ffe0ff */
[----:B-1----:R-:W-:Y:S08]  /*35e0*/  HMMA.16816.F32.BF16 R32, R216, R18, R28 ;  /* 0x00000012d820723c */ /* 0x002ff0000004181c */
[----:B--2---:R-:W-:Y:S08]  /*35f0*/  HMMA.16816.F32.BF16 R24, R212, R36, R56 ;  /* 0x00000024d418723c */ /* 0x004ff00000041838 */
[----:B---3--:R-:W-:Y:S01]  /*3600*/  HMMA.16816.F32.BF16 R28, R216, R12, R8 ;  /* 0x0000000cd81c723c */ /* 0x008fe20000041808 */
[----:B------:R-:W1:Y:S07]  /*3610*/  LDSM.16.M88.4 R8, [R2] ;  /* 0x000000000208783b */ /* 0x000e6e0000000200 */
[----:B------:R-:W-:Y:S08]  /*3620*/  HMMA.16816.F32.BF16 R56, R212, R38, R52 ;  /* 0x00000026d438723c */ /* 0x000ff00000041834 */
[C---:B------:R-:W-:Y:S01]  /*3630*/  HMMA.16816.F32.BF16 R36, R216.reuse, R16, R40 ;  /* 0x00000010d824723c */ /* 0x040fe20000041828 */
[----:B------:R-:W2:Y:S07]  /*3640*/  LDSM.16.M88.4 R16, [R64] ;  /* 0x000000004010783b */ /* 0x000eae0000000200 */
[C---:B------:R-:W-:Y:S01]  /*3650*/  HMMA.16816.F32.BF16 R4, R216.reuse, R14, R4 ;  /* 0x0000000ed804723c */ /* 0x040fe20000041804 */
[----:B------:R-:W3:Y:S04]  /*3660*/  LDSM.16.M88.4 R12, [R3] ;  /* 0x00000000030c783b */ /* 0x000ee80000000200 */
[----:B------:R4:W-:Y:S03]  /*3670*/  STL [R1+0x14], R0 ;  /* 0x0000140001007387 */ /* 0x0009e60000100800 */
[C---:B------:R-:W-:Y:S08]  /*3680*/  HMMA.16816.F32.BF16 R52, R216.reuse, R20, R48 ;  /* 0x00000014d834723c */ /* 0x040ff00000041830 */
[----:B------:R-:W-:Y:S01]  /*3690*/  HMMA.16816.F32.BF16 R44, R216, R22, R44 ;  /* 0x00000016d82c723c */ /* 0x000fe2000004182c */
[----:B----4-:R-:W-:-:S05]  /*36a0*/  IADD3 R0, R90, 0x5800, RZ ;  /* 0x000058005a007810 */ /* 0x010fca0007ffe0ff */
[----:B------:R-:W4:Y:S02]  /*36b0*/  LDSM.16.M88.4 R48, [R0] ;  /* 0x000000000030783b */ /* 0x000f240000000200 */
[----:B------:R-:W-:Y:S08]  /*36c0*/  HMMA.16816.F32.BF16 R20, R216, R60, R24 ;  /* 0x0000003cd814723c */ /* 0x000ff00000041818 */
[C---:B-1----:R-:W-:Y:S08]  /*36d0*/  HMMA.16816.F32.BF16 R24, R220.reuse, R8, R28 ;  /* 0x00000008dc18723c */ /* 0x042ff0000004181c */
[----:B------:R-:W-:Y:S01]  /*36e0*/  HMMA.16816.F32.BF16 R4, R220, R10, R4 ;  /* 0x0000000adc04723c */ /* 0x000fe20000041804 */
[----:B------:R-:W1:Y:S07]  /*36f0*/  LDSM.16.M88.4 R8, [R249+0x5000] ;  /* 0x00500000f908783b */ /* 0x000e6e0000000200 */
[----:B------:R-:W-:Y:S08]  /*3700*/  HMMA.16816.F32.BF16 R60, R216, R62, R56 ;  /* 0x0000003ed83c723c */ /* 0x000ff00000041838 */
[C---:B--2---:R-:W-:Y:S01]  /*3710*/  HMMA.16816.F32.BF16 R56, R220.reuse, R16, R52 ;  /* 0x00000010dc38723c */ /* 0x044fe20000041834 */
[----:B------:R-:W2:Y:S07]  /*3720*/  LDSM.16.M88.4 R52, [R249+0x5800] ;  /* 0x00580000f934783b */ /* 0x000eae0000000200 */
[C---:B------:R-:W-:Y:S01]  /*3730*/  HMMA.16816.F32.BF16 R40, R220.reuse, R18, R44 ;  /* 0x00000012dc28723c */ /* 0x040fe2000004182c */
[----:B------:R-:W2:Y:S07]  /*3740*/  LDSM.16.M88.4 R16, [R249+0x4000] ;  /* 0x00400000f910783b */ /* 0x000eae0000000200 */
[C---:B---3--:R-:W-:Y:S08]  /*3750*/  HMMA.16816.F32.BF16 R36, R220.reuse, R12, R36 ;  /* 0x0000000cdc24723c */ /* 0x048ff00000041824 */
[C---:B------:R-:W-:Y:S01]  /*3760*/  HMMA.16816.F32.BF16 R32, R220.reuse, R14, R32 ;  /* 0x0000000edc20723c */ /* 0x040fe20000041820 */
[----:B------:R-:W3:Y:S07]  /*3770*/  LDSM.16.M88.4 R12, [R249+0x4800] ;  /* 0x00480000f90c783b */ /* 0x000eee0000000200 */
[----:B----4-:R-:W-:Y:S08]  /*3780*/  HMMA.16816.F32.BF16 R20, R220, R48, R20 ;  /* 0x00000030dc14723c */ /* 0x010ff00000041814 */
[C---:B-1----:R-:W-:Y:S08]  /*3790*/  HMMA.16816.F32.BF16 R24, R224.reuse, R8, R24 ;  /* 0x00000008e018723c */ /* 0x042ff00000041818 */
[C---:B------:R-:W-:Y:S08]  /*37a0*/  HMMA.16816.F32.BF16 R8, R224.reuse, R10, R4 ;  /* 0x0000000ae008723c */ /* 0x040ff00000041804 */
[----:B--2---:R-:W-:Y:S01]  /*37b0*/  HMMA.16816.F32.BF16 R4, R224, R52, R20 ;  /* 0x00000034e004723c */ /* 0x004fe20000041814 */
[----:B------:R-:W1:Y:S07]  /*37c0*/  LDSM.16.M88.4 R20, [R248+-0x2000] ;  /* 0xffe00000f814783b */ /* 0x000e6e0000000200 */
[----:B------:R-:W-:Y:S08]  /*37d0*/  HMMA.16816.F32.BF16 R60, R220, R50, R60 ;  /* 0x00000032dc3c723c */ /* 0x000ff0000004183c */
[C---:B------:R-:W-:Y:S08]  /*37e0*/  HMMA.16816.F32.BF16 R48, R224.reuse, R16, R56 ;  /* 0x00000010e030723c */ /* 0x040ff00000041838 */
[C---:B------:R-:W-:Y:S01]  /*37f0*/  HMMA.16816.F32.BF16 R44, R224.reuse, R18, R40 ;  /* 0x00000012e02c723c */ /* 0x040fe20000041828 */
[----:B------:R-:W2:Y:S04]  /*3800*/  LDSM.16.M88.4 R16, [R248+-0x1800] ;  /* 0xffe80000f810783b */ /* 0x000ea80000000200 */
[----:B------:R-:W-:Y:S03]  /*3810*/  LDSM.16.M88.4 R40, [R248+-0x800] ;  /* 0xfff80000f828783b */ /* 0x000fe60000000200 */
[C---:B---3--:R-:W-:Y:S08]  /*3820*/  HMMA.16816.F32.BF16 R36, R224.reuse, R12, R36 ;  /* 0x0000000ce024723c */ /* 0x048ff00000041824 */
[C---:B------:R-:W-:Y:S01]  /*3830*/  HMMA.16816.F32.BF16 R28, R224.reuse, R14, R32 ;  /* 0x0000000ee01c723c */ /* 0x040fe20000041820 */
[----:B------:R-:W3:Y:S07]  /*3840*/  LDSM.16.M88.4 R12, [R248+-0x1000] ;  /* 0xfff00000f80c783b */ /* 0x000eee0000000200 */
[----:B------:R-:W-:Y:S08]  /*3850*/  HMMA.16816.F32.BF16 R56, R224, R54, R60 ;  /* 0x00000036e038723c */ /* 0x000ff0000004183c */
[C---:B-1----:R-:W-:Y:S08]  /*3860*/  HMMA.16816.F32.BF16 R52, R228.reuse, R20, R48 ;  /* 0x00000014e434723c */ /* 0x042ff00000041830 */
[C---:B------:R-:W-:Y:S01]  /*3870*/  HMMA.16816.F32.BF16 R48, R228.reuse, R22, R44 ;  /* 0x00000016e430723c */ /* 0x040fe2000004182c */
[----:B------:R-:W1:Y:S07]  /*3880*/  LDSM.16.M88.4 R20, [R135+0x6800] ;  /* 0x006800008714783b */ /* 0x000e6e0000000200 */
[C---:B--2---:R-:W-:Y:S08]  /*3890*/  HMMA.16816.F32.BF16 R44, R228.reuse, R16, R36 ;  /* 0x00000010e42c723c */ /* 0x044ff00000041824 */
[C---:B------:R-:W-:Y:S01]  /*38a0*/  HMMA.16816.F32.BF16 R36, R228.reuse, R18, R28 ;  /* 0x00000012e424723c */ /* 0x040fe2000004181c */
[----:B------:R-:W-:Y:S07]  /*38b0*/  LDSM.16.M88.4 R16, [R135+0x7000] ;  /* 0x007000008710783b */ /* 0x000fee0000000200 */
[C---:B---3--:R-:W-:Y:S01]  /*38c0*/  HMMA.16816.F32.BF16 R32, R228.reuse, R12, R24 ;  /* 0x0000000ce420723c */ /* 0x048fe20000041818 */
[----:B------:R-:W2:Y:S07]  /*38d0*/  LDSM.16.M88.4 R24, [R135+0x6000] ;  /* 0x006000008718783b */ /* 0x000eae0000000200 */
[C---:B------:R-:W-:Y:S01]  /*38e0*/  HMMA.16816.F32.BF16 R28, R228.reuse, R14, R8 ;  /* 0x0000000ee41c723c */ /* 0x040fe20000041808 */
[----:B------:R-:W3:Y:S07]  /*38f0*/  LDSM.16.M88.4 R12, [R135+0x7800] ;  /* 0x00780000870c783b */ /* 0x000eee0000000200 */
[C---:B------:R-:W-:Y:S08]  /*3900*/  HMMA.16816.F32.BF16 R8, R228.reuse, R40, R4 ;  /* 0x00000028e408723c */ /* 0x040ff00000041804 */
[----:B------:R-:W-:Y:S01]  /*3910*/  HMMA.16816.F32.BF16 R4, R228, R42, R56 ;  /* 0x0000002ae404723c */ /* 0x000fe20000041838 */
[----:B------:R-:W-:Y:S04]  /*3920*/  STL [R1+0x28], R64 ;  /* 0x0000284001007387 */ /* 0x000fe80000100800 */
[----:B------:R-:W-:Y:S04]  /*3930*/  STL [R1+0x1c], R3 ;  /* 0x00001c0301007387 */ /* 0x000fe80000100800 */
[----:B------:R4:W-:Y:S04]  /*3940*/  STL [R1+0x20], R2 ;  /* 0x0000200201007387 */ /* 0x0009e80000100800 */
[----:B------:R3:W-:Y:S01]  /*3950*/  STL [R1+0x24], R0 ;  /* 0x0000240001007387 */ /* 0x0007e20000100800 */
[C---:B-1----:R-:W-:Y:S08]  /*3960*/  HMMA.16816.F32.BF16 R40, R232.reuse, R20, R44 ;  /* 0x00000014e828723c */ /* 0x042ff0000004182c */
[C---:B--2---:R-:W-:Y:S08]  /*3970*/  HMMA.16816.F32.BF16 R52, R232.reuse, R24, R52 ;  /* 0x00000018e834723c */ /* 0x044ff00000041834 */
[----:B------:R-:W-:Y:S01]  /*3980*/  HMMA.16816.F32.BF16 R48, R232, R26, R48 ;  /* 0x0000001ae830723c */ /* 0x000fe20000041830 */
[----:B----4-:R-:W-:-:S02]  /*3990*/  IADD3 R2, R90, 0x7000, RZ ;  /* 0x000070005a027810 */ /* 0x010fc40007ffe0ff */
[----:B---3--:R-:W-:-:S05]  /*39a0*/  IADD3 R0, R90, 0x7800, RZ ;  /* 0x000078005a007810 */ /* 0x008fca0007ffe0ff */
[C---:B------:R-:W-:Y:S01]  /*39b0*/  HMMA.16816.F32.BF16 R36, R232.reuse, R22, R36 ;  /* 0x00000016e824723c */ /* 0x040fe20000041824 */
[----:B------:R-:W1:Y:S07]  /*39c0*/  LDSM.16.M88.4 R20, [R91] ;  /* 0x000000005b14783b */ /* 0x000e6e0000000200 */
[C---:B------:R-:W-:Y:S01]  /*39d0*/  HMMA.16816.F32.BF16 R24, R232.reuse, R12, R8 ;  /* 0x0000000ce818723c */ /* 0x040fe20000041808 */
[----:B------:R-:W-:Y:S07]  /*39e0*/  LDSM.16.M88.4 R8, [R0] ;  /* 0x000000000008783b */ /* 0x000fee0000000200 */
[----:B------:R-:W-:Y:S01]  /*39f0*/  HMMA.16816.F32.BF16 R4, R232, R14, R4 ;  /* 0x0000000ee804723c */ /* 0x000fe20000041804 */
[----:B------:R-:W2:Y:S01]  /*3a00*/  LDSM.16.M88.4 R12, [R2] ;  /* 0x00000000020c783b */ /* 0x000ea20000000200 */
[----:B------:R-:W-:-:S06]  /*3a10*/  IADD3 R3, R90, 0x6800, RZ ;  /* 0x000068005a037810 */ /* 0x000fcc0007ffe0ff */
[C---:B------:R-:W-:Y:S08]  /*3a20*/  HMMA.16816.F32.BF16 R32, R232.reuse, R16, R32 ;  /* 0x00000010e820723c */ /* 0x040ff00000041820 */
[----:B------:R-:W-:Y:S01]  /*3a30*/  HMMA.16816.F32.BF16 R28, R232, R18, R28 ;  /* 0x00000012e81c723c */ /* 0x000fe2000004181c */
[----:B------:R-:W3:Y:S07]  /*3a40*/  LDSM.16.M88.4 R16, [R3] ;  /* 0x000000000310783b */ /* 0x000eee0000000200 */
[C---:B-1----:R-:W-:Y:S08]  /*3a50*/  HMMA.16816.F32.BF16 R68, R236.reuse, R20, R52 ;  /* 0x00000014ec44723c */ /* 0x042ff00000041834 */
[C---:B------:R-:W-:Y:S08]  /*3a60*/  HMMA.16816.F32.BF16 R44, R236.reuse, R22, R48 ;  /* 0x00000016ec2c723c */ /* 0x040ff00000041830 */
[C---:B--2---:R-:W-:Y:S08]  /*3a70*/  HMMA.16816.F32.BF16 R32, R236.reuse, R12, R32 ;  /* 0x0000000cec20723c */ /* 0x044ff00000041820 */
[C---:B------:R-:W-:Y:S01]  /*3a80*/  HMMA.16816.F32.BF16 R28, R236.reuse, R14, R28 ;  /* 0x0000000eec1c723c */ /* 0x040fe2000004181c */
[----:B------:R-:W1:Y:S07]  /*3a90*/  LDSM.16.M88.4 R12, [R249+0x6000] ;  /* 0x00600000f90c783b */ /* 0x000e6e0000000200 */
[C---:B------:R-:W-:Y:S08]  /*3aa0*/  HMMA.16816.F32.BF16 R24, R236.reuse, R8, R24 ;  /* 0x00000008ec18723c */ /* 0x040ff00000041818 */
[C---:B------:R-:W-:Y:S01]  /*3ab0*/  HMMA.16816.F32.BF16 R20, R236.reuse, R10, R4 ;  /* 0x0000000aec14723c */ /* 0x040fe20000041804 */
[----:B------:R-:W2:Y:S04]  /*3ac0*/  LDSM.16.M88.4 R8, [R249+0x6800] ;  /* 0x00680000f908783b */ /* 0x000ea80000000200 */
[----:B------:R-:W4:Y:S03]  /*3ad0*/  LDSM.16.M88.4 R4, [R249+0x7000] ;  /* 0x00700000f904783b */ /* 0x000f260000000200 */
        /* <DEDUP_REMOVED lines=9> */
[C---:B----4-:R-:W-:Y:S08]  /*3b70*/  HMMA.16816.F32.BF16 R52, R240.reuse, R4, R32 ;  /* 0x00000004f034723c */ /* 0x050ff00000041820 */
[----:B------:R-:W-:Y:S01]  /*3b80*/  HMMA.16816.F32.BF16 R48, R240, R6, R28 ;  /* 0x00000006f030723c */ /* 0x000fe2000004181c */
[----:B------:R-:W4:Y:S04]  /*3b90*/  LDSM.16.M88.4 R4, [R248+0x1000] ;  /* 0x00100000f804783b */ /* 0x000f280000000200 */
[----:B------:R-:W4:Y:S01]  /*3ba0*/  LDSM.16.M88.4 R28, [R248+0x1800] ;  /* 0x00180000f81c783b */ /* 0x000f220000000200 */
[----:B------:R-:W-:Y:S01]  /*3bb0*/  ISETP.GT.AND P0, PT, R72, R133, PT ;  /* 0x000000854800720c */ /* 0x000fe20003f04270 */
[----:B------:R-:W-:-:S04]  /*3bc0*/  DEPBAR.LE SB0, 0x0 ;  /* 0x000080000000791a */ /* 0x000fc80000000000 */
[C---:B---3--:R-:W-:Y:S08]  /*3bd0*/  HMMA.16816.F32.BF16 R44, R240.reuse, R16, R24 ;  /* 0x00000010f02c723c */ /* 0x048ff00000041818 */
[----:B------:R-:W-:Y:S08]  /*3be0*/  HMMA.16816.F32.BF16 R36, R240, R18, R20 ;  /* 0x00000012f024723c */ /* 0x000ff00000041814 */
[C---:B-1----:R-:W-:Y:S08]  /*3bf0*/  HMMA.16816.F32.BF16 R40, R244.reuse, R12, R68 ;  /* 0x0000000cf428723c */ /* 0x042ff00000041844 */
[C---:B--2---:R-:W-:Y:S08]  /*3c00*/  HMMA.16816.F32.BF16 R24, R244.reuse, R8, R60 ;  /* 0x00000008f418723c */ /* 0x044ff0000004183c */
[C---:B------:R-:W-:Y:S08]  /*3c10*/  HMMA.16816.F32.BF16 R32, R244.reuse, R14, R64 ;  /* 0x0000000ef420723c */ /* 0x040ff00000041840 */
[C---:B------:R-:W-:Y:S08]  /*3c20*/  HMMA.16816.F32.BF16 R20, R244.reuse, R10, R56 ;  /* 0x0000000af414723c */ /* 0x040ff00000041838 */
[C---:B----4-:R-:W-:Y:S08]  /*3c30*/  HMMA.16816.F32.BF16 R16, R244.reuse, R4, R52 ;  /* 0x00000004f410723c */ /* 0x050ff00000041834 */
[C---:B------:R-:W-:Y:S08]  /*3c40*/  HMMA.16816.F32.BF16 R12, R244.reuse, R6, R48 ;  /* 0x00000006f40c723c */ /* 0x040ff00000041830 */
[C---:B------:R-:W-:Y:S08]  /*3c50*/  HMMA.16816.F32.BF16 R8, R244.reuse, R28, R44 ;  /* 0x0000001cf408723c */ /* 0x040ff0000004182c */
[----:B------:R-:W-:Y:S01]  /*3c60*/  HMMA.16816.F32.BF16 R4, R244, R30, R36 ;  /* 0x0000001ef404723c */ /* 0x000fe20000041824 */
[----:B------:R1:W-:Y:S04]  /*3c70*/  STL [R1+0x2c], R3 ;  /* 0x00002c0301007387 */ /* 0x0003e80000100800 */
[----:B------:R2:W-:Y:S04]  /*3c80*/  STL [R1+0x30], R2 ;  /* 0x0000300201007387 */ /* 0x0005e80000100800 */
[----:B------:R3:W-:Y:S01]  /*3c90*/  STL [R1+0x34], R0 ;  /* 0x0000340001007387 */ /* 0x0007e20000100800 */
[----:B------:R-:W-:-:S02]  /*3ca0*/  FMUL.FTZ R40, R40, c[0x0][0x320] ;  /* 0x0000c80028287a20 */ /* 0x000fc40000410000 */
[----:B------:R-:W-:Y:S02]  /*3cb0*/  FMUL.FTZ R42, R42, c[0x0][0x320] ;  /* 0x0000c8002a2a7a20 */ /* 0x000fe40000410000 */
[----:B------:R-:W-:Y:S02]  /*3cc0*/  FMUL.FTZ R43, R43, c[0x0][0x320] ;  /* 0x0000c8002b2b7a20 */ /* 0x000fe40000410000 */
[----:B------:R-:W-:Y:S02]  /*3cd0*/  FMUL.FTZ R24, R24, c[0x0][0x320] ;  /* 0x0000c80018187a20 */ /* 0x000fe40000410000 */
[----:B------:R-:W-:Y:S01]  /*3ce0*/  FMUL.FTZ R25, R25, c[0x0][0x320] ;  /* 0x0000c80019197a20 */ /* 0x000fe20000410000 */
[C---:B-1----:R-:W-:Y:S02]  /*3cf0*/  IADD3 R3, R90.reuse, 0x1800, RZ ;  /* 0x000018005a037810 */ /* 0x042fe40007ffe0ff */
[C---:B--2---:R-:W-:Y:S02]  /*3d00*/  IADD3 R2, R90.reuse, 0x1000, RZ ;  /* 0x000010005a027810 */ /* 0x044fe40007ffe0ff */
[----:B---3--:R-:W-:Y:S01]  /*3d10*/  IADD3 R0, R90, 0x800, RZ ;  /* 0x000008005a007810 */ /* 0x008fe20007ffe0ff */
[----:B------:R1:W-:Y:S01]  /*3d20*/  STL [R1+0x44], R3 ;  /* 0x0000440301007387 */ /* 0x0003e20000100800 */
[----:B------:R-:W-:-:S03]  /*3d30*/  FMUL.FTZ R41, R41, c[0x0][0x320] ;  /* 0x0000c80029297a20 */ /* 0x000fc60000410000 */
[----:B------:R1:W-:Y:S01]  /*3d40*/  STL [R1+0x3c], R0 ;  /* 0x00003c0001007387 */ /* 0x0003e20000100800 */
[----:B------:R-:W-:-:S03]  /*3d50*/  FMUL.FTZ R32, R32, c[0x0][0x320] ;  /* 0x0000c80020207a20 */ /* 0x000fc60000410000 */
[----:B------:R1:W-:Y:S01]  /*3d60*/  STL [R1+0x40], R2 ;  /* 0x0000400201007387 */ /* 0x0003e20000100800 */
[----:B------:R-:W-:Y:S02]  /*3d70*/  FMUL.FTZ R33, R33, c[0x0][0x320] ;  /* 0x0000c80021217a20 */ /* 0x000fe40000410000 */
[----:B------:R-:W-:Y:S02]  /*3d80*/  FMUL.FTZ R34, R34, c[0x0][0x320] ;  /* 0x0000c80022227a20 */ /* 0x000fe40000410000 */
[----:B------:R-:W-:Y:S02]  /*3d90*/  FMUL.FTZ R35, R35, c[0x0][0x320] ;  /* 0x0000c80023237a20 */ /* 0x000fe40000410000 */
[----:B------:R-:W-:Y:S02]  /*3da0*/  FMUL.FTZ R26, R26, c[0x0][0x320] ;  /* 0x0000c8001a1a7a20 */ /* 0x000fe40000410000 */
[----:B------:R-:W-:Y:S02]  /*3db0*/  FMUL.FTZ R27, R27, c[0x0][0x320] ;  /* 0x0000c8001b1b7a20 */ /* 0x000fe40000410000 */
[----:B------:R-:W-:-:S02]  /*3dc0*/  FMUL.FTZ R20, R20, c[0x0][0x320] ;  /* 0x0000c80014147a20 */ /* 0x000fc40000410000 */
        /* <DEDUP_REMOVED lines=18> */
[----:B------:R-:W-:Y:S01]  /*3ef0*/  FMUL.FTZ R7, R7, c[0x0][0x320] ;  /* 0x0000c80007077a20 */ /* 0x000fe20000410000 */
[----:B------:R1:W2:Y:S08]  /*3f00*/  MUFU.TANH R44, R40 ;  /* 0x00000028002c7308 */ /* 0x0002b00000002400 */
[----:B------:R1:W3:Y:S08]  /*3f10*/  MUFU.TANH R49, R42 ;  /* 0x0000002a00317308 */ /* 0x0002f00000002400 */
[----:B------:R1:W4:Y:S08]  /*3f20*/  MUFU.TANH R48, R43 ;  /* 0x0000002b00307308 */ /* 0x0003300000002400 */
[----:B------:R1:W1:Y:S08]  /*3f30*/  MUFU.TANH R31, R24 ;  /* 0x00000018001f7308 */ /* 0x0002700000002400 */
        /* <DEDUP_REMOVED lines=13> */
[----:B------:R-:W1:Y:S08]  /*4010*/  MUFU.TANH R41, R41 ;  /* 0x0000002900297308 */ /* 0x000e700000002400 */
        /* <DEDUP_REMOVED lines=13> */
[----:B------:R1:W1:Y:S01]  /*40f0*/  MUFU.TANH R26, R7 ;  /* 0x00000007001a7308 */ /* 0x0002620000002400 */
[----:B------:R-:W-:Y:S01]  /*4100*/  BSSY B0, `(.L_x_1042) ;  /* 0x000005c000007945 */ /* 0x000fe20003800000 */
[----:B------:R-:W-:Y:S01]  /*4110*/  BAR.SYNC.DEFER_BLOCKING 0x0 ;  /* 0x0000000000007b1d */ /* 0x000fe20000010000 */
[----:B------:R-:W-:-:S05]  /*4120*/  ISETP.GT.AND P6, PT, R77, 0x3f, PT ;  /* 0x0000003f4d00780c */ /* 0x000fca0003fc4270 */
[----:B------:R-:W-:Y:S05]  /*4130*/  @!P0 BRA `(.L_x_1043) ;  /* 0x0000058000008947 */ /* 0x000fea0003800000 */
[----:B--234-:R-:W-:Y:S01]  /*4140*/  ISETP.NE.AND P2, PT, R87, 0x1, PT ;  /* 0x000000015700780c */ /* 0x01cfe20003f45270 */
[----:B-1----:R-:W-:Y:S02]  /*4150*/  IMAD R2, R72, 0x40, R132 ;  /* 0x0000004048027824 */ /* 0x002fe400078e0284 */
[----:B------:R-:W-:-:S03]  /*4160*/  IMAD.MOV.U32 R6, RZ, RZ, RZ ;  /* 0x000000ffff067224 */ /* 0x000fc600078e00ff */
[----:B------:R-:W-:-:S05]  /*4170*/  IADD3 R2, R2, -0x40, R77 ;  /* 0xffffffc002027810 */ /* 0x000fca0007ffe04d */
[----:B------:R-:W-:Y:S02]  /*4180*/  IMAD.MOV.U32 R0, RZ, RZ, R2 ;  /* 0x000000ffff007224 */ /* 0x000fe400078e0002 */
        /* <DEDUP_REMOVED lines=8> */
[----:B------:R-:W-:-:S05]  /*4210*/  IMAD R2, R0, c[0x0][0x2b8], R2 ;  /* 0x0000ae0000027a24 */ /* 0x000fca00078e0202 */
[----:B------:R-:W-:Y:S01]  /*4220*/  SHF.R.S32.HI R0, RZ, 0x1f, R2 ;  /* 0x0000001fff007819 */ /* 0x000fe20000011402 */
[----:B------:R1:W-:Y:S04]  /*4230*/  STL [R1+0x8c], R2 ;  /* 0x00008c0201007387 */ /* 0x0003e80000100800 */
[----:B------:R-:W-:-:S04]  /*4240*/  IMAD R0, R0, c[0x0][0x1e0], RZ ;  /* 0x0000780000007a24 */ /* 0x000fc800078e02ff */
[C---:B------:R-:W-:Y:S02]  /*4250*/  IMAD R0, R2.reuse, c[0x0][0x1e4], R0 ;  /* 0x0000790002007a24 */ /* 0x040fe400078e0200 */
[----:B-1----:R-:W-:-:S04]  /*4260*/  IMAD.WIDE.U32 R2, R2, c[0x0][0x1e0], RZ ;  /* 0x0000780002027a25 */ /* 0x002fc800078e00ff */
[----:B------:R-:W-:Y:S01]  /*4270*/  IMAD.IADD R3, R3, 0x1, R0 ;  /* 0x0000000103037824 */ /* 0x000fe200078e0200 */
[----:B--2---:R1:W-:Y:S01]  /*4280*/  STL [R1+0x84], R6 ;  /* 0x0000840601007387 */ /* 0x0043e20000100800 */
[----:B------:R-:W-:Y:S02]  /*4290*/  SHF.R.S32.HI R0, RZ, 0x1f, R6 ;  /* 0x0000001fff007819 */ /* 0x000fe40000011406 */
[----:B------:R-:W-:-:S04]  /*42a0*/  IMAD.WIDE.U32 R2, R6, c[0x0][0x1f0], R2 ;  /* 0x00007c0006027a25 */ /* 0x000fc800078e0002 */
[----:B------:R-:W-:-:S04]  /*42b0*/  IMAD R0, R0, c[0x0][0x1f0], RZ ;  /* 0x00007c0000007a24 */ /* 0x000fc800078e02ff */
[----:B------:R-:W-:Y:S01]  /*42c0*/  IMAD R5, R6, c[0x0][0x1f4], R0 ;  /* 0x00007d0006057a24 */ /* 0x000fe200078e0200 */
[----:B------:R-:W-:-:S04]  /*42d0*/  IADD3 R0, P0, R84, R2, RZ ;  /* 0x0000000254007210 */ /* 0x000fc80007f1e0ff */
[----:B------:R-:W-:Y:S02]  /*42e0*/  IADD3.X R5, R83, R3, R5, P0, !PT ;  /* 0x0000000353057210 */ /* 0x000fe400007fe405 */
[----:B------:R-:W-:-:S04]  /*42f0*/  LEA R15, P0, R0, c[0x0][0x1c8], 0x1 ;  /* 0x00007200000f7a11 */ /* 0x000fc800078008ff */
[----:B------:R-:W-:Y:S01]  /*4300*/  LEA.HI.X R5, R0, c[0x0][0x1cc], R5, 0x1, P0 ;  /* 0x0000730000057a11 */ /* 0x000fe200000f0c05 */
[----:B------:R-:W-:Y:S06]  /*4310*/  BRA.DIV ~URZ, `(.L_x_1044) ;  /* 0x0000d7a27f007947 */ /* 0x000fec000b800000 */
[----:B------:R2:W3:Y:S02]  /*4320*/  SHFL.IDX PT, R4, R5, RZ, 0x181f ;  /* 0x00181fff05047589 */ /* 0x0004e400000e0000 */
.L_x_1082:
[----:B------:R-:W-:Y:S05]  /*4330*/  BRA.DIV ~URZ, `(.L_x_1045) ;  /* 0x0000d7f27f007947 */ /* 0x000fea000b800000 */
[----:B------:R-:W4:Y:S04]  /*4340*/  LDL R2, [R1+0x88] ;  /* 0x0000880001027983 */ /* 0x000f280000100800 */
[----:B------:R-:W5:Y:S04]  /*4350*/  LDL R51, [R1+0x9c] ;  /* 0x00009c0001337983 */ /* 0x000f680000100800 */
[----:B--2---:R-:W2:Y:S04]  /*4360*/  LDL R50, [R1+0x98] ;  /* 0x0000980001327983 */ /* 0x004ea80000100800 */
[----:B---3--:R-:W3:Y:S04]  /*4370*/  LDL R19, [R1+0x94] ;  /* 0x0000940001137983 */ /* 0x008ee80000100800 */
[----:B------:R-:W3:Y:S04]  /*4380*/  LDL R18, [R1+0x54] ;  /* 0x0000540001127983 */ /* 0x000ee80000100800 */
[----:B------:R-:W1:Y:S02]  /*4390*/  SHFL.IDX PT, R0, R15, RZ, 0x181f ;  /* 0x00181fff0f007589 */ /* 0x000e6400000e0000 */
[----:B-1----:R-:W-:-:S02]  /*43a0*/  IADD3 R10, P1, R0, R80, RZ ;  /* 0x00000050000a7210 */ /* 0x002fc40007f3e0ff */
[C---:B------:R-:W-:Y:S02]  /*43b0*/  IADD3 R8, P0, R0.reuse, R79, RZ ;  /* 0x0000004f00087210 */ /* 0x040fe40007f1e0ff */
[----:B------:R-:W-:Y:S01]  /*43c0*/  IADD3 R6, P5, R0, R81, RZ ;  /* 0x0000005100067210 */ /* 0x000fe20007fbe0ff */
[C---:B------:R-:W-:Y:S02]  /*43d0*/  IMAD.X R11, R4.reuse, 0x1, R73, P1 ;  /* 0x00000001040b7824 */ /* 0x040fe400008e0649 */
[C---:B------:R-:W-:Y:S02]  /*43e0*/  IMAD.X R9, R4.reuse, 0x1, R74, P0 ;  /* 0x0000000104097824 */ /* 0x040fe400000e064a */
[----:B------:R-:W-:Y:S01]  /*43f0*/  IMAD.X R7, R4, 0x1, R75, P5 ;  /* 0x0000000104077824 */ /* 0x000fe200028e064b */
[----:B----4-:R-:W-:Y:S02]  /*4400*/  ISETP.GE.AND P3, PT, R2, c[0x0][0x1d4], PT ;  /* 0x0000750002007a0c */ /* 0x010fe40003f66270 */
[----:B------:R-:W-:-:S02]  /*4410*/  IADD3 R2, P4, R0, R82, RZ ;  /* 0x0000005200027210 */ /* 0x000fc40007f9e0ff */
[----:B-----5:R-:W-:Y:S01]  /*4420*/  ISETP.GE.AND P2, PT, R51, c[0x0][0x1d4], PT ;  /* 0x0000750033007a0c */ /* 0x020fe20003f46270 */
[----:B------:R-:W1:Y:S01]  /*4430*/  SHFL.IDX PT, R0, R15, 0x1, 0x181f ;  /* 0x00381f000f007f89 */ /* 0x000e6200000e0000 */
[----:B------:R-:W-:Y:S01]  /*4440*/  SEL R14, RZ, 0x10, P3 ;  /* 0x00000010ff0e7807 */ /* 0x000fe20001800000 */
[----:B------:R-:W-:Y:S01]  /*4450*/  IMAD.X R3, R4, 0x1, R76, P4 ;  /* 0x0000000104037824 */ /* 0x000fe200020e064c */
[----:B--2---:R-:W-:Y:S01]  /*4460*/  ISETP.GE.AND P1, PT, R50, c[0x0][0x1d4], PT ;  /* 0x0000750032007a0c */ /* 0x004fe20003f26270 */
[----:B------:R2:W4:Y:S01]  /*4470*/  SHFL.IDX PT, R4, R5, 0x1, 0x181f ;  /* 0x00381f0005047f89 */ /* 0x00052200000e0000 */
[----:B------:R-:W-:Y:S02]  /*4480*/  SEL R13, RZ, 0x10, P2 ;  /* 0x00000010ff0d7807 */ /* 0x000fe40001000000 */
[----:B---3--:R-:W-:Y:S02]  /*4490*/  ISETP.GE.AND P0, PT, R19, c[0x0][0x1d4], PT ;  /* 0x0000750013007a0c */ /* 0x008fe40003f06270 */
[----:B------:R-:W-:Y:S01]  /*44a0*/  SEL R12, RZ, 0x10, P1 ;  /* 0x00000010ff0c7807 */ /* 0x000fe20000800000 */
[----:B------:R3:W-:Y:S04]  /*44b0*/  LDGSTS.E.BYPASS.LTC128B.128 [R18+0x10100], [R10.64], !P3 ;  /* 0x101000000a127fae */ /* 0x0007e8000d901d46 */
[----:B------:R3:W-:Y:S04]  /*44c0*/  LDGSTS.E.BYPASS.LTC128B.128 [R18+0x12100], [R8.64], !P2 ;  /* 0x1210000008127fae */ /* 0x0007e8000d101d46 */
[----:B------:R3:W-:Y:S04]  /*44d0*/  LDGSTS.E.BYPASS.LTC128B.128 [R18+0x14100], [R6.64], !P1 ;  /* 0x1410000006127fae */ /* 0x0007e8000c901d46 */
[----:B------:R3:W-:Y:S01]  /*44e0*/  LDGSTS.E.BYPASS.LTC128B.128 [R18+0x16100], [R2.64], !P0 ;  /* 0x1610000002127fae */ /* 0x0007e2000c101d46 */
[----:B--2---:R-:W-:-:S03]  /*44f0*/  SEL R5, RZ, 0x10, P0 ;  /* 0x00000010ff057807 */ /* 0x004fc60000000000 */
.L_x_1083:
[----:B-1----:R-:W2:Y:S01]  /*4500*/  LDL R15, [R1+0x54] ;  /* 0x00005400010f7983 */ /* 0x002ea20000100800 */
[----:B---3--:R-:W-:-:S02]  /*4510*/  IADD3 R2, -R13, 0x10, RZ ;  /* 0x000000100d027810 */ /* 0x008fc40007ffe1ff */
[----:B------:R-:W-:Y:S02]  /*4520*/  IADD3 R10, -R14, 0x10, RZ ;  /* 0x000000100e0a7810 */ /* 0x000fe40007ffe1ff */
[----:B------:R-:W-:Y:S02]  /*4530*/  LOP3.LUT R2, R2, 0xf, RZ, 0xc0, !PT ;  /* 0x0000000f02027812 */ /* 0x000fe400078ec0ff */
[----:B------:R-:W-:Y:S02]  /*4540*/  IADD3 R6, -R12, 0x10, RZ ;  /* 0x000000100c067810 */ /* 0x000fe40007ffe1ff */
[----:B------:R-:W-:Y:S02]  /*4550*/  LOP3.LUT R10, R10, 0xf, RZ, 0xc0, !PT ;  /* 0x0000000f0a0a7812 */ /* 0x000fe400078ec0ff */
[----:B------:R-:W-:Y:S02]  /*4560*/  IADD3 R8, P5, P4, R2, R0, R79 ;  /* 0x0000000002087210 */ /* 0x000fe40007cbe04f */
[----:B------:R-:W-:-:S02]  /*4570*/  IADD3 R2, -R5, 0x10, RZ ;  /* 0x0000001005027810 */ /* 0x000fc40007ffe1ff */
[----:B------:R-:W-:Y:S02]  /*4580*/  LOP3.LUT R6, R6, 0xf, RZ, 0xc0, !PT ;  /* 0x0000000f06067812 */ /* 0x000fe400078ec0ff */
[-C--:B------:R-:W-:Y:S02]  /*4590*/  IADD3 R10, P1, P0, R10, R0.reuse, R80 ;  /* 0x000000000a0a7210 */ /* 0x080fe4000783e050 */
[----:B------:R-:W-:Y:S02]  /*45a0*/  LOP3.LUT R2, R2, 0xf, RZ, 0xc0, !PT ;  /* 0x0000000f02027812 */ /* 0x000fe400078ec0ff */
[----:B------:R-:W-:Y:S02]  /*45b0*/  IADD3 R6, P3, P2, R6, R0, R81 ;  /* 0x0000000006067210 */ /* 0x000fe40007a7e051 */
[----:B----4-:R-:W-:Y:S02]  /*45c0*/  IADD3.X R11, RZ, R4, R73, P1, P0 ;  /* 0x00000004ff0b7210 */ /* 0x010fe40000fe0449 */
[----:B------:R-:W-:-:S02]  /*45d0*/  IADD3 R2, P1, P0, R2, R0, R82 ;  /* 0x0000000002027210 */ /* 0x000fc4000783e052 */
[-C--:B------:R-:W-:Y:S02]  /*45e0*/  IADD3.X R7, RZ, R4.reuse, R75, P3, P2 ;  /* 0x00000004ff077210 */ /* 0x080fe40001fe444b */
[----:B------:R-:W-:Y:S02]  /*45f0*/  ISETP.NE.U32.AND P3, PT, R14, RZ, PT ;  /* 0x000000ff0e00720c */ /* 0x000fe40003f65070 */
[----:B------:R-:W-:Y:S02]  /*4600*/  ISETP.NE.U32.AND P2, PT, R13, RZ, PT ;  /* 0x000000ff0d00720c */ /* 0x000fe40003f45070 */
[----:B------:R-:W-:Y:S02]  /*4610*/  IADD3.X R3, RZ, R4, R76, P1, P0 ;  /* 0x00000004ff037210 */ /* 0x000fe40000fe044c */
[----:B------:R-:W-:Y:S02]  /*4620*/  ISETP.NE.U32.AND P1, PT, R12, RZ, PT ;  /* 0x000000ff0c00720c */ /* 0x000fe40003f25070 */
[----:B------:R-:W-:-:S02]  /*4630*/  ISETP.NE.U32.AND P0, PT, R5, RZ, PT ;  /* 0x000000ff0500720c */ /* 0x000fc40003f05070 */
[----:B------:R-:W-:-:S03]  /*4640*/  IADD3.X R9, RZ, R4, R74, P5, P4 ;  /* 0x00000004ff097210 */ /* 0x000fc60002fe844a */
[----:B------:R-:W-:Y:S01]  /*4650*/  @!PT LDS RZ, [RZ] ;  /* 0x00000000fffff984 */ /* 0x000fe20000000800 */
[----:B------:R-:W-:Y:S01]  /*4660*/  @!PT LDS RZ, [RZ] ;  /* 0x00000000fffff984 */ /* 0x000fe20000000800 */
[----:B------:R-:W-:Y:S01]  /*4670*/  @!PT LDS RZ, [RZ] ;  /* 0x00000000fffff984 */ /* 0x000fe20000000800 */
[----:B--2---:R1:W-:Y:S04]  /*4680*/  LDGSTS.E.BYPASS.LTC128B.128.ZFILL [R15+0x11100], [R10.64], P3 ;  /* 0x111000000a0f7fae */ /* 0x0043e80009941d46 */
[----:B------:R1:W-:Y:S04]  /*4690*/  LDGSTS.E.BYPASS.LTC128B.128.ZFILL [R15+0x13100], [R8.64], P2 ;  /* 0x13100000080f7fae */ /* 0x0003e80009141d46 */
[----:B------:R1:W-:Y:S04]  /*46a0*/  LDGSTS.E.BYPASS.LTC128B.128.ZFILL [R15+0x15100], [R6.64], P1 ;  /* 0x15100000060f7fae */ /* 0x0003e80008941d46 */
[----:B------:R1:W-:Y:S02]  /*46b0*/  LDGSTS.E.BYPASS.LTC128B.128.ZFILL [R15+0x17100], [R2.64], P0 ;  /* 0x17100000020f7fae */ /* 0x0003e40008141d46 */
.L_x_1043:
[----:B--234-:R-:W-:Y:S05]  /*46c0*/  BSYNC B0 ;  /* 0x0000000000007941 */ /* 0x01cfea0003800000 */
.L_x_1042:
[----:B-1----:R-:W2:Y:S04]  /*46d0*/  LDL R3, [R1+0xf0] ;  /* 0x0000f00001037983 */ /* 0x002ea80000100800 */
[----:B------:R-:W2:Y:S01]  /*46e0*/  LDL R2, [R1+0x200] ;  /* 0x0002000001027983 */ /* 0x000ea20000100800 */
[----:B------:R-:W-:-:S03]  /*46f0*/  MOV R4, c[0x0][0x2c4] ;  /* 0x0000b10000047a02 */ /* 0x000fc60000000f00 */
[----:B------:R-:W3:Y:S01]  /*4700*/  LDL R5, [R1+0xdc] ;  /* 0x0000dc0001057983 */ /* 0x000ee20000100800 */
[----:B------:R-:W-:Y:S02]  /*4710*/  ISETP.NE.AND P0, PT, R4, 0x1, PT ;  /* 0x000000010400780c */ /* 0x000fe40003f05270 */
[----:B------:R-:W-:Y:S01]  /*4720*/  MOV R0, 0x1 ;  /* 0x0000000100007802 */ /* 0x000fe20000000f00 */
[----:B------:R-:W0:Y:S04]  /*4730*/  LDGDEPBAR ;  /* 0x00000000000079af */ /* 0x000e280000000000 */
[----:B------:R-:W-:Y:S02]  /*4740*/  IMAD R0, R72, -0x40, R0 ;  /* 0xffffffc048007824 */ /* 0x000fe400078e0200 */
[----:B--2---:R-:W-:Y:S01]  /*4750*/  IMAD.IADD R4, R2, 0x1, R3 ;  /* 0x0000000102047824 */ /* 0x004fe200078e0203 */
[----:B------:R-:W-:-:S03]  /*4760*/  MOV R3, c[0x0][0x2ac] ;  /* 0x0000ab0000037a02 */ /* 0x000fc60000000f00 */
[----:B------:R-:W-:Y:S01]  /*4770*/  @P0 IMAD.HI.U32 R2, R4, c[0x0][0x2c8], RZ ;  /* 0x0000b20004020a27 */ /* 0x000fe200078e00ff */
[----:B------:R1:W-:Y:S03]  /*4780*/  STL [R1+0xac], R4 ;  /* 0x0000ac0401007387 */ /* 0x0003e60000100800 */
[----:B------:R-:W-:Y:S02]  /*4790*/  IMAD R0, R3, c[0x0][0x1d0], R0 ;  /* 0x0000740003007a24 */ /* 0x000fe400078e0200 */
[----:B---3--:R-:W-:-:S03]  /*47a0*/  IMAD.IADD R6, R78, 0x1, -R5 ;  /* 0x000000014e067824 */ /* 0x008fc600078e0a05 */
[----:B------:R-:W-:Y:S02]  /*47b0*/  IADD3 R5, R0, -c[0x0][0x168], -R5 ;  /* 0x80005a0000057a10 */ /* 0x000fe40007ffe805 */
[----:B-1----:R-:W-:Y:S01]  /*47c0*/  @P0 SHF.R.U32.HI R4, RZ, c[0x0][0x2cc], R2 ;  /* 0x0000b300ff040a19 */ /* 0x002fe20000011602 */
[----:B------:R-:W-:Y:S05]  /*47d0*/  BRA.DIV ~URZ, `(.L_x_1046) ;  /* 0x0000d6227f007947 */ /* 0x000fea000b800000 */
[----:B------:R1:W2:Y:S02]  /*47e0*/  SHFL.IDX PT, R0, R4, RZ, 0x1c1f ;  /* 0x001c1fff04007589 */ /* 0x0002a400000e0000 */
.L_x_1084:
[----:B--2---:R-:W-:-:S05]  /*47f0*/  IMAD.IADD R0, R5, 0x1, R0 ;  /* 0x0000000105007824 */ /* 0x004fca00078e0200 */
[----:B------:R-:W-:-:S04]  /*4800*/  IMNMX R0, R6, R0, PT ;  /* 0x0000000006007217 */ /* 0x000fc80003800200 */
[C---:B------:R-:W-:Y:S02]  /*4810*/  ISETP.GT.AND P0, PT, R0.reuse, RZ, PT ;  /* 0x000000ff0000720c */ /* 0x040fe40003f04270 */
[----:B------:R-:W-:Y:S02]  /*4820*/  ISETP.GT.AND P2, PT, R0, 0x1, PT ;  /* 0x000000010000780c */ /* 0x000fe40003f44270 */
[----:B------:R-:W-:Y:S02]  /*4830*/  FSEL R13, R44, -INF , P0 ;  /* 0xff8000002c0d7808 */ /* 0x000fe40000000000 */
[C---:B------:R-:W-:Y:S02]  /*4840*/  ISETP.GT.AND P3, PT, R0.reuse, 0x8, PT ;  /* 0x000000080000780c */ /* 0x040fe40003f64270 */
[C---:B------:R-:W-:Y:S02]  /*4850*/  ISETP.GT.AND P4, PT, R0.reuse, 0x9, PT ;  /* 0x000000090000780c */ /* 0x040fe40003f84270 */
[----:B------:R-:W-:-:S02]  /*4860*/  ISETP.GT.AND P1, PT, R0, 0x10, PT ;  /* 0x000000100000780c */ /* 0x000fc40003f24270 */
[----:B------:R-:W-:Y:S02]  /*4870*/  ISETP.GT.AND P0, PT, R0, 0x11, PT ;  /* 0x000000110000780c */ /* 0x000fe40003f04270 */
[----:B------:R-:W-:Y:S02]  /*4880*/  FSEL R12, R41, -INF , P2 ;  /* 0xff800000290c7808 */ /* 0x000fe40001000000 */
        /* <DEDUP_REMOVED lines=11> */
[----:B------:R-:W-:Y:S02]  /*4940*/  FSEL R87, R25, -INF , P2 ;  /* 0xff80000019577808 */ /* 0x000fe40001000000 */
[----:B------:R-:W-:Y:S02]  /*4950*/  FSEL R86, R24, -INF , P1 ;  /* 0xff80000018567808 */ /* 0x000fe40000800000 */
[----:B------:R-:W-:Y:S02]  /*4960*/  FSEL R85, R23, -INF , P0 ;  /* 0xff80000017557808 */ /* 0x000fe40000000000 */
[C---:B------:R-:W-:Y:S02]  /*4970*/  ISETP.GT.AND P4, PT, R0.reuse, 0x29, PT ;  /* 0x000000290000780c */ /* 0x040fe40003f84270 */
[----:B------:R-:W-:-:S02]  /*4980*/  ISETP.GT.AND P3, PT, R0, 0x30, PT ;  /* 0x000000300000780c */ /* 0x000fc40003f64270 */
[C---:B------:R-:W-:Y:S02]  /*4990*/  ISETP.GT.AND P2, PT, R0.reuse, 0x31, PT ;  /* 0x000000310000780c */ /* 0x040fe40003f44270 */
[C---:B------:R-:W-:Y:S02]  /*49a0*/  ISETP.GT.AND P1, PT, R0.reuse, 0x38, PT ;  /* 0x000000380000780c */ /* 0x040fe40003f24270 */
[----:B------:R-:W-:Y:S02]  /*49b0*/  ISETP.GT.AND P0, PT, R0, 0x39, PT ;  /* 0x000000390000780c */ /* 0x000fe40003f04270 */
[----:B------:R-:W-:Y:S02]  /*49c0*/  FSEL R84, R22, -INF , P4 ;  /* 0xff80000016547808 */ /* 0x000fe40002000000 */
[----:B------:R-:W-:Y:S02]  /*49d0*/  FSEL R83, R21, -INF , P3 ;  /* 0xff80000015537808 */ /* 0x000fe40001800000 */
[----:B------:R-:W-:-:S02]  /*49e0*/  FSEL R82, R20, -INF , P2 ;  /* 0xff80000014527808 */ /* 0x000fc40001000000 */
[----:B------:R-:W-:Y:S02]  /*49f0*/  FSEL R81, R17, -INF , P1 ;  /* 0xff80000011517808 */ /* 0x000fe40000800000 */
[----:B------:R-:W-:Y:S01]  /*4a00*/  FSEL R80, R16, -INF , P0 ;  /* 0xff80000010507808 */ /* 0x000fe20000000000 */
[----:B------:R-:W-:Y:S05]  /*4a10*/  BRA.DIV ~URZ, `(.L_x_1047) ;  /* 0x0000d4427f007947 */ /* 0x000fea000b800000 */
[----:B------:R-:W2:Y:S01]  /*4a20*/  SHFL.IDX PT, R0, R4, 0x1, 0x1c1f ;  /* 0x003c1f0004007f89 */ /* 0x000ea200000e0000 */
[----:B------:R-:W-:-:S04]  /*4a30*/  FMNMX.FTZ R2, R13, R12, !PT ;  /* 0x0000000c0d027209 */ /* 0x000fc80007810000 */
[----:B------:R-:W-:-:S04]  /*4a40*/  FMNMX.FTZ R2, R14, R2, !PT ;  /* 0x000000020e027209 */ /* 0x000fc80007810000 */
[----:B------:R-:W-:-:S04]  /*4a50*/  FMNMX.FTZ R2, R15, R2, !PT ;  /* 0x000000020f027209 */ /* 0x000fc80007810000 */
[----:B------:R-:W-:-:S04]  /*4a60*/  FMNMX.FTZ R2, R18, R2, !PT ;  /* 0x0000000212027209 */ /* 0x000fc80007810000 */
[----:B------:R-:W-:-:S04]  /*4a70*/  FMNMX.FTZ R2, R19, R2, !PT ;  /* 0x0000000213027209 */ /* 0x000fc80007810000 */
[----:B------:R-:W-:Y:S01]  /*4a80*/  FMNMX.FTZ R2, R28, R2, !PT ;  /* 0x000000021c027209 */ /* 0x000fe20007810000 */
[----:B--2---:R-:W-:-:S03]  /*4a90*/  IMAD.IADD R0, R5, 0x1, R0 ;  /* 0x0000000105007824 */ /* 0x004fc600078e0200 */
[----:B------:R-:W-:Y:S02]  /*4aa0*/  FMNMX.FTZ R2, R29, R2, !PT ;  /* 0x000000021d027209 */ /* 0x000fe40007810000 */
[----:B------:R-:W-:Y:S02]  /*4ab0*/  IMNMX R0, R6, R0, PT ;  /* 0x0000000006007217 */ /* 0x000fe40003800200 */
[----:B------:R-:W-:Y:S02]  /*4ac0*/  FMNMX.FTZ R2, R87, R2, !PT ;  /* 0x0000000257027209 */ /* 0x000fe40007810000 */
[C---:B------:R-:W-:Y:S02]  /*4ad0*/  ISETP.GT.AND P1, PT, R0.reuse, RZ, PT ;  /* 0x000000ff0000720c */ /* 0x040fe40003f24270 */
[C---:B------:R-:W-:Y:S02]  /*4ae0*/  ISETP.GT.AND P0, PT, R0.reuse, 0x1, PT ;  /* 0x000000010000780c */ /* 0x040fe40003f04270 */
[----:B------:R-:W-:-:S02]  /*4af0*/  ISETP.GT.AND P2, PT, R0, 0x8, PT ;  /* 0x000000080000780c */ /* 0x000fc40003f44270 */
[----:B------:R-:W-:Y:S02]  /*4b00*/  FSEL R6, R49, -INF , P1 ;  /* 0xff80000031067808 */ /* 0x000fe40000800000 */
[----:B------:R-:W-:Y:S02]  /*4b10*/  FSEL R5, R48, -INF , P0 ;  /* 0xff80000030057808 */ /* 0x000fe40000000000 */
[----:B------:R-:W-:Y:S02]  /*4b20*/  ISETP.GT.AND P0, PT, R0, 0x9, PT ;  /* 0x000000090000780c */ /* 0x000fe40003f04270 */
[----:B------:R-:W-:Y:S02]  /*4b30*/  FSEL R8, R46, -INF , P2 ;  /* 0xff8000002e087808 */ /* 0x000fe40001000000 */
[----:B------:R-:W-:Y:S02]  /*4b40*/  FMNMX.FTZ R3, R6, R5, !PT ;  /* 0x0000000506037209 */ /* 0x000fe40007810000 */
[----:B------:R-:W-:-:S02]  /*4b50*/  ISETP.GT.AND P1, PT, R0, 0x10, PT ;  /* 0x000000100000780c */ /* 0x000fc40003f24270 */
[----:B------:R-:W-:Y:S02]  /*4b60*/  FSEL R7, R47, -INF , P0 ;  /* 0xff8000002f077808 */ /* 0x000fe40000000000 */
[----:B------:R-:W-:Y:S02]  /*4b70*/  FMNMX.FTZ R3, R8, R3, !PT ;  /* 0x0000000308037209 */ /* 0x000fe40007810000 */
[C---:B------:R-:W-:Y:S02]  /*4b80*/  ISETP.GT.AND P0, PT, R0.reuse, 0x11, PT ;  /* 0x000000110000780c */ /* 0x040fe40003f04270 */
[----:B------:R-:W-:Y:S02]  /*4b90*/  FSEL R17, R43, -INF , P1 ;  /* 0xff8000002b117808 */ /* 0x000fe40000800000 */
[----:B------:R-:W-:Y:S02]  /*4ba0*/  FMNMX.FTZ R3, R7, R3, !PT ;  /* 0x0000000307037209 */ /* 0x000fe40007810000 */
[----:B------:R-:W-:-:S02]  /*4bb0*/  ISETP.GT.AND P1, PT, R0, 0x18, PT ;  /* 0x000000180000780c */ /* 0x000fc40003f24270 */
[----:B------:R-:W-:Y:S02]  /*4bc0*/  FSEL R11, R45, -INF , P0 ;  /* 0xff8000002d0b7808 */ /* 0x000fe40000000000 */
[----:B------:R-:W-:Y:S02]  /*4bd0*/  FMNMX.FTZ R3, R17, R3, !PT ;  /* 0x0000000311037209 */ /* 0x000fe40007810000 */
[----:B------:R-:W-:Y:S02]  /*4be0*/  ISETP.GT.AND P0, PT, R0, 0x19, PT ;  /* 0x000000190000780c */ /* 0x000fe40003f04270 */
        /* <DEDUP_REMOVED lines=8> */
[----:B------:R-:W-:-:S02]  /*4c70*/  FMNMX.FTZ R2, R86, R2, !PT ;  /* 0x0000000256027209 */ /* 0x000fc40007810000 */
[----:B------:R-:W-:Y:S02]  /*4c80*/  ISETP.GT.AND P1, PT, R0, 0x28, PT ;  /* 0x000000280000780c */ /* 0x000fe40003f24270 */
[----:B------:R-:W-:Y:S02]  /*4c90*/  FSEL R78, R38, -INF , P0 ;  /* 0xff800000264e7808 */ /* 0x000fe40000000000 */
[----:B------:R-:W-:Y:S02]  /*4ca0*/  FMNMX.FTZ R3, R79, R3, !PT ;  /* 0x000000034f037209 */ /* 0x000fe40007810000 */
[----:B------:R-:W-:Y:S02]  /*4cb0*/  FMNMX.FTZ R2, R85, R2, !PT ;  /* 0x0000000255027209 */ /* 0x000fe40007810000 */
[----:B------:R-:W-:Y:S02]  /*4cc0*/  ISETP.GT.AND P0, PT, R0, 0x29, PT ;  /* 0x000000290000780c */ /* 0x000fe40003f04270 */
[----:B------:R-:W-:-:S02]  /*4cd0*/  FSEL R77, R35, -INF , P1 ;  /* 0xff800000234d7808 */ /* 0x000fc40000800000 */
[----:B------:R-:W-:Y:S02]  /*4ce0*/  FMNMX.FTZ R3, R78, R3, !PT ;  /* 0x000000034e037209 */ /* 0x000fe40007810000 */
        /* <DEDUP_REMOVED lines=17> */
[----:B------:R-:W-:Y:S02]  /*4e00*/  FSEL R72, R26, -INF , P0 ;  /* 0xff8000001a487808 */ /* 0x000fe40000000000 */
[----:B------:R-:W-:Y:S02]  /*4e10*/  FMNMX.FTZ R2, R73, R3, !PT ;  /* 0x0000000349027209 */ /* 0x000fe40007810000 */
[----:B------:R-:W2:Y:S02]  /*4e20*/  SHFL.BFLY PT, R3, R0, 0x2, 0x1f ;  /* 0x0c401f0000037f89 */ /* 0x000ea400000e0000 */
[----:B------:R-:W-:-:S05]  /*4e30*/  FMNMX.FTZ R2, R72, R2, !PT ;  /* 0x0000000248027209 */ /* 0x000fca0007810000 */
[----:B------:R-:W3:Y:S01]  /*4e40*/  SHFL.BFLY PT, R16, R2, 0x2, 0x1f ;  /* 0x0c401f0002107f89 */ /* 0x000ee200000e0000 */
[----:B--2---:R-:W-:-:S05]  /*4e50*/  FMNMX.FTZ R0, R3, R0, !PT ;  /* 0x0000000003007209 */ /* 0x004fca0007810000 */
[----:B------:R-:W2:Y:S01]  /*4e60*/  SHFL.BFLY PT, R132, R0, 0x1, 0x1f ;  /* 0x0c201f0000847f89 */ /* 0x000ea200000e0000 */
[----:B---3--:R-:W-:-:S05]  /*4e70*/  FMNMX.FTZ R16, R2, R16, !PT ;  /* 0x0000001002107209 */ /* 0x008fca0007810000 */
[----:B------:R3:W4:Y:S01]  /*4e80*/  SHFL.BFLY PT, R3, R16, 0x1, 0x1f ;  /* 0x0c201f0010037f89 */ /* 0x00072200000e0000 */
[----:B--2---:R-:W-:-:S03]  /*4e90*/  FMNMX.FTZ R132, R0, R132, !PT ;  /* 0x0000008400847209 */ /* 0x004fc60007810000 */
.L_x_1085:
[----:B------:R-:W2:Y:S04]  /*4ea0*/  LDL R56, [R1+0x38] ;  /* 0x0000380001387983 */ /* 0x000ea80000100800 */
[----:B------:R-:W5:Y:S01]  /*4eb0*/  LDL R93, [R1] ;  /* 0x00000000015d7983 */ /* 0x000f620000100800 */
[C---:B------:R-:W-:Y:S01]  /*4ec0*/  FMUL.FTZ R2, R132.reuse, c[0x0][0x2d0] ;  /* 0x0000b40084027a20 */ /* 0x040fe20000410000 */
[----:B------:R-:W-:Y:S01]  /*4ed0*/  FSETP.NEU.FTZ.AND P0, PT, R132, -INF , PT ;  /* 0xff8000008400780b */ /* 0x000fe20003f1d000 */
[----:B------:R-:W-:Y:S01]  /*4ee0*/  WARPSYNC 0xffffffff ;  /* 0xffffffff00007948 */ /* 0x000fe20003800000 */
[----:B---34-:R-:W-:Y:S01]  /*4ef0*/  FMNMX.FTZ R16, R3, R16, !PT ;  /* 0x0000001003107209 */ /* 0x018fe20007810000 */
[----:B------:R-:W3:Y:S01]  /*4f00*/  LDSM.16.MT88.4 R24, [R250] ;  /* 0x00000000fa18783b */ /* 0x000ee20000004200 */
[----:B------:R-:W-:-:S02]  /*4f10*/  FSEL R2, R2, RZ, P0 ;  /* 0x000000ff02027208 */ /* 0x000fc40000000000 */
[C---:B------:R-:W-:Y:S01]  /*4f20*/  FSETP.NEU.FTZ.AND P0, PT, R16.reuse, -INF , PT ;  /* 0xff8000001000780b */ /* 0x040fe20003f1d000 */
[----:B------:R-:W-:Y:S01]  /*4f30*/  FMUL.FTZ R0, R16, c[0x0][0x2d0] ;  /* 0x0000b40010007a20 */ /* 0x000fe20000410000 */
[----:B------:R-:W4:Y:S01]  /*4f40*/  LDSM.16.MT88.4 R20, [R252] ;  /* 0x00000000fc14783b */ /* 0x000f220000004200 */
[--C-:B------:R-:W-:Y:S02]  /*4f50*/  FFMA.FTZ R3, R14, c[0x0][0x2d0], -R2.reuse ;  /* 0x0000b4000e037a23 */ /* 0x100fe40000010802 */
[--C-:B------:R-:W-:Y:S01]  /*4f60*/  FFMA.FTZ R13, R13, c[0x0][0x2d0], -R2.reuse ;  /* 0x0000b4000d0d7a23 */ /* 0x100fe20000010802 */
[----:B------:R-:W-:Y:S01]  /*4f70*/  FSEL R0, R0, RZ, P0 ;  /* 0x000000ff00007208 */ /* 0x000fe20000000000 */
[----:B------:R1:W-:Y:S01]  /*4f80*/  MUFU.EX2 R117, R3 ;  /* 0x0000000300757308 */ /* 0x0003e20000000800 */
[----:B------:R-:W-:Y:S01]  /*4f90*/  FFMA.FTZ R12, R12, c[0x0][0x2d0], -R2 ;  /* 0x0000b4000c0c7a23 */ /* 0x000fe20000010802 */
[----:B------:R-:W-:Y:S02]  /*4fa0*/  LDSM.16.MT88.4 R44, [R250+0x800] ;  /* 0x00080000fa2c783b */ /* 0x000fe40000004200 */
[----:B------:R-:W-:-:S02]  /*4fb0*/  FFMA.FTZ R6, R6, c[0x0][0x2d0], -R0 ;  /* 0x0000b40006067a23 */ /* 0x000fc40000010800 */
[----:B------:R-:W-:Y:S02]  /*4fc0*/  LDSM.16.MT88.4 R40, [R252+0x800] ;  /* 0x00080000fc28783b */ /* 0x000fe40000004200 */
[----:B------:R-:W-:Y:S02]  /*4fd0*/  MUFU.EX2 R118, R13 ;  /* 0x0000000d00767308 */ /* 0x000fe40000000800 */
[----:B------:R-:W-:Y:S04]  /*4fe0*/  LDSM.16.MT88.4 R32, [R251+0x800] ;  /* 0x00080000fb20783b */ /* 0x000fe80000004200 */
[----:B------:R-:W-:Y:S01]  /*4ff0*/  LDSM.16.MT88.4 R64, [R252+0x2000] ;  /* 0x00200000fc40783b */ /* 0x000fe20000004200 */
[----:B-1----:R-:W-:Y:S01]  /*5000*/  FFMA.FTZ R3, R15, c[0x0][0x2d0], -R2 ;  /* 0x0000b4000f037a23 */ /* 0x002fe20000010802 */
[----:B------:R-:W1:Y:S02]  /*5010*/  MUFU.EX2 R116, R12 ;  /* 0x0000000c00747308 */ /* 0x000e640000000800 */
[----:B------:R-:W-:Y:S04]  /*5020*/  LDSM.16.MT88.4 R60, [R251+0x2800] ;  /* 0x00280000fb3c783b */ /* 0x000fe80000004200 */
[----:B------:R-:W-:Y:S02]  /*5030*/  LDSM.16.MT88.4 R68, [R250+0x4000] ;  /* 0x00400000fa44783b */ /* 0x000fe40000004200 */
[----:B------:R3:W3:Y:S08]  /*5040*/  MUFU.EX2 R121, R3 ;  /* 0x0000000300797308 */ /* 0x0006f00000000800 */
[----:B------:R-:W-:Y:S01]  /*5050*/  MUFU.EX2 R120, R6 ;  /* 0x0000000600787308 */ /* 0x000fe20000000800 */
[----:B-1----:R-:W-:Y:S01]  /*5060*/  F2FP.BF16.PACK_AB R12, R116, R118 ;  /* 0x00000076740c723e */ /* 0x002fe200000010ff */
[----:B---3--:R-:W-:Y:S01]  /*5070*/  FFMA.FTZ R3, R5, c[0x0][0x2d0], -R0 ;  /* 0x0000b40005037a23 */ /* 0x008fe20000010800 */
[----:B------:R-:W-:-:S05]  /*5080*/  F2FP.BF16.PACK_AB R14, R121, R117 ;  /* 0x00000075790e723e */ /* 0x000fca00000010ff */
[----:B------:R1:W3:Y:S02]  /*5090*/  MUFU.EX2 R119, R3 ;  /* 0x0000000300777308 */ /* 0x0002e40000000800 */
[----:B-1----:R-:W-:Y:S01]  /*50a0*/  FFMA.FTZ R3, R8, c[0x0][0x2d0], -R0 ;  /* 0x0000b40008037a23 */ /* 0x002fe20000010800 */
[----:B---3--:R-:W-:-:S05]  /*50b0*/  F2FP.BF16.PACK_AB R13, R119, R120 ;  /* 0x00000078770d723e */ /* 0x008fca00000010ff */
[----:B------:R1:W-:Y:S02]  /*50c0*/  MUFU.EX2 R123, R3 ;  /* 0x00000003007b7308 */ /* 0x0003e40000000800 */
[----:B-1----:R-:W-:Y:S02]  /*50d0*/  FFMA.FTZ R3, R7, c[0x0][0x2d0], -R0 ;  /* 0x0000b40007037a23 */ /* 0x002fe40000010800 */
[----:B------:R-:W1:Y:S04]  /*50e0*/  LDSM.16.MT88.4 R4, [R251] ;  /* 0x00000000fb04783b */ /* 0x000e680000004200 */
[----:B------:R3:W3:Y:S02]  /*50f0*/  MUFU.EX2 R128, R3 ;  /* 0x0000000300807308 */ /* 0x0006e40000000800 */
[----:B---3--:R-:W-:Y:S01]  /*5100*/  FFMA.FTZ R3, R18, c[0x0][0x2d0], -R2 ;  /* 0x0000b40012037a23 */ /* 0x008fe20000010802 */
[----:B------:R-:W-:-:S05]  /*5110*/  F2FP.BF16.PACK_AB R15, R128, R123 ;  /* 0x0000007b800f723e */ /* 0x000fca00000010ff */
[----:B------:R3:W-:Y:S02]  /*5120*/  MUFU.EX2 R18, R3 ;  /* 0x0000000300127308 */ /* 0x0007e40000000800 */
[C---:B------:R-:W-:Y:S08]  /*5130*/  HMMA.16816.F32.BF16 R48, R12.reuse, R26, RZ ;  /* 0x0000001a0c30723c */ /* 0x040ff000000418ff */
[----:B------:R-:W-:Y:S01]  /*5140*/  HMMA.16816.F32.BF16 R52, R12, R24, RZ ;  /* 0x000000180c34723c */ /* 0x000fe200000418ff */
[----:B---3--:R-:W-:-:S04]  /*5150*/  FFMA.FTZ R3, R19, c[0x0][0x2d0], -R2 ;  /* 0x0000b40013037a23 */ /* 0x008fc80000010802 */
[----:B------:R3:W1:Y:S03]  /*5160*/  MUFU.EX2 R129, R3 ;  /* 0x0000000300817308 */ /* 0x0006660000000800 */
[----:B----4-:R-:W-:Y:S01]  /*5170*/  HMMA.16816.F32.BF16 R36, R12, R20, RZ ;  /* 0x000000140c24723c */ /* 0x010fe200000418ff */
[----:B---3--:R-:W-:Y:S01]  /*5180*/  FFMA.FTZ R3, R28, c[0x0][0x2d0], -R2 ;  /* 0x0000b4001c037a23 */ /* 0x008fe20000010802 */
[----:B-1----:R-:W-:-:S03]  /*5190*/  F2FP.BF16.PACK_AB R8, R129, R18 ;  /* 0x000000128108723e */ /* 0x002fc600000010ff */
[----:B------:R1:W-:Y:S02]  /*51a0*/  MUFU.EX2 R133, R3 ;  /* 0x0000000300857308 */ /* 0x0003e40000000800 */
[----:B-1----:R-:W-:Y:S02]  /*51b0*/  FFMA.FTZ R3, R29, c[0x0][0x2d0], -R2 ;  /* 0x0000b4001d037a23 */ /* 0x002fe40000010802 */
[C---:B------:R-:W-:Y:S04]  /*51c0*/  HMMA.16816.F32.BF16 R28, R12.reuse, R22, RZ ;  /* 0x000000160c1c723c */ /* 0x040fe800000418ff */
[----:B------:R1:W3:Y:S04]  /*51d0*/  MUFU.EX2 R92, R3 ;  /* 0x00000003005c7308 */ /* 0x0002e80000000800 */
[C---:B------:R-:W-:Y:S08]  /*51e0*/  HMMA.16816.F32.BF16 R20, R12.reuse, R4, RZ ;  /* 0x000000040c14723c */ /* 0x040ff000000418ff */
[----:B------:R-:W-:Y:S01]  /*51f0*/  HMMA.16816.F32.BF16 R4, R12, R6, RZ ;  /* 0x000000060c04723c */ /* 0x000fe200000418ff */
[----:B-1----:R-:W-:-:S04]  /*5200*/  FFMA.FTZ R3, R17, c[0x0][0x2d0], -R0 ;  /* 0x0000b40011037a23 */ /* 0x002fc80000010800 */
[----:B------:R1:W-:Y:S02]  /*5210*/  MUFU.EX2 R122, R3 ;  /* 0x00000003007a7308 */ /* 0x0003e40000000800 */
[----:B-1----:R-:W-:-:S06]  /*5220*/  FFMA.FTZ R3, R11, c[0x0][0x2d0], -R0 ;  /* 0x0000b4000b037a23 */ /* 0x002fcc0000010800 */
[----:B------:R1:W4:Y:S02]  /*5230*/  MUFU.EX2 R130, R3 ;  /* 0x0000000300827308 */ /* 0x0003240000000800 */
[----:B-1----:R-:W-:Y:S01]  /*5240*/  FFMA.FTZ R3, R10, c[0x0][0x2d0], -R0 ;  /* 0x0000b4000a037a23 */ /* 0x002fe20000010800 */
[----:B---3--:R-:W-:-:S05]  /*5250*/  F2FP.BF16.PACK_AB R10, R92, R133 ;  /* 0x000000855c0a723e */ /* 0x008fca00000010ff */
[----:B------:R1:W-:Y:S02]  /*5260*/  MUFU.EX2 R134, R3 ;  /* 0x0000000300867308 */ /* 0x0003e40000000800 */
[----:B-1----:R-:W-:Y:S01]  /*5270*/  FFMA.FTZ R3, R9, c[0x0][0x2d0], -R0 ;  /* 0x0000b40009037a23 */ /* 0x002fe20000010800 */
[----:B----4-:R-:W-:-:S05]  /*5280*/  F2FP.BF16.PACK_AB R9, R130, R122 ;  /* 0x0000007a8209723e */ /* 0x010fca00000010ff */
[----:B------:R-:W1:Y:S02]  /*5290*/  MUFU.EX2 R131, R3 ;  /* 0x0000000300837308 */ /* 0x000e640000000800 */
[----:B-1----:R-:W-:-:S07]  /*52a0*/  F2FP.BF16.PACK_AB R11, R131, R134 ;  /* 0x00000086830b723e */ /* 0x002fce00000010ff */
[C---:B------:R-:W-:Y:S08]  /*52b0*/  HMMA.16816.F32.BF16 R48, R8.reuse, R46, R48 ;  /* 0x0000002e0830723c */ /* 0x040ff00000041830 */
[C---:B------:R-:W-:Y:S01]  /*52c0*/  HMMA.16816.F32.BF16 R164, R8.reuse, R44, R52 ;  /* 0x0000002c08a4723c */ /* 0x040fe20000041834 */
[----:B--2---:R-:W1:Y:S07]  /*52d0*/  LDSM.16.MT88.4 R24, [R56] ;  /* 0x000000003818783b */ /* 0x004e6e0000004200 */
[C---:B------:R-:W-:Y:S01]  /*52e0*/  HMMA.16816.F32.BF16 R28, R8.reuse, R42, R28 ;  /* 0x0000002a081c723c */ /* 0x040fe2000004181c */
[----:B------:R-:W2:Y:S04]  /*52f0*/  LDSM.16.MT88.4 R56, [R250+0x2000] ;  /* 0x00200000fa38783b */ /* 0x000ea80000004200 */
[----:B-----5:R-:W3:Y:S03]  /*5300*/  LDSM.16.MT88.4 R52, [R93+0x800] ;  /* 0x000800005d34783b */ /* 0x020ee60000004200 */
[----:B------:R-:W-:Y:S01]  /*5310*/  MOV R98, R51 ;  /* 0x0000003300627202 */ /* 0x000fe20000000f00 */
[----:B------:R-:W-:Y:S01]  /*5320*/  IMAD.MOV.U32 R95, RZ, RZ, R49 ;  /* 0x000000ffff5f7224 */ /* 0x000fe200078e0031 */
[----:B------:R-:W-:Y:S01]  /*5330*/  MOV R97, R48 ;  /* 0x0000003000617202 */ /* 0x000fe20000000f00 */
[----:B------:R-:W-:Y:S01]  /*5340*/  HMMA.16816.F32.BF16 R148, R8, R32, R20 ;  /* 0x000000200894723c */ /* 0x000fe20000041814 */
[----:B------:R-:W-:-:S02]  /*5350*/  MOV R96, R50 ;  /* 0x0000003200607202 */ /* 0x000fc40000000f00 */
[----:B------:R-:W4:Y:S05]  /*5360*/  LDSM.16.MT88.4 R48, [R251+0x2000] ;  /* 0x00200000fb30783b */ /* 0x000f2a0000004200 */
[C---:B------:R-:W-:Y:S05]  /*5370*/  HMMA.16816.F32.BF16 R4, R8.reuse, R34, R4 ;  /* 0x000000220804723c */ /* 0x040fea0000041804 */
[----:B------:R-:W-:Y:S01]  /*5380*/  MOV R94, R31 ;  /* 0x0000001f005e7202 */ /* 0x000fe20000000f00 */
[----:B------:R-:W-:Y:S01]  /*5390*/  IMAD.MOV.U32 R89, RZ, RZ, R29 ;  /* 0x000000ffff597224 */ /* 0x000fe200078e001d */
[----:B------:R-:W-:Y:S01]  /*53a0*/  MOV R91, R28 ;  /* 0x0000001c005b7202 */ /* 0x000fe20000000f00 */
[----:B------:R-:W-:Y:S01]  /*53b0*/  HMMA.16816.F32.BF16 R156, R8, R40, R36 ;  /* 0x00000028089c723c */ /* 0x000fe20000041824 */
[----:B------:R-:W5:Y:S01]  /*53c0*/  LDSM.16.MT88.4 R40, [R250+0x2800] ;  /* 0x00280000fa28783b */ /* 0x000f620000004200 */
[----:B------:R-:W-:-:S03]  /*53d0*/  MOV R90, R30 ;  /* 0x0000001e005a7202 */ /* 0x000fc60000000f00 */
[----:B------:R-:W3:Y:S03]  /*53e0*/  LDSM.16.MT88.4 R36, [R252+0x2800] ;  /* 0x00280000fc24783b */ /* 0x000ee60000004200 */
[C---:B------:R-:W-:Y:S08]  /*53f0*/  HMMA.16816.F32.BF16 R20, R12.reuse, R64, RZ ;  /* 0x000000400c14723c */ /* 0x040ff000000418ff */
[----:B-1----:R-:W-:Y:S01]  /*5400*/  HMMA.16816.F32.BF16 R32, R12, R26, RZ ;  /* 0x0000001a0c20723c */ /* 0x002fe200000418ff */
[----:B------:R-:W-:Y:S01]  /*5410*/  MOV R88, R4 ;  /* 0x0000000400587202 */ /* 0x000fe20000000f00 */
[----:B------:R-:W-:Y:S01]  /*5420*/  IMAD.MOV.U32 R3, RZ, RZ, R5 ;  /* 0x000000ffff037224 */ /* 0x000fe200078e0005 */
[----:B------:R-:W-:-:S02]  /*5430*/  MOV R19, R6 ;  /* 0x0000000600137202 */ /* 0x000fc40000000f00 */
[----:B------:R-:W-:-:S03]  /*5440*/  MOV R17, R7 ;  /* 0x0000000700117202 */ /* 0x000fc60000000f00 */
[C---:B------:R-:W-:Y:S08]  /*5450*/  HMMA.16816.F32.BF16 R44, R12.reuse, R24, RZ ;  /* 0x000000180c2c723c */ /* 0x040ff000000418ff */
[C---:B--2---:R-:W-:Y:S08]  /*5460*/  HMMA.16816.F32.BF16 R28, R12.reuse, R56, RZ ;  /* 0x000000380c1c723c */ /* 0x044ff000000418ff */
[----:B------:R-:W-:Y:S01]  /*5470*/  HMMA.16816.F32.BF16 R24, R12, R58, RZ ;  /* 0x0000003a0c18723c */ /* 0x000fe200000418ff */
[----:B------:R-:W1:Y:S07]  /*5480*/  LDSM.16.MT88.4 R56, [R93+0x2000] ;  /* 0x002000005d38783b */ /* 0x000e6e0000004200 */
[----:B---3--:R-:W-:Y:S08]  /*5490*/  HMMA.16816.F32.BF16 R100, R8, R54, R32 ;  /* 0x000000360864723c */ /* 0x008ff00000041820 */
[----:B------:R-:W-:Y:S01]  /*54a0*/  HMMA.16816.F32.BF16 R4, R12, R66, RZ ;  /* 0x000000420c04723c */ /* 0x000fe200000418ff */
[----:B------:R-:W2:Y:S07]  /*54b0*/  LDSM.16.MT88.4 R64, [R93+0x2800] ;  /* 0x002800005d40783b */ /* 0x000eae0000004200 */
[----:B------:R-:W-:Y:S08]  /*54c0*/  HMMA.16816.F32.BF16 R140, R8, R52, R44 ;  /* 0x00000034088c723c */ /* 0x000ff0000004182c */
[----:B----4-:R-:W-:Y:S01]  /*54d0*/  HMMA.16816.F32.BF16 R44, R12, R48, RZ ;  /* 0x000000300c2c723c */ /* 0x010fe200000418ff */
[----:B------:R-:W-:Y:S01]  /*54e0*/  MOV R35, R103 ;  /* 0x0000006700237202 */ /* 0x000fe20000000f00 */
[----:B------:R-:W-:Y:S01]  /*54f0*/  IMAD.MOV.U32 R32, RZ, RZ, R101 ;  /* 0x000000ffff207224 */ /* 0x000fe200078e0065 */
[----:B------:R-:W-:-:S02]  /*5500*/  MOV R34, R100 ;  /* 0x0000006400227202 */ /* 0x000fc40000000f00 */
[----:B------:R-:W-:-:S03]  /*5510*/  MOV R33, R102 ;  /* 0x0000006600217202 */ /* 0x000fc60000000f00 */
[C---:B-----5:R-:W-:Y:S08]  /*5520*/  HMMA.16816.F32.BF16 R100, R8.reuse, R42, R24 ;  /* 0x0000002a0864723c */ /* 0x060ff00000041818 */
[----:B------:R-:W-:Y:S08]  /*5530*/  HMMA.16816.F32.BF16 R188, R8, R38, R4 ;  /* 0x0000002608bc723c */ /* 0x000ff00000041804 */
[----:B-1----:R-:W-:Y:S07]  /*5540*/  HMMA.16816.F32.BF16 R4, R12, R56, RZ ;  /* 0x000000380c04723c */ /* 0x002fee00000418ff */
[----:B------:R-:W-:Y:S01]  /*5550*/  MOV R56, R35 ;  /* 0x0000002300387202 */ /* 0x000fe20000000f00 */
[C---:B------:R-:W-:Y:S01]  /*5560*/  HMMA.16816.F32.BF16 R52, R8.reuse, R40, R28 ;  /* 0x000000280834723c */ /* 0x040fe2000004181c */
[----:B------:R-:W-:Y:S01]  /*5570*/  IMAD.MOV.U32 R57, RZ, RZ, R34 ;  /* 0x000000ffff397224 */ /* 0x000fe200078e0022 */
[----:B------:R-:W-:Y:S01]  /*5580*/  LDSM.16.MT88.4 R40, [R250+0x4800] ;  /* 0x00480000fa28783b */ /* 0x000fe20000004200 */
[----:B------:R-:W-:Y:S01]  /*5590*/  MOV R25, R102 ;  /* 0x0000006600197202 */ /* 0x000fe20000000f00 */
[----:B------:R-:W-:Y:S01]  /*55a0*/  IMAD.MOV.U32 R48, RZ, RZ, R100 ;  /* 0x000000ffff307224 */ /* 0x000fe200078e0064 */
[----:B------:R-:W-:Y:S01]  /*55b0*/  MOV R24, R101 ;  /* 0x0000006500187202 */ /* 0x000fe20000000f00 */
[----:B------:R-:W-:Y:S01]  /*55c0*/  LDSM.16.MT88.4 R28, [R252+0x4800] ;  /* 0x00480000fc1c783b */ /* 0x000fe20000004200 */
[----:B------:R-:W-:Y:S01]  /*55d0*/  MOV R49, R103 ;  /* 0x0000006700317202 */ /* 0x000fe20000000f00 */
[C---:B------:R-:W-:Y:S07]  /*55e0*/  HMMA.16816.F32.BF16 R160, R8.reuse, R60, R44 ;  /* 0x0000003c08a0723c */ /* 0x040fee000004182c */
[----:B------:R-:W-:Y:S01]  /*55f0*/  MOV R60, R33 ;  /* 0x00000021003c7202 */ /* 0x000fe20000000f00 */
[----:B------:R-:W-:Y:S01]  /*5600*/  HMMA.16816.F32.BF16 R184, R8, R36, R20 ;  /* 0x0000002408b8723c */ /* 0x000fe20000041814 */
[----:B------:R-:W-:Y:S01]  /*5610*/  MOV R61, R32 ;  /* 0x00000020003d7202 */ /* 0x000fe20000000f00 */
[----:B------:R-:W-:Y:S04]  /*5620*/  LDSM.16.MT88.4 R36, [R251+0x4000] ;  /* 0x00400000fb24783b */ /* 0x000fe80000004200 */
[----:B------:R-:W1:Y:S02]  /*5630*/  LDSM.16.MT88.4 R32, [R252+0x4000] ;  /* 0x00400000fc20783b */ /* 0x000e640000004200 */
[----:B------:R-:W-:Y:S07]  /*5640*/  HMMA.16816.F32.BF16 R20, R12, R50, RZ ;  /* 0x000000320c14723c */ /* 0x000fee00000418ff */
[----:B------:R-:W-:Y:S01]  /*5650*/  MOV R51, R25 ;  /* 0x0000001900337202 */ /* 0x000fe20000000f00 */
[----:B--2---:R-:W-:Y:S01]  /*5660*/  HMMA.16816.F32.BF16 R144, R8, R64, R4 ;  /* 0x000000400890723c */ /* 0x004fe20000041804 */
[----:B------:R-:W-:-:S06]  /*5670*/  MOV R50, R24 ;  /* 0x0000001800327202 */ /* 0x000fcc0000000f00 */
[----:B------:R-:W-:Y:S01]  /*5680*/  MOV R65, R91 ;  /* 0x0000005b00417202 */ /* 0x000fe20000000f00 */
[----:B------:R-:W-:Y:S01]  /*5690*/  HMMA.16816.F32.BF16 R24, R12, R58, RZ ;  /* 0x0000003a0c18723c */ /* 0x000fe200000418ff */
[----:B------:R-:W-:-:S06]  /*56a0*/  MOV R64, R94 ;  /* 0x0000005e00407202 */ /* 0x000fcc0000000f00 */
[----:B------:R-:W-:Y:S01]  /*56b0*/  MOV R58, R98 ;  /* 0x00000062003a7202 */ /* 0x000fe20000000f00 */
[----:B------:R-:W-:Y:S01]  /*56c0*/  HMMA.16816.F32.BF16 R4, R12, R68, RZ ;  /* 0x000000440c04723c */ /* 0x000fe200000418ff */
[----:B------:R-:W-:-:S06]  /*56d0*/  IMAD.MOV.U32 R59, RZ, RZ, R97 ;  /* 0x000000ffff3b7224 */ /* 0x000fcc00078e0061 */
[----:B------:R-:W-:Y:S01]  /*56e0*/  MOV R68, R88 ;  /* 0x0000005800447202 */ /* 0x000fe20000000f00 */
[----:B------:R-:W-:Y:S01]  /*56f0*/  HMMA.16816.F32.BF16 R152, R8, R62, R20 ;  /* 0x0000003e0898723c */ /* 0x000fe20000041814 */
[----:B------:R-:W-:Y:S02]  /*5700*/  IMAD.MOV.U32 R69, RZ, RZ, R3 ;  /* 0x000000ffff457224 */ /* 0x000fe400078e0003 */
[----:B------:R-:W-:-:S04]  /*5710*/  FADD.FTZ R3, R118, R116 ;  /* 0x0000007476037221 */ /* 0x000fc80000010000 */
[----:B------:R-:W-:Y:S01]  /*5720*/  MOV R63, R96 ;  /* 0x00000060003f7202 */ /* 0x000fe20000000f00 */
[----:B------:R-:W-:Y:S01]  /*5730*/  HMMA.16816.F32.BF16 R136, R8, R66, R24 ;  /* 0x000000420888723c */ /* 0x000fe20000041818 */
[----:B------:R-:W-:Y:S01]  /*5740*/  MOV R62, R95 ;  /* 0x0000005f003e7202 */ /* 0x000fe20000000f00 */
[----:B------:R-:W-:-:S04]  /*5750*/  FADD.FTZ R3, R117, R3 ;  /* 0x0000000375037221 */ /* 0x000fc80000010000 */
[----:B------:R-:W-:Y:S01]  /*5760*/  FADD.FTZ R3, R121, R3 ;  /* 0x0000000379037221 */ /* 0x000fe20000010000 */
[----:B------:R-:W-:Y:S01]  /*5770*/  MOV R66, R89 ;  /* 0x0000005900427202 */ /* 0x000fe20000000f00 */
[----:B------:R-:W-:Y:S01]  /*5780*/  IMAD.MOV.U32 R67, RZ, RZ, R90 ;  /* 0x000000ffff437224 */ /* 0x000fe200078e005a */
[----:B-1----:R-:W-:Y:S01]  /*5790*/  HMMA.16816.F32.BF16 R20, R12, R32, RZ ;  /* 0x000000200c14723c */ /* 0x002fe200000418ff */
[----:B------:R-:W-:Y:S02]  /*57a0*/  FADD.FTZ R3, R18, R3 ;  /* 0x0000000312037221 */ /* 0x000fe40000010000 */
[----:B------:R-:W-:-:S05]  /*57b0*/  FFMA.FTZ R18, R87, c[0x0][0x2d0], -R2 ;  /* 0x0000b40057127a23 */ /* 0x000fca0000010802 */
[----:B------:R-:W-:Y:S07]  /*57c0*/  HMMA.16816.F32.BF16 R88, R8, R40, R4 ;  /* 0x000000280858723c */ /* 0x000fee0000041804 */
[----:B------:R-:W-:Y:S01]  /*57d0*/  MOV R41, R17 ;  /* 0x0000001100297202 */ /* 0x000fe20000000f00 */
[----:B------:R-:W-:Y:S01]  /*57e0*/  HMMA.16816.F32.BF16 R4, R12, R34, RZ ;  /* 0x000000220c04723c */ /* 0x000fe200000418ff */
[----:B------:R-:W-:Y:S01]  /*57f0*/  FADD.FTZ R17, R120, R119 ;  /* 0x0000007778117221 */ /* 0x000fe20000010000 */
[----:B------:R-:W-:Y:S01]  /*5800*/  MOV R40, R19 ;  /* 0x0000001300287202 */ /* 0x000fe20000000f00 */
[----:B------:R-:W-:-:S05]  /*5810*/  FFMA.FTZ R19, R85, c[0x0][0x2d0], -R2 ;  /* 0x0000b40055137a23 */ /* 0x000fca0000010802 */
[----:B------:R-:W-:Y:S07]  /*5820*/  HMMA.16816.F32.BF16 R24, R12, R70, RZ ;  /* 0x000000460c18723c */ /* 0x000fee00000418ff */
[----:B------:R-:W-:Y:S01]  /*5830*/  MOV R71, R93 ;  /* 0x0000005d00477202 */ /* 0x000fe20000000f00 */
[----:B------:R-:W-:Y:S01]  /*5840*/  HMMA.16816.F32.BF16 R96, R8, R28, R20 ;  /* 0x0000001c0860723c */ /* 0x000fe20000041814 */
[----:B------:R-:W-:-:S03]  /*5850*/  MOV R70, R92 ;  /* 0x0000005c00467202 */ /* 0x000fc60000000f00 */
[----:B------:R-:W1:Y:S04]  /*5860*/  LDSM.16.MT88.4 R44, [R71+0x4000] ;  /* 0x00400000472c783b */ /* 0x000e680000004200 */
[C---:B------:R-:W-:Y:S01]  /*5870*/  HMMA.16816.F32.BF16 R100, R8.reuse, R30, R4 ;  /* 0x0000001e0864723c */ /* 0x040fe20000041804 */
[----:B------:R-:W2:Y:S04]  /*5880*/  LDSM.16.MT88.4 R28, [R251+0x4800] ;  /* 0x00480000fb1c783b */ /* 0x000ea80000004200 */
[----:B------:R-:W3:Y:S03]  /*5890*/  LDSM.16.MT88.4 R32, [R71+0x4800] ;  /* 0x004800004720783b */ /* 0x000ee60000004200 */
[----:B------:R-:W-:Y:S07]  /*58a0*/  HMMA.16816.F32.BF16 R92, R8, R42, R24 ;  /* 0x0000002a085c723c */ /* 0x000fee0000041818 */
[----:B------:R-:W-:Y:S01]  /*58b0*/  MOV R42, R67 ;  /* 0x00000043002a7202 */ /* 0x000fe20000000f00 */
[----:B------:R-:W-:Y:S01]  /*58c0*/  HMMA.16816.F32.BF16 R24, R12, R36, RZ ;  /* 0x000000240c18723c */ /* 0x000fe200000418ff */
[----:B------:R-:W-:-:S06]  /*58d0*/  MOV R43, R64 ;  /* 0x00000040002b7202 */ /* 0x000fcc0000000f00 */
[--C-:B------:R-:W-:Y:S01]  /*58e0*/  FFMA.FTZ R37, R82, c[0x0][0x2d0], -R2.reuse ;  /* 0x0000b40052257a23 */ /* 0x100fe20000010802 */
[----:B------:R-:W-:Y:S01]  /*58f0*/  HMMA.16816.F32.BF16 R20, R12, R38, RZ ;  /* 0x000000260c14723c */ /* 0x000fe200000418ff */
[----:B------:R-:W-:-:S06]  /*5900*/  FFMA.FTZ R36, R81, c[0x0][0x2d0], -R2 ;  /* 0x0000b40051247a23 */ /* 0x000fcc0000010802 */
[----:B------:R-:W-:Y:S01]  /*5910*/  FFMA.FTZ R38, R83, c[0x0][0x2d0], -R2 ;  /* 0x0000b40053267a23 */ /* 0x000fe20000010802 */
[----:B------:R-:W-:Y:S02]  /*5920*/  MOV R39, R58 ;  /* 0x0000003a00277202 */ /* 0x000fe40000000f00 */
[----:B------:R-:W-:Y:S01]  /*5930*/  MOV R58, R51 ;  /* 0x00000033003a7202 */ /* 0x000fe20000000f00 */
[----:B-1----:R-:W-:Y:S07]  /*5940*/  HMMA.16816.F32.BF16 R4, R12, R44, RZ ;  /* 0x0000002c0c04723c */ /* 0x002fee00000418ff */
[----:B------:R-:W-:Y:S01]  /*5950*/  IMAD.MOV.U32 R45, RZ, RZ, R62 ;  /* 0x000000ffff2d7224 */ /* 0x000fe200078e003e */
[----:B--2---:R-:W-:Y:S01]  /*5960*/  HMMA.16816.F32.BF16 R104, R8, R28, R24 ;  /* 0x0000001c0868723c */ /* 0x004fe20000041818 */
[----:B------:R-:W1:Y:S01]  /*5970*/  LDSM.16.MT88.4 R24, [R250+0x6000] ;  /* 0x00600000fa18783b */ /* 0x000e620000004200 */
[----:B------:R-:W-:-:S02]  /*5980*/  MOV R62, R60 ;  /* 0x0000003c003e7202 */ /* 0x000fc40000000f00 */
[----:B------:R-:W-:Y:S02]  /*5990*/  MOV R44, R59 ;  /* 0x0000003b002c7202 */ /* 0x000fe40000000f00 */
[----:B------:R-:W-:Y:S01]  /*59a0*/  MOV R60, R57 ;  /* 0x00000039003c7202 */ /* 0x000fe20000000f00 */
[----:B------:R-:W-:Y:S01]  /*59b0*/  FFMA.FTZ R28, R84, c[0x0][0x2d0], -R2 ;  /* 0x0000b400541c7a23 */ /* 0x000fe20000010802 */
[----:B------:R-:W-:Y:S01]  /*59c0*/  HMMA.16816.F32.BF16 R108, R8, R30, R20 ;  /* 0x0000001e086c723c */ /* 0x000fe20000041814 */
[----:B------:R-:W2:Y:S01]  /*59d0*/  LDSM.16.MT88.4 R20, [R250+0x6800] ;  /* 0x00680000fa14783b */ /* 0x000ea20000004200 */
[----:B------:R-:W-:Y:S02]  /*59e0*/  MOV R57, R50 ;  /* 0x0000003200397202 */ /* 0x000fe40000000f00 */
[----:B------:R-:W-:-:S04]  /*59f0*/  MOV R59, R49 ;  /* 0x00000031003b7202 */ /* 0x000fc80000000f00 */
[----:B---3--:R-:W-:Y:S07]  /*5a00*/  HMMA.16816.F32.BF16 R112, R8, R32, R4 ;  /* 0x000000200870723c */ /* 0x008fee0000041804 */
[--C-:B------:R-:W-:Y:S01]  /*5a10*/  FFMA.FTZ R33, R75, c[0x0][0x2d0], -R0.reuse ;  /* 0x0000b4004b217a23 */ /* 0x100fe20000010800 */
[----:B------:R-:W-:Y:S01]  /*5a20*/  HMMA.16816.F32.BF16 R4, R12, R46, RZ ;  /* 0x0000002e0c04723c */ /* 0x000fe200000418ff */
[----:B------:R-:W-:-:S06]  /*5a30*/  FFMA.FTZ R32, R74, c[0x0][0x2d0], -R0 ;  /* 0x0000b4004a207a23 */ /* 0x000fcc0000010800 */
[----:B------:R-:W-:Y:S01]  /*5a40*/  MOV R47, R63 ;  /* 0x0000003f002f7202 */ /* 0x000fe20000000f00 */
[----:B------:R-:W-:Y:S02]  /*5a50*/  IMAD.MOV.U32 R63, RZ, RZ, R56 ;  /* 0x000000ffff3f7224 */ /* 0x000fe400078e0038 */
[----:B------:R-:W-:Y:S01]  /*5a60*/  IMAD.MOV.U32 R56, RZ, RZ, R48 ;  /* 0x000000ffff387224 */ /* 0x000fe200078e0030 */
[----:B------:R-:W-:Y:S02]  /*5a70*/  MOV R46, R47 ;  /* 0x0000002f002e7202 */ /* 0x000fe40000000f00 */
[----:B------:R-:W-:-:S11]  /*5a80*/  MOV R47, R39 ;  /* 0x00000027002f7202 */ /* 0x000fd60000000f00 */
[----:B------:R-:W-:Y:S07]  /*5a90*/  HMMA.16816.F32.BF16 R180, R8, R34, R4 ;  /* 0x0000002208b4723c */ /* 0x000fee0000041804 */
[----:B------:R-:W-:Y:S01]  /*5aa0*/  FFMA.FTZ R34, R80, c[0x0][0x2d0], -R2 ;  /* 0x0000b40050227a23 */ /* 0x000fe20000010802 */
[----:B-1----:R-:W-:Y:S01]  /*5ab0*/  HMMA.16816.F32.BF16 R4, R12, R24, RZ ;  /* 0x000000180c04723c */ /* 0x002fe200000418ff */
[----:B------:R-:W-:Y:S11]  /*5ac0*/  FFMA.FTZ R35, R72, c[0x0][0x2d0], -R0 ;  /* 0x0000b40048237a23 */ /* 0x000ff60000010800 */
[----:B------:R-:W-:Y:S11]  /*5ad0*/  @!UPT UIADD3 URZ, URZ, URZ, URZ ;  /* 0x0000003f3f3ff290 */ /* 0x000ff6000fffe03f */
[----:B------:R-:W-:Y:S01]  /*5ae0*/  @!UPT UIADD3 URZ, URZ, URZ, URZ ;  /* 0x0000003f3f3ff290 */ /* 0x000fe2000fffe03f */
[----:B--2---:R-:W-:Y:S08]  /*5af0*/  HMMA.16816.F32.BF16 R176, R8, R20, R4 ;  /* 0x0000001408b0723c */ /* 0x004ff00000041804 */
[----:B------:R-:W-:Y:S01]  /*5b00*/  HMMA.16816.F32.BF16 R4, R12, R26, RZ ;  /* 0x0000001a0c04723c */ /* 0x000fe200000418ff */
[----:B------:R-:W-:Y:S11]  /*5b10*/  LDSM.16.MT88.4 R24, [R252+0x6800] ;  /* 0x00680000fc18783b */ /* 0x000ff60000004200 */
[----:B------:R-:W-:Y:S11]  /*5b20*/  @!UPT UIADD3 URZ, URZ, URZ, URZ ;  /* 0x0000003f3f3ff290 */ /* 0x000ff6000fffe03f */
[----:B------:R-:W-:Y:S01]  /*5b30*/  @!UPT UIADD3 URZ, URZ, URZ, URZ ;  /* 0x0000003f3f3ff290 */ /* 0x000fe2000fffe03f */
[----:B------:R-:W-:Y:S01]  /*5b40*/  HMMA.16816.F32.BF16 R124, R8, R22, R4 ;  /* 0x00000016087c723c */ /* 0x000fe20000041804 */
[----:B------:R-:W1:Y:S06]  /*5b50*/  LDSM.16.MT88.4 R20, [R252+0x6000] ;  /* 0x00600000fc14783b */ /* 0x000e6c0000004200 */
[----:B------:R-:W-:Y:S02]  /*5b60*/  FADD.FTZ R4, R123, R17 ;  /* 0x000000117b047221 */ /* 0x000fe40000010000 */
[----:B------:R-:W-:Y:S02]  /*5b70*/  FFMA.FTZ R17, R86, c[0x0][0x2d0], -R2 ;  /* 0x0000b40056117a23 */ /* 0x000fe40000010802 */
[----:B------:R-:W-:-:S02]  /*5b80*/  FADD.FTZ R4, R128, R4 ;  /* 0x0000000480047221 */ /* 0x000fc40000010000 */
[----:B------:R-:W-:Y:S02]  /*5b90*/  FADD.FTZ R2, R129, R3 ;  /* 0x0000000381027221 */ /* 0x000fe40000010000 */
[----:B------:R-:W-:Y:S02]  /*5ba0*/  FADD.FTZ R3, R122, R4 ;  /* 0x000000047a037221 */ /* 0x000fe40000010000 */
[----:B------:R-:W-:Y:S01]  /*5bb0*/  FADD.FTZ R2, R133, R2 ;  /* 0x0000000285027221 */ /* 0x000fe20000010000 */
[----:B------:R-:W-:Y:S01]  /*5bc0*/  MOV R133, R71 ;  /* 0x0000004700857202 */ /* 0x000fe20000000f00 */
[----:B------:R-:W-:Y:S01]  /*5bd0*/  IMAD.MOV.U32 R71, RZ, RZ, R41 ;  /* 0x000000ffff477224 */ /* 0x000fe200078e0029 */
[----:B------:R-:W-:Y:S01]  /*5be0*/  MOV R41, R66 ;  /* 0x0000004200297202 */ /* 0x000fe20000000f00 */
[----:B------:R-:W-:Y:S01]  /*5bf0*/  FADD.FTZ R3, R130, R3 ;  /* 0x0000000382037221 */ /* 0x000fe20000010000 */
[----:B-1----:R-:W-:Y:S01]  /*5c00*/  HMMA.16816.F32.BF16 R4, R12, R20, RZ ;  /* 0x000000140c04723c */ /* 0x002fe200000418ff */
[----:B------:R1:W-:Y:S08]  /*5c10*/  MUFU.EX2 R21, R17 ;  /* 0x0000001100157308 */ /* 0x0003f00000000800 */
[----:B------:R2:W-:Y:S01]  /*5c20*/  MUFU.EX2 R20, R19 ;  /* 0x0000001300147308 */ /* 0x0005e20000000800 */
[--C-:B-1----:R-:W-:Y:S11]  /*5c30*/  FFMA.FTZ R17, R79, c[0x0][0x2d0], -R0.reuse ;  /* 0x0000b4004f117a23 */ /* 0x102ff60000010800 */
[----:B------:R-:W-:Y:S03]  /*5c40*/  @!UPT UIADD3 URZ, URZ, URZ, URZ ;  /* 0x0000003f3f3ff290 */ /* 0x000fe6000fffe03f */
[----:B------:R-:W-:Y:S01]  /*5c50*/  HMMA.16816.F32.BF16 R120, R8, R24, R4 ;  /* 0x000000180878723c */ /* 0x000fe20000041804 */
[----:B--2---:R-:W-:-:S06]  /*5c60*/  FFMA.FTZ R19, R73, c[0x0][0x2d0], -R0 ;  /* 0x0000b40049137a23 */ /* 0x004fcc0000010800 */
[----:B------:R-:W-:Y:S01]  /*5c70*/  MUFU.EX2 R19, R19 ;  /* 0x0000001300137308 */ /* 0x000fe20000000800 */
[----:B------:R-:W-:Y:S07]  /*5c80*/  HMMA.16816.F32.BF16 R4, R12, R22, RZ ;  /* 0x000000160c04723c */ /* 0x000fee00000418ff */
[----:B------:R1:W2:Y:S02]  /*5c90*/  MUFU.EX2 R22, R18 ;  /* 0x0000001200167308 */ /* 0x0002a40000000800 */
[--C-:B-1----:R-:W-:Y:S11]  /*5ca0*/  FFMA.FTZ R18, R76, c[0x0][0x2d0], -R0.reuse ;  /* 0x0000b4004c127a23 */ /* 0x102ff60000010800 */
[----:B------:R-:W-:Y:S04]  /*5cb0*/  @!UPT UIADD3 URZ, URZ, URZ, URZ ;  /* 0x0000003f3f3ff290 */ /* 0x000fe8000fffe03f */
[----:B------:R-:W-:Y:S01]  /*5cc0*/  HMMA.16816.F32.BF16 R116, R8, R26, R4 ;  /* 0x0000001a0874723c */ /* 0x000fe20000041804 */
[----:B------:R1:W3:Y:S01]  /*5cd0*/  MUFU.EX2 R6, R28 ;  /* 0x0000001c00067308 */ /* 0x0002e20000000800 */
[----:B------:R-:W-:Y:S05]  /*5ce0*/  LDSM.16.MT88.4 R24, [R251+0x6800] ;  /* 0x00680000fb18783b */ /* 0x000fea0000004200 */
[--C-:B------:R-:W-:Y:S01]  /*5cf0*/  FFMA.FTZ R7, R78, c[0x0][0x2d0], -R0.reuse ;  /* 0x0000b4004e077a23 */ /* 0x100fe20000010800 */
[----:B--2---:R-:W-:Y:S01]  /*5d00*/  F2FP.BF16.PACK_AB R4, R21, R22 ;  /* 0x000000161504723e */ /* 0x004fe200000010ff */
[----:B------:R-:W-:Y:S02]  /*5d10*/  FFMA.FTZ R5, R77, c[0x0][0x2d0], -R0 ;  /* 0x0000b4004d057a23 */ /* 0x000fe40000010800 */
[----:B------:R-:W-:Y:S01]  /*5d20*/  FADD.FTZ R0, R70, R2 ;  /* 0x0000000246007221 */ /* 0x000fe20000010000 */
[----:B------:R-:W-:Y:S01]  /*5d30*/  MOV R70, R40 ;  /* 0x0000002800467202 */ /* 0x000fe20000000f00 */
[----:B------:R-:W-:Y:S01]  /*5d40*/  MUFU.EX2 R7, R7 ;  /* 0x0000000700077308 */ /* 0x000fe20000000800 */
[----:B------:R-:W-:Y:S01]  /*5d50*/  MOV R40, R65 ;  /* 0x0000004100287202 */ /* 0x000fe20000000f00 */
[----:B------:R-:W-:Y:S01]  /*5d60*/  FADD.FTZ R0, R22, R0 ;  /* 0x0000000016007221 */ /* 0x000fe20000010000 */
[----:B-1----:R-:W1:Y:S01]  /*5d70*/  LDSM.16.MT88.4 R28, [R251+0x6000] ;  /* 0x00600000fb1c783b */ /* 0x002e620000004200 */
[----:B------:R-:W-:-:S02]  /*5d80*/  FADD.FTZ R2, R134, R3 ;  /* 0x0000000386027221 */ /* 0x000fc40000010000 */
[----:B------:R-:W-:Y:S02]  /*5d90*/  FADD.FTZ R0, R21, R0 ;  /* 0x0000000015007221 */ /* 0x000fe40000010000 */
[----:B------:R-:W-:Y:S01]  /*5da0*/  MUFU.EX2 R3, R18 ;  /* 0x0000001200037308 */ /* 0x000fe20000000800 */
[----:B------:R-:W-:Y:S02]  /*5db0*/  FADD.FTZ R2, R131, R2 ;  /* 0x0000000283027221 */ /* 0x000fe40000010000 */
[----:B------:R-:W-:-:S04]  /*5dc0*/  FADD.FTZ R0, R20, R0 ;  /* 0x0000000014007221 */ /* 0x000fc80000010000 */
[C---:B---3--:R-:W-:Y:S01]  /*5dd0*/  FADD.FTZ R0, R6.reuse, R0 ;  /* 0x0000000006007221 */ /* 0x048fe20000010000 */
[----:B------:R-:W-:Y:S02]  /*5de0*/  F2FP.BF16.PACK_AB R6, R6, R20 ;  /* 0x000000140606723e */ /* 0x000fe400000010ff */
[----:B-1----:R-:W-:Y:S01]  /*5df0*/  HMMA.16816.F32.BF16 R20, R12, R28, RZ ;  /* 0x0000001c0c14723c */ /* 0x002fe200000418ff */
[----:B------:R-:W1:Y:S08]  /*5e00*/  MUFU.EX2 R29, R17 ;  /* 0x00000011001d7308 */ /* 0x000e700000000800 */
[----:B------:R-:W-:Y:S08]  /*5e10*/  MUFU.EX2 R28, R34 ;  /* 0x00000022001c7308 */ /* 0x000ff00000000800 */
[----:B------:R2:W3:Y:S01]  /*5e20*/  MUFU.EX2 R17, R5 ;  /* 0x0000000500117308 */ /* 0x0004e20000000800 */
[----:B-1----:R-:W-:-:S04]  /*5e30*/  FADD.FTZ R2, R29, R2 ;  /* 0x000000021d027221 */ /* 0x002fc80000010000 */
[C---:B------:R-:W-:Y:S02]  /*5e40*/  FADD.FTZ R2, R7.reuse, R2 ;  /* 0x0000000207027221 */ /* 0x040fe40000010000 */
[----:B------:R-:W-:Y:S01]  /*5e50*/  HMMA.16816.F32.BF16 R64, R8, R24, R20 ;  /* 0x000000180840723c */ /* 0x000fe20000041814 */
[----:B------:R-:W1:Y:S07]  /*5e60*/  MUFU.EX2 R25, R38 ;  /* 0x0000002600197308 */ /* 0x000e6e0000000800 */
[----:B------:R-:W-:Y:S01]  /*5e70*/  HMMA.16816.F32.BF16 R20, R12, R30, RZ ;  /* 0x0000001e0c14723c */ /* 0x000fe200000418ff */
[----:B------:R-:W4:Y:S01]  /*5e80*/  MUFU.EX2 R24, R37 ;  /* 0x0000002500187308 */ /* 0x000f220000000800 */
[----:B--2---:R-:W-:-:S02]  /*5e90*/  F2FP.BF16.PACK_AB R5, R7, R29 ;  /* 0x0000001d0705723e */ /* 0x004fc400000010ff */
[----:B---3--:R-:W-:Y:S01]  /*5ea0*/  F2FP.BF16.PACK_AB R7, R3, R17 ;  /* 0x000000110307723e */ /* 0x008fe200000010ff */
[----:B-1----:R-:W-:-:S04]  /*5eb0*/  FADD.FTZ R0, R25, R0 ;  /* 0x0000000019007221 */ /* 0x002fc80000010000 */
[----:B------:R-:W1:Y:S01]  /*5ec0*/  MUFU.EX2 R30, R36 ;  /* 0x00000024001e7308 */ /* 0x000e620000000800 */
[C---:B----4-:R-:W-:Y:S01]  /*5ed0*/  FADD.FTZ R0, R24.reuse, R0 ;  /* 0x0000000018007221 */ /* 0x050fe20000010000 */
[----:B------:R-:W-:Y:S11]  /*5ee0*/  F2FP.BF16.PACK_AB R128, R24, R25 ;  /* 0x000000191880723e */ /* 0x000ff600000010ff */
[----:B------:R-:W-:Y:S02]  /*5ef0*/  @!UPT UIADD3 URZ, URZ, URZ, URZ ;  /* 0x0000003f3f3ff290 */ /* 0x000fe4000fffe03f */
[----:B------:R-:W-:Y:S01]  /*5f00*/  HMMA.16816.F32.BF16 R48, R8, R26, R20 ;  /* 0x0000001a0830723c */ /* 0x000fe20000041814 */
[----:B------:R-:W2:Y:S01]  /*5f10*/  LDSM.16.MT88.4 R20, [R133+0x6000] ;  /* 0x006000008514783b */ /* 0x000ea20000004200 */
[----:B-1----:R-:W-:Y:S01]  /*5f20*/  FADD.FTZ R0, R30, R0 ;  /* 0x000000001e007221 */ /* 0x002fe20000010000 */
[----:B------:R-:W-:-:S03]  /*5f30*/  F2FP.BF16.PACK_AB R130, R28, R30 ;  /* 0x0000001e1c82723e */ /* 0x000fc600000010ff */
[----:B------:R-:W-:-:S05]  /*5f40*/  FADD.FTZ R0, R28, R0 ;  /* 0x000000001c007221 */ /* 0x000fca0000010000 */
[----:B------:R1:W-:Y:S02]  /*5f50*/  STL [R1+0xa4], R0 ;  /* 0x0000a40001007387 */ /* 0x0003e40000100800 */
[----:B-1----:R-:W-:Y:S02]  /*5f60*/  FADD.FTZ R0, R17, R2 ;  /* 0x0000000211007221 */ /* 0x002fe40000010000 */
[----:B------:R-:W1:Y:S02]  /*5f70*/  MUFU.EX2 R17, R33 ;  /* 0x0000002100117308 */ /* 0x000e640000000800 */
[----:B------:R-:W-:Y:S01]  /*5f80*/  FADD.FTZ R0, R3, R0 ;  /* 0x0000000003007221 */ /* 0x000fe20000010000 */
[C---:B--2---:R-:W-:Y:S05]  /*5f90*/  HMMA.16816.F32.BF16 R24, R12.reuse, R20, RZ ;  /* 0x000000140c18723c */ /* 0x044fea00000418ff */
[----:B------:R-:W2:Y:S03]  /*5fa0*/  MUFU.EX2 R3, R32 ;  /* 0x0000002000037308 */ /* 0x000ea60000000800 */
[----:B------:R-:W-:Y:S01]  /*5fb0*/  HMMA.16816.F32.BF16 R20, R12, R22, RZ ;  /* 0x000000160c14723c */ /* 0x000fe200000418ff */
[----:B------:R-:W3:Y:S04]  /*5fc0*/  LDSM.16.MT88.4 R12, [R133+0x6800] ;  /* 0x00680000850c783b */ /* 0x000ee80000004200 */
[----:B------:R-:W4:Y:S01]  /*5fd0*/  MUFU.EX2 R2, R35 ;  /* 0x0000002300027308 */ /* 0x000f220000000800 */
[----:B-1----:R-:W-:-:S04]  /*5fe0*/  FADD.FTZ R0, R17, R0 ;  /* 0x0000000011007221 */ /* 0x002fc80000010000 */
[C---:B--2---:R-:W-:Y:S01]  /*5ff0*/  FADD.FTZ R0, R3.reuse, R0 ;  /* 0x0000000003007221 */ /* 0x044fe20000010000 */
[----:B------:R-:W-:-:S03]  /*6000*/  F2FP.BF16.PACK_AB R129, R3, R17 ;  /* 0x000000110381723e */ /* 0x000fc600000010ff */
[----:B------:R-:W-:-:S04]  /*6010*/  FADD.FTZ R0, R19, R0 ;  /* 0x0000000013007221 */ /* 0x000fc80000010000 */
[C---:B----4-:R-:W-:Y:S01]  /*6020*/  FADD.FTZ R0, R2.reuse, R0 ;  /* 0x0000000002007221 */ /* 0x050fe20000010000 */
[----:B------:R-:W-:-:S04]  /*6030*/  F2FP.BF16.PACK_AB R131, R2, R19 ;  /* 0x000000130283723e */ /* 0x000fc800000010ff */
[----:B------:R1:W-:Y:S01]  /*6040*/  STL [R1+0xa0], R0 ;  /* 0x0000a00001007387 */ /* 0x0003e20000100800 */
[C---:B---3--:R-:W-:Y:S08]  /*6050*/  HMMA.16816.F32.BF16 R32, R8.reuse, R12, R24 ;  /* 0x0000000c0820723c */ /* 0x048ff00000041818 */
[----:B------:R-:W-:Y:S01]  /*6060*/  HMMA.16816.F32.BF16 R24, R8, R14, R20 ;  /* 0x0000000e0818723c */ /* 0x000fe20000041814 */
[----:B------:R-:W2:Y:S04]  /*6070*/  LDSM.16.MT88.4 R12, [R252+0x1000] ;  /* 0x00100000fc0c783b */ /* 0x000ea80000004200 */
[----:B------:R-:W3:Y:S04]  /*6080*/  LDSM.16.MT88.4 R8, [R250+0x1000] ;  /* 0x00100000fa08783b */ /* 0x000ee80000004200 */
[----:B-1----:R-:W4:Y:S04]  /*6090*/  LDL R0, [R1+0xf0] ;  /* 0x0000f00001007983 */ /* 0x002f280000100800 */
[----:B------:R-:W5:Y:S04]  /*60a0*/  LDL.LU R3, [R1+0x7c] ;  /* 0x00007c0001037983 */ /* 0x000f680000300800 */
[----:B------:R-:W4:Y:S04]  /*60b0*/  LDL R17, [R1+0xa8] ;  /* 0x0000a80001117983 */ /* 0x000f280000100800 */
[----:B------:R-:W-:Y:S01]  /*60c0*/  LDSM.16.MT88.4 R20, [R252+0x7000] ;  /* 0x00700000fc14783b */ /* 0x000fe20000004200 */
[C---:B--2---:R-:W-:Y:S08]  /*60d0*/  HMMA.16816.F32.BF16 R156, R4.reuse, R12, R156 ;  /* 0x0000000c049c723c */ /* 0x044ff0000004189c */
        /* <DEDUP_REMOVED lines=16> */
[----:B------:R-:W-:Y:S07]  /*61e0*/  LDSM.16.MT88.4 R8, [R251+0x3000] ;  /* 0x00300000fb08783b */ /* 0x000fee0000004200 */
[C---:B-1----:R-:W-:Y:S01]  /*61f0*/  HMMA.16816.F32.BF16 R80, R4.reuse, R12, R144 ;  /* 0x0000000c0450723c */ /* 0x042fe20000041890 */
[----:B------:R-:W-:Y:S07]  /*6200*/  LDSM.16.MT88.4 R144, [R251+0x1800] ;  /* 0x00180000fb90783b */ /* 0x000fee0000004200 */
[C---:B------:R-:W-:Y:S01]  /*6210*/  HMMA.16816.F32.BF16 R84, R4.reuse, R14, R136 ;  /* 0x0000000e0454723c */ /* 0x040fe20000041888 */
[----:B------:R-:W1:Y:S04]  /*6220*/  LDSM.16.MT88.4 R12, [R252+0x5000] ;  /* 0x00500000fc0c783b */ /* 0x000e680000004200 */
[----:B------:R-:W-:Y:S03]  /*6230*/  LDSM.16.MT88.4 R136, [R133+0x1800] ;  /* 0x001800008588783b */ /* 0x000fe60000004200 */
[C---:B-1----:R-:W-:Y:S08]  /*6240*/  HMMA.16816.F32.BF16 R96, R4.reuse, R12, R96 ;  /* 0x0000000c0460723c */ /* 0x042ff00000041860 */
[C---:B------:R-:W-:Y:S01]  /*6250*/  HMMA.16816.F32.BF16 R100, R4.reuse, R14, R100 ;  /* 0x0000000e0464723c */ /* 0x040fe20000041864 */
[----:B------:R-:W1:Y:S07]  /*6260*/  LDSM.16.MT88.4 R12, [R133+0x5000] ;  /* 0x00500000850c783b */ /* 0x000e6e0000004200 */
[C---:B-1----:R-:W-:Y:S08]  /*6270*/  HMMA.16816.F32.BF16 R112, R4.reuse, R12, R112 ;  /* 0x0000000c0470723c */ /* 0x042ff00000041870 */
[C---:B------:R-:W-:Y:S01]  /*6280*/  HMMA.16816.F32.BF16 R180, R4.reuse, R14, R180 ;  /* 0x0000000e04b4723c */ /* 0x040fe200000418b4 */
[----:B------:R-:W1:Y:S07]  /*6290*/  LDSM.16.MT88.4 R12, [R251+0x7000] ;  /* 0x00700000fb0c783b */ /* 0x000e6e0000004200 */
[C---:B------:R-:W-:Y:S01]  /*62a0*/  HMMA.16816.F32.BF16 R76, R4.reuse, R10, R152 ;  /* 0x0000000a044c723c */ /* 0x040fe20000041898 */
[----:B------:R-:W2:Y:S07]  /*62b0*/  LDSM.16.MT88.4 R152, [R252+0x1800] ;  /* 0x00180000fc98783b */ /* 0x000eae0000004200 */
[----:B------:R-:W-:Y:S08]  /*62c0*/  HMMA.16816.F32.BF16 R120, R4, R20, R120 ;  /* 0x000000140478723c */ /* 0x000ff00000041878 */
[----:B------:R-:W-:Y:S08]  /*62d0*/  HMMA.16816.F32.BF16 R148, R128, R144, R148 ;  /* 0x000000908094723c */ /* 0x000ff00000041894 */
[----:B------:R-:W-:Y:S08]  /*62e0*/  HMMA.16816.F32.BF16 R20, R4, R22, R116 ;  /* 0x000000160414723c */ /* 0x000ff00000041874 */
[----:B------:R-:W-:Y:S01]  /*62f0*/  HMMA.16816.F32.BF16 R144, R128, R146, R40 ;  /* 0x000000928090723c */ /* 0x000fe20000041828 */
[----:B------:R-:W3:Y:S07]  /*6300*/  LDSM.16.MT88.4 R40, [R250+0x3800] ;  /* 0x00380000fa28783b */ /* 0x000eee0000004200 */
[C---:B-1----:R-:W-:Y:S01]  /*6310*/  HMMA.16816.F32.BF16 R116, R4.reuse, R12, R64 ;  /* 0x0000000c0474723c */ /* 0x042fe20000041840 */
[----:B------:R-:W-:Y:S07]  /*6320*/  LDSM.16.MT88.4 R64, [R133+0x3800] ;  /* 0x003800008540783b */ /* 0x000fee0000004200 */
[C---:B------:R-:W-:Y:S01]  /*6330*/  HMMA.16816.F32.BF16 R12, R4.reuse, R14, R48 ;  /* 0x0000000e040c723c */ /* 0x040fe20000041830 */
[----:B------:R-:W1:Y:S07]  /*6340*/  LDSM.16.MT88.4 R48, [R252+0x3800] ;  /* 0x00380000fc30783b */ /* 0x000e6e0000004200 */
[----:B------:R-:W-:Y:S01]  /*6350*/  HMMA.16816.F32.BF16 R72, R4, R8, R160 ;  /* 0x000000080448723c */ /* 0x000fe200000418a0 */
[----:B------:R-:W1:Y:S01]  /*6360*/  LDSM.16.MT88.4 R8, [R250+0x5000] ;  /* 0x00500000fa08783b */ /* 0x000e620000004200 */
[----:B------:R-:W-:-:S02]  /*6370*/  MOV R2, c[0x0][0x2c4] ;  /* 0x0000b10000027a02 */ /* 0x000fc40000000f00 */
[----:B------:R-:W-:Y:S01]  /*6380*/  MOV R18, c[0x0][0x2ac] ;  /* 0x0000ab0000127a02 */ /* 0x000fe20000000f00 */
[----:B------:R-:W-:Y:S03]  /*6390*/  LDSM.16.MT88.4 R160, [R250+0x1800] ;  /* 0x00180000faa0783b */ /* 0x000fe60000004200 */
[C---:B--2---:R-:W-:Y:S08]  /*63a0*/  HMMA.16816.F32.BF16 R156, R128.reuse, R152, R156 ;  /* 0x00000098809c723c */ /* 0x044ff0000004189c */
[C---:B------:R-:W-:Y:S08]  /*63b0*/  HMMA.16816.F32.BF16 R152, R128.reuse, R154, R36 ;  /* 0x0000009a8098723c */ /* 0x040ff00000041824 */
[C---:B------:R-:W-:Y:S08]  /*63c0*/  HMMA.16816.F32.BF16 R140, R128.reuse, R136, R140 ;  /* 0x00000088808c723c */ /* 0x040ff0000004188c */
[C---:B---3--:R-:W-:Y:S08]  /*63d0*/  HMMA.16816.F32.BF16 R36, R128.reuse, R40, R52 ;  /* 0x000000288024723c */ /* 0x048ff00000041834 */
[C---:B------:R-:W-:Y:S08]  /*63e0*/  HMMA.16816.F32.BF16 R136, R128.reuse, R138, R44 ;  /* 0x0000008a8088723c */ /* 0x040ff0000004182c */
[C---:B------:R-:W-:Y:S01]  /*63f0*/  HMMA.16816.F32.BF16 R40, R128.reuse, R42, R56 ;  /* 0x0000002a8028723c */ /* 0x040fe20000041838 */
[----:B------:R-:W2:Y:S07]  /*6400*/  LDSM.16.MT88.4 R56, [R251+0x3800] ;  /* 0x00380000fb38783b */ /* 0x000eae0000004200 */
[C---:B-1----:R-:W-:Y:S08]  /*6410*/  HMMA.16816.F32.BF16 R44, R128.reuse, R48, R60 ;  /* 0x00000030802c723c */ /* 0x042ff0000004183c */
[----:B------:R-:W-:Y:S01]  /*6420*/  HMMA.16816.F32.BF16 R60, R128, R64, R80 ;  /* 0x00000040803c723c */ /* 0x000fe20000041850 */
[----:B------:R-:W1:Y:S07]  /*6430*/  LDSM.16.MT88.4 R80, [R252+0x5800] ;  /* 0x00580000fc50783b */ /* 0x000e6e0000004200 */
[C---:B------:R-:W-:Y:S08]  /*6440*/  HMMA.16816.F32.BF16 R88, R4.reuse, R8, R88 ;  /* 0x000000080458723c */ /* 0x040ff00000041858 */
[----:B------:R-:W-:Y:S01]  /*6450*/  HMMA.16816.F32.BF16 R92, R4, R10, R92 ;  /* 0x0000000a045c723c */ /* 0x000fe2000004185c */
[----:B------:R-:W3:Y:S07]  /*6460*/  LDSM.16.MT88.4 R8, [R251+0x5000] ;  /* 0x00500000fb08783b */ /* 0x000eee0000004200 */
[C---:B--2---:R-:W-:Y:S01]  /*6470*/  HMMA.16816.F32.BF16 R52, R128.reuse, R56, R72 ;  /* 0x000000388034723c */ /* 0x044fe20000041848 */
[----:B------:R-:W2:Y:S07]  /*6480*/  LDSM.16.MT88.4 R72, [R250+0x5800] ;  /* 0x00580000fa48783b */ /* 0x000eae0000004200 */
[C---:B------:R-:W-:Y:S08]  /*6490*/  HMMA.16816.F32.BF16 R56, R128.reuse, R58, R76 ;  /* 0x0000003a8038723c */ /* 0x040ff0000004184c */
[----:B-1----:R-:W-:Y:S01]  /*64a0*/  HMMA.16816.F32.BF16 R76, R128, R80, R96 ;  /* 0x00000050804c723c */ /* 0x002fe20000041860 */
[----:B------:R-:W1:Y:S07]  /*64b0*/  LDSM.16.MT88.4 R96, [R133+0x5800] ;  /* 0x005800008560783b */ /* 0x000e6e0000004200 */
[C---:B---3--:R-:W-:Y:S08]  /*64c0*/  HMMA.16816.F32.BF16 R104, R4.reuse, R8, R104 ;  /* 0x000000080468723c */ /* 0x048ff00000041868 */
[----:B------:R-:W-:Y:S01]  /*64d0*/  HMMA.16816.F32.BF16 R108, R4, R10, R108 ;  /* 0x0000000a046c723c */ /* 0x000fe2000004186c */
[----:B------:R-:W3:Y:S07]  /*64e0*/  LDSM.16.MT88.4 R8, [R250+0x7000] ;  /* 0x00700000fa08783b */ /* 0x000eee0000004200 */
[C---:B------:R-:W-:Y:S08]  /*64f0*/  HMMA.16816.F32.BF16 R48, R128.reuse, R50, R68 ;  /* 0x000000328030723c */ /* 0x040ff00000041844 */
[C---:B--2---:R-:W-:Y:S01]  /*6500*/  HMMA.16816.F32.BF16 R68, R128.reuse, R72, R88 ;  /* 0x000000488044723c */ /* 0x044fe20000041858 */
[----:B------:R-:W2:Y:S07]  /*6510*/  LDSM.16.MT88.4 R88, [R251+0x5800] ;  /* 0x00580000fb58783b */ /* 0x000eae0000004200 */
[C---:B------:R-:W-:Y:S08]  /*6520*/  HMMA.16816.F32.BF16 R72, R128.reuse, R74, R92 ;  /* 0x0000004a8048723c */ /* 0x040ff0000004185c */
[----:B-1----:R-:W-:Y:S01]  /*6530*/  HMMA.16816.F32.BF16 R92, R128, R96, R112 ;  /* 0x00000060805c723c */ /* 0x002fe20000041870 */
[----:B------:R-:W1:Y:S07]  /*6540*/  LDSM.16.MT88.4 R112, [R252+0x7800] ;  /* 0x00780000fc70783b */ /* 0x000e6e0000004200 */
[C---:B---3--:R-:W-:Y:S08]  /*6550*/  HMMA.16816.F32.BF16 R176, R4.reuse, R8, R176 ;  /* 0x0000000804b0723c */ /* 0x048ff000000418b0 */
[----:B------:R-:W-:Y:S01]  /*6560*/  HMMA.16816.F32.BF16 R124, R4, R10, R124 ;  /* 0x0000000a047c723c */ /* 0x000fe2000004187c */
[----:B------:R-:W3:Y:S01]  /*6570*/  LDSM.16.MT88.4 R8, [R133+0x7000] ;  /* 0x007000008508783b */ /* 0x000ee20000004200 */
[----:B------:R-:W-:Y:S01]  /*6580*/  ISETP.NE.AND P1, PT, R2, 0x1, PT ;  /* 0x000000010200780c */ /* 0x000fe20003f25270 */
[----:B------:R-:W-:-:S05]  /*6590*/  IMAD R18, R18, c[0x0][0x1d0], RZ ;  /* 0x0000740012127a24 */ /* 0x000fca00078e02ff */
[C---:B------:R-:W-:Y:S07]  /*65a0*/  HMMA.16816.F32.BF16 R64, R128.reuse, R66, R84 ;  /* 0x000000428040723c */ /* 0x040fee0000041854 */
[----:B----4-:R-:W-:Y:S01]  /*65b0*/  @P1 IMAD.HI.U32 R2, R0, c[0x0][0x2c8], RZ ;  /* 0x0000b20000021a27 */ /* 0x010fe200078e00ff */
[----:B--2---:R-:W-:Y:S01]  /*65c0*/  HMMA.16816.F32.BF16 R84, R128, R88, R104 ;  /* 0x000000588054723c */ /* 0x004fe20000041868 */
[----:B------:R-:W2:Y:S03]  /*65d0*/  LDSM.16.MT88.4 R104, [R250+0x7800] ;  /* 0x00780000fa68783b */ /* 0x000ea60000004200 */
[----:B------:R-:W-:-:S04]  /*65e0*/  @P1 SHF.R.U32.HI R0, RZ, c[0x0][0x2cc], R2 ;  /* 0x0000b300ff001a19 */ /* 0x000fc80000011602 */
[----:B------:R-:W-:Y:S01]  /*65f0*/  HMMA.16816.F32.BF16 R88, R128, R90, R108 ;  /* 0x0000005a8058723c */ /* 0x000fe2000004186c */
[----:B------:R-:W-:-:S07]  /*6600*/  IADD3 R0, R0, -c[0x0][0x168], R18 ;  /* 0x80005a0000007a10 */ /* 0x000fce0007ffe012 */
[----:B-1----:R-:W-:Y:S01]  /*6610*/  HMMA.16816.F32.BF16 R108, R128, R112, R120 ;  /* 0x00000070806c723c */ /* 0x002fe20000041878 */
[----:B------:R-:W1:Y:S07]  /*6620*/  LDSM.16.MT88.4 R120, [R251+0x7800] ;  /* 0x00780000fb78783b */ /* 0x000e6e0000004200 */
[C---:B---3--:R-:W-:Y:S08]  /*6630*/  HMMA.16816.F32.BF16 R32, R4.reuse, R8, R32 ;  /* 0x000000080420723c */ /* 0x048ff00000041820 */
[----:B------:R-:W-:Y:S01]  /*6640*/  HMMA.16816.F32.BF16 R24, R4, R10, R24 ;  /* 0x0000000a0418723c */ /* 0x000fe20000041818 */
[----:B------:R-:W3:Y:S01]  /*6650*/  LDSM.16.MT88.4 R4, [R133+0x7800] ;  /* 0x007800008504783b */ /* 0x000ee20000004200 */
[----:B------:R-:W-:-:S04]  /*6660*/  SHF.R.S32.HI R2, RZ, 0x1f, R0 ;  /* 0x0000001fff027819 */ /* 0x000fc80000011400 */
[----:B------:R-:W-:-:S04]  /*6670*/  LEA.HI R0, R2, R0, RZ, 0x6 ;  /* 0x0000000002007211 */ /* 0x000fc800078f30ff */
[----:B------:R-:W-:Y:S02]  /*6680*/  SHF.R.S32.HI R0, RZ, 0x6, R0 ;  /* 0x00000006ff007819 */ /* 0x000fe40000011400 */
[----:B-----5:R-:W-:Y:S02]  /*6690*/  IADD3 R3, R3, -0x2, RZ ;  /* 0xfffffffe03037810 */ /* 0x020fe40007ffe0ff */
[----:B------:R-:W-:-:S03]  /*66a0*/  IMNMX R0, R17, R0, !PT ;  /* 0x0000000011007217 */ /* 0x000fc60007800200 */
[----:B------:R4:W-:Y:S04]  /*66b0*/  STL [R1+0x68], R3 ;  /* 0x0000680301007387 */ /* 0x0009e80000100800 */
[----:B------:R4:W-:Y:S01]  /*66c0*/  STL [R1+0xb0], R0 ;  /* 0x0000b00001007387 */ /* 0x0009e20000100800 */
[----:B------:R-:W-:Y:S01]  /*66d0*/  ISETP.GE.AND P0, PT, R3, R0, PT ;  /* 0x000000000300720c */ /* 0x000fe20003f06270 */
[C---:B------:R-:W-:Y:S08]  /*66e0*/  HMMA.16816.F32.BF16 R80, R128.reuse, R82, R100 ;  /* 0x000000528050723c */ /* 0x040ff00000041864 */
[C---:B--2---:R-:W-:Y:S08]  /*66f0*/  HMMA.16816.F32.BF16 R100, R128.reuse, R104, R176 ;  /* 0x000000688064723c */ /* 0x044ff000000418b0 */
[C---:B------:R-:W-:Y:S08]  /*6700*/  HMMA.16816.F32.BF16 R164, R128.reuse, R160, R164 ;  /* 0x000000a080a4723c */ /* 0x040ff000000418a4 */
[C---:B------:R-:W-:Y:S08]  /*6710*/  HMMA.16816.F32.BF16 R104, R128.reuse, R106, R124 ;  /* 0x0000006a8068723c */ /* 0x040ff0000004187c */
[C---:B-1----:R-:W-:Y:S08]  /*6720*/  HMMA.16816.F32.BF16 R116, R128.reuse, R120, R116 ;  /* 0x000000788074723c */ /* 0x042ff00000041874 */
[C---:B------:R-:W-:Y:S08]  /*6730*/  HMMA.16816.F32.BF16 R160, R128.reuse, R162, R28 ;  /* 0x000000a280a0723c */ /* 0x040ff0000004181c */
[C---:B------:R-:W-:Y:S08]  /*6740*/  HMMA.16816.F32.BF16 R96, R128.reuse, R98, R180 ;  /* 0x000000628060723c */ /* 0x040ff000000418b4 */
[C---:B------:R-:W-:Y:S08]  /*6750*/  HMMA.16816.F32.BF16 R112, R128.reuse, R114, R20 ;  /* 0x000000728070723c */ /* 0x040ff00000041814 */
[C---:B------:R-:W-:Y:S08]  /*6760*/  HMMA.16816.F32.BF16 R120, R128.reuse, R122, R12 ;  /* 0x0000007a8078723c */ /* 0x040ff0000004180c */
[C---:B---3--:R-:W-:Y:S08]  /*6770*/  HMMA.16816.F32.BF16 R124, R128.reuse, R4, R32 ;  /* 0x00000004807c723c */ /* 0x048ff00000041820 */
[----:B------:R-:W-:Y:S01]  /*6780*/  HMMA.16816.F32.BF16 R128, R128, R6, R24 ;  /* 0x000000068080723c */ /* 0x000fe20000041818 */
[----:B------:R-:W-:Y:S01]  /*6790*/  @!UPT UIADD3 URZ, URZ, URZ, URZ ;  /* 0x0000003f3f3ff290 */ /* 0x000fe2000fffe03f */
[----:B------:R-:W-:Y:S11]  /*67a0*/  @!P0 BRA `(.L_x_1048) ;  /* 0x0000482000008947 */ /* 0x000ff60003800000 */
[----:B----4-:R-:W-:Y:S02]  /*67b0*/  MOV R0, R3 ;  /* 0x0000000300007202 */ /* 0x010fe40000000f00 */
[----:B------:R-:W-:-:S02]  /*67c0*/  MOV R134, R16 ;  /* 0x0000001000867202 */ /* 0x000fc40000000f00 */
[----:B------:R-:W-:Y:S01]  /*67d0*/  MOV R133, R132 ;  /* 0x0000008400857202 */ /* 0x000fe20000000f00 */
[----:B------:R1:W-:Y:S06]  /*67e0*/  STL [R1+0x90], R0 ;  /* 0x0000900001007387 */ /* 0x0003ec0000100800 */
.L_x_1059:
[----:B------:R-:W2:Y:S01]  /*67f0*/  LDL R6, [R1+0x4] ;  /* 0x0000040001067983 */ /* 0x000ea20000100800 */
[----:B------:R-:W-:Y:S04]  /*6800*/  DEPBAR.LE SB0, 0x0 ;  /* 0x000080000000791a */ /* 0x000fe80000000000 */
[----:B------:R-:W3:Y:S01]  /*6810*/  LDL R2, [R1+0x90] ;  /* 0x0000900001027983 */ /* 0x000ee20000100800 */
[----:B------:R-:W-:Y:S01]  /*6820*/  WARPSYNC 0xffffffff ;  /* 0xffffffff00007948 */ /* 0x000fe20003800000 */
[----:B------:R-:W-:Y:S02]  /*6830*/  BSSY B0, `(.L_x_1049) ;  /* 0x0000072000007945 */ /* 0x000fe40003800000 */
[----:B------:R-:W4:Y:S04]  /*6840*/  LDL R5, [R1+0x3c] ;  /* 0x00003c0001057983 */ /* 0x000f280000100800 */
[----:B-1----:R-:W3:Y:S04]  /*6850*/  LDL R0, [R1+0xa8] ;  /* 0x0000a80001007983 */ /* 0x002ee80000100800 */
[----:B------:R-:W5:Y:S04]  /*6860*/  LDL R4, [R1+0x40] ;  /* 0x0000400001047983 */ /* 0x000f680000100800 */
[----:B------:R-:W5:Y:S04]  /*6870*/  LDL R3, [R1+0x44] ;  /* 0x0000440001037983 */ /* 0x000f680000100800 */
[----:B------:R-:W-:Y:S06]  /*6880*/  BAR.SYNC.DEFER_BLOCKING 0x0 ;  /* 0x0000000000007b1d */ /* 0x000fec0000010000 */
[----:B------:R1:W1:Y:S04]  /*6890*/  LDSM.16.M88.4 R8, [R135] ;  /* 0x000000008708783b */ /* 0x0002680000000200 */
[----:B------:R1:W1:Y:S04]  /*68a0*/  LDSM.16.M88.4 R16, [R135+0x800] ;  /* 0x000800008710783b */ /* 0x0002680000000200 */
[----:B------:R1:W1:Y:S04]  /*68b0*/  LDSM.16.M88.4 R24, [R135+0x1000] ;  /* 0x001000008718783b */ /* 0x0002680000000200 */
[----:B------:R1:W1:Y:S04]  /*68c0*/  LDSM.16.M88.4 R32, [R135+0x1800] ;  /* 0x001800008720783b */ /* 0x0002680000000200 */
[----:B--2---:R2:W1:Y:S04]  /*68d0*/  LDSM.16.M88.4 R176, [R6] ;  /* 0x0000000006b0783b */ /* 0x0044680000000200 */
[----:B----4-:R2:W4:Y:S01]  /*68e0*/  LDSM.16.M88.4 R180, [R5] ;  /* 0x0000000005b4783b */ /* 0x0105220000000200 */
[----:B---3--:R-:W-:Y:S03]  /*68f0*/  ISETP.GT.AND P0, PT, R0, R2, PT ;  /* 0x000000020000720c */ /* 0x008fe60003f04270 */
[----:B-----5:R2:W3:Y:S04]  /*6900*/  LDSM.16.M88.4 R184, [R4] ;  /* 0x0000000004b8783b */ /* 0x0204e80000000200 */
[----:B------:R2:W1:Y:S06]  /*6910*/  LDSM.16.M88.4 R188, [R3] ;  /* 0x0000000003bc783b */ /* 0x00046c0000000200 */
[----:B------:R-:W-:-:S05]  /*6920*/  @P0 BRA `(.L_x_1050) ;  /* 0x0000062000000947 */ /* 0x000fca0003800000 */
[----:B--2---:R-:W2:Y:S04]  /*6930*/  LDL R4, [R1+0x8c] ;  /* 0x00008c0001047983 */ /* 0x004ea80000100800 */
[----:B------:R-:W5:Y:S04]  /*6940*/  LDL R28, [R1+0x84] ;  /* 0x00008400011c7983 */ /* 0x000f680000100800 */
[----:B----4-:R-:W4:Y:S04]  /*6950*/  LDL.64 R22, [R1+0xc8] ;  /* 0x0000c80001167983 */ /* 0x010f280000100a00 */
[----:B---3--:R-:W3:Y:S04]  /*6960*/  LDL R5, [R1+0x94] ;  /* 0x0000940001057983 */ /* 0x008ee80000100800 */
[----:B------:R-:W3:Y:S04]  /*6970*/  LDL R21, [R1+0xd8] ;  /* 0x0000d80001157983 */ /* 0x000ee80000100800 */
[----:B------:R-:W3:Y:S04]  /*6980*/  LDL R20, [R1+0x174] ;  /* 0x0001740001147983 */ /* 0x000ee80000100800 */
[----:B------:R-:W4:Y:S04]  /*6990*/  LDL R15, [R1+0x178] ;  /* 0x00017800010f7983 */ /* 0x000f280000100800 */
[----:B------:R-:W4:Y:S04]  /*69a0*/  LDL R14, [R1+0x98] ;  /* 0x00009800010e7983 */ /* 0x000f280000100800 */
[----:B------:R-:W4:Y:S04]  /*69b0*/  LDL R13, [R1+0x17c] ;  /* 0x00017c00010d7983 */ /* 0x000f280000100800 */
[----:B------:R-:W4:Y:S04]  /*69c0*/  LDL R12, [R1+0x9c] ;  /* 0x00009c00010c7983 */ /* 0x000f280000100800 */
[----:B------:R-:W4:Y:S04]  /*69d0*/  LDL R7, [R1+0x180] ;  /* 0x0001800001077983 */ /* 0x000f280000100800 */
[----:B------:R-:W4:Y:S01]  /*69e0*/  LDL R6, [R1+0x88] ;  /* 0x0000880001067983 */ /* 0x000f220000100800 */
[----:B--2---:R-:W-:Y:S01]  /*69f0*/  SHF.R.S32.HI R0, RZ, 0x1f, R4 ;  /* 0x0000001fff007819 */ /* 0x004fe20000011404 */
[----:B------:R-:W-:Y:S04]  /*6a00*/  IMAD.WIDE.U32 R2, R4, c[0x0][0x208], RZ ;  /* 0x0000820004027a25 */ /* 0x000fe800078e00ff */
[----:B------:R-:W-:Y:S04]  /*6a10*/  IMAD R0, R0, c[0x0][0x208], RZ ;  /* 0x0000820000007a24 */ /* 0x000fe800078e02ff */
[----:B------:R-:W-:Y:S01]  /*6a20*/  IMAD R0, R4, c[0x0][0x20c], R0 ;  /* 0x0000830004007a24 */ /* 0x000fe200078e0200 */
[----:B-----5:R-:W-:Y:S03]  /*6a30*/  SHF.R.S32.HI R4, RZ, 0x1f, R28 ;  /* 0x0000001fff047819 */ /* 0x020fe6000001141c */
[----:B------:R-:W-:Y:S02]  /*6a40*/  IMAD.IADD R3, R3, 0x1, R0 ;  /* 0x0000000103037824 */ /* 0x000fe400078e0200 */
[----:B------:R-:W-:Y:S02]  /*6a50*/  IMAD R4, R4, c[0x0][0x218], RZ ;  /* 0x0000860004047a24 */ /* 0x000fe400078e02ff */
[C---:B------:R-:W-:Y:S01]  /*6a60*/  IMAD.WIDE.U32 R2, R28.reuse, c[0x0][0x218], R2 ;  /* 0x000086001c027a25 */ /* 0x040fe200078e0002 */
[C---:B---3--:R-:W-:Y:S03]  /*6a70*/  SHF.L.U64.HI R29, R5.reuse, 0x1, R20 ;  /* 0x00000001051d7819 */ /* 0x048fe60000010214 */
[----:B------:R-:W-:Y:S01]  /*6a80*/  IMAD R4, R28, c[0x0][0x21c], R4 ;  /* 0x000087001c047a24 */ /* 0x000fe200078e0204 */
[----:B----4-:R-:W-:Y:S01]  /*6a90*/  IADD3 R0, P0, R22, R2, RZ ;  /* 0x0000000216007210 */ /* 0x010fe20007f1e0ff */
[----:B------:R-:W-:Y:S03]  /*6aa0*/  IMAD.SHL.U32 R2, R5, 0x2, RZ ;  /* 0x0000000205027824 */ /* 0x000fe600078e00ff */
[----:B------:R-:W-:Y:S02]  /*6ab0*/  IADD3.X R4, R21, R3, R4, P0, !PT ;  /* 0x0000000315047210 */ /* 0x000fe400007fe404 */
[----:B------:R-:W-:Y:S01]  /*6ac0*/  LEA R21, P0, R0, c[0x0][0x1f8], 0x1 ;  /* 0x00007e0000157a11 */ /* 0x000fe200078008ff */
[----:B------:R2:W-:Y:S01]  /*6ad0*/  STL [R1+0x58], R2 ;  /* 0x0000580201007387 */ /* 0x0005e20000100800 */
[----:B------:R-:W-:Y:S02]  /*6ae0*/  SHF.L.U64.HI R28, R14, 0x1, R15 ;  /* 0x000000010e1c7819 */ /* 0x000fe4000001020f */
[----:B------:R-:W-:Y:S02]  /*6af0*/  LEA.HI.X R5, R0, c[0x0][0x1fc], R4, 0x1, P0 ;  /* 0x00007f0000057a11 */ /* 0x000fe400000f0c04 */
[----:B------:R-:W-:Y:S02]  /*6b00*/  SHF.L.U32 R132, R14, 0x1, RZ ;  /* 0x000000010e847819 */ /* 0x000fe400000006ff */
[C---:B------:R-:W-:Y:S01]  /*6b10*/  SHF.L.U64.HI R23, R12.reuse, 0x1, R13 ;  /* 0x000000010c177819 */ /* 0x040fe2000001020d */
[----:B------:R-:W-:Y:S01]  /*6b20*/  IMAD.SHL.U32 R31, R12, 0x2, RZ ;  /* 0x000000020c1f7824 */ /* 0x000fe200078e00ff */
[C---:B------:R-:W-:Y:S02]  /*6b30*/  SHF.L.U64.HI R22, R6.reuse, 0x1, R7 ;  /* 0x0000000106167819 */ /* 0x040fe40000010207 */
[----:B------:R-:W-:Y:S01]  /*6b40*/  SHF.L.U32 R30, R6, 0x1, RZ ;  /* 0x00000001061e7819 */ /* 0x000fe200000006ff */
[----:B------:R-:W-:-:S05]  /*6b50*/  BRA.DIV ~URZ, `(.L_x_1051) ;  /* 0x0000b8a27f007947 */ /* 0x000fca000b800000 */
[----:B------:R3:W4:Y:S02]  /*6b60*/  SHFL.IDX PT, R4, R5, RZ, 0x181f ;  /* 0x00181fff05047589 */ /* 0x00072400000e0000 */
.L_x_1086:
[----:B------:R-:W-:-:S05]  /*6b70*/  BRA.DIV ~URZ, `(.L_x_1052) ;  /* 0x0000b8f27f007947 */ /* 0x000fca000b800000 */
[----:B--2---:R-:W2:Y:S04]  /*6b80*/  LDL R2, [R1+0x88] ;  /* 0x0000880001027983 */ /* 0x004ea80000100800 */
[----:B------:R-:W5:Y:S04]  /*6b90*/  LDL R14, [R1+0x54] ;  /* 0x00005400010e7983 */ /* 0x000f680000100800 */
[----:B---3--:R-:W3:Y:S04]  /*6ba0*/  LDL R7, [R1+0x9c] ;  /* 0x00009c0001077983 */ /* 0x008ee80000100800 */
[----:B----4-:R-:W4:Y:S04]  /*6bb0*/  LDL R20, [R1+0x98] ;  /* 0x0000980001147983 */ /* 0x010f280000100800 */
[----:B------:R-:W2:Y:S04]  /*6bc0*/  LDL R15, [R1+0x94] ;  /* 0x00009400010f7983 */ /* 0x000ea80000100800 */
[----:B------:R-:W2:Y:S04]  /*6bd0*/  LDL R6, [R1+0x58] ;  /* 0x0000580001067983 */ /* 0x000ea80000100800 */
[----:B------:R-:W2:Y:S02]  /*6be0*/  SHFL.IDX PT, R0, R21, RZ, 0x181f ;  /* 0x00181fff15007589 */ /* 0x000ea400000e0000 */
[----:B--2---:R-:W-:Y:S02]  /*6bf0*/  IADD3 R6, P2, R0, R6, RZ ;  /* 0x0000000600067210 */ /* 0x004fe40007f5e0ff */
[----:B------:R-:W-:Y:S02]  /*6c00*/  ISETP.GE.AND P4, PT, R2, c[0x0][0x1d4], PT ;  /* 0x0000750002007a0c */ /* 0x000fe40003f86270 */
[----:B------:R-:W-:Y:S02]  /*6c10*/  IADD3 R2, P0, R0, R30, RZ ;  /* 0x0000001e00027210 */ /* 0x000fe40007f1e0ff */
[----:B---3--:R-:W-:Y:S01]  /*6c20*/  ISETP.GE.AND P3, PT, R7, c[0x0][0x1d4], PT ;  /* 0x0000750007007a0c */ /* 0x008fe20003f66270 */
[----:B------:R-:W-:Y:S01]  /*6c30*/  IMAD.X R7, R4, 0x1, R29, P2 ;  /* 0x0000000104077824 */ /* 0x000fe200010e061d */
[----:B----4-:R-:W-:Y:S01]  /*6c40*/  ISETP.GE.AND P1, PT, R20, c[0x0][0x1d4], PT ;  /* 0x0000750014007a0c */ /* 0x010fe20003f26270 */
[----:B------:R-:W-:Y:S01]  /*6c50*/  IMAD.X R3, R4, 0x1, R22, P0 ;  /* 0x0000000104037824 */ /* 0x000fe200000e0616 */
[----:B------:R-:W-:Y:S02]  /*6c60*/  IADD3 R12, P0, R0, R31, RZ ;  /* 0x0000001f000c7210 */ /* 0x000fe40007f1e0ff */
[----:B------:R-:W-:Y:S03]  /*6c70*/  SEL R20, RZ, 0x10, P3 ;  /* 0x00000010ff147807 */ /* 0x000fe60001800000 */
[----:B------:R-:W-:Y:S01]  /*6c80*/  @!PT LDS RZ, [RZ] ;  /* 0x00000000fffff984 */ /* 0x000fe20000000800 */
[----:B------:R-:W-:Y:S01]  /*6c90*/  @!PT LDS RZ, [RZ] ;  /* 0x00000000fffff984 */ /* 0x000fe20000000800 */
[----:B-----5:R2:W-:Y:S01]  /*6ca0*/  LDGSTS.E.BYPASS.LTC128B.128 [R14+0x100], [R2.64], !P4 ;  /* 0x00100000020e7fae */ /* 0x0205e2000e101d46 */
[----:B------:R-:W-:Y:S05]  /*6cb0*/  IMAD.X R13, R4, 0x1, R23, P0 ;  /* 0x00000001040d7824 */ /* 0x000fea00000e0617 */
[----:B------:R3:W-:Y:S01]  /*6cc0*/  LDGSTS.E.BYPASS.LTC128B.128 [R14+0x2100], [R12.64], !P3 ;  /* 0x021000000c0e7fae */ /* 0x0007e2000d901d46 */
[----:B--2---:R-:W-:Y:S03]  /*6cd0*/  IADD3 R2, P0, R0, R132, RZ ;  /* 0x0000008400027210 */ /* 0x004fe60007f1e0ff */
[----:B------:R-:W2:Y:S02]  /*6ce0*/  SHFL.IDX PT, R0, R21, 0x1, 0x181f ;  /* 0x00381f0015007f89 */ /* 0x000ea400000e0000 */
[----:B------:R-:W-:Y:S01]  /*6cf0*/  IMAD.X R3, R4, 0x1, R28, P0 ;  /* 0x0000000104037824 */ /* 0x000fe200000e061c */
[----:B------:R-:W-:Y:S01]  /*6d00*/  ISETP.GE.AND P0, PT, R15, c[0x0][0x1d4], PT ;  /* 0x000075000f007a0c */ /* 0x000fe20003f06270 */
[----:B------:R4:W1:Y:S01]  /*6d10*/  SHFL.IDX PT, R4, R5, 0x1, 0x181f ;  /* 0x00381f0005047f89 */ /* 0x00086200000e0000 */
[----:B------:R-:W-:Y:S03]  /*6d20*/  SEL R15, RZ, 0x10, P1 ;  /* 0x00000010ff0f7807 */ /* 0x000fe60000800000 */
[----:B------:R3:W-:Y:S08]  /*6d30*/  LDGSTS.E.BYPASS.LTC128B.128 [R14+0x4100], [R2.64], !P1 ;  /* 0x04100000020e7fae */ /* 0x0007f0000c901d46 */
[----:B------:R3:W-:Y:S01]  /*6d40*/  LDGSTS.E.BYPASS.LTC128B.128 [R14+0x6100], [R6.64], !P0 ;  /* 0x06100000060e7fae */ /* 0x0007e2000c101d46 */
[----:B----4-:R-:W-:Y:S02]  /*6d50*/  SEL R5, RZ, 0x10, P4 ;  /* 0x00000010ff057807 */ /* 0x010fe40002000000 */
[----:B---3--:R-:W-:Y:S02]  /*6d60*/  SEL R14, RZ, 0x10, P0 ;  /* 0x00000010ff0e7807 */ /* 0x008fe40000000000 */
.L_x_1087:
[C---:B-12---:R-:W-:Y:S01]  /*6d70*/  ISETP.NE.U32.AND P2, PT, R5.reuse, RZ, PT ;  /* 0x000000ff0500720c */ /* 0x046fe20003f45070 */
[----:B------:R-:W2:Y:S01]  /*6d80*/  LDL R21, [R1+0x54] ;  /* 0x0000540001157983 */ /* 0x000ea20000100800 */
[----:B------:R-:W-:Y:S02]  /*6d90*/  IADD3 R5, -R5, 0x10, RZ ;  /* 0x0000001005057810 */ /* 0x000fe40007ffe1ff */
[----:B------:R-:W-:Y:S02]  /*6da0*/  IADD3 R6, -R15, 0x10, RZ ;  /* 0x000000100f067810 */ /* 0x000fe40007ffe1ff */
[----:B------:R-:W-:Y:S02]  /*6db0*/  LOP3.LUT R5, R5, 0xf, RZ, 0xc0, !PT ;  /* 0x0000000f05057812 */ /* 0x000fe400078ec0ff */
[----:B------:R-:W-:Y:S02]  /*6dc0*/  IADD3 R12, -R20, 0x10, RZ ;  /* 0x00000010140c7810 */ /* 0x000fe40007ffe1ff */
[----:B------:R-:W-:Y:S02]  /*6dd0*/  IADD3 R2, P1, P0, R5, R0, R30 ;  /* 0x0000000005027210 */ /* 0x000fe4000783e01e */
[----:B------:R-:W-:Y:S01]  /*6de0*/  LOP3.LUT R6, R6, 0xf, RZ, 0xc0, !PT ;  /* 0x0000000f06067812 */ /* 0x000fe200078ec0ff */
[----:B------:R-:W3:Y:S01]  /*6df0*/  LDL.LU R30, [R1+0x58] ;  /* 0x00005800011e7983 */ /* 0x000ee20000300800 */
[----:B------:R-:W-:Y:S02]  /*6e00*/  IADD3.X R3, RZ, R4, R22, P1, P0 ;  /* 0x00000004ff037210 */ /* 0x000fe40000fe0416 */
[----:B------:R-:W-:Y:S04]  /*6e10*/  LOP3.LUT R12, R12, 0xf, RZ, 0xc0, !PT ;  /* 0x0000000f0c0c7812 */ /* 0x000fe800078ec0ff */
[----:B------:R-:W-:Y:S04]  /*6e20*/  IADD3 R12, P1, P0, R12, R0, R31 ;  /* 0x000000000c0c7210 */ /* 0x000fe8000783e01f */
[----:B------:R-:W-:Y:S01]  /*6e30*/  IADD3.X R13, RZ, R4, R23, P1, P0 ;  /* 0x00000004ff0d7210 */ /* 0x000fe20000fe0417 */
[----:B------:R-:W-:Y:S01]  /*6e40*/  @!PT LDS RZ, [RZ] ;  /* 0x00000000fffff984 */ /* 0x000fe20000000800 */
[----:B------:R-:W-:Y:S01]  /*6e50*/  @!PT LDS RZ, [RZ] ;  /* 0x00000000fffff984 */ /* 0x000fe20000000800 */
[----:B------:R-:W-:Y:S01]  /*6e60*/  @!PT LDS RZ, [RZ] ;  /* 0x00000000fffff984 */ /* 0x000fe20000000800 */
[----:B--2---:R1:W-:Y:S01]  /*6e70*/  LDGSTS.E.BYPASS.LTC128B.128.ZFILL [R21+0x1100], [R2.64], P2 ;  /* 0x0110000002157fae */ /* 0x0043e20009141d46 */
[----:B------:R-:W-:Y:S04]  /*6e80*/  IADD3 R6, P3, P2, R6, R0, R132 ;  /* 0x0000000006067210 */ /* 0x000fe80007a7e084 */
[----:B------:R-:W-:Y:S02]  /*6e90*/  IADD3.X R7, RZ, R4, R28, P3, P2 ;  /* 0x00000004ff077210 */ /* 0x000fe40001fe441c */
[----:B------:R-:W-:Y:S02]  /*6ea0*/  ISETP.NE.U32.AND P3, PT, R20, RZ, PT ;  /* 0x000000ff1400720c */ /* 0x000fe40003f65070 */
[----:B------:R-:W-:Y:S11]  /*6eb0*/  ISETP.NE.U32.AND P2, PT, R15, RZ, PT ;  /* 0x000000ff0f00720c */ /* 0x000ff60003f45070 */
[----:B------:R2:W-:Y:S04]  /*6ec0*/  LDGSTS.E.BYPASS.LTC128B.128.ZFILL [R21+0x3100], [R12.64], P3 ;  /* 0x031000000c157fae */ /* 0x0005e80009941d46 */
[----:B------:R2:W-:Y:S01]  /*6ed0*/  LDGSTS.E.BYPASS.LTC128B.128.ZFILL [R21+0x5100], [R6.64], P2 ;  /* 0x0510000006157fae */ /* 0x0005e20009141d46 */
[----:B-1----:R-:W-:Y:S04]  /*6ee0*/  IADD3 R2, -R14, 0x10, RZ ;  /* 0x000000100e027810 */ /* 0x002fe80007ffe1ff */
[----:B------:R-:W-:Y:S04]  /*6ef0*/  LOP3.LUT R2, R2, 0xf, RZ, 0xc0, !PT ;  /* 0x0000000f02027812 */ /* 0x000fe800078ec0ff */
[----:B---3--:R-:W-:Y:S04]  /*6f00*/  IADD3 R2, P1, P0, R2, R0, R30 ;  /* 0x0000000002027210 */ /* 0x008fe8000783e01e */
[----:B------:R-:W-:Y:S02]  /*6f10*/  IADD3.X R3, RZ, R4, R29, P1, P0 ;  /* 0x00000004ff037210 */ /* 0x000fe40000fe041d */
[----:B------:R-:W-:Y:S11]  /*6f20*/  ISETP.NE.U32.AND P0, PT, R14, RZ, PT ;  /* 0x000000ff0e00720c */ /* 0x000ff60003f05070 */
[----:B------:R-:W-:Y:S02]  /*6f30*/  @!UPT UIADD3 URZ, URZ, URZ, URZ ;  /* 0x0000003f3f3ff290 */ /* 0x000fe4000fffe03f */
[----:B------:R2:W-:Y:S02]  /*6f40*/  LDGSTS.E.BYPASS.LTC128B.128.ZFILL [R21+0x7100], [R2.64], P0 ;  /* 0x0710000002157fae */ /* 0x0005e40008141d46 */
.L_x_1050:
[----:B------:R-:W-:Y:S05]  /*6f50*/  BSYNC B0 ;  /* 0x0000000000007941 */ /* 0x000fea0003800000 */
.L_x_1049:
[----:B------:R-:W5:Y:S04]  /*6f60*/  LDL R132, [R1+0x18] ;  /* 0x0000180001847983 */ /* 0x000f680000100800 */
[----:B--2---:R-:W2:Y:S04]  /*6f70*/  LDL R3, [R1+0xc] ;  /* 0x00000c0001037983 */ /* 0x004ea80000100800 */
[----:B----4-:R-:W4:Y:S04]  /*6f80*/  LDL R2, [R1+0x10] ;  /* 0x0000100001027983 */ /* 0x010f280000100800 */
[----:B------:R-:W0:Y:S01]  /*6f90*/  LDGDEPBAR ;  /* 0x00000000000079af */ /* 0x000e220000000000 */
[----:B------:R-:W-:Y:S01]  /*6fa0*/  WARPSYNC 0xffffffff ;  /* 0xffffffff00007948 */ /* 0x000fe20003800000 */
[C---:B-1----:R-:W-:Y:S01]  /*6fb0*/  HMMA.16816.F32.BF16 R4, R168.reuse, R8, RZ ;  /* 0x00000008a804723c */ /* 0x042fe200000418ff */
[----:B------:R-:W-:Y:S05]  /*6fc0*/  BSSY B0, `(.L_x_1053) ;  /* 0x000018d000007945 */ /* 0x000fea0003800000 */
[----:B---3--:R-:W3:Y:S02]  /*6fd0*/  LDL R0, [R1+0x14] ;  /* 0x0000140001007983 */ /* 0x008ee40000100800 */
[C---:B------:R-:W-:Y:S08]  /*6fe0*/  HMMA.16816.F32.BF16 R8, R168.reuse, R10, RZ ;  /* 0x0000000aa808723c */ /* 0x040ff000000418ff */
[C---:B------:R-:W-:Y:S08]  /*6ff0*/  HMMA.16816.F32.BF16 R12, R168.reuse, R16, RZ ;  /* 0x00000010a80c723c */ /* 0x040ff000000418ff */
        /* <DEDUP_REMOVED lines=10> */
[----:B------:R-:W1:Y:S07]  /*70a0*/  LDSM.16.M88.4 R180, [R249+0x800] ;  /* 0x00080000f9b4783b */ /* 0x000e6e0000000200 */
[C---:B------:R-:W-:Y:S08]  /*70b0*/  HMMA.16816.F32.BF16 R20, R172.reuse, R184, R20 ;  /* 0x000000b8ac14723c */ /* 0x040ff00000041814 */
[C---:B------:R-:W-:Y:S01]  /*70c0*/  HMMA.16816.F32.BF16 R24, R172.reuse, R186, R24 ;  /* 0x000000baac18723c */ /* 0x040fe20000041818 */
[----:B------:R-:W1:Y:S07]  /*70d0*/  LDSM.16.M88.4 R184, [R249+0x1000] ;  /* 0x00100000f9b8783b */ /* 0x000e6e0000000200 */
[C---:B------:R-:W-:Y:S08]  /*70e0*/  HMMA.16816.F32.BF16 R28, R172.reuse, R188, R28 ;  /* 0x000000bcac1c723c */ /* 0x040ff0000004181c */
[----:B------:R-:W-:Y:S01]  /*70f0*/  HMMA.16816.F32.BF16 R32, R172, R190, R32 ;  /* 0x000000beac20723c */ /* 0x000fe20000041820 */
[----:B------:R-:W1:Y:S07]  /*7100*/  LDSM.16.M88.4 R188, [R249+0x1800] ;  /* 0x00180000f9bc783b */ /* 0x000e6e0000000200 */
[C---:B-1----:R-:W-:Y:S08]  /*7110*/  HMMA.16816.F32.BF16 R4, R192.reuse, R176, R4 ;  /* 0x000000b0c004723c */ /* 0x042ff00000041804 */
[C---:B------:R-:W-:Y:S01]  /*7120*/  HMMA.16816.F32.BF16 R8, R192.reuse, R178, R8 ;  /* 0x000000b2c008723c */ /* 0x040fe20000041808 */
[----:B------:R-:W1:Y:S07]  /*7130*/  LDSM.16.M88.4 R176, [R248+-0x6000] ;  /* 0xffa00000f8b0783b */ /* 0x000e6e0000000200 */
[C---:B------:R-:W-:Y:S08]  /*7140*/  HMMA.16816.F32.BF16 R12, R192.reuse, R180, R12 ;  /* 0x000000b4c00c723c */ /* 0x040ff0000004180c */
[C---:B------:R-:W-:Y:S01]  /*7150*/  HMMA.16816.F32.BF16 R16, R192.reuse, R182, R16 ;  /* 0x000000b6c010723c */ /* 0x040fe20000041810 */
[----:B------:R-:W1:Y:S07]  /*7160*/  LDSM.16.M88.4 R180, [R248+-0x5800] ;  /* 0xffa80000f8b4783b */ /* 0x000e6e0000000200 */
[C---:B------:R-:W-:Y:S08]  /*7170*/  HMMA.16816.F32.BF16 R20, R192.reuse, R184, R20 ;  /* 0x000000b8c014723c */ /* 0x040ff00000041814 */
[C---:B------:R-:W-:Y:S01]  /*7180*/  HMMA.16816.F32.BF16 R24, R192.reuse, R186, R24 ;  /* 0x000000bac018723c */ /* 0x040fe20000041818 */
[----:B------:R-:W1:Y:S07]  /*7190*/  LDSM.16.M88.4 R184, [R248+-0x5000] ;  /* 0xffb00000f8b8783b */ /* 0x000e6e0000000200 */
[C---:B------:R-:W-:Y:S08]  /*71a0*/  HMMA.16816.F32.BF16 R28, R192.reuse, R188, R28 ;  /* 0x000000bcc01c723c */ /* 0x040ff0000004181c */
[----:B------:R-:W-:Y:S01]  /*71b0*/  HMMA.16816.F32.BF16 R32, R192, R190, R32 ;  /* 0x000000bec020723c */ /* 0x000fe20000041820 */
[----:B------:R-:W1:Y:S07]  /*71c0*/  LDSM.16.M88.4 R188, [R248+-0x4800] ;  /* 0xffb80000f8bc783b */ /* 0x000e6e0000000200 */
[C---:B-1----:R-:W-:Y:S08]  /*71d0*/  HMMA.16816.F32.BF16 R4, R196.reuse, R176, R4 ;  /* 0x000000b0c404723c */ /* 0x042ff00000041804 */
[C---:B------:R-:W-:Y:S01]  /*71e0*/  HMMA.16816.F32.BF16 R8, R196.reuse, R178, R8 ;  /* 0x000000b2c408723c */ /* 0x040fe20000041808 */
[----:B------:R-:W1:Y:S07]  /*71f0*/  LDSM.16.M88.4 R176, [R135+0x2000] ;  /* 0x0020000087b0783b */ /* 0x000e6e0000000200 */
[C---:B------:R-:W-:Y:S08]  /*7200*/  HMMA.16816.F32.BF16 R12, R196.reuse, R180, R12 ;  /* 0x000000b4c40c723c */ /* 0x040ff0000004180c */
[C---:B------:R-:W-:Y:S01]  /*7210*/  HMMA.16816.F32.BF16 R16, R196.reuse, R182, R16 ;  /* 0x000000b6c410723c */ /* 0x040fe20000041810 */
[----:B------:R-:W1:Y:S07]  /*7220*/  LDSM.16.M88.4 R180, [R135+0x2800] ;  /* 0x0028000087b4783b */ /* 0x000e6e0000000200 */
[C---:B------:R-:W-:Y:S08]  /*7230*/  HMMA.16816.F32.BF16 R20, R196.reuse, R184, R20 ;  /* 0x000000b8c414723c */ /* 0x040ff00000041814 */
[C---:B------:R-:W-:Y:S01]  /*7240*/  HMMA.16816.F32.BF16 R24, R196.reuse, R186, R24 ;  /* 0x000000bac418723c */ /* 0x040fe20000041818 */
[----:B------:R-:W5:Y:S07]  /*7250*/  LDSM.16.M88.4 R184, [R135+0x3000] ;  /* 0x0030000087b8783b */ /* 0x000f6e0000000200 */
[C---:B------:R-:W-:Y:S08]  /*7260*/  HMMA.16816.F32.BF16 R28, R196.reuse, R188, R28 ;  /* 0x000000bcc41c723c */ /* 0x040ff0000004181c */
[----:B------:R-:W-:Y:S01]  /*7270*/  HMMA.16816.F32.BF16 R32, R196, R190, R32 ;  /* 0x000000bec420723c */ /* 0x000fe20000041820 */
[----:B------:R-:W2:Y:S07]  /*7280*/  LDSM.16.M88.4 R188, [R135+0x3800] ;  /* 0x0038000087bc783b */ /* 0x000eae0000000200 */
[C---:B-1----:R-:W-:Y:S08]  /*7290*/  HMMA.16816.F32.BF16 R4, R200.reuse, R176, R4 ;  /* 0x000000b0c804723c */ /* 0x042ff00000041804 */
[C---:B------:R-:W-:Y:S08]  /*72a0*/  HMMA.16816.F32.BF16 R8, R200.reuse, R178, R8 ;  /* 0x000000b2c808723c */ /* 0x040ff00000041808 */
[C---:B------:R-:W-:Y:S08]  /*72b0*/  HMMA.16816.F32.BF16 R12, R200.reuse, R180, R12 ;  /* 0x000000b4c80c723c */ /* 0x040ff0000004180c */
[C---:B------:R-:W-:Y:S01]  /*72c0*/  HMMA.16816.F32.BF16 R16, R200.reuse, R182, R16 ;  /* 0x000000b6c810723c */ /* 0x040fe20000041810 */
[----:B-----5:R1:W2:Y:S07]  /*72d0*/  LDSM.16.M88.4 R176, [R132] ;  /* 0x0000000084b0783b */ /* 0x0202ae0000000200 */
[C---:B------:R-:W-:Y:S01]  /*72e0*/  HMMA.16816.F32.BF16 R20, R200.reuse, R184, R20 ;  /* 0x000000b8c814723c */ /* 0x040fe20000041814 */
[----:B--2---:R2:W2:Y:S07]  /*72f0*/  LDSM.16.M88.4 R180, [R3] ;  /* 0x0000000003b4783b */ /* 0x0044ae0000000200 */
[C---:B------:R-:W-:Y:S01]  /*7300*/  HMMA.16816.F32.BF16 R24, R200.reuse, R186, R24 ;  /* 0x000000bac818723c */ /* 0x040fe20000041818 */
[----:B----4-:R4:W2:Y:S07]  /*7310*/  LDSM.16.M88.4 R184, [R2] ;  /* 0x0000000002b8783b */ /* 0x0108ae0000000200 */
[C---:B------:R-:W-:Y:S01]  /*7320*/  HMMA.16816.F32.BF16 R28, R200.reuse, R188, R28 ;  /* 0x000000bcc81c723c */ /* 0x040fe2000004181c */
[----:B-1----:R-:W5:Y:S07]  /*7330*/  LDL R132, [R1+0x28] ;  /* 0x0000280001847983 */ /* 0x002f6e0000100800 */
[----:B------:R-:W-:Y:S01]  /*7340*/  HMMA.16816.F32.BF16 R32, R200, R190, R32 ;  /* 0x000000bec820723c */ /* 0x000fe20000041820 */
[----:B---3--:R1:W3:Y:S08]  /*7350*/  LDSM.16.M88.4 R188, [R0] ;  /* 0x0000000000bc783b */ /* 0x0082f00000000200 */
[----:B--2---:R-:W2:Y:S01]  /*7360*/  LDL R3, [R1+0x1c] ;  /* 0x00001c0001037983 */ /* 0x004ea20000100800 */
[C---:B------:R-:W-:Y:S03]  /*7370*/  HMMA.16816.F32.BF16 R4, R204.reuse, R176, R4 ;  /* 0x000000b0cc04723c */ /* 0x040fe60000041804 */
[----:B----4-:R-:W4:Y:S05]  /*7380*/  LDL R2, [R1+0x20] ;  /* 0x0000200001027983 */ /* 0x010f2a0000100800 */
[C---:B------:R-:W-:Y:S01]  /*7390*/  HMMA.16816.F32.BF16 R8, R204.reuse, R178, R8 ;  /* 0x000000b2cc08723c */ /* 0x040fe20000041808 */
[----:B------:R-:W3:Y:S07]  /*73a0*/  LDSM.16.M88.4 R176, [R249+0x2000] ;  /* 0x00200000f9b0783b */ /* 0x000eee0000000200 */
[C---:B------:R-:W-:Y:S01]  /*73b0*/  HMMA.16816.F32.BF16 R12, R204.reuse, R180, R12 ;  /* 0x000000b4cc0c723c */ /* 0x040fe2000004180c */
[----:B-1----:R-:W4:Y:S07]  /*73c0*/  LDL R0, [R1+0x24] ;  /* 0x0000240001007983 */ /* 0x002f2e0000100800 */
[C---:B------:R-:W-:Y:S01]  /*73d0*/  HMMA.16816.F32.BF16 R16, R204.reuse, R182, R16 ;  /* 0x000000b6cc10723c */ /* 0x040fe20000041810 */
[----:B------:R-:W1:Y:S07]  /*73e0*/  LDSM.16.M88.4 R180, [R249+0x2800] ;  /* 0x00280000f9b4783b */ /* 0x000e6e0000000200 */
[C---:B------:R-:W-:Y:S08]  /*73f0*/  HMMA.16816.F32.BF16 R20, R204.reuse, R184, R20 ;  /* 0x000000b8cc14723c */ /* 0x040ff00000041814 */
[C---:B------:R-:W-:Y:S01]  /*7400*/  HMMA.16816.F32.BF16 R24, R204.reuse, R186, R24 ;  /* 0x000000bacc18723c */ /* 0x040fe20000041818 */
[----:B------:R-:W1:Y:S07]  /*7410*/  LDSM.16.M88.4 R184, [R249+0x3000] ;  /* 0x00300000f9b8783b */ /* 0x000e6e0000000200 */
[C---:B---3--:R-:W-:Y:S08]  /*7420*/  HMMA.16816.F32.BF16 R28, R204.reuse, R188, R28 ;  /* 0x000000bccc1c723c */ /* 0x048ff0000004181c */
[----:B------:R-:W-:Y:S01]  /*7430*/  HMMA.16816.F32.BF16 R32, R204, R190, R32 ;  /* 0x000000becc20723c */ /* 0x000fe20000041820 */
[----:B------:R-:W3:Y:S07]  /*7440*/  LDSM.16.M88.4 R188, [R249+0x3800] ;  /* 0x00380000f9bc783b */ /* 0x000eee0000000200 */
[C---:B------:R-:W-:Y:S08]  /*7450*/  HMMA.16816.F32.BF16 R4, R208.reuse, R176, R4 ;  /* 0x000000b0d004723c */ /* 0x040ff00000041804 */
[C---:B------:R-:W-:Y:S01]  /*7460*/  HMMA.16816.F32.BF16 R8, R208.reuse, R178, R8 ;  /* 0x000000b2d008723c */ /* 0x040fe20000041808 */
[----:B------:R-:W3:Y:S07]  /*7470*/  LDSM.16.M88.4 R176, [R248+-0x4000] ;  /* 0xffc00000f8b0783b */ /* 0x000eee0000000200 */
[C---:B-1----:R-:W-:Y:S08]  /*7480*/  HMMA.16816.F32.BF16 R12, R208.reuse, R180, R12 ;  /* 0x000000b4d00c723c */ /* 0x042ff0000004180c */
[C---:B------:R-:W-:Y:S01]  /*7490*/  HMMA.16816.F32.BF16 R16, R208.reuse, R182, R16 ;  /* 0x000000b6d010723c */ /* 0x040fe20000041810 */
[----:B------:R-:W1:Y:S07]  /*74a0*/  LDSM.16.M88.4 R180, [R248+-0x3800] ;  /* 0xffc80000f8b4783b */ /* 0x000e6e0000000200 */
[C---:B------:R-:W-:Y:S08]  /*74b0*/  HMMA.16816.F32.BF16 R20, R208.reuse, R184, R20 ;  /* 0x000000b8d014723c */ /* 0x040ff00000041814 */
[C---:B------:R-:W-:Y:S01]  /*74c0*/  HMMA.16816.F32.BF16 R24, R208.reuse, R186, R24 ;  /* 0x000000bad018723c */ /* 0x040fe20000041818 */
[----:B------:R-:W1:Y:S07]  /*74d0*/  LDSM.16.M88.4 R184, [R248+-0x3000] ;  /* 0xffd00000f8b8783b */ /* 0x000e6e0000000200 */
[C---:B---3--:R-:W-:Y:S08]  /*74e0*/  HMMA.16816.F32.BF16 R28, R208.reuse, R188, R28 ;  /* 0x000000bcd01c723c */ /* 0x048ff0000004181c */
[----:B------:R-:W-:Y:S01]  /*74f0*/  HMMA.16816.F32.BF16 R32, R208, R190, R32 ;  /* 0x000000bed020723c */ /* 0x000fe20000041820 */
[----:B------:R-:W-:Y:S07]  /*7500*/  LDSM.16.M88.4 R188, [R135+0x4000] ;  /* 0x0040000087bc783b */ /* 0x000fee0000000200 */
[C---:B------:R-:W-:Y:S08]  /*7510*/  HMMA.16816.F32.BF16 R4, R212.reuse, R176, R4 ;  /* 0x000000b0d404723c */ /* 0x040ff00000041804 */
[C---:B------:R-:W-:Y:S01]  /*7520*/  HMMA.16816.F32.BF16 R8, R212.reuse, R178, R8 ;  /* 0x000000b2d408723c */ /* 0x040fe20000041808 */
[----:B------:R-:W3:Y:S07]  /*7530*/  LDSM.16.M88.4 R176, [R248+-0x2800] ;  /* 0xffd80000f8b0783b */ /* 0x000eee0000000200 */
[C---:B-1----:R-:W-:Y:S08]  /*7540*/  HMMA.16816.F32.BF16 R12, R212.reuse, R180, R12 ;  /* 0x000000b4d40c723c */ /* 0x042ff0000004180c */
[C---:B------:R-:W-:Y:S01]  /*7550*/  HMMA.16816.F32.BF16 R16, R212.reuse, R182, R16 ;  /* 0x000000b6d410723c */ /* 0x040fe20000041810 */
[----:B------:R-:W1:Y:S07]  /*7560*/  LDSM.16.M88.4 R180, [R135+0x4800] ;  /* 0x0048000087b4783b */ /* 0x000e6e0000000200 */
[C---:B------:R-:W-:Y:S08]  /*7570*/  HMMA.16816.F32.BF16 R20, R212.reuse, R184, R20 ;  /* 0x000000b8d414723c */ /* 0x040ff00000041814 */
[C---:B------:R-:W-:Y:S01]  /*7580*/  HMMA.16816.F32.BF16 R24, R212.reuse, R186, R24 ;  /* 0x000000bad418723c */ /* 0x040fe20000041818 */
[----:B------:R-:W-:Y:S07]  /*7590*/  LDSM.16.M88.4 R184, [R135+0x5800] ;  /* 0x0058000087b8783b */ /* 0x000fee0000000200 */
[C---:B---3--:R-:W-:Y:S08]  /*75a0*/  HMMA.16816.F32.BF16 R28, R212.reuse, R176, R28 ;  /* 0x000000b0d41c723c */ /* 0x048ff0000004181c */
[----:B------:R-:W-:Y:S01]  /*75b0*/  HMMA.16816.F32.BF16 R32, R212, R178, R32 ;  /* 0x000000b2d420723c */ /* 0x000fe20000041820 */
[----:B------:R-:W3:Y:S07]  /*75c0*/  LDSM.16.M88.4 R176, [R135+0x5000] ;  /* 0x0050000087b0783b */ /* 0x000eee0000000200 */
[C---:B------:R-:W-:Y:S08]  /*75d0*/  HMMA.16816.F32.BF16 R4, R216.reuse, R188, R4 ;  /* 0x000000bcd804723c */ /* 0x040ff00000041804 */
[C---:B------:R-:W-:Y:S08]  /*75e0*/  HMMA.16816.F32.BF16 R8, R216.reuse, R190, R8 ;  /* 0x000000bed808723c */ /* 0x040ff00000041808 */
[C---:B-1----:R-:W-:Y:S08]  /*75f0*/  HMMA.16816.F32.BF16 R12, R216.reuse, R180, R12 ;  /* 0x000000b4d80c723c */ /* 0x042ff0000004180c */
[C---:B------:R-:W-:Y:S08]  /*7600*/  HMMA.16816.F32.BF16 R16, R216.reuse, R182, R16 ;  /* 0x000000b6d810723c */ /* 0x040ff00000041810 */
[C---:B---3--:R-:W-:Y:S08]  /*7610*/  HMMA.16816.F32.BF16 R20, R216.reuse, R176, R20 ;  /* 0x000000b0d814723c */ /* 0x048ff00000041814 */
[C---:B------:R-:W-:Y:S08]  /*7620*/  HMMA.16816.F32.BF16 R24, R216.reuse, R178, R24 ;  /* 0x000000b2d818723c */ /* 0x040ff00000041818 */
[C---:B------:R-:W-:Y:S08]  /*7630*/  HMMA.16816.F32.BF16 R28, R216.reuse, R184, R28 ;  /* 0x000000b8d81c723c */ /* 0x040ff0000004181c */
[----:B------:R-:W-:Y:S01]  /*7640*/  HMMA.16816.F32.BF16 R32, R216, R186, R32 ;  /* 0x000000bad820723c */ /* 0x000fe20000041820 */
[----:B-----5:R1:W3:Y:S08]  /*7650*/  LDSM.16.M88.4 R188, [R132] ;  /* 0x0000000084bc783b */ /* 0x0202f00000000200 */
[----:B--2---:R2:W2:Y:S08]  /*7660*/  LDSM.16.M88.4 R176, [R3] ;  /* 0x0000000003b0783b */ /* 0x0044b00000000200 */
[----:B----4-:R4:W2:Y:S08]  /*7670*/  LDSM.16.M88.4 R180, [R2] ;  /* 0x0000000002b4783b */ /* 0x0108b00000000200 */
[----:B-1----:R-:W5:Y:S04]  /*7680*/  LDL R132, [R1+0x8] ;  /* 0x0000080001847983 */ /* 0x002f680000100800 */
[----:B------:R1:W2:Y:S01]  /*7690*/  LDSM.16.M88.4 R184, [R0] ;  /* 0x0000000000b8783b */ /* 0x0002a20000000200 */
[C---:B---3--:R-:W-:Y:S07]  /*76a0*/  HMMA.16816.F32.BF16 R4, R220.reuse, R188, R4 ;  /* 0x000000bcdc04723c */ /* 0x048fee0000041804 */
[----:B--2---:R-:W2:Y:S04]  /*76b0*/  LDL R3, [R1+0x2c] ;  /* 0x00002c0001037983 */ /* 0x004ea80000100800 */
[----:B----4-:R-:W3:Y:S01]  /*76c0*/  LDL R2, [R1+0x30] ;  /* 0x0000300001027983 */ /* 0x010ee20000100800 */
[C---:B------:R-:W-:Y:S03]  /*76d0*/  HMMA.16816.F32.BF16 R8, R220.reuse, R190, R8 ;  /* 0x000000bedc08723c */ /* 0x040fe60000041808 */
[----:B------:R-:W-:Y:S05]  /*76e0*/  LDSM.16.M88.4 R188, [R249+0x4800] ;  /* 0x00480000f9bc783b */ /* 0x000fea0000000200 */
[C---:B------:R-:W-:Y:S03]  /*76f0*/  HMMA.16816.F32.BF16 R12, R220.reuse, R176, R12 ;  /* 0x000000b0dc0c723c */ /* 0x040fe6000004180c */
[----:B-1----:R-:W4:Y:S05]  /*7700*/  LDL R0, [R1+0x34] ;  /* 0x0000340001007983 */ /* 0x002f2a0000100800 */
[C---:B------:R-:W-:Y:S01]  /*7710*/  HMMA.16816.F32.BF16 R16, R220.reuse, R178, R16 ;  /* 0x000000b2dc10723c */ /* 0x040fe20000041810 */
[----:B------:R-:W1:Y:S07]  /*7720*/  LDSM.16.M88.4 R176, [R249+0x4000] ;  /* 0x00400000f9b0783b */ /* 0x000e6e0000000200 */
[C---:B------:R-:W-:Y:S08]  /*7730*/  HMMA.16816.F32.BF16 R20, R220.reuse, R180, R20 ;  /* 0x000000b4dc14723c */ /* 0x040ff00000041814 */
[C---:B------:R-:W-:Y:S01]  /*7740*/  HMMA.16816.F32.BF16 R24, R220.reuse, R182, R24 ;  /* 0x000000b6dc18723c */ /* 0x040fe20000041818 */
[----:B------:R-:W1:Y:S07]  /*7750*/  LDSM.16.M88.4 R180, [R249+0x5000] ;  /* 0x00500000f9b4783b */ /* 0x000e6e0000000200 */
[C---:B------:R-:W-:Y:S08]  /*7760*/  HMMA.16816.F32.BF16 R28, R220.reuse, R184, R28 ;  /* 0x000000b8dc1c723c */ /* 0x040ff0000004181c */
[----:B------:R-:W-:Y:S01]  /*7770*/  HMMA.16816.F32.BF16 R32, R220, R186, R32 ;  /* 0x000000badc20723c */ /* 0x000fe20000041820 */
[----:B------:R-:W-:Y:S07]  /*7780*/  LDSM.16.M88.4 R184, [R248+-0x2000] ;  /* 0xffe00000f8b8783b */ /* 0x000fee0000000200 */
[C---:B-1----:R-:W-:Y:S08]  /*7790*/  HMMA.16816.F32.BF16 R4, R224.reuse, R176, R4 ;  /* 0x000000b0e004723c */ /* 0x042ff00000041804 */
[C---:B------:R-:W-:Y:S01]  /*77a0*/  HMMA.16816.F32.BF16 R8, R224.reuse, R178, R8 ;  /* 0x000000b2e008723c */ /* 0x040fe20000041808 */
[----:B------:R-:W1:Y:S07]  /*77b0*/  LDSM.16.M88.4 R176, [R249+0x5800] ;  /* 0x00580000f9b0783b */ /* 0x000e6e0000000200 */
[C---:B------:R-:W-:Y:S08]  /*77c0*/  HMMA.16816.F32.BF16 R12, R224.reuse, R188, R12 ;  /* 0x000000bce00c723c */ /* 0x040ff0000004180c */
[C---:B------:R-:W-:Y:S01]  /*77d0*/  HMMA.16816.F32.BF16 R16, R224.reuse, R190, R16 ;  /* 0x000000bee010723c */ /* 0x040fe20000041810 */
[----:B------:R-:W1:Y:S07]  /*77e0*/  LDSM.16.M88.4 R188, [R248+-0x1800] ;  /* 0xffe80000f8bc783b */ /* 0x000e6e0000000200 */
[C---:B------:R-:W-:Y:S08]  /*77f0*/  HMMA.16816.F32.BF16 R20, R224.reuse, R180, R20 ;  /* 0x000000b4e014723c */ /* 0x040ff00000041814 */
[C---:B------:R-:W-:Y:S01]  /*7800*/  HMMA.16816.F32.BF16 R24, R224.reuse, R182, R24 ;  /* 0x000000b6e018723c */ /* 0x040fe20000041818 */
[----:B------:R-:W-:Y:S07]  /*7810*/  LDSM.16.M88.4 R180, [R248+-0x800] ;  /* 0xfff80000f8b4783b */ /* 0x000fee0000000200 */
[C---:B-1----:R-:W-:Y:S08]  /*7820*/  HMMA.16816.F32.BF16 R28, R224.reuse, R176, R28 ;  /* 0x000000b0e01c723c */ /* 0x042ff0000004181c */
[----:B------:R-:W-:Y:S01]  /*7830*/  HMMA.16816.F32.BF16 R32, R224, R178, R32 ;  /* 0x000000b2e020723c */ /* 0x000fe20000041820 */
[----:B------:R-:W1:Y:S07]  /*7840*/  LDSM.16.M88.4 R176, [R248+-0x1000] ;  /* 0xfff00000f8b0783b */ /* 0x000e6e0000000200 */
[C---:B------:R-:W-:Y:S08]  /*7850*/  HMMA.16816.F32.BF16 R4, R228.reuse, R184, R4 ;  /* 0x000000b8e404723c */ /* 0x040ff00000041804 */
[C---:B------:R-:W-:Y:S01]  /*7860*/  HMMA.16816.F32.BF16 R8, R228.reuse, R186, R8 ;  /* 0x000000bae408723c */ /* 0x040fe20000041808 */
        /* <DEDUP_REMOVED lines=9> */
[----:B------:R-:W1:Y:S07]  /*7900*/  LDSM.16.M88.4 R180, [R135+0x7800] ;  /* 0x0078000087b4783b */ /* 0x000e6e0000000200 */
        /* <DEDUP_REMOVED lines=8> */
[----:B------:R-:W-:Y:S08]  /*7990*/  LDSM.16.M88.4 R180, [R249+0x6000] ;  /* 0x00600000f9b4783b */ /* 0x000ff00000000200 */
[----:B-----5:R-:W1:Y:S08]  /*79a0*/  LDSM.16.M88.4 R176, [R132] ;  /* 0x0000000084b0783b */ /* 0x020e700000000200 */
[----:B--2---:R-:W2:Y:S08]  /*79b0*/  LDSM.16.M88.4 R184, [R3] ;  /* 0x0000000003b8783b */ /* 0x004eb00000000200 */
[----:B---3--:R-:W3:Y:S01]  /*79c0*/  LDSM.16.M88.4 R188, [R2] ;  /* 0x0000000002bc783b */ /* 0x008ee20000000200 */
[C---:B-1----:R-:W-:Y:S08]  /*79d0*/  HMMA.16816.F32.BF16 R4, R236.reuse, R176, R4 ;  /* 0x000000b0ec04723c */ /* 0x042ff00000041804 */
[C---:B------:R-:W-:Y:S01]  /*79e0*/  HMMA.16816.F32.BF16 R8, R236.reuse, R178, R8 ;  /* 0x000000b2ec08723c */ /* 0x040fe20000041808 */
[----:B----4-:R-:W1:Y:S07]  /*79f0*/  LDSM.16.M88.4 R176, [R0] ;  /* 0x0000000000b0783b */ /* 0x010e6e0000000200 */
[C---:B--2---:R-:W-:Y:S08]  /*7a00*/  HMMA.16816.F32.BF16 R12, R236.reuse, R184, R12 ;  /* 0x000000b8ec0c723c */ /* 0x044ff0000004180c */
[C---:B------:R-:W-:Y:S01]  /*7a10*/  HMMA.16816.F32.BF16 R16, R236.reuse, R186, R16 ;  /* 0x000000baec10723c */ /* 0x040fe20000041810 */
[----:B------:R-:W2:Y:S07]  /*7a20*/  LDSM.16.M88.4 R184, [R249+0x6800] ;  /* 0x00680000f9b8783b */ /* 0x000eae0000000200 */
[C---:B---3--:R-:W-:Y:S08]  /*7a30*/  HMMA.16816.F32.BF16 R20, R236.reuse, R188, R20 ;  /* 0x000000bcec14723c */ /* 0x048ff00000041814 */
[C---:B------:R-:W-:Y:S01]  /*7a40*/  HMMA.16816.F32.BF16 R24, R236.reuse, R190, R24 ;  /* 0x000000beec18723c */ /* 0x040fe20000041818 */
[----:B------:R-:W-:Y:S07]  /*7a50*/  LDSM.16.M88.4 R188, [R248] ;  /* 0x00000000f8bc783b */ /* 0x000fee0000000200 */
[C---:B-1----:R-:W-:Y:S08]  /*7a60*/  HMMA.16816.F32.BF16 R28, R236.reuse, R176, R28 ;  /* 0x000000b0ec1c723c */ /* 0x042ff0000004181c */
[----:B------:R-:W-:Y:S01]  /*7a70*/  HMMA.16816.F32.BF16 R32, R236, R178, R32 ;  /* 0x000000b2ec20723c */ /* 0x000fe20000041820 */
[----:B------:R-:W1:Y:S07]  /*7a80*/  LDSM.16.M88.4 R176, [R249+0x7000] ;  /* 0x00700000f9b0783b */ /* 0x000e6e0000000200 */
[C---:B------:R-:W-:Y:S08]  /*7a90*/  HMMA.16816.F32.BF16 R4, R240.reuse, R180, R4 ;  /* 0x000000b4f004723c */ /* 0x040ff00000041804 */
[C---:B------:R-:W-:Y:S01]  /*7aa0*/  HMMA.16816.F32.BF16 R8, R240.reuse, R182, R8 ;  /* 0x000000b6f008723c */ /* 0x040fe20000041808 */
[----:B------:R-:W3:Y:S07]  /*7ab0*/  LDSM.16.M88.4 R180, [R249+0x7800] ;  /* 0x00780000f9b4783b */ /* 0x000eee0000000200 */
[C---:B--2---:R-:W-:Y:S08]  /*7ac0*/  HMMA.16816.F32.BF16 R12, R240.reuse, R184, R12 ;  /* 0x000000b8f00c723c */ /* 0x044ff0000004180c */
[C---:B------:R-:W-:Y:S08]  /*7ad0*/  HMMA.16816.F32.BF16 R16, R240.reuse, R186, R16 ;  /* 0x000000baf010723c */ /* 0x040ff00000041810 */
[C---:B-1----:R-:W-:Y:S08]  /*7ae0*/  HMMA.16816.F32.BF16 R20, R240.reuse, R176, R20 ;  /* 0x000000b0f014723c */ /* 0x042ff00000041814 */
[C---:B------:R-:W-:Y:S01]  /*7af0*/  HMMA.16816.F32.BF16 R24, R240.reuse, R178, R24 ;  /* 0x000000b2f018723c */ /* 0x040fe20000041818 */
[----:B------:R-:W1:Y:S07]  /*7b00*/  LDSM.16.M88.4 R176, [R248+0x800] ;  /* 0x00080000f8b0783b */ /* 0x000e6e0000000200 */
[C---:B---3--:R-:W-:Y:S08]  /*7b10*/  HMMA.16816.F32.BF16 R28, R240.reuse, R180, R28 ;  /* 0x000000b4f01c723c */ /* 0x048ff0000004181c */
[----:B------:R-:W-:Y:S08]  /*7b20*/  HMMA.16816.F32.BF16 R32, R240, R182, R32 ;  /* 0x000000b6f020723c */ /* 0x000ff00000041820 */
[C---:B------:R-:W-:Y:S08]  /*7b30*/  HMMA.16816.F32.BF16 R4, R244.reuse, R188, R4 ;  /* 0x000000bcf404723c */ /* 0x040ff00000041804 */
[C---:B------:R-:W-:Y:S08]  /*7b40*/  HMMA.16816.F32.BF16 R8, R244.reuse, R190, R8 ;  /* 0x000000bef408723c */ /* 0x040ff00000041808 */
[C---:B-1----:R-:W-:Y:S08]  /*7b50*/  HMMA.16816.F32.BF16 R12, R244.reuse, R176, R12 ;  /* 0x000000b0f40c723c */ /* 0x042ff0000004180c */
[----:B------:R-:W-:Y:S01]  /*7b60*/  FMUL.FTZ R4, R4, c[0x0][0x320] ;  /* 0x0000c80004047a20 */ /* 0x000fe20000410000 */
[C---:B------:R-:W-:Y:S03]  /*7b70*/  HMMA.16816.F32.BF16 R16, R244.reuse, R178, R16 ;  /* 0x000000b2f410723c */ /* 0x040fe60000041810 */
[----:B------:R-:W1:Y:S01]  /*7b80*/  MUFU.TANH R2, R4 ;  /* 0x0000000400027308 */ /* 0x000e620000002400 */
[----:B------:R-:W-:Y:S02]  /*7b90*/  FMUL.FTZ R5, R5, c[0x0][0x320] ;  /* 0x0000c80005057a20 */ /* 0x000fe40000410000 */
[----:B------:R-:W-:Y:S02]  /*7ba0*/  FMUL.FTZ R6, R6, c[0x0][0x320] ;  /* 0x0000c80006067a20 */ /* 0x000fe40000410000 */
[----:B------:R-:W-:Y:S04]  /*7bb0*/  FMUL.FTZ R7, R7, c[0x0][0x320] ;  /* 0x0000c80007077a20 */ /* 0x000fe80000410000 */
[----:B------:R-:W-:Y:S01]  /*7bc0*/  FMUL.FTZ R10, R10, c[0x0][0x320] ;  /* 0x0000c8000a0a7a20 */ /* 0x000fe20000410000 */
[----:B------:R-:W2:Y:S01]  /*7bd0*/  MUFU.TANH R0, R5 ;  /* 0x0000000500007308 */ /* 0x000ea20000002400 */
[----:B------:R-:W-:Y:S02]  /*7be0*/  FMUL.FTZ R11, R11, c[0x0][0x320] ;  /* 0x0000c8000b0b7a20 */ /* 0x000fe40000410000 */
[----:B------:R-:W-:Y:S02]  /*7bf0*/  FMUL.FTZ R14, R14, c[0x0][0x320] ;  /* 0x0000c8000e0e7a20 */ /* 0x000fe40000410000 */
[----:B------:R-:W-:Y:S02]  /*7c00*/  FMUL.FTZ R8, R8, c[0x0][0x320] ;  /* 0x0000c80008087a20 */ /* 0x000fe40000410000 */
[----:B------:R-:W-:Y:S02]  /*7c10*/  FMUL.FTZ R9, R9, c[0x0][0x320] ;  /* 0x0000c80009097a20 */ /* 0x000fe40000410000 */
[----:B------:R-:W-:Y:S01]  /*7c20*/  FMUL.FTZ R15, R15, c[0x0][0x320] ;  /* 0x0000c8000f0f7a20 */ /* 0x000fe20000410000 */
[----:B------:R-:W-:Y:S01]  /*7c30*/  MUFU.TANH R190, R8 ;  /* 0x0000000800be7308 */ /* 0x000fe20000002400 */
[----:B------:R-:W-:Y:S02]  /*7c40*/  FMUL.FTZ R18, R18, c[0x0][0x320] ;  /* 0x0000c80012127a20 */ /* 0x000fe40000410000 */
[----:B------:R-:W-:Y:S01]  /*7c50*/  FMUL.FTZ R12, R12, c[0x0][0x320] ;  /* 0x0000c8000c0c7a20 */ /* 0x000fe20000410000 */
[----:B-1----:R1:W-:Y:S01]  /*7c60*/  STL [R1+0x70], R2 ;  /* 0x0000700201007387 */ /* 0x0023e20000100800 */
[----:B------:R-:W-:Y:S02]  /*7c70*/  FMUL.FTZ R13, R13, c[0x0][0x320] ;  /* 0x0000c8000d0d7a20 */ /* 0x000fe40000410000 */
[----:B------:R-:W-:Y:S02]  /*7c80*/  FMUL.FTZ R16, R16, c[0x0][0x320] ;  /* 0x0000c80010107a20 */ /* 0x000fe40000410000 */
[----:B------:R-:W-:Y:S01]  /*7c90*/  FMUL.FTZ R17, R17, c[0x0][0x320] ;  /* 0x0000c80011117a20 */ /* 0x000fe20000410000 */
[----:B------:R-:W-:Y:S01]  /*7ca0*/  MUFU.TANH R189, R9 ;  /* 0x0000000900bd7308 */ /* 0x000fe20000002400 */
[----:B------:R-:W-:Y:S01]  /*7cb0*/  FMUL.FTZ R19, R19, c[0x0][0x320] ;  /* 0x0000c80013137a20 */ /* 0x000fe20000410000 */
[----:B--2---:R2:W-:Y:S08]  /*7cc0*/  STL [R1+0x6c], R0 ;  /* 0x00006c0001007387 */ /* 0x0045f00000100800 */
[----:B------:R-:W-:Y:S10]  /*7cd0*/  MUFU.TANH R3, R15 ;  /* 0x0000000f00037308 */ /* 0x000ff40000002400 */
[----:B-1----:R-:W1:Y:S10]  /*7ce0*/  MUFU.TANH R2, R6 ;  /* 0x0000000600027308 */ /* 0x002e740000002400 */
[----:B--2---:R-:W2:Y:S10]  /*7cf0*/  MUFU.TANH R0, R7 ;  /* 0x0000000700007308 */ /* 0x004eb40000002400 */
[----:B------:R-:W-:Y:S01]  /*7d00*/  MUFU.TANH R188, R18 ;  /* 0x0000001200bc7308 */ /* 0x000fe20000002400 */
[----:B-1----:R1:W-:Y:S09]  /*7d10*/  STL [R1+0x80], R2 ;  /* 0x0000800201007387 */ /* 0x0023f20000100800 */
[----:B------:R-:W-:Y:S01]  /*7d20*/  MUFU.TANH R186, R12 ;  /* 0x0000000c00ba7308 */ /* 0x000fe20000002400 */
[----:B--2---:R2:W-:Y:S04]  /*7d30*/  STL [R1+0x7c], R0 ;  /* 0x00007c0001007387 */ /* 0x0045e80000100800 */
[----:B------:R-:W3:Y:S05]  /*7d40*/  LDSM.16.M88.4 R4, [R248+0x1000] ;  /* 0x00100000f804783b */ /* 0x000eea0000000200 */
[----:B------:R-:W-:Y:S10]  /*7d50*/  MUFU.TANH R185, R13 ;  /* 0x0000000d00b97308 */ /* 0x000ff40000002400 */
[----:B-1----:R-:W1:Y:S10]  /*7d60*/  MUFU.TANH R2, R10 ;  /* 0x0000000a00027308 */ /* 0x002e740000002400 */
[----:B--2---:R-:W2:Y:S10]  /*7d70*/  MUFU.TANH R0, R11 ;  /* 0x0000000b00007308 */ /* 0x004eb40000002400 */
[----:B------:R-:W-:Y:S01]  /*7d80*/  MUFU.TANH R182, R16 ;  /* 0x0000001000b67308 */ /* 0x000fe20000002400 */
[----:B-1----:R-:W-:Y:S01]  /*7d90*/  STL [R1+0x78], R2 ;  /* 0x0000780201007387 */ /* 0x002fe20000100800 */
[C---:B---3--:R-:W-:Y:S08]  /*7da0*/  HMMA.16816.F32.BF16 R20, R244.reuse, R4, R20 ;  /* 0x00000004f414723c */ /* 0x048ff00000041814 */
[----:B------:R-:W-:Y:S01]  /*7db0*/  MUFU.TANH R181, R17 ;  /* 0x0000001100b57308 */ /* 0x000fe20000002400 */
[----:B--2---:R1:W-:Y:S01]  /*7dc0*/  STL [R1+0x74], R0 ;  /* 0x0000740001007387 */ /* 0x0043e20000100800 */
[C---:B------:R-:W-:Y:S03]  /*7dd0*/  HMMA.16816.F32.BF16 R24, R244.reuse, R6, R24 ;  /* 0x00000006f418723c */ /* 0x040fe60000041818 */
[----:B------:R-:W2:Y:S01]  /*7de0*/  LDSM.16.M88.4 R8, [R248+0x1800] ;  /* 0x00180000f808783b */ /* 0x000ea20000000200 */
[----:B------:R-:W-:Y:S04]  /*7df0*/  DEPBAR.LE SB0, 0x0 ;  /* 0x000080000000791a */ /* 0x000fe80000000000 */
[----:B------:R-:W-:Y:S03]  /*7e00*/  MUFU.TANH R187, R19 ;  /* 0x0000001300bb7308 */ /* 0x000fe60000002400 */
[----:B------:R-:W-:Y:S03]  /*7e10*/  BAR.SYNC.DEFER_BLOCKING 0x0 ;  /* 0x0000000000007b1d */ /* 0x000fe60000010000 */
[----:B------:R-:W-:Y:S02]  /*7e20*/  FMUL.FTZ R18, R20, c[0x0][0x320] ;  /* 0x0000c80014127a20 */ /* 0x000fe40000410000 */
[----:B------:R-:W-:Y:S02]  /*7e30*/  FMUL.FTZ R21, R21, c[0x0][0x320] ;  /* 0x0000c80015157a20 */ /* 0x000fe40000410000 */
[----:B------:R-:W-:Y:S02]  /*7e40*/  FMUL.FTZ R22, R22, c[0x0][0x320] ;  /* 0x0000c80016167a20 */ /* 0x000fe40000410000 */
[----:B------:R-:W-:Y:S01]  /*7e50*/  MUFU.TANH R18, R18 ;  /* 0x0000001200127308 */ /* 0x000fe20000002400 */
[----:B------:R-:W-:Y:S03]  /*7e60*/  FMUL.FTZ R23, R23, c[0x0][0x320] ;  /* 0x0000c80017177a20 */ /* 0x000fe60000410000 */
[----:B------:R-:W-:Y:S02]  /*7e70*/  FMUL.FTZ R26, R26, c[0x0][0x320] ;  /* 0x0000c8001a1a7a20 */ /* 0x000fe40000410000 */
[----:B------:R-:W-:Y:S02]  /*7e80*/  FMUL.FTZ R27, R27, c[0x0][0x320] ;  /* 0x0000c8001b1b7a20 */ /* 0x000fe40000410000 */
[----:B------:R-:W-:Y:S02]  /*7e90*/  FMUL.FTZ R24, R24, c[0x0][0x320] ;  /* 0x0000c80018187a20 */ /* 0x000fe40000410000 */
[----:B------:R-:W-:Y:S01]  /*7ea0*/  FMUL.FTZ R25, R25, c[0x0][0x320] ;  /* 0x0000c80019197a20 */ /* 0x000fe20000410000 */
[----:B-1----:R-:W1:Y:S10]  /*7eb0*/  MUFU.TANH R0, R14 ;  /* 0x0000000e00007308 */ /* 0x002e740000002400 */
[----:B------:R-:W-:Y:S01]  /*7ec0*/  MUFU.TANH R180, R26 ;  /* 0x0000001a00b47308 */ /* 0x000fe20000002400 */
[C---:B--2---:R-:W-:Y:S08]  /*7ed0*/  HMMA.16816.F32.BF16 R28, R244.reuse, R8, R28 ;  /* 0x00000008f41c723c */ /* 0x044ff0000004181c */
[----:B------:R-:W-:Y:S01]  /*7ee0*/  HMMA.16816.F32.BF16 R32, R244, R10, R32 ;  /* 0x0000000af420723c */ /* 0x000fe20000041820 */
[----:B------:R2:W-:Y:S01]  /*7ef0*/  MUFU.TANH R179, R27 ;  /* 0x0000001b00b37308 */ /* 0x0005e20000002400 */
[----:B-1----:R1:W-:Y:S04]  /*7f00*/  STL [R1+0x68], R0 ;  /* 0x0000680001007387 */ /* 0x0023e80000100800 */
[----:B------:R-:W3:Y:S05]  /*7f10*/  LDL R2, [R1+0x90] ;  /* 0x0000900001027983 */ /* 0x000eea0000100800 */
[----:B------:R-:W-:Y:S05]  /*7f20*/  MUFU.TANH R178, R21 ;  /* 0x0000001500b27308 */ /* 0x000fea0000002400 */
[----:B------:R-:W-:Y:S02]  /*7f30*/  FMUL.FTZ R30, R30, c[0x0][0x320] ;  /* 0x0000c8001e1e7a20 */ /* 0x000fe40000410000 */
[----:B------:R-:W-:Y:S02]  /*7f40*/  FMUL.FTZ R31, R31, c[0x0][0x320] ;  /* 0x0000c8001f1f7a20 */ /* 0x000fe40000410000 */
[----:B------:R-:W-:Y:S01]  /*7f50*/  FMUL.FTZ R28, R28, c[0x0][0x320] ;  /* 0x0000c8001c1c7a20 */ /* 0x000fe20000410000 */
[----:B------:R-:W4:Y:S03]  /*7f60*/  MUFU.TANH R4, R30 ;  /* 0x0000001e00047308 */ /* 0x000f260000002400 */
[----:B------:R-:W-:Y:S02]  /*7f70*/  FMUL.FTZ R35, R35, c[0x0][0x320] ;  /* 0x0000c80023237a20 */ /* 0x000fe40000410000 */
[----:B--2---:R-:W-:Y:S02]  /*7f80*/  FMUL.FTZ R27, R32, c[0x0][0x320] ;  /* 0x0000c800201b7a20 */ /* 0x004fe40000410000 */
[----:B------:R-:W-:Y:S01]  /*7f90*/  FMUL.FTZ R26, R33, c[0x0][0x320] ;  /* 0x0000c800211a7a20 */ /* 0x000fe20000410000 */
[----:B-1----:R-:W3:Y:S02]  /*7fa0*/  LDL R0, [R1+0xa8] ;  /* 0x0000a80001007983 */ /* 0x002ee40000100800 */
[----:B------:R1:W-:Y:S01]  /*7fb0*/  MUFU.TANH R132, R28 ;  /* 0x0000001c00847308 */ /* 0x0003e20000002400 */
[----:B------:R-:W-:Y:S01]  /*7fc0*/  FMUL.FTZ R34, R34, c[0x0][0x320] ;  /* 0x0000c80022227a20 */ /* 0x000fe20000410000 */
[----:B------:R2:W-:Y:S08]  /*7fd0*/  STL [R1+0x64], R3 ;  /* 0x0000640301007387 */ /* 0x0005f00000100800 */
[----:B------:R-:W-:Y:S01]  /*7fe0*/  MUFU.TANH R184, R22 ;  /* 0x0000001600b87308 */ /* 0x000fe20000002400 */
[----:B----4-:R-:W-:Y:S09]  /*7ff0*/  STL [R1+0x58], R4 ;  /* 0x0000580401007387 */ /* 0x010ff20000100800 */
[----:B------:R-:W-:Y:S01]  /*8000*/  MUFU.TANH R183, R23 ;  /* 0x0000001700b77308 */ /* 0x000fe20000002400 */
[----:B-1----:R-:W-:Y:S09]  /*8010*/  FMUL.FTZ R28, R29, c[0x0][0x320] ;  /* 0x0000c8001d1c7a20 */ /* 0x002ff20000410000 */
[----:B--2---:R-:W1:Y:S10]  /*8020*/  MUFU.TANH R3, R31 ;  /* 0x0000001f00037308 */ /* 0x004e740000002400 */
[----:B------:R-:W-:Y:S10]  /*8030*/  MUFU.TANH R177, R24 ;  /* 0x0000001800b17308 */ /* 0x000ff40000002400 */
[----:B------:R-:W-:Y:S01]  /*8040*/  MUFU.TANH R176, R25 ;  /* 0x0000001900b07308 */ /* 0x000fe20000002400 */
[----:B-1----:R1:W-:Y:S09]  /*8050*/  STL [R1+0x60], R3 ;  /* 0x0000600301007387 */ /* 0x0023f20000100800 */
[----:B------:R-:W-:Y:S10]  /*8060*/  MUFU.TANH R28, R28 ;  /* 0x0000001c001c7308 */ /* 0x000ff40000002400 */
[----:B------:R-:W-:Y:S10]  /*8070*/  MUFU.TANH R27, R27 ;  /* 0x0000001b001b7308 */ /* 0x000ff40000002400 */
[----:B-1----:R-:W1:Y:S10]  /*8080*/  MUFU.TANH R3, R35 ;  /* 0x0000002300037308 */ /* 0x002e740000002400 */
[----:B------:R-:W2:Y:S10]  /*8090*/  MUFU.TANH R26, R26 ;  /* 0x0000001a001a7308 */ /* 0x000eb40000002400 */
[----:B------:R4:W2:Y:S01]  /*80a0*/  MUFU.TANH R191, R34 ;  /* 0x0000002200bf7308 */ /* 0x0008a20000002400 */
[----:B-1----:R4:W-:Y:S01]  /*80b0*/  STL [R1+0x5c], R3 ;  /* 0x00005c0301007387 */ /* 0x0029e20000100800 */
[----:B---3--:R-:W-:Y:S11]  /*80c0*/  ISETP.GT.AND P0, PT, R2, R0, PT ;  /* 0x000000000200720c */ /* 0x008ff60003f04270 */
[----:B------:R-:W-:Y:S02]  /*80d0*/  @!UPT UIADD3 URZ, URZ, URZ, URZ ;  /* 0x0000003f3f3ff290 */ /* 0x000fe4000fffe03f */
[----:B------:R-:W-:-:S05]  /*80e0*/  @!P0 BRA `(.L_x_1054) ;  /* 0x000007a000008947 */ /* 0x000fca0003800000 */
[----:B--2-4-:R-:W2:Y:S01]  /*80f0*/  LDL R3, [R1+0xb4] ;  /* 0x0000b40001037983 */ /* 0x014ea20000100800 */
[----:B------:R-:W-:Y:S03]  /*8100*/  IMAD.MOV.U32 R11, RZ, RZ, RZ ;  /* 0x000000ffff0b7224 */ /* 0x000fe600078e00ff */
[----:B------:R-:W3:Y:S04]  /*8110*/  LDL.64 R22, [R1+0xc0] ;  /* 0x0000c00001167983 */ /* 0x000ee80000100a00 */
[----:B------:R-:W4:Y:S04]  /*8120*/  LDL R4, [R1+0xd4] ;  /* 0x0000d40001047983 */ /* 0x000f280000100800 */
[----:B------:R-:W1:Y:S04]  /*8130*/  S2R R13, SR_TID.X ;  /* 0x00000000000d7919 */ /* 0x000e680000002100 */
[----:B------:R-:W5:Y:S04]  /*8140*/  LDL.64 R20, [R1+0xb8] ;  /* 0x0000b80001147983 */ /* 0x000f680000100a00 */
[----:B------:R-:W4:Y:S04]  /*8150*/  LDL R10, [R1+0xd0] ;  /* 0x0000d000010a7983 */ /* 0x000f280000100800 */
[----:B------:R-:W5:Y:S04]  /*8160*/  LDL R9, [R1+0x174] ;  /* 0x0001740001097983 */ /* 0x000f680000100800 */
[----:B------:R-:W5:Y:S04]  /*8170*/  LDL R16, [R1+0x94] ;  /* 0x0000940001107983 */ /* 0x000f680000100800 */
[----:B------:R-:W5:Y:S01]  /*8180*/  LDL R8, [R1+0x178] ;  /* 0x0001780001087983 */ /* 0x000f620000100800 */
[--C-:B-1----:R-:W-:Y:S03]  /*8190*/  SHF.R.S32.HI R0, RZ, 0x1f, R13.reuse ;  /* 0x0000001fff007819 */ /* 0x102fe6000001140d */
[----:B------:R-:W5:Y:S01]  /*81a0*/  LDL R15, [R1+0x98] ;  /* 0x00009800010f7983 */ /* 0x000f620000100800 */
[----:B------:R-:W-:Y:S02]  /*81b0*/  SHF.R.S32.HI R12, RZ, 0x1f, R13 ;  /* 0x0000001fff0c7819 */ /* 0x000fe4000001140d */
[-C--:B------:R-:W-:Y:S01]  /*81c0*/  LEA.HI R0, R0, R13.reuse, RZ, 0x3 ;  /* 0x0000000d00007211 */ /* 0x080fe200078f18ff */
[----:B------:R-:W5:Y:S01]  /*81d0*/  LDL R7, [R1+0x17c] ;  /* 0x00017c0001077983 */ /* 0x000f620000100800 */
[----:B------:R-:W-:Y:S02]  /*81e0*/  LEA.HI R12, R12, R13, RZ, 0x3 ;  /* 0x0000000d0c0c7211 */ /* 0x000fe400078f18ff */
[----:B------:R-:W-:Y:S01]  /*81f0*/  LOP3.LUT R0, R0, 0xfffffff8, RZ, 0xc0, !PT ;  /* 0xfffffff800007812 */ /* 0x000fe200078ec0ff */
[----:B------:R-:W5:Y:S01]  /*8200*/  LDL R14, [R1+0x9c] ;  /* 0x00009c00010e7983 */ /* 0x000f620000100800 */
[----:B------:R-:W-:Y:S03]  /*8210*/  SHF.R.S32.HI R12, RZ, 0x3, R12 ;  /* 0x00000003ff0c7819 */ /* 0x000fe6000001140c */
[----:B------:R-:W-:Y:S01]  /*8220*/  IMAD.IADD R0, R13, 0x1, -R0 ;  /* 0x000000010d007824 */ /* 0x000fe200078e0a00 */
[----:B------:R-:W5:Y:S01]  /*8230*/  LDL R6, [R1+0x180] ;  /* 0x0001800001067983 */ /* 0x000f620000100800 */
[----:B------:R-:W-:Y:S02]  /*8240*/  IMAD.MOV.U32 R13, RZ, RZ, c[0x0][0x2b8] ;  /* 0x0000ae00ff0d7624 */ /* 0x000fe400078e00ff */
[----:B------:R-:W-:Y:S02]  /*8250*/  IMAD R0, R0, 0x20, R12 ;  /* 0x0000002000007824 */ /* 0x000fe400078e020c */
[----:B------:R-:W5:Y:S01]  /*8260*/  LDL R12, [R1+0x88] ;  /* 0x00008800010c7983 */ /* 0x000f620000100800 */
[----:B------:R-:W-:Y:S01]  /*8270*/  ISETP.NE.AND P1, PT, R13, 0x1, PT ;  /* 0x000000010d00780c */ /* 0x000fe20003f25270 */
[----:B--2---:R-:W-:Y:S05]  /*8280*/  IMAD R2, R2, 0x40, R3 ;  /* 0x0000004002027824 */ /* 0x004fea00078e0203 */
[----:B------:R-:W-:Y:S07]  /*8290*/  IADD3 R2, R2, -0x40, R0 ;  /* 0xffffffc002027810 */ /* 0x000fee0007ffe000 */
[----:B------:R-:W-:Y:S04]  /*82a0*/  @P1 IMAD.HI.U32 R3, R2, c[0x0][0x2bc], RZ ;  /* 0x0000af0002031a27 */ /* 0x000fe800078e00ff */
[----:B------:R-:W-:Y:S01]  /*82b0*/  IMAD.MOV.U32 R0, RZ, RZ, R2 ;  /* 0x000000ffff007224 */ /* 0x000fe200078e0002 */
[----:B------:R-:W-:Y:S04]  /*82c0*/  @P1 SHF.R.U32.HI R0, RZ, c[0x0][0x2c0], R3 ;  /* 0x0000b000ff001a19 */ /* 0x000fe80000011603 */
[C---:B---3--:R-:W-:Y:S04]  /*82d0*/  @!P6 IADD3 R3, P0, R0.reuse, R22, RZ ;  /* 0x000000160003e210 */ /* 0x048fe80007f1e0ff */
[----:B----4-:R-:W-:Y:S01]  /*82e0*/  @!P6 LEA.HI.X.SX32 R5, R0, R4, 0x1, P0 ;  /* 0x000000040005e211 */ /* 0x010fe200000f0eff */
[----:B------:R-:W-:Y:S01]  /*82f0*/  IMAD.MOV R0, RZ, RZ, -R0 ;  /* 0x000000ffff007224 */ /* 0x000fe200078e0a00 */
[C---:B------:R-:W-:Y:S03]  /*8300*/  @!P6 LEA R4, P0, R3.reuse, c[0x0][0x2a0], 0x2 ;  /* 0x0000a8000304ea11 */ /* 0x040fe600078010ff */
[----:B------:R-:W-:Y:S01]  /*8310*/  IMAD R13, R0, c[0x0][0x2b8], R2 ;  /* 0x0000ae00000d7a24 */ /* 0x000fe200078e0202 */
[----:B------:R-:W-:Y:S01]  /*8320*/  @!P6 LEA.HI.X R5, R3, c[0x0][0x2a4], R5, 0x2, P0 ;  /* 0x0000a9000305ea11 */ /* 0x000fe200000f1405 */
[C---:B-----5:R-:W-:Y:S01]  /*8330*/  IMAD.SHL.U32 R22, R16.reuse, 0x2, RZ ;  /* 0x0000000210167824 */ /* 0x060fe200078e00ff */
[----:B------:R-:W-:Y:S01]  /*8340*/  SHF.L.U64.HI R17, R16, 0x1, R9 ;  /* 0x0000000110117819 */ /* 0x000fe20000010209 */
[----:B------:R-:W-:Y:S01]  /*8350*/  IMAD.WIDE.U32 R2, R13, c[0x0][0x1e0], RZ ;  /* 0x000078000d027a25 */ /* 0x000fe200078e00ff */
[----:B------:R-:W-:Y:S01]  /*8360*/  SHF.R.S32.HI R0, RZ, 0x1f, R13 ;  /* 0x0000001fff007819 */ /* 0x000fe2000001140d */
[----:B------:R-:W2:Y:S02]  /*8370*/  @!P6 LDG.E R11, [R4.64] ;  /* 0x00000006040be981 */ /* 0x000ea4000c1e1900 */
[C---:B------:R-:W-:Y:S02]  /*8380*/  IMAD.SHL.U32 R21, R15.reuse, 0x2, RZ ;  /* 0x000000020f157824 */ /* 0x040fe400078e00ff */
[----:B------:R1:W-:Y:S01]  /*8390*/  STL [R1+0x8c], R13 ;  /* 0x00008c0d01007387 */ /* 0x0003e20000100800 */
[----:B------:R-:W-:Y:S01]  /*83a0*/  IMAD R0, R0, c[0x0][0x1e0], RZ ;  /* 0x0000780000007a24 */ /* 0x000fe200078e02ff */
[----:B------:R-:W-:Y:S03]  /*83b0*/  SHF.L.U64.HI R16, R15, 0x1, R8 ;  /* 0x000000010f107819 */ /* 0x000fe60000010208 */
[----:B------:R-:W-:Y:S01]  /*83c0*/  IMAD R0, R13, c[0x0][0x1e4], R0 ;  /* 0x000079000d007a24 */ /* 0x000fe200078e0200 */
[----:B------:R-:W-:Y:S03]  /*83d0*/  SHF.L.U64.HI R15, R14, 0x1, R7 ;  /* 0x000000010e0f7819 */ /* 0x000fe60000010207 */
[----:B------:R-:W-:Y:S02]  /*83e0*/  IMAD.IADD R3, R3, 0x1, R0 ;  /* 0x0000000103037824 */ /* 0x000fe400078e0200 */
[----:B------:R-:W-:Y:S01]  /*83f0*/  IMAD.SHL.U32 R19, R12, 0x2, RZ ;  /* 0x000000020c137824 */ /* 0x000fe200078e00ff */
[----:B--2---:R-:W-:Y:S01]  /*8400*/  SHF.R.S32.HI R5, RZ, 0x1f, R11 ;  /* 0x0000001fff057819 */ /* 0x004fe2000001140b */
[----:B------:R2:W-:Y:S01]  /*8410*/  STL [R1+0x84], R11 ;  /* 0x0000840b01007387 */ /* 0x0005e20000100800 */
[----:B------:R-:W-:Y:S04]  /*8420*/  IMAD.WIDE.U32 R2, R11, c[0x0][0x1f0], R2 ;  /* 0x00007c000b027a25 */ /* 0x000fe800078e0002 */
[----:B------:R-:W-:Y:S01]  /*8430*/  IMAD R5, R5, c[0x0][0x1f0], RZ ;  /* 0x00007c0005057a24 */ /* 0x000fe200078e02ff */
[----:B------:R-:W-:Y:S01]  /*8440*/  IADD3 R0, P0, R20, R2, RZ ;  /* 0x0000000214007210 */ /* 0x000fe20007f1e0ff */
[----:B------:R-:W-:Y:S01]  /*8450*/  IMAD.SHL.U32 R20, R14, 0x2, RZ ;  /* 0x000000020e147824 */ /* 0x000fe200078e00ff */
[----:B------:R-:W-:Y:S01]  /*8460*/  SHF.L.U64.HI R14, R12, 0x1, R6 ;  /* 0x000000010c0e7819 */ /* 0x000fe20000010206 */
[----:B------:R-:W-:Y:S05]  /*8470*/  IMAD R5, R11, c[0x0][0x1f4], R5 ;  /* 0x00007d000b057a24 */ /* 0x000fea00078e0205 */
[----:B------:R-:W-:Y:S02]  /*8480*/  IADD3.X R5, R10, R3, R5, P0, !PT ;  /* 0x000000030a057210 */ /* 0x000fe400007fe405 */
[C---:B-1----:R-:W-:Y:S04]  /*8490*/  LEA R13, P0, R0.reuse, c[0x0][0x1c8], 0x1 ;  /* 0x00007200000d7a11 */ /* 0x042fe800078008ff */
[----:B------:R-:W-:Y:S01]  /*84a0*/  LEA.HI.X R5, R0, c[0x0][0x1cc], R5, 0x1, P0 ;  /* 0x0000730000057a11 */ /* 0x000fe200000f0c05 */
[----:B------:R-:W-:-:S06]  /*84b0*/  BRA.DIV ~URZ, `(.L_x_1055) ;  /* 0x0000a2927f007947 */ /* 0x000fcc000b800000 */
[----:B------:R1:W3:Y:S02]  /*84c0*/  SHFL.IDX PT, R4, R5, RZ, 0x181f ;  /* 0x00181fff05047589 */ /* 0x0002e400000e0000 */
.L_x_1088:
[----:B------:R-:W-:-:S05]  /*84d0*/  BRA.DIV ~URZ, `(.L_x_1056) ;  /* 0x0000a2e27f007947 */ /* 0x000fca000b800000 */
[----:B------:R-:W4:Y:S04]  /*84e0*/  LDL R2, [R1+0x88] ;  /* 0x0000880001027983 */ /* 0x000f280000100800 */
[----:B------:R-:W5:Y:S04]  /*84f0*/  LDL R23, [R1+0x54] ;  /* 0x0000540001177983 */ /* 0x000f680000100800 */
[----:B--2---:R-:W2:Y:S04]  /*8500*/  LDL R6, [R1+0x9c] ;  /* 0x00009c0001067983 */ /* 0x004ea80000100800 */
[----:B---3--:R-:W3:Y:S04]  /*8510*/  LDL R25, [R1+0x98] ;  /* 0x0000980001197983 */ /* 0x008ee80000100800 */
[----:B------:R-:W5:Y:S04]  /*8520*/  LDL R24, [R1+0x94] ;  /* 0x0000940001187983 */ /* 0x000f680000100800 */
[----:B------:R-:W1:Y:S01]  /*8530*/  SHFL.IDX PT, R0, R13, RZ, 0x181f ;  /* 0x00181fff0d007589 */ /* 0x000e6200000e0000 */
[----:B----4-:R-:W-:Y:S02]  /*8540*/  ISETP.GE.AND P4, PT, R2, c[0x0][0x1d4], PT ;  /* 0x0000750002007a0c */ /* 0x010fe40003f86270 */
[----:B-1----:R-:W-:Y:S05]  /*8550*/  IADD3 R2, P0, R0, R19, RZ ;  /* 0x0000001300027210 */ /* 0x002fea0007f1e0ff */
[----:B------:R-:W-:Y:S01]  /*8560*/  IMAD.X R3, R4, 0x1, R14, P0 ;  /* 0x0000000104037824 */ /* 0x000fe200000e060e */
[----:B------:R-:W-:Y:S02]  /*8570*/  IADD3 R8, P0, R0, R20, RZ ;  /* 0x0000001400087210 */ /* 0x000fe40007f1e0ff */
[----:B--2---:R-:W-:Y:S02]  /*8580*/  ISETP.GE.AND P3, PT, R6, c[0x0][0x1d4], PT ;  /* 0x0000750006007a0c */ /* 0x004fe40003f66270 */
[----:B---3--:R-:W-:Y:S01]  /*8590*/  ISETP.GE.AND P1, PT, R25, c[0x0][0x1d4], PT ;  /* 0x0000750019007a0c */ /* 0x008fe20003f26270 */
[----:B------:R-:W-:Y:S01]  /*85a0*/  @!PT LDS RZ, [RZ] ;  /* 0x00000000fffff984 */ /* 0x000fe20000000800 */
[----:B------:R-:W-:Y:S01]  /*85b0*/  @!PT LDS RZ, [RZ] ;  /* 0x00000000fffff984 */ /* 0x000fe20000000800 */
[----:B-----5:R1:W-:Y:S01]  /*85c0*/  LDGSTS.E.BYPASS.LTC128B.128 [R23+0x10100], [R2.64], !P4 ;  /* 0x1010000002177fae */ /* 0x0203e2000e101d46 */
[----:B------:R-:W-:Y:S01]  /*85d0*/  IMAD.X R9, R4, 0x1, R15, P0 ;  /* 0x0000000104097824 */ /* 0x000fe200000e060f */
[----:B------:R-:W-:Y:S02]  /*85e0*/  IADD3 R6, P2, R0, R22, RZ ;  /* 0x0000001600067210 */ /* 0x000fe40007f5e0ff */
[----:B------:R-:W-:Y:S02]  /*85f0*/  SEL R12, RZ, 0x10, P3 ;  /* 0x00000010ff0c7807 */ /* 0x000fe40001800000 */
[----:B------:R-:W-:Y:S01]  /*8600*/  SEL R11, RZ, 0x10, P1 ;  /* 0x00000010ff0b7807 */ /* 0x000fe20000800000 */
[----:B------:R-:W-:Y:S03]  /*8610*/  IMAD.X R7, R4, 0x1, R17, P2 ;  /* 0x0000000104077824 */ /* 0x000fe600010e0611 */
[----:B------:R2:W-:Y:S01]  /*8620*/  LDGSTS.E.BYPASS.LTC128B.128 [R23+0x12100], [R8.64], !P3 ;  /* 0x1210000008177fae */ /* 0x0005e2000d901d46 */
[----:B-1----:R-:W-:Y:S03]  /*8630*/  IADD3 R2, P0, R0, R21, RZ ;  /* 0x0000001500027210 */ /* 0x002fe60007f1e0ff */
[----:B------:R-:W1:Y:S02]  /*8640*/  SHFL.IDX PT, R0, R13, 0x1, 0x181f ;  /* 0x00381f000d007f89 */ /* 0x000e6400000e0000 */
[----:B------:R-:W-:Y:S01]  /*8650*/  IMAD.X R3, R4, 0x1, R16, P0 ;  /* 0x0000000104037824 */ /* 0x000fe200000e0610 */
[----:B------:R-:W-:Y:S01]  /*8660*/  ISETP.GE.AND P0, PT, R24, c[0x0][0x1d4], PT ;  /* 0x0000750018007a0c */ /* 0x000fe20003f06270 */
[----:B------:R3:W4:Y:S03]  /*8670*/  SHFL.IDX PT, R4, R5, 0x1, 0x181f ;  /* 0x00381f0005047f89 */ /* 0x00072600000e0000 */
[----:B------:R-:W-:Y:S01]  /*8680*/  SEL R10, RZ, 0x10, P0 ;  /* 0x00000010ff0a7807 */ /* 0x000fe20000000000 */
[----:B------:R2:W-:Y:S08]  /*8690*/  LDGSTS.E.BYPASS.LTC128B.128 [R23+0x14100], [R2.64], !P1 ;  /* 0x1410000002177fae */ /* 0x0005f0000c901d46 */
[----:B------:R2:W-:Y:S01]  /*86a0*/  LDGSTS.E.BYPASS.LTC128B.128 [R23+0x16100], [R6.64], !P0 ;  /* 0x1610000006177fae */ /* 0x0005e2000c101d46 */
[----:B---3--:R-:W-:Y:S04]  /*86b0*/  SEL R5, RZ, 0x10, P4 ;  /* 0x00000010ff057807 */ /* 0x008fe80002000000 */
.L_x_1089:
[C---:B-1----:R-:W-:Y:S01]  /*86c0*/  ISETP.NE.U32.AND P2, PT, R5.reuse, RZ, PT ;  /* 0x000000ff0500720c */ /* 0x042fe20003f45070 */
[----:B------:R-:W3:Y:S01]  /*86d0*/  LDL R13, [R1+0x54] ;  /* 0x00005400010d7983 */ /* 0x000ee20000100800 */
[----:B------:R-:W-:Y:S02]  /*86e0*/  IADD3 R5, -R5, 0x10, RZ ;  /* 0x0000001005057810 */ /* 0x000fe40007ffe1ff */
[----:B--2---:R-:W-:Y:S02]  /*86f0*/  IADD3 R6, -R11, 0x10, RZ ;  /* 0x000000100b067810 */ /* 0x004fe40007ffe1ff */
[----:B------:R-:W-:Y:S02]  /*8700*/  LOP3.LUT R5, R5, 0xf, RZ, 0xc0, !PT ;  /* 0x0000000f05057812 */ /* 0x000fe400078ec0ff */
[----:B------:R-:W-:Y:S02]  /*8710*/  IADD3 R8, -R12, 0x10, RZ ;  /* 0x000000100c087810 */ /* 0x000fe40007ffe1ff */
[----:B------:R-:W-:Y:S02]  /*8720*/  IADD3 R2, P1, P0, R5, R0, R19 ;  /* 0x0000000005027210 */ /* 0x000fe4000783e013 */
[----:B------:R-:W-:Y:S02]  /*8730*/  LOP3.LUT R6, R6, 0xf, RZ, 0xc0, !PT ;  /* 0x0000000f06067812 */ /* 0x000fe400078ec0ff */
[----:B----4-:R-:W-:Y:S02]  /*8740*/  IADD3.X R3, RZ, R4, R14, P1, P0 ;  /* 0x00000004ff037210 */ /* 0x010fe40000fe040e */
[----:B------:R-:W-:Y:S04]  /*8750*/  LOP3.LUT R8, R8, 0xf, RZ, 0xc0, !PT ;  /* 0x0000000f08087812 */ /* 0x000fe800078ec0ff */
[----:B------:R-:W-:Y:S04]  /*8760*/  IADD3 R8, P1, P0, R8, R0, R20 ;  /* 0x0000000008087210 */ /* 0x000fe8000783e014 */
[----:B------:R-:W-:Y:S01]  /*8770*/  IADD3.X R9, RZ, R4, R15, P1, P0 ;  /* 0x00000004ff097210 */ /* 0x000fe20000fe040f */
[----:B------:R-:W-:Y:S01]  /*8780*/  @!PT LDS RZ, [RZ] ;  /* 0x00000000fffff984 */ /* 0x000fe20000000800 */
[----:B------:R-:W-:Y:S01]  /*8790*/  @!PT LDS RZ, [RZ] ;  /* 0x00000000fffff984 */ /* 0x000fe20000000800 */
[----:B------:R-:W-:Y:S01]  /*87a0*/  @!PT LDS RZ, [RZ] ;  /* 0x00000000fffff984 */ /* 0x000fe20000000800 */
[----:B---3--:R1:W-:Y:S01]  /*87b0*/  LDGSTS.E.BYPASS.LTC128B.128.ZFILL [R13+0x11100], [R2.64], P2 ;  /* 0x11100000020d7fae */ /* 0x0083e20009141d46 */
        /* <DEDUP_REMOVED lines=8> */
[----:B------:R-:W-:Y:S04]  /*8840*/  IADD3 R2, P1, P0, R2, R0, R22 ;  /* 0x0000000002027210 */ /* 0x000fe8000783e016 */
[----:B------:R-:W-:Y:S02]  /*8850*/  IADD3.X R3, RZ, R4, R17, P1, P0 ;  /* 0x00000004ff037210 */ /* 0x000fe40000fe0411 */
[----:B------:R-:W-:Y:S11]  /*8860*/  ISETP.NE.U32.AND P0, PT, R10, RZ, PT ;  /* 0x000000ff0a00720c */ /* 0x000ff60003f05070 */
[----:B------:R-:W-:Y:S02]  /*8870*/  @!UPT UIADD3 URZ, URZ, URZ, URZ ;  /* 0x0000003f3f3ff290 */ /* 0x000fe4000fffe03f */
[----:B------:R2:W-:Y:S02]  /*8880*/  LDGSTS.E.BYPASS.LTC128B.128.ZFILL [R13+0x17100], [R2.64], P0 ;  /* 0x17100000020d7fae */ /* 0x0005e40008141d46 */
.L_x_1054:
[----:B--2-4-:R-:W-:Y:S05]  /*8890*/  BSYNC B0 ;  /* 0x0000000000007941 */ /* 0x014fea0003800000 */
.L_x_1053:
[----:B------:R-:W2:Y:S01]  /*88a0*/  LDL R4, [R1+0xac] ;  /* 0x0000ac0001047983 */ /* 0x000ea20000100800 */
[----:B------:R-:W-:Y:S02]  /*88b0*/  IMAD.MOV.U32 R0, RZ, RZ, c[0x0][0x2c4] ;  /* 0x0000b100ff007624 */ /* 0x000fe400078e00ff */
[----:B------:R-:W-:Y:S01]  /*88c0*/  IMAD.MOV.U32 R5, RZ, RZ, 0x1 ;  /* 0x00000001ff057424 */ /* 0x000fe200078e00ff */
[----:B------:R-:W3:Y:S02]  /*88d0*/  LDL R3, [R1+0x90] ;  /* 0x0000900001037983 */ /* 0x000ee40000100800 */
[----:B------:R-:W-:Y:S02]  /*88e0*/  ISETP.NE.AND P0, PT, R0, 0x1, PT ;  /* 0x000000010000780c */ /* 0x000fe40003f05270 */
[----:B------:R-:W4:Y:S04]  /*88f0*/  LDL R2, [R1+0xdc] ;  /* 0x0000dc0001027983 */ /* 0x000f280000100800 */
[----:B------:R-:W0:Y:S07]  /*8900*/  LDGDEPBAR ;  /* 0x00000000000079af */ /* 0x000e2e0000000000 */
[----:B--2---:R-:W-:Y:S04]  /*8910*/  @P0 IMAD.HI.U32 R0, R4, c[0x0][0x2c8], RZ ;  /* 0x0000b20004000a27 */ /* 0x004fe800078e00ff */
[----:B---3--:R-:W-:Y:S01]  /*8920*/  IMAD R5, R3, -0x40, R5 ;  /* 0xffffffc003057824 */ /* 0x008fe200078e0205 */
[----:B------:R-:W-:Y:S02]  /*8930*/  @P0 SHF.R.U32.HI R4, RZ, c[0x0][0x2cc], R0 ;  /* 0x0000b300ff040a19 */ /* 0x000fe40000011600 */
[----:B------:R-:W-:Y:S02]  /*8940*/  MOV R0, c[0x0][0x2ac] ;  /* 0x0000ab0000007a02 */ /* 0x000fe40000000f00 */
[----:B----4-:R-:W-:Y:S05]  /*8950*/  IADD3 R5, -R2, R5, RZ ;  /* 0x0000000502057210 */ /* 0x010fea0007ffe1ff */
[----:B------:R-:W-:Y:S05]  /*8960*/  IMAD R5, R0, c[0x0][0x1d0], R5 ;  /* 0x0000740000057a24 */ /* 0x000fea00078e0205 */
[----:B------:R-:W-:Y:S01]  /*8970*/  IADD3 R5, R5, -c[0x0][0x168], RZ ;  /* 0x80005a0005057a10 */ /* 0x000fe20007ffe0ff */
[----:B------:R-:W-:-:S05]  /*8980*/  BRA.DIV ~URZ, `(.L_x_1057) ;  /* 0x0000a1027f007947 */ /* 0x000fca000b800000 */
[----:B------:R1:W2:Y:S02]  /*8990*/  SHFL.IDX PT, R0, R4, RZ, 0x1c1f ;  /* 0x001c1fff04007589 */ /* 0x0002a400000e0000 */
.L_x_1090:
[----:B------:R-:W3:Y:S01]  /*89a0*/  LDL.LU R3, [R1+0x70] ;  /* 0x0000700001037983 */ /* 0x000ee20000300800 */
[----:B--2---:R-:W-:Y:S03]  /*89b0*/  IMAD.IADD R0, R5, 0x1, R0 ;  /* 0x0000000105007824 */ /* 0x004fe600078e0200 */
[----:B------:R-:W2:Y:S02]  /*89c0*/  LDL.LU R2, [R1+0x6c] ;  /* 0x00006c0001027983 */ /* 0x000ea40000300800 */
[C---:B------:R-:W-:Y:S02]  /*89d0*/  ISETP.GT.AND P0, PT, R0.reuse, RZ, PT ;  /* 0x000000ff0000720c */ /* 0x040fe40003f04270 */
[C---:B------:R-:W-:Y:S02]  /*89e0*/  ISETP.GT.AND P2, PT, R0.reuse, 0x1, PT ;  /* 0x000000010000780c */ /* 0x040fe40003f44270 */
[C---:B------:R-:W-:Y:S02]  /*89f0*/  ISETP.GT.AND P3, PT, R0.reuse, 0x8, PT ;  /* 0x000000080000780c */ /* 0x040fe40003f64270 */
[C---:B------:R-:W-:Y:S02]  /*8a00*/  ISETP.GT.AND P4, PT, R0.reuse, 0x9, PT ;  /* 0x000000090000780c */ /* 0x040fe40003f84270 */
[----:B------:R-:W-:Y:S02]  /*8a10*/  ISETP.GT.AND P1, PT, R0, 0x10, PT ;  /* 0x000000100000780c */ /* 0x000fe40003f24270 */
[----:B------:R-:W-:Y:S02]  /*8a20*/  FSEL R24, R190, -INF , P3 ;  /* 0xff800000be187808 */ /* 0x000fe40001800000 */
[C---:B------:R-:W-:Y:S02]  /*8a30*/  ISETP.GT.AND P3, PT, R0.reuse, 0x18, PT ;  /* 0x000000180000780c */ /* 0x040fe40003f64270 */
[----:B------:R-:W-:Y:S02]  /*8a40*/  FSEL R23, R189, -INF , P4 ;  /* 0xff800000bd177808 */ /* 0x000fe40002000000 */
[----:B------:R-:W-:Y:S02]  /*8a50*/  ISETP.GT.AND P4, PT, R0, 0x19, PT ;  /* 0x000000190000780c */ /* 0x000fe40003f84270 */
[----:B------:R-:W-:Y:S02]  /*8a60*/  FSEL R22, R186, -INF , P1 ;  /* 0xff800000ba167808 */ /* 0x000fe40000800000 */
[----:B------:R-:W-:Y:S02]  /*8a70*/  ISETP.GT.AND P1, PT, R0, 0x21, PT ;  /* 0x000000210000780c */ /* 0x000fe40003f24270 */
[----:B------:R-:W-:Y:S02]  /*8a80*/  FSEL R20, R182, -INF , P3 ;  /* 0xff800000b6147808 */ /* 0x000fe40001800000 */
[----:B------:R-:W-:Y:S02]  /*8a90*/  FSEL R19, R181, -INF , P4 ;  /* 0xff800000b5137808 */ /* 0x000fe40002000000 */
[C---:B------:R-:W-:Y:S02]  /*8aa0*/  ISETP.GT.AND P4, PT, R0.reuse, 0x29, PT ;  /* 0x000000290000780c */ /* 0x040fe40003f84270 */
[----:B------:R-:W-:Y:S02]  /*8ab0*/  ISETP.GT.AND P3, PT, R0, 0x30, PT ;  /* 0x000000300000780c */ /* 0x000fe40003f64270 */
[----:B------:R-:W-:Y:S02]  /*8ac0*/  FSEL R17, R178, -INF , P1 ;  /* 0xff800000b2117808 */ /* 0x000fe40000800000 */
[----:B------:R-:W-:Y:S02]  /*8ad0*/  ISETP.GT.AND P1, PT, R0, 0x38, PT ;  /* 0x000000380000780c */ /* 0x000fe40003f24270 */
[----:B------:R-:W-:Y:S02]  /*8ae0*/  FSEL R15, R176, -INF , P4 ;  /* 0xff800000b00f7808 */ /* 0x000fe40002000000 */
[----:B------:R-:W-:Y:S02]  /*8af0*/  FSEL R14, R132, -INF , P3 ;  /* 0xff800000840e7808 */ /* 0x000fe40001800000 */
[----:B------:R-:W-:Y:S02]  /*8b00*/  FSEL R12, R27, -INF , P1 ;  /* 0xff8000001b0c7808 */ /* 0x000fe40000800000 */
[----:B---3--:R-:W-:Y:S02]  /*8b10*/  FSEL R6, R3, -INF , P0 ;  /* 0xff80000003067808 */ /* 0x008fe40000000000 */
[----:B------:R-:W-:Y:S02]  /*8b20*/  ISETP.GT.AND P0, PT, R0, 0x11, PT ;  /* 0x000000110000780c */ /* 0x000fe40003f04270 */
[----:B--2---:R-:W-:Y:S02]  /*8b30*/  FSEL R25, R2, -INF , P2 ;  /* 0xff80000002197808 */ /* 0x004fe40001000000 */
[C---:B------:R-:W-:Y:S02]  /*8b40*/  ISETP.GT.AND P2, PT, R0.reuse, 0x20, PT ;  /* 0x000000200000780c */ /* 0x040fe40003f44270 */
[----:B------:R-:W-:Y:S02]  /*8b50*/  FSEL R21, R185, -INF , P0 ;  /* 0xff800000b9157808 */ /* 0x000fe40000000000 */
[----:B------:R-:W-:Y:S02]  /*8b60*/  ISETP.GT.AND P0, PT, R0, 0x28, PT ;  /* 0x000000280000780c */ /* 0x000fe40003f04270 */
[----:B------:R-:W-:Y:S02]  /*8b70*/  FSEL R18, R18, -INF , P2 ;  /* 0xff80000012127808 */ /* 0x000fe40001000000 */
[C---:B------:R-:W-:Y:S02]  /*8b80*/  ISETP.GT.AND P2, PT, R0.reuse, 0x31, PT ;  /* 0x000000310000780c */ /* 0x040fe40003f44270 */
[----:B------:R-:W-:Y:S02]  /*8b90*/  FSEL R16, R177, -INF , P0 ;  /* 0xff800000b1107808 */ /* 0x000fe40000000000 */
[----:B------:R-:W-:Y:S02]  /*8ba0*/  ISETP.GT.AND P0, PT, R0, 0x39, PT ;  /* 0x000000390000780c */ /* 0x000fe40003f04270 */
[----:B------:R-:W-:Y:S02]  /*8bb0*/  FSEL R13, R28, -INF , P2 ;  /* 0xff8000001c0d7808 */ /* 0x000fe40001000000 */
[----:B------:R-:W-:Y:S01]  /*8bc0*/  FSEL R11, R26, -INF , P0 ;  /* 0xff8000001a0b7808 */ /* 0x000fe20000000000 */
[----:B------:R-:W-:-:S05]  /*8bd0*/  BRA.DIV ~URZ, `(.L_x_1058) ;  /* 0x00009f127f007947 */ /* 0x000fca000b800000 */
[----:B------:R-:W2:Y:S04]  /*8be0*/  LDL.LU R182, [R1+0x80] ;  /* 0x0000800001b67983 */ /* 0x000ea80000300800 */
[----:B------:R-:W3:Y:S04]  /*8bf0*/  LDL.LU R181, [R1+0x7c] ;  /* 0x00007c0001b57983 */ /* 0x000ee80000300800 */
[----:B------:R-:W4:Y:S04]  /*8c00*/  LDL.LU R178, [R1+0x78] ;  /* 0x0000780001b27983 */ /* 0x000f280000300800 */
[----:B------:R-:W5:Y:S04]  /*8c10*/  LDL.LU R176, [R1+0x74] ;  /* 0x0000740001b07983 */ /* 0x000f680000300800 */
[----:B------:R-:W5:Y:S04]  /*8c20*/  LDL.LU R3, [R1+0x68] ;  /* 0x0000680001037983 */ /* 0x000f680000300800 */
[----:B------:R-:W5:Y:S04]  /*8c30*/  LDL.LU R2, [R1+0x64] ;  /* 0x0000640001027983 */ /* 0x000f680000300800 */
[----:B------:R1:W1:Y:S04]  /*8c40*/  SHFL.IDX PT, R0, R4, 0x1, 0x1c1f ;  /* 0x003c1f0004007f89 */ /* 0x00026800000e0000 */
[----:B------:R-:W5:Y:S04]  /*8c50*/  LDL.LU R7, [R1+0x58] ;  /* 0x0000580001077983 */ /* 0x000f680000300800 */
[----:B-1----:R-:W5:Y:S01]  /*8c60*/  LDL.LU R4, [R1+0x60] ;  /* 0x0000600001047983 */ /* 0x002f620000300800 */
[----:B------:R-:W-:Y:S05]  /*8c70*/  IMAD.IADD R0, R5, 0x1, R0 ;  /* 0x0000000105007824 */ /* 0x000fea00078e0200 */
[C---:B------:R-:W-:Y:S02]  /*8c80*/  ISETP.GT.AND P1, PT, R0.reuse, 0x10, PT ;  /* 0x000000100000780c */ /* 0x040fe40003f24270 */
[C---:B------:R-:W-:Y:S02]  /*8c90*/  ISETP.GT.AND P0, PT, R0.reuse, RZ, PT ;  /* 0x000000ff0000720c */ /* 0x040fe40003f04270 */
[C---:B------:R-:W-:Y:S02]  /*8ca0*/  ISETP.GT.AND P2, PT, R0.reuse, 0x1, PT ;  /* 0x000000010000780c */ /* 0x040fe40003f44270 */
[C---:B------:R-:W-:Y:S02]  /*8cb0*/  ISETP.GT.AND P3, PT, R0.reuse, 0x8, PT ;  /* 0x000000080000780c */ /* 0x040fe40003f64270 */
[----:B------:R-:W-:Y:S02]  /*8cc0*/  ISETP.GT.AND P4, PT, R0, 0x9, PT ;  /* 0x000000090000780c */ /* 0x000fe40003f84270 */
[----:B--2---:R-:W-:Y:S02]  /*8cd0*/  FSEL R5, R182, -INF , P0 ;  /* 0xff800000b6057808 */ /* 0x004fe40000000000 */
[C---:B------:R-:W-:Y:S02]  /*8ce0*/  ISETP.GT.AND P0, PT, R0.reuse, 0x11, PT ;  /* 0x000000110000780c */ /* 0x040fe40003f04270 */
[----:B---3--:R-:W-:Y:S02]  /*8cf0*/  FSEL R177, R181, -INF , P2 ;  /* 0xff800000b5b17808 */ /* 0x008fe40001000000 */
[----:B------:R-:W-:Y:S02]  /*8d00*/  ISETP.GT.AND P2, PT, R0, 0x20, PT ;  /* 0x000000200000780c */ /* 0x000fe40003f44270 */
[----:B----4-:R-:W-:Y:S02]  /*8d10*/  FSEL R35, R178, -INF , P3 ;  /* 0xff800000b2237808 */ /* 0x010fe40001800000 */
[----:B------:R-:W-:Y:S02]  /*8d20*/  ISETP.GT.AND P3, PT, R0, 0x18, PT ;  /* 0x000000180000780c */ /* 0x000fe40003f64270 */
[----:B-----5:R-:W-:Y:S02]  /*8d30*/  FSEL R34, R176, -INF , P4 ;  /* 0xff800000b0227808 */ /* 0x020fe40002000000 */
[C---:B------:R-:W-:Y:S02]  /*8d40*/  ISETP.GT.AND P4, PT, R0.reuse, 0x19, PT ;  /* 0x000000190000780c */ /* 0x040fe40003f84270 */
[----:B------:R-:W-:Y:S02]  /*8d50*/  FSEL R33, R3, -INF , P1 ;  /* 0xff80000003217808 */ /* 0x000fe40000800000 */
[----:B------:R-:W-:Y:S01]  /*8d60*/  ISETP.GT.AND P1, PT, R0, 0x21, PT ;  /* 0x000000210000780c */ /* 0x000fe20003f24270 */
[----:B------:R-:W2:Y:S01]  /*8d70*/  LDL.LU R3, [R1+0x5c] ;  /* 0x00005c0001037983 */ /* 0x000ea20000300800 */
[----:B------:R-:W-:Y:S02]  /*8d80*/  FSEL R32, R2, -INF , P0 ;  /* 0xff80000002207808 */ /* 0x000fe40000000000 */
[----:B------:R-:W-:Y:S02]  /*8d90*/  ISETP.GT.AND P0, PT, R0, 0x28, PT ;  /* 0x000000280000780c */ /* 0x000fe40003f04270 */
[----:B------:R-:W-:Y:S02]  /*8da0*/  FSEL R31, R188, -INF , P3 ;  /* 0xff800000bc1f7808 */ /* 0x000fe40001800000 */
[----:B------:R-:W-:Y:S02]  /*8db0*/  FSEL R30, R187, -INF , P4 ;  /* 0xff800000bb1e7808 */ /* 0x000fe40002000000 */
[----:B------:R-:W-:Y:S02]  /*8dc0*/  ISETP.GT.AND P4, PT, R0, 0x29, PT ;  /* 0x000000290000780c */ /* 0x000fe40003f84270 */
[----:B------:R-:W-:Y:S02]  /*8dd0*/  FSEL R29, R184, -INF , P2 ;  /* 0xff800000b81d7808 */ /* 0x000fe40001000000 */
[C---:B------:R-:W-:Y:S02]  /*8de0*/  ISETP.GT.AND P3, PT, R0.reuse, 0x30, PT ;  /* 0x000000300000780c */ /* 0x040fe40003f64270 */
[----:B------:R-:W-:Y:S02]  /*8df0*/  FSEL R28, R183, -INF , P1 ;  /* 0xff800000b71c7808 */ /* 0x000fe40000800000 */
[----:B------:R-:W-:Y:S02]  /*8e00*/  ISETP.GT.AND P2, PT, R0, 0x31, PT ;  /* 0x000000310000780c */ /* 0x000fe40003f44270 */
[----:B------:R-:W-:Y:S02]  /*8e10*/  FSEL R27, R180, -INF , P0 ;  /* 0xff800000b41b7808 */ /* 0x000fe40000000000 */
[C---:B------:R-:W-:Y:S02]  /*8e20*/  ISETP.GT.AND P1, PT, R0.reuse, 0x38, PT ;  /* 0x000000380000780c */ /* 0x040fe40003f24270 */
[----:B------:R-:W-:Y:S02]  /*8e30*/  ISETP.GT.AND P0, PT, R0, 0x39, PT ;  /* 0x000000390000780c */ /* 0x000fe40003f04270 */
[----:B------:R-:W-:Y:S02]  /*8e40*/  FMNMX.FTZ R0, R6, R133, !PT ;  /* 0x0000008506007209 */ /* 0x000fe40007810000 */
[----:B------:R-:W-:Y:S02]  /*8e50*/  FSEL R26, R179, -INF , P4 ;  /* 0xff800000b31a7808 */ /* 0x000fe40002000000 */
[----:B------:R-:W-:Y:S02]  /*8e60*/  FMNMX.FTZ R0, R25, R0, !PT ;  /* 0x0000000019007209 */ /* 0x000fe40007810000 */
[----:B------:R-:W-:Y:S02]  /*8e70*/  FSEL R10, R7, -INF , P3 ;  /* 0xff800000070a7808 */ /* 0x000fe40001800000 */
[----:B------:R-:W-:Y:S02]  /*8e80*/  FMNMX.FTZ R0, R24, R0, !PT ;  /* 0x0000000018007209 */ /* 0x000fe40007810000 */
[----:B------:R-:W-:Y:S02]  /*8e90*/  FSEL R9, R4, -INF , P2 ;  /* 0xff80000004097808 */ /* 0x000fe40001000000 */
[----:B------:R-:W-:Y:S02]  /*8ea0*/  FMNMX.FTZ R0, R23, R0, !PT ;  /* 0x0000000017007209 */ /* 0x000fe40007810000 */
[----:B------:R-:W-:Y:S02]  /*8eb0*/  FSEL R8, R191, -INF , P1 ;  /* 0xff800000bf087808 */ /* 0x000fe40000800000 */
        /* <DEDUP_REMOVED lines=13> */
[----:B-1----:R-:W-:Y:S05]  /*8f90*/  FMNMX.FTZ R0, R2, R0, !PT ;  /* 0x0000000002007209 */ /* 0x002fea0007810000 */
[----:B------:R-:W1:Y:S02]  /*8fa0*/  SHFL.BFLY PT, R132, R0, 0x1, 0x1f ;  /* 0x0c201f0000847f89 */ /* 0x000e6400000e0000 */
[----:B-1----:R-:W-:Y:S02]  /*8fb0*/  FMNMX.FTZ R132, R0, R132, !PT ;  /* 0x0000008400847209 */ /* 0x002fe40007810000 */
        /* <DEDUP_REMOVED lines=15> */
[----:B--2---:R-:W-:Y:S04]  /*90b0*/  FSEL R7, R3, -INF , P0 ;  /* 0xff80000003077808 */ /* 0x004fe80000000000 */
[----:B------:R-:W-:Y:S05]  /*90c0*/  FMNMX.FTZ R4, R7, R4, !PT ;  /* 0x0000000407047209 */ /* 0x000fea0007810000 */
[----:B------:R-:W1:Y:S02]  /*90d0*/  SHFL.BFLY PT, R0, R4, 0x2, 0x1f ;  /* 0x0c401f0004007f89 */ /* 0x000e6400000e0000 */
[----:B-1----:R-:W-:Y:S05]  /*90e0*/  FMNMX.FTZ R4, R4, R0, !PT ;  /* 0x0000000004047209 */ /* 0x002fea0007810000 */
[----:B------:R1:W2:Y:S02]  /*90f0*/  SHFL.BFLY PT, R0, R4, 0x1, 0x1f ;  /* 0x0c201f0004007f89 */ /* 0x0002a400000e0000 */
.L_x_1091:
[----:B------:R-:W3:Y:S01]  /*9100*/  LDL.LU R178, [R1+0xa4] ;  /* 0x0000a40001b27983 */ /* 0x000ee20000300800 */
[C---:B------:R-:W-:Y:S01]  /*9110*/  FSETP.NEU.FTZ.AND P0, PT, R132.reuse, -INF , PT ;  /* 0xff8000008400780b */ /* 0x040fe20003f1d000 */
[----:B------:R-:W-:Y:S01]  /*9120*/  FMUL.FTZ R2, R132, c[0x0][0x2d0] ;  /* 0x0000b40084027a20 */ /* 0x000fe20000410000 */
[----:B--2---:R-:W-:Y:S01]  /*9130*/  FMNMX.FTZ R3, R0, R4, !PT ;  /* 0x0000000400037209 */ /* 0x004fe20007810000 */
[----:B------:R-:W-:Y:S01]  /*9140*/  WARPSYNC 0xffffffff ;  /* 0xffffffff00007948 */ /* 0x000fe20003800000 */
[----:B------:R-:W-:Y:S02]  /*9150*/  FSEL R0, R132, RZ, P0 ;  /* 0x000000ff84007208 */ /* 0x000fe40000000000 */
[----:B------:R-:W-:Y:S01]  /*9160*/  FSEL R2, R2, RZ, P0 ;  /* 0x000000ff02027208 */ /* 0x000fe20000000000 */
[C---:B-1----:R-:W-:Y:S01]  /*9170*/  FMUL.FTZ R4, R3.reuse, c[0x0][0x2d0] ;  /* 0x0000b40003047a20 */ /* 0x042fe20000410000 */
[----:B------:R-:W-:Y:S01]  /*9180*/  FSETP.NEU.FTZ.AND P0, PT, R3, -INF , PT ;  /* 0xff8000000300780b */ /* 0x000fe20003f1d000 */
[----:B------:R-:W-:Y:S02]  /*9190*/  FADD.FTZ R0, -R0, R133 ;  /* 0x0000008500007221 */ /* 0x000fe40000010100 */
[--C-:B------:R-:W-:Y:S01]  /*91a0*/  FFMA.FTZ R6, R6, c[0x0][0x2d0], -R2.reuse ;  /* 0x0000b40006067a23 */ /* 0x100fe20000010802 */
[----:B------:R-:W-:Y:S01]  /*91b0*/  FSEL R4, R4, RZ, P0 ;  /* 0x000000ff04047208 */ /* 0x000fe20000000000 */
[----:B------:R-:W-:Y:S02]  /*91c0*/  FMUL.FTZ R0, R0, c[0x0][0x2d0] ;  /* 0x0000b40000007a20 */ /* 0x000fe40000410000 */
[----:B------:R-:W-:Y:S01]  /*91d0*/  FFMA.FTZ R25, R25, c[0x0][0x2d0], -R2 ;  /* 0x0000b40019197a23 */ /* 0x000fe20000010802 */
[----:B------:R-:W-:Y:S01]  /*91e0*/  MUFU.EX2 R176, R6 ;  /* 0x0000000600b07308 */ /* 0x000fe20000000800 */
[----:B------:R-:W-:Y:S02]  /*91f0*/  FFMA.FTZ R181, R32, c[0x0][0x2d0], -R4 ;  /* 0x0000b40020b57a23 */ /* 0x000fe40000010804 */
        /* <DEDUP_REMOVED lines=8> */
[--C-:B------:R-:W-:Y:S02]  /*9280*/  FFMA.FTZ R17, R17, c[0x0][0x2d0], -R2.reuse ;  /* 0x0000b40011117a23 */ /* 0x100fe40000010802 */
[--C-:B------:R-:W-:Y:S01]  /*9290*/  FFMA.FTZ R16, R16, c[0x0][0x2d0], -R2.reuse ;  /* 0x0000b40010107a23 */ /* 0x100fe20000010802 */
[----:B------:R-:W1:Y:S01]  /*92a0*/  MUFU.EX2 R25, R25 ;  /* 0x0000001900197308 */ /* 0x000e620000000800 */
[--C-:B------:R-:W-:Y:S02]  /*92b0*/  FFMA.FTZ R15, R15, c[0x0][0x2d0], -R2.reuse ;  /* 0x0000b4000f0f7a23 */ /* 0x100fe40000010802 */
[--C-:B------:R-:W-:Y:S02]  /*92c0*/  FFMA.FTZ R19, R12, c[0x0][0x2d0], -R2.reuse ;  /* 0x0000b4000c137a23 */ /* 0x100fe40000010802 */
[--C-:B------:R-:W-:Y:S02]  /*92d0*/  FFMA.FTZ R11, R11, c[0x0][0x2d0], -R2.reuse ;  /* 0x0000b4000b0b7a23 */ /* 0x100fe40000010802 */
[--C-:B------:R-:W-:Y:S02]  /*92e0*/  FFMA.FTZ R24, R24, c[0x0][0x2d0], -R2.reuse ;  /* 0x0000b40018187a23 */ /* 0x100fe40000010802 */
[----:B------:R-:W-:Y:S01]  /*92f0*/  FFMA.FTZ R18, R18, c[0x0][0x2d0], -R2 ;  /* 0x0000b40012127a23 */ /* 0x000fe20000010802 */
[----:B------:R-:W-:Y:S01]  /*9300*/  MUFU.EX2 R23, R23 ;  /* 0x0000001700177308 */ /* 0x000fe20000000800 */
[--C-:B------:R-:W-:Y:S02]  /*9310*/  FFMA.FTZ R10, R10, c[0x0][0x2d0], -R4.reuse ;  /* 0x0000b4000a0a7a23 */ /* 0x100fe40000010804 */
[--C-:B------:R-:W-:Y:S01]  /*9320*/  FFMA.FTZ R133, R35, c[0x0][0x2d0], -R4.reuse ;  /* 0x0000b40023857a23 */ /* 0x100fe20000010804 */
[----:B------:R-:W-:Y:S01]  /*9330*/  MOV R35, R15 ;  /* 0x0000000f00237202 */ /* 0x000fe20000000f00 */
[--C-:B------:R-:W-:Y:S02]  /*9340*/  FFMA.FTZ R15, R9, c[0x0][0x2d0], -R4.reuse ;  /* 0x0000b400090f7a23 */ /* 0x100fe40000010804 */
[--C-:B------:R-:W-:Y:S02]  /*9350*/  FFMA.FTZ R5, R5, c[0x0][0x2d0], -R4.reuse ;  /* 0x0000b40005057a23 */ /* 0x100fe40000010804 */
[--C-:B------:R-:W-:Y:S01]  /*9360*/  FFMA.FTZ R182, R33, c[0x0][0x2d0], -R4.reuse ;  /* 0x0000b40021b67a23 */ /* 0x100fe20000010804 */
[----:B------:R-:W2:Y:S01]  /*9370*/  MUFU.EX2 R24, R24 ;  /* 0x0000001800187308 */ /* 0x000ea20000000800 */
[----:B------:R-:W-:Y:S01]  /*9380*/  MOV R33, R17 ;  /* 0x0000001100217202 */ /* 0x000fe20000000f00 */
[--C-:B------:R-:W-:Y:S02]  /*9390*/  FFMA.FTZ R177, R177, c[0x0][0x2d0], -R4.reuse ;  /* 0x0000b400b1b17a23 */ /* 0x100fe40000010804 */
[--C-:B------:R-:W-:Y:S02]  /*93a0*/  FFMA.FTZ R183, R31, c[0x0][0x2d0], -R4.reuse ;  /* 0x0000b4001fb77a23 */ /* 0x100fe40000010804 */
[--C-:B------:R-:W-:Y:S02]  /*93b0*/  FFMA.FTZ R184, R30, c[0x0][0x2d0], -R4.reuse ;  /* 0x0000b4001eb87a23 */ /* 0x100fe40000010804 */
[--C-:B------:R-:W-:Y:S02]  /*93c0*/  FFMA.FTZ R191, R27, c[0x0][0x2d0], -R4.reuse ;  /* 0x0000b4001bbf7a23 */ /* 0x100fe40000010804 */
[----:B------:R4:W-:Y:S01]  /*93d0*/  MUFU.EX2 R179, R5 ;  /* 0x0000000500b37308 */ /* 0x0009e20000000800 */
[--C-:B------:R-:W-:Y:S02]  /*93e0*/  FFMA.FTZ R26, R26, c[0x0][0x2d0], -R4.reuse ;  /* 0x0000b4001a1a7a23 */ /* 0x100fe40000010804 */
[--C-:B------:R-:W-:Y:S02]  /*93f0*/  FFMA.FTZ R190, R29, c[0x0][0x2d0], -R4.reuse ;  /* 0x0000b4001dbe7a23 */ /* 0x100fe40000010804 */
[--C-:B------:R-:W-:Y:S02]  /*9400*/  FFMA.FTZ R189, R28, c[0x0][0x2d0], -R4.reuse ;  /* 0x0000b4001cbd7a23 */ /* 0x100fe40000010804 */
[----:B------:R-:W-:Y:S03]  /*9410*/  FFMA.FTZ R7, R7, c[0x0][0x2d0], -R4 ;  /* 0x0000b40007077a23 */ /* 0x000fe60000010804 */
[----:B------:R-:W-:Y:S10]  /*9420*/  MUFU.EX2 R190, R190 ;  /* 0x000000be00be7308 */ /* 0x000ff40000000800 */
[----:B------:R-:W-:Y:S10]  /*9430*/  MUFU.EX2 R189, R189 ;  /* 0x000000bd00bd7308 */ /* 0x000ff40000000800 */
[----:B------:R-:W-:Y:S10]  /*9440*/  MUFU.EX2 R191, R191 ;  /* 0x000000bf00bf7308 */ /* 0x000ff40000000800 */
[----:B------:R-:W-:Y:S01]  /*9450*/  MUFU.EX2 R184, R184 ;  /* 0x000000b800b87308 */ /* 0x000fe20000000800 */
[C---:B---3--:R-:W-:Y:S01]  /*9460*/  FFMA.FTZ R2, R0.reuse, R178, R176 ;  /* 0x000000b200027223 */ /* 0x048fe200000100b0 */
[----:B-1----:R-:W-:Y:S01]  /*9470*/  F2FP.BF16.PACK_AB R176, R25, R176 ;  /* 0x000000b019b0723e */ /* 0x002fe200000010ff */
[C---:B------:R-:W-:Y:S01]  /*9480*/  FMUL.FTZ R32, R0.reuse, R136 ;  /* 0x0000008800207220 */ /* 0x040fe20000410000 */
[----:B--2---:R-:W-:Y:S01]  /*9490*/  F2FP.BF16.PACK_AB R178, R23, R24 ;  /* 0x0000001817b2723e */ /* 0x004fe200000010ff */
[----:B------:R-:W2:Y:S01]  /*94a0*/  LDL.LU R136, [R1+0xa0] ;  /* 0x0000a00001887983 */ /* 0x000ea20000300800 */
[----:B------:R-:W-:Y:S01]  /*94b0*/  FADD.FTZ R6, R25, R2 ;  /* 0x0000000219067221 */ /* 0x000fe20000010000 */
[----:B------:R-:W-:Y:S01]  /*94c0*/  FSEL R2, R3, RZ, P0 ;  /* 0x000000ff03027208 */ /* 0x000fe20000000000 */
[C---:B------:R-:W-:Y:S01]  /*94d0*/  FMUL.FTZ R9, R0.reuse, R161 ;  /* 0x000000a100097220 */ /* 0x040fe20000410000 */
[----:B------:R-:W-:Y:S01]  /*94e0*/  MOV R161, R10 ;  /* 0x0000000a00a17202 */ /* 0x000fe20000000f00 */
[----:B------:R-:W-:Y:S01]  /*94f0*/  FMUL.FTZ R20, R0, R148 ;  /* 0x0000009400147220 */ /* 0x000fe20000410000 */
[----:B------:R-:W-:Y:S01]  /*9500*/  MOV R25, R18 ;  /* 0x0000001200197202 */ /* 0x000fe20000000f00 */
[----:B------:R-:W-:Y:S02]  /*9510*/  FADD.FTZ R2, -R2, R134 ;  /* 0x0000008602027221 */ /* 0x000fe40000010100 */
[--C-:B------:R-:W-:Y:S01]  /*9520*/  FFMA.FTZ R134, R34, c[0x0][0x2d0], -R4.reuse ;  /* 0x0000b40022867a23 */ /* 0x100fe20000010804 */
[----:B------:R-:W-:Y:S01]  /*9530*/  MOV R34, R16 ;  /* 0x0000001000227202 */ /* 0x000fe20000000f00 */
[----:B------:R-:W-:Y:S02]  /*9540*/  FMUL.FTZ R2, R2, c[0x0][0x2d0] ;  /* 0x0000b40002027a20 */ /* 0x000fe40000410000 */
[C---:B------:R-:W-:Y:S01]  /*9550*/  FMUL.FTZ R16, R0.reuse, R152 ;  /* 0x0000009800107220 */ /* 0x040fe20000410000 */
[----:B------:R-:W-:Y:S01]  /*9560*/  MOV R148, R34 ;  /* 0x0000002200947202 */ /* 0x000fe20000000f00 */
[----:B------:R-:W-:Y:S01]  /*9570*/  FMUL.FTZ R28, R0, R140 ;  /* 0x0000008c001c7220 */ /* 0x000fe20000410000 */
[----:B------:R-:W-:Y:S01]  /*9580*/  MOV R140, R35 ;  /* 0x00000023008c7202 */ /* 0x000fe20000000f00 */
[----:B------:R-:W1:Y:S01]  /*9590*/  MUFU.EX2 R2, R2 ;  /* 0x0000000200027308 */ /* 0x000e620000000800 */
[----:B------:R-:W-:Y:S02]  /*95a0*/  FFMA.FTZ R18, R8, c[0x0][0x2d0], -R4 ;  /* 0x0000b40008127a23 */ /* 0x000fe40000010804 */
[----:B------:R-:W-:Y:S02]  /*95b0*/  FADD.FTZ R4, R24, R6 ;  /* 0x0000000618047221 */ /* 0x000fe40000010000 */
        /* <DEDUP_REMOVED lines=9> */
[----:B------:R-:W-:Y:S02]  /*9650*/  FADD.FTZ R180, R23, R4 ;  /* 0x0000000417b47221 */ /* 0x000fe40000010000 */
[C---:B------:R-:W-:Y:S01]  /*9660*/  FMUL.FTZ R4, R0.reuse, R164 ;  /* 0x000000a400047220 */ /* 0x040fe20000410000 */
[----:B------:R-:W3:Y:S01]  /*9670*/  MUFU.EX2 R153, R177 ;  /* 0x000000b100997308 */ /* 0x000ee20000000800 */
[C---:B----4-:R-:W-:Y:S01]  /*9680*/  FMUL.FTZ R5, R0.reuse, R165 ;  /* 0x000000a500057220 */ /* 0x050fe20000410000 */
[----:B------:R-:W-:Y:S01]  /*9690*/  MOV R164, R7 ;  /* 0x0000000700a47202 */ /* 0x000fe20000000f00 */
[----:B------:R-:W-:Y:S01]  /*96a0*/  FMUL.FTZ R21, R0, R149 ;  /* 0x0000009500157220 */ /* 0x000fe20000410000 */
[----:B------:R-:W-:Y:S01]  /*96b0*/  MOV R149, R14 ;  /* 0x0000000e00957202 */ /* 0x000fe20000000f00 */
[C---:B-1----:R-:W-:Y:S01]  /*96c0*/  FMUL.FTZ R10, R2.reuse, R162 ;  /* 0x000000a2020a7220 */ /* 0x042fe20000410000 */
[----:B------:R-:W-:Y:S01]  /*96d0*/  MOV R165, R18 ;  /* 0x0000001200a57202 */ /* 0x000fe20000000f00 */
[----:B------:R-:W4:Y:S01]  /*96e0*/  LDL R162, [R1+0x38] ;  /* 0x0000380001a27983 */ /* 0x000f220000100800 */
[C---:B------:R-:W-:Y:S02]  /*96f0*/  FMUL.FTZ R34, R2.reuse, R138 ;  /* 0x0000008a02227220 */ /* 0x040fe40000410000 */
[C---:B------:R-:W-:Y:S01]  /*9700*/  FMUL.FTZ R35, R2.reuse, R139 ;  /* 0x0000008b02237220 */ /* 0x040fe20000410000 */
[----:B------:R-:W-:Y:S01]  /*9710*/  MUFU.EX2 R156, R133 ;  /* 0x00000085009c7308 */ /* 0x000fe20000000800 */
[C---:B------:R-:W-:Y:S01]  /*9720*/  FMUL.FTZ R6, R2.reuse, R166 ;  /* 0x000000a602067220 */ /* 0x040fe20000410000 */
[----:B------:R-:W-:Y:S01]  /*9730*/  MOV R166, R19 ;  /* 0x0000001300a67202 */ /* 0x000fe20000000f00 */
[C---:B------:R-:W-:Y:S01]  /*9740*/  FMUL.FTZ R7, R2.reuse, R167 ;  /* 0x000000a702077220 */ /* 0x040fe20000410000 */
[----:B------:R-:W-:Y:S01]  /*9750*/  MOV R167, R22 ;  /* 0x0000001600a77202 */ /* 0x000fe20000000f00 */
[----:B------:R-:W-:Y:S02]  /*9760*/  FMUL.FTZ R14, R2, R158 ;  /* 0x0000009e020e7220 */ /* 0x000fe40000410000 */
[----:B------:R-:W5:Y:S01]  /*9770*/  LDL R158, [R1] ;  /* 0x00000000019e7983 */ /* 0x000f620000100800 */
[C---:B------:R-:W-:Y:S01]  /*9780*/  FMUL.FTZ R8, R0.reuse, R160 ;  /* 0x000000a000087220 */ /* 0x040fe20000410000 */
[----:B------:R-:W-:Y:S01]  /*9790*/  MOV R160, R15 ;  /* 0x0000000f00a07202 */ /* 0x000fe20000000f00 */
[----:B------:R-:W1:Y:S01]  /*97a0*/  MUFU.EX2 R157, R134 ;  /* 0x00000086009d7308 */ /* 0x000e620000000800 */
[C---:B------:R-:W-:Y:S01]  /*97b0*/  FMUL.FTZ R29, R0.reuse, R141 ;  /* 0x0000008d001d7220 */ /* 0x040fe20000410000 */
[----:B------:R-:W-:Y:S01]  /*97c0*/  MOV R141, R26 ;  /* 0x0000001a008d7202 */ /* 0x000fe20000000f00 */
[C---:B------:R-:W-:Y:S01]  /*97d0*/  FMUL.FTZ R36, R0.reuse, R36 ;  /* 0x0000002400247220 */ /* 0x040fe20000410000 */
[----:B---3--:R-:W-:Y:S01]  /*97e0*/  F2FP.BF16.PACK_AB R177, R153, R179 ;  /* 0x000000b399b1723e */ /* 0x008fe200000010ff */
[C---:B------:R-:W-:Y:S02]  /*97f0*/  FMUL.FTZ R37, R0.reuse, R37 ;  /* 0x0000002500257220 */ /* 0x040fe40000410000 */
[C---:B------:R-:W-:Y:S02]  /*9800*/  FMUL.FTZ R40, R0.reuse, R40 ;  /* 0x0000002800287220 */ /* 0x040fe40000410000 */
[C---:B------:R-:W-:Y:S01]  /*9810*/  FMUL.FTZ R41, R0.reuse, R41 ;  /* 0x0000002900297220 */ /* 0x040fe20000410000 */
[----:B------:R3:W1:Y:S01]  /*9820*/  MUFU.EX2 R133, R188 ;  /* 0x000000bc00857308 */ /* 0x0006620000000800 */
        /* <DEDUP_REMOVED lines=13> */
[C---:B------:R-:W-:Y:S01]  /*9900*/  FMUL.FTZ R65, R0.reuse, R65 ;  /* 0x0000004100417220 */ /* 0x040fe20000410000 */
[----:B---3--:R-:W3:Y:S01]  /*9910*/  LDL.LU R188, [R1+0x90] ;  /* 0x0000900001bc7983 */ /* 0x008ee20000300800 */
        /* <DEDUP_REMOVED lines=49> */
[C---:B------:R-:W-:Y:S01]  /*9c30*/  FMUL.FTZ R38, R2.reuse, R38 ;  /* 0x0000002602267220 */ /* 0x040fe20000410000 */
[----:B------:R-:W-:Y:S01]  /*9c40*/  LDSM.16.MT88.4 R140, [R250+0x800] ;  /* 0x00080000fa8c783b */ /* 0x000fe20000004200 */
        /* <DEDUP_REMOVED lines=50> */
[----:B--2---:R-:W-:Y:S01]  /*9f70*/  FFMA.FTZ R152, R2, R136, R179 ;  /* 0x0000008802987223 */ /* 0x004fe200000100b3 */
[----:B------:R-:W-:Y:S01]  /*9f80*/  F2FP.BF16.PACK_AB R179, R157, R156 ;  /* 0x0000009c9db3723e */ /* 0x000fe200000010ff */
[----:B------:R-:W1:Y:S01]  /*9f90*/  LDSM.16.MT88.4 R136, [R250] ;  /* 0x00000000fa88783b */ /* 0x000e620000004200 */
[----:B------:R-:W2:Y:S10]  /*9fa0*/  MUFU.EX2 R2, R187 ;  /* 0x000000bb00027308 */ /* 0x000eb40000000800 */
[----:B------:R-:W1:Y:S10]  /*9fb0*/  MUFU.EX2 R187, R182 ;  /* 0x000000b600bb7308 */ /* 0x000e740000000800 */
[----:B------:R-:W2:Y:S01]  /*9fc0*/  MUFU.EX2 R182, R160 ;  /* 0x000000a000b67308 */ /* 0x000ea20000000800 */
        /* <DEDUP_REMOVED lines=8> */
[----:B----4-:R1:W4:Y:S03]  /*a050*/  LDSM.16.MT88.4 R136, [R162] ;  /* 0x00000000a288783b */ /* 0x0103260000004200 */
[----:B-1----:R-:W-:Y:S02]  /*a060*/  MOV R162, R167 ;  /* 0x000000a700a27202 */ /* 0x002fe40000000f00 */
[----:B------:R-:W-:Y:S02]  /*a070*/  MOV R167, R166 ;  /* 0x000000a600a77202 */ /* 0x000fe40000000f00 */
[----:B------:R-:W-:Y:S01]  /*a080*/  MOV R166, R0 ;  /* 0x0000000000a67202 */ /* 0x000fe20000000f00 */
[----:B------:R-:W-:Y:S02]  /*a090*/  FADD.FTZ R0, R133, R180 ;  /* 0x000000b485007221 */ /* 0x000fe40000010000 */
[----:B------:R-:W-:Y:S02]  /*a0a0*/  MUFU.EX2 R180, R165 ;  /* 0x000000a500b47308 */ /* 0x000fe40000000800 */
[----:B--2---:R-:W-:Y:S04]  /*a0b0*/  FADD.FTZ R0, R2, R0 ;  /* 0x0000000002007221 */ /* 0x004fe80000010000 */
[----:B------:R-:W-:Y:S01]  /*a0c0*/  FADD.FTZ R0, R144, R0 ;  /* 0x0000000090007221 */ /* 0x000fe20000010000 */
[C---:B----4-:R-:W-:Y:S03]  /*a0d0*/  HMMA.16816.F32.BF16 R28, R176.reuse, R136, R28 ;  /* 0x00000088b01c723c */ /* 0x050fe6000004181c */
[----:B------:R-:W-:Y:S05]  /*a0e0*/  FADD.FTZ R0, R134, R0 ;  /* 0x0000000086007221 */ /* 0x000fea0000010000 */
        /* <DEDUP_REMOVED lines=10> */
[----:B-----5:R-:W1:Y:S07]  /*a190*/  LDSM.16.MT88.4 R136, [R158+0x2000] ;  /* 0x002000009e88783b */ /* 0x020e6e0000004200 */
        /* <DEDUP_REMOVED lines=30> */
[----:B------:R-:W2:Y:S02]  /*a380*/  LDSM.16.MT88.4 R144, [R252+0x800] ;  /* 0x00080000fc90783b */ /* 0x000ea40000004200 */
[----:B------:R-:W4:Y:S01]  /*a390*/  MUFU.EX2 R2, R154 ;  /* 0x0000009a00027308 */ /* 0x000f220000000800 */
[----:B------:R-:W-:Y:S02]  /*a3a0*/  F2FP.BF16.PACK_AB R139, R184, R185 ;  /* 0x000000b9b88b723e */ /* 0x000fe400000010ff */
[----:B------:R-:W-:Y:S05]  /*a3b0*/  F2FP.BF16.PACK_AB R177, R182, R181 ;  /* 0x000000b5b6b1723e */ /* 0x000fea00000010ff */
[C---:B------:R-:W-:Y:S02]  /*a3c0*/  HMMA.16816.F32.BF16 R4, R136.reuse, R140, R4 ;  /* 0x0000008c8804723c */ /* 0x040fe40000041804 */
[----:B------:R-:W-:Y:S03]  /*a3d0*/  MUFU.EX2 R176, R162 ;  /* 0x000000a200b07308 */ /* 0x000fe60000000800 */
[----:B-1----:R-:W-:Y:S03]  /*a3e0*/  FADD.FTZ R0, R133, R0 ;  /* 0x0000000085007221 */ /* 0x002fe60000010000 */
[C---:B------:R-:W-:Y:S01]  /*a3f0*/  HMMA.16816.F32.BF16 R8, R136.reuse, R142, R8 ;  /* 0x0000008e8808723c */ /* 0x040fe20000041808 */
[----:B------:R-:W1:Y:S03]  /*a400*/  LDSM.16.MT88.4 R140, [R251+0x800] ;  /* 0x00080000fb8c783b */ /* 0x000e660000004200 */
[----:B------:R-:W5:Y:S01]  /*a410*/  MUFU.EX2 R134, R159 ;  /* 0x0000009f00867308 */ /* 0x000f620000000800 */
[----:B----4-:R-:W-:Y:S04]  /*a420*/  FADD.FTZ R0, R2, R0 ;  /* 0x0000000002007221 */ /* 0x010fe80000010000 */
[----:B------:R-:W-:Y:S05]  /*a430*/  FADD.FTZ R0, R148, R0 ;  /* 0x0000000094007221 */ /* 0x000fea0000010000 */
[----:B------:R-:W-:Y:S01]  /*a440*/  MUFU.EX2 R178, R166 ;  /* 0x000000a600b27308 */ /* 0x000fe20000000800 */
[C---:B--2---:R-:W-:Y:S03]  /*a450*/  HMMA.16816.F32.BF16 R12, R136.reuse, R144, R12 ;  /* 0x00000090880c723c */ /* 0x044fe6000004180c */
[C---:B-----5:R-:W-:Y:S05]  /*a460*/  FADD.FTZ R0, R134.reuse, R0 ;  /* 0x0000000086007221 */ /* 0x060fea0000010000 */
        /* <DEDUP_REMOVED lines=45> */
[----:B------:R-:W4:Y:S01]  /*a740*/  LDSM.16.MT88.4 R148, [R251+0x1000] ;  /* 0x00100000fb94783b */ /* 0x000f220000004200 */
[----:B------:R-:W5:Y:S02]  /*a750*/  MUFU.EX2 R134, R164 ;  /* 0x000000a400867308 */ /* 0x000f640000000800 */
[----:B------:R-:W-:Y:S02]  /*a760*/  F2FP.BF16.PACK_AB R136, R2, R133 ;  /* 0x000000850288723e */ /* 0x000fe400000010ff */
[----:B------:R-:W-:Y:S02]  /*a770*/  F2FP.BF16.PACK_AB R137, R189, R190 ;  /* 0x000000bebd89723e */ /* 0x000fe400000010ff */
[----:B------:R-:W-:Y:S04]  /*a780*/  F2FP.BF16.PACK_AB R139, R183, R191 ;  /* 0x000000bfb78b723e */ /* 0x000fe800000010ff */
[----:B------:R3:W3:Y:S03]  /*a790*/  MUFU.EX2 R2, R163 ;  /* 0x000000a300027308 */ /* 0x0006e60000000800 */
[C---:B-1----:R-:W-:Y:S07]  /*a7a0*/  HMMA.16816.F32.BF16 R4, R136.reuse, R140, R4 ;  /* 0x0000008c8804723c */ /* 0x042fee0000041804 */
[----:B------:R-:W1:Y:S01]  /*a7b0*/  MUFU.EX2 R133, R167 ;  /* 0x000000a700857308 */ /* 0x000e620000000800 */
[C---:B------:R-:W-:Y:S01]  /*a7c0*/  HMMA.16816.F32.BF16 R8, R136.reuse, R142, R8 ;  /* 0x0000008e8808723c */ /* 0x040fe20000041808 */
[----:B------:R-:W1:Y:S03]  /*a7d0*/  LDSM.16.MT88.4 R140, [R158+0x1000] ;  /* 0x001000009e8c783b */ /* 0x000e660000004200 */
[----:B-----5:R-:W-:Y:S04]  /*a7e0*/  F2FP.BF16.PACK_AB R179, R134, R180 ;  /* 0x000000b486b3723e */ /* 0x020fe800000010ff */
[C---:B--2---:R-:W-:Y:S01]  /*a7f0*/  HMMA.16816.F32.BF16 R12, R136.reuse, R144, R12 ;  /* 0x00000090880c723c */ /* 0x044fe2000004180c */
[----:B---3--:R-:W-:Y:S03]  /*a800*/  LDSM.16.MT88.4 R160, [R250+0x1800] ;  /* 0x00180000faa0783b */ /* 0x008fe60000004200 */
[----:B------:R-:W-:Y:S04]  /*a810*/  FADD.FTZ R0, R2, R0 ;  /* 0x0000000002007221 */ /* 0x000fe80000010000 */
[C---:B------:R-:W-:Y:S01]  /*a820*/  HMMA.16816.F32.BF16 R16, R136.reuse, R146, R16 ;  /* 0x000000928810723c */ /* 0x040fe20000041810 */
[----:B------:R-:W2:Y:S03]  /*a830*/  LDSM.16.MT88.4 R144, [R250+0x3000] ;  /* 0x00300000fa90783b */ /* 0x000ea60000004200 */
[C---:B------:R-:W-:Y:S01]  /*a840*/  FADD.FTZ R0, R176.reuse, R0 ;  /* 0x00000000b0007221 */ /* 0x040fe20000010000 */
[----:B------:R-:W-:Y:S01]  /*a850*/  F2FP.BF16.PACK_AB R176, R176, R2 ;  /* 0x00000002b0b0723e */ /* 0x000fe200000010ff */
[----:B------:R-:W-:Y:S02]  /*a860*/  FADD.FTZ R2, R153, R152 ;  /* 0x0000009899027221 */ /* 0x000fe40000010000 */
[C---:B----4-:R-:W-:Y:S01]  /*a870*/  HMMA.16816.F32.BF16 R20, R136.reuse, R148, R20 ;  /* 0x000000948814723c */ /* 0x050fe20000041814 */
[----:B------:R-:W-:Y:S03]  /*a880*/  LDSM.16.MT88.4 R152, [R252+0x1800] ;  /* 0x00180000fc98783b */ /* 0x000fe60000004200 */
[----:B-1----:R-:W-:Y:S04]  /*a890*/  FADD.FTZ R0, R133, R0 ;  /* 0x0000000085007221 */ /* 0x002fe80000010000 */
[C---:B------:R-:W-:Y:S01]  /*a8a0*/  HMMA.16816.F32.BF16 R24, R136.reuse, R150, R24 ;  /* 0x000000968818723c */ /* 0x040fe20000041818 */
[----:B------:R-:W1:Y:S03]  /*a8b0*/  LDSM.16.MT88.4 R148, [R252+0x3000] ;  /* 0x00300000fc94783b */ /* 0x000e660000004200 */
[C---:B------:R-:W-:Y:S01]  /*a8c0*/  FADD.FTZ R0, R178.reuse, R0 ;  /* 0x00000000b2007221 */ /* 0x040fe20000010000 */
[----:B------:R-:W-:Y:S03]  /*a8d0*/  F2FP.BF16.PACK_AB R178, R178, R133 ;  /* 0x00000085b2b2723e */ /* 0x000fe600000010ff */
[C---:B------:R-:W-:Y:S01]  /*a8e0*/  HMMA.16816.F32.BF16 R28, R136.reuse, R140, R28 ;  /* 0x0000008c881c723c */ /* 0x040fe2000004181c */
[----:B------:R3:W-:Y:S04]  /*a8f0*/  STL [R1+0xa4], R0 ;  /* 0x0000a40001007387 */ /* 0x0007e80000100800 */
[----:B------:R-:W4:Y:S03]  /*a900*/  LDL R133, [R1+0xb0] ;  /* 0x0000b00001857983 */ /* 0x000f260000100800 */
[C---:B------:R-:W-:Y:S01]  /*a910*/  HMMA.16816.F32.BF16 R32, R136.reuse, R142, R32 ;  /* 0x0000008e8820723c */ /* 0x040fe20000041820 */
[----:B------:R-:W5:Y:S07]  /*a920*/  LDSM.16.MT88.4 R140, [R251+0x3000] ;  /* 0x00300000fb8c783b */ /* 0x000f6e0000004200 */
[C---:B--2---:R-:W-:Y:S08]  /*a930*/  HMMA.16816.F32.BF16 R36, R136.reuse, R144, R36 ;  /* 0x000000908824723c */ /* 0x044ff00000041824 */
[C---:B------:R-:W-:Y:S01]  /*a940*/  HMMA.16816.F32.BF16 R40, R136.reuse, R146, R40 ;  /* 0x000000928828723c */ /* 0x040fe20000041828 */
[----:B------:R-:W2:Y:S03]  /*a950*/  LDSM.16.MT88.4 R144, [R158+0x3000] ;  /* 0x003000009e90783b */ /* 0x000ea60000004200 */
[----:B---3--:R-:W-:Y:S01]  /*a960*/  FADD.FTZ R0, R156, R2 ;  /* 0x000000029c007221 */ /* 0x008fe20000010000 */
[----:B------:R-:W-:Y:S03]  /*a970*/  MOV R2, R157 ;  /* 0x0000009d00027202 */ /* 0x000fe60000000f00 */
[C---:B-1----:R-:W-:Y:S04]  /*a980*/  HMMA.16816.F32.BF16 R44, R136.reuse, R148, R44 ;  /* 0x00000094882c723c */ /* 0x042fe8000004182c */
[----:B------:R-:W-:Y:S01]  /*a990*/  FADD.FTZ R0, R2, R0 ;  /* 0x0000000002007221 */ /* 0x000fe20000010000 */
[----:B------:R-:W-:Y:S03]  /*a9a0*/  IADD3 R2, R188, -0x1, RZ ;  /* 0xffffffffbc027810 */ /* 0x000fe60007ffe0ff */
[C---:B------:R-:W-:Y:S01]  /*a9b0*/  HMMA.16816.F32.BF16 R48, R136.reuse, R150, R48 ;  /* 0x000000968830723c */ /* 0x040fe20000041830 */
[----:B------:R-:W1:Y:S03]  /*a9c0*/  LDSM.16.MT88.4 R148, [R250+0x5000] ;  /* 0x00500000fa94783b */ /* 0x000e660000004200 */
[----:B------:R-:W-:Y:S04]  /*a9d0*/  FADD.FTZ R0, R187, R0 ;  /* 0x00000000bb007221 */ /* 0x000fe80000010000 */
[C---:B-----5:R-:W-:Y:S01]  /*a9e0*/  HMMA.16816.F32.BF16 R52, R136.reuse, R140, R52 ;  /* 0x0000008c8834723c */ /* 0x060fe20000041834 */
[----:B------:R-:W-:Y:S03]  /*a9f0*/  STL [R1+0x68], R2 ;  /* 0x0000680201007387 */ /* 0x000fe60000100800 */
[----:B------:R-:W-:Y:S04]  /*aa00*/  FADD.FTZ R0, R186, R0 ;  /* 0x00000000ba007221 */ /* 0x000fe80000010000 */
[C---:B------:R-:W-:Y:S01]  /*aa10*/  HMMA.16816.F32.BF16 R56, R136.reuse, R142, R56 ;  /* 0x0000008e8838723c */ /* 0x040fe20000041838 */
[----:B------:R-:W3:Y:S03]  /*aa20*/  LDSM.16.MT88.4 R140, [R252+0x5000] ;  /* 0x00500000fc8c783b */ /* 0x000ee60000004200 */
[----:B------:R-:W-:Y:S04]  /*aa30*/  FADD.FTZ R0, R185, R0 ;  /* 0x00000000b9007221 */ /* 0x000fe80000010000 */
[----:B------:R-:W-:Y:S01]  /*aa40*/  FADD.FTZ R0, R184, R0 ;  /* 0x00000000b8007221 */ /* 0x000fe20000010000 */
[C---:B--2---:R-:W-:Y:S03]  /*aa50*/  HMMA.16816.F32.BF16 R60, R136.reuse, R144, R60 ;  /* 0x00000090883c723c */ /* 0x044fe6000004183c */
[----:B------:R-:W-:Y:S04]  /*aa60*/  FADD.FTZ R0, R190, R0 ;  /* 0x00000000be007221 */ /* 0x000fe80000010000 */
[----:B------:R-:W-:Y:S01]  /*aa70*/  FADD.FTZ R0, R189, R0 ;  /* 0x00000000bd007221 */ /* 0x000fe20000010000 */
[C---:B------:R-:W-:Y:S01]  /*aa80*/  HMMA.16816.F32.BF16 R64, R136.reuse, R146, R64 ;  /* 0x000000928840723c */ /* 0x040fe20000041840 */
[----:B------:R-:W2:Y:S03]  /*aa90*/  LDSM.16.MT88.4 R144, [R251+0x5000] ;  /* 0x00500000fb90783b */ /* 0x000ea60000004200 */
[----:B------:R-:W-:Y:S04]  /*aaa0*/  FADD.FTZ R0, R191, R0 ;  /* 0x00000000bf007221 */ /* 0x000fe80000010000 */
[C---:B-1----:R-:W-:Y:S04]  /*aab0*/  HMMA.16816.F32.BF16 R68, R136.reuse, R148, R68 ;  /* 0x000000948844723c */ /* 0x042fe80000041844 */
[----:B------:R-:W-:Y:S04]  /*aac0*/  FADD.FTZ R0, R183, R0 ;  /* 0x00000000b7007221 */ /* 0x000fe80000010000 */
[C---:B------:R-:W-:Y:S01]  /*aad0*/  HMMA.16816.F32.BF16 R72, R136.reuse, R150, R72 ;  /* 0x000000968848723c */ /* 0x040fe20000041848 */
[----:B------:R-:W1:Y:S03]  /*aae0*/  LDSM.16.MT88.4 R148, [R158+0x5000] ;  /* 0x005000009e94783b */ /* 0x000e660000004200 */
[----:B------:R-:W-:Y:S04]  /*aaf0*/  FADD.FTZ R0, R181, R0 ;  /* 0x00000000b5007221 */ /* 0x000fe80000010000 */
[C---:B---3--:R-:W-:Y:S04]  /*ab00*/  HMMA.16816.F32.BF16 R76, R136.reuse, R140, R76 ;  /* 0x0000008c884c723c */ /* 0x048fe8000004184c */
[----:B------:R-:W-:Y:S04]  /*ab10*/  FADD.FTZ R0, R182, R0 ;  /* 0x00000000b6007221 */ /* 0x000fe80000010000 */
[C---:B------:R-:W-:Y:S01]  /*ab20*/  HMMA.16816.F32.BF16 R80, R136.reuse, R142, R80 ;  /* 0x0000008e8850723c */ /* 0x040fe20000041850 */
[----:B------:R-:W3:Y:S03]  /*ab30*/  LDSM.16.MT88.4 R140, [R250+0x7000] ;  /* 0x00700000fa8c783b */ /* 0x000ee60000004200 */
[----:B------:R-:W-:Y:S04]  /*ab40*/  FADD.FTZ R0, R180, R0 ;  /* 0x00000000b4007221 */ /* 0x000fe80000010000 */
[----:B------:R-:W-:Y:S01]  /*ab50*/  FADD.FTZ R0, R134, R0 ;  /* 0x0000000086007221 */ /* 0x000fe20000010000 */
[C---:B--2---:R-:W-:Y:S03]  /*ab60*/  HMMA.16816.F32.BF16 R84, R136.reuse, R144, R84 ;  /* 0x000000908854723c */ /* 0x044fe60000041854 */
[----:B------:R-:W-:Y:S01]  /*ab70*/  MOV R134, R3 ;  /* 0x0000000300867202 */ /* 0x000fe20000000f00 */
[----:B------:R2:W-:Y:S04]  /*ab80*/  STL [R1+0xa0], R0 ;  /* 0x0000a00001007387 */ /* 0x0005e80000100800 */
[C---:B------:R-:W-:Y:S01]  /*ab90*/  HMMA.16816.F32.BF16 R88, R136.reuse, R146, R88 ;  /* 0x000000928858723c */ /* 0x040fe20000041858 */
[----:B------:R-:W5:Y:S07]  /*aba0*/  LDSM.16.MT88.4 R144, [R252+0x7000] ;  /* 0x00700000fc90783b */ /* 0x000f6e0000004200 */
[C---:B-1----:R-:W-:Y:S08]  /*abb0*/  HMMA.16816.F32.BF16 R92, R136.reuse, R148, R92 ;  /* 0x00000094885c723c */ /* 0x042ff0000004185c */
[C---:B------:R-:W-:Y:S01]  /*abc0*/  HMMA.16816.F32.BF16 R96, R136.reuse, R150, R96 ;  /* 0x000000968860723c */ /* 0x040fe20000041860 */
[----:B------:R-:W1:Y:S03]  /*abd0*/  LDSM.16.MT88.4 R148, [R251+0x7000] ;  /* 0x00700000fb94783b */ /* 0x000e660000004200 */
[----:B--2---:R-:W-:Y:S04]  /*abe0*/  MOV R0, R2 ;  /* 0x0000000200007202 */ /* 0x004fe80000000f00 */
[C---:B---3--:R-:W-:Y:S01]  /*abf0*/  HMMA.16816.F32.BF16 R100, R136.reuse, R140, R100 ;  /* 0x0000008c8864723c */ /* 0x048fe20000041864 */
[----:B------:R-:W-:Y:S07]  /*ac00*/  STL [R1+0x90], R0 ;  /* 0x0000900001007387 */ /* 0x000fee0000100800 */
[C---:B------:R-:W-:Y:S01]  /*ac10*/  HMMA.16816.F32.BF16 R104, R136.reuse, R142, R104 ;  /* 0x0000008e8868723c */ /* 0x040fe20000041868 */
[----:B------:R-:W2:Y:S07]  /*ac20*/  LDSM.16.MT88.4 R140, [R158+0x7000] ;  /* 0x007000009e8c783b */ /* 0x000eae0000004200 */
[C---:B-----5:R-:W-:Y:S08]  /*ac30*/  HMMA.16816.F32.BF16 R108, R136.reuse, R144, R108 ;  /* 0x00000090886c723c */ /* 0x060ff0000004186c */
[C---:B------:R-:W-:Y:S01]  /*ac40*/  HMMA.16816.F32.BF16 R112, R136.reuse, R146, R112 ;  /* 0x000000928870723c */ /* 0x040fe20000041870 */
[----:B------:R-:W3:Y:S07]  /*ac50*/  LDSM.16.MT88.4 R144, [R251+0x1800] ;  /* 0x00180000fb90783b */ /* 0x000eee0000004200 */
[C---:B-1----:R-:W-:Y:S08]  /*ac60*/  HMMA.16816.F32.BF16 R116, R136.reuse, R148, R116 ;  /* 0x000000948874723c */ /* 0x042ff00000041874 */
[C---:B------:R-:W-:Y:S08]  /*ac70*/  HMMA.16816.F32.BF16 R120, R136.reuse, R150, R120 ;  /* 0x000000968878723c */ /* 0x040ff00000041878 */
[C---:B--2---:R-:W-:Y:S07]  /*ac80*/  HMMA.16816.F32.BF16 R124, R136.reuse, R140, R124 ;  /* 0x0000008c887c723c */ /* 0x044fee000004187c */
[----:B------:R-:W-:Y:S01]  /*ac90*/  MOV R141, R158 ;  /* 0x0000009e008d7202 */ /* 0x000fe20000000f00 */
[----:B------:R-:W-:Y:S04]  /*aca0*/  HMMA.16816.F32.BF16 R128, R136, R142, R128 ;  /* 0x0000008e8880723c */ /* 0x000fe80000041880 */
[----:B------:R-:W1:Y:S04]  /*acb0*/  LDSM.16.MT88.4 R136, [R141+0x1800] ;  /* 0x001800008d88783b */ /* 0x000e680000004200 */
[C---:B------:R-:W-:Y:S04]  /*acc0*/  HMMA.16816.F32.BF16 R164, R176.reuse, R160, R4 ;  /* 0x000000a0b0a4723c */ /* 0x040fe80000041804 */
[----:B------:R-:W2:Y:S04]  /*acd0*/  LDSM.16.MT88.4 R4, [R250+0x3800] ;  /* 0x00380000fa04783b */ /* 0x000ea80000004200 */
[C---:B------:R-:W-:Y:S04]  /*ace0*/  HMMA.16816.F32.BF16 R160, R176.reuse, R162, R8 ;  /* 0x000000a2b0a0723c */ /* 0x040fe80000041808 */
[----:B------:R-:W5:Y:S04]  /*acf0*/  LDSM.16.MT88.4 R8, [R252+0x3800] ;  /* 0x00380000fc08783b */ /* 0x000f680000004200 */
[C---:B------:R-:W-:Y:S04]  /*ad00*/  HMMA.16816.F32.BF16 R156, R176.reuse, R152, R12 ;  /* 0x00000098b09c723c */ /* 0x040fe8000004180c */
[----:B------:R-:W2:Y:S04]  /*ad10*/  LDSM.16.MT88.4 R12, [R251+0x3800] ;  /* 0x00380000fb0c783b */ /* 0x000ea80000004200 */
[C---:B------:R-:W-:Y:S08]  /*ad20*/  HMMA.16816.F32.BF16 R152, R176.reuse, R154, R16 ;  /* 0x0000009ab098723c */ /* 0x040ff00000041810 */
[C---:B---3--:R-:W-:Y:S07]  /*ad30*/  HMMA.16816.F32.BF16 R148, R176.reuse, R144, R20 ;  /* 0x00000090b094723c */ /* 0x048fee0000041814 */
[----:B------:R-:W-:Y:S01]  /*ad40*/  MOV R23, R141 ;  /* 0x0000008d00177202 */ /* 0x000fe20000000f00 */
[C---:B------:R-:W-:Y:S04]  /*ad50*/  HMMA.16816.F32.BF16 R144, R176.reuse, R146, R24 ;  /* 0x00000092b090723c */ /* 0x040fe80000041818 */
[----:B------:R-:W3:Y:S04]  /*ad60*/  LDSM.16.MT88.4 R16, [R23+0x3800] ;  /* 0x003800001710783b */ /* 0x000ee80000004200 */
[C---:B-1----:R-:W-:Y:S08]  /*ad70*/  HMMA.16816.F32.BF16 R140, R176.reuse, R136, R28 ;  /* 0x00000088b08c723c */ /* 0x042ff0000004181c */
[C---:B------:R-:W-:Y:S08]  /*ad80*/  HMMA.16816.F32.BF16 R136, R176.reuse, R138, R32 ;  /* 0x0000008ab088723c */ /* 0x040ff00000041820 */
[C---:B--2---:R-:W-:Y:S08]  /*ad90*/  HMMA.16816.F32.BF16 R36, R176.reuse, R4, R36 ;  /* 0x00000004b024723c */ /* 0x044ff00000041824 */
[C---:B------:R-:W-:Y:S01]  /*ada0*/  HMMA.16816.F32.BF16 R40, R176.reuse, R6, R40 ;  /* 0x00000006b028723c */ /* 0x040fe20000041828 */
[----:B------:R-:W1:Y:S07]  /*adb0*/  LDSM.16.MT88.4 R4, [R250+0x5800] ;  /* 0x00580000fa04783b */ /* 0x000e6e0000004200 */
[C---:B-----5:R-:W-:Y:S08]  /*adc0*/  HMMA.16816.F32.BF16 R44, R176.reuse, R8, R44 ;  /* 0x00000008b02c723c */ /* 0x060ff0000004182c */
[C---:B------:R-:W-:Y:S01]  /*add0*/  HMMA.16816.F32.BF16 R48, R176.reuse, R10, R48 ;  /* 0x0000000ab030723c */ /* 0x040fe20000041830 */
[----:B------:R-:W2:Y:S02]  /*ade0*/  LDSM.16.MT88.4 R8, [R252+0x5800] ;  /* 0x00580000fc08783b */ /* 0x000ea40000004200 */
[----:B----4-:R-:W-:Y:S02]  /*adf0*/  ISETP.GT.AND P0, PT, R188, R133, PT ;  /* 0x00000085bc00720c */ /* 0x010fe40003f04270 */
[----:B------:R-:W-:Y:S03]  /*ae00*/  MOV R133, R132 ;  /* 0x0000008400857202 */ /* 0x000fe60000000f00 */
[C---:B------:R-:W-:Y:S08]  /*ae10*/  HMMA.16816.F32.BF16 R52, R176.reuse, R12, R52 ;  /* 0x0000000cb034723c */ /* 0x040ff00000041834 */
[C---:B------:R-:W-:Y:S01]  /*ae20*/  HMMA.16816.F32.BF16 R56, R176.reuse, R14, R56 ;  /* 0x0000000eb038723c */ /* 0x040fe20000041838 */
[----:B------:R-:W4:Y:S07]  /*ae30*/  LDSM.16.MT88.4 R12, [R251+0x5800] ;  /* 0x00580000fb0c783b */ /* 0x000f2e0000004200 */
        /* <DEDUP_REMOVED lines=9> */
[C---:B----4-:R-:W-:Y:S08]  /*aed0*/  HMMA.16816.F32.BF16 R84, R176.reuse, R12, R84 ;  /* 0x0000000cb054723c */ /* 0x050ff00000041854 */
[C---:B------:R-:W-:Y:S01]  /*aee0*/  HMMA.16816.F32.BF16 R88, R176.reuse, R14, R88 ;  /* 0x0000000eb058723c */ /* 0x040fe20000041858 */
[----:B------:R-:W4:Y:S07]  /*aef0*/  LDSM.16.MT88.4 R12, [R251+0x7800] ;  /* 0x00780000fb0c783b */ /* 0x000f2e0000004200 */
[C---:B---3--:R-:W-:Y:S08]  /*af00*/  HMMA.16816.F32.BF16 R92, R176.reuse, R16, R92 ;  /* 0x00000010b05c723c */ /* 0x048ff0000004185c */
[C---:B------:R-:W-:Y:S01]  /*af10*/  HMMA.16816.F32.BF16 R96, R176.reuse, R18, R96 ;  /* 0x00000012b060723c */ /* 0x040fe20000041860 */
[----:B------:R-:W3:Y:S07]  /*af20*/  LDSM.16.MT88.4 R16, [R23+0x7800] ;  /* 0x007800001710783b */ /* 0x000eee0000004200 */
[C---:B-1----:R-:W-:Y:S08]  /*af30*/  HMMA.16816.F32.BF16 R100, R176.reuse, R4, R100 ;  /* 0x00000004b064723c */ /* 0x042ff00000041864 */
[C---:B------:R-:W-:Y:S08]  /*af40*/  HMMA.16816.F32.BF16 R104, R176.reuse, R6, R104 ;  /* 0x00000006b068723c */ /* 0x040ff00000041868 */
[C---:B--2---:R-:W-:Y:S08]  /*af50*/  HMMA.16816.F32.BF16 R108, R176.reuse, R8, R108 ;  /* 0x00000008b06c723c */ /* 0x044ff0000004186c */
[C---:B------:R-:W-:Y:S08]  /*af60*/  HMMA.16816.F32.BF16 R112, R176.reuse, R10, R112 ;  /* 0x0000000ab070723c */ /* 0x040ff00000041870 */
[C---:B----4-:R-:W-:Y:S08]  /*af70*/  HMMA.16816.F32.BF16 R116, R176.reuse, R12, R116 ;  /* 0x0000000cb074723c */ /* 0x050ff00000041874 */
[C---:B------:R-:W-:Y:S08]  /*af80*/  HMMA.16816.F32.BF16 R120, R176.reuse, R14, R120 ;  /* 0x0000000eb078723c */ /* 0x040ff00000041878 */
[C---:B---3--:R-:W-:Y:S07]  /*af90*/  HMMA.16816.F32.BF16 R124, R176.reuse, R16, R124 ;  /* 0x00000010b07c723c */ /* 0x048fee000004187c */
[----:B------:R-:W-:Y:S01]  /*afa0*/  MOV R16, R3 ;  /* 0x0000000300107202 */ /* 0x000fe20000000f00 */
[----:B------:R-:W-:Y:S01]  /*afb0*/  HMMA.16816.F32.BF16 R128, R176, R18, R128 ;  /* 0x00000012b080723c */ /* 0x000fe20000041880 */
[----:B------:R-:W-:-:S07]  /*afc0*/  @P0 BRA `(.L_x_1059) ;  /* 0xffffb82000000947 */ /* 0x000fce000383ffff */
.L_x_1048:
[----:B----4-:R-:W2:Y:S04]  /*afd0*/  LDL R2, [R1+0xa8] ;  /* 0x0000a80001027983 */ /* 0x010ea80000100800 */
[----:B------:R-:W2:Y:S02]  /*afe0*/  LDL R0, [R1+0x68] ;  /* 0x0000680001007983 */ /* 0x000ea40000100800 */
[----:B--2---:R-:W-:-:S13]  /*aff0*/  ISETP.GE.AND P0, PT, R0, R2, PT ;  /* 0x000000020000720c */ /* 0x004fda0003f06270 */
[----:B------:R-:W-:Y:S05]  /*b000*/  @!P0 BRA `(.L_x_1060) ;  /* 0x00003fe000008947 */ /* 0x000fea0003800000 */
[----:B------:R-:W-:Y:S02]  /*b010*/  MOV R134, R16 ;  /* 0x0000001000867202 */ /* 0x000fe40000000f00 */
[----:B------:R-:W-:Y:S02]  /*b020*/  MOV R133, R132 ;  /* 0x0000008400857202 */ /* 0x000fe40000000f00 */
.L_x_1067:
[----:B------:R-:W2:Y:S01]  /*b030*/  LDL R6, [R1+0x8c] ;  /* 0x00008c0001067983 */ /* 0x000ea20000100800 */
[----:B------:R-:W-:Y:S04]  /*b040*/  DEPBAR.LE SB0, 0x0 ;  /* 0x000080000000791a */ /* 0x000fe80000000000 */
[----:B------:R-:W3:Y:S01]  /*b050*/  LDL R12, [R1+0x4] ;  /* 0x00000400010c7983 */ /* 0x000ee20000100800 */
[----:B------:R-:W-:Y:S03]  /*b060*/  WARPSYNC 0xffffffff ;  /* 0xffffffff00007948 */ /* 0x000fe60003800000 */
[----:B------:R-:W4:Y:S04]  /*b070*/  LDL R28, [R1+0x84] ;  /* 0x00008400011c7983 */ /* 0x000f280000100800 */
[----:B------:R-:W5:Y:S04]  /*b080*/  LDL R7, [R1+0x3c] ;  /* 0x00003c0001077983 */ /* 0x000f680000100800 */
[----:B------:R-:W4:Y:S04]  /*b090*/  LDL.64 R22, [R1+0xc8] ;  /* 0x0000c80001167983 */ /* 0x000f280000100a00 */
[----:B------:R-:W4:Y:S04]  /*b0a0*/  LDL R4, [R1+0x44] ;  /* 0x0000440001047983 */ /* 0x000f280000100800 */
[----:B------:R-:W4:Y:S04]  /*b0b0*/  LDL R20, [R1+0x94] ;  /* 0x0000940001147983 */ /* 0x000f280000100800 */
[----:B------:R-:W4:Y:S04]  /*b0c0*/  LDL R5, [R1+0x40] ;  /* 0x0000400001057983 */ /* 0x000f280000100800 */
[----:B------:R-:W4:Y:S04]  /*b0d0*/  LDL R21, [R1+0x174] ;  /* 0x0001740001157983 */ /* 0x000f280000100800 */
[----:B------:R-:W4:Y:S04]  /*b0e0*/  LDL R15, [R1+0x178] ;  /* 0x00017800010f7983 */ /* 0x000f280000100800 */
[----:B------:R-:W4:Y:S04]  /*b0f0*/  LDL R14, [R1+0x98] ;  /* 0x00009800010e7983 */ /* 0x000f280000100800 */
[----:B------:R-:W4:Y:S04]  /*b100*/  LDL R13, [R1+0x17c] ;  /* 0x00017c00010d7983 */ /* 0x000f280000100800 */
[----:B------:R-:W-:Y:S06]  /*b110*/  BAR.SYNC.DEFER_BLOCKING 0x0 ;  /* 0x0000000000007b1d */ /* 0x000fec0000010000 */
[----:B------:R-:W1:Y:S04]  /*b120*/  LDSM.16.M88.4 R8, [R135] ;  /* 0x000000008708783b */ /* 0x000e680000000200 */
[----:B------:R-:W1:Y:S04]  /*b130*/  LDSM.16.M88.4 R16, [R135+0x800] ;  /* 0x000800008710783b */ /* 0x000e680000000200 */
[----:B------:R-:W1:Y:S04]  /*b140*/  LDSM.16.M88.4 R24, [R135+0x1000] ;  /* 0x001000008718783b */ /* 0x000e680000000200 */
[----:B------:R-:W1:Y:S04]  /*b150*/  LDSM.16.M88.4 R32, [R135+0x1800] ;  /* 0x001800008720783b */ /* 0x000e680000000200 */
[----:B---3--:R3:W1:Y:S01]  /*b160*/  LDSM.16.M88.4 R176, [R12] ;  /* 0x000000000cb0783b */ /* 0x0086620000000200 */
[----:B--2---:R-:W-:Y:S01]  /*b170*/  SHF.R.S32.HI R0, RZ, 0x1f, R6 ;  /* 0x0000001fff007819 */ /* 0x004fe20000011406 */
[----:B------:R-:W-:Y:S04]  /*b180*/  IMAD.WIDE.U32 R2, R6, c[0x0][0x208], RZ ;  /* 0x0000820006027a25 */ /* 0x000fe800078e00ff */
[----:B------:R-:W-:Y:S01]  /*b190*/  IMAD R0, R0, c[0x0][0x208], RZ ;  /* 0x0000820000007a24 */ /* 0x000fe200078e02ff */
[----:B-----5:R2:W1:Y:S03]  /*b1a0*/  LDSM.16.M88.4 R180, [R7] ;  /* 0x0000000007b4783b */ /* 0x0204660000000200 */
[----:B------:R-:W-:Y:S02]  /*b1b0*/  IMAD R0, R6, c[0x0][0x20c], R0 ;  /* 0x0000830006007a24 */ /* 0x000fe400078e0200 */
[----:B------:R-:W5:Y:S02]  /*b1c0*/  LDL R6, [R1+0xd8] ;  /* 0x0000d80001067983 */ /* 0x000f640000100800 */
[----:B------:R-:W-:Y:S02]  /*b1d0*/  IMAD.IADD R3, R3, 0x1, R0 ;  /* 0x0000000103037824 */ /* 0x000fe400078e0200 */
[----:B----4-:R4:W1:Y:S02]  /*b1e0*/  LDSM.16.M88.4 R188, [R4] ;  /* 0x0000000004bc783b */ /* 0x0108640000000200 */
[----:B------:R-:W-:Y:S05]  /*b1f0*/  IMAD.WIDE.U32 R2, R28, c[0x0][0x218], R2 ;  /* 0x000086001c027a25 */ /* 0x000fea00078e0002 */
[----:B------:R-:W-:Y:S01]  /*b200*/  IADD3 R0, P0, R22, R2, RZ ;  /* 0x0000000216007210 */ /* 0x000fe20007f1e0ff */
[----:B---3--:R-:W3:Y:S01]  /*b210*/  LDL R12, [R1+0x9c] ;  /* 0x00009c00010c7983 */ /* 0x008ee20000100800 */
[----:B------:R-:W-:Y:S03]  /*b220*/  SHF.L.U64.HI R29, R20, 0x1, R21 ;  /* 0x00000001141d7819 */ /* 0x000fe60000010215 */
[----:B------:R1:W3:Y:S04]  /*b230*/  LDSM.16.M88.4 R184, [R5] ;  /* 0x0000000005b8783b */ /* 0x0002e80000000200 */
[----:B--2---:R-:W2:Y:S01]  /*b240*/  LDL R7, [R1+0x180] ;  /* 0x0001800001077983 */ /* 0x004ea20000100800 */
[----:B------:R-:W-:Y:S03]  /*b250*/  SHF.L.U32 R31, R14, 0x1, RZ ;  /* 0x000000010e1f7819 */ /* 0x000fe600000006ff */
[----:B----4-:R-:W2:Y:S01]  /*b260*/  LDL R4, [R1+0x88] ;  /* 0x0000880001047983 */ /* 0x010ea20000100800 */
[----:B-1----:R-:W-:Y:S05]  /*b270*/  SHF.R.S32.HI R5, RZ, 0x1f, R28 ;  /* 0x0000001fff057819 */ /* 0x002fea000001141c */
[----:B------:R-:W-:Y:S04]  /*b280*/  IMAD R5, R5, c[0x0][0x218], RZ ;  /* 0x0000860005057a24 */ /* 0x000fe800078e02ff */
[----:B------:R-:W-:Y:S01]  /*b290*/  IMAD R5, R28, c[0x0][0x21c], R5 ;  /* 0x000087001c057a24 */ /* 0x000fe200078e0205 */
[----:B------:R-:W-:Y:S04]  /*b2a0*/  SHF.L.U64.HI R28, R14, 0x1, R15 ;  /* 0x000000010e1c7819 */ /* 0x000fe8000001020f */
[----:B-----5:R-:W-:Y:S02]  /*b2b0*/  IADD3.X R5, R6, R3, R5, P0, !PT ;  /* 0x0000000306057210 */ /* 0x020fe400007fe405 */
[C---:B------:R-:W-:Y:S04]  /*b2c0*/  LEA R6, P0, R0.reuse, c[0x0][0x1f8], 0x1 ;  /* 0x00007e0000067a11 */ /* 0x040fe800078008ff */
[----:B------:R-:W-:Y:S01]  /*b2d0*/  LEA.HI.X R5, R0, c[0x0][0x1fc], R5, 0x1, P0 ;  /* 0x00007f0000057a11 */ /* 0x000fe200000f0c05 */
[----:B------:R-:W-:Y:S01]  /*b2e0*/  IMAD.SHL.U32 R0, R20, 0x2, RZ ;  /* 0x0000000214007824 */ /* 0x000fe200078e00ff */
[C---:B---3--:R-:W-:Y:S04]  /*b2f0*/  SHF.L.U64.HI R15, R12.reuse, 0x1, R13 ;  /* 0x000000010c0f7819 */ /* 0x048fe8000001020d */
[----:B------:R1:W-:Y:S01]  /*b300*/  STL [R1+0x58], R0 ;  /* 0x0000580001007387 */ /* 0x0003e20000100800 */
[----:B------:R-:W-:Y:S01]  /*b310*/  IMAD.SHL.U32 R23, R12, 0x2, RZ ;  /* 0x000000020c177824 */ /* 0x000fe200078e00ff */
[C---:B--2---:R-:W-:Y:S02]  /*b320*/  SHF.L.U64.HI R14, R4.reuse, 0x1, R7 ;  /* 0x00000001040e7819 */ /* 0x044fe40000010207 */
[----:B------:R-:W-:Y:S01]  /*b330*/  SHF.L.U32 R20, R4, 0x1, RZ ;  /* 0x0000000104147819 */ /* 0x000fe200000006ff */
[----:B------:R-:W-:-:S05]  /*b340*/  BRA.DIV ~URZ, `(.L_x_1061) ;  /* 0x00007da27f007947 */ /* 0x000fca000b800000 */
[----:B-1----:R1:W2:Y:S02]  /*b350*/  SHFL.IDX PT, R0, R5, RZ, 0x181f ;  /* 0x00181fff05007589 */ /* 0x0022a400000e0000 */
.L_x_1092:
[----:B------:R-:W3:Y:S01]  /*b360*/  LDL R2, [R1+0x88] ;  /* 0x0000880001027983 */ /* 0x000ee20000100800 */
[----:B------:R-:W-:Y:S04]  /*b370*/  BSSY B0, `(.L_x_1062) ;  /* 0x00001b2000007945 */ /* 0x000fe80003800000 */
[----:B------:R-:W4:Y:S05]  /*b380*/  LDL R12, [R1+0x9c] ;  /* 0x00009c00010c7983 */ /* 0x000f2a0000100800 */
[----:B--2---:R-:W2:Y:S05]  /*b390*/  LDL R7, [R1+0x98] ;  /* 0x0000980001077983 */ /* 0x004eaa0000100800 */
[----:B------:R-:W2:Y:S05]  /*b3a0*/  LDL R22, [R1+0x94] ;  /* 0x0000940001167983 */ /* 0x000eaa0000100800 */
[----:B------:R-:W2:Y:S05]  /*b3b0*/  LDL.LU R21, [R1+0x58] ;  /* 0x0000580001157983 */ /* 0x000eaa0000300800 */
[----:B------:R1:W-:Y:S05]  /*b3c0*/  STL [R1+0x20c], R36 ;  /* 0x00020c2401007387 */ /* 0x0003ea0000100800 */
[----:B------:R-:W3:Y:S05]  /*b3d0*/  SHFL.IDX PT, R4, R6, RZ, 0x181f ;  /* 0x00181fff06047589 */ /* 0x000eea00000e0000 */
[----:B-1----:R-:W2:Y:S01]  /*b3e0*/  LDL R36, [R1+0x54] ;  /* 0x0000540001247983 */ /* 0x002ea20000100800 */
[----:B---3--:R-:W-:Y:S02]  /*b3f0*/  ISETP.GE.AND P1, PT, R2, c[0x0][0x1d4], PT ;  /* 0x0000750002007a0c */ /* 0x008fe40003f26270 */
[----:B------:R-:W-:Y:S02]  /*b400*/  IADD3 R2, P0, R4, R20, RZ ;  /* 0x0000001404027210 */ /* 0x000fe40007f1e0ff */
[----:B------:R-:W-:Y:S02]  /*b410*/  SEL R132, RZ, 0x10, P1 ;  /* 0x00000010ff847807 */ /* 0x000fe40000800000 */
[----:B----4-:R-:W-:Y:S01]  /*b420*/  ISETP.GE.AND P5, PT, R12, c[0x0][0x1d4], PT ;  /* 0x000075000c007a0c */ /* 0x010fe20003fa6270 */
[----:B------:R-:W-:Y:S01]  /*b430*/  IMAD.X R3, R0, 0x1, R14, P0 ;  /* 0x0000000100037824 */ /* 0x000fe200000e060e */
[----:B------:R-:W-:Y:S02]  /*b440*/  IADD3 R12, P0, R4, R23, RZ ;  /* 0x00000017040c7210 */ /* 0x000fe40007f1e0ff */
[----:B--2---:R-:W-:Y:S02]  /*b450*/  ISETP.GE.AND P4, PT, R7, c[0x0][0x1d4], PT ;  /* 0x0000750007007a0c */ /* 0x004fe40003f86270 */
[----:B------:R-:W-:Y:S02]  /*b460*/  IADD3.X R13, R0, R15, RZ, P0, !PT ;  /* 0x0000000f000d7210 */ /* 0x000fe400007fe4ff */
[----:B------:R-:W-:Y:S01]  /*b470*/  ISETP.GE.AND P3, PT, R22, c[0x0][0x1d4], PT ;  /* 0x0000750016007a0c */ /* 0x000fe20003f66270 */
[----:B------:R-:W-:Y:S01]  /*b480*/  @!PT LDS RZ, [RZ] ;  /* 0x00000000fffff984 */ /* 0x000fe20000000800 */
[----:B------:R-:W-:Y:S01]  /*b490*/  @!PT LDS RZ, [RZ] ;  /* 0x00000000fffff984 */ /* 0x000fe20000000800 */
[----:B------:R1:W-:Y:S05]  /*b4a0*/  LDGSTS.E.BYPASS.LTC128B.128 [R36+0x100], [R2.64], !P1 ;  /* 0x0010000002247fae */ /* 0x0003ea000c901d46 */
[----:B------:R2:W-:Y:S05]  /*b4b0*/  LDGSTS.E.BYPASS.LTC128B.128 [R36+0x2100], [R12.64], !P5 ;  /* 0x021000000c247fae */ /* 0x0005ea000e901d46 */
[----:B-1----:R1:W3:Y:S05]  /*b4c0*/  SHFL.IDX PT, R2, R6, 0x1, 0x181f ;  /* 0x00381f0006027f89 */ /* 0x0022ea00000e0000 */
[----:B------:R4:W3:Y:S01]  /*b4d0*/  SHFL.IDX PT, R3, R5, 0x1, 0x181f ;  /* 0x00381f0005037f89 */ /* 0x0008e200000e0000 */
[----:B--2---:R-:W-:Y:S04]  /*b4e0*/  IADD3 R12, -R132, 0x10, RZ ;  /* 0x00000010840c7810 */ /* 0x004fe80007ffe1ff */
[----:B------:R-:W-:Y:S02]  /*b4f0*/  LOP3.LUT R12, R12, 0xf, RZ, 0xc0, !PT ;  /* 0x0000000f0c0c7812 */ /* 0x000fe400078ec0ff */
[----:B-1----:R-:W-:Y:S05]  /*b500*/  IADD3 R6, P0, R4, R31, RZ ;  /* 0x0000001f04067210 */ /* 0x002fea0007f1e0ff */
[----:B------:R-:W-:Y:S01]  /*b510*/  IMAD.X R7, R0, 0x1, R28, P0 ;  /* 0x0000000100077824 */ /* 0x000fe200000e061c */
[----:B------:R-:W-:Y:S04]  /*b520*/  IADD3 R4, P0, R4, R21, RZ ;  /* 0x0000001504047210 */ /* 0x000fe80007f1e0ff */
[----:B------:R1:W-:Y:S01]  /*b530*/  LDGSTS.E.BYPASS.LTC128B.128 [R36+0x4100], [R6.64], !P4 ;  /* 0x0410000006247fae */ /* 0x0003e2000e101d46 */
[----:B----4-:R-:W-:Y:S02]  /*b540*/  IADD3.X R5, R0, R29, RZ, P0, !PT ;  /* 0x0000001d00057210 */ /* 0x010fe400007fe4ff */
[----:B------:R-:W-:Y:S02]  /*b550*/  SEL R0, RZ, 0x10, P5 ;  /* 0x00000010ff007807 */ /* 0x000fe40002800000 */
[-C--:B---3--:R-:W-:Y:S01]  /*b560*/  IADD3 R12, P1, P0, R12, R2.reuse, R20 ;  /* 0x000000020c0c7210 */ /* 0x088fe2000783e014 */
[----:B------:R2:W-:Y:S01]  /*b570*/  LDGSTS.E.BYPASS.LTC128B.128 [R36+0x6100], [R4.64], !P3 ;  /* 0x0610000004247fae */ /* 0x0005e2000d901d46 */
[----:B------:R-:W-:Y:S02]  /*b580*/  IADD3 R22, -R0, 0x10, RZ ;  /* 0x0000001000167810 */ /* 0x000fe40007ffe1ff */
[----:B------:R-:W-:Y:S02]  /*b590*/  SEL R20, RZ, 0x10, P3 ;  /* 0x00000010ff147807 */ /* 0x000fe40001800000 */
[----:B------:R-:W-:Y:S02]  /*b5a0*/  LOP3.LUT R22, R22, 0xf, RZ, 0xc0, !PT ;  /* 0x0000000f16167812 */ /* 0x000fe400078ec0ff */
[-C--:B------:R-:W-:Y:S02]  /*b5b0*/  IADD3.X R13, RZ, R3.reuse, R14, P1, P0 ;  /* 0x00000003ff0d7210 */ /* 0x080fe40000fe040e */
[-C--:B------:R-:W-:Y:S04]  /*b5c0*/  IADD3 R22, P1, P0, R22, R2.reuse, R23 ;  /* 0x0000000216167210 */ /* 0x080fe8000783e017 */
[-C--:B------:R-:W-:Y:S01]  /*b5d0*/  IADD3.X R23, RZ, R3.reuse, R15, P1, P0 ;  /* 0x00000003ff177210 */ /* 0x080fe20000fe040f */
[----:B-1----:R-:W-:Y:S01]  /*b5e0*/  IMAD.MOV.U32 R7, RZ, RZ, R21 ;  /* 0x000000ffff077224 */ /* 0x002fe200078e0015 */
[----:B------:R-:W-:Y:S04]  /*b5f0*/  SEL R21, RZ, 0x10, P4 ;  /* 0x00000010ff157807 */ /* 0x000fe80002000000 */
[C---:B------:R-:W-:Y:S02]  /*b600*/  IADD3 R30, -R21.reuse, 0x10, RZ ;  /* 0x00000010151e7810 */ /* 0x040fe40007ffe1ff */
[----:B--2---:R-:W-:Y:S02]  /*b610*/  IADD3 R4, -R20, 0x10, RZ ;  /* 0x0000001014047810 */ /* 0x004fe40007ffe1ff */
[----:B------:R-:W-:Y:S02]  /*b620*/  LOP3.LUT R30, R30, 0xf, RZ, 0xc0, !PT ;  /* 0x0000000f1e1e7812 */ /* 0x000fe400078ec0ff */
[----:B------:R-:W-:Y:S02]  /*b630*/  LOP3.LUT R4, R4, 0xf, RZ, 0xc0, !PT ;  /* 0x0000000f04047812 */ /* 0x000fe400078ec0ff */
[-C--:B------:R-:W-:Y:S04]  /*b640*/  IADD3 R30, P1, P0, R30, R2.reuse, R31 ;  /* 0x000000021e1e7210 */ /* 0x080fe8000783e01f */
[-C--:B------:R-:W-:Y:S02]  /*b650*/  IADD3.X R31, RZ, R3.reuse, R28, P1, P0 ;  /* 0x00000003ff1f7210 */ /* 0x080fe40000fe041c */
[----:B------:R-:W-:Y:S02]  /*b660*/  IADD3 R2, P1, P0, R4, R2, R7 ;  /* 0x0000000204027210 */ /* 0x000fe4000783e007 */
[C---:B------:R-:W-:Y:S03]  /*b670*/  HMMA.16816.F32.BF16 R4, R168.reuse, R8, RZ ;  /* 0x00000008a804723c */ /* 0x040fe600000418ff */
[----:B------:R-:W-:Y:S02]  /*b680*/  IADD3.X R3, RZ, R3, R29, P1, P0 ;  /* 0x00000003ff037210 */ /* 0x000fe40000fe041d */
[----:B------:R-:W-:Y:S02]  /*b690*/  ISETP.NE.U32.AND P1, PT, R132, RZ, PT ;  /* 0x000000ff8400720c */ /* 0x000fe40003f25070 */
[----:B------:R-:W-:Y:S01]  /*b6a0*/  ISETP.NE.U32.AND P0, PT, R0, RZ, PT ;  /* 0x000000ff0000720c */ /* 0x000fe20003f05070 */
[C---:B------:R-:W-:Y:S10]  /*b6b0*/  HMMA.16816.F32.BF16 R8, R168.reuse, R10, RZ ;  /* 0x0000000aa808723c */ /* 0x040ff400000418ff */
[----:B------:R1:W-:Y:S01]  /*b6c0*/  LDGSTS.E.BYPASS.LTC128B.128.ZFILL [R36+0x1100], [R12.64], P1 ;  /* 0x011000000c247fae */ /* 0x0003e20008941d46 */
[----:B------:R-:W-:Y:S04]  /*b6d0*/  ISETP.NE.U32.AND P1, PT, R21, RZ, PT ;  /* 0x000000ff1500720c */ /* 0x000fe80003f25070 */
[----:B------:R2:W-:Y:S01]  /*b6e0*/  LDGSTS.E.BYPASS.LTC128B.128.ZFILL [R36+0x3100], [R22.64], P0 ;  /* 0x0310000016247fae */ /* 0x0005e20008141d46 */
[----:B------:R-:W-:Y:S08]  /*b6f0*/  ISETP.NE.U32.AND P0, PT, R20, RZ, PT ;  /* 0x000000ff1400720c */ /* 0x000ff00003f05070 */
[----:B------:R3:W-:Y:S05]  /*b700*/  LDGSTS.E.BYPASS.LTC128B.128.ZFILL [R36+0x5100], [R30.64], P1 ;  /* 0x051000001e247fae */ /* 0x0007ea0008941d46 */
[----:B------:R3:W-:Y:S05]  /*b710*/  LDGSTS.E.BYPASS.LTC128B.128.ZFILL [R36+0x7100], [R2.64], P0 ;  /* 0x0710000002247fae */ /* 0x0007ea0008141d46 */
[----:B------:R-:W0:Y:S01]  /*b720*/  LDGDEPBAR ;  /* 0x00000000000079af */ /* 0x000e220000000000 */
[C---:B-1----:R-:W-:Y:S08]  /*b730*/  HMMA.16816.F32.BF16 R12, R168.reuse, R16, RZ ;  /* 0x00000010a80c723c */ /* 0x042ff000000418ff */
[C---:B------:R-:W-:Y:S08]  /*b740*/  HMMA.16816.F32.BF16 R16, R168.reuse, R18, RZ ;  /* 0x00000012a810723c */ /* 0x040ff000000418ff */
[C---:B--2---:R-:W-:Y:S01]  /*b750*/  HMMA.16816.F32.BF16 R20, R168.reuse, R24, RZ ;  /* 0x00000018a814723c */ /* 0x044fe200000418ff */
[----:B---3--:R1:W5:Y:S07]  /*b760*/  LDL.LU R36, [R1+0x20c] ;  /* 0x00020c0001247983 */ /* 0x00836e0000300800 */
[C---:B------:R-:W-:Y:S01]  /*b770*/  HMMA.16816.F32.BF16 R24, R168.reuse, R26, RZ ;  /* 0x0000001aa818723c */ /* 0x040fe200000418ff */
[----:B------:R-:W2:Y:S05]  /*b780*/  LDL R2, [R1+0xc] ;  /* 0x00000c0001027983 */ /* 0x000eaa0000100800 */
[----:B------:R-:W3:Y:S02]  /*b790*/  LDL R3, [R1+0x10] ;  /* 0x0000100001037983 */ /* 0x000ee40000100800 */
[C---:B------:R-:W-:Y:S03]  /*b7a0*/  HMMA.16816.F32.BF16 R28, R168.reuse, R32, RZ ;  /* 0x00000020a81c723c */ /* 0x040fe600000418ff */
[----:B------:R-:W3:Y:S05]  /*b7b0*/  LDL R0, [R1+0x14] ;  /* 0x0000140001007983 */ /* 0x000eea0000100800 */
        /* <DEDUP_REMOVED lines=37> */
[C---:B-1----:R-:W-:Y:S01]  /*ba10*/  HMMA.16816.F32.BF16 R4, R200.reuse, R176, R4 ;  /* 0x000000b0c804723c */ /* 0x042fe20000041804 */
[----:B------:R-:W4:Y:S07]  /*ba20*/  LDL R177, [R1+0x18] ;  /* 0x0000180001b17983 */ /* 0x000f2e0000100800 */
[C---:B------:R-:W-:Y:S08]  /*ba30*/  HMMA.16816.F32.BF16 R8, R200.reuse, R178, R8 ;  /* 0x000000b2c808723c */ /* 0x040ff00000041808 */
[C---:B------:R-:W-:Y:S08]  /*ba40*/  HMMA.16816.F32.BF16 R12, R200.reuse, R180, R12 ;  /* 0x000000b4c80c723c */ /* 0x040ff0000004180c */
[C---:B------:R-:W-:Y:S08]  /*ba50*/  HMMA.16816.F32.BF16 R16, R200.reuse, R182, R16 ;  /* 0x000000b6c810723c */ /* 0x040ff00000041810 */
[C---:B------:R-:W-:Y:S08]  /*ba60*/  HMMA.16816.F32.BF16 R20, R200.reuse, R184, R20 ;  /* 0x000000b8c814723c */ /* 0x040ff00000041814 */
[C---:B------:R-:W-:Y:S08]  /*ba70*/  HMMA.16816.F32.BF16 R24, R200.reuse, R186, R24 ;  /* 0x000000bac818723c */ /* 0x040ff00000041818 */
[C---:B------:R-:W-:Y:S08]  /*ba80*/  HMMA.16816.F32.BF16 R28, R200.reuse, R188, R28 ;  /* 0x000000bcc81c723c */ /* 0x040ff0000004181c */
[----:B------:R-:W-:Y:S01]  /*ba90*/  HMMA.16816.F32.BF16 R32, R200, R190, R32 ;  /* 0x000000bec820723c */ /* 0x000fe20000041820 */
[----:B--2---:R1:W-:Y:S05]  /*baa0*/  LDSM.16.M88.4 R180, [R2] ;  /* 0x0000000002b4783b */ /* 0x0043ea0000000200 */
[----:B---3--:R2:W-:Y:S05]  /*bab0*/  LDSM.16.M88.4 R184, [R3] ;  /* 0x0000000003b8783b */ /* 0x0085ea0000000200 */
[----:B------:R3:W-:Y:S05]  /*bac0*/  LDSM.16.M88.4 R188, [R0] ;  /* 0x0000000000bc783b */ /* 0x0007ea0000000200 */
[----:B-1----:R-:W4:Y:S05]  /*bad0*/  LDL R2, [R1+0x20] ;  /* 0x0000200001027983 */ /* 0x002f2a0000100800 */
[----:B--2---:R-:W2:Y:S05]  /*bae0*/  LDL R3, [R1+0x1c] ;  /* 0x00001c0001037983 */ /* 0x004eaa0000100800 */
[----:B---3--:R-:W3:Y:S05]  /*baf0*/  LDL R0, [R1+0x24] ;  /* 0x0000240001007983 */ /* 0x008eea0000100800 */
[----:B----4-:R-:W1:Y:S02]  /*bb00*/  LDSM.16.M88.4 R176, [R177] ;  /* 0x00000000b1b0783b */ /* 0x010e640000000200 */
[C---:B-1----:R-:W-:Y:S08]  /*bb10*/  HMMA.16816.F32.BF16 R4, R204.reuse, R176, R4 ;  /* 0x000000b0cc04723c */ /* 0x042ff00000041804 */
[C---:B------:R-:W-:Y:S01]  /*bb20*/  HMMA.16816.F32.BF16 R8, R204.reuse, R178, R8 ;  /* 0x000000b2cc08723c */ /* 0x040fe20000041808 */
[----:B------:R-:W1:Y:S07]  /*bb30*/  LDSM.16.M88.4 R176, [R249+0x2000] ;  /* 0x00200000f9b0783b */ /* 0x000e6e0000000200 */
[C---:B------:R-:W-:Y:S08]  /*bb40*/  HMMA.16816.F32.BF16 R12, R204.reuse, R180, R12 ;  /* 0x000000b4cc0c723c */ /* 0x040ff0000004180c */
[C---:B------:R-:W-:Y:S01]  /*bb50*/  HMMA.16816.F32.BF16 R16, R204.reuse, R182, R16 ;  /* 0x000000b6cc10723c */ /* 0x040fe20000041810 */
[----:B------:R-:W4:Y:S07]  /*bb60*/  LDSM.16.M88.4 R180, [R249+0x2800] ;  /* 0x00280000f9b4783b */ /* 0x000f2e0000000200 */
        /* <DEDUP_REMOVED lines=8> */
[----:B------:R-:W1:Y:S07]  /*bbf0*/  LDSM.16.M88.4 R176, [R248+-0x4000] ;  /* 0xffc00000f8b0783b */ /* 0x000e6e0000000200 */
[C---:B----4-:R-:W-:Y:S08]  /*bc00*/  HMMA.16816.F32.BF16 R12, R208.reuse, R180, R12 ;  /* 0x000000b4d00c723c */ /* 0x050ff0000004180c */
[C---:B------:R-:W-:Y:S01]  /*bc10*/  HMMA.16816.F32.BF16 R16, R208.reuse, R182, R16 ;  /* 0x000000b6d010723c */ /* 0x040fe20000041810 */
[----:B------:R-:W4:Y:S07]  /*bc20*/  LDSM.16.M88.4 R180, [R248+-0x3800] ;  /* 0xffc80000f8b4783b */ /* 0x000f2e0000000200 */
[C---:B--2---:R-:W-:Y:S08]  /*bc30*/  HMMA.16816.F32.BF16 R20, R208.reuse, R184, R20 ;  /* 0x000000b8d014723c */ /* 0x044ff00000041814 */
[C---:B------:R-:W-:Y:S01]  /*bc40*/  HMMA.16816.F32.BF16 R24, R208.reuse, R186, R24 ;  /* 0x000000bad018723c */ /* 0x040fe20000041818 */
[----:B------:R-:W2:Y:S07]  /*bc50*/  LDSM.16.M88.4 R184, [R248+-0x3000] ;  /* 0xffd00000f8b8783b */ /* 0x000eae0000000200 */
[C---:B---3--:R-:W-:Y:S08]  /*bc60*/  HMMA.16816.F32.BF16 R28, R208.reuse, R188, R28 ;  /* 0x000000bcd01c723c */ /* 0x048ff0000004181c */
[----:B------:R-:W-:Y:S01]  /*bc70*/  HMMA.16816.F32.BF16 R32, R208, R190, R32 ;  /* 0x000000bed020723c */ /* 0x000fe20000041820 */
[----:B------:R-:W-:Y:S07]  /*bc80*/  LDSM.16.M88.4 R188, [R135+0x4000] ;  /* 0x0040000087bc783b */ /* 0x000fee0000000200 */
[C---:B-1----:R-:W-:Y:S08]  /*bc90*/  HMMA.16816.F32.BF16 R4, R212.reuse, R176, R4 ;  /* 0x000000b0d404723c */ /* 0x042ff00000041804 */
[C---:B------:R-:W-:Y:S01]  /*bca0*/  HMMA.16816.F32.BF16 R8, R212.reuse, R178, R8 ;  /* 0x000000b2d408723c */ /* 0x040fe20000041808 */
[----:B------:R-:W1:Y:S07]  /*bcb0*/  LDSM.16.M88.4 R176, [R248+-0x2800] ;  /* 0xffd80000f8b0783b */ /* 0x000e6e0000000200 */
[C---:B----4-:R-:W-:Y:S08]  /*bcc0*/  HMMA.16816.F32.BF16 R12, R212.reuse, R180, R12 ;  /* 0x000000b4d40c723c */ /* 0x050ff0000004180c */
[C---:B------:R-:W-:Y:S01]  /*bcd0*/  HMMA.16816.F32.BF16 R16, R212.reuse, R182, R16 ;  /* 0x000000b6d410723c */ /* 0x040fe20000041810 */
[----:B------:R-:W3:Y:S07]  /*bce0*/  LDSM.16.M88.4 R180, [R135+0x4800] ;  /* 0x0048000087b4783b */ /* 0x000eee0000000200 */
[C---:B--2---:R-:W-:Y:S08]  /*bcf0*/  HMMA.16816.F32.BF16 R20, R212.reuse, R184, R20 ;  /* 0x000000b8d414723c */ /* 0x044ff00000041814 */
[C---:B------:R-:W-:Y:S01]  /*bd00*/  HMMA.16816.F32.BF16 R24, R212.reuse, R186, R24 ;  /* 0x000000bad418723c */ /* 0x040fe20000041818 */
[----:B------:R-:W-:Y:S07]  /*bd10*/  LDSM.16.M88.4 R184, [R135+0x5800] ;  /* 0x0058000087b8783b */ /* 0x000fee0000000200 */
[C---:B-1----:R-:W-:Y:S08]  /*bd20*/  HMMA.16816.F32.BF16 R28, R212.reuse, R176, R28 ;  /* 0x000000b0d41c723c */ /* 0x042ff0000004181c */
[----:B------:R-:W-:Y:S01]  /*bd30*/  HMMA.16816.F32.BF16 R32, R212, R178, R32 ;  /* 0x000000b2d420723c */ /* 0x000fe20000041820 */
[----:B------:R-:W1:Y:S07]  /*bd40*/  LDSM.16.M88.4 R176, [R135+0x5000] ;  /* 0x0050000087b0783b */ /* 0x000e6e0000000200 */
[C---:B------:R-:W-:Y:S01]  /*bd50*/  HMMA.16816.F32.BF16 R4, R216.reuse, R188, R4 ;  /* 0x000000bcd804723c */ /* 0x040fe20000041804 */
[----:B------:R-:W2:Y:S07]  /*bd60*/  LDL R189, [R1+0x28] ;  /* 0x0000280001bd7983 */ /* 0x000eae0000100800 */
[C---:B------:R-:W-:Y:S08]  /*bd70*/  HMMA.16816.F32.BF16 R8, R216.reuse, R190, R8 ;  /* 0x000000bed808723c */ /* 0x040ff00000041808 */
[C---:B---3--:R-:W-:Y:S08]  /*bd80*/  HMMA.16816.F32.BF16 R12, R216.reuse, R180, R12 ;  /* 0x000000b4d80c723c */ /* 0x048ff0000004180c */
[C---:B------:R-:W-:Y:S01]  /*bd90*/  HMMA.16816.F32.BF16 R16, R216.reuse, R182, R16 ;  /* 0x000000b6d810723c */ /* 0x040fe20000041810 */
[----:B------:R3:W-:Y:S07]  /*bda0*/  LDSM.16.M88.4 R180, [R2] ;  /* 0x0000000002b4783b */ /* 0x0007ee0000000200 */
[C---:B-1----:R-:W-:Y:S08]  /*bdb0*/  HMMA.16816.F32.BF16 R20, R216.reuse, R176, R20 ;  /* 0x000000b0d814723c */ /* 0x042ff00000041814 */
[C---:B------:R-:W-:Y:S01]  /*bdc0*/  HMMA.16816.F32.BF16 R24, R216.reuse, R178, R24 ;  /* 0x000000b2d818723c */ /* 0x040fe20000041818 */
[----:B------:R1:W-:Y:S05]  /*bdd0*/  LDSM.16.M88.4 R176, [R3] ;  /* 0x0000000003b0783b */ /* 0x0003ea0000000200 */
[----:B---3--:R-:W3:Y:S02]  /*bde0*/  LDL R2, [R1+0x30] ;  /* 0x0000300001027983 */ /* 0x008ee40000100800 */
[C---:B------:R-:W-:Y:S08]  /*bdf0*/  HMMA.16816.F32.BF16 R28, R216.reuse, R184, R28 ;  /* 0x000000b8d81c723c */ /* 0x040ff0000004181c */
[----:B------:R-:W-:Y:S01]  /*be00*/  HMMA.16816.F32.BF16 R32, R216, R186, R32 ;  /* 0x000000bad820723c */ /* 0x000fe20000041820 */
[----:B------:R4:W-:Y:S05]  /*be10*/  LDSM.16.M88.4 R184, [R0] ;  /* 0x0000000000b8783b */ /* 0x0009ea0000000200 */
[----:B-1----:R-:W3:Y:S05]  /*be20*/  LDL R3, [R1+0x2c] ;  /* 0x00002c0001037983 */ /* 0x002eea0000100800 */
[----:B----4-:R-:W4:Y:S05]  /*be30*/  LDL R0, [R1+0x34] ;  /* 0x0000340001007983 */ /* 0x010f2a0000100800 */
[----:B--2---:R-:W1:Y:S02]  /*be40*/  LDSM.16.M88.4 R188, [R189] ;  /* 0x00000000bdbc783b */ /* 0x004e640000000200 */
[C---:B-1----:R-:W-:Y:S08]  /*be50*/  HMMA.16816.F32.BF16 R4, R220.reuse, R188, R4 ;  /* 0x000000bcdc04723c */ /* 0x042ff00000041804 */
[C---:B------:R-:W-:Y:S01]  /*be60*/  HMMA.16816.F32.BF16 R8, R220.reuse, R190, R8 ;  /* 0x000000bedc08723c */ /* 0x040fe20000041808 */
[----:B------:R-:W-:Y:S07]  /*be70*/  LDSM.16.M88.4 R188, [R249+0x4800] ;  /* 0x00480000f9bc783b */ /* 0x000fee0000000200 */
[C---:B------:R-:W-:Y:S08]  /*be80*/  HMMA.16816.F32.BF16 R12, R220.reuse, R176, R12 ;  /* 0x000000b0dc0c723c */ /* 0x040ff0000004180c */
[C---:B------:R-:W-:Y:S01]  /*be90*/  HMMA.16816.F32.BF16 R16, R220.reuse, R178, R16 ;  /* 0x000000b2dc10723c */ /* 0x040fe20000041810 */
[----:B------:R-:W1:Y:S07]  /*bea0*/  LDSM.16.M88.4 R176, [R249+0x4000] ;  /* 0x00400000f9b0783b */ /* 0x000e6e0000000200 */
[C---:B------:R-:W-:Y:S08]  /*beb0*/  HMMA.16816.F32.BF16 R20, R220.reuse, R180, R20 ;  /* 0x000000b4dc14723c */ /* 0x040ff00000041814 */
[C---:B------:R-:W-:Y:S01]  /*bec0*/  HMMA.16816.F32.BF16 R24, R220.reuse, R182, R24 ;  /* 0x000000b6dc18723c */ /* 0x040fe20000041818 */
[----:B------:R-:W2:Y:S07]  /*bed0*/  LDSM.16.M88.4 R180, [R249+0x5000] ;  /* 0x00500000f9b4783b */ /* 0x000eae0000000200 */
        /* <DEDUP_REMOVED lines=8> */
[----:B------:R-:W3:Y:S07]  /*bf60*/  LDSM.16.M88.4 R188, [R248+-0x1800] ;  /* 0xffe80000f8bc783b */ /* 0x000eee0000000200 */
[C---:B--2---:R-:W-:Y:S08]  /*bf70*/  HMMA.16816.F32.BF16 R20, R224.reuse, R180, R20 ;  /* 0x000000b4e014723c */ /* 0x044ff00000041814 */
[C---:B------:R-:W-:Y:S01]  /*bf80*/  HMMA.16816.F32.BF16 R24, R224.reuse, R182, R24 ;  /* 0x000000b6e018723c */ /* 0x040fe20000041818 */
[----:B------:R-:W-:Y:S07]  /*bf90*/  LDSM.16.M88.4 R180, [R248+-0x800] ;  /* 0xfff80000f8b4783b */ /* 0x000fee0000000200 */
[C---:B-1----:R-:W-:Y:S08]  /*bfa0*/  HMMA.16816.F32.BF16 R28, R224.reuse, R176, R28 ;  /* 0x000000b0e01c723c */ /* 0x042ff0000004181c */
[----:B------:R-:W-:Y:S01]  /*bfb0*/  HMMA.16816.F32.BF16 R32, R224, R178, R32 ;  /* 0x000000b2e020723c */ /* 0x000fe20000041820 */
[----:B------:R-:W1:Y:S07]  /*bfc0*/  LDSM.16.M88.4 R176, [R248+-0x1000] ;  /* 0xfff00000f8b0783b */ /* 0x000e6e0000000200 */
[C---:B------:R-:W-:Y:S08]  /*bfd0*/  HMMA.16816.F32.BF16 R4, R228.reuse, R184, R4 ;  /* 0x000000b8e404723c */ /* 0x040ff00000041804 */
[C---:B------:R-:W-:Y:S01]  /*bfe0*/  HMMA.16816.F32.BF16 R8, R228.reuse, R186, R8 ;  /* 0x000000bae408723c */ /* 0x040fe20000041808 */
[----:B------:R-:W2:Y:S07]  /*bff0*/  LDSM.16.M88.4 R184, [R135+0x6000] ;  /* 0x0060000087b8783b */ /* 0x000eae0000000200 */
[C---:B---3--:R-:W-:Y:S08]  /*c000*/  HMMA.16816.F32.BF16 R12, R228.reuse, R188, R12 ;  /* 0x000000bce40c723c */ /* 0x048ff0000004180c */
[C---:B------:R-:W-:Y:S01]  /*c010*/  HMMA.16816.F32.BF16 R16, R228.reuse, R190, R16 ;  /* 0x000000bee410723c */ /* 0x040fe20000041810 */
[----:B------:R-:W-:Y:S07]  /*c020*/  LDSM.16.M88.4 R188, [R135+0x7000] ;  /* 0x0070000087bc783b */ /* 0x000fee0000000200 */
[C---:B-1----:R-:W-:Y:S08]  /*c030*/  HMMA.16816.F32.BF16 R20, R228.reuse, R176, R20 ;  /* 0x000000b0e414723c */ /* 0x042ff00000041814 */
[C---:B------:R-:W-:Y:S01]  /*c040*/  HMMA.16816.F32.BF16 R24, R228.reuse, R178, R24 ;  /* 0x000000b2e418723c */ /* 0x040fe20000041818 */
[----:B------:R-:W1:Y:S07]  /*c050*/  LDSM.16.M88.4 R176, [R135+0x6800] ;  /* 0x0068000087b0783b */ /* 0x000e6e0000000200 */
[C---:B------:R-:W-:Y:S08]  /*c060*/  HMMA.16816.F32.BF16 R28, R228.reuse, R180, R28 ;  /* 0x000000b4e41c723c */ /* 0x040ff0000004181c */
[----:B------:R-:W-:Y:S01]  /*c070*/  HMMA.16816.F32.BF16 R32, R228, R182, R32 ;  /* 0x000000b6e420723c */ /* 0x000fe20000041820 */
[----:B------:R-:W3:Y:S07]  /*c080*/  LDSM.16.M88.4 R180, [R135+0x7800] ;  /* 0x0078000087b4783b */ /* 0x000eee0000000200 */
[C---:B--2---:R-:W-:Y:S01]  /*c090*/  HMMA.16816.F32.BF16 R4, R232.reuse, R184, R4 ;  /* 0x000000b8e804723c */ /* 0x044fe20000041804 */
[----:B------:R-:W2:Y:S07]  /*c0a0*/  LDL R185, [R1+0x8] ;  /* 0x0000080001b97983 */ /* 0x000eae0000100800 */
[C---:B------:R-:W-:Y:S08]  /*c0b0*/  HMMA.16816.F32.BF16 R8, R232.reuse, R186, R8 ;  /* 0x000000bae808723c */ /* 0x040ff00000041808 */
[C---:B-1----:R-:W-:Y:S08]  /*c0c0*/  HMMA.16816.F32.BF16 R12, R232.reuse, R176, R12 ;  /* 0x000000b0e80c723c */ /* 0x042ff0000004180c */
[C---:B------:R-:W-:Y:S08]  /*c0d0*/  HMMA.16816.F32.BF16 R16, R232.reuse, R178, R16 ;  /* 0x000000b2e810723c */ /* 0x040ff00000041810 */
[C---:B------:R-:W-:Y:S08]  /*c0e0*/  HMMA.16816.F32.BF16 R20, R232.reuse, R188, R20 ;  /* 0x000000bce814723c */ /* 0x040ff00000041814 */
[C---:B------:R-:W-:Y:S01]  /*c0f0*/  HMMA.16816.F32.BF16 R24, R232.reuse, R190, R24 ;  /* 0x000000bee818723c */ /* 0x040fe20000041818 */
[----:B------:R-:W-:Y:S07]  /*c100*/  LDSM.16.M88.4 R188, [R2] ;  /* 0x0000000002bc783b */ /* 0x000fee0000000200 */
[C---:B---3--:R-:W-:Y:S08]  /*c110*/  HMMA.16816.F32.BF16 R28, R232.reuse, R180, R28 ;  /* 0x000000b4e81c723c */ /* 0x048ff0000004181c */
[----:B------:R-:W-:Y:S01]  /*c120*/  HMMA.16816.F32.BF16 R32, R232, R182, R32 ;  /* 0x000000b6e820723c */ /* 0x000fe20000041820 */
[----:B------:R-:W-:Y:S05]  /*c130*/  LDSM.16.M88.4 R180, [R249+0x6000] ;  /* 0x00600000f9b4783b */ /* 0x000fea0000000200 */
[----:B--2---:R-:W1:Y:S05]  /*c140*/  LDSM.16.M88.4 R176, [R185] ;  /* 0x00000000b9b0783b */ /* 0x004e6a0000000200 */
[----:B------:R-:W2:Y:S01]  /*c150*/  LDSM.16.M88.4 R184, [R3] ;  /* 0x0000000003b8783b */ /* 0x000ea20000000200 */
[C---:B-1----:R-:W-:Y:S08]  /*c160*/  HMMA.16816.F32.BF16 R4, R236.reuse, R176, R4 ;  /* 0x000000b0ec04723c */ /* 0x042ff00000041804 */
[C---:B------:R-:W-:Y:S01]  /*c170*/  HMMA.16816.F32.BF16 R8, R236.reuse, R178, R8 ;  /* 0x000000b2ec08723c */ /* 0x040fe20000041808 */
[----:B----4-:R-:W1:Y:S07]  /*c180*/  LDSM.16.M88.4 R176, [R0] ;  /* 0x0000000000b0783b */ /* 0x010e6e0000000200 */
[C---:B--2---:R-:W-:Y:S08]  /*c190*/  HMMA.16816.F32.BF16 R12, R236.reuse, R184, R12 ;  /* 0x000000b8ec0c723c */ /* 0x044ff0000004180c */
[C---:B------:R-:W-:Y:S01]  /*c1a0*/  HMMA.16816.F32.BF16 R16, R236.reuse, R186, R16 ;  /* 0x000000baec10723c */ /* 0x040fe20000041810 */
[----:B------:R-:W2:Y:S07]  /*c1b0*/  LDSM.16.M88.4 R184, [R249+0x6800] ;  /* 0x00680000f9b8783b */ /* 0x000eae0000000200 */
[C---:B------:R-:W-:Y:S08]  /*c1c0*/  HMMA.16816.F32.BF16 R20, R236.reuse, R188, R20 ;  /* 0x000000bcec14723c */ /* 0x040ff00000041814 */
        /* <DEDUP_REMOVED lines=43> */
[----:B------:R-:W3:Y:S10]  /*c480*/  MUFU.TANH R3, R10 ;  /* 0x0000000a00037308 */ /* 0x000ef40000002400 */
[----:B------:R4:W3:Y:S01]  /*c490*/  MUFU.TANH R190, R11 ;  /* 0x0000000b00be7308 */ /* 0x0008e20000002400 */
[----:B-1----:R1:W-:Y:S05]  /*c4a0*/  STL [R1+0x64], R0 ;  /* 0x0000640001007387 */ /* 0x0023ea0000100800 */
[----:B--2---:R-:W2:Y:S04]  /*c4b0*/  LDL R2, [R1+0x68] ;  /* 0x0000680001027983 */ /* 0x004ea80000100800 */
[----:B------:R-:W2:Y:S01]  /*c4c0*/  MUFU.TANH R184, R13 ;  /* 0x0000000d00b87308 */ /* 0x000ea20000002400 */
[----:B------:R-:W3:Y:S09]  /*c4d0*/  LDSM.16.M88.4 R4, [R248+0x1000] ;  /* 0x00100000f804783b */ /* 0x000ef20000000200 */
[----:B------:R-:W2:Y:S01]  /*c4e0*/  MUFU.TANH R187, R14 ;  /* 0x0000000e00bb7308 */ /* 0x000ea20000002400 */
[----:B----4-:R-:W4:Y:S01]  /*c4f0*/  LDSM.16.M88.4 R8, [R248+0x1800] ;  /* 0x00180000f808783b */ /* 0x010f220000000200 */
[----:B------:R-:W-:Y:S04]  /*c500*/  DEPBAR.LE SB0, 0x0 ;  /* 0x000080000000791a */ /* 0x000fe80000000000 */
[----:B-1----:R-:W2:Y:S04]  /*c510*/  LDL R0, [R1+0xa8] ;  /* 0x0000a80001007983 */ /* 0x002ea80000100800 */
[----:B------:R-:W1:Y:S01]  /*c520*/  MUFU.TANH R186, R15 ;  /* 0x0000000f00ba7308 */ /* 0x000e620000002400 */
[----:B---3--:R3:W-:Y:S09]  /*c530*/  STL [R1+0x5c], R3 ;  /* 0x00005c0301007387 */ /* 0x0087f20000100800 */
[----:B------:R-:W1:Y:S01]  /*c540*/  MUFU.TANH R183, R16 ;  /* 0x0000001000b77308 */ /* 0x000e620000002400 */
[----:B------:R-:W-:Y:S09]  /*c550*/  BAR.SYNC.DEFER_BLOCKING 0x0 ;  /* 0x0000000000007b1d */ /* 0x000ff20000010000 */
[----:B------:R1:W1:Y:S01]  /*c560*/  MUFU.TANH R180, R17 ;  /* 0x0000001100b47308 */ /* 0x0002620000002400 */
[C---:B------:R-:W-:Y:S09]  /*c570*/  HMMA.16816.F32.BF16 R20, R244.reuse, R4, R20 ;  /* 0x00000004f414723c */ /* 0x040ff20000041814 */
[----:B------:R-:W1:Y:S01]  /*c580*/  MUFU.TANH R182, R18 ;  /* 0x0000001200b67308 */ /* 0x000e620000002400 */
[C---:B------:R-:W-:Y:S09]  /*c590*/  HMMA.16816.F32.BF16 R24, R244.reuse, R6, R24 ;  /* 0x00000006f418723c */ /* 0x040ff20000041818 */
[----:B------:R1:W1:Y:S01]  /*c5a0*/  MUFU.TANH R181, R19 ;  /* 0x0000001300b57308 */ /* 0x0002620000002400 */
[C---:B----4-:R-:W-:Y:S04]  /*c5b0*/  HMMA.16816.F32.BF16 R28, R244.reuse, R8, R28 ;  /* 0x00000008f41c723c */ /* 0x050fe8000004181c */
[----:B------:R-:W-:Y:S04]  /*c5c0*/  FMUL.FTZ R20, R20, c[0x0][0x320] ;  /* 0x0000c80014147a20 */ /* 0x000fe80000410000 */
[----:B------:R-:W-:Y:S01]  /*c5d0*/  HMMA.16816.F32.BF16 R32, R244, R10, R32 ;  /* 0x0000000af420723c */ /* 0x000fe20000041820 */
[----:B------:R-:W4:Y:S03]  /*c5e0*/  MUFU.TANH R185, R12 ;  /* 0x0000000c00b97308 */ /* 0x000f260000002400 */
[----:B------:R-:W-:Y:S02]  /*c5f0*/  FMUL.FTZ R21, R21, c[0x0][0x320] ;  /* 0x0000c80015157a20 */ /* 0x000fe40000410000 */
[----:B------:R-:W-:Y:S02]  /*c600*/  FMUL.FTZ R22, R22, c[0x0][0x320] ;  /* 0x0000c80016167a20 */ /* 0x000fe40000410000 */
[----:B------:R-:W-:Y:S03]  /*c610*/  FMUL.FTZ R23, R23, c[0x0][0x320] ;  /* 0x0000c80017177a20 */ /* 0x000fe60000410000 */
[----:B------:R3:W2:Y:S05]  /*c620*/  MUFU.TANH R179, R20 ;  /* 0x0000001400b37308 */ /* 0x0006aa0000002400 */
[----:B-1----:R-:W-:Y:S02]  /*c630*/  FMUL.FTZ R17, R29, c[0x0][0x320] ;  /* 0x0000c8001d117a20 */ /* 0x002fe40000410000 */
[----:B------:R-:W-:Y:S02]  /*c640*/  FMUL.FTZ R19, R30, c[0x0][0x320] ;  /* 0x0000c8001e137a20 */ /* 0x000fe40000410000 */
[----:B------:R-:W-:Y:S01]  /*c650*/  FMUL.FTZ R18, R31, c[0x0][0x320] ;  /* 0x0000c8001f127a20 */ /* 0x000fe20000410000 */
[----:B------:R1:W1:Y:S03]  /*c660*/  MUFU.TANH R176, R21 ;  /* 0x0000001500b07308 */ /* 0x0002660000002400 */
[----:B------:R-:W-:Y:S02]  /*c670*/  FMUL.FTZ R14, R32, c[0x0][0x320] ;  /* 0x0000c800200e7a20 */ /* 0x000fe40000410000 */
[----:B------:R-:W-:Y:S02]  /*c680*/  FMUL.FTZ R13, R33, c[0x0][0x320] ;  /* 0x0000c800210d7a20 */ /* 0x000fe40000410000 */
[----:B------:R-:W-:Y:S02]  /*c690*/  FMUL.FTZ R16, R34, c[0x0][0x320] ;  /* 0x0000c80022107a20 */ /* 0x000fe40000410000 */
[----:B------:R-:W-:Y:S01]  /*c6a0*/  FMUL.FTZ R15, R35, c[0x0][0x320] ;  /* 0x0000c800230f7a20 */ /* 0x000fe20000410000 */
[----:B------:R4:W2:Y:S01]  /*c6b0*/  MUFU.TANH R178, R22 ;  /* 0x0000001600b27308 */ /* 0x0008a20000002400 */
[----:B---3--:R-:W-:Y:S09]  /*c6c0*/  FMUL.FTZ R20, R28, c[0x0][0x320] ;  /* 0x0000c8001c147a20 */ /* 0x008ff20000410000 */
[----:B------:R3:W2:Y:S01]  /*c6d0*/  MUFU.TANH R177, R23 ;  /* 0x0000001700b17308 */ /* 0x0006a20000002400 */
[----:B-1----:R-:W-:Y:S09]  /*c6e0*/  FMUL.FTZ R21, R25, c[0x0][0x320] ;  /* 0x0000c80019157a20 */ /* 0x002ff20000410000 */
[----:B------:R-:W1:Y:S01]  /*c6f0*/  MUFU.TANH R21, R21 ;  /* 0x0000001500157308 */ /* 0x000e620000002400 */
[----:B----4-:R-:W-:Y:S02]  /*c700*/  FMUL.FTZ R22, R24, c[0x0][0x320] ;  /* 0x0000c80018167a20 */ /* 0x010fe40000410000 */
[----:B------:R-:W-:Y:S07]  /*c710*/  FMUL.FTZ R24, R26, c[0x0][0x320] ;  /* 0x0000c8001a187a20 */ /* 0x000fee0000410000 */
[----:B------:R-:W4:Y:S01]  /*c720*/  MUFU.TANH R22, R22 ;  /* 0x0000001600167308 */ /* 0x000f220000002400 */
[----:B---3--:R-:W-:Y:S09]  /*c730*/  FMUL.FTZ R23, R27, c[0x0][0x320] ;  /* 0x0000c8001b177a20 */ /* 0x008ff20000410000 */
[----:B------:R-:W3:Y:S10]  /*c740*/  MUFU.TANH R24, R24 ;  /* 0x0000001800187308 */ /* 0x000ef40000002400 */
        /* <DEDUP_REMOVED lines=9> */
[----:B--2---:R-:W-:Y:S11]  /*c7e0*/  ISETP.GT.AND P0, PT, R2, R0, PT ;  /* 0x000000000200720c */ /* 0x004ff60003f04270 */
[----:B------:R-:W-:Y:S02]  /*c7f0*/  @!UPT UIADD3 URZ, URZ, URZ, URZ ;  /* 0x0000003f3f3ff290 */ /* 0x000fe4000fffe03f */
[----:B------:R-:W-:-:S05]  /*c800*/  @!P0 BRA `(.L_x_1063) ;  /* 0x0000068000008947 */ /* 0x000fca0003800000 */
[----:B-1-34-:R-:W1:Y:S01]  /*c810*/  S2R R12, SR_TID.X ;  /* 0x00000000000c7919 */ /* 0x01ae620000002100 */
[----:B------:R-:W-:Y:S03]  /*c820*/  IMAD.MOV.U32 R6, RZ, RZ, c[0x0][0x2b8] ;  /* 0x0000ae00ff067624 */ /* 0x000fe600078e00ff */
[----:B------:R-:W2:Y:S02]  /*c830*/  LDL R3, [R1+0xb4] ;  /* 0x0000b40001037983 */ /* 0x000ea40000100800 */
[----:B------:R-:W-:Y:S02]  /*c840*/  ISETP.NE.AND P2, PT, R6, 0x1, PT ;  /* 0x000000010600780c */ /* 0x000fe40003f45270 */
[----:B------:R-:W3:Y:S04]  /*c850*/  LDL.64 R4, [R1+0xc0] ;  /* 0x0000c00001047983 */ /* 0x000ee80000100a00 */
[----:B------:R-:W4:Y:S04]  /*c860*/  LDL.64 R28, [R1+0xb8] ;  /* 0x0000b800011c7983 */ /* 0x000f280000100a00 */
[----:B------:R-:W3:Y:S04]  /*c870*/  LDL R8, [R1+0xd0] ;  /* 0x0000d00001087983 */ /* 0x000ee80000100800 */
[----:B------:R-:W3:Y:S04]  /*c880*/  LDL R11, [R1+0x174] ;  /* 0x00017400010b7983 */ /* 0x000ee80000100800 */
[----:B------:R-:W4:Y:S01]  /*c890*/  LDL R26, [R1+0x94] ;  /* 0x00009400011a7983 */ /* 0x000f220000100800 */
[--C-:B-1----:R-:W-:Y:S02]  /*c8a0*/  SHF.R.S32.HI R0, RZ, 0x1f, R12.reuse ;  /* 0x0000001fff007819 */ /* 0x102fe4000001140c */
[----:B------:R-:W-:Y:S01]  /*c8b0*/  SHF.R.S32.HI R7, RZ, 0x1f, R12 ;  /* 0x0000001fff077819 */ /* 0x000fe2000001140c */
[----:B------:R-:W4:Y:S01]  /*c8c0*/  LDL R10, [R1+0x178] ;  /* 0x00017800010a7983 */ /* 0x000f220000100800 */
[-C--:B------:R-:W-:Y:S02]  /*c8d0*/  LEA.HI R0, R0, R12.reuse, RZ, 0x3 ;  /* 0x0000000c00007211 */ /* 0x080fe400078f18ff */
[----:B------:R-:W-:Y:S01]  /*c8e0*/  LEA.HI R7, R7, R12, RZ, 0x3 ;  /* 0x0000000c07077211 */ /* 0x000fe200078f18ff */
[----:B------:R-:W4:Y:S01]  /*c8f0*/  LDL R25, [R1+0x98] ;  /* 0x0000980001197983 */ /* 0x000f220000100800 */
[----:B------:R-:W-:Y:S02]  /*c900*/  LOP3.LUT R0, R0, 0xfffffff8, RZ, 0xc0, !PT ;  /* 0xfffffff800007812 */ /* 0x000fe400078ec0ff */
[----:B------:R-:W-:Y:S01]  /*c910*/  SHF.R.S32.HI R7, RZ, 0x3, R7 ;  /* 0x00000003ff077819 */ /* 0x000fe20000011407 */
[----:B------:R-:W4:Y:S02]  /*c920*/  LDL R6, [R1+0x9c] ;  /* 0x00009c0001067983 */ /* 0x000f240000100800 */
[----:B------:R-:W-:Y:S02]  /*c930*/  IMAD.IADD R0, R12, 0x1, -R0 ;  /* 0x000000010c007824 */ /* 0x000fe400078e0a00 */
[----:B------:R-:W4:Y:S02]  /*c940*/  LDL R12, [R1+0xd4] ;  /* 0x0000d400010c7983 */ /* 0x000f240000100800 */
[----:B------:R-:W-:Y:S02]  /*c950*/  IMAD R0, R0, 0x20, R7 ;  /* 0x0000002000007824 */ /* 0x000fe400078e0207 */
[----:B------:R-:W4:Y:S04]  /*c960*/  LDL R7, [R1+0x88] ;  /* 0x0000880001077983 */ /* 0x000f280000100800 */
[----:B------:R-:W4:Y:S01]  /*c970*/  LDL R9, [R1+0x17c] ;  /* 0x00017c0001097983 */ /* 0x000f220000100800 */
[----:B--2---:R-:W-:Y:S05]  /*c980*/  IMAD R2, R2, 0x40, R3 ;  /* 0x0000004002027824 */ /* 0x004fea00078e0203 */
[----:B------:R-:W-:Y:S05]  /*c990*/  IADD3 R2, R2, -0x40, R0 ;  /* 0xffffffc002027810 */ /* 0x000fea0007ffe000 */
[----:B------:R-:W-:Y:S04]  /*c9a0*/  @P2 IMAD.HI.U32 R3, R2, c[0x0][0x2bc], RZ ;  /* 0x0000af0002032a27 */ /* 0x000fe800078e00ff */
[----:B------:R-:W-:Y:S01]  /*c9b0*/  IMAD.MOV.U32 R0, RZ, RZ, R2 ;  /* 0x000000ffff007224 */ /* 0x000fe200078e0002 */
[----:B------:R-:W-:Y:S04]  /*c9c0*/  @P2 SHF.R.U32.HI R0, RZ, c[0x0][0x2c0], R3 ;  /* 0x0000b000ff002a19 */ /* 0x000fe80000011603 */
[C---:B---3--:R-:W-:Y:S04]  /*c9d0*/  @!P6 IADD3 R3, P0, R0.reuse, R4, RZ ;  /* 0x000000040003e210 */ /* 0x048fe80007f1e0ff */
[----:B----4-:R-:W-:Y:S01]  /*c9e0*/  @!P6 LEA.HI.X.SX32 R5, R0, R12, 0x1, P0 ;  /* 0x0000000c0005e211 */ /* 0x010fe200000f0eff */
[----:B------:R-:W-:Y:S01]  /*c9f0*/  IMAD.MOV.U32 R12, RZ, RZ, RZ ;  /* 0x000000ffff0c7224 */ /* 0x000fe200078e00ff */
[C---:B------:R-:W-:Y:S01]  /*ca00*/  @!P6 LEA R4, P0, R3.reuse, c[0x0][0x2a0], 0x2 ;  /* 0x0000a8000304ea11 */ /* 0x040fe200078010ff */
[----:B------:R-:W-:Y:S03]  /*ca10*/  IMAD.MOV R0, RZ, RZ, -R0 ;  /* 0x000000ffff007224 */ /* 0x000fe600078e0a00 */
[----:B------:R-:W-:Y:S01]  /*ca20*/  @!P6 LEA.HI.X R5, R3, c[0x0][0x2a4], R5, 0x2, P0 ;  /* 0x0000a9000305ea11 */ /* 0x000fe200000f1405 */
[----:B------:R-:W-:Y:S04]  /*ca30*/  IMAD R27, R0, c[0x0][0x2b8], R2 ;  /* 0x0000ae00001b7a24 */ /* 0x000fe800078e0202 */
[C---:B------:R-:W-:Y:S01]  /*ca40*/  IMAD.WIDE.U32 R2, R27.reuse, c[0x0][0x1e0], RZ ;  /* 0x000078001b027a25 */ /* 0x040fe200078e00ff */
[----:B------:R1:W2:Y:S01]  /*ca50*/  @!P6 LDG.E R12, [R4.64] ;  /* 0x00000006040ce981 */ /* 0x0002a2000c1e1900 */
[----:B------:R-:W-:Y:S03]  /*ca60*/  SHF.R.S32.HI R0, RZ, 0x1f, R27 ;  /* 0x0000001fff007819 */ /* 0x000fe6000001141b */
[----:B------:R3:W-:Y:S02]  /*ca70*/  STL [R1+0x8c], R27 ;  /* 0x00008c1b01007387 */ /* 0x0007e40000100800 */
[----:B------:R-:W-:Y:S04]  /*ca80*/  IMAD R0, R0, c[0x0][0x1e0], RZ ;  /* 0x0000780000007a24 */ /* 0x000fe800078e02ff */
[----:B------:R-:W-:Y:S04]  /*ca90*/  IMAD R0, R27, c[0x0][0x1e4], R0 ;  /* 0x000079001b007a24 */ /* 0x000fe800078e0200 */
[----:B------:R-:W-:Y:S01]  /*caa0*/  IMAD.IADD R3, R3, 0x1, R0 ;  /* 0x0000000103037824 */ /* 0x000fe200078e0200 */
[----:B-1----:R-:W4:Y:S01]  /*cab0*/  LDL R4, [R1+0x180] ;  /* 0x0001800001047983 */ /* 0x002f220000100800 */
[----:B---3--:R-:W-:Y:S01]  /*cac0*/  IMAD.SHL.U32 R27, R25, 0x2, RZ ;  /* 0x00000002191b7824 */ /* 0x008fe200078e00ff */
[----:B--2---:R-:W-:Y:S02]  /*cad0*/  SHF.R.S32.HI R5, RZ, 0x1f, R12 ;  /* 0x0000001fff057819 */ /* 0x004fe4000001140c */
[----:B------:R1:W-:Y:S01]  /*cae0*/  STL [R1+0x84], R12 ;  /* 0x0000840c01007387 */ /* 0x0003e20000100800 */
[----:B------:R-:W-:Y:S04]  /*caf0*/  IMAD.WIDE.U32 R2, R12, c[0x0][0x1f0], R2 ;  /* 0x00007c000c027a25 */ /* 0x000fe800078e0002 */
[----:B------:R-:W-:Y:S01]  /*cb00*/  IMAD R5, R5, c[0x0][0x1f0], RZ ;  /* 0x00007c0005057a24 */ /* 0x000fe200078e02ff */
[----:B------:R-:W-:Y:S01]  /*cb10*/  IADD3 R0, P0, R28, R2, RZ ;  /* 0x000000021c007210 */ /* 0x000fe20007f1e0ff */
[----:B------:R-:W-:Y:S02]  /*cb20*/  IMAD.SHL.U32 R28, R26, 0x2, RZ ;  /* 0x000000021a1c7824 */ /* 0x000fe400078e00ff */
[----:B------:R-:W-:Y:S05]  /*cb30*/  IMAD R5, R12, c[0x0][0x1f4], R5 ;  /* 0x00007d000c057a24 */ /* 0x000fea00078e0205 */
[----:B------:R-:W-:Y:S02]  /*cb40*/  IADD3.X R5, R8, R3, R5, P0, !PT ;  /* 0x0000000308057210 */ /* 0x000fe400007fe405 */
[C---:B------:R-:W-:Y:S04]  /*cb50*/  LEA R8, P0, R0.reuse, c[0x0][0x1c8], 0x1 ;  /* 0x0000720000087a11 */ /* 0x040fe800078008ff */
[----:B------:R-:W-:Y:S02]  /*cb60*/  LEA.HI.X R5, R0, c[0x0][0x1cc], R5, 0x1, P0 ;  /* 0x0000730000057a11 */ /* 0x000fe400000f0c05 */
[----:B-1----:R-:W-:Y:S01]  /*cb70*/  SHF.L.U64.HI R12, R26, 0x1, R11 ;  /* 0x000000011a0c7819 */ /* 0x002fe2000001020b */
[C---:B------:R-:W-:Y:S01]  /*cb80*/  IMAD.SHL.U32 R26, R6.reuse, 0x2, RZ ;  /* 0x00000002061a7824 */ /* 0x040fe200078e00ff */
[----:B------:R-:W-:Y:S01]  /*cb90*/  SHF.L.U64.HI R11, R25, 0x1, R10 ;  /* 0x00000001190b7819 */ /* 0x000fe2000001020a */
[C---:B------:R-:W-:Y:S01]  /*cba0*/  IMAD.SHL.U32 R25, R7.reuse, 0x2, RZ ;  /* 0x0000000207197824 */ /* 0x040fe200078e00ff */
[----:B------:R-:W-:Y:S02]  /*cbb0*/  SHF.L.U64.HI R10, R6, 0x1, R9 ;  /* 0x00000001060a7819 */ /* 0x000fe40000010209 */
[----:B----4-:R-:W-:Y:S01]  /*cbc0*/  SHF.L.U64.HI R9, R7, 0x1, R4 ;  /* 0x0000000107097819 */ /* 0x010fe20000010204 */
[----:B------:R-:W-:-:S05]  /*cbd0*/  BRA.DIV ~URZ, `(.L_x_1064) ;  /* 0x000065727f007947 */ /* 0x000fca000b800000 */
[----:B------:R1:W2:Y:S02]  /*cbe0*/  SHFL.IDX PT, R4, R5, RZ, 0x181f ;  /* 0x00181fff05047589 */ /* 0x0002a400000e0000 */
.L_x_1093:
[----:B------:R-:W-:-:S05]  /*cbf0*/  BRA.DIV ~URZ, `(.L_x_1065) ;  /* 0x000065c27f007947 */ /* 0x000fca000b800000 */
[----:B------:R-:W3:Y:S01]  /*cc00*/  LDL R29, [R1+0x54] ;  /* 0x00005400011d7983 */ /* 0x000ee20000100800 */
[----:B------:R-:W-:Y:S03]  /*cc10*/  IADD3 R2, -R132, 0x10, RZ ;  /* 0x0000001084027810 */ /* 0x000fe60007ffe1ff */
[----:B------:R-:W4:Y:S01]  /*cc20*/  SHFL.IDX PT, R0, R8, RZ, 0x181f ;  /* 0x00181fff08007589 */ /* 0x000f2200000e0000 */
[----:B------:R-:W-:Y:S04]  /*cc30*/  LOP3.LUT R2, R2, 0xf, RZ, 0xc0, !PT ;  /* 0x0000000f02027812 */ /* 0x000fe800078ec0ff */
[----:B----4-:R-:W-:Y:S04]  /*cc40*/  IADD3 R2, P1, P0, R2, R0, R25 ;  /* 0x0000000002027210 */ /* 0x010fe8000783e019 */
[----:B--2---:R-:W-:Y:S02]  /*cc50*/  IADD3.X R3, RZ, R4, R9, P1, P0 ;  /* 0x00000004ff037210 */ /* 0x004fe40000fe0409 */
[----:B------:R-:W-:Y:S11]  /*cc60*/  ISETP.NE.U32.AND P0, PT, R132, RZ, PT ;  /* 0x000000ff8400720c */ /* 0x000ff60003f05070 */
[----:B------:R-:W-:Y:S02]  /*cc70*/  @!UPT UIADD3 URZ, URZ, URZ, URZ ;  /* 0x0000003f3f3ff290 */ /* 0x000fe4000fffe03f */
[----:B------:R-:W-:Y:S01]  /*cc80*/  @!PT LDS RZ, [RZ] ;  /* 0x00000000fffff984 */ /* 0x000fe20000000800 */
[----:B------:R-:W-:Y:S01]  /*cc90*/  @!PT LDS RZ, [RZ] ;  /* 0x00000000fffff984 */ /* 0x000fe20000000800 */
[----:B---3--:R2:W-:Y:S02]  /*cca0*/  LDGSTS.E.BYPASS.LTC128B.128.ZFILL [R29+0x10100], [R2.64], P0 ;  /* 0x10100000021d7fae */ /* 0x0085e40008141d46 */
[----:B--2---:R-:W-:Y:S05]  /*ccb0*/  IADD3 R2, P0, R0, R26, RZ ;  /* 0x0000001a00027210 */ /* 0x004fea0007f1e0ff */
[----:B------:R-:W-:Y:S05]  /*ccc0*/  IMAD.X R3, R4, 0x1, R10, P0 ;  /* 0x0000000104037824 */ /* 0x000fea00000e060a */
[----:B------:R2:W-:Y:S02]  /*ccd0*/  LDGSTS.E.BYPASS.LTC128B.128 [R29+0x12100], [R2.64], !P5 ;  /* 0x12100000021d7fae */ /* 0x0005e4000e901d46 */
[----:B--2---:R-:W-:Y:S05]  /*cce0*/  IADD3 R2, P0, R0, R27, RZ ;  /* 0x0000001b00027210 */ /* 0x004fea0007f1e0ff */
[----:B------:R-:W-:Y:S01]  /*ccf0*/  IMAD.X R3, R4, 0x1, R11, P0 ;  /* 0x0000000104037824 */ /* 0x000fe200000e060b */
[----:B------:R-:W-:Y:S02]  /*cd00*/  IADD3 R6, P0, R0, R28, RZ ;  /* 0x0000001c00067210 */ /* 0x000fe40007f1e0ff */
[----:B------:R2:W3:Y:S03]  /*cd10*/  SHFL.IDX PT, R0, R8, 0x1, 0x181f ;  /* 0x00381f0008007f89 */ /* 0x0004e600000e0000 */
[----:B------:R-:W-:Y:S01]  /*cd20*/  IMAD.X R7, R4, 0x1, R12, P0 ;  /* 0x0000000104077824 */ /* 0x000fe200000e060c */
[----:B------:R2:W-:Y:S04]  /*cd30*/  LDGSTS.E.BYPASS.LTC128B.128 [R29+0x14100], [R2.64], !P4 ;  /* 0x14100000021d7fae */ /* 0x0005e8000e101d46 */
[----:B------:R2:W4:Y:S04]  /*cd40*/  SHFL.IDX PT, R4, R5, 0x1, 0x181f ;  /* 0x00381f0005047f89 */ /* 0x00052800000e0000 */
[----:B------:R2:W-:Y:S02]  /*cd50*/  LDGSTS.E.BYPASS.LTC128B.128 [R29+0x16100], [R6.64], !P3 ;  /* 0x16100000061d7fae */ /* 0x0005e4000d901d46 */
.L_x_1094:
[----:B-12---:R-:W2:Y:S01]  /*cd60*/  LDL R5, [R1+0x54] ;  /* 0x0000540001057983 */ /* 0x006ea20000100800 */
[C---:B------:R-:W-:Y:S02]  /*cd70*/  IADD3 R2, -R132.reuse, 0x10, RZ ;  /* 0x0000001084027810 */ /* 0x040fe40007ffe1ff */
[----:B------:R-:W-:Y:S02]  /*cd80*/  ISETP.NE.U32.AND P0, PT, R132, RZ, PT ;  /* 0x000000ff8400720c */ /* 0x000fe40003f05070 */
[----:B------:R-:W-:Y:S04]  /*cd90*/  LOP3.LUT R2, R2, 0xf, RZ, 0xc0, !PT ;  /* 0x0000000f02027812 */ /* 0x000fe800078ec0ff */
[----:B---3--:R-:W-:Y:S04]  /*cda0*/  IADD3 R2, P2, P1, R2, R0, R25 ;  /* 0x0000000002027210 */ /* 0x008fe8000795e019 */
[----:B----4-:R-:W-:Y:S02]  /*cdb0*/  IADD3.X R3, RZ, R4, R9, P2, P1 ;  /* 0x00000004ff037210 */ /* 0x010fe400017e2409 */
[----:B------:R-:W-:Y:S05]  /*cdc0*/  IADD3 R6, P1, R0, R27, RZ ;  /* 0x0000001b00067210 */ /* 0x000fea0007f3e0ff */
[----:B------:R-:W-:Y:S01]  /*cdd0*/  IMAD.X R7, R4, 0x1, R11, P1 ;  /* 0x0000000104077824 */ /* 0x000fe200008e060b */
[----:B------:R-:W-:Y:S01]  /*cde0*/  @!PT LDS RZ, [RZ] ;  /* 0x00000000fffff984 */ /* 0x000fe20000000800 */
[----:B------:R-:W-:Y:S01]  /*cdf0*/  @!PT LDS RZ, [RZ] ;  /* 0x00000000fffff984 */ /* 0x000fe20000000800 */
[----:B------:R-:W-:Y:S01]  /*ce00*/  @!PT LDS RZ, [RZ] ;  /* 0x00000000fffff984 */ /* 0x000fe20000000800 */
[----:B--2---:R1:W-:Y:S01]  /*ce10*/  LDGSTS.E.BYPASS.LTC128B.128.ZFILL [R5+0x11100], [R2.64], P0 ;  /* 0x1110000002057fae */ /* 0x0043e20008141d46 */
[----:B------:R-:W-:Y:S05]  /*ce20*/  IADD3 R8, P0, R0, R26, RZ ;  /* 0x0000001a00087210 */ /* 0x000fea0007f1e0ff */
[----:B------:R-:W-:Y:S05]  /*ce30*/  IMAD.X R9, R4, 0x1, R10, P0 ;  /* 0x0000000104097824 */ /* 0x000fea00000e060a */
[----:B------:R2:W-:Y:S04]  /*ce40*/  LDGSTS.E.BYPASS.LTC128B.128 [R5+0x13100], [R8.64], !P5 ;  /* 0x1310000008057fae */ /* 0x0005e8000e901d46 */
[----:B------:R2:W-:Y:S01]  /*ce50*/  LDGSTS.E.BYPASS.LTC128B.128 [R5+0x15100], [R6.64], !P4 ;  /* 0x1510000006057fae */ /* 0x0005e2000e101d46 */
[----:B-1----:R-:W-:Y:S05]  /*ce60*/  IADD3 R2, P0, R0, R28, RZ ;  /* 0x0000001c00027210 */ /* 0x002fea0007f1e0ff */
[----:B------:R-:W-:Y:S05]  /*ce70*/  IMAD.X R3, R4, 0x1, R12, P0 ;  /* 0x0000000104037824 */ /* 0x000fea00000e060c */
[----:B------:R2:W-:Y:S03]  /*ce80*/  LDGSTS.E.BYPASS.LTC128B.128 [R5+0x17100], [R2.64], !P3 ;  /* 0x1710000002057fae */ /* 0x0005e6000d901d46 */
.L_x_1063:
[----:B-1-34-:R-:W-:Y:S05]  /*ce90*/  BSYNC B0 ;  /* 0x0000000000007941 */ /* 0x01afea0003800000 */
.L_x_1062:
[----:B--2---:R-:W-:Y:S01]  /*cea0*/  FMNMX.FTZ R2, R188, R133, !PT ;  /* 0x00000085bc027209 */ /* 0x004fe20007810000 */
[----:B------:R-:W2:Y:S04]  /*ceb0*/  LDL R0, [R1+0x58] ;  /* 0x0000580001007983 */ /* 0x000ea80000100800 */
[----:B------:R-:W3:Y:S04]  /*cec0*/  LDL R5, [R1+0x60] ;  /* 0x0000600001057983 */ /* 0x000ee80000100800 */
[----:B------:R-:W4:Y:S04]  /*ced0*/  LDL R4, [R1+0x64] ;  /* 0x0000640001047983 */ /* 0x000f280000100800 */
[----:B------:R-:W4:Y:S04]  /*cee0*/  LDL R3, [R1+0x5c] ;  /* 0x00005c0001037983 */ /* 0x000f280000100800 */
[----:B------:R-:W0:Y:S01]  /*cef0*/  LDGDEPBAR ;  /* 0x00000000000079af */ /* 0x000e220000000000 */
[----:B--2---:R-:W-:Y:S02]  /*cf00*/  FMNMX.FTZ R0, R0, R134, !PT ;  /* 0x0000008600007209 */ /* 0x004fe40007810000 */
[----:B---3--:R-:W-:Y:S02]  /*cf10*/  FMNMX.FTZ R2, R5, R2, !PT ;  /* 0x0000000205027209 */ /* 0x008fe40007810000 */
[----:B----4-:R-:W-:Y:S02]  /*cf20*/  FMNMX.FTZ R0, R4, R0, !PT ;  /* 0x0000000004007209 */ /* 0x010fe40007810000 */
        /* <DEDUP_REMOVED lines=36> */
.L_x_1095:
[----:B------:R-:W3:Y:S01]  /*d170*/  LDL.LU R2, [R1+0x60] ;  /* 0x0000600001027983 */ /* 0x000ee20000300800 */
[----:B--2---:R-:W-:Y:S01]  /*d180*/  FMNMX.FTZ R3, R0, R4, !PT ;  /* 0x0000000400037209 */ /* 0x004fe20007810000 */
[C---:B-1----:R-:W-:Y:S01]  /*d190*/  FMUL.FTZ R4, R132.reuse, c[0x0][0x2d0] ;  /* 0x0000b40084047a20 */ /* 0x042fe20000410000 */
[----:B------:R-:W-:Y:S01]  /*d1a0*/  WARPSYNC 0xffffffff ;  /* 0xffffffff00007948 */ /* 0x000fe20003800000 */
[----:B------:R-:W2:Y:S01]  /*d1b0*/  LDL.LU R32, [R1+0xa4] ;  /* 0x0000a40001207983 */ /* 0x000ea20000300800 */
[----:B------:R-:W-:Y:S02]  /*d1c0*/  FADD.FTZ R0, -R132, R133 ;  /* 0x0000008584007221 */ /* 0x000fe40000010100 */
[--C-:B------:R-:W-:Y:S01]  /*d1d0*/  FFMA.FTZ R7, R188, c[0x0][0x2d0], -R4.reuse ;  /* 0x0000b400bc077a23 */ /* 0x100fe20000010804 */
[----:B------:R-:W4:Y:S01]  /*d1e0*/  LDL.LU R31, [R1+0x58] ;  /* 0x00005800011f7983 */ /* 0x000f220000300800 */
[----:B------:R-:W-:Y:S02]  /*d1f0*/  FMUL.FTZ R0, R0, c[0x0][0x2d0] ;  /* 0x0000b40000007a20 */ /* 0x000fe40000410000 */
[--C-:B------:R-:W-:Y:S01]  /*d200*/  FFMA.FTZ R29, R176, c[0x0][0x2d0], -R4.reuse ;  /* 0x0000b400b01d7a23 */ /* 0x100fe20000010804 */
[----:B------:R-:W2:Y:S01]  /*d210*/  LDL.LU R30, [R1+0x64] ;  /* 0x00006400011e7983 */ /* 0x000ea20000300800 */
[----:B------:R-:W-:Y:S01]  /*d220*/  MUFU.EX2 R7, R7 ;  /* 0x0000000700077308 */ /* 0x000fe20000000800 */
[--C-:B------:R-:W-:Y:S02]  /*d230*/  FFMA.FTZ R10, R20, c[0x0][0x2d0], -R4.reuse ;  /* 0x0000b400140a7a23 */ /* 0x100fe40000010804 */
[----:B------:R-:W2:Y:S01]  /*d240*/  LDL.LU R27, [R1+0x5c] ;  /* 0x00005c00011b7983 */ /* 0x000ea20000300800 */
[--C-:B------:R-:W-:Y:S02]  /*d250*/  FFMA.FTZ R28, R21, c[0x0][0x2d0], -R4.reuse ;  /* 0x0000b400151c7a23 */ /* 0x100fe40000010804 */
[--C-:B------:R-:W-:Y:S02]  /*d260*/  FFMA.FTZ R5, R191, c[0x0][0x2d0], -R4.reuse ;  /* 0x0000b400bf057a23 */ /* 0x100fe40000010804 */
[--C-:B------:R-:W-:Y:S02]  /*d270*/  FFMA.FTZ R183, R183, c[0x0][0x2d0], -R4.reuse ;  /* 0x0000b400b7b77a23 */ /* 0x100fe40000010804 */
[----:B------:R4:W-:Y:S01]  /*d280*/  MUFU.EX2 R9, R5 ;  /* 0x0000000500097308 */ /* 0x0009e20000000800 */
[--C-:B------:R-:W-:Y:S02]  /*d290*/  FFMA.FTZ R14, R14, c[0x0][0x2d0], -R4.reuse ;  /* 0x0000b4000e0e7a23 */ /* 0x100fe40000010804 */
[--C-:B------:R-:W-:Y:S02]  /*d2a0*/  FFMA.FTZ R26, R13, c[0x0][0x2d0], -R4.reuse ;  /* 0x0000b4000d1a7a23 */ /* 0x100fe40000010804 */
        /* <DEDUP_REMOVED lines=8> */
[----:B---3--:R-:W-:Y:S03]  /*d330*/  FFMA.FTZ R6, R2, c[0x0][0x2d0], -R4 ;  /* 0x0000b40002067a23 */ /* 0x008fe60000010804 */
[----:B------:R-:W1:Y:S01]  /*d340*/  MUFU.EX2 R2, R0 ;  /* 0x0000000000027308 */ /* 0x000e620000000800 */
[----:B------:R-:W-:Y:S04]  /*d350*/  FMUL.FTZ R4, R3, c[0x0][0x2d0] ;  /* 0x0000b40003047a20 */ /* 0x000fe80000410000 */
[--C-:B------:R-:W-:Y:S02]  /*d360*/  FFMA.FTZ R189, R177, c[0x0][0x2d0], -R4.reuse ;  /* 0x0000b400b1bd7a23 */ /* 0x100fe40000010804 */
[--C-:B----4-:R-:W-:Y:S02]  /*d370*/  FFMA.FTZ R5, R31, c[0x0][0x2d0], -R4.reuse ;  /* 0x0000b4001f057a23 */ /* 0x110fe40000010804 */
[--C-:B------:R-:W-:Y:S01]  /*d380*/  FFMA.FTZ R22, R16, c[0x0][0x2d0], -R4.reuse ;  /* 0x0000b40010167a23 */ /* 0x100fe20000010804 */
[----:B------:R-:W3:Y:S01]  /*d390*/  MUFU.EX2 R176, R6 ;  /* 0x0000000600b07308 */ /* 0x000ee20000000800 */
[--C-:B------:R-:W-:Y:S02]  /*d3a0*/  FFMA.FTZ R190, R190, c[0x0][0x2d0], -R4.reuse ;  /* 0x0000b400bebe7a23 */ /* 0x100fe40000010804 */
[--C-:B------:R-:W-:Y:S02]  /*d3b0*/  FFMA.FTZ R182, R182, c[0x0][0x2d0], -R4.reuse ;  /* 0x0000b400b6b67a23 */ /* 0x100fe40000010804 */
[--C-:B--2---:R-:W-:Y:S02]  /*d3c0*/  FFMA.FTZ R133, R27, c[0x0][0x2d0], -R4.reuse ;  /* 0x0000b4001b857a23 */ /* 0x104fe40000010804 */
[--C-:B------:R-:W-:Y:S02]  /*d3d0*/  FFMA.FTZ R181, R181, c[0x0][0x2d0], -R4.reuse ;  /* 0x0000b400b5b57a23 */ /* 0x100fe40000010804 */
[--C-:B------:R-:W-:Y:S01]  /*d3e0*/  FFMA.FTZ R27, R24, c[0x0][0x2d0], -R4.reuse ;  /* 0x0000b400181b7a23 */ /* 0x100fe20000010804 */
[----:B------:R2:W-:Y:S01]  /*d3f0*/  MUFU.EX2 R177, R5 ;  /* 0x0000000500b17308 */ /* 0x0005e20000000800 */
[--C-:B------:R-:W-:Y:S02]  /*d400*/  FFMA.FTZ R23, R23, c[0x0][0x2d0], -R4.reuse ;  /* 0x0000b40017177a23 */ /* 0x100fe40000010804 */
[----:B------:R-:W-:Y:S02]  /*d410*/  FFMA.FTZ R19, R19, c[0x0][0x2d0], -R4 ;  /* 0x0000b40013137a23 */ /* 0x000fe40000010804 */
[C---:B-1----:R-:W-:Y:S02]  /*d420*/  FFMA.FTZ R0, R2.reuse, R32, R7 ;  /* 0x0000002002007223 */ /* 0x042fe40000010007 */
[C---:B------:R-:W-:Y:S02]  /*d430*/  FMUL.FTZ R32, R2.reuse, R136 ;  /* 0x0000008802207220 */ /* 0x040fe40000410000 */
[----:B------:R-:W4:Y:S01]  /*d440*/  LDL.LU R136, [R1+0xa0] ;  /* 0x0000a00001887983 */ /* 0x000f220000300800 */
[C---:B------:R-:W-:Y:S01]  /*d450*/  FMUL.FTZ R21, R2.reuse, R149 ;  /* 0x0000009502157220 */ /* 0x040fe20000410000 */
[----:B------:R-:W-:Y:S01]  /*d460*/  MOV R149, R10 ;  /* 0x0000000a00957202 */ /* 0x000fe20000000f00 */
[----:B------:R-:W-:Y:S01]  /*d470*/  FMUL.FTZ R33, R2, R137 ;  /* 0x0000008902217220 */ /* 0x000fe20000410000 */
[----:B------:R-:W-:Y:S01]  /*d480*/  MUFU.EX2 R189, R189 ;  /* 0x000000bd00bd7308 */ /* 0x000fe20000000800 */
[C---:B---3--:R-:W-:Y:S01]  /*d490*/  FADD.FTZ R6, R176.reuse, R0 ;  /* 0x00000000b0067221 */ /* 0x048fe20000010000 */
[----:B------:R-:W-:Y:S01]  /*d4a0*/  F2FP.BF16.PACK_AB R176, R176, R7 ;  /* 0x00000007b0b0723e */ /* 0x000fe200000010ff */
[----:B------:R-:W-:Y:S01]  /*d4b0*/  FADD.FTZ R0, -R3, R134 ;  /* 0x0000008603007221 */ /* 0x000fe20000010100 */
[----:B------:R-:W-:Y:S01]  /*d4c0*/  MOV R134, R12 ;  /* 0x0000000c00867202 */ /* 0x000fe20000000f00 */
[----:B------:R-:W-:Y:S02]  /*d4d0*/  FMUL.FTZ R16, R2, R152 ;  /* 0x0000009802107220 */ /* 0x000fe40000410000 */
[----:B------:R-:W-:Y:S02]  /*d4e0*/  FMUL.FTZ R0, R0, c[0x0][0x2d0] ;  /* 0x0000b40000007a20 */ /* 0x000fe40000410000 */
[----:B------:R-:W-:Y:S02]  /*d4f0*/  FFMA.FTZ R7, R30, c[0x0][0x2d0], -R4 ;  /* 0x0000b4001e077a23 */ /* 0x000fe40000010804 */
[C---:B------:R-:W-:Y:S02]  /*d500*/  FMUL.FTZ R12, R2.reuse, R156 ;  /* 0x0000009c020c7220 */ /* 0x040fe40000410000 */
[----:B------:R-:W1:Y:S01]  /*d510*/  MUFU.EX2 R0, R0 ;  /* 0x0000000000007308 */ /* 0x000e620000000800 */
[C---:B------:R-:W-:Y:S02]  /*d520*/  FMUL.FTZ R13, R2.reuse, R157 ;  /* 0x0000009d020d7220 */ /* 0x040fe40000410000 */
[----:B------:R-:W-:Y:S02]  /*d530*/  FMUL.FTZ R17, R2, R153 ;  /* 0x0000009902117220 */ /* 0x000fe40000410000 */
[----:B------:R-:W-:Y:S02]  /*d540*/  FADD.FTZ R6, R9, R6 ;  /* 0x0000000609067221 */ /* 0x000fe40000010000 */
[----:B------:R-:W-:Y:S02]  /*d550*/  FFMA.FTZ R18, R18, c[0x0][0x2d0], -R4 ;  /* 0x0000b40012127a23 */ /* 0x000fe40000010804 */
[----:B------:R-:W-:Y:S01]  /*d560*/  FADD.FTZ R188, R8, R6 ;  /* 0x0000000608bc7221 */ /* 0x000fe20000010000 */
[----:B------:R3:W-:Y:S01]  /*d570*/  MUFU.EX2 R153, R7 ;  /* 0x0000000700997308 */ /* 0x0007e20000000800 */
[----:B--2---:R-:W-:Y:S01]  /*d580*/  FMUL.FTZ R5, R2, R165 ;  /* 0x000000a502057220 */ /* 0x004fe20000410000 */
[----:B------:R-:W-:Y:S01]  /*d590*/  MOV R165, R22 ;  /* 0x0000001600a57202 */ /* 0x000fe20000000f00 */
[--C-:B------:R-:W-:Y:S02]  /*d5a0*/  FFMA.FTZ R187, R187, c[0x0][0x2d0], -R4.reuse ;  /* 0x0000b400bbbb7a23 */ /* 0x100fe40000010804 */
[--C-:B------:R-:W-:Y:S02]  /*d5b0*/  FFMA.FTZ R186, R186, c[0x0][0x2d0], -R4.reuse ;  /* 0x0000b400baba7a23 */ /* 0x100fe40000010804 */
[--C-:B------:R-:W-:Y:S01]  /*d5c0*/  FFMA.FTZ R191, R178, c[0x0][0x2d0], -R4.reuse ;  /* 0x0000b400b2bf7a23 */ /* 0x100fe20000010804 */
[----:B------:R-:W-:Y:S01]  /*d5d0*/  F2FP.BF16.PACK_AB R178, R8, R9 ;  /* 0x0000000908b2723e */ /* 0x000fe200000010ff */
[----:B------:R-:W-:Y:S01]  /*d5e0*/  FFMA.FTZ R15, R15, c[0x0][0x2d0], -R4 ;  /* 0x0000b4000f0f7a23 */ /* 0x000fe20000010804 */
[----:B------:R-:W-:Y:S01]  /*d5f0*/  MUFU.EX2 R156, R133 ;  /* 0x00000085009c7308 */ /* 0x000fe20000000800 */
[C---:B------:R-:W-:Y:S02]  /*d600*/  FMUL.FTZ R4, R2.reuse, R164 ;  /* 0x000000a402047220 */ /* 0x040fe40000410000 */
[----:B------:R-:W-:Y:S01]  /*d610*/  FMUL.FTZ R8, R2, R160 ;  /* 0x000000a002087220 */ /* 0x000fe20000410000 */
[----:B------:R-:W-:Y:S01]  /*d620*/  MOV R164, R15 ;  /* 0x0000000f00a47202 */ /* 0x000fe20000000f00 */
[C---:B-1----:R-:W-:Y:S01]  /*d630*/  FMUL.FTZ R10, R0.reuse, R162 ;  /* 0x000000a2000a7220 */ /* 0x042fe20000410000 */
[----:B------:R-:W-:Y:S01]  /*d640*/  MOV R160, R18 ;  /* 0x0000001200a07202 */ /* 0x000fe20000000f00 */
[----:B------:R-:W2:Y:S01]  /*d650*/  LDL R162, [R1+0x38] ;  /* 0x0000380001a27983 */ /* 0x000ea20000100800 */
[C---:B------:R-:W-:Y:S02]  /*d660*/  FMUL.FTZ R34, R0.reuse, R138 ;  /* 0x0000008a00227220 */ /* 0x040fe40000410000 */
[C---:B------:R-:W-:Y:S01]  /*d670*/  FMUL.FTZ R35, R0.reuse, R139 ;  /* 0x0000008b00237220 */ /* 0x040fe20000410000 */
[----:B------:R-:W1:Y:S01]  /*d680*/  MUFU.EX2 R157, R190 ;  /* 0x000000be009d7308 */ /* 0x000e620000000800 */
[C---:B------:R-:W-:Y:S01]  /*d690*/  FMUL.FTZ R6, R0.reuse, R166 ;  /* 0x000000a600067220 */ /* 0x040fe20000410000 */
[----:B------:R-:W-:Y:S01]  /*d6a0*/  MOV R166, R14 ;  /* 0x0000000e00a67202 */ /* 0x000fe20000000f00 */
[C---:B---3--:R-:W-:Y:S01]  /*d6b0*/  FMUL.FTZ R7, R0.reuse, R167 ;  /* 0x000000a700077220 */ /* 0x048fe20000410000 */
[----:B------:R-:W-:Y:S01]  /*d6c0*/  MOV R167, R11 ;  /* 0x0000000b00a77202 */ /* 0x000fe20000000f00 */
[----:B------:R-:W-:Y:S02]  /*d6d0*/  FMUL.FTZ R14, R0, R158 ;  /* 0x0000009e000e7220 */ /* 0x000fe40000410000 */
[----:B------:R-:W3:Y:S01]  /*d6e0*/  LDL R158, [R1] ;  /* 0x00000000019e7983 */ /* 0x000ee20000100800 */
[----:B------:R-:W-:Y:S01]  /*d6f0*/  FMUL.FTZ R9, R2, R161 ;  /* 0x000000a102097220 */ /* 0x000fe20000410000 */
[----:B------:R-:W-:Y:S01]  /*d700*/  MOV R161, R19 ;  /* 0x0000001300a17202 */ /* 0x000fe20000000f00 */
[C---:B------:R-:W-:Y:S01]  /*d710*/  FMUL.FTZ R11, R0.reuse, R163 ;  /* 0x000000a3000b7220 */ /* 0x040fe20000410000 */
[----:B------:R-:W4:Y:S01]  /*d720*/  MUFU.EX2 R133, R185 ;  /* 0x000000b900857308 */ /* 0x000f220000000800 */
[C---:B------:R-:W-:Y:S02]  /*d730*/  FMUL.FTZ R15, R0.reuse, R159 ;  /* 0x0000009f000f7220 */ /* 0x040fe40000410000 */
[C---:B------:R-:W-:Y:S02]  /*d740*/  FMUL.FTZ R18, R0.reuse, R154 ;  /* 0x0000009a00127220 */ /* 0x040fe40000410000 */
[----:B------:R-:W-:Y:S02]  /*d750*/  FMUL.FTZ R19, R0, R155 ;  /* 0x0000009b00137220 */ /* 0x000fe40000410000 */
[C---:B------:R-:W-:Y:S01]  /*d760*/  FMUL.FTZ R20, R2.reuse, R148 ;  /* 0x0000009402147220 */ /* 0x040fe20000410000 */
[----:B------:R-:W-:Y:S01]  /*d770*/  MOV R148, R25 ;  /* 0x0000001900947202 */ /* 0x000fe20000000f00 */
[C---:B------:R-:W-:Y:S01]  /*d780*/  FMUL.FTZ R24, R2.reuse, R144 ;  /* 0x0000009002187220 */ /* 0x040fe20000410000 */
[----:B------:R-:W-:Y:S01]  /*d790*/  MOV R144, R29 ;  /* 0x0000001d00907202 */ /* 0x000fe20000000f00 */
[----:B------:R-:W-:Y:S01]  /*d7a0*/  FMUL.FTZ R29, R2, R141 ;  /* 0x0000008d021d7220 */ /* 0x000fe20000410000 */
[----:B------:R-:W-:Y:S01]  /*d7b0*/  MOV R141, R23 ;  /* 0x00000017008d7202 */ /* 0x000fe20000000f00 */
[C---:B------:R-:W-:Y:S01]  /*d7c0*/  FMUL.FTZ R23, R0.reuse, R151 ;  /* 0x0000009700177220 */ /* 0x040fe20000410000 */
[----:B-1----:R-:W-:Y:S01]  /*d7d0*/  F2FP.BF16.PACK_AB R179, R157, R156 ;  /* 0x0000009c9db3723e */ /* 0x002fe200000010ff */
[----:B------:R-:W-:Y:S01]  /*d7e0*/  FMUL.FTZ R22, R0, R150 ;  /* 0x0000009600167220 */ /* 0x000fe20000410000 */
[----:B------:R-:W-:Y:S01]  /*d7f0*/  MOV R155, R144 ;  /* 0x00000090009b7202 */ /* 0x000fe20000000f00 */
[C---:B------:R-:W-:Y:S01]  /*d800*/  FMUL.FTZ R25, R2.reuse, R145 ;  /* 0x0000009102197220 */ /* 0x040fe20000410000 */
[----:B------:R-:W-:Y:S01]  /*d810*/  MOV R145, R28 ;  /* 0x0000001c00917202 */ /* 0x000fe20000000f00 */
[----:B------:R-:W-:Y:S01]  /*d820*/  FMUL.FTZ R28, R2, R140 ;  /* 0x0000008c021c7220 */ /* 0x000fe20000410000 */
[----:B------:R-:W-:Y:S01]  /*d830*/  MOV R140, R27 ;  /* 0x0000001b008c7202 */ /* 0x000fe20000000f00 */
[----:B------:R-:W-:Y:S01]  /*d840*/  FMUL.FTZ R27, R0, R147 ;  /* 0x00000093001b7220 */ /* 0x000fe20000410000 */
[----:B------:R-:W-:Y:S01]  /*d850*/  MOV R150, R134 ;  /* 0x0000008600967202 */ /* 0x000fe20000000f00 */
[C---:B-----5:R-:W-:Y:S01]  /*d860*/  FMUL.FTZ R36, R2.reuse, R36 ;  /* 0x0000002402247220 */ /* 0x060fe20000410000 */
[----:B------:R-:W-:Y:S01]  /*d870*/  MUFU.EX2 R144, R183 ;  /* 0x000000b700907308 */ /* 0x000fe20000000800 */
[C---:B------:R-:W-:Y:S01]  /*d880*/  FMUL.FTZ R37, R2.reuse, R37 ;  /* 0x0000002502257220 */ /* 0x040fe20000410000 */
[----:B------:R-:W-:Y:S01]  /*d890*/  MOV R163, R141 ;  /* 0x0000008d00a37202 */ /* 0x000fe20000000f00 */
[C---:B------:R-:W-:Y:S01]  /*d8a0*/  FMUL.FTZ R40, R2.reuse, R40 ;  /* 0x0000002802287220 */ /* 0x040fe20000410000 */
[----:B------:R-:W-:Y:S01]  /*d8b0*/  MOV R159, R140 ;  /* 0x0000008c009f7202 */ /* 0x000fe20000000f00 */
[C---:B------:R-:W-:Y:S01]  /*d8c0*/  FMUL.FTZ R41, R2.reuse, R41 ;  /* 0x0000002902297220 */ /* 0x040fe20000410000 */
[----:B------:R-:W-:Y:S01]  /*d8d0*/  MOV R154, R145 ;  /* 0x00000091009a7202 */ /* 0x000fe20000000f00 */
        /* <DEDUP_REMOVED lines=41> */
[----:B-1----:R-:W-:Y:S01]  /*db70*/  MOV R163, R149 ;  /* 0x0000009500a37202 */ /* 0x002fe20000000f00 */
        /* <DEDUP_REMOVED lines=12> */
[----:B------:R-:W-:Y:S01]  /*dc40*/  MOV R2, R26 ;  /* 0x0000001a00027202 */ /* 0x000fe20000000f00 */
        /* <DEDUP_REMOVED lines=54> */
[----:B----4-:R-:W-:Y:S01]  /*dfb0*/  FFMA.FTZ R152, R0, R136, R177 ;  /* 0x0000008800987223 */ /* 0x010fe200000100b1 */
[----:B------:R-:W-:Y:S01]  /*dfc0*/  F2FP.BF16.PACK_AB R177, R153, R177 ;  /* 0x000000b199b1723e */ /* 0x000fe200000010ff */
[----:B------:R-:W1:Y:S01]  /*dfd0*/  LDSM.16.MT88.4 R136, [R250] ;  /* 0x00000000fa88783b */ /* 0x000e620000004200 */
[----:B------:R-:W-:Y:S07]  /*dfe0*/  FADD.FTZ R0, R133, R188 ;  /* 0x000000bc85007221 */ /* 0x000fee0000010000 */
[----:B------:R-:W4:Y:S01]  /*dff0*/  LDL.LU R188, [R1+0x68] ;  /* 0x0000680001bc7983 */ /* 0x000f220000300800 */
        /* <DEDUP_REMOVED lines=9> */
[----:B-1----:R-:W-:Y:S02]  /*e090*/  MOV R162, R167 ;  /* 0x000000a700a27202 */ /* 0x002fe40000000f00 */
[----:B------:R-:W-:Y:S02]  /*e0a0*/  MOV R167, R166 ;  /* 0x000000a600a77202 */ /* 0x000fe40000000f00 */
[----:B------:R-:W-:Y:S02]  /*e0b0*/  MOV R166, R2 ;  /* 0x0000000200a67202 */ /* 0x000fe40000000f00 */
[----:B------:R-:W1:Y:S10]  /*e0c0*/  MUFU.EX2 R2, R184 ;  /* 0x000000b800027308 */ /* 0x000e740000000800 */
[----:B------:R-:W-:Y:S01]  /*e0d0*/  MUFU.EX2 R184, R159 ;  /* 0x0000009f00b87308 */ /* 0x000fe20000000800 */
[C---:B--2---:R-:W-:Y:S08]  /*e0e0*/  HMMA.16816.F32.BF16 R28, R176.reuse, R136, R28 ;  /* 0x00000088b01c723c */ /* 0x044ff0000004181c */
[C---:B------:R-:W-:Y:S01]  /*e0f0*/  HMMA.16816.F32.BF16 R32, R176.reuse, R138, R32 ;  /* 0x0000008ab020723c */ /* 0x040fe20000041820 */
[----:B------:R-:W2:Y:S03]  /*e100*/  LDSM.16.MT88.4 R136, [R250+0x2000] ;  /* 0x00200000fa88783b */ /* 0x000ea60000004200 */
[----:B-1----:R-:W-:Y:S04]  /*e110*/  FADD.FTZ R0, R2, R0 ;  /* 0x0000000002007221 */ /* 0x002fe80000010000 */
[----:B------:R-:W-:Y:S04]  /*e120*/  FADD.FTZ R0, R144, R0 ;  /* 0x0000000090007221 */ /* 0x000fe80000010000 */
[----:B------:R-:W-:Y:S01]  /*e130*/  FADD.FTZ R0, R134, R0 ;  /* 0x0000000086007221 */ /* 0x000fe20000010000 */
        /* <DEDUP_REMOVED lines=8> */
[----:B---3--:R-:W1:Y:S07]  /*e1c0*/  LDSM.16.MT88.4 R136, [R158+0x2000] ;  /* 0x002000009e88783b */ /* 0x008e6e0000004200 */
        /* <DEDUP_REMOVED lines=31> */
[----:B------:R-:W3:Y:S01]  /*e3c0*/  MUFU.EX2 R2, R155 ;  /* 0x0000009b00027308 */ /* 0x000ee20000000800 */
[----:B------:R-:W-:Y:S02]  /*e3d0*/  F2FP.BF16.PACK_AB R139, R185, R186 ;  /* 0x000000bab98b723e */ /* 0x000fe400000010ff */
[----:B------:R-:W-:Y:S05]  /*e3e0*/  F2FP.BF16.PACK_AB R177, R182, R181 ;  /* 0x000000b5b6b1723e */ /* 0x000fea00000010ff */
[C---:B------:R-:W-:Y:S02]  /*e3f0*/  HMMA.16816.F32.BF16 R4, R136.reuse, R140, R4 ;  /* 0x0000008c8804723c */ /* 0x040fe40000041804 */
[----:B------:R-:W4:Y:S03]  /*e400*/  MUFU.EX2 R134, R154 ;  /* 0x0000009a00867308 */ /* 0x000f260000000800 */
[----:B-1----:R-:W-:Y:S03]  /*e410*/  FADD.FTZ R0, R133, R0 ;  /* 0x0000000085007221 */ /* 0x002fe60000010000 */
[C---:B------:R-:W-:Y:S01]  /*e420*/  HMMA.16816.F32.BF16 R8, R136.reuse, R142, R8 ;  /* 0x0000008e8808723c */ /* 0x040fe20000041808 */
[----:B------:R-:W1:Y:S03]  /*e430*/  LDSM.16.MT88.4 R140, [R251+0x800] ;  /* 0x00080000fb8c783b */ /* 0x000e660000004200 */
[----:B------:R-:W-:Y:S01]  /*e440*/  MUFU.EX2 R176, R162 ;  /* 0x000000a200b07308 */ /* 0x000fe20000000800 */
[----:B---3--:R-:W-:Y:S04]  /*e450*/  FADD.FTZ R0, R2, R0 ;  /* 0x0000000002007221 */ /* 0x008fe80000010000 */
[----:B------:R-:W-:Y:S05]  /*e460*/  FADD.FTZ R0, R148, R0 ;  /* 0x0000000094007221 */ /* 0x000fea0000010000 */
[----:B------:R-:W-:Y:S01]  /*e470*/  MUFU.EX2 R178, R166 ;  /* 0x000000a600b27308 */ /* 0x000fe20000000800 */
[C---:B----4-:R-:W-:Y:S01]  /*e480*/  FADD.FTZ R0, R134.reuse, R0 ;  /* 0x0000000086007221 */ /* 0x050fe20000010000 */
        /* <DEDUP_REMOVED lines=47> */
[----:B------:R-:W4:Y:S02]  /*e780*/  MUFU.EX2 R134, R164 ;  /* 0x000000a400867308 */ /* 0x000f240000000800 */
[----:B------:R-:W-:Y:S02]  /*e790*/  F2FP.BF16.PACK_AB R136, R2, R133 ;  /* 0x000000850288723e */ /* 0x000fe400000010ff */
[----:B------:R-:W-:Y:S02]  /*e7a0*/  F2FP.BF16.PACK_AB R137, R189, R191 ;  /* 0x000000bfbd89723e */ /* 0x000fe400000010ff */
[----:B------:R-:W-:Y:S04]  /*e7b0*/  F2FP.BF16.PACK_AB R139, R183, R184 ;  /* 0x000000b8b78b723e */ /* 0x000fe800000010ff */
[----:B------:R2:W2:Y:S03]  /*e7c0*/  MUFU.EX2 R2, R163 ;  /* 0x000000a300027308 */ /* 0x0004a60000000800 */
[C---:B-1----:R-:W-:Y:S07]  /*e7d0*/  HMMA.16816.F32.BF16 R4, R136.reuse, R140, R4 ;  /* 0x0000008c8804723c */ /* 0x042fee0000041804 */
[----:B------:R-:W1:Y:S01]  /*e7e0*/  MUFU.EX2 R133, R167 ;  /* 0x000000a700857308 */ /* 0x000e620000000800 */
[C---:B------:R-:W-:Y:S01]  /*e7f0*/  HMMA.16816.F32.BF16 R8, R136.reuse, R142, R8 ;  /* 0x0000008e8808723c */ /* 0x040fe20000041808 */
[----:B------:R-:W1:Y:S03]  /*e800*/  LDSM.16.MT88.4 R140, [R158+0x1000] ;  /* 0x001000009e8c783b */ /* 0x000e660000004200 */
[----:B----4-:R-:W-:Y:S04]  /*e810*/  F2FP.BF16.PACK_AB R179, R134, R180 ;  /* 0x000000b486b3723e */ /* 0x010fe800000010ff */
[C---:B--2---:R-:W-:Y:S01]  /*e820*/  HMMA.16816.F32.BF16 R12, R136.reuse, R144, R12 ;  /* 0x00000090880c723c */ /* 0x044fe2000004180c */
[----:B------:R-:W-:Y:S03]  /*e830*/  LDSM.16.MT88.4 R160, [R250+0x1800] ;  /* 0x00180000faa0783b */ /* 0x000fe60000004200 */
[----:B------:R-:W-:Y:S04]  /*e840*/  FADD.FTZ R0, R2, R0 ;  /* 0x0000000002007221 */ /* 0x000fe80000010000 */
[C---:B------:R-:W-:Y:S01]  /*e850*/  HMMA.16816.F32.BF16 R16, R136.reuse, R146, R16 ;  /* 0x000000928810723c */ /* 0x040fe20000041810 */
[----:B------:R-:W2:Y:S03]  /*e860*/  LDSM.16.MT88.4 R144, [R250+0x3000] ;  /* 0x00300000fa90783b */ /* 0x000ea60000004200 */
[C---:B------:R-:W-:Y:S01]  /*e870*/  FADD.FTZ R0, R176.reuse, R0 ;  /* 0x00000000b0007221 */ /* 0x040fe20000010000 */
[----:B------:R-:W-:Y:S01]  /*e880*/  F2FP.BF16.PACK_AB R176, R176, R2 ;  /* 0x00000002b0b0723e */ /* 0x000fe200000010ff */
[----:B------:R-:W-:Y:S02]  /*e890*/  FADD.FTZ R2, R153, R152 ;  /* 0x0000009899027221 */ /* 0x000fe40000010000 */
[C---:B---3--:R-:W-:Y:S01]  /*e8a0*/  HMMA.16816.F32.BF16 R20, R136.reuse, R148, R20 ;  /* 0x000000948814723c */ /* 0x048fe20000041814 */
        /* <DEDUP_REMOVED lines=10> */
[----:B------:R-:W1:Y:S07]  /*e950*/  LDSM.16.MT88.4 R140, [R251+0x3000] ;  /* 0x00300000fb8c783b */ /* 0x000e6e0000004200 */
[C---:B--2---:R-:W-:Y:S08]  /*e960*/  HMMA.16816.F32.BF16 R36, R136.reuse, R144, R36 ;  /* 0x000000908824723c */ /* 0x044ff00000041824 */
[C---:B------:R-:W-:Y:S01]  /*e970*/  HMMA.16816.F32.BF16 R40, R136.reuse, R146, R40 ;  /* 0x000000928828723c */ /* 0x040fe20000041828 */
[----:B------:R-:W2:Y:S03]  /*e980*/  LDSM.16.MT88.4 R144, [R158+0x3000] ;  /* 0x003000009e90783b */ /* 0x000ea60000004200 */
[----:B---3--:R-:W-:Y:S01]  /*e990*/  FADD.FTZ R0, R156, R2 ;  /* 0x000000029c007221 */ /* 0x008fe20000010000 */
[----:B------:R-:W-:Y:S03]  /*e9a0*/  MOV R2, R157 ;  /* 0x0000009d00027202 */ /* 0x000fe60000000f00 */
[C---:B-1----:R-:W-:Y:S04]  /*e9b0*/  HMMA.16816.F32.BF16 R44, R136.reuse, R148, R44 ;  /* 0x00000094882c723c */ /* 0x042fe8000004182c */
[----:B------:R-:W-:Y:S04]  /*e9c0*/  FADD.FTZ R0, R2, R0 ;  /* 0x0000000002007221 */ /* 0x000fe80000010000 */
[C---:B------:R-:W-:Y:S01]  /*e9d0*/  HMMA.16816.F32.BF16 R48, R136.reuse, R150, R48 ;  /* 0x000000968830723c */ /* 0x040fe20000041830 */
[----:B------:R-:W1:Y:S03]  /*e9e0*/  LDSM.16.MT88.4 R148, [R250+0x5000] ;  /* 0x00500000fa94783b */ /* 0x000e660000004200 */
[----:B------:R-:W-:Y:S04]  /*e9f0*/  FADD.FTZ R0, R190, R0 ;  /* 0x00000000be007221 */ /* 0x000fe80000010000 */
[C---:B------:R-:W-:Y:S04]  /*ea00*/  HMMA.16816.F32.BF16 R52, R136.reuse, R140, R52 ;  /* 0x0000008c8834723c */ /* 0x040fe80000041834 */
        /* <DEDUP_REMOVED lines=20> */
[----:B------:R-:W-:Y:S01]  /*eb50*/  FADD.FTZ R2, R180, R0 ;  /* 0x00000000b4027221 */ /* 0x000fe20000010000 */
[----:B------:R-:W-:Y:S03]  /*eb60*/  IADD3 R0, R188, -0x1, RZ ;  /* 0xffffffffbc007810 */ /* 0x000fe60007ffe0ff */
[----:B------:R-:W-:Y:S01]  /*eb70*/  FADD.FTZ R2, R134, R2 ;  /* 0x0000000286027221 */ /* 0x000fe20000010000 */
[C---:B--2---:R-:W-:Y:S01]  /*eb80*/  HMMA.16816.F32.BF16 R84, R136.reuse, R144, R84 ;  /* 0x000000908854723c */ /* 0x044fe20000041854 */
[----:B------:R-:W-:Y:S02]  /*eb90*/  STL [R1+0x68], R0 ;  /* 0x0000680001007387 */ /* 0x000fe40000100800 */
[----:B------:R-:W-:Y:S02]  /*eba0*/  MOV R134, R3 ;  /* 0x0000000300867202 */ /* 0x000fe40000000f00 */
[----:B------:R-:W-:Y:S03]  /*ebb0*/  STL [R1+0xa0], R2 ;  /* 0x0000a00201007387 */ /* 0x000fe60000100800 */
        /* <DEDUP_REMOVED lines=12> */
[C---:B------:R-:W-:Y:S08]  /*ec80*/  HMMA.16816.F32.BF16 R120, R136.reuse, R150, R120 ;  /* 0x000000968878723c */ /* 0x040ff00000041878 */
[C---:B---3--:R-:W-:Y:S07]  /*ec90*/  HMMA.16816.F32.BF16 R124, R136.reuse, R140, R124 ;  /* 0x0000008c887c723c */ /* 0x048fee000004187c */
[----:B------:R-:W-:Y:S01]  /*eca0*/  MOV R141, R158 ;  /* 0x0000009e008d7202 */ /* 0x000fe20000000f00 */
[----:B------:R-:W-:Y:S04]  /*ecb0*/  HMMA.16816.F32.BF16 R128, R136, R142, R128 ;  /* 0x0000008e8880723c */ /* 0x000fe80000041880 */
[----:B------:R-:W1:Y:S04]  /*ecc0*/  LDSM.16.MT88.4 R136, [R141+0x1800] ;  /* 0x001800008d88783b */ /* 0x000e680000004200 */
[C---:B------:R-:W-:Y:S04]  /*ecd0*/  HMMA.16816.F32.BF16 R164, R176.reuse, R160, R4 ;  /* 0x000000a0b0a4723c */ /* 0x040fe80000041804 */
[----:B------:R-:W3:Y:S04]  /*ece0*/  LDSM.16.MT88.4 R4, [R250+0x3800] ;  /* 0x00380000fa04783b */ /* 0x000ee80000004200 */
[C---:B------:R-:W-:Y:S04]  /*ecf0*/  HMMA.16816.F32.BF16 R160, R176.reuse, R162, R8 ;  /* 0x000000a2b0a0723c */ /* 0x040fe80000041808 */
[----:B------:R-:W3:Y:S04]  /*ed00*/  LDSM.16.MT88.4 R8, [R252+0x3800] ;  /* 0x00380000fc08783b */ /* 0x000ee80000004200 */
[C---:B------:R-:W-:Y:S04]  /*ed10*/  HMMA.16816.F32.BF16 R156, R176.reuse, R152, R12 ;  /* 0x00000098b09c723c */ /* 0x040fe8000004180c */
[----:B------:R-:W3:Y:S04]  /*ed20*/  LDSM.16.MT88.4 R12, [R251+0x3800] ;  /* 0x00380000fb0c783b */ /* 0x000ee80000004200 */
[C---:B------:R-:W-:Y:S08]  /*ed30*/  HMMA.16816.F32.BF16 R152, R176.reuse, R154, R16 ;  /* 0x0000009ab098723c */ /* 0x040ff00000041810 */
[C---:B--2---:R-:W-:Y:S07]  /*ed40*/  HMMA.16816.F32.BF16 R148, R176.reuse, R144, R20 ;  /* 0x00000090b094723c */ /* 0x044fee0000041814 */
[----:B------:R-:W-:Y:S01]  /*ed50*/  MOV R23, R141 ;  /* 0x0000008d00177202 */ /* 0x000fe20000000f00 */
[C---:B------:R-:W-:Y:S04]  /*ed60*/  HMMA.16816.F32.BF16 R144, R176.reuse, R146, R24 ;  /* 0x00000092b090723c */ /* 0x040fe80000041818 */
[----:B------:R-:W2:Y:S04]  /*ed70*/  LDSM.16.MT88.4 R16, [R23+0x3800] ;  /* 0x003800001710783b */ /* 0x000ea80000004200 */
[C---:B-1----:R-:W-:Y:S08]  /*ed80*/  HMMA.16816.F32.BF16 R140, R176.reuse, R136, R28 ;  /* 0x00000088b08c723c */ /* 0x042ff0000004181c */
[C---:B------:R-:W-:Y:S08]  /*ed90*/  HMMA.16816.F32.BF16 R136, R176.reuse, R138, R32 ;  /* 0x0000008ab088723c */ /* 0x040ff00000041820 */
[C---:B---3--:R-:W-:Y:S08]  /*eda0*/  HMMA.16816.F32.BF16 R36, R176.reuse, R4, R36 ;  /* 0x00000004b024723c */ /* 0x048ff00000041824 */
[C---:B------:R-:W-:Y:S01]  /*edb0*/  HMMA.16816.F32.BF16 R40, R176.reuse, R6, R40 ;  /* 0x00000006b028723c */ /* 0x040fe20000041828 */
[----:B------:R-:W1:Y:S07]  /*edc0*/  LDSM.16.MT88.4 R4, [R250+0x5800] ;  /* 0x00580000fa04783b */ /* 0x000e6e0000004200 */
[C---:B------:R-:W-:Y:S08]  /*edd0*/  HMMA.16816.F32.BF16 R44, R176.reuse, R8, R44 ;  /* 0x00000008b02c723c */ /* 0x040ff0000004182c */
[C---:B------:R-:W-:Y:S01]  /*ede0*/  HMMA.16816.F32.BF16 R48, R176.reuse, R10, R48 ;  /* 0x0000000ab030723c */ /* 0x040fe20000041830 */
[----:B------:R-:W3:Y:S02]  /*edf0*/  LDSM.16.MT88.4 R8, [R252+0x5800] ;  /* 0x00580000fc08783b */ /* 0x000ee40000004200 */
[----:B----4-:R-:W-:Y:S02]  /*ee00*/  ISETP.GT.AND P0, PT, R188, R133, PT ;  /* 0x00000085bc00720c */ /* 0x010fe40003f04270 */
[----:B------:R-:W-:Y:S03]  /*ee10*/  MOV R133, R132 ;  /* 0x0000008400857202 */ /* 0x000fe60000000f00 */
[C---:B------:R-:W-:Y:S08]  /*ee20*/  HMMA.16816.F32.BF16 R52, R176.reuse, R12, R52 ;  /* 0x0000000cb034723c */ /* 0x040ff00000041834 */
[C---:B------:R-:W-:Y:S01]  /*ee30*/  HMMA.16816.F32.BF16 R56, R176.reuse, R14, R56 ;  /* 0x0000000eb038723c */ /* 0x040fe20000041838 */
[----:B------:R-:W4:Y:S07]  /*ee40*/  LDSM.16.MT88.4 R12, [R251+0x5800] ;  /* 0x00580000fb0c783b */ /* 0x000f2e0000004200 */
        /* <DEDUP_REMOVED lines=9> */
[C---:B----4-:R-:W-:Y:S08]  /*eee0*/  HMMA.16816.F32.BF16 R84, R176.reuse, R12, R84 ;  /* 0x0000000cb054723c */ /* 0x050ff00000041854 */
[C---:B------:R-:W-:Y:S01]  /*eef0*/  HMMA.16816.F32.BF16 R88, R176.reuse, R14, R88 ;  /* 0x0000000eb058723c */ /* 0x040fe20000041858 */
[----:B------:R-:W4:Y:S07]  /*ef00*/  LDSM.16.MT88.4 R12, [R251+0x7800] ;  /* 0x00780000fb0c783b */ /* 0x000f2e0000004200 */
[C---:B--2---:R-:W-:Y:S08]  /*ef10*/  HMMA.16816.F32.BF16 R92, R176.reuse, R16, R92 ;  /* 0x00000010b05c723c */ /* 0x044ff0000004185c */
[C---:B------:R-:W-:Y:S01]  /*ef20*/  HMMA.16816.F32.BF16 R96, R176.reuse, R18, R96 ;  /* 0x00000012b060723c */ /* 0x040fe20000041860 */
[----:B------:R-:W2:Y:S07]  /*ef30*/  LDSM.16.MT88.4 R16, [R23+0x7800] ;  /* 0x007800001710783b */ /* 0x000eae0000004200 */
[C---:B-1----:R-:W-:Y:S08]  /*ef40*/  HMMA.16816.F32.BF16 R100, R176.reuse, R4, R100 ;  /* 0x00000004b064723c */ /* 0x042ff00000041864 */
[C---:B------:R-:W-:Y:S08]  /*ef50*/  HMMA.16816.F32.BF16 R104, R176.reuse, R6, R104 ;  /* 0x00000006b068723c */ /* 0x040ff00000041868 */
[C---:B---3--:R-:W-:Y:S08]  /*ef60*/  HMMA.16816.F32.BF16 R108, R176.reuse, R8, R108 ;  /* 0x00000008b06c723c */ /* 0x048ff0000004186c */
[C---:B------:R-:W-:Y:S08]  /*ef70*/  HMMA.16816.F32.BF16 R112, R176.reuse, R10, R112 ;  /* 0x0000000ab070723c */ /* 0x040ff00000041870 */
[C---:B----4-:R-:W-:Y:S08]  /*ef80*/  HMMA.16816.F32.BF16 R116, R176.reuse, R12, R116 ;  /* 0x0000000cb074723c */ /* 0x050ff00000041874 */
[C---:B------:R-:W-:Y:S08]  /*ef90*/  HMMA.16816.F32.BF16 R120, R176.reuse, R14, R120 ;  /* 0x0000000eb078723c */ /* 0x040ff00000041878 */
[C---:B--2---:R-:W-:Y:S07]  /*efa0*/  HMMA.16816.F32.BF16 R124, R176.reuse, R16, R124 ;  /* 0x00000010b07c723c */ /* 0x044fee000004187c */
[----:B------:R-:W-:Y:S01]  /*efb0*/  MOV R16, R3 ;  /* 0x0000000300107202 */ /* 0x000fe20000000f00 */
[----:B------:R-:W-:Y:S01]  /*efc0*/  HMMA.16816.F32.BF16 R128, R176, R18, R128 ;  /* 0x00000012b080723c */ /* 0x000fe20000041880 */
[----:B------:R-:W-:Y:S07]  /*efd0*/  @!UPT UIADD3 URZ, URZ, URZ, URZ ;  /* 0x0000003f3f3ff290 */ /* 0x000fee000fffe03f */
[----:B------:R-:W-:-:S11]  /*efe0*/  @P0 BRA `(.L_x_1067) ;  /* 0xffffc04000000947 */ /* 0x000fd6000383ffff */
.L_x_1060:
[----:B------:R-:W-:Y:S05]  /*eff0*/  BRA.DIV ~URZ, `(.L_x_1068) ;  /* 0x000045227f007947 */ /* 0x000fea000b800000 */
[----:B------:R-:W2:Y:S04]  /*f000*/  LDL R0, [R1+0xa4] ;  /* 0x0000a40001007983 */ /* 0x000ea80000100800 */
[----:B--2---:R1:W2:Y:S02]  /*f010*/  SHFL.BFLY PT, R5, R0, 0x2, 0x1f ;  /* 0x0c401f0000057f89 */ /* 0x0042a400000e0000 */
.L_x_1096:
[----:B-1----:R-:W3:Y:S02]  /*f020*/  LDL.LU R0, [R1+0xa4] ;  /* 0x0000a40001007983 */ /* 0x002ee40000300800 */
[----:B--23--:R-:W-:Y:S01]  /*f030*/  FADD.FTZ R5, R5, R0 ;  /* 0x0000000005057221 */ /* 0x00cfe20000010000 */
[----:B------:R-:W-:Y:S05]  /*f040*/  BRA.DIV ~URZ, `(.L_x_1069) ;  /* 0x000045327f007947 */ /* 0x000fea000b800000 */
[----:B------:R-:W2:Y:S04]  /*f050*/  LDL.LU R2, [R1+0xa0] ;  /* 0x0000a00001027983 */ /* 0x000ea80000300800 */
[----:B------:R-:W1:Y:S02]  /*f060*/  SHFL.BFLY PT, R0, R5, 0x1, 0x1f ;  /* 0x0c201f0005007f89 */ /* 0x000e6400000e0000 */
[----:B-1----:R-:W-:-:S02]  /*f070*/  FADD.FTZ R5, R5, R0 ;  /* 0x0000000005057221 */ /* 0x002fc40000010000 */
[----:B--2---:R-:W1:Y:S02]  /*f080*/  SHFL.BFLY PT, R4, R2, 0x2, 0x1f ;  /* 0x0c401f0002047f89 */ /* 0x004e6400000e0000 */
[----:B-1----:R-:W-:-:S05]  /*f090*/  FADD.FTZ R4, R4, R2 ;  /* 0x0000000204047221 */ /* 0x002fca0000010000 */
[----:B------:R1:W2:Y:S02]  /*f0a0*/  SHFL.BFLY PT, R3, R4, 0x1, 0x1f ;  /* 0x0c201f0004037f89 */ /* 0x0002a400000e0000 */
.L_x_1097:
[----:B------:R-:W-:Y:S01]  /*f0b0*/  FSETP.NE.FTZ.AND P1, PT, R5, RZ, PT ;  /* 0x000000ff0500720b */ /* 0x000fe20003f35000 */
[----:B--2---:R-:W-:Y:S01]  /*f0c0*/  FADD.FTZ R3, R3, R4 ;  /* 0x0000000403037221 */ /* 0x004fe20000010000 */
[----:B------:R-:W-:Y:S02]  /*f0d0*/  MOV R2, RZ ;  /* 0x000000ff00027202 */ /* 0x000fe40000000f00 */
[----:B------:R-:W-:Y:S02]  /*f0e0*/  MOV R0, RZ ;  /* 0x000000ff00007202 */ /* 0x000fe40000000f00 */
[----:B------:R-:W-:Y:S02]  /*f0f0*/  FSETP.NE.FTZ.AND P0, PT, R3, RZ, PT ;  /* 0x000000ff0300720b */ /* 0x000fe40003f15000 */
[----:B------:R-:W-:Y:S02]  /*f100*/  MOV R13, 0xff800000 ;  /* 0xff800000000d7802 */ /* 0x000fe40000000f00 */
[----:B------:R-:W-:-:S03]  /*f110*/  MOV R12, 0xff800000 ;  /* 0xff800000000c7802 */ /* 0x000fc60000000f00 */
[----:B------:R-:W2:Y:S01]  /*f120*/  @P1 MUFU.RCP R2, R5 ;  /* 0x0000000500021308 */ /* 0x000ea20000001000 */
[----:B-1----:R-:W-:-:S05]  /*f130*/  @P1 MOV R4, 0x3f317218 ;  /* 0x3f31721800041802 */ /* 0x002fca0000000f00 */
[----:B------:R-:W-:Y:S02]  /*f140*/  @P1 FMUL.FTZ R4, R4, c[0x0][0x2d0] ;  /* 0x0000b40004041a20 */ /* 0x000fe40000410000 */
[----:B------:R-:W1:Y:S01]  /*f150*/  @P1 MUFU.LG2 R6, R5 ;  /* 0x0000000500061308 */ /* 0x000e620000000c00 */
[----:B--2---:R-:W-:-:S07]  /*f160*/  FMUL.FTZ R164, R2, R164 ;  /* 0x000000a402a47220 */ /* 0x004fce0000410000 */
[----:B------:R-:W2:Y:S01]  /*f170*/  @P0 MUFU.RCP R0, R3 ;  /* 0x0000000300000308 */ /* 0x000ea20000001000 */
        /* <DEDUP_REMOVED lines=63> */
[----:B------:R3:W4:Y:S01]  /*f570*/  @P0 MUFU.LG2 R2, R3 ;  /* 0x0000000300020308 */ /* 0x0007220000000c00 */
[----:B-1----:R-:W-:Y:S02]  /*f580*/  @P1 FMUL.FTZ R6, R6, 0.69314718246459960938 ;  /* 0x3f31721806061820 */ /* 0x002fe40000410000 */
[----:B--2---:R-:W-:Y:S02]  /*f590*/  FMUL.FTZ R166, R0, R166 ;  /* 0x000000a600a67220 */ /* 0x004fe40000410000 */
[----:B------:R-:W-:Y:S01]  /*f5a0*/  @P1 FFMA.FTZ R13, R4, R132, R6 ;  /* 0x00000084040d1223 */ /* 0x000fe20000010006 */
[----:B------:R-:W-:Y:S01]  /*f5b0*/  MOV R4, 0x1 ;  /* 0x0000000100047802 */ /* 0x000fe20000000f00 */
[----:B------:R-:W-:-:S02]  /*f5c0*/  FMUL.FTZ R167, R0, R167 ;  /* 0x000000a700a77220 */ /* 0x000fc40000410000 */
[C---:B------:R-:W-:Y:S02]  /*f5d0*/  FMUL.FTZ R162, R0.reuse, R162 ;  /* 0x000000a200a27220 */ /* 0x040fe40000410000 */
[C---:B------:R-:W-:Y:S02]  /*f5e0*/  FMUL.FTZ R163, R0.reuse, R163 ;  /* 0x000000a300a37220 */ /* 0x040fe40000410000 */
[C---:B------:R-:W-:Y:S02]  /*f5f0*/  FMUL.FTZ R158, R0.reuse, R158 ;  /* 0x0000009e009e7220 */ /* 0x040fe40000410000 */
[----:B------:R-:W-:Y:S01]  /*f600*/  FMUL.FTZ R159, R0, R159 ;  /* 0x0000009f009f7220 */ /* 0x000fe20000410000 */
[----:B---3--:R-:W-:Y:S01]  /*f610*/  @P0 MOV R3, 0x3f317218 ;  /* 0x3f31721800030802 */ /* 0x008fe20000000f00 */
[----:B----4-:R-:W-:Y:S02]  /*f620*/  @P0 FMUL.FTZ R2, R2, 0.69314718246459960938 ;  /* 0x3f31721802020820 */ /* 0x010fe40000410000 */
[----:B------:R-:W-:-:S02]  /*f630*/  FMUL.FTZ R154, R0, R154 ;  /* 0x0000009a009a7220 */ /* 0x000fc40000410000 */
[----:B------:R-:W-:Y:S02]  /*f640*/  @P0 FMUL.FTZ R3, R3, c[0x0][0x2d0] ;  /* 0x0000b40003030a20 */ /* 0x000fe40000410000 */
        /* <DEDUP_REMOVED lines=57> */
[----:B------:R-:W-:Y:S01]  /*f9e0*/  PRMT R0, R4, 0x7610, R0 ;  /* 0x0000761004007816 */ /* 0x000fe20000000000 */
[----:B------:R-:W-:Y:S02]  /*f9f0*/  @P0 FFMA.FTZ R12, R3, R16, R2 ;  /* 0x00000010030c0223 */ /* 0x000fe40000010002 */
.L_x_1041:
[----:B-1----:R-:W2:Y:S04]  /*fa00*/  LDL.LU R2, [R1+0xec] ;  /* 0x0000ec0001027983 */ /* 0x002ea80000300800 */
[----:B------:R-:W1:Y:S04]  /*fa10*/  S2R R6, SR_TID.X ;  /* 0x0000000000067919 */ /* 0x000e680000002100 */
[----:B------:R3:W5:Y:S01]  /*fa20*/  LDL R7, [R1+0xf4] ;  /* 0x0000f40001077983 */ /* 0x0007620000100800 */
[----:B------:R-:W-:Y:S01]  /*fa30*/  BSSY B0, `(.L_x_1070) ;  /* 0x0000014000007945 */ /* 0x000fe20003800000 */
[----:B-1----:R-:W-:-:S02]  /*fa40*/  LOP3.LUT P0, RZ, R6, 0xff, RZ, 0xc0, !PT ;  /* 0x000000ff06ff7812 */ /* 0x002fc4000780c0ff */
[----:B--2---:R-:W-:-:S11]  /*fa50*/  LOP3.LUT R2, R2, 0xfffffffd, RZ, 0xc0, !PT ;  /* 0xfffffffd02027812 */ /* 0x004fd600078ec0ff */
[----:B------:R-:W-:-:S05]  /*fa60*/  @P0 LOP3.LUT R2, R2, 0x2, RZ, 0xfc, !PT ;  /* 0x0000000202020812 */ /* 0x000fca00078efcff */
[----:B------:R3:W-:Y:S01]  /*fa70*/  STL [R1+0xec], R2 ;  /* 0x0000ec0201007387 */ /* 0x0007e20000100800 */
[----:B------:R-:W-:Y:S05]  /*fa80*/  @P0 BRA `(.L_x_1071) ;  /* 0x000000e000000947 */ /* 0x000fea0003800000 */
[----:B------:R-:W1:Y:S01]  /*fa90*/  S2R R4, SR_LANEID ;  /* 0x0000000000047919 */ /* 0x000e620000000000 */
[----:B------:R-:W-:Y:S01]  /*faa0*/  VOTEU.ANY UR4, UPT, PT ;  /* 0x0000000000047886 */ /* 0x000fe200038e0100 */
[----:B------:R-:W-:Y:S01]  /*fab0*/  IMAD.MOV.U32 R5, RZ, RZ, c[0x0][0x584] ;  /* 0x00016100ff057624 */ /* 0x000fe200078e00ff */
[----:B------:R-:W1:Y:S08]  /*fac0*/  FLO.U32 R3, UR4 ;  /* 0x0000000400037d00 */ /* 0x000e7000080e0000 */
[----:B---3--:R-:W2:Y:S01]  /*fad0*/  POPC R2, UR4 ;  /* 0x0000000400027d09 */ /* 0x008ea20008000000 */
[----:B-1----:R-:W-:Y:S01]  /*fae0*/  ISETP.EQ.U32.AND P0, PT, R3, R4, PT ;  /* 0x000000040300720c */ /* 0x002fe20003f02070 */
[----:B------:R-:W-:-:S12]  /*faf0*/  IMAD.MOV.U32 R4, RZ, RZ, c[0x0][0x580] ;  /* 0x00016000ff047624 */ /* 0x000fd800078e00ff */
[----:B--2---:R1:W2:Y:S04]  /*fb00*/  @P0 ATOMG.E.ADD.STRONG.GPU PT, R2, [R4.64], R2 ;  /* 0x00000002040209a8 */ /* 0x0042a800081ee1c6 */
[----:B-1----:R-:W1:Y:S04]  /*fb10*/  S2R R4, SR_LTMASK ;  /* 0x0000000000047919 */ /* 0x002e680000003900 */
[----:B--2---:R1:W2:Y:S02]  /*fb20*/  SHFL.IDX PT, R3, R2, R3, 0x1f ;  /* 0x00001f0302037589 */ /* 0x0042a400000e0000 */
[----:B-1----:R-:W-:-:S06]  /*fb30*/  LOP3.LUT R2, R4, UR4, RZ, 0xc0, !PT ;  /* 0x0000000404027c12 */ /* 0x002fcc000f8ec0ff */
[----:B------:R-:W2:Y:S02]  /*fb40*/  POPC R2, R2 ;  /* 0x0000000200027309 */ /* 0x000ea40000000000 */
[----:B--2--5:R-:W-:-:S05]  /*fb50*/  IADD3 R7, R3, c[0x0][0xc], R2 ;  /* 0x0000030003077a10 */ /* 0x024fca0007ffe002 */
[----:B------:R1:W-:Y:S02]  /*fb60*/  STL [R1+0xf4], R7 ;  /* 0x0000f40701007387 */ /* 0x0003e40000100800 */
.L_x_1071:
[----:B------:R-:W-:Y:S05]  /*fb70*/  BSYNC B0 ;  /* 0x0000000000007941 */ /* 0x000fea0003800000 */
.L_x_1070:
[----:B------:R-:W-:Y:S01]  /*fb80*/  PRMT R0, R0, 0x9910, RZ ;  /* 0x0000991000007816 */ /* 0x000fe200000000ff */
[----:B------:R-:W-:Y:S01]  /*fb90*/  BSSY B1, `(.L_x_1072) ;  /* 0x00001dc000017945 */ /* 0x000fe20003800000 */
[----:B-----5:R-:W-:Y:S02]  /*fba0*/  IMAD.MOV.U32 R14, RZ, RZ, R7 ;  /* 0x000000ffff0e7224 */ /* 0x020fe400078e0007 */
[----:B------:R-:W-:-:S13]  /*fbb0*/  ISETP.NE.AND P0, PT, R0, RZ, PT ;  /* 0x000000ff0000720c */ /* 0x000fda0003f05270 */
[----:B------:R-:W-:Y:S05]  /*fbc0*/  @!P0 BRA `(.L_x_1073) ;  /* 0x00001ac000008947 */ /* 0x000fea0003800000 */
[----:B------:R-:W-:Y:S01]  /*fbd0*/  WARPSYNC 0xffffffff ;  /* 0xffffffff00007948 */ /* 0x000fe20003800000 */
[----:B------:R-:W-:Y:S06]  /*fbe0*/  BAR.SYNC.DEFER_BLOCKING 0x1, 0x100 ;  /* 0x0044000000007b1d */ /* 0x000fec0000010000 */
[----:B------:R-:W-:Y:S05]  /*fbf0*/  BRA.CONV ~URZ, `(.L_x_1074) ;  /* 0x000000837f007947 */ /* 0x000fea000b800000 */
[----:B---3--:R-:W-:Y:S01]  /*fc00*/  SHF.R.S32.HI R2, RZ, 0x1f, R6 ;  /* 0x0000001fff027819 */ /* 0x008fe20000011406 */
[----:B-1----:R-:W-:Y:S02]  /*fc10*/  IMAD.MOV.U32 R7, RZ, RZ, RZ ;  /* 0x000000ffff077224 */ /* 0x002fe400078e00ff */
[----:B------:R-:W-:Y:S01]  /*fc20*/  IMAD.MOV.U32 R3, RZ, RZ, 0x1f ;  /* 0x0000001fff037424 */ /* 0x000fe200078e00ff */
[----:B------:R-:W-:-:S04]  /*fc30*/  LEA.HI R2, R2, R6, RZ, 0x7 ;  /* 0x0000000602027211 */ /* 0x000fc800078f38ff */
[----:B------:R-:W-:-:S05]  /*fc40*/  SHF.R.S32.HI R2, RZ, 0x7, R2 ;  /* 0x00000007ff027819 */ /* 0x000fca0000011402 */
[----:B------:R-:W-:Y:S01]  /*fc50*/  IMAD.MOV.U32 R0, RZ, RZ, R2 ;  /* 0x000000ffff007224 */ /* 0x000fe200078e0002 */
[----:B------:R-:W-:Y:S02]  /*fc60*/  MOV R2, 0xfc80 ;  /* 0x0000fc8000027802 */ /* 0x000fe40000000f00 */
[----:B------:R-:W-:Y:S05]  /*fc70*/  CALL.REL.NOINC `($__internal_18_$__cuda_sm70_shflsync_idx_p) ;  /* 0x00003ae000007944 */ /* 0x000fea0003c00000 */
.L_x_1074:
[----:B------:R-:W2:Y:S04]  /*fc80*/  LDL R6, [R1+0x200] ;  /* 0x0002000001067983 */ /* 0x000ea80000100800 */
[----:B------:R-:W4:Y:S04]  /*fc90*/  LDL.LU R18, [R1+0xe4] ;  /* 0x0000e40001127983 */ /* 0x000f280000300800 */
[----:B---3--:R-:W3:Y:S04]  /*fca0*/  LDL.LU R16, [R1+0xe0] ;  /* 0x0000e00001107983 */ /* 0x008ee80000300800 */
[----:B------:R-:W2:Y:S04]  /*fcb0*/  LDL.LU R15, [R1+0xe8] ;  /* 0x0000e800010f7983 */ /* 0x000ea80000300800 */
[----:B------:R-:W2:Y:S01]  /*fcc0*/  LDL.LU R17, [R1+0xf0] ;  /* 0x0000f00001117983 */ /* 0x000ea20000300800 */
[----:B------:R-:W-:-:S03]  /*fcd0*/  MOV R5, 0x1 ;  /* 0x0000000100057802 */ /* 0x000fc60000000f00 */
[----:B------:R1:W5:Y:S01]  /*fce0*/  LDL R206, [R1+0xdc] ;  /* 0x0000dc0001ce7983 */ /* 0x0003620000100800 */
[----:B------:R-:W-:-:S03]  /*fcf0*/  ISETP.NE.AND P0, PT, R5, c[0x0][0x4e8], PT ;  /* 0x00013a0005007a0c */ /* 0x000fc60003f05270 */
[----:B------:R1:W5:Y:S04]  /*fd00*/  LDL R205, [R1+0x1fc] ;  /* 0x0001fc0001cd7983 */ /* 0x0003680000100800 */
        /* <DEDUP_REMOVED lines=56> */
[----:B------:R1:W5:Y:S02]  /*10090*/  LDL R19, [R1+0x100] ;  /* 0x0001000001137983 */ /* 0x0003640000100800 */
[----:B-1--4-:R-:W-:Y:S01]  /*100a0*/  SHF.R.S32.HI R7, RZ, 0x1f, R18 ;  /* 0x0000001fff077819 */ /* 0x012fe20000011412 */
[----:B------:R-:W-:Y:S01]  /*100b0*/  IMAD.WIDE.U32 R2, R18, c[0x0][0x4d0], RZ ;  /* 0x0001340012027a25 */ /* 0x000fe200078e00ff */
[----:B---3--:R-:W-:-:S03]  /*100c0*/  SHF.R.S32.HI R10, RZ, 0x1f, R16 ;  /* 0x0000001fff0a7819 */ /* 0x008fc60000011410 */
[----:B------:R-:W-:Y:S01]  /*100d0*/  IMAD R0, R7, c[0x0][0x4d0], RZ ;  /* 0x0001340007007a24 */ /* 0x000fe200078e02ff */
[----:B--2---:R-:W-:-:S03]  /*100e0*/  SHF.R.S32.HI R11, RZ, 0x1f, R15 ;  /* 0x0000001fff0b7819 */ /* 0x004fc6000001140f */
[----:B------:R-:W-:Y:S02]  /*100f0*/  IMAD R0, R18, c[0x0][0x4d4], R0 ;  /* 0x0001350012007a24 */ /* 0x000fe400078e0200 */
[----:B-----5:R-:W-:Y:S01]  /*10100*/  IMAD R4, R10, c[0x0][0x4d8], RZ ;  /* 0x000136000a047a24 */ /* 0x020fe200078e02ff */
[----:B------:R-:W-:Y:S02]  /*10110*/  IADD3 R6, R6, R17, RZ ;  /* 0x0000001106067210 */ /* 0x000fe40007ffe0ff */
[----:B------:R-:W-:Y:S01]  /*10120*/  IADD3 R3, R3, R0, RZ ;  /* 0x0000000003037210 */ /* 0x000fe20007ffe0ff */
[C---:B------:R-:W-:Y:S02]  /*10130*/  IMAD R4, R16.reuse, c[0x0][0x4dc], R4 ;  /* 0x0001370010047a24 */ /* 0x040fe400078e0204 */
[----:B------:R-:W-:Y:S02]  /*10140*/  IMAD.MOV.U32 R0, RZ, RZ, R6 ;  /* 0x000000ffff007224 */ /* 0x000fe400078e0006 */
[----:B------:R-:W-:-:S04]  /*10150*/  IMAD.WIDE.U32 R2, R16, c[0x0][0x4d8], R2 ;  /* 0x0001360010027a25 */ /* 0x000fc800078e0002 */
[----:B------:R-:W-:Y:S02]  /*10160*/  IMAD.IADD R3, R3, 0x1, R4 ;  /* 0x0000000103037824 */ /* 0x000fe400078e0204 */
[----:B------:R-:W-:-:S04]  /*10170*/  @P0 IMAD.HI.U32 R4, R6, c[0x0][0x4ec], RZ ;  /* 0x00013b0006040a27 */ /* 0x000fc800078e00ff */
[----:B------:R-:W-:Y:S01]  /*10180*/  IMAD.WIDE.U32 R2, R15, c[0x0][0x4e0], R2 ;  /* 0x000138000f027a25 */ /* 0x000fe200078e0002 */
[----:B------:R-:W-:-:S03]  /*10190*/  @P0 SHF.R.U32.HI R0, RZ, c[0x0][0x4f0], R4 ;  /* 0x00013c00ff000a19 */ /* 0x000fc60000011604 */
[----:B------:R-:W-:Y:S01]  /*101a0*/  IMAD R4, R11, c[0x0][0x4e0], RZ ;  /* 0x000138000b047a24 */ /* 0x000fe200078e02ff */
[----:B------:R-:W-:Y:S02]  /*101b0*/  SHF.R.S32.HI R5, RZ, 0x1f, R0 ;  /* 0x0000001fff057819 */ /* 0x000fe40000011400 */
[----:B------:R-:W-:Y:S01]  /*101c0*/  IADD3 R8, P1, R0, R2, RZ ;  /* 0x0000000200087210 */ /* 0x000fe20007f3e0ff */
[----:B------:R-:W-:Y:S02]  /*101d0*/  IMAD R4, R15, c[0x0][0x4e4], R4 ;  /* 0x000139000f047a24 */ /* 0x000fe400078e0204 */
[----:B------:R-:W-:-:S03]  /*101e0*/  IMAD R2, R7, c[0x0][0x438], RZ ;  /* 0x00010e0007027a24 */ /* 0x000fc600078e02ff */
[----:B------:R-:W-:Y:S01]  /*101f0*/  IADD3.X R9, R5, R3, R4, P1, !PT ;  /* 0x0000000305097210 */ /* 0x000fe20000ffe404 */
[C---:B------:R-:W-:Y:S02]  /*10200*/  IMAD R4, R18.reuse, c[0x0][0x43c], R2 ;  /* 0x00010f0012047a24 */ /* 0x040fe400078e0202 */
[----:B------:R-:W-:-:S05]  /*10210*/  IMAD.WIDE.U32 R2, R18, c[0x0][0x438], RZ ;  /* 0x00010e0012027a25 */ /* 0x000fca00078e00ff */
[----:B------:R-:W-:Y:S01]  /*10220*/  IADD3 R3, R3, R4, RZ ;  /* 0x0000000403037210 */ /* 0x000fe20007ffe0ff */
[----:B------:R-:W-:-:S04]  /*10230*/  IMAD R4, R10, c[0x0][0x440], RZ ;  /* 0x000110000a047a24 */ /* 0x000fc800078e02ff */
[C---:B------:R-:W-:Y:S01]  /*10240*/  IMAD R5, R16.reuse, c[0x0][0x444], R4 ;  /* 0x0001110010057a24 */ /* 0x040fe200078e0204 */
[----:B------:R-:W1:Y:S01]  /*10250*/  S2R R18, SR_TID.X ;  /* 0x0000000000127919 */ /* 0x000e620000002100 */
[----:B------:R-:W-:Y:S01]  /*10260*/  IMAD.WIDE.U32 R2, R16, c[0x0][0x440], R2 ;  /* 0x0001100010027a25 */ /* 0x000fe200078e0002 */
[----:B------:R-:W-:Y:S02]  /*10270*/  IADD3 R4, -R0, RZ, RZ ;  /* 0x000000ff00047210 */ /* 0x000fe40007ffe1ff */
[----:B------:R-:W2:Y:S01]  /*10280*/  LDL R16, [R1+0x208] ;  /* 0x0002080001107983 */ /* 0x000ea20000100800 */
[----:B------:R-:W-:Y:S01]  /*10290*/  IMAD.IADD R3, R3, 0x1, R5 ;  /* 0x0000000103037824 */ /* 0x000fe200078e0205 */
[----:B------:R-:W-:Y:S01]  /*102a0*/  MOV R0, R6 ;  /* 0x0000000600007202 */ /* 0x000fe20000000f00 */
[----:B------:R-:W-:Y:S01]  /*102b0*/  IMAD R4, R4, c[0x0][0x4e8], R6 ;  /* 0x00013a0004047a24 */ /* 0x000fe200078e0206 */
[----:B------:R-:W-:Y:S01]  /*102c0*/  ULDC UR5, c[0x0][0x4e8] ;  /* 0x00013a0000057ab9 */ /* 0x000fe20000000800 */
[----:B------:R-:W-:Y:S01]  /*102d0*/  IMAD R7, R11, c[0x0][0x448], RZ ;  /* 0x000112000b077a24 */ /* 0x000fe200078e02ff */
[----:B------:R-:W-:Y:S01]  /*102e0*/  ULDC UR4, c[0x0][0x388] ;  /* 0x0000e20000047ab9 */ /* 0x000fe20000000800 */
[----:B------:R-:W-:Y:S01]  /*102f0*/  @P0 IMAD.HI.U32 R5, R6, c[0x0][0x4ec], RZ ;  /* 0x00013b0006050a27 */ /* 0x000fe200078e00ff */
[----:B------:R-:W-:Y:S01]  /*10300*/  SHF.R.S32.HI R10, RZ, 0x1f, R4 ;  /* 0x0000001fff0a7819 */ /* 0x000fe20000011404 */
[----:B------:R-:W-:-:S02]  /*10310*/  UIMAD UR4, UR5, UR4, URZ ;  /* 0x00000004050472a4 */ /* 0x000fc4000f8e023f */
[C---:B------:R-:W-:Y:S01]  /*10320*/  IMAD R7, R15.reuse, c[0x0][0x44c], R7 ;  /* 0x000113000f077a24 */ /* 0x040fe200078e0207 */
[----:B------:R-:W-:Y:S01]  /*10330*/  @P0 SHF.R.U32.HI R0, RZ, c[0x0][0x4f0], R5 ;  /* 0x00013c00ff000a19 */ /* 0x000fe20000011605 */
[----:B------:R-:W-:-:S03]  /*10340*/  IMAD.WIDE.U32 R2, R15, c[0x0][0x448], R2 ;  /* 0x000112000f027a25 */ /* 0x000fc600078e0002 */
[----:B------:R-:W-:Y:S01]  /*10350*/  SHF.R.S32.HI R11, RZ, 0x1f, R0 ;  /* 0x0000001fff0b7819 */ /* 0x000fe20000011400 */
[----:B------:R-:W-:Y:S02]  /*10360*/  IMAD R10, R10, c[0x0][0x4c8], RZ ;  /* 0x000132000a0a7a24 */ /* 0x000fe400078e02ff */
[----:B------:R-:W-:Y:S01]  /*10370*/  IMAD.IADD R3, R3, 0x1, R7 ;  /* 0x0000000103037824 */ /* 0x000fe200078e0207 */
[----:B-1----:R-:W-:Y:S01]  /*10380*/  SHF.R.S32.HI R15, RZ, 0x1f, R18 ;  /* 0x0000001fff0f7819 */ /* 0x002fe20000011412 */
[C---:B------:R-:W-:Y:S02]  /*10390*/  IMAD R10, R4.reuse, c[0x0][0x4cc], R10 ;  /* 0x00013300040a7a24 */ /* 0x040fe400078e020a */
[----:B------:R-:W-:Y:S01]  /*103a0*/  IMAD.WIDE.U32 R4, R4, c[0x0][0x4c8], R8 ;  /* 0x0001320004047a25 */ /* 0x000fe200078e0008 */
[----:B------:R-:W-:Y:S02]  /*103b0*/  LEA.HI R15, R15, R18, RZ, 0x5 ;  /* 0x000000120f0f7211 */ /* 0x000fe400078f28ff */
[C---:B------:R-:W-:Y:S01]  /*103c0*/  IADD3 R8, -R0.reuse, RZ, RZ ;  /* 0x000000ff00087210 */ /* 0x040fe20007ffe1ff */
[----:B------:R-:W-:Y:S01]  /*103d0*/  IMAD.WIDE.U32 R2, R0, c[0x0][0x430], R2 ;  /* 0x00010c0000027a25 */ /* 0x000fe200078e0002 */
[----:B------:R-:W-:-:S02]  /*103e0*/  LOP3.LUT R15, R15, 0xffffffe0, RZ, 0xc0, !PT ;  /* 0xffffffe00f0f7812 */ /* 0x000fc400078ec0ff */
[----:B------:R-:W-:Y:S01]  /*103f0*/  IADD3 R7, R5, R10, RZ ;  /* 0x0000000a05077210 */ /* 0x000fe20007ffe0ff */
[----:B------:R-:W-:Y:S01]  /*10400*/  IMAD R5, R11, c[0x0][0x430], RZ ;  /* 0x00010c000b057a24 */ /* 0x000fe200078e02ff */
[----:B------:R-:W-:Y:S01]  /*10410*/  LEA R9, P0, R4, c[0x0][0x4a8], 0x2 ;  /* 0x00012a0004097a11 */ /* 0x000fe200078010ff */
[----:B------:R-:W-:Y:S01]  /*10420*/  IMAD R8, R8, c[0x0][0x4e8], R6 ;  /* 0x00013a0008087a24 */ /* 0x000fe200078e0206 */
[----:B------:R-:W-:Y:S01]  /*10430*/  IADD3 R15, -R15, R18, RZ ;  /* 0x000000120f0f7210 */ /* 0x000fe20007ffe1ff */
[----:B------:R-:W-:Y:S01]  /*10440*/  IMAD R10, R0, c[0x0][0x434], R5 ;  /* 0x00010d00000a7a24 */ /* 0x000fe200078e0205 */
[----:B------:R-:W-:Y:S01]  /*10450*/  LEA.HI.X R7, R4, c[0x0][0x4ac], R7, 0x2, P0 ;  /* 0x00012b0004077a11 */ /* 0x000fe200000f1407 */
[----:B------:R1:W5:Y:S01]  /*10460*/  LDL R18, [R1+0x188] ;  /* 0x0001880001127983 */ /* 0x0003620000100800 */
[----:B------:R-:W-:Y:S01]  /*10470*/  LOP3.LUT P0, RZ, R15, 0x3, RZ, 0xc0, !PT ;  /* 0x000000030fff7812 */ /* 0x000fe2000780c0ff */
[----:B------:R-:W-:Y:S02]  /*10480*/  IMAD.IADD R3, R3, 0x1, R10 ;  /* 0x0000000103037824 */ /* 0x000fe400078e020a */
[----:B------:R1:W5:Y:S04]  /*10490*/  LDL R15, [R1+0xf8] ;  /* 0x0000f800010f7983 */ /* 0x0003680000100800 */
[----:B------:R-:W-:Y:S04]  /*104a0*/  SHFL.IDX PT, R4, R9, RZ, 0x1c1f ;  /* 0x001c1fff09047589 */ /* 0x000fe800000e0000 */
[----:B------:R3:W-:Y:S04]  /*104b0*/  SHFL.IDX PT, R6, R9, 0x1, 0x1c1f ;  /* 0x003c1f0009067f89 */ /* 0x0007e800000e0000 */
[----:B------:R-:W4:Y:S04]  /*104c0*/  SHFL.IDX PT, R5, R7, RZ, 0x1c1f ;  /* 0x001c1fff07057589 */ /* 0x000f2800000e0000 */
[----:B------:R-:W1:Y:S01]  /*104d0*/  SHFL.IDX PT, R7, R7, 0x1, 0x1c1f ;  /* 0x003c1f0007077f89 */ /* 0x000e6200000e0000 */
[----:B--2---:R-:W-:-:S03]  /*104e0*/  IADD3 R0, R16, R17, RZ ;  /* 0x0000001110007210 */ /* 0x004fc60007ffe0ff */
[----:B------:R2:W5:Y:S01]  /*104f0*/  LDL R17, [R1+0xfc] ;  /* 0x0000fc0001117983 */ /* 0x0005620000100800 */
[----:B---3--:R-:W-:-:S03]  /*10500*/  SHF.R.S32.HI R9, RZ, 0x1f, R8 ;  /* 0x0000001fff097819 */ /* 0x008fc60000011408 */
[----:B------:R2:W5:Y:S02]  /*10510*/  LDL R16, [R1+0x184] ;  /* 0x0001840001107983 */ /* 0x0005640000100800 */
[----:B------:R-:W-:Y:S01]  /*10520*/  IMAD R10, R9, c[0x0][0x428], RZ ;  /* 0x00010a00090a7a24 */ /* 0x000fe200078e02ff */
[----:B------:R-:W-:Y:S01]  /*10530*/  IADD3 R9, R0, 0x8, RZ ;  /* 0x0000000800097810 */ /* 0x000fe20007ffe0ff */
[----:B------:R-:W-:-:S04]  /*10540*/  IMAD.WIDE.U32 R2, R8, c[0x0][0x428], R2 ;  /* 0x00010a0008027a25 */ /* 0x000fc800078e0002 */
[----:B------:R-:W-:Y:S01]  /*10550*/  IMAD R10, R8, c[0x0][0x42c], R10 ;  /* 0x00010b00080a7a24 */ /* 0x000fe200078e020a */
[----:B------:R-:W-:Y:S02]  /*10560*/  ISETP.GE.OR P2, PT, R0, UR4, P0 ;  /* 0x0000000400007c0c */ /* 0x000fe40008746670 */
[----:B------:R-:W-:Y:S02]  /*10570*/  ISETP.GE.OR P1, PT, R9, UR4, P0 ;  /* 0x0000000409007c0c */ /* 0x000fe40008726670 */
[----:B------:R-:W-:Y:S02]  /*10580*/  IADD3 R3, R3, R10, RZ ;  /* 0x0000000a03037210 */ /* 0x000fe40007ffe0ff */
[----:B------:R-:W-:-:S04]  /*10590*/  LEA R11, P0, R2, c[0x0][0x400], 0x2 ;  /* 0x00010000020b7a11 */ /* 0x000fc800078010ff */
[----:B------:R-:W-:Y:S02]  /*105a0*/  LEA.HI.X R10, R2, c[0x0][0x404], R3, 0x2, P0 ;  /* 0x00010100020a7a11 */ /* 0x000fe400000f1403 */
[----:B------:R-:W-:Y:S01]  /*105b0*/  ISETP.GE.AND P0, PT, R0, UR4, PT ;  /* 0x0000000400007c0c */ /* 0x000fe2000bf06270 */
[----:B----4-:R2:W-:Y:S01]  /*105c0*/  @!P2 ST.E [R4.64], R13 ;  /* 0x0000000d0400a985 */ /* 0x0105e2000c101906 */
[----:B------:R-:W-:Y:S03]  /*105d0*/  BSSY B0, `(.L_x_1075) ;  /* 0x0000086000007945 */ /* 0x000fe60003800000 */
[----:B-1----:R2:W-:Y:S01]  /*105e0*/  @!P1 ST.E [R6.64], R12 ;  /* 0x0000000c06009985 */ /* 0x0025e2000c101906 */
[----:B------:R-:W-:-:S03]  /*105f0*/  ISETP.GE.AND P1, PT, R9, UR4, PT ;  /* 0x0000000409007c0c */ /* 0x000fc6000bf26270 */
[----:B------:R2:W1:Y:S01]  /*10600*/  SHFL.IDX PT, R2, R11, RZ, 0x1c1f ;  /* 0x001c1fff0b027589 */ /* 0x00046200000e0000 */
[----:B------:R-:W-:-:S03]  /*10610*/  P2R R0, PR, RZ, 0x2 ;  /* 0x00000002ff007803 */ /* 0x000fc60000000000 */
[----:B------:R2:W3:Y:S01]  /*10620*/  SHFL.IDX PT, R3, R10, RZ, 0x1c1f ;  /* 0x001c1fff0a037589 */ /* 0x0004e200000e0000 */
[----:B------:R-:W-:Y:S05]  /*10630*/  @P0 BRA `(.L_x_1076) ;  /* 0x000007f000000947 */ /* 0x000fea0003800000 */
[----:B------:R-:W-:Y:S02]  /*10640*/  ISETP.GE.AND P1, PT, R204, c[0x0][0x3c8], PT ;  /* 0x0000f200cc007a0c */ /* 0x000fe40003f26270 */
[----:B------:R-:W-:Y:S02]  /*10650*/  ISETP.GE.AND P0, PT, R206, c[0x0][0x3c8], PT ;  /* 0x0000f200ce007a0c */ /* 0x000fe40003f06270 */
[----:B------:R-:W-:Y:S02]  /*10660*/  ISETP.GE.AND P2, PT, R202, c[0x0][0x3c8], PT ;  /* 0x0000f200ca007a0c */ /* 0x000fe40003f46270 */
[----:B------:R-:W-:Y:S02]  /*10670*/  ISETP.GE.AND P4, PT, R200, c[0x0][0x3c8], PT ;  /* 0x0000f200c8007a0c */ /* 0x000fe40003f86270 */
[----:B------:R-:W-:Y:S02]  /*10680*/  ISETP.GE.AND P5, PT, R196, c[0x0][0x3c8], PT ;  /* 0x0000f200c4007a0c */ /* 0x000fe40003fa6270 */
[----:B------:R-:W-:-:S03]  /*10690*/  ISETP.GE.AND P6, PT, R21, c[0x0][0x3c8], PT ;  /* 0x0000f20015007a0c */ /* 0x000fc60003fc6270 */
[----:B-12---:R-:W-:Y:S02]  /*106a0*/  @!P1 LEA R4, P3, R204, R2, 0x2 ;  /* 0x00000002cc049211 */ /* 0x006fe400078610ff */
[----:B---3--:R-:W-:Y:S02]  /*106b0*/  @!P0 IMAD.WIDE R6, R206, 0x4, R2 ;  /* 0x00000004ce068825 */ /* 0x008fe400078e0202 */
[----:B------:R-:W-:Y:S02]  /*106c0*/  @!P1 LEA.HI.X R5, R204, R3, R205, 0x2, P3 ;  /* 0x00000003cc059211 */ /* 0x000fe400018f14cd */
[----:B------:R-:W-:Y:S01]  /*106d0*/  ISETP.GE.AND P3, PT, R198, c[0x0][0x3c8], PT ;  /* 0x0000f200c6007a0c */ /* 0x000fe20003f66270 */
[----:B------:R1:W-:Y:S04]  /*106e0*/  @!P0 ST.E.64 [R6.64], R164 ;  /* 0x000000a406008985 */ /* 0x0003e8000c101b06 */
[----:B------:R2:W-:Y:S01]  /*106f0*/  @!P1 ST.E.64 [R4.64], R160 ;  /* 0x000000a004009985 */ /* 0x0005e2000c101b06 */
[----:B------:R-:W-:-:S02]  /*10700*/  ISETP.GE.AND P1, PT, R194, c[0x0][0x3c8], PT ;  /* 0x0000f200c2007a0c */ /* 0x000fc40003f26270 */
[----:B-1----:R-:W-:-:S04]  /*10710*/  @!P2 LEA R6, P0, R202, R2, 0x2 ;  /* 0x00000002ca06a211 */ /* 0x002fc800078010ff */
[----:B------:R-:W-:Y:S02]  /*10720*/  @!P2 LEA.HI.X R7, R202, R3, R203, 0x2, P0 ;  /* 0x00000003ca07a211 */ /* 0x000fe400000f14cb */
[----:B--2---:R-:W-:-:S03]  /*10730*/  @!P4 LEA R4, P0, R200, R2, 0x2 ;  /* 0x00000002c804c211 */ /* 0x004fc600078010ff */
[----:B------:R1:W-:Y:S01]  /*10740*/  @!P2 ST.E.64 [R6.64], R156 ;  /* 0x0000009c0600a985 */ /* 0x0003e2000c101b06 */
[----:B------:R-:W-:Y:S02]  /*10750*/  @!P4 LEA.HI.X R5, R200, R3, R201, 0x2, P0 ;  /* 0x00000003c805c211 */ /* 0x000fe400000f14c9 */
[----:B------:R-:W-:-:S03]  /*10760*/  ISETP.GE.AND P2, PT, R190, c[0x0][0x3c8], PT ;  /* 0x0000f200be007a0c */ /* 0x000fc60003f46270 */
[----:B------:R2:W-:Y:S01]  /*10770*/  @!P4 ST.E.64 [R4.64], R152 ;  /* 0x000000980400c985 */ /* 0x0005e2000c101b06 */
[----:B------:R-:W-:Y:S02]  /*10780*/  ISETP.GE.AND P4, PT, R192, c[0x0][0x3c8], PT ;  /* 0x0000f200c0007a0c */ /* 0x000fe40003f86270 */
        /* <DEDUP_REMOVED lines=12> */
[----:B------:R-:W-:Y:S02]  /*10850*/  ISETP.GE.AND P1, PT, R186, c[0x0][0x3c8], PT ;  /* 0x0000f200ba007a0c */ /* 0x000fe40003f26270 */
[----:B------:R-:W-:-:S05]  /*10860*/  @!P4 LEA.HI.X R5, R192, R3, R193, 0x2, P0 ;  /* 0x00000003c005c211 */ /* 0x000fca00000f14c1 */
        /* <DEDUP_REMOVED lines=72> */
[----:B-1----:R-:W-:-:S04]  /*10cf0*/  @!P2 LEA R6, P1, R25, R2, 0x2 ;  /* 0x000000021906a211 */ /* 0x002fc800078210ff */
[-C--:B------:R-:W-:Y:S02]  /*10d00*/  @!P2 LEA.HI.X R7, R25, R3.reuse, R26, 0x2, P1 ;  /* 0x000000031907a211 */ /* 0x080fe400008f141a */
[----:B-----5:R-:W-:Y:S02]  /*10d10*/  ISETP.GE.AND P1, PT, R15, c[0x0][0x3c8], PT ;  /* 0x0000f2000f007a0c */ /* 0x020fe40003f26270 */
[-C--:B--2---:R-:W-:Y:S01]  /*10d20*/  @!P5 LEA R4, P0, R23, R2.reuse, 0x2 ;  /* 0x000000021704d211 */ /* 0x084fe200078010ff */
[----:B------:R1:W-:Y:S01]  /*10d30*/  @!P2 ST.E.64 [R6.64], R108 ;  /* 0x0000006c0600a985 */ /* 0x0003e2000c101b06 */
[----:B------:R-:W-:Y:S02]  /*10d40*/  ISETP.GE.AND P2, PT, R17, c[0x0][0x3c8], PT ;  /* 0x0000f20011007a0c */ /* 0x000fe40003f46270 */
[----:B------:R-:W-:Y:S02]  /*10d50*/  @!P5 LEA.HI.X R5, R23, R3, R24, 0x2, P0 ;  /* 0x000000031705d211 */ /* 0x000fe400000f1418 */
[----:B------:R-:W-:-:S03]  /*10d60*/  @!P6 LEA R8, P0, R21, R2, 0x2 ;  /* 0x000000021508e211 */ /* 0x000fc600078010ff */
[----:B------:R2:W-:Y:S01]  /*10d70*/  @!P5 ST.E.64 [R4.64], R112 ;  /* 0x000000700400d985 */ /* 0x0005e2000c101b06 */
[----:B------:R-:W-:-:S05]  /*10d80*/  @!P6 LEA.HI.X R9, R21, R3, R22, 0x2, P0 ;  /* 0x000000031509e211 */ /* 0x000fca00000f1416 */
[----:B------:R3:W-:Y:S01]  /*10d90*/  @!P6 ST.E.64 [R8.64], R116 ;  /* 0x000000740800e985 */ /* 0x0007e2000c101b06 */
[----:B-1----:R-:W-:-:S04]  /*10da0*/  @!P3 LEA R6, P0, R19, R2, 0x2 ;  /* 0x000000021306b211 */ /* 0x002fc800078010ff */
[----:B------:R-:W-:Y:S02]  /*10db0*/  @!P3 LEA.HI.X R7, R19, R3, R20, 0x2, P0 ;  /* 0x000000031307b211 */ /* 0x000fe400000f1414 */
[----:B--2---:R-:W-:-:S03]  /*10dc0*/  @!P2 LEA R4, P0, R17, R2, 0x2 ;  /* 0x000000021104a211 */ /* 0x004fc600078010ff */
[----:B------:R3:W-:Y:S01]  /*10dd0*/  @!P3 ST.E.64 [R6.64], R120 ;  /* 0x000000780600b985 */ /* 0x0007e2000c101b06 */
[----:B------:R-:W-:Y:S02]  /*10de0*/  @!P2 LEA.HI.X R5, R17, R3, R18, 0x2, P0 ;  /* 0x000000031105a211 */ /* 0x000fe400000f1412 */
[----:B------:R-:W-:-:S03]  /*10df0*/  @!P1 LEA R2, P0, R15, R2, 0x2 ;  /* 0x000000020f029211 */ /* 0x000fc600078010ff */
[----:B------:R3:W-:Y:S01]  /*10e00*/  @!P2 ST.E.64 [R4.64], R124 ;  /* 0x0000007c0400a985 */ /* 0x0007e2000c101b06 */
[----:B------:R-:W-:-:S05]  /*10e10*/  @!P1 LEA.HI.X R3, R15, R3, R16, 0x2, P0 ;  /* 0x000000030f039211 */ /* 0x000fca00000f1410 */
[----:B------:R3:W-:Y:S04]  /*10e20*/  @!P1 ST.E.64 [R2.64], R128 ;  /* 0x0000008002009985 */ /* 0x0007e8000c101b06 */
.L_x_1076:
[----:B------:R-:W-:Y:S05]  /*10e30*/  BSYNC B0 ;  /* 0x0000000000007941 */ /* 0x000fea0003800000 */
.L_x_1075:
[----:B------:R-:W-:Y:S01]  /*10e40*/  ISETP.NE.AND P0, PT, R0, RZ, PT ;  /* 0x000000ff0000720c */ /* 0x000fe20003f05270 */
[----:B---3--:R3:W4:Y:S04]  /*10e50*/  SHFL.IDX PT, R3, R10, 0x1, 0x1c1f ;  /* 0x003c1f000a037f89 */ /* 0x00872800000e0000 */
[----:B-1----:R3:W1:Y:S08]  /*10e60*/  SHFL.IDX PT, R2, R11, 0x1, 0x1c1f ;  /* 0x003c1f000b027f89 */ /* 0x00267000000e0000 */
[----:B------:R-:W-:Y:S05]  /*10e70*/  @P0 BRA `(.L_x_1077) ;  /* 0x00000ad000000947 */ /* 0x000fea0003800000 */
[----:B------:R-:W-:Y:S02]  /*10e80*/  ISETP.GE.AND P0, PT, R206, c[0x0][0x3c8], PT ;  /* 0x0000f200ce007a0c */ /* 0x000fe40003f06270 */
[----:B------:R-:W-:-:S02]  /*10e90*/  ISETP.GE.AND P1, PT, R204, c[0x0][0x3c8], PT ;  /* 0x0000f200cc007a0c */ /* 0x000fc40003f26270 */
[----:B------:R-:W-:Y:S02]  /*10ea0*/  ISETP.GE.AND P2, PT, R202, c[0x0][0x3c8], PT ;  /* 0x0000f200ca007a0c */ /* 0x000fe40003f46270 */
[----:B------:R-:W-:Y:S02]  /*10eb0*/  ISETP.GE.AND P4, PT, R200, c[0x0][0x3c8], PT ;  /* 0x0000f200c8007a0c */ /* 0x000fe40003f86270 */
[----:B------:R-:W-:-:S05]  /*10ec0*/  ISETP.GE.AND P6, PT, R27, c[0x0][0x3c8], PT ;  /* 0x0000f2001b007a0c */ /* 0x000fca0003fc6270 */
[----:B-12-4-:R-:W-:Y:S02]  /*10ed0*/  @!P0 IMAD.WIDE R6, R206, 0x4, R2 ;  /* 0x00000004ce068825 */ /* 0x016fe400078e0202 */
[----:B------:R-:W-:-:S03]  /*10ee0*/  @!P1 LEA R4, P5, R204, R2, 0x2 ;  /* 0x00000002cc049211 */ /* 0x000fc600078a10ff */
[----:B------:R1:W-:Y:S01]  /*10ef0*/  @!P0 ST.E.64 [R6.64], R166 ;  /* 0x000000a606008985 */ /* 0x0003e2000c101b06 */
[----:B------:R-:W-:Y:S02]  /*10f00*/  ISETP.GE.AND P0, PT, R198, c[0x0][0x3c8], PT ;  /* 0x0000f200c6007a0c */ /* 0x000fe40003f06270 */
[----:B------:R-:W-:-:S05]  /*10f10*/  @!P1 LEA.HI.X R5, R204, R3, R205, 0x2, P5 ;  /* 0x00000003cc059211 */ /* 0x000fca00028f14cd */
[----:B------:R2:W-:Y:S01]  /*10f20*/  @!P1 ST.E.64 [R4.64], R162 ;  /* 0x000000a204009985 */ /* 0x0005e2000c101b06 */
[----:B------:R-:W-:Y:S02]  /*10f30*/  ISETP.GE.AND P1, PT, R196, c[0x0][0x3c8], PT ;  /* 0x0000f200c4007a0c */ /* 0x000fe40003f26270 */
[----:B-1----:R-:W-:-:S04]  /*10f40*/  @!P2 LEA R6, P3, R202, R2, 0x2 ;  /* 0x00000002ca06a211 */ /* 0x002fc800078610ff */
[-C--:B------:R-:W-:Y:S02]  /*10f50*/  @!P2 LEA.HI.X R7, R202, R3.reuse, R203, 0x2, P3 ;  /* 0x00000003ca07a211 */ /* 0x080fe400018f14cb */
[----:B------:R-:W-:Y:S02]  /*10f60*/  ISETP.GE.AND P3, PT, R194, c[0x0][0x3c8], PT ;  /* 0x0000f200c2007a0c */ /* 0x000fe40003f66270 */
[C---:B--2---:R-:W-:Y:S01]  /*10f70*/  @!P4 LEA R4, P5, R200.reuse, R2, 0x2 ;  /* 0x00000002c804c211 */ /* 0x044fe200078a10ff */
[----:B------:R1:W-:Y:S03]  /*10f80*/  @!P2 ST.E.64 [R6.64], R158 ;  /* 0x0000009e0600a985 */ /* 0x0003e6000c101b06 */
        /* <DEDUP_REMOVED lines=12> */
[----:B------:R-:W-:Y:S02]  /*11050*/  ISETP.GE.AND P2, PT, R188, c[0x0][0x3c8], PT ;  /* 0x0000f200bc007a0c */ /* 0x000fe40003f46270 */
[----:B--2---:R-:W-:Y:S01]  /*11060*/  @!P4 LEA R4, P5, R192, R2, 0x2 ;  /* 0x00000002c004c211 */ /* 0x004fe200078a10ff */
        /* <DEDUP_REMOVED lines=48> */
[CC--:B--2---:R-:W-:Y:S01]  /*11370*/  @!P4 LEA R4, P5, R168.reuse, R2.reuse, 0x2 ;  /* 0x00000002a804c211 */ /* 0x0c4fe200078a10ff */
[----:B------:R1:W-:Y:S01]  /*11380*/  @!P0 ST.E.64 [R6.64], R78 ;  /* 0x0000004e06008985 */ /* 0x0003e2000c101b06 */
[C---:B------:R-:W-:Y:S02]  /*11390*/  @!P3 LEA R8, P0, R133.reuse, R2, 0x2 ;  /* 0x000000028508b211 */ /* 0x040fe400078010ff */
[-C--:B------:R-:W-:Y:S02]  /*113a0*/  @!P4 LEA.HI.X R5, R168, R3.reuse, R169, 0x2, P5 ;  /* 0x00000003a805c211 */ /* 0x080fe400028f14a9 */
[----:B------:R-:W-:-:S02]  /*113b0*/  @!P3 LEA.HI.X R9, R133, R3, R134, 0x2, P0 ;  /* 0x000000038509b211 */ /* 0x000fc400000f1486 */
[----:B------:R-:W-:Y:S01]  /*113c0*/  ISETP.GE.AND P0, PT, R31, c[0x0][0x3c8], PT ;  /* 0x0000f2001f007a0c */ /* 0x000fe20003f06270 */
[----:B------:R2:W-:Y:S01]  /*113d0*/  @!P4 ST.E.64 [R4.64], R82 ;  /* 0x000000520400c985 */ /* 0x0005e2000c101b06 */
[----:B------:R-:W-:-:S03]  /*113e0*/  ISETP.GE.AND P4, PT, R29, c[0x0][0x3c8], PT ;  /* 0x0000f2001d007a0c */ /* 0x000fc60003f86270 */
[----:B------:R4:W-:Y:S01]  /*113f0*/  @!P3 ST.E.64 [R8.64], R86 ;  /* 0x000000560800b985 */ /* 0x0009e2000c101b06 */
[----:B-1----:R-:W-:-:S04]  /*11400*/  @!P2 LEA R6, P5, R35, R2, 0x2 ;  /* 0x000000022306a211 */ /* 0x002fc800078a10ff */
[-C--:B------:R-:W-:Y:S02]  /*11410*/  @!P2 LEA.HI.X R7, R35, R3.reuse, R132, 0x2, P5 ;  /* 0x000000032307a211 */ /* 0x080fe400028f1484 */
[----:B------:R-:W-:Y:S02]  /*11420*/  ISETP.GE.AND P5, PT, R25, c[0x0][0x3c8], PT ;  /* 0x0000f20019007a0c */ /* 0x000fe40003fa6270 */
[-C--:B--2---:R-:W-:Y:S01]  /*11430*/  @!P1 LEA R4, P3, R33, R2.reuse, 0x2 ;  /* 0x0000000221049211 */ /* 0x084fe200078610ff */
[----:B------:R1:W-:Y:S01]  /*11440*/  @!P2 ST.E.64 [R6.64], R90 ;  /* 0x0000005a0600a985 */ /* 0x0003e2000c101b06 */
[----:B----4-:R-:W-:Y:S02]  /*11450*/  @!P0 LEA R8, P2, R31, R2, 0x2 ;  /* 0x000000021f088211 */ /* 0x010fe400078410ff */
[-C--:B------:R-:W-:Y:S02]  /*11460*/  @!P1 LEA.HI.X R5, R33, R3.reuse, R34, 0x2, P3 ;  /* 0x0000000321059211 */ /* 0x080fe400018f1422 */
[----:B------:R-:W-:-:S02]  /*11470*/  @!P0 LEA.HI.X R9, R31, R3, R32, 0x2, P2 ;  /* 0x000000031f098211 */ /* 0x000fc400010f1420 */
[----:B------:R-:W-:Y:S01]  /*11480*/  ISETP.GE.AND P3, PT, R23, c[0x0][0x3c8], PT ;  /* 0x0000f20017007a0c */ /* 0x000fe20003f66270 */
[----:B------:R2:W-:Y:S04]  /*11490*/  @!P1 ST.E.64 [R4.64], R94 ;  /* 0x0000005e04009985 */ /* 0x0005e8000c101b06 */
[----:B------:R-:W-:Y:S01]  /*114a0*/  @!P0 ST.E.64 [R8.64], R98 ;  /* 0x0000006208008985 */ /* 0x000fe2000c101b06 */
[----:B-----5:R-:W-:Y:S02]  /*114b0*/  ISETP.GE.AND P0, PT, R17, c[0x0][0x3c8], PT ;  /* 0x0000f20011007a0c */ /* 0x020fe40003f06270 */
[----:B-1----:R-:W-:-:S04]  /*114c0*/  @!P6 LEA R6, P2, R27, R2, 0x2 ;  /* 0x000000021b06e211 */ /* 0x002fc800078410ff */
[----:B------:R-:W-:Y:S02]  /*114d0*/  @!P6 LEA.HI.X R7, R27, R3, R28, 0x2, P2 ;  /* 0x000000031b07e211 */ /* 0x000fe400010f141c */
[----:B------:R-:W-:Y:S02]  /*114e0*/  ISETP.GE.AND P2, PT, R21, c[0x0][0x3c8], PT ;  /* 0x0000f20015007a0c */ /* 0x000fe40003f46270 */
[----:B--2---:R-:W-:-:S04]  /*114f0*/  @!P4 LEA R4, P1, R29, R2, 0x2 ;  /* 0x000000021d04c211 */ /* 0x004fc800078210ff */
[----:B------:R-:W-:Y:S02]  /*11500*/  @!P4 LEA.HI.X R5, R29, R3, R30, 0x2, P1 ;  /* 0x000000031d05c211 */ /* 0x000fe400008f141e */
[----:B------:R-:W-:-:S03]  /*11510*/  ISETP.GE.AND P1, PT, R19, c[0x0][0x3c8], PT ;  /* 0x0000f20013007a0c */ /* 0x000fc60003f26270 */
[----:B------:R1:W-:Y:S04]  /*11520*/  @!P4 ST.E.64 [R4.64], R102 ;  /* 0x000000660400c985 */ /* 0x0003e8000c101b06 */
[----:B------:R2:W-:Y:S01]  /*11530*/  @!P6 ST.E.64 [R6.64], R106 ;  /* 0x0000006a0600e985 */ /* 0x0005e2000c101b06 */
[----:B---3--:R-:W-:-:S04]  /*11540*/  @!P3 LEA R10, P6, R23, R2, 0x2 ;  /* 0x00000002170ab211 */ /* 0x008fc800078c10ff */
[----:B------:R-:W-:Y:S02]  /*11550*/  @!P3 LEA.HI.X R11, R23, R3, R24, 0x2, P6 ;  /* 0x00000003170bb211 */ /* 0x000fe400030f1418 */
[----:B-1----:R-:W-:-:S04]  /*11560*/  @!P5 LEA R4, P4, R25, R2, 0x2 ;  /* 0x000000021904d211 */ /* 0x002fc800078810ff */
[----:B------:R-:W-:Y:S02]  /*11570*/  @!P5 LEA.HI.X R5, R25, R3, R26, 0x2, P4 ;  /* 0x000000031905d211 */ /* 0x000fe400020f141a */
[----:B------:R-:W-:-:S03]  /*11580*/  @!P2 LEA R8, P4, R21, R2, 0x2 ;  /* 0x000000021508a211 */ /* 0x000fc600078810ff */
[----:B------:R1:W-:Y:S01]  /*11590*/  @!P5 ST.E.64 [R4.64], R110 ;  /* 0x0000006e0400d985 */ /* 0x0003e2000c101b06 */
[----:B--2---:R-:W-:Y:S02]  /*115a0*/  @!P1 LEA R6, P5, R19, R2, 0x2 ;  /* 0x0000000213069211 */ /* 0x004fe400078a10ff */
[-C--:B------:R-:W-:Y:S01]  /*115b0*/  @!P2 LEA.HI.X R9, R21, R3.reuse, R22, 0x2, P4 ;  /* 0x000000031509a211 */ /* 0x080fe200020f1416 */
[----:B------:R2:W-:Y:S01]  /*115c0*/  @!P3 ST.E.64 [R10.64], R114 ;  /* 0x000000720a00b985 */ /* 0x0005e2000c101b06 */
[----:B------:R-:W-:-:S03]  /*115d0*/  @!P1 LEA.HI.X R7, R19, R3, R20, 0x2, P5 ;  /* 0x0000000313079211 */ /* 0x000fc600028f1414 */
[----:B------:R2:W-:Y:S04]  /*115e0*/  @!P2 ST.E.64 [R8.64], R118 ;  /* 0x000000760800a985 */ /* 0x0005e8000c101b06 */
[----:B------:R2:W-:Y:S01]  /*115f0*/  @!P1 ST.E.64 [R6.64], R122 ;  /* 0x0000007a06009985 */ /* 0x0005e2000c101b06 */
[----:B-1----:R-:W-:-:S04]  /*11600*/  @!P0 LEA R4, P4, R17, R2, 0x2 ;  /* 0x0000000211048211 */ /* 0x002fc800078810ff */
[----:B------:R-:W-:-:S05]  /*11610*/  @!P0 LEA.HI.X R5, R17, R3, R18, 0x2, P4 ;  /* 0x0000000311058211 */ /* 0x000fca00020f1412 */
[----:B------:R2:W-:Y:S01]  /*11620*/  @!P0 ST.E.64 [R4.64], R126 ;  /* 0x0000007e04008985 */ /* 0x0005e2000c101b06 */
[----:B------:R-:W-:-:S13]  /*11630*/  ISETP.GE.AND P0, PT, R15, c[0x0][0x3c8], PT ;  /* 0x0000f2000f007a0c */ /* 0x000fda0003f06270 */
[----:B------:R-:W-:Y:S05]  /*11640*/  @P0 BRA `(.L_x_1077) ;  /* 0x0000030000000947 */ /* 0x000fea0003800000 */
[----:B------:R-:W-:-:S04]  /*11650*/  LEA R2, P0, R15, R2, 0x2 ;  /* 0x000000020f027211 */ /* 0x000fc800078010ff */
[----:B------:R-:W-:-:S05]  /*11660*/  LEA.HI.X R3, R15, R3, R16, 0x2, P0 ;  /* 0x000000030f037211 */ /* 0x000fca00000f1410 */
[----:B------:R1:W-:Y:S01]  /*11670*/  ST.E.64 [R2.64], R130 ;  /* 0x0000008202007985 */ /* 0x0003e2000c101b06 */
[----:B------:R-:W-:Y:S05]  /*11680*/  BRA `(.L_x_1077) ;  /* 0x000002c000007947 */ /* 0x000fea0003800000 */
.L_x_1073:
[----:B------:R-:W2:Y:S02]  /*11690*/  S2R R4, SR_TID.X ;  /* 0x0000000000047919 */ /* 0x000ea40000002100 */
[----:B--2---:R-:W-:-:S13]  /*116a0*/  ISETP.GT.AND P0, PT, R4, 0x7f, PT ;  /* 0x0000007f0400780c */ /* 0x004fda0003f04270 */
[----:B------:R-:W-:Y:S05]  /*116b0*/  @P0 BRA `(.L_x_1077) ;  /* 0x0000029000000947 */ /* 0x000fea0003800000 */
[----:B------:R-:W2:Y:S01]  /*116c0*/  LDL.LU R3, [R1+0xf0] ;  /* 0x0000f00001037983 */ /* 0x000ea20000300800 */
[----:B---3--:R-:W-:-:S05]  /*116d0*/  MOV R2, c[0x0][0x4e8] ;  /* 0x00013a0000027a02 */ /* 0x008fca0000000f00 */
[----:B------:R-:W-:Y:S01]  /*116e0*/  IMAD R0, R2, c[0x0][0x388], RZ ;  /* 0x0000e20002007a24 */ /* 0x000fe200078e02ff */
[----:B--2---:R-:W-:-:S04]  /*116f0*/  IADD3 R6, R3, R4, RZ ;  /* 0x0000000403067210 */ /* 0x004fc80007ffe0ff */
[----:B------:R-:W-:-:S13]  /*11700*/  ISETP.GE.AND P0, PT, R6, R0, PT ;  /* 0x000000000600720c */ /* 0x000fda0003f06270 */
[----:B------:R-:W-:Y:S05]  /*11710*/  @P0 BRA `(.L_x_1077) ;  /* 0x0000023000000947 */ /* 0x000fea0003800000 */
[----:B------:R-:W2:Y:S04]  /*11720*/  LDL.LU R3, [R1+0xe4] ;  /* 0x0000e40001037983 */ /* 0x000ea80000300800 */
[----:B------:R-:W3:Y:S04]  /*11730*/  LDL.LU R9, [R1+0xe0] ;  /* 0x0000e00001097983 */ /* 0x000ee80000300800 */
[----:B------:R-:W4:Y:S01]  /*11740*/  LDL.LU R8, [R1+0xe8] ;  /* 0x0000e80001087983 */ /* 0x000f220000300800 */
[----:B------:R-:W-:-:S13]  /*11750*/  ISETP.NE.AND P0, PT, R2, 0x1, PT ;  /* 0x000000010200780c */ /* 0x000fda0003f05270 */
[----:B-1----:R-:W-:Y:S01]  /*11760*/  @P0 IMAD.HI.U32 R7, R6, c[0x0][0x4ec], RZ ;  /* 0x00013b0006070a27 */ /* 0x002fe200078e00ff */
[----:B--2---:R-:W-:Y:S02]  /*11770*/  SHF.R.S32.HI R0, RZ, 0x1f, R3 ;  /* 0x0000001fff007819 */ /* 0x004fe40000011403 */
[----:B---3--:R-:W-:-:S03]  /*11780*/  SHF.R.S32.HI R5, RZ, 0x1f, R9 ;  /* 0x0000001fff057819 */ /* 0x008fc60000011409 */
[----:B------:R-:W-:-:S04]  /*11790*/  IMAD R0, R0, c[0x0][0x4d0], RZ ;  /* 0x0001340000007a24 */ /* 0x000fc800078e02ff */
[C---:B------:R-:W-:Y:S01]  /*117a0*/  IMAD R4, R3.reuse, c[0x0][0x4d4], R0 ;  /* 0x0001350003047a24 */ /* 0x040fe200078e0200 */
[----:B------:R-:W-:Y:S01]  /*117b0*/  MOV R0, R6 ;  /* 0x0000000600007202 */ /* 0x000fe20000000f00 */
[----:B------:R-:W-:Y:S01]  /*117c0*/  IMAD.WIDE.U32 R2, R3, c[0x0][0x4d0], RZ ;  /* 0x0001340003027a25 */ /* 0x000fe200078e00ff */
[----:B------:R-:W-:-:S03]  /*117d0*/  @P0 SHF.R.U32.HI R0, RZ, c[0x0][0x4f0], R7 ;  /* 0x00013c00ff000a19 */ /* 0x000fc60000011607 */
[----:B------:R-:W-:Y:S01]  /*117e0*/  IMAD R5, R5, c[0x0][0x4d8], RZ ;  /* 0x0001360005057a24 */ /* 0x000fe200078e02ff */
[----:B------:R-:W-:Y:S02]  /*117f0*/  IADD3 R3, R3, R4, RZ ;  /* 0x0000000403037210 */ /* 0x000fe40007ffe0ff */
[----:B----4-:R-:W-:Y:S01]  /*11800*/  SHF.R.S32.HI R4, RZ, 0x1f, R8 ;  /* 0x0000001fff047819 */ /* 0x010fe20000011408 */
[C---:B------:R-:W-:Y:S01]  /*11810*/  IMAD R7, R9.reuse, c[0x0][0x4dc], R5 ;  /* 0x0001370009077a24 */ /* 0x040fe200078e0205 */
[----:B------:R-:W-:Y:S01]  /*11820*/  IADD3 R5, -R0, RZ, RZ ;  /* 0x000000ff00057210 */ /* 0x000fe20007ffe1ff */
[----:B------:R-:W-:-:S05]  /*11830*/  IMAD.WIDE.U32 R2, R9, c[0x0][0x4d8], R2 ;  /* 0x0001360009027a25 */ /* 0x000fca00078e0002 */
[----:B------:R-:W-:Y:S01]  /*11840*/  IADD3 R3, R3, R7, RZ ;  /* 0x0000000703037210 */ /* 0x000fe20007ffe0ff */
[----:B------:R-:W-:Y:S02]  /*11850*/  IMAD R7, R4, c[0x0][0x4e0], RZ ;  /* 0x0001380004077a24 */ /* 0x000fe400078e02ff */
[----:B------:R-:W-:Y:S02]  /*11860*/  IMAD R4, R5, c[0x0][0x4e8], R6 ;  /* 0x00013a0005047a24 */ /* 0x000fe400078e0206 */
[----:B------:R-:W-:-:S03]  /*11870*/  IMAD.WIDE.U32 R2, R8, c[0x0][0x4e0], R2 ;  /* 0x0001380008027a25 */ /* 0x000fc600078e0002 */
[----:B------:R-:W-:Y:S01]  /*11880*/  SHF.R.S32.HI R5, RZ, 0x1f, R4 ;  /* 0x0000001fff057819 */ /* 0x000fe20000011404 */
[----:B------:R-:W-:Y:S01]  /*11890*/  IMAD R6, R8, c[0x0][0x4e4], R7 ;  /* 0x0001390008067a24 */ /* 0x000fe200078e0207 */
[----:B------:R-:W-:Y:S02]  /*118a0*/  SHF.R.S32.HI R7, RZ, 0x1f, R0 ;  /* 0x0000001fff077819 */ /* 0x000fe40000011400 */
[----:B------:R-:W-:Y:S01]  /*118b0*/  IADD3 R2, P0, R0, R2, RZ ;  /* 0x0000000200027210 */ /* 0x000fe20007f1e0ff */
[----:B------:R-:W-:-:S03]  /*118c0*/  IMAD R0, R5, c[0x0][0x4c8], RZ ;  /* 0x0001320005007a24 */ /* 0x000fc600078e02ff */
[----:B------:R-:W-:Y:S01]  /*118d0*/  IADD3.X R3, R7, R3, R6, P0, !PT ;  /* 0x0000000307037210 */ /* 0x000fe200007fe406 */
[----:B------:R-:W-:-:S04]  /*118e0*/  IMAD R0, R4, c[0x0][0x4cc], R0 ;  /* 0x0001330004007a24 */ /* 0x000fc800078e0200 */
[----:B------:R-:W-:-:S05]  /*118f0*/  IMAD.WIDE.U32 R2, R4, c[0x0][0x4c8], R2 ;  /* 0x0001320004027a25 */ /* 0x000fca00078e0002 */
[----:B------:R-:W-:Y:S02]  /*11900*/  IADD3 R0, R3, R0, RZ ;  /* 0x0000000003007210 */ /* 0x000fe40007ffe0ff */
[----:B------:R-:W-:-:S04]  /*11910*/  LEA R4, P0, R2, c[0x0][0x4a8], 0x2 ;  /* 0x00012a0002047a11 */ /* 0x000fc800078010ff */
[----:B------:R-:W-:Y:S02]  /*11920*/  LEA.HI.X R5, R2, c[0x0][0x4ac], R0, 0x2, P0 ;  /* 0x00012b0002057a11 */ /* 0x000fe400000f1400 */
[----:B------:R-:W-:-:S05]  /*11930*/  MOV R0, 0xff800000 ;  /* 0xff80000000007802 */ /* 0x000fca0000000f00 */
[----:B------:R1:W-:Y:S02]  /*11940*/  STG.E [R4.64], R0 ;  /* 0x0000000004007986 */ /* 0x0003e4000c101906 */
.L_x_1077:
[----:B------:R-:W-:Y:S05]  /*11950*/  BSYNC B1 ;  /* 0x0000000000017941 */ /* 0x000fea0003800000 */
.L_x_1072:
[----:B-12---:R-:W2:Y:S02]  /*11960*/  LDL R0, [R1+0x204] ;  /* 0x0002040001007983 */ /* 0x006ea40000100800 */
[----:B--2---:R-:W-:-:S13]  /*11970*/  ISETP.NE.AND P0, PT, R0, RZ, PT ;  /* 0x000000ff0000720c */ /* 0x004fda0003f05270 */
[----:B------:R-:W-:Y:S01]  /*11980*/  @P0 WARPSYNC 0xffffffff ;  /* 0xffffffff00000948 */ /* 0x000fe20003800000 */
[----:B------:R-:W-:Y:S06]  /*11990*/  @P0 BAR.SYNC.DEFER_BLOCKING 0x5, 0x100 ;  /* 0x0144000000000b1d */ /* 0x000fec0000010000 */
[----:B------:R-:W1:Y:S04]  /*119a0*/  @P0 LDS R0, [0x18100] ;  /* 0x01810000ff000984 */ /* 0x000e680000000800 */
[----:B-1----:R1:W-:Y:S04]  /*119b0*/  @P0 STL [R1+0xf4], R0 ;  /* 0x0000f40001000387 */ /* 0x0023e80000100800 */
[----:B------:R-:W-:Y:S06]  /*119c0*/  @P0 BAR.ARV 0x4, 0x100 ;  /* 0x0104000000000b1d */ /* 0x000fec0000002000 */
[----:B------:R-:W-:Y:S05]  /*119d0*/  @P0 BRA `(.L_x_1078) ;  /* 0x0000009000000947 */ /* 0x000fea0003800000 */
[----:B------:R-:W-:Y:S05]  /*119e0*/  BRA.DIV ~URZ, `(.L_x_1079) ;  /* 0x00001c927f007947 */ /* 0x000fea000b800000 */
[----:B-1----:R1:W2:Y:S02]  /*119f0*/  SHFL.IDX PT, R0, R14, RZ, 0x1f ;  /* 0x00001fff0e007589 */ /* 0x0022a400000e0000 */
.L_x_1098:
[----:B---3--:R-:W3:Y:S01]  /*11a00*/  S2R R2, SR_TID.X ;  /* 0x0000000000027919 */ /* 0x008ee20000002100 */
[----:B------:R-:W-:Y:S03]  /*11a10*/  WARPSYNC 0xffffffff ;  /* 0xffffffff00007948 */ /* 0x000fe60003800000 */
[----:B------:R-:W-:Y:S06]  /*11a20*/  BAR.SYNC.DEFER_BLOCKING 0x4, 0x100 ;  /* 0x0104000000007b1d */ /* 0x000fec0000010000 */
[----:B--2---:R2:W-:Y:S01]  /*11a30*/  STL [R1+0xf4], R0 ;  /* 0x0000f40001007387 */ /* 0x0045e20000100800 */
[----:B---3--:R-:W-:-:S13]  /*11a40*/  LOP3.LUT P0, RZ, R2, 0xff, RZ, 0xc0, !PT ;  /* 0x000000ff02ff7812 */ /* 0x008fda000780c0ff */
[----:B------:R2:W-:Y:S04]  /*11a50*/  @!P0 STS [0x18100], R14 ;  /* 0x0181000eff008388 */ /* 0x0005e80000000800 */
[----:B------:R-:W-:Y:S06]  /*11a60*/  BAR.ARV 0x5, 0x100 ;  /* 0x0144000000007b1d */ /* 0x000fec0000002000 */
.L_x_1078:
[----:B-12---:R-:W2:Y:S02]  /*11a70*/  LDL R0, [R1+0xf4] ;  /* 0x0000f40001007983 */ /* 0x006ea40000100800 */
[----:B--2---:R-:W-:-:S13]  /*11a80*/  ISETP.GE.AND P0, PT, R0, c[0x0][0x538], PT ;  /* 0x00014e0000007a0c */ /* 0x004fda0003f06270 */
[----:B---345:R-:W-:Y:S01]  /*11a90*/  @P0 CALL.REL.NOINC `(.L_x_1080) ;  /* 0x0000001000000944 */ /* 0x038fe20003c00000 */
[----:B------:R-:W-:Y:S05]  /*11aa0*/  BRA `(.L_x_1081) ;  /* 0xfffef49000007947 */ /* 0x000fea000383ffff */
.L_x_1080:
[----:B------:R-:W-:Y:S05]  /*11ab0*/  EXIT ;  /* 0x000000000000794d */ /* 0x000fea0003800000 */
.L_x_1044:
[----:B------:R-:W-:Y:S01]  /*11ac0*/  IMAD.MOV.U32 R0, RZ, RZ, R5 ;  /* 0x000000ffff007224 */ /* 0x000fe200078e0005 */
[----:B------:R-:W-:Y:S01]  /*11ad0*/  MOV R7, RZ ;  /* 0x000000ff00077202 */ /* 0x000fe20000000f00 */
[----:B------:R-:W-:Y:S01]  /*11ae0*/  IMAD.MOV.U32 R3, RZ, RZ, 0x181f ;  /* 0x0000181fff037424 */ /* 0x000fe200078e00ff */
[----:B------:R-:W-:Y:S02]  /*11af0*/  MOV R2, 0x11b10 ;  /* 0x00011b1000027802 */ /* 0x000fe40000000f00 */
[----:B-1----:R-:W-:Y:S05]  /*11b00*/  CALL.REL.NOINC `($__internal_18_$__cuda_sm70_shflsync_idx_p) ;  /* 0x00001c5000007944 */ /* 0x002fea0003c00000 */
[----:B-----5:R-:W-:Y:S01]  /*11b10*/  MOV R4, R0 ;  /* 0x0000000000047202 */ /* 0x020fe20000000f00 */
[----:B-1----:R-:W-:Y:S05]  /*11b20*/  BRA `(.L_x_1082) ;  /* 0xffff280000007947 */ /* 0x002fea000383ffff */
.L_x_1045:
[----:B------:R-:W-:Y:S01]  /*11b30*/  IMAD.MOV.U32 R0, RZ, RZ, R15 ;  /* 0x000000ffff007224 */ /* 0x000fe200078e000f */
[----:B------:R-:W-:Y:S01]  /*11b40*/  MOV R7, RZ ;  /* 0x000000ff00077202 */ /* 0x000fe20000000f00 */
[----:B------:R-:W-:Y:S01]  /*11b50*/  IMAD.MOV.U32 R3, RZ, RZ, 0x181f ;  /* 0x0000181fff037424 */ /* 0x000fe200078e00ff */
[----:B------:R-:W-:Y:S02]  /*11b60*/  MOV R2, 0x11b80 ;  /* 0x00011b8000027802 */ /* 0x000fe40000000f00 */
[----:B-123--:R-:W-:Y:S05]  /*11b70*/  CALL.REL.NOINC `($__internal_18_$__cuda_sm70_shflsync_idx_p) ;  /* 0x00001be000007944 */ /* 0x00efea0003c00000 */
[----:B------:R-:W2:Y:S04]  /*11b80*/  LDL R2, [R1+0x88] ;  /* 0x0000880001027983 */ /* 0x000ea80000100800 */
[----:B------:R-:W3:Y:S04]  /*11b90*/  LDL R9, [R1+0x9c] ;  /* 0x00009c0001097983 */ /* 0x000ee80000100800 */
[----:B------:R-:W4:Y:S04]  /*11ba0*/  LDL R6, [R1+0x54] ;  /* 0x0000540001067983 */ /* 0x000f280000100800 */
[----:B------:R-:W4:Y:S04]  /*11bb0*/  LDL R8, [R1+0x98] ;  /* 0x0000980001087983 */ /* 0x000f280000100800 */
[----:B------:R-:W4:Y:S01]  /*11bc0*/  LDL R7, [R1+0x94] ;  /* 0x0000940001077983 */ /* 0x000f220000100800 */
[----:B--2---:R-:W-:-:S02]  /*11bd0*/  ISETP.GE.AND P3, PT, R2, c[0x0][0x1d4], PT ;  /* 0x0000750002007a0c */ /* 0x004fc40003f66270 */
[----:B------:R-:W-:Y:S02]  /*11be0*/  IADD3 R2, P0, R0, R80, RZ ;  /* 0x0000005000027210 */ /* 0x000fe40007f1e0ff */
[----:B---3--:R-:W-:-:S03]  /*11bf0*/  ISETP.GE.AND P2, PT, R9, c[0x0][0x1d4], PT ;  /* 0x0000750009007a0c */ /* 0x008fc60003f46270 */
[----:B-----5:R-:W-:-:S06]  /*11c00*/  IMAD.X R3, R4, 0x1, R73, P0 ;  /* 0x0000000104037824 */ /* 0x020fcc00000e0649 */
[----:B------:R-:W-:Y:S01]  /*11c10*/  @!PT LDS RZ, [RZ] ;  /* 0x00000000fffff984 */ /* 0x000fe20000000800 */
[----:B------:R-:W-:Y:S01]  /*11c20*/  @!PT LDS RZ, [RZ] ;  /* 0x00000000fffff984 */ /* 0x000fe20000000800 */
[----:B------:R-:W-:Y:S01]  /*11c30*/  @!PT LDS RZ, [RZ] ;  /* 0x00000000fffff984 */ /* 0x000fe20000000800 */
[----:B----4-:R2:W-:Y:S01]  /*11c40*/  LDGSTS.E.BYPASS.LTC128B.128 [R6+0x10100], [R2.64], !P3 ;  /* 0x1010000002067fae */ /* 0x0105e2000d901d46 */
[----:B------:R-:W-:Y:S02]  /*11c50*/  ISETP.GE.AND P1, PT, R8, c[0x0][0x1d4], PT ;  /* 0x0000750008007a0c */ /* 0x000fe40003f26270 */
[----:B--2---:R-:W-:-:S05]  /*11c60*/  IADD3 R2, P0, R0, R79, RZ ;  /* 0x0000004f00027210 */ /* 0x004fca0007f1e0ff */
[----:B------:R-:W-:-:S05]  /*11c70*/  IMAD.X R3, R4, 0x1, R74, P0 ;  /* 0x0000000104037824 */ /* 0x000fca00000e064a */
[----:B------:R2:W-:Y:S02]  /*11c80*/  LDGSTS.E.BYPASS.LTC128B.128 [R6+0x12100], [R2.64], !P2 ;  /* 0x1210000002067fae */ /* 0x0005e4000d101d46 */
[----:B--2---:R-:W-:-:S05]  /*11c90*/  IADD3 R2, P0, R0, R81, RZ ;  /* 0x0000005100027210 */ /* 0x004fca0007f1e0ff */
[----:B------:R-:W-:-:S05]  /*11ca0*/  IMAD.X R3, R4, 0x1, R75, P0 ;  /* 0x0000000104037824 */ /* 0x000fca00000e064b */
[----:B------:R2:W-:Y:S01]  /*11cb0*/  LDGSTS.E.BYPASS.LTC128B.128 [R6+0x14100], [R2.64], !P1 ;  /* 0x1410000002067fae */ /* 0x0005e2000c901d46 */
[----:B------:R-:W-:Y:S02]  /*11cc0*/  SEL R14, RZ, 0x10, P3 ;  /* 0x00000010ff0e7807 */ /* 0x000fe40001800000 */
[----:B------:R-:W-:Y:S02]  /*11cd0*/  SEL R13, RZ, 0x10, P2 ;  /* 0x00000010ff0d7807 */ /* 0x000fe40001000000 */
[----:B------:R-:W-:Y:S02]  /*11ce0*/  SEL R12, RZ, 0x10, P1 ;  /* 0x00000010ff0c7807 */ /* 0x000fe40000800000 */
[----:B--2---:R-:W-:-:S05]  /*11cf0*/  IADD3 R2, P0, R0, R82, RZ ;  /* 0x0000005200027210 */ /* 0x004fca0007f1e0ff */
[----:B------:R-:W-:Y:S01]  /*11d00*/  IMAD.X R3, R4, 0x1, R76, P0 ;  /* 0x0000000104037824 */ /* 0x000fe200000e064c */
[----:B------:R-:W-:Y:S01]  /*11d10*/  ISETP.GE.AND P0, PT, R7, c[0x0][0x1d4], PT ;  /* 0x0000750007007a0c */ /* 0x000fe20003f06270 */
[----:B------:R-:W-:Y:S02]  /*11d20*/  IMAD.MOV.U32 R0, RZ, RZ, R5 ;  /* 0x000000ffff007224 */ /* 0x000fe400078e0005 */
[----:B------:R-:W-:Y:S01]  /*11d30*/  IMAD.MOV.U32 R7, RZ, RZ, 0x1 ;  /* 0x00000001ff077424 */ /* 0x000fe200078e00ff */
[----:B------:R-:W-:-:S09]  /*11d40*/  SEL R5, RZ, 0x10, P0 ;  /* 0x00000010ff057807 */ /* 0x000fd20000000000 */
[----:B------:R2:W-:Y:S02]  /*11d50*/  LDGSTS.E.BYPASS.LTC128B.128 [R6+0x16100], [R2.64], !P0 ;  /* 0x1610000002067fae */ /* 0x0005e4000c101d46 */
[----:B--2---:R-:W-:Y:S01]  /*11d60*/  IMAD.MOV.U32 R3, RZ, RZ, 0x181f ;  /* 0x0000181fff037424 */ /* 0x004fe200078e00ff */
[----:B------:R-:W-:Y:S02]  /*11d70*/  MOV R2, 0x11d90 ;  /* 0x00011d9000027802 */ /* 0x000fe40000000f00 */
[----:B-1----:R-:W-:Y:S05]  /*11d80*/  CALL.REL.NOINC `($__internal_18_$__cuda_sm70_shflsync_idx_p) ;  /* 0x000019d000007944 */ /* 0x002fea0003c00000 */
[----:B-----5:R-:W-:Y:S01]  /*11d90*/  IMAD.MOV.U32 R4, RZ, RZ, R0 ;  /* 0x000000ffff047224 */ /* 0x020fe200078e0000 */
[----:B------:R-:W-:Y:S01]  /*11da0*/  MOV R7, 0x1 ;  /* 0x0000000100077802 */ /* 0x000fe20000000f00 */
[----:B------:R-:W-:Y:S01]  /*11db0*/  IMAD.MOV.U32 R0, RZ, RZ, R15 ;  /* 0x000000ffff007224 */ /* 0x000fe200078e000f */
[----:B------:R-:W-:Y:S02]  /*11dc0*/  MOV R3, 0x181f ;  /* 0x0000181f00037802 */ /* 0x000fe40000000f00 */
[----:B------:R-:W-:Y:S02]  /*11dd0*/  MOV R2, 0x11df0 ;  /* 0x00011df000027802 */ /* 0x000fe40000000f00 */
[----:B-1----:R-:W-:Y:S05]  /*11de0*/  CALL.REL.NOINC `($__internal_18_$__cuda_sm70_shflsync_idx_p) ;  /* 0x0000197000007944 */ /* 0x002fea0003c00000 */
[----:B-1---5:R-:W-:Y:S05]  /*11df0*/  BRA `(.L_x_1083) ;  /* 0xffff270000007947 */ /* 0x022fea000383ffff */
.L_x_1046:
[----:B------:R-:W-:Y:S01]  /*11e00*/  IMAD.MOV.U32 R0, RZ, RZ, R4 ;  /* 0x000000ffff007224 */ /* 0x000fe200078e0004 */
[----:B------:R-:W-:Y:S01]  /*11e10*/  MOV R7, RZ ;  /* 0x000000ff00077202 */ /* 0x000fe20000000f00 */
[----:B------:R-:W-:Y:S01]  /*11e20*/  IMAD.MOV.U32 R3, RZ, RZ, 0x1c1f ;  /* 0x00001c1fff037424 */ /* 0x000fe200078e00ff */
[----:B------:R-:W-:-:S02]  /*11e30*/  MOV R2, 0x11e50 ;  /* 0x00011e5000027802 */ /* 0x000fc40000000f00 */
[----:B------:R-:W-:Y:S05]  /*11e40*/  CALL.REL.NOINC `($__internal_18_$__cuda_sm70_shflsync_idx_p) ;  /* 0x0000191000007944 */ /* 0x000fea0003c00000 */
[----:B-1---5:R-:W-:Y:S05]  /*11e50*/  BRA `(.L_x_1084) ;  /* 0xffff299000007947 */ /* 0x022fea000383ffff */
.L_x_1047:
[----:B------:R-:W-:Y:S01]  /*11e60*/  IMAD.MOV.U32 R0, RZ, RZ, R4 ;  /* 0x000000ffff007224 */ /* 0x000fe200078e0004 */
[----:B------:R-:W-:Y:S01]  /*11e70*/  MOV R7, 0x1 ;  /* 0x0000000100077802 */ /* 0x000fe20000000f00 */
[----:B------:R-:W-:Y:S01]  /*11e80*/  IMAD.MOV.U32 R3, RZ, RZ, 0x1c1f ;  /* 0x00001c1fff037424 */ /* 0x000fe200078e00ff */
[----:B------:R-:W-:-:S02]  /*11e90*/  MOV R2, 0x11eb0 ;  /* 0x00011eb000027802 */ /* 0x000fc40000000f00 */
[----:B-1----:R-:W-:Y:S05]  /*11ea0*/  CALL.REL.NOINC `($__internal_18_$__cuda_sm70_shflsync_idx_p) ;  /* 0x000018b000007944 */ /* 0x002fea0003c00000 */
[----:B------:R-:W-:-:S05]  /*11eb0*/  IMAD.IADD R0, R5, 0x1, R0 ;  /* 0x0000000105007824 */ /* 0x000fca00078e0200 */
[----:B------:R-:W-:-:S04]  /*11ec0*/  IMNMX R0, R6, R0, PT ;  /* 0x0000000006007217 */ /* 0x000fc80003800200 */
[C---:B------:R-:W-:Y:S02]  /*11ed0*/  ISETP.GT.AND P0, PT, R0.reuse, RZ, PT ;  /* 0x000000ff0000720c */ /* 0x040fe40003f04270 */
[C---:B------:R-:W-:Y:S02]  /*11ee0*/  ISETP.GT.AND P2, PT, R0.reuse, 0x1, PT ;  /* 0x000000010000780c */ /* 0x040fe40003f44270 */
        /* <DEDUP_REMOVED lines=44> */
[----:B------:R-:W-:Y:S02]  /*121b0*/  FSEL R76, R34, -INF , P4 ;  /* 0xff800000224c7808 */ /* 0x000fe40002000000 */
[----:B------:R-:W-:-:S02]  /*121c0*/  FMNMX.FTZ R0, R84, R0, !PT ;  /* 0x0000000054007209 */ /* 0x000fc40007810000 */
[----:B------:R-:W-:Y:S02]  /*121d0*/  FMNMX.FTZ R3, R77, R2, !PT ;  /* 0x000000024d037209 */ /* 0x000fe40007810000 */
[----:B------:R-:W-:Y:S02]  /*121e0*/  FMNMX.FTZ R0, R83, R0, !PT ;  /* 0x0000000053007209 */ /* 0x000fe40007810000 */
[----:B------:R-:W-:Y:S02]  /*121f0*/  FSEL R75, R33, -INF , P3 ;  /* 0xff800000214b7808 */ /* 0x000fe40001800000 */
[----:B------:R-:W-:Y:S02]  /*12200*/  FMNMX.FTZ R16, R76, R3, !PT ;  /* 0x000000034c107209 */ /* 0x000fe40007810000 */
[----:B------:R-:W-:Y:S02]  /*12210*/  FMNMX.FTZ R0, R82, R0, !PT ;  /* 0x0000000052007209 */ /* 0x000fe40007810000 */
[----:B------:R-:W-:-:S02]  /*12220*/  FSEL R74, R32, -INF , P2 ;  /* 0xff800000204a7808 */ /* 0x000fc40001000000 */
[----:B------:R-:W-:Y:S02]  /*12230*/  FMNMX.FTZ R16, R75, R16, !PT ;  /* 0x000000104b107209 */ /* 0x000fe40007810000 */
[----:B------:R-:W-:Y:S02]  /*12240*/  FMNMX.FTZ R0, R81, R0, !PT ;  /* 0x0000000051007209 */ /* 0x000fe40007810000 */
[----:B------:R-:W-:Y:S02]  /*12250*/  FSEL R73, R27, -INF , P1 ;  /* 0xff8000001b497808 */ /* 0x000fe40000800000 */
[----:B------:R-:W-:Y:S02]  /*12260*/  FMNMX.FTZ R16, R74, R16, !PT ;  /* 0x000000104a107209 */ /* 0x000fe40007810000 */
[----:B------:R-:W-:Y:S01]  /*12270*/  FMNMX.FTZ R132, R80, R0, !PT ;  /* 0x0000000050847209 */ /* 0x000fe20007810000 */
[----:B------:R-:W-:Y:S01]  /*12280*/  IMAD.MOV.U32 R0, RZ, RZ, 0x2 ;  /* 0x00000002ff007424 */ /* 0x000fe200078e00ff */
[----:B------:R-:W-:-:S02]  /*12290*/  FSEL R72, R26, -INF , P0 ;  /* 0xff8000001a487808 */ /* 0x000fc40000000000 */
[----:B------:R-:W-:Y:S01]  /*122a0*/  FMNMX.FTZ R16, R73, R16, !PT ;  /* 0x0000001049107209 */ /* 0x000fe20007810000 */
[----:B-----5:R-:W-:Y:S01]  /*122b0*/  IMAD.MOV.U32 R4, RZ, RZ, R132 ;  /* 0x000000ffff047224 */ /* 0x020fe200078e0084 */
[----:B------:R-:W-:Y:S02]  /*122c0*/  MOV R2, 0x122f0 ;  /* 0x000122f000027802 */ /* 0x000fe40000000f00 */
[----:B------:R-:W-:Y:S02]  /*122d0*/  FMNMX.FTZ R16, R72, R16, !PT ;  /* 0x0000001048107209 */ /* 0x000fe40007810000 */
[----:B-1----:R-:W-:Y:S05]  /*122e0*/  CALL.REL.NOINC `($__internal_17_$__cuda_sm70_shflsync_bfly_p) ;  /* 0x000013f000007944 */ /* 0x002fea0003c00000 */
[----:B------:R-:W-:Y:S01]  /*122f0*/  FMNMX.FTZ R132, R132, R0, !PT ;  /* 0x0000000084847209 */ /* 0x000fe20007810000 */
[----:B------:R-:W-:Y:S01]  /*12300*/  IMAD.MOV.U32 R0, RZ, RZ, 0x1 ;  /* 0x00000001ff007424 */ /* 0x000fe200078e00ff */
[----:B------:R-:W-:-:S03]  /*12310*/  MOV R2, 0x12340 ;  /* 0x0001234000027802 */ /* 0x000fc60000000f00 */
[----:B------:R-:W-:Y:S02]  /*12320*/  IMAD.MOV.U32 R4, RZ, RZ, R132 ;  /* 0x000000ffff047224 */ /* 0x000fe400078e0084 */
[----:B-1---5:R-:W-:Y:S05]  /*12330*/  CALL.REL.NOINC `($__internal_17_$__cuda_sm70_shflsync_bfly_p) ;  /* 0x000013a000007944 */ /* 0x022fea0003c00000 */
[----:B------:R-:W-:Y:S01]  /*12340*/  FMNMX.FTZ R132, R132, R0, !PT ;  /* 0x0000000084847209 */ /* 0x000fe20007810000 */
[----:B------:R-:W-:Y:S01]  /*12350*/  IMAD.MOV.U32 R4, RZ, RZ, R16 ;  /* 0x000000ffff047224 */ /* 0x000fe200078e0010 */
[----:B------:R-:W-:Y:S01]  /*12360*/  MOV R2, 0x12390 ;  /* 0x0001239000027802 */ /* 0x000fe20000000f00 */
[----:B------:R-:W-:Y:S02]  /*12370*/  IMAD.MOV.U32 R0, RZ, RZ, 0x2 ;  /* 0x00000002ff007424 */ /* 0x000fe400078e00ff */
[----:B-1---5:R-:W-:Y:S05]  /*12380*/  CALL.REL.NOINC `($__internal_17_$__cuda_sm70_shflsync_bfly_p) ;  /* 0x0000135000007944 */ /* 0x022fea0003c00000 */
[----:B------:R-:W-:Y:S01]  /*12390*/  FMNMX.FTZ R16, R16, R0, !PT ;  /* 0x0000000010107209 */ /* 0x000fe20007810000 */
[----:B------:R-:W-:Y:S01]  /*123a0*/  IMAD.MOV.U32 R0, RZ, RZ, 0x1 ;  /* 0x00000001ff007424 */ /* 0x000fe200078e00ff */
[----:B------:R-:W-:-:S03]  /*123b0*/  MOV R2, 0x123e0 ;  /* 0x000123e000027802 */ /* 0x000fc60000000f00 */
[----:B------:R-:W-:Y:S02]  /*123c0*/  IMAD.MOV.U32 R4, RZ, RZ, R16 ;  /* 0x000000ffff047224 */ /* 0x000fe400078e0010 */
[----:B-1---5:R-:W-:Y:S05]  /*123d0*/  CALL.REL.NOINC `($__internal_17_$__cuda_sm70_shflsync_bfly_p) ;  /* 0x0000130000007944 */ /* 0x022fea0003c00000 */
[----:B------:R-:W-:Y:S01]  /*123e0*/  MOV R3, R0 ;  /* 0x0000000000037202 */ /* 0x000fe20000000f00 */
[----:B-1---5:R-:W-:Y:S05]  /*123f0*/  BRA `(.L_x_1085) ;  /* 0xffff2aa000007947 */ /* 0x022fea000383ffff */
.L_x_1051:
[----:B------:R-:W-:Y:S01]  /*12400*/  MOV R7, RZ ;  /* 0x000000ff00077202 */ /* 0x000fe20000000f00 */
[----:B------:R-:W-:Y:S01]  /*12410*/  IMAD.MOV.U32 R0, RZ, RZ, R5 ;  /* 0x000000ffff007224 */ /* 0x000fe200078e0005 */
[----:B--2---:R-:W-:Y:S01]  /*12420*/  MOV R2, 0x12450 ;  /* 0x0001245000027802 */ /* 0x004fe20000000f00 */
[----:B------:R-:W-:Y:S02]  /*12430*/  IMAD.MOV.U32 R3, RZ, RZ, 0x181f ;  /* 0x0000181fff037424 */ /* 0x000fe400078e00ff */
[----:B-1----:R-:W-:Y:S05]  /*12440*/  CALL.REL.NOINC `($__internal_18_$__cuda_sm70_shflsync_idx_p) ;  /* 0x0000131000007944 */ /* 0x002fea0003c00000 */
[----:B-----5:R-:W-:Y:S01]  /*12450*/  MOV R4, R0 ;  /* 0x0000000000047202 */ /* 0x020fe20000000f00 */
[----:B-1----:R-:W-:-:S05]  /*12460*/  BRA `(.L_x_1086) ;  /* 0xffff470000007947 */ /* 0x002fca000383ffff */
.L_x_1052:
[----:B------:R-:W-:Y:S01]  /*12470*/  MOV R7, RZ ;  /* 0x000000ff00077202 */ /* 0x000fe20000000f00 */
[----:B------:R-:W-:Y:S01]  /*12480*/  IMAD.MOV.U32 R0, RZ, RZ, R21 ;  /* 0x000000ffff007224 */ /* 0x000fe200078e0015 */
[----:B--2---:R-:W-:Y:S01]  /*12490*/  MOV R2, 0x124c0 ;  /* 0x000124c000027802 */ /* 0x004fe20000000f00 */
[----:B------:R-:W-:Y:S02]  /*124a0*/  IMAD.MOV.U32 R3, RZ, RZ, 0x181f ;  /* 0x0000181fff037424 */ /* 0x000fe400078e00ff */
[----:B-1-34-:R-:W-:Y:S05]  /*124b0*/  CALL.REL.NOINC `($__internal_18_$__cuda_sm70_shflsync_idx_p) ;  /* 0x000012a000007944 */ /* 0x01afea0003c00000 */
[----:B------:R-:W2:Y:S01]  /*124c0*/  LDL R3, [R1+0x88] ;  /* 0x0000880001037983 */ /* 0x000ea20000100800 */
[----:B------:R-:W-:Y:S03]  /*124d0*/  IADD3 R6, P0, R0, R30, RZ ;  /* 0x0000001e00067210 */ /* 0x000fe60007f1e0ff */
[----:B------:R-:W3:Y:S02]  /*124e0*/  LDL R2, [R1+0x9c] ;  /* 0x00009c0001027983 */ /* 0x000ee40000100800 */
[----:B-----5:R-:W-:Y:S02]  /*124f0*/  IMAD.X R7, R4, 0x1, R22, P0 ;  /* 0x0000000104077824 */ /* 0x020fe400000e0616 */
[----:B------:R-:W4:Y:S04]  /*12500*/  LDL R12, [R1+0x54] ;  /* 0x00005400010c7983 */ /* 0x000f280000100800 */
[----:B------:R-:W4:Y:S04]  /*12510*/  LDL R15, [R1+0x98] ;  /* 0x00009800010f7983 */ /* 0x000f280000100800 */
[----:B------:R-:W4:Y:S04]  /*12520*/  LDL R14, [R1+0x58] ;  /* 0x00005800010e7983 */ /* 0x000f280000100800 */
[----:B------:R-:W4:Y:S01]  /*12530*/  LDL R13, [R1+0x94] ;  /* 0x00009400010d7983 */ /* 0x000f220000100800 */
[----:B--2---:R-:W-:Y:S02]  /*12540*/  ISETP.GE.AND P3, PT, R3, c[0x0][0x1d4], PT ;  /* 0x0000750003007a0c */ /* 0x004fe40003f66270 */
[----:B---3--:R-:W-:Y:S02]  /*12550*/  ISETP.GE.AND P2, PT, R2, c[0x0][0x1d4], PT ;  /* 0x0000750002007a0c */ /* 0x008fe40003f46270 */
[----:B------:R-:W-:Y:S02]  /*12560*/  IADD3 R2, P0, R0, R31, RZ ;  /* 0x0000001f00027210 */ /* 0x000fe40007f1e0ff */
[----:B------:R-:W-:Y:S03]  /*12570*/  SEL R20, RZ, 0x10, P2 ;  /* 0x00000010ff147807 */ /* 0x000fe60001000000 */
[----:B------:R-:W-:Y:S01]  /*12580*/  IMAD.X R3, R4, 0x1, R23, P0 ;  /* 0x0000000104037824 */ /* 0x000fe200000e0617 */
[----:B----4-:R-:W-:Y:S03]  /*12590*/  ISETP.GE.AND P1, PT, R15, c[0x0][0x1d4], PT ;  /* 0x000075000f007a0c */ /* 0x010fe60003f26270 */
[----:B------:R-:W-:Y:S01]  /*125a0*/  @!PT LDS RZ, [RZ] ;  /* 0x00000000fffff984 */ /* 0x000fe20000000800 */
[----:B------:R-:W-:Y:S01]  /*125b0*/  @!PT LDS RZ, [RZ] ;  /* 0x00000000fffff984 */ /* 0x000fe20000000800 */
[----:B------:R-:W-:Y:S01]  /*125c0*/  @!PT LDS RZ, [RZ] ;  /* 0x00000000fffff984 */ /* 0x000fe20000000800 */
[----:B------:R2:W-:Y:S01]  /*125d0*/  LDGSTS.E.BYPASS.LTC128B.128 [R12+0x100], [R6.64], !P3 ;  /* 0x00100000060c7fae */ /* 0x0005e2000d901d46 */
[----:B------:R-:W-:Y:S03]  /*125e0*/  SEL R15, RZ, 0x10, P1 ;  /* 0x00000010ff0f7807 */ /* 0x000fe60000800000 */
[----:B------:R3:W-:Y:S01]  /*125f0*/  LDGSTS.E.BYPASS.LTC128B.128 [R12+0x2100], [R2.64], !P2 ;  /* 0x02100000020c7fae */ /* 0x0007e2000d101d46 */
[----:B--2---:R-:W-:Y:S01]  /*12600*/  IMAD.MOV.U32 R7, RZ, RZ, 0x1 ;  /* 0x00000001ff077424 */ /* 0x004fe200078e00ff */
[----:B---3--:R-:W-:Y:S05]  /*12610*/  IADD3 R2, P0, R0, R132, RZ ;  /* 0x0000008400027210 */ /* 0x008fea0007f1e0ff */
[----:B------:R-:W-:Y:S05]  /*12620*/  IMAD.X R3, R4, 0x1, R28, P0 ;  /* 0x0000000104037824 */ /* 0x000fea00000e061c */
[----:B------:R2:W-:Y:S02]  /*12630*/  LDGSTS.E.BYPASS.LTC128B.128 [R12+0x4100], [R2.64], !P1 ;  /* 0x04100000020c7fae */ /* 0x0005e4000c901d46 */
[----:B--2---:R-:W-:Y:S01]  /*12640*/  IADD3 R2, P0, R0, R14, RZ ;  /* 0x0000000e00027210 */ /* 0x004fe20007f1e0ff */
[----:B------:R-:W-:Y:S01]  /*12650*/  IMAD.MOV.U32 R0, RZ, RZ, R5 ;  /* 0x000000ffff007224 */ /* 0x000fe200078e0005 */
[----:B------:R-:W-:Y:S03]  /*12660*/  SEL R5, RZ, 0x10, P3 ;  /* 0x00000010ff057807 */ /* 0x000fe60001800000 */
[----:B------:R-:W-:Y:S01]  /*12670*/  IMAD.X R3, R4, 0x1, R29, P0 ;  /* 0x0000000104037824 */ /* 0x000fe200000e061d */
[----:B------:R-:W-:Y:S04]  /*12680*/  ISETP.GE.AND P0, PT, R13, c[0x0][0x1d4], PT ;  /* 0x000075000d007a0c */ /* 0x000fe80003f06270 */
[----:B------:R-:W-:Y:S09]  /*12690*/  SEL R14, RZ, 0x10, P0 ;  /* 0x00000010ff0e7807 */ /* 0x000ff20000000000 */
[----:B------:R2:W-:Y:S02]  /*126a0*/  LDGSTS.E.BYPASS.LTC128B.128 [R12+0x6100], [R2.64], !P0 ;  /* 0x06100000020c7fae */ /* 0x0005e4000c101d46 */
[----:B--2---:R-:W-:Y:S01]  /*126b0*/  MOV R2, 0x126e0 ;  /* 0x000126e000027802 */ /* 0x004fe20000000f00 */
[----:B------:R-:W-:Y:S02]  /*126c0*/  IMAD.MOV.U32 R3, RZ, RZ, 0x181f ;  /* 0x0000181fff037424 */ /* 0x000fe400078e00ff */
[----:B-1----:R-:W-:Y:S05]  /*126d0*/  CALL.REL.NOINC `($__internal_18_$__cuda_sm70_shflsync_idx_p) ;  /* 0x0000108000007944 */ /* 0x002fea0003c00000 */
[----:B------:R-:W-:Y:S01]  /*126e0*/  MOV R7, 0x1 ;  /* 0x0000000100077802 */ /* 0x000fe20000000f00 */
[----:B-----5:R-:W-:Y:S01]  /*126f0*/  IMAD.MOV.U32 R4, RZ, RZ, R0 ;  /* 0x000000ffff047224 */ /* 0x020fe200078e0000 */
[----:B------:R-:W-:Y:S01]  /*12700*/  MOV R3, 0x181f ;  /* 0x0000181f00037802 */ /* 0x000fe20000000f00 */
[----:B------:R-:W-:Y:S01]  /*12710*/  IMAD.MOV.U32 R0, RZ, RZ, R21 ;  /* 0x000000ffff007224 */ /* 0x000fe200078e0015 */
[----:B------:R-:W-:Y:S02]  /*12720*/  MOV R2, 0x12740 ;  /* 0x0001274000027802 */ /* 0x000fe40000000f00 */
[----:B-1----:R-:W-:Y:S05]  /*12730*/  CALL.REL.NOINC `($__internal_18_$__cuda_sm70_shflsync_idx_p) ;  /* 0x0000102000007944 */ /* 0x002fea0003c00000 */
[----:B-1---5:R-:W-:-:S05]  /*12740*/  BRA `(.L_x_1087) ;  /* 0xffff462000007947 */ /* 0x022fca000383ffff */
.L_x_1055:
[----:B------:R-:W-:Y:S01]  /*12750*/  MOV R7, RZ ;  /* 0x000000ff00077202 */ /* 0x000fe20000000f00 */
[----:B------:R-:W-:Y:S01]  /*12760*/  IMAD.MOV.U32 R0, RZ, RZ, R5 ;  /* 0x000000ffff007224 */ /* 0x000fe200078e0005 */
[----:B------:R-:W-:Y:S01]  /*12770*/  MOV R2, 0x127a0 ;  /* 0x000127a000027802 */ /* 0x000fe20000000f00 */
[----:B------:R-:W-:Y:S02]  /*12780*/  IMAD.MOV.U32 R3, RZ, RZ, 0x181f ;  /* 0x0000181fff037424 */ /* 0x000fe400078e00ff */
[----:B--2---:R-:W-:Y:S05]  /*12790*/  CALL.REL.NOINC `($__internal_18_$__cuda_sm70_shflsync_idx_p) ;  /* 0x00000fc000007944 */ /* 0x004fea0003c00000 */
[----:B-----5:R-:W-:Y:S01]  /*127a0*/  MOV R4, R0 ;  /* 0x0000000000047202 */ /* 0x020fe20000000f00 */
[----:B-1----:R-:W-:-:S05]  /*127b0*/  BRA `(.L_x_1088) ;  /* 0xffff5d1000007947 */ /* 0x002fca000383ffff */
.L_x_1056:
[----:B------:R-:W-:Y:S01]  /*127c0*/  MOV R7, RZ ;  /* 0x000000ff00077202 */ /* 0x000fe20000000f00 */
[----:B------:R-:W-:Y:S01]  /*127d0*/  IMAD.MOV.U32 R0, RZ, RZ, R13 ;  /* 0x000000ffff007224 */ /* 0x000fe200078e000d */
[----:B------:R-:W-:Y:S01]  /*127e0*/  MOV R2, 0x12810 ;  /* 0x0001281000027802 */ /* 0x000fe20000000f00 */
[----:B------:R-:W-:Y:S02]  /*127f0*/  IMAD.MOV.U32 R3, RZ, RZ, 0x181f ;  /* 0x0000181fff037424 */ /* 0x000fe400078e00ff */
[----:B-123--:R-:W-:Y:S05]  /*12800*/  CALL.REL.NOINC `($__internal_18_$__cuda_sm70_shflsync_idx_p) ;  /* 0x00000f5000007944 */ /* 0x00efea0003c00000 */
[----:B------:R-:W2:Y:S01]  /*12810*/  LDL R3, [R1+0x88] ;  /* 0x0000880001037983 */ /* 0x000ea20000100800 */
[----:B------:R-:W-:Y:S03]  /*12820*/  IADD3 R6, P0, R0, R19, RZ ;  /* 0x0000001300067210 */ /* 0x000fe60007f1e0ff */
[----:B------:R-:W3:Y:S02]  /*12830*/  LDL R2, [R1+0x9c] ;  /* 0x00009c0001027983 */ /* 0x000ee40000100800 */
[----:B-----5:R-:W-:Y:S02]  /*12840*/  IMAD.X R7, R4, 0x1, R14, P0 ;  /* 0x0000000104077824 */ /* 0x020fe400000e060e */
        /* <DEDUP_REMOVED lines=36> */
.L_x_1057:
[----:B------:R-:W-:Y:S01]  /*12a90*/  MOV R7, RZ ;  /* 0x000000ff00077202 */ /* 0x000fe20000000f00 */
[----:B------:R-:W-:Y:S01]  /*12aa0*/  IMAD.MOV.U32 R0, RZ, RZ, R4 ;  /* 0x000000ffff007224 */ /* 0x000fe200078e0004 */
[----:B------:R-:W-:Y:S01]  /*12ab0*/  MOV R2, 0x12ae0 ;  /* 0x00012ae000027802 */ /* 0x000fe20000000f00 */
[----:B------:R-:W-:Y:S02]  /*12ac0*/  IMAD.MOV.U32 R3, RZ, RZ, 0x1c1f ;  /* 0x00001c1fff037424 */ /* 0x000fe400078e00ff */
[----:B------:R-:W-:Y:S05]  /*12ad0*/  CALL.REL.NOINC `($__internal_18_$__cuda_sm70_shflsync_idx_p) ;  /* 0x00000c8000007944 */ /* 0x000fea0003c00000 */
[----:B-1---5:R-:W-:-:S05]  /*12ae0*/  BRA `(.L_x_1090) ;  /* 0xffff5eb000007947 */ /* 0x022fca000383ffff */
.L_x_1058:
[----:B------:R-:W-:Y:S01]  /*12af0*/  MOV R7, 0x1 ;  /* 0x0000000100077802 */ /* 0x000fe20000000f00 */
[----:B------:R-:W-:Y:S01]  /*12b00*/  IMAD.MOV.U32 R0, RZ, RZ, R4 ;  /* 0x000000ffff007224 */ /* 0x000fe200078e0004 */
[----:B------:R-:W-:Y:S01]  /*12b10*/  MOV R2, 0x12b40 ;  /* 0x00012b4000027802 */ /* 0x000fe20000000f00 */
[----:B------:R-:W-:Y:S02]  /*12b20*/  IMAD.MOV.U32 R3, RZ, RZ, 0x1c1f ;  /* 0x00001c1fff037424 */ /* 0x000fe400078e00ff */
[----:B-1----:R-:W-:Y:S05]  /*12b30*/  CALL.REL.NOINC `($__internal_18_$__cuda_sm70_shflsync_idx_p) ;  /* 0x00000c2000007944 */ /* 0x002fea0003c00000 */
[----:B------:R-:W2:Y:S01]  /*12b40*/  LDL.LU R9, [R1+0x80] ;  /* 0x0000800001097983 */ /* 0x000ea20000300800 */
[----:B------:R-:W-:Y:S03]  /*12b50*/  IMAD.IADD R0, R5, 0x1, R0 ;  /* 0x0000000105007824 */ /* 0x000fe600078e0200 */
[----:B------:R-:W3:Y:S02]  /*12b60*/  LDL.LU R8, [R1+0x7c] ;  /* 0x00007c0001087983 */ /* 0x000ee40000300800 */
[C---:B------:R-:W-:Y:S02]  /*12b70*/  ISETP.GT.AND P4, PT, R0.reuse, 0x9, PT ;  /* 0x000000090000780c */ /* 0x040fe40003f84270 */
[C---:B------:R-:W-:Y:S01]  /*12b80*/  ISETP.GT.AND P3, PT, R0.reuse, 0x8, PT ;  /* 0x000000080000780c */ /* 0x040fe20003f64270 */
[----:B------:R-:W4:Y:S01]  /*12b90*/  LDL.LU R7, [R1+0x78] ;  /* 0x0000780001077983 */ /* 0x000f220000300800 */
[C---:B------:R-:W-:Y:S02]  /*12ba0*/  ISETP.GT.AND P1, PT, R0.reuse, 0x10, PT ;  /* 0x000000100000780c */ /* 0x040fe40003f24270 */
[C---:B------:R-:W-:Y:S01]  /*12bb0*/  ISETP.GT.AND P0, PT, R0.reuse, RZ, PT ;  /* 0x000000ff0000720c */ /* 0x040fe20003f04270 */
[----:B-----5:R-:W4:Y:S01]  /*12bc0*/  LDL.LU R4, [R1+0x74] ;  /* 0x0000740001047983 */ /* 0x020f220000300800 */
[C---:B------:R-:W-:Y:S03]  /*12bd0*/  ISETP.GT.AND P2, PT, R0.reuse, 0x1, PT ;  /* 0x000000010000780c */ /* 0x040fe60003f44270 */
[----:B------:R-:W4:Y:S04]  /*12be0*/  LDL.LU R3, [R1+0x68] ;  /* 0x0000680001037983 */ /* 0x000f280000300800 */
[----:B------:R-:W4:Y:S01]  /*12bf0*/  LDL.LU R2, [R1+0x64] ;  /* 0x0000640001027983 */ /* 0x000f220000300800 */
[----:B--2---:R-:W-:Y:S02]  /*12c00*/  FSEL R5, R9, -INF , P0 ;  /* 0xff80000009057808 */ /* 0x004fe40000000000 */
[----:B------:R-:W-:Y:S02]  /*12c10*/  ISETP.GT.AND P0, PT, R0, 0x11, PT ;  /* 0x000000110000780c */ /* 0x000fe40003f04270 */
[----:B---3--:R-:W-:Y:S02]  /*12c20*/  FSEL R177, R8, -INF , P2 ;  /* 0xff80000008b17808 */ /* 0x008fe40001000000 */
[C---:B------:R-:W-:Y:S02]  /*12c30*/  ISETP.GT.AND P2, PT, R0.reuse, 0x20, PT ;  /* 0x000000200000780c */ /* 0x040fe40003f44270 */
[----:B----4-:R-:W-:Y:S02]  /*12c40*/  FSEL R35, R7, -INF , P3 ;  /* 0xff80000007237808 */ /* 0x010fe40001800000 */
[----:B------:R-:W-:Y:S02]  /*12c50*/  ISETP.GT.AND P3, PT, R0, 0x18, PT ;  /* 0x000000180000780c */ /* 0x000fe40003f64270 */
[----:B------:R-:W-:Y:S02]  /*12c60*/  FSEL R34, R4, -INF , P4 ;  /* 0xff80000004227808 */ /* 0x000fe40002000000 */
[C---:B------:R-:W-:Y:S01]  /*12c70*/  ISETP.GT.AND P4, PT, R0.reuse, 0x19, PT ;  /* 0x000000190000780c */ /* 0x040fe20003f84270 */
[----:B------:R-:W2:Y:S01]  /*12c80*/  LDL.LU R4, [R1+0x58] ;  /* 0x0000580001047983 */ /* 0x000ea20000300800 */
[----:B------:R-:W-:Y:S02]  /*12c90*/  FSEL R33, R3, -INF , P1 ;  /* 0xff80000003217808 */ /* 0x000fe40000800000 */
[----:B------:R-:W-:Y:S01]  /*12ca0*/  ISETP.GT.AND P1, PT, R0, 0x21, PT ;  /* 0x000000210000780c */ /* 0x000fe20003f24270 */
[----:B------:R-:W3:Y:S01]  /*12cb0*/  LDL.LU R7, [R1+0x60] ;  /* 0x0000600001077983 */ /* 0x000ee20000300800 */
[----:B------:R-:W-:Y:S02]  /*12cc0*/  FSEL R32, R2, -INF , P0 ;  /* 0xff80000002207808 */ /* 0x000fe40000000000 */
[----:B------:R-:W-:Y:S01]  /*12cd0*/  ISETP.GT.AND P0, PT, R0, 0x28, PT ;  /* 0x000000280000780c */ /* 0x000fe20003f04270 */
[----:B------:R-:W4:Y:S01]  /*12ce0*/  LDL.LU R3, [R1+0x5c] ;  /* 0x00005c0001037983 */ /* 0x000f220000300800 */
        /* <DEDUP_REMOVED lines=30> */
[----:B------:R-:W-:Y:S02]  /*12ed0*/  FSEL R26, R179, -INF , P4 ;  /* 0xff800000b31a7808 */ /* 0x000fe40002000000 */
[----:B------:R-:W-:Y:S02]  /*12ee0*/  FMNMX.FTZ R0, R16, R0, !PT ;  /* 0x0000000010007209 */ /* 0x000fe40007810000 */
[----:B------:R-:W-:Y:S02]  /*12ef0*/  FMNMX.FTZ R2, R27, R2, !PT ;  /* 0x000000021b027209 */ /* 0x000fe40007810000 */
[----:B------:R-:W-:Y:S02]  /*12f00*/  FMNMX.FTZ R0, R15, R0, !PT ;  /* 0x000000000f007209 */ /* 0x000fe40007810000 */
[----:B------:R-:W-:Y:S02]  /*12f10*/  FMNMX.FTZ R176, R26, R2, !PT ;  /* 0x000000021ab07209 */ /* 0x000fe40007810000 */
[----:B------:R-:W-:Y:S02]  /*12f20*/  FSEL R8, R191, -INF , P1 ;  /* 0xff800000bf087808 */ /* 0x000fe40000800000 */
[----:B------:R-:W-:Y:S02]  /*12f30*/  MOV R2, 0x13010 ;  /* 0x0001301000027802 */ /* 0x000fe40000000f00 */
[----:B--2---:R-:W-:Y:S02]  /*12f40*/  FSEL R10, R4, -INF , P3 ;  /* 0xff800000040a7808 */ /* 0x004fe40001800000 */
[----:B------:R-:W-:Y:S01]  /*12f50*/  FMNMX.FTZ R4, R14, R0, !PT ;  /* 0x000000000e047209 */ /* 0x000fe20007810000 */
[----:B------:R-:W-:Y:S01]  /*12f60*/  IMAD.MOV.U32 R0, RZ, RZ, 0x2 ;  /* 0x00000002ff007424 */ /* 0x000fe200078e00ff */
[----:B---3--:R-:W-:Y:S02]  /*12f70*/  FSEL R9, R7, -INF , P2 ;  /* 0xff80000007097808 */ /* 0x008fe40001000000 */
[----:B------:R-:W-:Y:S02]  /*12f80*/  FMNMX.FTZ R176, R10, R176, !PT ;  /* 0x000000b00ab07209 */ /* 0x000fe40007810000 */
[----:B------:R-:W-:Y:S02]  /*12f90*/  FMNMX.FTZ R4, R13, R4, !PT ;  /* 0x000000040d047209 */ /* 0x000fe40007810000 */
[----:B------:R-:W-:Y:S02]  /*12fa0*/  FMNMX.FTZ R176, R9, R176, !PT ;  /* 0x000000b009b07209 */ /* 0x000fe40007810000 */
[----:B------:R-:W-:Y:S02]  /*12fb0*/  FMNMX.FTZ R4, R12, R4, !PT ;  /* 0x000000040c047209 */ /* 0x000fe40007810000 */
[----:B----4-:R-:W-:Y:S02]  /*12fc0*/  FSEL R7, R3, -INF , P0 ;  /* 0xff80000003077808 */ /* 0x010fe40000000000 */
[----:B------:R-:W-:Y:S02]  /*12fd0*/  FMNMX.FTZ R176, R8, R176, !PT ;  /* 0x000000b008b07209 */ /* 0x000fe40007810000 */
[----:B------:R-:W-:Y:S02]  /*12fe0*/  FMNMX.FTZ R4, R11, R4, !PT ;  /* 0x000000040b047209 */ /* 0x000fe40007810000 */
[----:B------:R-:W-:Y:S02]  /*12ff0*/  FMNMX.FTZ R176, R7, R176, !PT ;  /* 0x000000b007b07209 */ /* 0x000fe40007810000 */
[----:B-1----:R-:W-:Y:S05]  /*13000*/  CALL.REL.NOINC `($__internal_17_$__cuda_sm70_shflsync_bfly_p) ;  /* 0x000006d000007944 */ /* 0x002fea0003c00000 */
[----:B------:R-:W-:Y:S01]  /*13010*/  FMNMX.FTZ R4, R4, R0, !PT ;  /* 0x0000000004047209 */ /* 0x000fe20007810000 */
[----:B------:R-:W-:Y:S01]  /*13020*/  IMAD.MOV.U32 R0, RZ, RZ, 0x1 ;  /* 0x00000001ff007424 */ /* 0x000fe200078e00ff */
[----:B------:R-:W-:Y:S02]  /*13030*/  MOV R2, 0x13050 ;  /* 0x0001305000027802 */ /* 0x000fe40000000f00 */
        /* <DEDUP_REMOVED lines=8> */
[----:B------:R-:W-:Y:S02]  /*130c0*/  MOV R2, 0x130e0 ;  /* 0x000130e000027802 */ /* 0x000fe40000000f00 */
[----:B-1---5:R-:W-:Y:S05]  /*130d0*/  CALL.REL.NOINC `($__internal_17_$__cuda_sm70_shflsync_bfly_p) ;  /* 0x0000060000007944 */ /* 0x022fea0003c00000 */
[----:B-1---5:R-:W-:-:S05]  /*130e0*/  BRA `(.L_x_1091) ;  /* 0xffff601000007947 */ /* 0x022fca000383ffff */
.L_x_1061:
[----:B------:R-:W-:Y:S01]  /*130f0*/  MOV R7, RZ ;  /* 0x000000ff00077202 */ /* 0x000fe20000000f00 */
[----:B-1----:R-:W-:Y:S01]  /*13100*/  IMAD.MOV.U32 R0, RZ, RZ, R5 ;  /* 0x000000ffff007224 */ /* 0x002fe200078e0005 */
[----:B------:R-:W-:Y:S01]  /*13110*/  MOV R2, 0x13140 ;  /* 0x0001314000027802 */ /* 0x000fe20000000f00 */
[----:B------:R-:W-:Y:S02]  /*13120*/  IMAD.MOV.U32 R3, RZ, RZ, 0x181f ;  /* 0x0000181fff037424 */ /* 0x000fe400078e00ff */
[----:B------:R-:W-:Y:S05]  /*13130*/  CALL.REL.NOINC `($__internal_18_$__cuda_sm70_shflsync_idx_p) ;  /* 0x0000062000007944 */ /* 0x000fea0003c00000 */
[----:B-1---5:R-:W-:-:S05]  /*13140*/  BRA `(.L_x_1092) ;  /* 0xffff821000007947 */ /* 0x022fca000383ffff */
.L_x_1064:
[----:B------:R-:W-:Y:S01]  /*13150*/  MOV R7, RZ ;  /* 0x000000ff00077202 */ /* 0x000fe20000000f00 */
[----:B------:R-:W-:Y:S01]  /*13160*/  IMAD.MOV.U32 R0, RZ, RZ, R5 ;  /* 0x000000ffff007224 */ /* 0x000fe200078e0005 */
[----:B------:R-:W-:Y:S01]  /*13170*/  MOV R2, 0x131a0 ;  /* 0x000131a000027802 */ /* 0x000fe20000000f00 */
[----:B------:R-:W-:Y:S02]  /*13180*/  IMAD.MOV.U32 R3, RZ, RZ, 0x181f ;  /* 0x0000181fff037424 */ /* 0x000fe400078e00ff */
[----:B-----5:R-:W-:Y:S05]  /*13190*/  CALL.REL.NOINC `($__internal_18_$__cuda_sm70_shflsync_idx_p) ;  /* 0x000005c000007944 */ /* 0x020fea0003c00000 */
[----:B-----5:R-:W-:Y:S01]  /*131a0*/  MOV R4, R0 ;  /* 0x0000000000047202 */ /* 0x020fe20000000f00 */
[----:B-1----:R-:W-:-:S05]  /*131b0*/  BRA `(.L_x_1093) ;  /* 0xffff9a3000007947 */ /* 0x002fca000383ffff */
.L_x_1065:
[----:B------:R-:W-:Y:S01]  /*131c0*/  MOV R7, RZ ;  /* 0x000000ff00077202 */ /* 0x000fe20000000f00 */
[----:B------:R-:W-:Y:S01]  /*131d0*/  IMAD.MOV.U32 R0, RZ, RZ, R8 ;  /* 0x000000ffff007224 */ /* 0x000fe200078e0008 */
[----:B------:R-:W-:Y:S01]  /*131e0*/  MOV R2, 0x13210 ;  /* 0x0001321000027802 */ /* 0x000fe20000000f00 */
[----:B------:R-:W-:Y:S02]  /*131f0*/  IMAD.MOV.U32 R3, RZ, RZ, 0x181f ;  /* 0x0000181fff037424 */ /* 0x000fe400078e00ff */
[----:B-12--5:R-:W-:Y:S05]  /*13200*/  CALL.REL.NOINC `($__internal_18_$__cuda_sm70_shflsync_idx_p) ;  /* 0x0000055000007944 */ /* 0x026fea0003c00000 */
[----:B------:R-:W2:Y:S01]  /*13210*/  LDL R29, [R1+0x54] ;  /* 0x00005400011d7983 */ /* 0x000ea20000100800 */
[----:B------:R-:W-:Y:S04]  /*13220*/  IADD3 R2, -R132, 0x10, RZ ;  /* 0x0000001084027810 */ /* 0x000fe80007ffe1ff */
[----:B------:R-:W-:Y:S04]  /*13230*/  LOP3.LUT R2, R2, 0xf, RZ, 0xc0, !PT ;  /* 0x0000000f02027812 */ /* 0x000fe800078ec0ff */
[----:B------:R-:W-:Y:S04]  /*13240*/  IADD3 R2, P1, P0, R2, R0, R25 ;  /* 0x0000000002027210 */ /* 0x000fe8000783e019 */
[----:B-----5:R-:W-:Y:S02]  /*13250*/  IADD3.X R3, RZ, R4, R9, P1, P0 ;  /* 0x00000004ff037210 */ /* 0x020fe40000fe0409 */
[----:B------:R-:W-:Y:S11]  /*13260*/  ISETP.NE.U32.AND P0, PT, R132, RZ, PT ;  /* 0x000000ff8400720c */ /* 0x000ff60003f05070 */
[----:B------:R-:W-:Y:S02]  /*13270*/  @!UPT UIADD3 URZ, URZ, URZ, URZ ;  /* 0x0000003f3f3ff290 */ /* 0x000fe4000fffe03f */
[----:B------:R-:W-:Y:S01]  /*13280*/  @!PT LDS RZ, [RZ] ;  /* 0x00000000fffff984 */ /* 0x000fe20000000800 */
[----:B------:R-:W-:Y:S01]  /*13290*/  @!PT LDS RZ, [RZ] ;  /* 0x00000000fffff984 */ /* 0x000fe20000000800 */
[----:B------:R-:W-:Y:S01]  /*132a0*/  @!PT LDS RZ, [RZ] ;  /* 0x00000000fffff984 */ /* 0x000fe20000000800 */
[----:B--2---:R2:W-:Y:S02]  /*132b0*/  LDGSTS.E.BYPASS.LTC128B.128.ZFILL [R29+0x10100], [R2.64], P0 ;  /* 0x10100000021d7fae */ /* 0x0045e40008141d46 */
[----:B--2---:R-:W-:Y:S05]  /*132c0*/  IADD3 R2, P0, R0, R26, RZ ;  /* 0x0000001a00027210 */ /* 0x004fea0007f1e0ff */
[----:B------:R-:W-:Y:S01]  /*132d0*/  IMAD.X R3, R4, 0x1, R10, P0 ;  /* 0x0000000104037824 */ /* 0x000fe200000e060a */
[----:B------:R-:W-:Y:S04]  /*132e0*/  IADD3 R6, P0, R0, R27, RZ ;  /* 0x0000001b00067210 */ /* 0x000fe80007f1e0ff */
[----:B------:R2:W-:Y:S01]  /*132f0*/  LDGSTS.E.BYPASS.LTC128B.128 [R29+0x12100], [R2.64], !P5 ;  /* 0x12100000021d7fae */ /* 0x0005e2000e901d46 */
[----:B------:R-:W-:Y:S05]  /*13300*/  IMAD.X R7, R4, 0x1, R11, P0 ;  /* 0x0000000104077824 */ /* 0x000fea00000e060b */
[----:B------:R3:W-:Y:S01]  /*13310*/  LDGSTS.E.BYPASS.LTC128B.128 [R29+0x14100], [R6.64], !P4 ;  /* 0x14100000061d7fae */ /* 0x0007e2000e101d46 */
[----:B--2---:R-:W-:Y:S01]  /*13320*/  IADD3 R2, P0, R0, R28, RZ ;  /* 0x0000001c00027210 */ /* 0x004fe20007f1e0ff */
[----:B------:R-:W-:Y:S04]  /*13330*/  IMAD.MOV.U32 R0, RZ, RZ, R5 ;  /* 0x000000ffff007224 */ /* 0x000fe800078e0005 */
[----:B------:R-:W-:Y:S02]  /*13340*/  IMAD.X R3, R4, 0x1, R12, P0 ;  /* 0x0000000104037824 */ /* 0x000fe400000e060c */
[----:B---3--:R-:W-:Y:S03]  /*13350*/  IMAD.MOV.U32 R7, RZ, RZ, 0x1 ;  /* 0x00000001ff077424 */ /* 0x008fe600078e00ff */
        /* <DEDUP_REMOVED lines=11> */
.L_x_1066:
[----:B------:R-:W-:Y:S02]  /*13410*/  MOV R0, 0x2 ;  /* 0x0000000200007802 */ /* 0x000fe40000000f00 */
[----:B------:R-:W-:Y:S02]  /*13420*/  MOV R2, 0x13440 ;  /* 0x0001344000027802 */ /* 0x000fe40000000f00 */
[----:B-----5:R-:W-:Y:S05]  /*13430*/  CALL.REL.NOINC `($__internal_17_$__cuda_sm70_shflsync_bfly_p) ;  /* 0x000002a000007944 */ /* 0x020fea0003c00000 */
[----:B------:R-:W-:Y:S01]  /*13440*/  FMNMX.FTZ R4, R4, R0, !PT ;  /* 0x0000000004047209 */ /* 0x000fe20007810000 */
[----:B------:R-:W-:Y:S01]  /*13450*/  IMAD.MOV.U32 R0, RZ, RZ, 0x1 ;  /* 0x00000001ff007424 */ /* 0x000fe200078e00ff */
[----:B------:R-:W-:Y:S02]  /*13460*/  MOV R2, 0x13480 ;  /* 0x0001348000027802 */ /* 0x000fe40000000f00 */
[----:B-1---5:R-:W-:Y:S05]  /*13470*/  CALL.REL.NOINC `($__internal_17_$__cuda_sm70_shflsync_bfly_p) ;  /* 0x0000026000007944 */ /* 0x022fea0003c00000 */
[----:B------:R-:W-:Y:S01]  /*13480*/  FMNMX.FTZ R132, R4, R0, !PT ;  /* 0x0000000004847209 */ /* 0x000fe20007810000 */
[----:B-----5:R-:W-:Y:S01]  /*13490*/  IMAD.MOV.U32 R4, RZ, RZ, R5 ;  /* 0x000000ffff047224 */ /* 0x020fe200078e0005 */
[----:B------:R-:W-:Y:S01]  /*134a0*/  MOV R2, 0x134d0 ;  /* 0x000134d000027802 */ /* 0x000fe20000000f00 */
[----:B------:R-:W-:Y:S02]  /*134b0*/  IMAD.MOV.U32 R0, RZ, RZ, 0x2 ;  /* 0x00000002ff007424 */ /* 0x000fe400078e00ff */
[----:B-1----:R-:W-:Y:S05]  /*134c0*/  CALL.REL.NOINC `($__internal_17_$__cuda_sm70_shflsync_bfly_p) ;  /* 0x0000021000007944 */ /* 0x002fea0003c00000 */
[----:B-----5:R-:W-:Y:S01]  /*134d0*/  FMNMX.FTZ R4, R5, R0, !PT ;  /* 0x0000000005047209 */ /* 0x020fe20007810000 */
[----:B------:R-:W-:Y:S01]  /*134e0*/  IMAD.MOV.U32 R0, RZ, RZ, 0x1 ;  /* 0x00000001ff007424 */ /* 0x000fe200078e00ff */
[----:B------:R-:W-:Y:S02]  /*134f0*/  MOV R2, 0x13510 ;  /* 0x0001351000027802 */ /* 0x000fe40000000f00 */
[----:B-1----:R-:W-:Y:S05]  /*13500*/  CALL.REL.NOINC `($__internal_17_$__cuda_sm70_shflsync_bfly_p) ;  /* 0x000001d000007944 */ /* 0x002fea0003c00000 */
[----:B-1---5:R-:W-:-:S05]  /*13510*/  BRA `(.L_x_1095) ;  /* 0xffff9c5000007947 */ /* 0x022fca000383ffff */
.L_x_1068:
[----:B------:R1:W5:Y:S01]  /*13520*/  LDL R4, [R1+0xa4] ;  /* 0x0000a40001047983 */ /* 0x0003620000100800 */
[----:B------:R-:W-:-:S02]  /*13530*/  MOV R0, 0x2 ;  /* 0x0000000200007802 */ /* 0x000fc40000000f00 */
[----:B------:R-:W-:Y:S02]  /*13540*/  MOV R2, 0x13560 ;  /* 0x0001356000027802 */ /* 0x000fe40000000f00 */
[----:B-1---5:R-:W-:Y:S05]  /*13550*/  CALL.REL.NOINC `($__internal_17_$__cuda_sm70_shflsync_bfly_p) ;  /* 0x0000018000007944 */ /* 0x022fea0003c00000 */
[----:B-----5:R-:W-:Y:S01]  /*13560*/  MOV R5, R0 ;  /* 0x0000000000057202 */ /* 0x020fe20000000f00 */
[----:B-1----:R-:W-:Y:S05]  /*13570*/  BRA `(.L_x_1096) ;  /* 0xffffbaa000007947 */ /* 0x002fea000383ffff */
.L_x_1069:
[----:B------:R-:W-:Y:S01]  /*13580*/  IMAD.MOV.U32 R4, RZ, RZ, R5 ;  /* 0x000000ffff047224 */ /* 0x000fe200078e0005 */
[----:B------:R-:W-:Y:S02]  /*13590*/  MOV R0, 0x1 ;  /* 0x0000000100007802 */ /* 0x000fe40000000f00 */
[----:B------:R-:W-:Y:S02]  /*135a0*/  MOV R2, 0x135c0 ;  /* 0x000135c000027802 */ /* 0x000fe40000000f00 */
[----:B------:R-:W-:Y:S05]  /*135b0*/  CALL.REL.NOINC `($__internal_17_$__cuda_sm70_shflsync_bfly_p) ;  /* 0x0000012000007944 */ /* 0x000fea0003c00000 */
[----:B------:R2:W5:Y:S02]  /*135c0*/  LDL R4, [R1+0xa0] ;  /* 0x0000a00001047983 */ /* 0x0005640000100800 */
[----:B-----5:R-:W-:Y:S01]  /*135d0*/  FADD.FTZ R5, R5, R0 ;  /* 0x0000000005057221 */ /* 0x020fe20000010000 */
[----:B------:R-:W-:Y:S02]  /*135e0*/  MOV R0, 0x2 ;  /* 0x0000000200007802 */ /* 0x000fe40000000f00 */
[----:B------:R-:W-:Y:S02]  /*135f0*/  MOV R2, 0x13610 ;  /* 0x0001361000027802 */ /* 0x000fe40000000f00 */
[----:B-12---:R-:W-:Y:S05]  /*13600*/  CALL.REL.NOINC `($__internal_17_$__cuda_sm70_shflsync_bfly_p) ;  /* 0x000000d000007944 */ /* 0x006fea0003c00000 */
[----:B------:R-:W2:Y:S02]  /*13610*/  LDL.LU R2, [R1+0xa0] ;  /* 0x0000a00001027983 */ /* 0x000ea40000300800 */
[----:B--2---:R-:W-:Y:S01]  /*13620*/  FADD.FTZ R4, R2, R0 ;  /* 0x0000000002047221 */ /* 0x004fe20000010000 */
[----:B------:R-:W-:-:S02]  /*13630*/  MOV R0, 0x1 ;  /* 0x0000000100007802 */ /* 0x000fc40000000f00 */
[----:B------:R-:W-:Y:S02]  /*13640*/  MOV R2, 0x13660 ;  /* 0x0001366000027802 */ /* 0x000fe40000000f00 */
[----:B-1---5:R-:W-:Y:S05]  /*13650*/  CALL.REL.NOINC `($__internal_17_$__cuda_sm70_shflsync_bfly_p) ;  /* 0x0000008000007944 */ /* 0x022fea0003c00000 */
[----:B------:R-:W-:Y:S01]  /*13660*/  MOV R3, R0 ;  /* 0x0000000000037202 */ /* 0x000fe20000000f00 */
[----:B-1---5:R-:W-:Y:S05]  /*13670*/  BRA `(.L_x_1097) ;  /* 0xffffba3000007947 */ /* 0x022fea000383ffff */
.L_x_1079:
[----:B-1----:R-:W-:Y:S01]  /*13680*/  IMAD.MOV.U32 R0, RZ, RZ, R14 ;  /* 0x000000ffff007224 */ /* 0x002fe200078e000e */
[----:B------:R-:W-:Y:S01]  /*13690*/  MOV R7, RZ ;  /* 0x000000ff00077202 */ /* 0x000fe20000000f00 */
[----:B----4-:R-:W-:Y:S01]  /*136a0*/  IMAD.MOV.U32 R3, RZ, RZ, 0x1f ;  /* 0x0000001fff037424 */ /* 0x010fe200078e00ff */
[----:B---3--:R-:W-:Y:S02]  /*136b0*/  MOV R2, 0x136d0 ;  /* 0x000136d000027802 */ /* 0x008fe40000000f00 */
[----:B-----5:R-:W-:Y:S05]  /*136c0*/  CALL.REL.NOINC `($__internal_18_$__cuda_sm70_shflsync_idx_p) ;  /* 0x0000009000007944 */ /* 0x020fea0003c00000 */
[----:B-1---5:R-:W-:Y:S05]  /*136d0*/  BRA `(.L_x_1098) ;  /* 0xffffe32000007947 */ /* 0x022fea000383ffff */
        .weak           $__internal_17_$__cuda_sm70_shflsync_bfly_p
        .type           $__internal_17_$__cuda_sm70_shflsync_bfly_p,@function
        .size           $__internal_17_$__cuda_sm70_shflsync_bfly_p,($__internal_18_$__cuda_sm70_shflsync_idx_p - $__internal_17_$__cuda_sm70_shflsync_bfly_p)
$__internal_17_$__cuda_sm70_shflsync_bfly_p:
[----:B------:R1:W-:Y:S01]  /*136e0*/  STL [R1+0x20c], R5 ;  /* 0x00020c0501007387 */ /* 0x0003e20000100800 */
[----:B------:R-:W-:Y:S02]  /*136f0*/  MOV R3, 0x1f ;  /* 0x0000001f00037802 */ /* 0x000fe40000000f00 */
[----:B-1----:R-:W-:-:S04]  /*13700*/  MOV R5, 0xffffffff ;  /* 0xffffffff00057802 */ /* 0x002fc80000000f00 */
[----:B------:R-:W-:Y:S04]  /*13710*/  WARPSYNC R5 ;  /* 0x0000000500007348 */ /* 0x000fe80003800000 */
[----:B------:R1:W2:Y:S04]  /*13720*/  SHFL.BFLY PT, R0, R4, R0, R3 ;  /* 0x0c00000004007389 */ /* 0x0002a800000e0003 */
[----:B-1----:R1:W5:Y:S01]  /*13730*/  LDL.LU R5, [R1+0x20c] ;  /* 0x00020c0001057983 */ /* 0x0023620000300800 */
[----:B------:R-:W-:-:S04]  /*13740*/  MOV R3, 0x0 ;  /* 0x0000000000037802 */ /* 0x000fc80000000f00 */
[----:B--2---:R-:W-:Y:S05]  /*13750*/  RET.REL.NODEC R2 `(_ZN7cutlass13device_kernelIN5flash19enable_sm80_to_sm89INS1_16FlashAttnFwdSm80INS1_25CollectiveMainloopFwdSm80ILi8ELi1ELb1EN4cute5tupleIJNS5_1CILi128EEENS7_ILi64EEENS7_ILi256EEEEEELi256ENS_10bfloat16_tEfNS_4arch4Sm80ELb1ELb0ELb1ELb0ELb1ELb0ELb1ELb1EEENS1_21CollectiveEpilogueFwdINS6_IJS8_SA_S9_EEENS6_IJNS7_ILi1EEESI_SI_EEESC_SE_Li256ELb0ELb1ELb1ELb0EEENS1_30DynamicPersistentTileSchedulerILi256ELi256ELb1ELb1ELb0EEEEEEEEEvNT_6ParamsE) ;  /* 0xfffec8a002007950 */ /* 0x004fea0003c3ffff */
        .weak           $__internal_18_$__cuda_sm70_shflsync_idx_p
        .type           $__internal_18_$__cuda_sm70_shflsync_idx_p,@function
        .size           $__internal_18_$__cuda_sm70_shflsync_idx_p,(.L_x_3251 - $__internal_18_$__cuda_sm70_shflsync_idx_p)
$__internal_18_$__cuda_sm70_shflsync_idx_p:
[----:B------:R1:W-:Y:S02]  /*13760*/  STL [R1+0x20c], R4 ;  /* 0x00020c0401007387 */ /* 0x0003e40000100800 */
[----:B-1----:R-:W-:-:S04]  /*13770*/  MOV R4, 0xffffffff ;  /* 0xffffffff00047802 */ /* 0x002fc80000000f00 */
[----:B------:R-:W-:Y:S04]  /*13780*/  WARPSYNC R4 ;  /* 0x0000000400007348 */ /* 0x000fe80003800000 */
[----:B------:R1:W2:Y:S04]  /*13790*/  SHFL.IDX PT, R0, R0, R7, R3 ;  /* 0x0000000700007389 */ /* 0x0002a800000e0003 */
[----:B-1----:R1:W5:Y:S01]  /*137a0*/  LDL.LU R4, [R1+0x20c] ;  /* 0x00020c0001047983 */ /* 0x0023620000300800 */
[----:B------:R-:W-:-:S04]  /*137b0*/  MOV R3, 0x0 ;  /* 0x0000000000037802 */ /* 0x000fc80000000f00 */
[----:B--2---:R-:W-:Y:S05]  /*137c0*/  RET.REL.NODEC R2 `(_ZN7cutlass13device_kernelIN5flash19enable_sm80_to_sm89INS1_16FlashAttnFwdSm80INS1_25CollectiveMainloopFwdSm80ILi8ELi1ELb1EN4cute5tupleIJNS5_1CILi128EEENS7_ILi64EEENS7_ILi256EEEEEELi256ENS_10bfloat16_tEfNS_4arch4Sm80ELb1ELb0ELb1ELb0ELb1ELb0ELb1ELb1EEENS1_21CollectiveEpilogueFwdINS6_IJS8_SA_S9_EEENS6_IJNS7_ILi1EEESI_SI_EEESC_SE_Li256ELb0ELb1ELb1ELb0EEENS1_30DynamicPersistentTileSchedulerILi256ELi256ELb1ELb1ELb0EEEEEEEEEvNT_6ParamsE) ;  /* 0xfffec83002007950 */ /* 0x004fea0003c3ffff */
.L_x_1099:
        /* <DEDUP_REMOVED lines=11> */
.L_x_3251:


//--------------------- .text._ZN7cutlass13device_kernelIN5flash19enable_sm80_to_sm89INS1_16FlashAttnFwdSm80INS1_25CollectiveMainloopFwdSm80ILi8ELi1ELb1EN4cute5tupleIJNS5_1CILi128EEENS7_ILi48EEENS7_ILi256EEEEEELi256ENS_10bfloat16_tEfNS_4arch4Sm80ELb1ELb0ELb1ELb1ELb1ELb0ELb1ELb1EEENS1_21CollectiveEpilogueFwdINS6_IJS8_SA_S9_EEENS6_IJNS7_ILi1EEESI_SI_EEESC_SE_Li256ELb1ELb1ELb1ELb0EEENS1_36VarlenDynamicPersistentTileSchedulerILi128ELi48ELi256ELi256ELb1ELb1ELb0ELb1ELb1ELb1EEEEEEEEEvNT_6ParamsE --------------------------
	.section	.text._ZN7cutlass13device_kernelIN5flash19enable_sm80_to_sm89INS1_16FlashAttnFwdSm80INS1_25CollectiveMainloopFwdSm80ILi8ELi1ELb1EN4cute5tupleIJNS5_1CILi128EEENS7_ILi48EEENS7_ILi256EEEEEELi256ENS_10bfloat16_tEfNS_4arch4Sm80ELb1ELb0ELb1ELb1ELb1ELb0ELb1ELb1EEENS1_21CollectiveEpilogueFwdINS6_IJS8_SA_S9_EEENS6_IJNS7_ILi1EEESI_SI_EEESC_SE_Li256ELb1ELb1ELb1ELb0EEENS1_36VarlenDynamicPersistentTileSchedulerILi128ELi48ELi256ELi256ELb1ELb1ELb0ELb1ELb1ELb1EEEEEEEEEvNT_6ParamsE,"ax",@progbits
	.sectioninfo	@"SHI_REGISTERS=255"
	.align	128
.text._ZN7cutlass13device_kernelIN5flash19enable_sm80_to_sm89INS1_16FlashAttnFwdSm80INS1_25CollectiveMainloopFwdSm80ILi8ELi1ELb1EN4cute5tupleIJNS5_1CILi128EEENS7_ILi48EEENS7_ILi256EEEEEELi256ENS_10bfloat16_tEfNS_4arch4Sm80ELb1ELb0ELb1ELb1ELb1ELb0ELb1ELb1EEENS1_21CollectiveEpilogueFwdINS6_IJS8_SA_S9_EEENS6_IJNS7_ILi1EEESI_SI_EEESC_SE_Li256ELb1ELb1ELb1ELb0EEENS1_36VarlenDynamicPersistentTileSchedulerILi128ELi48ELi256ELi256ELb1ELb1ELb0ELb1ELb1ELb1EEEEEEEEEvNT_6ParamsE:
        .type           _ZN7cutlass13device_kernelIN5flash19enable_sm80_to_sm89INS1_16FlashAttnFwdSm80INS1_25CollectiveMainloopFwdSm80ILi8ELi1ELb1EN4cute5tupleIJNS5_1CILi128EEENS7_ILi48EEENS7_ILi256EEEEEELi256ENS_10bfloat16_tEfNS_4arch4Sm80ELb1ELb0ELb1ELb1ELb1ELb0ELb1ELb1EEENS1_21CollectiveEpilogueFwdINS6_IJS8_SA_S9_EEENS6_IJNS7_ILi1EEESI_SI_EEESC_SE_Li256ELb1ELb1ELb1ELb0EEENS1_36VarlenDynamicPersistentTileSchedulerILi128ELi48ELi256ELi256ELb1ELb1ELb0ELb1ELb1ELb1EEEEEEEEEvNT_6ParamsE,@function
        .size           _ZN7cutlass13device_kernelIN5flash19enable_sm80_to_sm89INS1_16FlashAttnFwdSm80INS1_25CollectiveMainloopFwdSm80ILi8ELi1ELb1EN4cute5tupleIJNS5_1CILi128EEENS7_ILi48EEENS7_ILi256EEEEEELi256ENS_10bfloat16_tEfNS_4arch4Sm80ELb1ELb0ELb1ELb1ELb1ELb0ELb1ELb1EEENS1_21CollectiveEpilogueFwdINS6_IJS8_SA_S9_EEENS6_IJNS7_ILi1EEESI_SI_EEESC_SE_Li256ELb1ELb1ELb1ELb0EEENS1_36VarlenDynamicPersistentTileSchedulerILi128ELi48ELi256ELi256ELb1ELb1ELb0ELb1ELb1ELb1EEEEEEEEEvNT_6ParamsE,(.L_x_3254 - _ZN7cutlass13device_kernelIN5flash19enable_sm80_to_sm89INS1_16FlashAttnFwdSm80INS1_25CollectiveMainloopFwdSm80ILi8ELi1ELb1EN4cute5tupleIJNS5_1CILi128EEENS7_ILi48EEENS7_ILi256EEEEEELi256ENS_10bfloat16_tEfNS_4arch4Sm80ELb1ELb0ELb1ELb1ELb1ELb0ELb1ELb1EEENS1_21CollectiveEpilogueFwdINS6_IJS8_SA_S9_EEENS6_IJNS7_ILi1EEESI_SI_EEESC_SE_Li256ELb1ELb1ELb1ELb0EEENS1_36VarlenDynamicPersistentTileSchedulerILi128ELi48ELi256ELi256ELb1ELb1ELb0ELb1ELb1ELb1EEEEEEEEEvNT_6ParamsE)
        .other          _ZN7cutlass13device_kernelIN5flash19enable_sm80_to_sm89INS1_16FlashAttnFwdSm80INS1_25CollectiveMainloopFwdSm80ILi8ELi1ELb1EN4cute5tupleIJNS5_1CILi128EEENS7_ILi48EEENS7_ILi256EEEEEELi256ENS_10bfloat16_tEfNS_4arch4Sm80ELb1ELb0ELb1ELb1ELb1ELb0ELb1ELb1EEENS1_21CollectiveEpilogueFwdINS6_IJS8_SA_S9_EEENS6_IJNS7_ILi1EEESI_SI_EEESC_SE_Li256ELb1ELb1ELb1ELb0EEENS1_36VarlenDynamicPersistentTileSchedulerILi128ELi48ELi256ELi256ELb1ELb1ELb0ELb1ELb1ELb1EEEEEEEEEvNT_6ParamsE,@"STO_CUDA_ENTRY STV_DEFAULT"
_ZN7cutlass13device_kernelIN5flash19enable_sm80_to_sm89INS1_16FlashAttnFwdSm80INS1_25CollectiveMainloopFwdSm80ILi8ELi1ELb1EN4cute5tupleIJNS5_1CILi128EEENS7_ILi48EEENS7_ILi256EEEEEELi256ENS_10bfloat16_tEfNS_4arch4Sm80ELb1ELb0ELb1ELb1ELb1ELb0ELb1ELb1EEENS1_21CollectiveEpilogueFwdINS6_IJS8_SA_S9_EEENS6_IJNS7_ILi1EEESI_SI_EEESC_SE_Li256ELb1ELb1ELb1ELb0EEENS1_36VarlenDynamicPersistentTileSchedulerILi128ELi48ELi256ELi256ELb1ELb1ELb0ELb1ELb1ELb1EEEEEEEEEvNT_6ParamsE:
        /* <DEDUP_REMOVED lines=54> */
.L_x_1105:
        /* <DEDUP_REMOVED lines=16> */
.L_x_1223:
        /* <DEDUP_REMOVED lines=16> */
.L_x_1224:
[----:B--2---:R-:W-:-:S05]  /*0560*/  IMAD R0, R0, c[0x0][0x538], RZ ;  /* 0x00014e0000007a24 */ /* 0x004fca00078e02ff */
[----:B------:R-:W-:-:S04]  /*0570*/  IADD3 R6, R0, R6, RZ ;  /* 0x0000000600067210 */ /* 0x000fc80007ffe0ff */
[----:B------:R-:W-:-:S13]  /*0580*/  ISETP.GT.AND P0, PT, R6, UR4, PT ;  /* 0x0000000406007c0c */ /* 0x000fda000bf04270 */
[----:B-1----:R-:W-:Y:S05]  /*0590*/  @!P0 BRA `(.L_x_1105) ;  /* 0xfffffdc000008947 */ /* 0x002fea000383ffff */
.L_x_1101:
[----:B------:R-:W-:-:S05]  /*05a0*/  IADD3 R11, -R0, R6, RZ ;  /* 0x00000006000b7210 */ /* 0x000fca0007ffe1ff */
[----:B------:R-:W-:-:S05]  /*05b0*/  IMAD R0, R4, c[0x0][0x538], R11 ;  /* 0x00014e0004007a24 */ /* 0x000fca00078e020b */
[----:B------:R-:W-:Y:S01]  /*05c0*/  ISETP.GT.AND P0, PT, R0, UR4, PT ;  /* 0x0000000400007c0c */ /* 0x000fe2000bf04270 */
[----:B------:R-:W-:-:S12]  /*05d0*/  BRA.DIV ~URZ, `(.L_x_1106) ;  /* 0x000140627f007947 */ /* 0x000fd8000b800000 */
[----:B------:R-:W-:-:S04]  /*05e0*/  VOTE.ANY R10, PT, !P0 ;  /* 0x00000000000a7806 */ /* 0x000fc800040e0100 */
.L_x_1225:
[----:B------:R-:W1:Y:S02]  /*05f0*/  POPC R5, R10 ;  /* 0x0000000a00057309 */ /* 0x000e640000000000 */
[----:B-1----:R-:W-:-:S05]  /*0600*/  IADD3 R0, R5, R7, RZ ;  /* 0x0000000705007210 */ /* 0x002fca0007ffe0ff */
[----:B------:R1:W-:Y:S01]  /*0610*/  STL [R1+0xb4], R0 ;  /* 0x0000b40001007387 */ /* 0x0003e20000100800 */
[----:B------:R-:W-:Y:S05]  /*0620*/  BRA.DIV ~URZ, `(.L_x_1107) ;  /* 0x000140627f007947 */ /* 0x000fea000b800000 */
[----:B------:R2:W3:Y:S01]  /*0630*/  SHFL.IDX PT, R12, R9, R5, 0x1f ;  /* 0x00001f05090c7589 */ /* 0x0004e200000e0000 */
[----:B------:R-:W-:-:S03]  /*0640*/  MOV R6, RZ ;  /* 0x000000ff00067202 */ /* 0x000fc60000000f00 */
[----:B------:R2:W4:Y:S04]  /*0650*/  SHFL.IDX PT, R9, R8, R5, 0x1f ;  /* 0x00001f0508097589 */ /* 0x00052800000e0000 */
.L_x_1226:
[----:B------:R-:W-:Y:S01]  /*0660*/  ISETP.NE.AND P0, PT, R10, RZ, PT ;  /* 0x000000ff0a00720c */ /* 0x000fe20003f05270 */
[----:B------:R-:W-:-:S12]  /*0670*/  BSSY B0, `(.L_x_1108) ;  /* 0x0000005000007945 */ /* 0x000fd80003800000 */
[----:B------:R-:W-:Y:S05]  /*0680*/  @!P0 BRA `(.L_x_1109) ;  /* 0x0000003000008947 */ /* 0x000fea0003800000 */
[----:B-1----:R-:W-:Y:S01]  /*0690*/  IADD3 R0, R5, -0x1, RZ ;  /* 0xffffffff05007810 */ /* 0x002fe20007ffe0ff */
[----:B------:R-:W-:Y:S05]  /*06a0*/  BRA.DIV ~URZ, `(.L_x_1110) ;  /* 0x000140c27f007947 */ /* 0x000fea000b800000 */
[----:B------:R1:W2:Y:S02]  /*06b0*/  SHFL.IDX PT, R6, R4, R0, 0x1f ;  /* 0x00001f0004067589 */ /* 0x0002a400000e0000 */
.L_x_1109:
[----:B------:R-:W-:Y:S05]  /*06c0*/  BSYNC B0 ;  /* 0x0000000000007941 */ /* 0x000fea0003800000 */
.L_x_1108:
        /* <DEDUP_REMOVED lines=69> */
.L_x_1112:
        /* <DEDUP_REMOVED lines=70> */
.L_x_1113:
[----:B------:R-:W-:Y:S05]  /*0f80*/  BSYNC B0 ;  /* 0x0000000000007941 */ /* 0x000fea0003800000 */
.L_x_1111:
[----:B------:R-:W-:-:S04]  /*0f90*/  LOP3.LUT R0, RZ, R0, RZ, 0x33, !PT ;  /* 0x00000000ff007212 */ /* 0x000fc800078e33ff */
[----:B------:R-:W-:-:S05]  /*0fa0*/  IADD3 R0, R0, R12, RZ ;  /* 0x0000000c00007210 */ /* 0x000fca0007ffe0ff */
[----:B------:R2:W-:Y:S01]  /*0fb0*/  STL [R1+0xac], R0 ;  /* 0x0000ac0001007387 */ /* 0x0005e20000100800 */
[----:B------:R-:W-:Y:S05]  /*0fc0*/  BRA `(.L_x_1114) ;  /* 0x0000006000007947 */ /* 0x000fea0003800000 */
.L_x_1102:
[----:B------:R-:W-:Y:S01]  /*0fd0*/  MOV R0, UR4 ;  /* 0x0000000400007c02 */ /* 0x000fe20008000f00 */
[----:B------:R-:W-:Y:S04]  /*0fe0*/  STL [R1+0xac], RZ ;  /* 0x0000acff01007387 */ /* 0x000fe80000100800 */
[----:B------:R-:W-:Y:S04]  /*0ff0*/  STL [R1+0xb0], RZ ;  /* 0x0000b0ff01007387 */ /* 0x000fe80000100800 */
[----:B------:R1:W-:Y:S02]  /*1000*/  STL [R1+0xa8], R0 ;  /* 0x0000a80001007387 */ /* 0x0003e40000100800 */
[----:B-1----:R-:W-:-:S05]  /*1010*/  MOV R0, c[0x0][0x53c] ;  /* 0x00014f0000007a02 */ /* 0x002fca0000000f00 */
[----:B------:R1:W-:Y:S02]  /*1020*/  STL [R1+0xb4], R0 ;  /* 0x0000b40001007387 */ /* 0x0003e40000100800 */
.L_x_1114:
        /* <DEDUP_REMOVED lines=8> */
.L_x_1100:
        /* <DEDUP_REMOVED lines=39> */
[----:B------:R-:W-:Y:S02]  /*1320*/  LOP3.LUT R3, R10, 0xffffffe0, RZ, 0xc0, !PT ;  /* 0xffffffe00a037812 */ /* 0x000fe400078ec0ff */
[----:B------:R-:W-:Y:S01]  /*1330*/  LOP3.LUT R0, R6, 0x1c0, RZ, 0xc0, !PT ;  /* 0x000001c006007812 */ /* 0x000fe200078ec0ff */
[----:B------:R-:W-:Y:S01]  /*1340*/  IMAD.IADD R6, R2, 0x1, -R4 ;  /* 0x0000000102067824 */ /* 0x000fe200078e0a04 */
        /* <DEDUP_REMOVED lines=17> */
[----:B------:R-:W-:Y:S02]  /*1460*/  LEA.HI R0, R3, R3, RZ, 0x1 ;  /* 0x0000000303007211 */ /* 0x000fe400078f08ff */
[----:B------:R-:W-:Y:S01]  /*1470*/  ISETP.NE.U32.AND P4, PT, R5, 0x1, PT ;  /* 0x000000010500780c */ /* 0x000fe20003f85070 */
[----:B------:R-:W-:Y:S01]  /*1480*/  IMAD R17, R4, 0x10, R2 ;  /* 0x0000001004117824 */ /* 0x000fe200078e0202 */
[----:B------:R-:W-:Y:S01]  /*1490*/  LOP3.LUT R4, R0, 0x1ffffffe, RZ, 0xc0, !PT ;  /* 0x1ffffffe00047812 */ /* 0x000fe200078ec0ff */
[----:B------:R-:W-:Y:S01]  /*14a0*/  IMAD.SHL.U32 R2, R6, 0x40, RZ ;  /* 0x0000004006027824 */ /* 0x000fe200078e00ff */
[C---:B------:R-:W-:Y:S01]  /*14b0*/  R2P PR, R8.reuse, 0x6 ;  /* 0x0000000608007804 */ /* 0x040fe20000000000 */
[----:B------:R-:W-:Y:S01]  /*14c0*/  IMAD.SHL.U32 R5, R8, 0x40, RZ ;  /* 0x0000004008057824 */ /* 0x000fe200078e00ff */
[C---:B------:R-:W-:Y:S01]  /*14d0*/  LOP3.LUT P3, RZ, R6.reuse, 0x2, RZ, 0xc0, !PT ;  /* 0x0000000206ff7812 */ /* 0x040fe2000786c0ff */
[----:B------:R-:W-:Y:S01]  /*14e0*/  IMAD.IADD R8, R3, 0x1, -R4 ;  /* 0x0000000103087824 */ /* 0x000fe200078e0a04 */
[----:B------:R-:W-:Y:S01]  /*14f0*/  LOP3.LUT P0, RZ, R6, 0x4, RZ, 0xc0, !PT ;  /* 0x0000000406ff7812 */ /* 0x000fe2000780c0ff */
[----:B------:R-:W-:Y:S01]  /*1500*/  IMAD.SHL.U32 R6, R13, 0x8, RZ ;  /* 0x000000080d067824 */ /* 0x000fe200078e00ff */
[----:B------:R-:W-:Y:S01]  /*1510*/  LOP3.LUT R2, R2, 0x1c0, RZ, 0xc0, !PT ;  /* 0x000001c002027812 */ /* 0x000fe200078ec0ff */
[----:B------:R-:W-:Y:S01]  /*1520*/  STL [R1+0x204], R17 ;  /* 0x0002041101007387 */ /* 0x000fe20000100800 */
        /* <DEDUP_REMOVED lines=198> */
.L_x_1222:
[----:B--2---:R-:W2:Y:S01]  /*2190*/  LDL R0, [R1+0xb4] ;  /* 0x0000b40001007983 */ /* 0x004ea20000100800 */
[----:B------:R-:W-:Y:S01]  /*21a0*/  IMAD.MOV.U32 R8, RZ, RZ, 0x4 ;  /* 0x00000004ff087424 */ /* 0x000fe200078e00ff */
[----:B------:R-:W-:-:S02]  /*21b0*/  ISETP.NE.U32.AND P0, PT, RZ, c[0x0][0x370], PT ;  /* 0x0000dc00ff007a0c */ /* 0x000fc40003f05070 */
[----:B------:R-:W-:Y:S01]  /*21c0*/  ISETP.NE.U32.AND P1, PT, RZ, c[0x0][0x360], PT ;  /* 0x0000d800ff007a0c */ /* 0x000fe20003f25070 */
[----:B--2---:R-:W-:-:S05]  /*21d0*/  IMAD.WIDE R2, R0, R8, c[0x0][0x588] ;  /* 0x0001620000027625 */ /* 0x004fca00078e0208 */
[----:B------:R-:W2:Y:S01]  /*21e0*/  LDG.E R17, [R2.64] ;  /* 0x0000000602117981 */ /* 0x000ea2000c1e1900 */
[----:B------:R-:W-:Y:S01]  /*21f0*/  ISETP.NE.AND.EX P3, PT, RZ, c[0x0][0x374], PT, P0 ;  /* 0x0000dd00ff007a0c */ /* 0x000fe20003f65300 */
[----:B------:R-:W-:Y:S01]  /*2200*/  IMAD.MOV.U32 R15, RZ, RZ, RZ ;  /* 0x000000ffff0f7224 */ /* 0x000fe200078e00ff */
[----:B------:R-:W-:Y:S01]  /*2210*/  ISETP.NE.AND.EX P1, PT, RZ, c[0x0][0x364], PT, P1 ;  /* 0x0000d900ff007a0c */ /* 0x000fe20003f25310 */
[----:B------:R-:W-:Y:S01]  /*2220*/  IMAD.MOV.U32 R11, RZ, RZ, RZ ;  /* 0x000000ffff0b7224 */ /* 0x000fe200078e00ff */
[----:B------:R-:W-:-:S04]  /*2230*/  ISETP.NE.U32.AND P4, PT, RZ, c[0x0][0x348], PT ;  /* 0x0000d200ff007a0c */ /* 0x000fc80003f85070 */
[----:B------:R-:W-:Y:S01]  /*2240*/  ISETP.NE.AND.EX P4, PT, RZ, c[0x0][0x34c], PT, P4 ;  /* 0x0000d300ff007a0c */ /* 0x000fe20003f85340 */
[C---:B--2---:R-:W-:Y:S01]  /*2250*/  IMAD.SHL.U32 R114, R17.reuse, 0x4, RZ ;  /* 0x0000000411727824 */ /* 0x044fe200078e00ff */
[----:B------:R-:W-:Y:S01]  /*2260*/  SHF.R.S32.HI R106, RZ, 0x1f, R17 ;  /* 0x0000001fff6a7819 */ /* 0x000fe20000011411 */
[----:B------:R1:W-:Y:S02]  /*2270*/  STL [R1+0xc0], R17 ;  /* 0x0000c01101007387 */ /* 0x0003e40000100800 */
[C---:B------:R-:W-:Y:S02]  /*2280*/  @P3 LEA R6, P0, R17.reuse, c[0x0][0x370], 0x2 ;  /* 0x0000dc0011063a11 */ /* 0x040fe400078010ff */
[C-C-:B------:R-:W-:Y:S01]  /*2290*/  SHF.L.U64.HI R107, R17.reuse, 0x2, R106.reuse ;  /* 0x00000002116b7819 */ /* 0x140fe2000001026a */
[----:B------:R1:W-:Y:S01]  /*22a0*/  STL [R1+0xfc], R106 ;  /* 0x0000fc6a01007387 */ /* 0x0003e20000100800 */
[----:B------:R-:W-:Y:S02]  /*22b0*/  @P1 IADD3 R4, P2, R114, c[0x0][0x360], RZ ;  /* 0x0000d80072041a10 */ /* 0x000fe40007f5e0ff */
[----:B------:R-:W-:Y:S01]  /*22c0*/  @P3 LEA.HI.X R7, R17, c[0x0][0x374], R106, 0x2, P0 ;  /* 0x0000dd0011073a11 */ /* 0x000fe200000f146a */
[----:B------:R1:W-:Y:S01]  /*22d0*/  STL [R1+0xc8], R114 ;  /* 0x0000c87201007387 */ /* 0x0003e20000100800 */
[----:B------:R-:W-:-:S02]  /*22e0*/  @P1 IADD3.X R5, R107, c[0x0][0x364], RZ, P2, !PT ;  /* 0x0000d9006b051a10 */ /* 0x000fc400017fe4ff */
[----:B------:R-:W-:Y:S01]  /*22f0*/  IADD3 R2, P0, R114, c[0x0][0x348], RZ ;  /* 0x0000d20072027a10 */ /* 0x000fe20007f1e0ff */
[----:B------:R-:W2:Y:S03]  /*2300*/  @P3 LDG.E R15, [R6.64] ;  /* 0x00000006060f3981 */ /* 0x000ea6000c1e1900 */
[----:B------:R-:W-:Y:S01]  /*2310*/  IADD3.X R3, R107, c[0x0][0x34c], RZ, P0, !PT ;  /* 0x0000d3006b037a10 */ /* 0x000fe200007fe4ff */
[----:B------:R-:W3:Y:S04]  /*2320*/  @P1 LDG.E R0, [R4.64] ;  /* 0x0000000604001981 */ /* 0x000ee8000c1e1900 */
[----:B------:R1:W5:Y:S04]  /*2330*/  @P4 LDG.E R11, [R2.64] ;  /* 0x00000006020b4981 */ /* 0x000368000c1e1900 */
[----:B------:R1:W-:Y:S01]  /*2340*/  STL [R1+0xcc], R107 ;  /* 0x0000cc6b01007387 */ /* 0x0003e20000100800 */
        /* <DEDUP_REMOVED lines=11> */
.L_x_1115:
[----:B------:R-:W-:-:S04]  /*2400*/  ISETP.NE.U32.AND P0, PT, RZ, c[0x0][0x368], PT ;  /* 0x0000da00ff007a0c */ /* 0x000fc80003f05070 */
[----:B------:R-:W-:-:S13]  /*2410*/  ISETP.NE.AND.EX P0, PT, RZ, c[0x0][0x36c], PT, P0 ;  /* 0x0000db00ff007a0c */ /* 0x000fda0003f05300 */
[----:B------:R-:W-:Y:S05]  /*2420*/  @!P0 BRA `(.L_x_1116) ;  /* 0x0000004000008947 */ /* 0x000fea0003800000 */
[----:B-1----:R-:W-:-:S04]  /*2430*/  IADD3 R2, P0, R114, c[0x0][0x368], RZ ;  /* 0x0000da0072027a10 */ /* 0x002fc80007f1e0ff */
[----:B------:R-:W-:-:S05]  /*2440*/  IADD3.X R3, R107, c[0x0][0x36c], RZ, P0, !PT ;  /* 0x0000db006b037a10 */ /* 0x000fca00007fe4ff */
[----:B------:R1:W5:Y:S01]  /*2450*/  LDG.E R0, [R2.64] ;  /* 0x0000000602007981 */ /* 0x000362000c1e1900 */
[----:B------:R-:W-:Y:S05]  /*2460*/  BRA `(.L_x_1117) ;  /* 0x0000008000007947 */ /* 0x000fea0003800000 */
.L_x_1116:
        /* <DEDUP_REMOVED lines=8> */
.L_x_1117:
[----:B-1----:R-:W2:Y:S04]  /*24f0*/  LDL R3, [R1+0x9c] ;  /* 0x00009c0001037983 */ /* 0x002ea80000100800 */
[----:B------:R-:W3:Y:S04]  /*2500*/  LDL.LU R2, [R1+0xac] ;  /* 0x0000ac0001027983 */ /* 0x000ee80000300800 */
[----:B------:R-:W4:Y:S04]  /*2510*/  LDL.LU R16, [R1+0xc4] ;  /* 0x0000c40001107983 */ /* 0x000f280000300800 */
[----:B------:R-:W4:Y:S01]  /*2520*/  LDL R14, [R1+0xb0] ;  /* 0x0000b000010e7983 */ /* 0x000f220000100800 */
[----:B-----5:R-:W-:Y:S01]  /*2530*/  IMAD.IADD R110, R0, 0x1, -R15 ;  /* 0x00000001006e7824 */ /* 0x020fe200078e0a0f */
[----:B------:R-:W-:Y:S01]  /*2540*/  BSSY B0, `(.L_x_1118) ;  /* 0x0000041000007945 */ /* 0x000fe20003800000 */
[----:B--2---:R-:W-:-:S02]  /*2550*/  IMAD.MOV.U32 R13, RZ, RZ, R3 ;  /* 0x000000ffff0d7224 */ /* 0x004fc400078e0003 */
[----:B------:R-:W-:Y:S02]  /*2560*/  IMAD.MOV.U32 R3, RZ, RZ, c[0x0][0x2c4] ;  /* 0x0000b100ff037624 */ /* 0x000fe400078e00ff */
[----:B---3--:R-:W-:-:S03]  /*2570*/  IMAD.SHL.U32 R12, R2, 0x80, RZ ;  /* 0x00000080020c7824 */ /* 0x008fc600078e00ff */
[----:B------:R-:W-:Y:S02]  /*2580*/  ISETP.NE.AND P3, PT, R3, 0x1, PT ;  /* 0x000000010300780c */ /* 0x000fe40003f65270 */
[----:B------:R-:W-:Y:S01]  /*2590*/  IADD3 R2, R12, 0x7f, RZ ;  /* 0x0000007f0c027810 */ /* 0x000fe20007ffe0ff */
[----:B------:R1:W-:Y:S01]  /*25a0*/  STL [R1+0xa4], R12 ;  /* 0x0000a40c01007387 */ /* 0x0003e20000100800 */
[----:B----4-:R-:W-:-:S03]  /*25b0*/  LOP3.LUT R16, R16, 0xfffffffb, RZ, 0xc0, !PT ;  /* 0xfffffffb10107812 */ /* 0x010fc600078ec0ff */
[----:B------:R-:W-:Y:S01]  /*25c0*/  IMAD.MOV.U32 R0, RZ, RZ, R2 ;  /* 0x000000ffff007224 */ /* 0x000fe200078e0002 */
[----:B------:R1:W-:Y:S05]  /*25d0*/  STL [R1+0xa0], R110 ;  /* 0x0000a06e01007387 */ /* 0x0003ea0000100800 */
[----:B------:R-:W-:Y:S01]  /*25e0*/  @P3 IMAD.HI.U32 R3, R2, c[0x0][0x2c8], RZ ;  /* 0x0000b20002033a27 */ /* 0x000fe200078e00ff */
[----:B------:R-:W-:Y:S02]  /*25f0*/  IADD3 R2, R110, 0x30, -R13 ;  /* 0x000000306e027810 */ /* 0x000fe40007ffe80d */
[----:B------:R-:W-:Y:S02]  /*2600*/  @P3 LOP3.LUT R16, R16, 0x4, RZ, 0xfc, !PT ;  /* 0x0000000410103812 */ /* 0x000fe400078efcff */
[----:B------:R-:W-:-:S02]  /*2610*/  @P3 SHF.R.U32.HI R0, RZ, c[0x0][0x2cc], R3 ;  /* 0x0000b300ff003a19 */ /* 0x000fc40000011603 */
[----:B------:R-:W-:Y:S01]  /*2620*/  IADD3 R3, R110, 0x2f, RZ ;  /* 0x0000002f6e037810 */ /* 0x000fe20007ffe0ff */
[----:B------:R1:W-:Y:S02]  /*2630*/  STL [R1+0xc4], R16 ;  /* 0x0000c41001007387 */ /* 0x0003e40000100800 */
[----:B------:R-:W-:Y:S02]  /*2640*/  IMAD.IADD R0, R2, 0x1, R0 ;  /* 0x0000000102007824 */ /* 0x000fe400078e0200 */
[----:B------:R-:W-:-:S04]  /*2650*/  IMAD.HI R2, R3, 0x2aaaaaab, RZ ;  /* 0x2aaaaaab03027827 */ /* 0x000fc800078e02ff */
[----:B------:R-:W-:Y:S01]  /*2660*/  IMAD.HI R0, R0, 0x2aaaaaab, RZ ;  /* 0x2aaaaaab00007827 */ /* 0x000fe200078e02ff */
[----:B------:R-:W-:-:S04]  /*2670*/  SHF.R.U32.HI R4, RZ, 0x1f, R2 ;  /* 0x0000001fff047819 */ /* 0x000fc80000011602 */
[----:B------:R-:W-:Y:S02]  /*2680*/  SHF.R.U32.HI R3, RZ, 0x1f, R0 ;  /* 0x0000001fff037819 */ /* 0x000fe40000011600 */
[----:B------:R-:W-:Y:S02]  /*2690*/  LEA.HI.SX32 R4, R2, R4, 0x1d ;  /* 0x0000000402047211 */ /* 0x000fe400078feaff */
[----:B------:R-:W-:Y:S02]  /*26a0*/  LEA.HI.SX32 R0, R0, R3, 0x1d ;  /* 0x0000000300007211 */ /* 0x000fe400078feaff */
[----:B------:R-:W-:Y:S02]  /*26b0*/  LOP3.LUT R2, R14, 0xff000000, RZ, 0xc0, !PT ;  /* 0xff0000000e027812 */ /* 0x000fe400078ec0ff */
[----:B------:R-:W-:Y:S02]  /*26c0*/  IMNMX R7, R4, R0, PT ;  /* 0x0000000004077217 */ /* 0x000fe40003800200 */
[----:B------:R-:W-:-:S02]  /*26d0*/  LOP3.LUT R3, R14, 0xff0000, RZ, 0xc0, !PT ;  /* 0x00ff00000e037812 */ /* 0x000fc400078ec0ff */
[----:B------:R-:W-:Y:S01]  /*26e0*/  SHF.R.U32.HI R0, RZ, 0x8, R2 ;  /* 0x00000008ff007819 */ /* 0x000fe20000011602 */
[----:B------:R-:W-:Y:S01]  /*26f0*/  IMAD.MOV.U32 R2, RZ, RZ, RZ ;  /* 0x000000ffff027224 */ /* 0x000fe200078e00ff */
[----:B------:R-:W-:Y:S02]  /*2700*/  ISETP.GE.AND P0, PT, R7, 0x1, PT ;  /* 0x000000010700780c */ /* 0x000fe40003f06270 */
        /* <DEDUP_REMOVED lines=36> */
.L_x_1119:
[----:B------:R-:W-:Y:S05]  /*2950*/  BSYNC B0 ;  /* 0x0000000000007941 */ /* 0x000fea0003800000 */
.L_x_1118:
        /* <DEDUP_REMOVED lines=75> */
[----:B------:R-:W-:-:S04]  /*2e10*/  @P0 IADD3 R2, P1, R114, c[0x0][0x340], RZ ;  /* 0x0000d00072020a10 */ /* 0x000fc80007f3e0ff */
[----:B------:R-:W-:-:S05]  /*2e20*/  @P0 IADD3.X R3, R107, c[0x0][0x344], RZ, P1, !PT ;  /* 0x0000d1006b030a10 */ /* 0x000fca0000ffe4ff */
[----:B------:R1:W5:Y:S01]  /*2e30*/  @P0 LDG.E R0, [R2.64] ;  /* 0x0000000602000981 */ /* 0x000362000c1e1900 */
[----:B------:R-:W-:Y:S01]  /*2e40*/  WARPSYNC 0xffffffff ;  /* 0xffffffff00007948 */ /* 0x000fe20003800000 */
[----:B------:R-:W-:Y:S02]  /*2e50*/  SEL R7, R17, RZ, !P4 ;  /* 0x000000ff11077207 */ /* 0x000fe40006000000 */
[----:B------:R-:W-:Y:S01]  /*2e60*/  SEL R6, R106, RZ, !P4 ;  /* 0x000000ff6a067207 */ /* 0x000fe20006000000 */
[----:B------:R-:W-:Y:S02]  /*2e70*/  @!P0 IMAD.MOV.U32 R0, RZ, RZ, R17 ;  /* 0x000000ffff008224 */ /* 0x000fe400078e0011 */
[----:B-1----:R-:W2:Y:S01]  /*2e80*/  LDL R106, [R1+0x68] ;  /* 0x00006800016a7983 */ /* 0x002ea20000100800 */
[----:B------:R-:W-:Y:S02]  /*2e90*/  IMAD.MOV.U32 R54, RZ, RZ, 0x30 ;  /* 0x00000030ff367424 */ /* 0x000fe400078e00ff */
[----:B------:R-:W-:Y:S02]  /*2ea0*/  IMAD.MOV.U32 R2, RZ, RZ, c[0x0][0x2b8] ;  /* 0x0000ae00ff027624 */ /* 0x000fe400078e00ff */
[----:B------:R-:W-:Y:S01]  /*2eb0*/  IMAD R54, R111, R54, -0x30 ;  /* 0xffffffd06f367424 */ /* 0x000fe200078e0236 */
[----:B-----5:R-:W-:Y:S01]  /*2ec0*/  SHF.R.S32.HI R3, RZ, 0x1f, R0 ;  /* 0x0000001fff037819 */ /* 0x020fe20000011400 */
[----:B------:R-:W-:Y:S01]  /*2ed0*/  IMAD.MOV.U32 R107, RZ, RZ, R16 ;  /* 0x000000ffff6b7224 */ /* 0x000fe200078e0010 */
[----:B------:R-:W-:Y:S01]  /*2ee0*/  ISETP.NE.AND P1, PT, R2, 0x1, PT ;  /* 0x000000010200780c */ /* 0x000fe20003f25270 */
[----:B------:R-:W-:-:S05]  /*2ef0*/  IMAD.WIDE.U32 R8, R0, c[0x0][0x2b0], RZ ;  /* 0x0000ac0000087a25 */ /* 0x000fca00078e00ff */
[----:B------:R-:W-:Y:S01]  /*2f00*/  STL.64 [R1+0x80], R8 ;  /* 0x0000800801007387 */ /* 0x000fe20000100a00 */
[----:B------:R-:W-:-:S06]  /*2f10*/  LOP3.LUT R107, R107, 0xfffffffd, RZ, 0xc0, !PT ;  /* 0xfffffffd6b6b7812 */ /* 0x000fcc00078ec0ff */
[----:B------:R-:W-:Y:S01]  /*2f20*/  @P1 LOP3.LUT R107, R107, 0x2, RZ, 0xfc, !PT ;  /* 0x000000026b6b1812 */ /* 0x000fe200078efcff */
[----:B------:R-:W-:Y:S01]  /*2f30*/  IMAD.MOV.U32 R34, RZ, RZ, RZ ;  /* 0x000000ffff227224 */ /* 0x000fe200078e00ff */
[----:B------:R-:W-:Y:S01]  /*2f40*/  LOP3.LUT R24, R14, 0xffff, RZ, 0xc0, !PT ;  /* 0x0000ffff0e187812 */ /* 0x000fe200078ec0ff */
[----:B------:R-:W-:-:S04]  /*2f50*/  IMAD R6, R6, c[0x0][0x1c0], RZ ;  /* 0x0000700006067a24 */ /* 0x000fc800078e02ff */
[----:B------:R-:W-:Y:S01]  /*2f60*/  IMAD R6, R7, c[0x0][0x1c4], R6 ;  /* 0x0000710007067a24 */ /* 0x000fe200078e0206 */
[----:B------:R-:W-:Y:S01]  /*2f70*/  BAR.SYNC.DEFER_BLOCKING 0x0 ;  /* 0x0000000000007b1d */ /* 0x000fe20000010000 */
[----:B--2---:R-:W-:-:S04]  /*2f80*/  IMAD.IADD R2, R106, 0x1, R54 ;  /* 0x000000016a027824 */ /* 0x004fc800078e0236 */
[C---:B------:R-:W-:Y:S01]  /*2f90*/  IMAD.IADD R23, R2.reuse, 0x1, R15 ;  /* 0x0000000102177824 */ /* 0x040fe200078e020f */
[----:B------:R-:W-:Y:S01]  /*2fa0*/  ISETP.GE.AND P0, PT, R2, R110, PT ;  /* 0x0000006e0200720c */ /* 0x000fe20003f06270 */
[----:B------:R-:W-:-:S04]  /*2fb0*/  IMAD R2, R3, c[0x0][0x2b0], RZ ;  /* 0x0000ac0003027a24 */ /* 0x000fc800078e02ff */
[----:B------:R-:W-:-:S04]  /*2fc0*/  IMAD R2, R0, c[0x0][0x2b4], R2 ;  /* 0x0000ad0000027a24 */ /* 0x000fc800078e0202 */
[----:B------:R-:W-:-:S05]  /*2fd0*/  IMAD.IADD R4, R9, 0x1, R2 ;  /* 0x0000000109047824 */ /* 0x000fca00078e0202 */
[----:B------:R1:W-:Y:S04]  /*2fe0*/  STL [R1+0x94], R4 ;  /* 0x0000940401007387 */ /* 0x0003e80000100800 */
[----:B------:R-:W2:Y:S04]  /*2ff0*/  LDL R25, [R1+0x5c] ;  /* 0x00005c0001197983 */ /* 0x000ea80000100800 */
[----:B------:R-:W3:Y:S04]  /*3000*/  LDL R27, [R1+0x210] ;  /* 0x00021000011b7983 */ /* 0x000ee80000100800 */
[----:B------:R-:W4:Y:S04]  /*3010*/  LDL R29, [R1+0x60] ;  /* 0x00006000011d7983 */ /* 0x000f280000100800 */
[----:B------:R-:W4:Y:S04]  /*3020*/  LDL R30, [R1+0x208] ;  /* 0x00020800011e7983 */ /* 0x000f280000100800 */
[----:B------:R-:W4:Y:S04]  /*3030*/  LDL R32, [R1+0x38] ;  /* 0x0000380001207983 */ /* 0x000f280000100800 */
[----:B------:R-:W4:Y:S04]  /*3040*/  LDL R31, [R1+0x58] ;  /* 0x00005800011f7983 */ /* 0x000f280000100800 */
[----:B------:R-:W4:Y:S04]  /*3050*/  LDL R33, [R1+0x214] ;  /* 0x0002140001217983 */ /* 0x000f280000100800 */
[----:B------:R-:W4:Y:S04]  /*3060*/  LDL R36, [R1+0x20c] ;  /* 0x00020c0001247983 */ /* 0x000f280000100800 */
[----:B------:R-:W4:Y:S01]  /*3070*/  LDL R28, [R1+0x18] ;  /* 0x00001800011c7983 */ /* 0x000f220000100800 */
[----:B------:R-:W-:Y:S01]  /*3080*/  ISETP.GT.OR P0, PT, R106, 0x2f, P0 ;  /* 0x0000002f6a00780c */ /* 0x000fe20000704670 */
[----:B------:R-:W-:-:S04]  /*3090*/  @P1 IMAD.HI.U32 R3, R23, c[0x0][0x2bc], RZ ;  /* 0x0000af0017031a27 */ /* 0x000fc800078e00ff */
[----:B------:R-:W-:Y:S01]  /*30a0*/  IMAD.MOV.U32 R22, RZ, RZ, R23 ;  /* 0x000000ffff167224 */ /* 0x000fe200078e0017 */
[----:B------:R-:W-:-:S07]  /*30b0*/  @P1 SHF.R.U32.HI R22, RZ, c[0x0][0x2c0], R3 ;  /* 0x0000b000ff161a19 */ /* 0x000fce0000011603 */
[----:B------:R-:W-:-:S04]  /*30c0*/  @!P0 IADD3 R0, P1, R22, R8, RZ ;  /* 0x0000000816008210 */ /* 0x000fc80007f3e0ff */
[----:B------:R-:W-:Y:S02]  /*30d0*/  @!P0 LEA.HI.X.SX32 R3, R22, R4, 0x1, P1 ;  /* 0x0000000416038211 */ /* 0x000fe400008f0eff */
[----:B------:R-:W-:-:S04]  /*30e0*/  @!P0 LEA R2, P1, R0, c[0x0][0x2a0], 0x2 ;  /* 0x0000a80000028a11 */ /* 0x000fc800078210ff */
[----:B------:R-:W-:-:S05]  /*30f0*/  @!P0 LEA.HI.X R3, R0, c[0x0][0x2a4], R3, 0x2, P1 ;  /* 0x0000a90000038a11 */ /* 0x000fca00008f1403 */
        /* <DEDUP_REMOVED lines=12> */
[----:B------:R-:W1:Y:S03]  /*31c0*/  S2R R8, SR_TID.X ;  /* 0x0000000000087919 */ /* 0x000e660000002100 */
        /* <DEDUP_REMOVED lines=21> */
[----:B------:R-:W3:Y:S02]  /*3320*/  SHFL.IDX PT, R4, R16, RZ, 0x181f ;  /* 0x00181fff10047589 */ /* 0x000ee400000e0000 */
[----:B------:R-:W-:-:S05]  /*3330*/  IMAD.IADD R20, R26, 0x1, R12 ;  /* 0x000000011a147824 */ /* 0x000fca00078e020c */
[C---:B------:R-:W-:Y:S01]  /*3340*/  ISETP.GE.AND P0, PT, R20.reuse, R21, PT ;  /* 0x000000151400720c */ /* 0x040fe20003f06270 */
[----:B------:R-:W1:Y:S01]  /*3350*/  SHFL.IDX PT, R0, R17, 0x1, 0x181f ;  /* 0x00381f0011007f89 */ /* 0x000e6200000e0000 */
[----:B------:R-:W-:-:S03]  /*3360*/  IADD3 R5, R20, 0x20, RZ ;  /* 0x0000002014057810 */ /* 0x000fc60007ffe0ff */
[----:B------:R-:W1:Y:S01]  /*3370*/  SHFL.IDX PT, R2, R16, 0x1, 0x181f ;  /* 0x00381f0010027f89 */ /* 0x000e6200000e0000 */
[----:B------:R-:W-:Y:S01]  /*3380*/  ISETP.GE.AND P1, PT, R5, R21, PT ;  /* 0x000000150500720c */ /* 0x000fe20003f26270 */
[----:B------:R-:W-:Y:S01]  /*3390*/  IMAD.WIDE.U32 R38, R24, c[0x0][0x1e8], RZ ;  /* 0x00007a0018267a25 */ /* 0x000fe200078e00ff */
[----:B------:R-:W-:-:S05]  /*33a0*/  IADD3 R53, R111, -0x1, RZ ;  /* 0xffffffff6f357810 */ /* 0x000fca0007ffe0ff */
[----:B------:R-:W-:Y:S01]  /*33b0*/  IMAD R52, R53, -0x30, R110 ;  /* 0xffffffd035347824 */ /* 0x000fe200078e026e */
[----:B--2---:R-:W-:-:S04]  /*33c0*/  @!P0 LEA R10, P3, R25, R3, 0x1 ;  /* 0x00000003190a8211 */ /* 0x004fc800078608ff */
[-C--:B---3--:R-:W-:Y:S02]  /*33d0*/  @!P0 LEA.HI.X R11, R25, R4.reuse, R27, 0x1, P3 ;  /* 0x00000004190b8211 */ /* 0x088fe400018f0c1b */
[-C--:B----4-:R-:W-:Y:S02]  /*33e0*/  @!P0 LEA R6, P3, R29, R3.reuse, 0x1 ;  /* 0x000000031d068211 */ /* 0x090fe400078608ff */
[----:B------:R-:W-:Y:S02]  /*33f0*/  ISETP.GE.AND P4, PT, R25, c[0x0][0x198], PT ;  /* 0x0000660019007a0c */ /* 0x000fe40003f86270 */
[----:B------:R-:W-:Y:S02]  /*3400*/  @!P0 LEA.HI.X R7, R29, R4, R30, 0x1, P3 ;  /* 0x000000041d078211 */ /* 0x000fe400018f0c1e */
[C---:B------:R-:W-:Y:S02]  /*3410*/  ISETP.GE.AND P3, PT, R32.reuse, c[0x0][0x198], PT ;  /* 0x0000660020007a0c */ /* 0x040fe40003f66270 */
[----:B------:R-:W-:-:S02]  /*3420*/  @!P0 LEA R12, P2, R32, R3, 0x1 ;  /* 0x00000003200c8211 */ /* 0x000fc400078408ff */
[----:B------:R-:W-:Y:S02]  /*3430*/  ISETP.GE.AND P5, PT, R31, c[0x0][0x198], PT ;  /* 0x000066001f007a0c */ /* 0x000fe40003fa6270 */
        /* <DEDUP_REMOVED lines=23> */
[----:B------:R3:W-:Y:S06]  /*35b0*/  @!P1 LDGSTS.E.BYPASS.LTC128B.128 [R28+0x11080], [R4.64], !P6 ;  /* 0x11080000041c9fae */ /* 0x0007ec000f101d46 */
[----:B--2---:R-:W-:-:S04]  /*35c0*/  @!P0 LEA R8, P1, R25, R0, 0x1 ;  /* 0x0000000019088211 */ /* 0x004fc800078208ff */
[----:B----4-:R-:W-:Y:S02]  /*35d0*/  @!P0 LEA.HI.X R9, R25, R2, R27, 0x1, P1 ;  /* 0x0000000219098211 */ /* 0x010fe400008f0c1b */
[-C--:B------:R-:W-:Y:S02]  /*35e0*/  @!P0 LEA R14, P2, R32, R0.reuse, 0x1 ;  /* 0x00000000200e8211 */ /* 0x080fe400078408ff */
[----:B-1----:R-:W-:-:S04]  /*35f0*/  @!P0 LEA R6, P1, R31, R0, 0x1 ;  /* 0x000000001f068211 */ /* 0x002fc800078208ff */
[----:B------:R-:W-:Y:S02]  /*3600*/  @!P0 LEA.HI.X R7, R31, R2, R36, 0x1, P1 ;  /* 0x000000021f078211 */ /* 0x000fe400008f0c24 */
[C---:B---3--:R-:W-:Y:S02]  /*3610*/  @!P0 LEA R4, P1, R29.reuse, R0, 0x1 ;  /* 0x000000001d048211 */ /* 0x048fe400078208ff */
[----:B------:R-:W-:Y:S02]  /*3620*/  IADD3 R0, R20, 0x60, RZ ;  /* 0x0000006014007810 */ /* 0x000fe40007ffe0ff */
[-C--:B------:R-:W-:Y:S02]  /*3630*/  @!P0 LEA.HI.X R15, R32, R2.reuse, R33, 0x1, P2 ;  /* 0x00000002200f8211 */ /* 0x080fe400010f0c21 */
[----:B------:R-:W-:Y:S01]  /*3640*/  ISETP.GE.AND P2, PT, R0, R21, PT ;  /* 0x000000150000720c */ /* 0x000fe20003f46270 */
[----:B------:R-:W-:Y:S01]  /*3650*/  IMAD.MOV R0, RZ, RZ, -R22 ;  /* 0x000000ffff007224 */ /* 0x000fe200078e0a16 */
[----:B------:R-:W1:Y:S03]  /*3660*/  SHFL.IDX PT, R12, R17, 0x3, 0x181f ;  /* 0x00781f00110c7f89 */ /* 0x000e6600000e0000 */
[----:B------:R-:W-:Y:S01]  /*3670*/  IMAD R23, R0, c[0x0][0x2b8], R23 ;  /* 0x0000ae0000177a24 */ /* 0x000fe200078e0217 */
[----:B------:R2:W-:Y:S04]  /*3680*/  @!P0 LDGSTS.E.BYPASS.LTC128B.128 [R28+0x6080], [R14.64], !P3 ;  /* 0x060800000e1c8fae */ /* 0x0005e8000d901d46 */
[----:B------:R3:W-:Y:S04]  /*3690*/  @!P0 LDGSTS.E.BYPASS.LTC128B.128 [R28+0xa080], [R8.64], !P4 ;  /* 0x0a080000081c8fae */ /* 0x0007e8000e101d46 */
[----:B------:R4:W-:Y:S04]  /*36a0*/  @!P0 LDGSTS.E.BYPASS.LTC128B.128 [R28+0xe080], [R6.64], !P5 ;  /* 0x0e080000061c8fae */ /* 0x0009e8000e901d46 */
[----:B------:R-:W1:Y:S01]  /*36b0*/  SHFL.IDX PT, R13, R16, 0x3, 0x181f ;  /* 0x00781f00100d7f89 */ /* 0x000e6200000e0000 */
[----:B------:R-:W-:Y:S01]  /*36c0*/  @!P0 LEA.HI.X R5, R29, R2, R30, 0x1, P1 ;  /* 0x000000021d058211 */ /* 0x000fe200008f0c1e */
[----:B------:R-:W-:-:S04]  /*36d0*/  IMAD.WIDE.U32 R2, R23, c[0x0][0x1e0], RZ ;  /* 0x0000780017027a25 */ /* 0x000fc800078e00ff */
[----:B------:R1:W-:Y:S01]  /*36e0*/  @!P0 LDGSTS.E.BYPASS.LTC128B.128 [R28+0x12080], [R4.64], !P6 ;  /* 0x12080000041c8fae */ /* 0x0003e2000f101d46 */
[----:B----4-:R-:W-:-:S05]  /*36f0*/  SHF.R.S32.HI R7, RZ, 0x1f, R23 ;  /* 0x0000001fff077819 */ /* 0x010fca0000011417 */
[----:B------:R-:W-:Y:S01]  /*3700*/  IMAD R0, R7, c[0x0][0x1e0], RZ ;  /* 0x0000780007007a24 */ /* 0x000fe200078e02ff */
[----:B--2---:R-:W-:-:S03]  /*3710*/  SHF.R.S32.HI R14, RZ, 0x1f, R34 ;  /* 0x0000001fff0e7819 */ /* 0x004fc60000011422 */
[----:B------:R-:W-:-:S04]  /*3720*/  IMAD R0, R23, c[0x0][0x1e4], R0 ;  /* 0x0000790017007a24 */ /* 0x000fc800078e0200 */
[----:B------:R-:W-:Y:S02]  /*3730*/  IMAD.IADD R3, R3, 0x1, R0 ;  /* 0x0000000103037824 */ /* 0x000fe400078e0200 */
[----:B------:R-:W-:Y:S02]  /*3740*/  IMAD R0, R14, c[0x0][0x1f0], RZ ;  /* 0x00007c000e007a24 */ /* 0x000fe400078e02ff */
[----:B------:R-:W-:Y:S01]  /*3750*/  IMAD.WIDE.U32 R2, R34, c[0x0][0x1f0], R2 ;  /* 0x00007c0022027a25 */ /* 0x000fe200078e0002 */
[----:B-1----:R-:W-:-:S03]  /*3760*/  @!P2 LEA R10, P1, R32, R12, 0x1 ;  /* 0x0000000c200aa211 */ /* 0x002fc600078208ff */
[----:B------:R-:W-:Y:S02]  /*3770*/  IMAD R5, R24, c[0x0][0x1ec], R39 ;  /* 0x00007b0018057a24 */ /* 0x000fe400078e0227 */
[----:B------:R-:W-:Y:S01]  /*3780*/  IMAD R4, R34, c[0x0][0x1f4], R0 ;  /* 0x00007d0022047a24 */ /* 0x000fe200078e0200 */
[----:B------:R-:W-:Y:S02]  /*3790*/  IADD3 R0, P0, R2, R38, RZ ;  /* 0x0000002602007210 */ /* 0x000fe40007f1e0ff */
[----:B------:R-:W-:Y:S02]  /*37a0*/  @!P2 LEA.HI.X R11, R32, R13, R33, 0x1, P1 ;  /* 0x0000000d200ba211 */ /* 0x000fe400008f0c21 */
[----:B------:R-:W-:Y:S02]  /*37b0*/  IADD3.X R2, R5, R3, R4, P0, !PT ;  /* 0x0000000305027210 */ /* 0x000fe400007fe404 */
[----:B------:R-:W-:Y:S01]  /*37c0*/  LEA R6, P0, R0, c[0x0][0x1c8], 0x1 ;  /* 0x0000720000067a11 */ /* 0x000fe200078008ff */
[----:B------:R1:W-:Y:S01]  /*37d0*/  @!P2 LDGSTS.E.BYPASS.LTC128B.128 [R28+0x7080], [R10.64], !P3 ;  /* 0x070800000a1cafae */ /* 0x0003e2000d901d46 */
[----:B------:R-:W-:-:S05]  /*37e0*/  IMNMX R3, R52, 0x30, PT ;  /* 0x0000003034037817 */ /* 0x000fca0003800200 */
[----:B---3--:R-:W-:-:S05]  /*37f0*/  IMAD.IADD R8, R3, 0x1, -R26 ;  /* 0x0000000103087824 */ /* 0x008fca00078e0a1a */
[----:B------:R-:W-:Y:S02]  /*3800*/  ISETP.GE.AND P1, PT, R8, 0x1, PT ;  /* 0x000000010800780c */ /* 0x000fe40003f26270 */
[----:B-1----:R-:W-:Y:S02]  /*3810*/  LEA.HI.X R11, R0, c[0x0][0x1cc], R2, 0x1, P0 ;  /* 0x00007300000b7a11 */ /* 0x002fe400000f0c02 */
[----:B------:R-:W1:Y:S01]  /*3820*/  SHFL.IDX PT, R0, R6, RZ, 0x181f ;  /* 0x00181fff06007589 */ /* 0x000e6200000e0000 */
[----:B------:R-:W-:-:S03]  /*3830*/  @!P2 LEA R2, P0, R25, R12, 0x1 ;  /* 0x0000000c1902a211 */ /* 0x000fc600078008ff */
[----:B------:R-:W2:Y:S01]  /*3840*/  SHFL.IDX PT, R9, R11, RZ, 0x181f ;  /* 0x00181fff0b097589 */ /* 0x000ea200000e0000 */
[----:B------:R-:W-:-:S05]  /*3850*/  @!P2 LEA.HI.X R3, R25, R13, R27, 0x1, P0 ;  /* 0x0000000d1903a211 */ /* 0x000fca00000f0c1b */
[----:B------:R3:W-:Y:S01]  /*3860*/  @!P2 LDGSTS.E.BYPASS.LTC128B.128 [R28+0xb080], [R2.64], !P4 ;  /* 0x0b080000021cafae */ /* 0x0007e2000e101d46 */
[----:B------:R-:W-:-:S03]  /*3870*/  @P1 ISETP.GE.AND P3, PT, R32, c[0x0][0x1d4], PT ;  /* 0x0000750020001a0c */ /* 0x000fc60003f66270 */
[----:B------:R-:W-:Y:S04]  /*3880*/  STL [R1+0x2c], R34 ;  /* 0x00002c2201007387 */ /* 0x000fe80000100800 */
[----:B------:R-:W-:Y:S04]  /*3890*/  STL [R1+0x30], R23 ;  /* 0x0000301701007387 */ /* 0x000fe80000100800 */
[----:B------:R-:W-:Y:S04]  /*38a0*/  STL.64 [R1+0x78], R38 ;  /* 0x0000782601007387 */ /* 0x000fe80000100a00 */
[----:B------:R4:W-:Y:S01]  /*38b0*/  STL [R1+0x90], R5 ;  /* 0x0000900501007387 */ /* 0x0009e20000100800 */
[----:B---3--:R-:W-:-:S04]  /*38c0*/  @!P2 LEA R2, P0, R31, R12, 0x1 ;  /* 0x0000000c1f02a211 */ /* 0x008fc800078008ff */
[----:B------:R-:W-:Y:S02]  /*38d0*/  @!P2 LEA.HI.X R3, R31, R13, R36, 0x1, P0 ;  /* 0x0000000d1f03a211 */ /* 0x000fe400000f0c24 */
[----:B------:R-:W-:-:S03]  /*38e0*/  @!P2 LEA R4, P0, R29, R12, 0x1 ;  /* 0x0000000c1d04a211 */ /* 0x000fc600078008ff */
[----:B------:R1:W-:Y:S01]  /*38f0*/  @!P2 LDGSTS.E.BYPASS.LTC128B.128 [R28+0xf080], [R2.64], !P5 ;  /* 0x0f080000021cafae */ /* 0x0003e2000e901d46 */
[----:B----4-:R-:W-:-:S05]  /*3900*/  @!P2 LEA.HI.X R5, R29, R13, R30, 0x1, P0 ;  /* 0x0000000d1d05a211 */ /* 0x010fca00000f0c1e */
[----:B------:R3:W-:Y:S01]  /*3910*/  @!P2 LDGSTS.E.BYPASS.LTC128B.128 [R28+0x13080], [R4.64], !P6 ;  /* 0x13080000041cafae */ /* 0x0007e2000f101d46 */
[----:B------:R-:W-:-:S03]  /*3920*/  @P1 ISETP.GE.AND P4, PT, R25, c[0x0][0x1d4], PT ;  /* 0x0000750019001a0c */ /* 0x000fc60003f86270 */
[----:B------:R-:W0:Y:S01]  /*3930*/  LDGDEPBAR ;  /* 0x00000000000079af */ /* 0x000e220000000000 */
[----:B-1----:R-:W-:-:S04]  /*3940*/  @P1 LEA R2, P0, R32, R0, 0x1 ;  /* 0x0000000020021211 */ /* 0x002fc800078008ff */
[----:B--2---:R-:W-:Y:S01]  /*3950*/  @P1 LEA.HI.X R3, R32, R9, R33, 0x1, P0 ;  /* 0x0000000920031211 */ /* 0x004fe200000f0c21 */
[----:B------:R1:W3:Y:S04]  /*3960*/  SHFL.IDX PT, R10, R6, 0x1, 0x181f ;  /* 0x00381f00060a7f89 */ /* 0x0002e800000e0000 */
[----:B------:R4:W-:Y:S01]  /*3970*/  @P1 LDGSTS.E.BYPASS.LTC128B.128 [R28+0x14080], [R2.64], !P3 ;  /* 0x14080000021c1fae */ /* 0x0009e2000d901d46 */
[----:B---3--:R-:W-:Y:S01]  /*3980*/  IMAD R4, R7, c[0x0][0x208], RZ ;  /* 0x0000820007047a24 */ /* 0x008fe200078e02ff */
[----:B------:R-:W-:-:S03]  /*3990*/  @P1 ISETP.GE.AND P3, PT, R31, c[0x0][0x1d4], PT ;  /* 0x000075001f001a0c */ /* 0x000fc60003f66270 */
[----:B------:R-:W-:Y:S02]  /*39a0*/  IMAD R4, R23, c[0x0][0x20c], R4 ;  /* 0x0000830017047a24 */ /* 0x000fe400078e0204 */
[----:B------:R-:W-:Y:S01]  /*39b0*/  IMAD.WIDE.U32 R16, R24, c[0x0][0x210], RZ ;  /* 0x0000840018107a25 */ /* 0x000fe200078e00ff */
[----:B-1----:R-:W-:-:S03]  /*39c0*/  @P1 LEA R6, P0, R25, R0, 0x1 ;  /* 0x0000000019061211 */ /* 0x002fc600078008ff */
[----:B----4-:R-:W-:-:S04]  /*39d0*/  IMAD.WIDE.U32 R2, R23, c[0x0][0x208], RZ ;  /* 0x0000820017027a25 */ /* 0x010fc800078e00ff */
[----:B------:R-:W-:Y:S01]  /*39e0*/  IMAD.IADD R3, R3, 0x1, R4 ;  /* 0x0000000103037824 */ /* 0x000fe200078e0204 */
[----:B------:R-:W-:Y:S02]  /*39f0*/  @P1 LEA R4, P2, R31, R0, 0x1 ;  /* 0x000000001f041211 */ /* 0x000fe400078408ff */
[-C--:B------:R-:W-:Y:S02]  /*3a00*/  @P1 LEA.HI.X R7, R25, R9.reuse, R27, 0x1, P0 ;  /* 0x0000000919071211 */ /* 0x080fe400000f0c1b */
[----:B------:R-:W-:Y:S01]  /*3a10*/  @P1 LEA.HI.X R5, R31, R9, R36, 0x1, P2 ;  /* 0x000000091f051211 */ /* 0x000fe200010f0c24 */
[----:B------:R-:W-:Y:S02]  /*3a20*/  IMAD R12, R24, c[0x0][0x214], R17 ;  /* 0x00008500180c7a24 */ /* 0x000fe400078e0211 */
[----:B------:R1:W-:Y:S01]  /*3a30*/  @P1 LDGSTS.E.BYPASS.LTC128B.128 [R28+0x15880], [R6.64], !P4 ;  /* 0x15880000061c1fae */ /* 0x0003e2000e101d46 */
[----:B------:R-:W-:-:S03]  /*3a40*/  IMAD.WIDE.U32 R2, R34, c[0x0][0x218], R2 ;  /* 0x0000860022027a25 */ /* 0x000fc600078e0002 */
[----:B------:R3:W-:Y:S04]  /*3a50*/  @P1 LDGSTS.E.BYPASS.LTC128B.128 [R28+0x17080], [R4.64], !P3 ;  /* 0x17080000041c1fae */ /* 0x0007e8000d901d46 */
[----:B------:R4:W-:Y:S04]  /*3a60*/  STL.64 [R1+0x88], R16 ;  /* 0x0000881001007387 */ /* 0x0009e80000100a00 */
[----:B------:R-:W-:Y:S04]  /*3a70*/  STL [R1+0x98], R12 ;  /* 0x0000980c01007387 */ /* 0x000fe80000100800 */
[----:B------:R-:W2:Y:S01]  /*3a80*/  LDL R15, [R1+0x14] ;  /* 0x00001400010f7983 */ /* 0x000ea20000100800 */
[----:B---3--:R-:W-:Y:S01]  /*3a90*/  @P1 LEA R4, P2, R29, R0, 0x1 ;  /* 0x000000001d041211 */ /* 0x008fe200078408ff */
[----:B-1----:R-:W-:-:S02]  /*3aa0*/  IMAD R6, R14, c[0x0][0x218], RZ ;  /* 0x000086000e067a24 */ /* 0x002fc400078e02ff */
[----:B------:R-:W3:Y:S01]  /*3ab0*/  LDL R14, [R1+0x10] ;  /* 0x00001000010e7983 */ /* 0x000ee20000100800 */
[----:B------:R-:W-:Y:S02]  /*3ac0*/  @P1 LEA.HI.X R5, R29, R9, R30, 0x1, P2 ;  /* 0x000000091d051211 */ /* 0x000fe400010f0c1e */
[----:B------:R-:W-:Y:S02]  /*3ad0*/  IADD3 R0, P2, R2, R16, RZ ;  /* 0x0000001002007210 */ /* 0x000fe40007f5e0ff */
[----:B----4-:R-:W4:Y:S04]  /*3ae0*/  LDL R16, [R1+0xc] ;  /* 0x00000c0001107983 */ /* 0x010f280000100800 */
[----:B------:R-:W1:Y:S01]  /*3af0*/  SHFL.IDX PT, R11, R11, 0x1, 0x181f ;  /* 0x00381f000b0b7f89 */ /* 0x000e6200000e0000 */
[----:B------:R-:W-:-:S02]  /*3b00*/  ISETP.GE.AND P0, PT, R8, 0x21, PT ;  /* 0x000000210800780c */ /* 0x000fc40003f06270 */
[----:B------:R-:W-:Y:S01]  /*3b10*/  @P1 ISETP.GE.AND P4, PT, R29, c[0x0][0x1d4], PT ;  /* 0x000075001d001a0c */ /* 0x000fe20003f86270 */
[----:B------:R-:W-:-:S10]  /*3b20*/  IMAD R6, R34, c[0x0][0x21c], R6 ;  /* 0x0000870022067a24 */ /* 0x000fd400078e0206 */
[C---:B------:R-:W-:Y:S02]  /*3b30*/  @P0 LEA R8, P3, R32.reuse, R10, 0x1 ;  /* 0x0000000a20080211 */ /* 0x040fe400078608ff */
[----:B------:R1:W-:Y:S02]  /*3b40*/  @P1 LDGSTS.E.BYPASS.LTC128B.128 [R28+0x18880], [R4.64], !P4 ;  /* 0x18880000041c1fae */ /* 0x0003e4000e101d46 */
[C---:B-1----:R-:W-:Y:S02]  /*3b50*/  @P0 LEA.HI.X R9, R32.reuse, R11, R33, 0x1, P3 ;  /* 0x0000000b20090211 */ /* 0x042fe400018f0c21 */
[----:B------:R-:W-:Y:S02]  /*3b60*/  @P0 ISETP.GE.AND P3, PT, R32, c[0x0][0x1d4], PT ;  /* 0x0000750020000a0c */ /* 0x000fe40003f66270 */
[----:B------:R-:W-:Y:S02]  /*3b70*/  IADD3.X R2, R12, R3, R6, P2, !PT ;  /* 0x000000030c027210 */ /* 0x000fe400017fe406 */
[----:B------:R-:W-:-:S02]  /*3b80*/  LEA R13, P2, R0, c[0x0][0x1f8], 0x1 ;  /* 0x00007e00000d7a11 */ /* 0x000fc400078408ff */
[C---:B------:R-:W-:Y:S02]  /*3b90*/  @P0 ISETP.GE.AND P4, PT, R25.reuse, c[0x0][0x1d4], PT ;  /* 0x0000750019000a0c */ /* 0x040fe40003f86270 */
[----:B------:R-:W-:Y:S02]  /*3ba0*/  LEA.HI.X R12, R0, c[0x0][0x1fc], R2, 0x1, P2 ;  /* 0x00007f00000c7a11 */ /* 0x000fe400010f0c02 */
[----:B------:R-:W-:-:S03]  /*3bb0*/  @P0 LEA R6, P2, R25, R10, 0x1 ;  /* 0x0000000a19060211 */ /* 0x000fc600078408ff */
[----:B------:R1:W-:Y:S01]  /*3bc0*/  @P0 LDGSTS.E.BYPASS.LTC128B.128 [R28+0x15080], [R8.64], !P3 ;  /* 0x15080000081c0fae */ /* 0x0003e2000d901d46 */
[CC--:B------:R-:W-:Y:S02]  /*3bd0*/  @P0 LEA R4, P1, R31.reuse, R10.reuse, 0x1 ;  /* 0x0000000a1f040211 */ /* 0x0c0fe400078208ff */
[C---:B------:R-:W-:Y:S02]  /*3be0*/  @P0 ISETP.GE.AND P3, PT, R31.reuse, c[0x0][0x1d4], PT ;  /* 0x000075001f000a0c */ /* 0x040fe40003f66270 */
[-C--:B------:R-:W-:Y:S02]  /*3bf0*/  @P0 LEA.HI.X R5, R31, R11.reuse, R36, 0x1, P1 ;  /* 0x0000000b1f050211 */ /* 0x080fe400008f0c24 */
[----:B------:R-:W-:Y:S01]  /*3c00*/  @P0 ISETP.GE.AND P1, PT, R29, c[0x0][0x1d4], PT ;  /* 0x000075001d000a0c */ /* 0x000fe20003f26270 */
[----:B------:R-:W1:Y:S01]  /*3c10*/  S2R R18, SR_TID.X ;  /* 0x0000000000127919 */ /* 0x000e620000002100 */
[----:B------:R-:W-:Y:S02]  /*3c20*/  @P0 LEA.HI.X R7, R25, R11, R27, 0x1, P2 ;  /* 0x0000000b19070211 */ /* 0x000fe400010f0c1b */
[----:B------:R-:W-:-:S03]  /*3c30*/  @P0 LEA R2, P2, R29, R10, 0x1 ;  /* 0x0000000a1d020211 */ /* 0x000fc600078408ff */
[----:B------:R1:W-:Y:S01]  /*3c40*/  @P0 LDGSTS.E.BYPASS.LTC128B.128 [R28+0x16880], [R6.64], !P4 ;  /* 0x16880000061c0fae */ /* 0x0003e2000e101d46 */
[----:B------:R-:W-:-:S03]  /*3c50*/  @P0 LEA.HI.X R3, R29, R11, R30, 0x1, P2 ;  /* 0x0000000b1d030211 */ /* 0x000fc600010f0c1e */
[----:B------:R1:W-:Y:S04]  /*3c60*/  @P0 LDGSTS.E.BYPASS.LTC128B.128 [R28+0x18080], [R4.64], !P3 ;  /* 0x18080000041c0fae */ /* 0x0003e8000d901d46 */
[----:B------:R1:W-:Y:S04]  /*3c70*/  @P0 LDGSTS.E.BYPASS.LTC128B.128 [R28+0x19880], [R2.64], !P1 ;  /* 0x19880000021c0fae */ /* 0x0003e8000c901d46 */
[----:B------:R-:W0:Y:S01]  /*3c80*/  LDGDEPBAR ;  /* 0x00000000000079af */ /* 0x000e220000000000 */
[----:B-1----:R-:W-:-:S04]  /*3c90*/  SHF.R.S32.HI R17, RZ, 0x1f, R18 ;  /* 0x0000001fff117819 */ /* 0x002fc80000011412 */
        /* <DEDUP_REMOVED lines=16> */
[----:B------:R-:W-:Y:S01]  /*3da0*/  ISETP.GE.AND P6, PT, R25, c[0x0][0x1d4], PT ;  /* 0x0000750019007a0c */ /* 0x000fe20003fc6270 */
[----:B------:R-:W-:Y:S01]  /*3db0*/  IMAD.IADD R4, R52, 0x1, -R26 ;  /* 0x0000000134047824 */ /* 0x000fe200078e0a1a */
[C---:B------:R-:W-:Y:S01]  /*3dc0*/  ISETP.GE.AND P5, PT, R32.reuse, c[0x0][0x1d4], PT ;  /* 0x0000750020007a0c */ /* 0x040fe20003fa6270 */
[----:B------:R-:W-:Y:S01]  /*3dd0*/  IMAD.SHL.U32 R2, R32, 0x2, RZ ;  /* 0x0000000220027824 */ /* 0x000fe200078e00ff */
[----:B------:R-:W-:-:S02]  /*3de0*/  LOP3.LUT R107, R107, 0xfffffffe, RZ, 0xc0, !PT ;  /* 0xfffffffe6b6b7812 */ /* 0x000fc400078ec0ff */
[----:B------:R-:W-:Y:S02]  /*3df0*/  IADD3 R243, R236, 0x20, RZ ;  /* 0x00000020ecf37810 */ /* 0x000fe40007ffe0ff */
[----:B------:R-:W-:Y:S02]  /*3e00*/  SHF.L.U64.HI R3, R32, 0x1, R33 ;  /* 0x0000000120037819 */ /* 0x000fe40000010221 */
[----:B------:R-:W-:Y:S01]  /*3e10*/  @P1 IADD3 R243, R236, -0x20, RZ ;  /* 0xffffffe0ecf31810 */ /* 0x000fe20007ffe0ff */
[----:B------:R1:W-:Y:S01]  /*3e20*/  STL [R1+0x108], R2 ;  /* 0x0001080201007387 */ /* 0x0003e20000100800 */
[----:B------:R-:W-:Y:S02]  /*3e30*/  ISETP.LT.OR P1, PT, R4, 0x1, P5 ;  /* 0x000000010400780c */ /* 0x000fe40002f21670 */
[----:B------:R-:W-:Y:S02]  /*3e40*/  @P6 LOP3.LUT R107, R107, 0x1, RZ, 0xfc, !PT ;  /* 0x000000016b6b6812 */ /* 0x000fe400078efcff */
[----:B------:R-:W-:-:S02]  /*3e50*/  SHF.L.U64.HI R5, R25, 0x1, R27 ;  /* 0x0000000119057819 */ /* 0x000fc4000001021b */
[----:B-1----:R-:W-:Y:S01]  /*3e60*/  IADD3 R6, P0, R8, R2, RZ ;  /* 0x0000000208067210 */ /* 0x002fe20007f1e0ff */
[----:B------:R-:W-:Y:S01]  /*3e70*/  STL [R1+0x3c], R3 ;  /* 0x00003c0301007387 */ /* 0x000fe20000100800 */
[----:B------:R-:W-:-:S03]  /*3e80*/  ISETP.LT.OR P2, PT, R4, 0x1, P6 ;  /* 0x000000010400780c */ /* 0x000fc60003741670 */
[----:B------:R-:W-:Y:S01]  /*3e90*/  STL [R1+0xc4], R107 ;  /* 0x0000c46b01007387 */ /* 0x000fe20000100800 */
[----:B------:R-:W-:-:S03]  /*3ea0*/  IMAD.X R7, R0, 0x1, R3, P0 ;  /* 0x0000000100077824 */ /* 0x000fc600000e0603 */
[----:B------:R-:W-:Y:S01]  /*3eb0*/  STL [R1+0x40], R5 ;  /* 0x0000400501007387 */ /* 0x000fe20000100800 */
[----:B------:R-:W-:-:S05]  /*3ec0*/  IMAD.SHL.U32 R2, R25, 0x2, RZ ;  /* 0x0000000219027824 */ /* 0x000fca00078e00ff */
[----:B------:R1:W-:Y:S01]  /*3ed0*/  STL [R1+0x10c], R2 ;  /* 0x00010c0201007387 */ /* 0x0003e20000100800 */
[----:B------:R-:W-:Y:S02]  /*3ee0*/  ISETP.GE.AND P4, PT, R31, c[0x0][0x1d4], PT ;  /* 0x000075001f007a0c */ /* 0x000fe40003f86270 */
[----:B-1----:R-:W-:-:S05]  /*3ef0*/  IADD3 R2, P0, R8, R2, RZ ;  /* 0x0000000208027210 */ /* 0x002fca0007f1e0ff */
[----:B------:R-:W-:Y:S01]  /*3f00*/  IMAD.X R3, R0, 0x1, R5, P0 ;  /* 0x0000000100037824 */ /* 0x000fe200000e0605 */
[----:B------:R-:W-:Y:S01]  /*3f10*/  SHF.L.U64.HI R5, R31, 0x1, R36 ;  /* 0x000000011f057819 */ /* 0x000fe20000010224 */
[----:B--2---:R-:W1:Y:S04]  /*3f20*/  LDSM.16.M88.4 R180, [R15] ;  /* 0x000000000fb4783b */ /* 0x004e680000000200 */
[----:B------:R-:W2:Y:S04]  /*3f30*/  LDSM.16.M88.4 R196, [R15+0x4000] ;  /* 0x004000000fc4783b */ /* 0x000ea80000000200 */
[----:B------:R-:W1:Y:S04]  /*3f40*/  LDSM.16.M88.4 R212, [R15+0x8000] ;  /* 0x008000000fd4783b */ /* 0x000e680000000200 */
[----:B------:R-:W1:Y:S04]  /*3f50*/  LDSM.16.M88.4 R228, [R15+0xc000] ;  /* 0x00c000000fe4783b */ /* 0x000e680000000200 */
[----:B---3--:R-:W3:Y:S04]  /*3f60*/  LDSM.16.M88.4 R184, [R14] ;  /* 0x000000000eb8783b */ /* 0x008ee80000000200 */
[----:B------:R-:W1:Y:S04]  /*3f70*/  LDSM.16.M88.4 R200, [R14+0x4000] ;  /* 0x004000000ec8783b */ /* 0x000e680000000200 */
[----:B----4-:R-:W4:Y:S04]  /*3f80*/  LDSM.16.M88.4 R164, [R16] ;  /* 0x0000000010a4783b */ /* 0x010f280000000200 */
[----:B------:R-:W1:Y:S04]  /*3f90*/  LDSM.16.M88.4 R192, [R16+0x4000] ;  /* 0x0040000010c0783b */ /* 0x000e680000000200 */
[----:B------:R-:W1:Y:S04]  /*3fa0*/  LDSM.16.M88.4 R208, [R16+0x8000] ;  /* 0x0080000010d0783b */ /* 0x000e680000000200 */
[----:B------:R-:W1:Y:S04]  /*3fb0*/  LDSM.16.M88.4 R216, [R14+0x8000] ;  /* 0x008000000ed8783b */ /* 0x000e680000000200 */
[----:B------:R-:W1:Y:S04]  /*3fc0*/  LDSM.16.M88.4 R224, [R16+0xc000] ;  /* 0x00c0000010e0783b */ /* 0x000e680000000200 */
[----:B------:R-:W1:Y:S04]  /*3fd0*/  LDSM.16.M88.4 R232, [R14+0xc000] ;  /* 0x00c000000ee8783b */ /* 0x000e680000000200 */
[----:B------:R-:W-:Y:S06]  /*3fe0*/  BAR.SYNC.DEFER_BLOCKING 0x0 ;  /* 0x0000000000007b1d */ /* 0x000fec0000010000 */
[----:B------:R-:W-:-:S04]  /*3ff0*/  DEPBAR.LE SB0, 0x0 ;  /* 0x000080000000791a */ /* 0x000fc80000000000 */
[----:B------:R-:W-:Y:S01]  /*4000*/  BAR.SYNC.DEFER_BLOCKING 0x0 ;  /* 0x0000000000007b1d */ /* 0x000fe20000010000 */
[----:B------:R-:W-:-:S05]  /*4010*/  ISETP.GE.AND P3, PT, R29, c[0x0][0x1d4], PT ;  /* 0x000075001d007a0c */ /* 0x000fca0003f66270 */
[----:B------:R-:W1:Y:S04]  /*4020*/  LDSM.16.M88.4 R16, [R236] ;  /* 0x00000000ec10783b */ /* 0x000e680000000200 */
[----:B------:R-:W1:Y:S04]  /*4030*/  LDSM.16.M88.4 R20, [R236+0x800] ;  /* 0x00080000ec14783b */ /* 0x000e680000000200 */
[----:B------:R-:W1:Y:S04]  /*4040*/  LDSM.16.M88.4 R40, [R236+0x1000] ;  /* 0x00100000ec28783b */ /* 0x000e680000000200 */
[----:B------:R-:W1:Y:S04]  /*4050*/  LDSM.16.M88.4 R24, [R243] ;  /* 0x00000000f318783b */ /* 0x000e680000000200 */
[----:B------:R-:W1:Y:S04]  /*4060*/  LDSM.16.M88.4 R32, [R243+0x800] ;  /* 0x00080000f320783b */ /* 0x000e680000000200 */
[----:B------:R-:W1:Y:S04]  /*4070*/  LDSM.16.M88.4 R48, [R243+0x1000] ;  /* 0x00100000f330783b */ /* 0x000e680000000200 */
[----:B------:R-:W-:Y:S01]  /*4080*/  @!PT LDS RZ, [RZ] ;  /* 0x00000000fffff984 */ /* 0x000fe20000000800 */
[----:B------:R-:W-:Y:S01]  /*4090*/  @!PT LDS RZ, [RZ] ;  /* 0x00000000fffff984 */ /* 0x000fe20000000800 */
[----:B------:R-:W-:Y:S01]  /*40a0*/  @!PT LDS RZ, [RZ] ;  /* 0x00000000fffff984 */ /* 0x000fe20000000800 */
[----:B------:R2:W-:Y:S01]  /*40b0*/  LDGSTS.E.BYPASS.LTC128B.128 [R28+0x4080], [R6.64], !P1 ;  /* 0x04080000061c7fae */ /* 0x0005e2000c901d46 */
[----:B------:R-:W-:-:S03]  /*40c0*/  ISETP.LT.OR P1, PT, R4, 0x1, P4 ;  /* 0x000000010400780c */ /* 0x000fc60002721670 */
[----:B------:R3:W-:Y:S01]  /*40d0*/  LDGSTS.E.BYPASS.LTC128B.128 [R28+0x5880], [R2.64], !P2 ;  /* 0x05880000021c7fae */ /* 0x0007e2000d101d46 */
[----:B--2---:R-:W-:-:S05]  /*40e0*/  IMAD.SHL.U32 R6, R31, 0x2, RZ ;  /* 0x000000021f067824 */ /* 0x004fca00078e00ff */
[----:B---3--:R-:W-:Y:S01]  /*40f0*/  IADD3 R2, P0, R8, R6, RZ ;  /* 0x0000000608027210 */ /* 0x008fe20007f1e0ff */
[----:B------:R2:W-:Y:S04]  /*4100*/  STL [R1+0x104], R6 ;  /* 0x0001040601007387 */ /* 0x0005e80000100800 */
[----:B------:R-:W-:Y:S01]  /*4110*/  IMAD.X R3, R0, 0x1, R5, P0 ;  /* 0x0000000100037824 */ /* 0x000fe200000e0605 */
[----:B------:R3:W-:Y:S04]  /*4120*/  STL [R1+0x44], R5 ;  /* 0x0000440501007387 */ /* 0x0007e80000100800 */
[----:B------:R1:W-:Y:S01]  /*4130*/  LDGSTS.E.BYPASS.LTC128B.128 [R28+0x7080], [R2.64], !P1 ;  /* 0x07080000021c7fae */ /* 0x0003e2000c901d46 */
[C---:B--2---:R-:W-:Y:S01]  /*4140*/  IMAD.SHL.U32 R6, R29.reuse, 0x2, RZ ;  /* 0x000000021d067824 */ /* 0x044fe200078e00ff */
[----:B---3--:R-:W-:-:S04]  /*4150*/  SHF.L.U64.HI R5, R29, 0x1, R30 ;  /* 0x000000011d057819 */ /* 0x008fc8000001021e */
[----:B------:R-:W-:Y:S01]  /*4160*/  STL [R1+0x100], R6 ;  /* 0x0001000601007387 */ /* 0x000fe20000100800 */
[----:B-1----:R-:W-:-:S03]  /*4170*/  IADD3 R2, P0, R8, R6, RZ ;  /* 0x0000000608027210 */ /* 0x002fc60007f1e0ff */
[----:B------:R1:W-:Y:S02]  /*4180*/  STL [R1+0x48], R5 ;  /* 0x0000480501007387 */ /* 0x0003e40000100800 */
[----:B------:R-:W-:Y:S01]  /*4190*/  IMAD.X R3, R0, 0x1, R5, P0 ;  /* 0x0000000100037824 */ /* 0x000fe200000e0605 */
[----:B------:R-:W-:Y:S02]  /*41a0*/  ISETP.LT.OR P0, PT, R4, 0x1, P3 ;  /* 0x000000010400780c */ /* 0x000fe40001f01670 */
[----:B------:R-:W-:-:S11]  /*41b0*/  IADD3 R0, R243, 0x800, RZ ;  /* 0x00000800f3007810 */ /* 0x000fd60007ffe0ff */
[----:B------:R2:W-:Y:S04]  /*41c0*/  LDGSTS.E.BYPASS.LTC128B.128 [R28+0x8880], [R2.64], !P0 ;  /* 0x08880000021c7fae */ /* 0x0005e8000c101d46 */
[----:B-1----:R-:W1:Y:S01]  /*41d0*/  S2R R5, SR_TID.X ;  /* 0x0000000000057919 */ /* 0x002e620000002100 */
[----:B--2---:R-:W-:-:S05]  /*41e0*/  IADD3 R2, R243, 0x1000, RZ ;  /* 0x00001000f3027810 */ /* 0x004fca0007ffe0ff */
[----:B------:R2:W-:Y:S04]  /*41f0*/  STL [R1+0x8], R2 ;  /* 0x0000080201007387 */ /* 0x0005e80000100800 */
[----:B------:R2:W-:Y:S01]  /*4200*/  STL [R1+0x4], R0 ;  /* 0x0000040001007387 */ /* 0x0005e20000100800 */
[----:B-1----:R-:W-:Y:S01]  /*4210*/  ISETP.GT.AND P0, PT, R5, 0x7f, PT ;  /* 0x0000007f0500780c */ /* 0x002fe20003f04270 */
[----:B------:R-:W-:Y:S01]  /*4220*/  BSSY B0, `(.L_x_1121) ;  /* 0x0000024000007945 */ /* 0x000fe20003800000 */
[----:B------:R-:W-:-:S11]  /*4230*/  ISETP.GT.AND P6, PT, R106, 0x2f, PT ;  /* 0x0000002f6a00780c */ /* 0x000fd60003fc4270 */
[----:B------:R-:W-:Y:S05]  /*4240*/  @P0 BRA `(.L_x_1122) ;  /* 0x0000021000000947 */ /* 0x000fea0003800000 */
[----:B----4-:R-:W-:Y:S05]  /*4250*/  BRA.DIV ~URZ, `(.L_x_1123) ;  /* 0x000105727f007947 */ /* 0x010fea000b800000 */
[----:B------:R1:W3:Y:S04]  /*4260*/  SHFL.IDX PT, R5, R12, 0x1, 0x181f ;  /* 0x00381f000c057f89 */ /* 0x0002e800000e0000 */
[----:B--2---:R1:W2:Y:S02]  /*4270*/  SHFL.IDX PT, R0, R13, 0x1, 0x181f ;  /* 0x00381f000d007f89 */ /* 0x0042a400000e0000 */
.L_x_1227:
[----:B------:R-:W4:Y:S04]  /*4280*/  LDL R2, [R1+0x10c] ;  /* 0x00010c0001027983 */ /* 0x000f280000100800 */
[----:B------:R-:W5:Y:S04]  /*4290*/  LDL R14, [R1+0x40] ;  /* 0x00004000010e7983 */ /* 0x000f680000100800 */
[----:B---3--:R-:W3:Y:S04]  /*42a0*/  LDL R6, [R1+0x108] ;  /* 0x0001080001067983 */ /* 0x008ee80000100800 */
[----:B--2---:R-:W2:Y:S04]  /*42b0*/  LDL R7, [R1+0x5c] ;  /* 0x00005c0001077983 */ /* 0x004ea80000100800 */
[----:B-1----:R-:W2:Y:S04]  /*42c0*/  LDL R13, [R1+0x3c] ;  /* 0x00003c00010d7983 */ /* 0x002ea80000100800 */
[----:B------:R-:W2:Y:S04]  /*42d0*/  LDL R8, [R1+0x18] ;  /* 0x0000180001087983 */ /* 0x000ea80000100800 */
[----:B------:R-:W2:Y:S04]  /*42e0*/  LDL R12, [R1+0x104] ;  /* 0x00010400010c7983 */ /* 0x000ea80000100800 */
[----:B------:R-:W2:Y:S04]  /*42f0*/  LDL R11, [R1+0x44] ;  /* 0x00004400010b7983 */ /* 0x000ea80000100800 */
[----:B------:R-:W2:Y:S04]  /*4300*/  LDL R10, [R1+0x100] ;  /* 0x00010000010a7983 */ /* 0x000ea80000100800 */
[----:B------:R-:W2:Y:S01]  /*4310*/  LDL R9, [R1+0x48] ;  /* 0x0000480001097983 */ /* 0x000ea20000100800 */
[----:B------:R-:W-:-:S02]  /*4320*/  ISETP.LT.OR P1, PT, R4, 0x21, P5 ;  /* 0x000000210400780c */ /* 0x000fc40002f21670 */
[----:B----4-:R-:W-:-:S05]  /*4330*/  IADD3 R2, P0, R0, R2, RZ ;  /* 0x0000000200027210 */ /* 0x010fca0007f1e0ff */
[----:B-----5:R-:W-:Y:S01]  /*4340*/  IMAD.X R3, R5, 0x1, R14, P0 ;  /* 0x0000000105037824 */ /* 0x020fe200000e060e */
[----:B---3--:R-:W-:Y:S02]  /*4350*/  IADD3 R6, P0, R0, R6, RZ ;  /* 0x0000000600067210 */ /* 0x008fe40007f1e0ff */
[----:B--2---:R-:W-:-:S03]  /*4360*/  ISETP.GE.AND P2, PT, R7, c[0x0][0x1d4], PT ;  /* 0x0000750007007a0c */ /* 0x004fc60003f46270 */
[----:B------:R-:W-:Y:S01]  /*4370*/  IMAD.X R7, R5, 0x1, R13, P0 ;  /* 0x0000000105077824 */ /* 0x000fe200000e060d */
[----:B------:R-:W-:-:S04]  /*4380*/  ISETP.LT.OR P0, PT, R4, 0x21, P2 ;  /* 0x000000210400780c */ /* 0x000fc80001701670 */
[----:B------:R-:W-:Y:S01]  /*4390*/  @!PT LDS RZ, [RZ] ;  /* 0x00000000fffff984 */ /* 0x000fe20000000800 */
[----:B------:R-:W-:Y:S01]  /*43a0*/  @!PT LDS RZ, [RZ] ;  /* 0x00000000fffff984 */ /* 0x000fe20000000800 */
[----:B------:R-:W-:Y:S01]  /*43b0*/  @!PT LDS RZ, [RZ] ;  /* 0x00000000fffff984 */ /* 0x000fe20000000800 */
[----:B------:R1:W-:Y:S01]  /*43c0*/  LDGSTS.E.BYPASS.LTC128B.128 [R8+0x5080], [R6.64], !P1 ;  /* 0x0508000006087fae */ /* 0x0003e2000c901d46 */
[C---:B------:R-:W-:Y:S02]  /*43d0*/  ISETP.LT.OR P2, PT, R4.reuse, 0x21, P4 ;  /* 0x000000210400780c */ /* 0x040fe40002741670 */
[----:B------:R-:W-:-:S06]  /*43e0*/  ISETP.LT.OR P1, PT, R4, 0x21, P3 ;  /* 0x000000210400780c */ /* 0x000fcc0001f21670 */
[----:B------:R2:W-:Y:S01]  /*43f0*/  LDGSTS.E.BYPASS.LTC128B.128 [R8+0x6880], [R2.64], !P0 ;  /* 0x0688000002087fae */ /* 0x0005e2000c101d46 */
[----:B-1----:R-:W-:-:S05]  /*4400*/  IADD3 R6, P0, R0, R12, RZ ;  /* 0x0000000c00067210 */ /* 0x002fca0007f1e0ff */
[----:B------:R-:W-:Y:S01]  /*4410*/  IMAD.X R7, R5, 0x1, R11, P0 ;  /* 0x0000000105077824 */ /* 0x000fe200000e060b */
[----:B--2---:R-:W-:-:S04]  /*4420*/  IADD3 R2, P0, R0, R10, RZ ;  /* 0x0000000a00027210 */ /* 0x004fc80007f1e0ff */
[----:B------:R1:W-:Y:S01]  /*4430*/  LDGSTS.E.BYPASS.LTC128B.128 [R8+0x8080], [R6.64], !P2 ;  /* 0x0808000006087fae */ /* 0x0003e2000d101d46 */
[----:B------:R-:W-:-:S05]  /*4440*/  IMAD.X R3, R5, 0x1, R9, P0 ;  /* 0x0000000105037824 */ /* 0x000fca00000e0609 */
[----:B------:R1:W-:Y:S03]  /*4450*/  LDGSTS.E.BYPASS.LTC128B.128 [R8+0x9880], [R2.64], !P1 ;  /* 0x0988000002087fae */ /* 0x0003e6000c901d46 */
.L_x_1122:
[----:B----4-:R-:W-:Y:S05]  /*4460*/  BSYNC B0 ;  /* 0x0000000000007941 */ /* 0x010fea0003800000 */
.L_x_1121:
[----:B-12---:R-:W1:Y:S04]  /*4470*/  S2R R2, SR_TID.X ;  /* 0x0000000000027919 */ /* 0x006e680000002100 */
[----:B------:R-:W0:Y:S01]  /*4480*/  LDGDEPBAR ;  /* 0x00000000000079af */ /* 0x000e220000000000 */
[----:B------:R-:W-:Y:S01]  /*4490*/  WARPSYNC 0xffffffff ;  /* 0xffffffff00007948 */ /* 0x000fe20003800000 */
[C---:B------:R-:W-:Y:S08]  /*44a0*/  HMMA.16816.F32.BF16 R4, R160.reuse, R16, RZ ;  /* 0x00000010a004723c */ /* 0x040ff000000418ff */
[C---:B------:R-:W-:Y:S08]  /*44b0*/  HMMA.16816.F32.BF16 R12, R160.reuse, R22, RZ ;  /* 0x00000016a00c723c */ /* 0x040ff000000418ff */
[----:B------:R-:W-:Y:S01]  /*44c0*/  HMMA.16816.F32.BF16 R8, R160, R18, RZ ;  /* 0x00000012a008723c */ /* 0x000fe200000418ff */
[----:B-1----:R-:W-:-:S04]  /*44d0*/  SHF.R.S32.HI R0, RZ, 0x1f, R2 ;  /* 0x0000001fff007819 */ /* 0x002fc80000011402 */
[----:B------:R-:W-:-:S03]  /*44e0*/  LEA.HI R0, R0, R2, RZ, 0x3 ;  /* 0x0000000200007211 */ /* 0x000fc600078f18ff */
[----:B------:R-:W-:Y:S01]  /*44f0*/  HMMA.16816.F32.BF16 R28, R164, R24, R4 ;  /* 0x00000018a41c723c */ /* 0x000fe20000041804 */
[----:B------:R-:W-:-:S04]  /*4500*/  LOP3.LUT R0, R0, 0xfffffff8, RZ, 0xc0, !PT ;  /* 0xfffffff800007812 */ /* 0x000fc800078ec0ff */
[----:B------:R-:W-:-:S03]  /*4510*/  IADD3 R0, -R0, R2, RZ ;  /* 0x0000000200007210 */ /* 0x000fc60007ffe1ff */
[----:B------:R-:W-:Y:S01]  /*4520*/  HMMA.16816.F32.BF16 R4, R160, R20, RZ ;  /* 0x00000014a004723c */ /* 0x000fe200000418ff */
[----:B------:R-:W2:Y:S01]  /*4530*/  LDL R2, [R1+0x64] ;  /* 0x0000640001027983 */ /* 0x000ea20000100800 */
[----:B------:R-:W-:Y:S02]  /*4540*/  LOP3.LUT P0, RZ, R0, 0x4, RZ, 0xc0, !PT ;  /* 0x0000000400ff7812 */ /* 0x000fe4000780c0ff */
[----:B------:R-:W-:-:S04]  /*4550*/  MOV R0, 0x40 ;  /* 0x0000004000007802 */ /* 0x000fc80000000f00 */
[----:B------:R-:W-:Y:S01]  /*4560*/  SEL R0, R0, 0xffffffc0, !P0 ;  /* 0xffffffc000007807 */ /* 0x000fe20004000000 */
[----:B------:R-:W-:Y:S03]  /*4570*/  HMMA.16816.F32.BF16 R24, R164, R26, R8 ;  /* 0x0000001aa418723c */ /* 0x000fe60000041808 */
[----:B------:R-:W-:-:S05]  /*4580*/  IADD3 R238, R236, R0, RZ ;  /* 0x00000000ecee7210 */ /* 0x000fca0007ffe0ff */
[----:B------:R-:W1:Y:S07]  /*4590*/  LDSM.16.M88.4 R8, [R238+0x800] ;  /* 0x00080000ee08783b */ /* 0x000e6e0000000200 */
[C---:B------:R-:W-:Y:S08]  /*45a0*/  HMMA.16816.F32.BF16 R20, R164.reuse, R32, R4 ;  /* 0x00000020a414723c */ /* 0x040ff00000041804 */
[----:B------:R-:W-:Y:S01]  /*45b0*/  HMMA.16816.F32.BF16 R4, R164, R34, R12 ;  /* 0x00000022a404723c */ /* 0x000fe2000004180c */
[----:B------:R-:W3:Y:S07]  /*45c0*/  LDSM.16.M88.4 R12, [R238] ;  /* 0x00000000ee0c783b */ /* 0x000eee0000000200 */
[----:B------:R-:W-:Y:S01]  /*45d0*/  HMMA.16816.F32.BF16 R16, R160, R40, RZ ;  /* 0x00000028a010723c */ /* 0x000fe200000418ff */
[----:B------:R-:W-:-:S07]  /*45e0*/  IADD3 R237, R243, R0, RZ ;  /* 0x00000000f3ed7210 */ /* 0x000fce0007ffe0ff */
[C---:B-1----:R-:W-:Y:S01]  /*45f0*/  HMMA.16816.F32.BF16 R32, R180.reuse, R8, R20 ;  /* 0x00000008b420723c */ /* 0x042fe20000041814 */
[----:B------:R-:W-:Y:S07]  /*4600*/  LDSM.16.M88.4 R20, [R237] ;  /* 0x00000000ed14783b */ /* 0x000fee0000000200 */
[C---:B---3--:R-:W-:Y:S08]  /*4610*/  HMMA.16816.F32.BF16 R44, R180.reuse, R12, R28 ;  /* 0x0000000cb42c723c */ /* 0x048ff0000004181c */
[C---:B------:R-:W-:Y:S01]  /*4620*/  HMMA.16816.F32.BF16 R36, R180.reuse, R14, R24 ;  /* 0x0000000eb424723c */ /* 0x040fe20000041818 */
[----:B------:R-:W1:Y:S04]  /*4630*/  LDSM.16.M88.4 R12, [R238+0x1000] ;  /* 0x00100000ee0c783b */ /* 0x000e680000000200 */
[----:B------:R-:W-:Y:S03]  /*4640*/  LDSM.16.M88.4 R24, [R237+0x1000] ;  /* 0x00100000ed18783b */ /* 0x000fe60000000200 */
[----:B------:R-:W-:Y:S08]  /*4650*/  HMMA.16816.F32.BF16 R28, R180, R10, R4 ;  /* 0x0000000ab41c723c */ /* 0x000ff00000041804 */
[----:B------:R-:W-:Y:S08]  /*4660*/  HMMA.16816.F32.BF16 R4, R160, R42, RZ ;  /* 0x0000002aa004723c */ /* 0x000ff000000418ff */
[C---:B------:R-:W-:Y:S01]  /*4670*/  HMMA.16816.F32.BF16 R8, R164.reuse, R48, R16 ;  /* 0x00000030a408723c */ /* 0x040fe20000041810 */
[----:B------:R-:W3:Y:S11]  /*4680*/  LDSM.16.M88.4 R16, [R237+0x800] ;  /* 0x00080000ed10783b */ /* 0x000ef60000000200 */
[----:B------:R-:W-:Y:S04]  /*4690*/  @!UPT UIADD3 URZ, URZ, URZ, URZ ;  /* 0x0000003f3f3ff290 */ /* 0x000fe8000fffe03f */
[----:B------:R-:W-:Y:S08]  /*46a0*/  HMMA.16816.F32.BF16 R4, R164, R50, R4 ;  /* 0x00000032a404723c */ /* 0x000ff00000041804 */
[C---:B-1----:R-:W-:Y:S11]  /*46b0*/  HMMA.16816.F32.BF16 R8, R180.reuse, R12, R8 ;  /* 0x0000000cb408723c */ /* 0x042ff60000041808 */
[----:B------:R-:W-:Y:S05]  /*46c0*/  @!UPT UIADD3 URZ, URZ, URZ, URZ ;  /* 0x0000003f3f3ff290 */ /* 0x000fea000fffe03f */
[----:B------:R-:W-:Y:S08]  /*46d0*/  HMMA.16816.F32.BF16 R4, R180, R14, R4 ;  /* 0x0000000eb404723c */ /* 0x000ff00000041804 */
[C---:B---3--:R-:W-:Y:S08]  /*46e0*/  HMMA.16816.F32.BF16 R40, R184.reuse, R16, R32 ;  /* 0x00000010b828723c */ /* 0x048ff00000041820 */
[C---:B------:R-:W-:Y:S01]  /*46f0*/  HMMA.16816.F32.BF16 R32, R184.reuse, R24, R8 ;  /* 0x00000018b820723c */ /* 0x040fe20000041808 */
[----:B------:R-:W1:Y:S07]  /*4700*/  LDSM.16.M88.4 R8, [R236+0x1800] ;  /* 0x00180000ec08783b */ /* 0x000e6e0000000200 */
[C---:B------:R-:W-:Y:S08]  /*4710*/  HMMA.16816.F32.BF16 R12, R184.reuse, R22, R36 ;  /* 0x00000016b80c723c */ /* 0x040ff00000041824 */
[C---:B------:R-:W-:Y:S01]  /*4720*/  HMMA.16816.F32.BF16 R36, R184.reuse, R18, R28 ;  /* 0x00000012b824723c */ /* 0x040fe2000004181c */
[----:B------:R-:W-:Y:S07]  /*4730*/  LDSM.16.M88.4 R28, [R243+0x1800] ;  /* 0x00180000f31c783b */ /* 0x000fee0000000200 */
[C---:B------:R-:W-:Y:S01]  /*4740*/  HMMA.16816.F32.BF16 R44, R184.reuse, R20, R44 ;  /* 0x00000014b82c723c */ /* 0x040fe2000004182c */
[----:B------:R-:W-:Y:S07]  /*4750*/  LDSM.16.M88.4 R20, [R236+0x2800] ;  /* 0x00280000ec14783b */ /* 0x000fee0000000200 */
[----:B------:R-:W-:Y:S01]  /*4760*/  HMMA.16816.F32.BF16 R16, R184, R26, R4 ;  /* 0x0000001ab810723c */ /* 0x000fe20000041804 */
[----:B------:R-:W3:Y:S07]  /*4770*/  LDSM.16.M88.4 R24, [R236+0x2000] ;  /* 0x00200000ec18783b */ /* 0x000eee0000000200 */
[C---:B-1----:R-:W-:Y:S08]  /*4780*/  HMMA.16816.F32.BF16 R12, R188.reuse, R10, R12 ;  /* 0x0000000abc0c723c */ /* 0x042ff0000004180c */
[C---:B------:R-:W-:Y:S01]  /*4790*/  HMMA.16816.F32.BF16 R4, R188.reuse, R8, R44 ;  /* 0x00000008bc04723c */ /* 0x040fe2000004182c */
[----:B------:R-:W1:Y:S07]  /*47a0*/  LDSM.16.M88.4 R8, [R243+0x2000] ;  /* 0x00200000f308783b */ /* 0x000e6e0000000200 */
[C---:B---3--:R-:W-:Y:S08]  /*47b0*/  HMMA.16816.F32.BF16 R48, R188.reuse, R24, R40 ;  /* 0x00000018bc30723c */ /* 0x048ff00000041828 */
[C---:B------:R-:W-:Y:S01]  /*47c0*/  HMMA.16816.F32.BF16 R44, R188.reuse, R26, R36 ;  /* 0x0000001abc2c723c */ /* 0x040fe20000041824 */
[----:B------:R-:W3:Y:S07]  /*47d0*/  LDSM.16.M88.4 R24, [R243+0x2800] ;  /* 0x00280000f318783b */ /* 0x000eee0000000200 */
[C---:B------:R-:W-:Y:S08]  /*47e0*/  HMMA.16816.F32.BF16 R40, R188.reuse, R20, R32 ;  /* 0x00000014bc28723c */ /* 0x040ff00000041820 */
[----:B------:R-:W-:Y:S01]  /*47f0*/  HMMA.16816.F32.BF16 R36, R188, R22, R16 ;  /* 0x00000016bc24723c */ /* 0x000fe20000041810 */
[----:B------:R-:W4:Y:S07]  /*4800*/  LDSM.16.M88.4 R20, [R238+0x1800] ;  /* 0x00180000ee14783b */ /* 0x000f2e0000000200 */
[C---:B------:R-:W-:Y:S08]  /*4810*/  HMMA.16816.F32.BF16 R32, R192.reuse, R28, R4 ;  /* 0x0000001cc020723c */ /* 0x040ff00000041804 */
[C---:B------:R-:W-:Y:S01]  /*4820*/  HMMA.16816.F32.BF16 R16, R192.reuse, R30, R12 ;  /* 0x0000001ec010723c */ /* 0x040fe2000004180c */
[----:B------:R-:W5:Y:S07]  /*4830*/  LDSM.16.M88.4 R28, [R238+0x2000] ;  /* 0x00200000ee1c783b */ /* 0x000f6e0000000200 */
        /* <DEDUP_REMOVED lines=8> */
[----:B------:R-:W4:Y:S07]  /*48c0*/  LDSM.16.M88.4 R20, [R237+0x2000] ;  /* 0x00200000ed14783b */ /* 0x000f2e0000000200 */
[C---:B-----5:R-:W-:Y:S08]  /*48d0*/  HMMA.16816.F32.BF16 R32, R196.reuse, R28, R4 ;  /* 0x0000001cc420723c */ /* 0x060ff00000041804 */
[C---:B------:R-:W-:Y:S01]  /*48e0*/  HMMA.16816.F32.BF16 R16, R196.reuse, R30, R12 ;  /* 0x0000001ec410723c */ /* 0x040fe2000004180c */
[----:B------:R-:W5:Y:S07]  /*48f0*/  LDSM.16.M88.4 R28, [R237+0x2800] ;  /* 0x00280000ed1c783b */ /* 0x000f6e0000000200 */
[C---:B-1----:R-:W-:Y:S08]  /*4900*/  HMMA.16816.F32.BF16 R4, R196.reuse, R8, R48 ;  /* 0x00000008c404723c */ /* 0x042ff00000041830 */
[----:B------:R-:W-:Y:S01]  /*4910*/  HMMA.16816.F32.BF16 R12, R196, R10, R44 ;  /* 0x0000000ac40c723c */ /* 0x000fe2000004182c */
[----:B------:R-:W1:Y:S07]  /*4920*/  LDSM.16.M88.4 R8, [R236+0x3000] ;  /* 0x00300000ec08783b */ /* 0x000e6e0000000200 */
[C---:B---3--:R-:W-:Y:S08]  /*4930*/  HMMA.16816.F32.BF16 R48, R200.reuse, R24, R40 ;  /* 0x00000018c830723c */ /* 0x048ff00000041828 */
[C---:B------:R-:W-:Y:S01]  /*4940*/  HMMA.16816.F32.BF16 R44, R200.reuse, R26, R36 ;  /* 0x0000001ac82c723c */ /* 0x040fe20000041824 */
[----:B------:R-:W3:Y:S07]  /*4950*/  LDSM.16.M88.4 R24, [R236+0x3800] ;  /* 0x00380000ec18783b */ /* 0x000eee0000000200 */
[C---:B----4-:R-:W-:Y:S08]  /*4960*/  HMMA.16816.F32.BF16 R40, R200.reuse, R20, R32 ;  /* 0x00000014c828723c */ /* 0x050ff00000041820 */
[C---:B------:R-:W-:Y:S01]  /*4970*/  HMMA.16816.F32.BF16 R36, R200.reuse, R22, R16 ;  /* 0x00000016c824723c */ /* 0x040fe20000041810 */
[----:B------:R-:W4:Y:S07]  /*4980*/  LDSM.16.M88.4 R20, [R236+0x4000] ;  /* 0x00400000ec14783b */ /* 0x000f2e0000000200 */
[C---:B-----5:R-:W-:Y:S08]  /*4990*/  HMMA.16816.F32.BF16 R32, R200.reuse, R28, R4 ;  /* 0x0000001cc820723c */ /* 0x060ff00000041804 */
[----:B------:R-:W-:Y:S01]  /*49a0*/  HMMA.16816.F32.BF16 R16, R200, R30, R12 ;  /* 0x0000001ec810723c */ /* 0x000fe2000004180c */
[----:B------:R-:W5:Y:S07]  /*49b0*/  LDSM.16.M88.4 R28, [R243+0x3000] ;  /* 0x00300000f31c783b */ /* 0x000f6e0000000200 */
[C---:B-1----:R-:W-:Y:S08]  /*49c0*/  HMMA.16816.F32.BF16 R4, R204.reuse, R8, R48 ;  /* 0x00000008cc04723c */ /* 0x042ff00000041830 */
[C---:B------:R-:W-:Y:S01]  /*49d0*/  HMMA.16816.F32.BF16 R12, R204.reuse, R10, R44 ;  /* 0x0000000acc0c723c */ /* 0x040fe2000004182c */
[----:B------:R-:W1:Y:S07]  /*49e0*/  LDSM.16.M88.4 R8, [R243+0x3800] ;  /* 0x00380000f308783b */ /* 0x000e6e0000000200 */
[C---:B---3--:R-:W-:Y:S08]  /*49f0*/  HMMA.16816.F32.BF16 R48, R204.reuse, R24, R40 ;  /* 0x00000018cc30723c */ /* 0x048ff00000041828 */
[C---:B------:R-:W-:Y:S01]  /*4a00*/  HMMA.16816.F32.BF16 R44, R204.reuse, R26, R36 ;  /* 0x0000001acc2c723c */ /* 0x040fe20000041824 */
[----:B------:R-:W3:Y:S07]  /*4a10*/  LDSM.16.M88.4 R24, [R243+0x4000] ;  /* 0x00400000f318783b */ /* 0x000eee0000000200 */
[C---:B----4-:R-:W-:Y:S08]  /*4a20*/  HMMA.16816.F32.BF16 R40, R204.reuse, R20, R32 ;  /* 0x00000014cc28723c */ /* 0x050ff00000041820 */
[----:B------:R-:W-:Y:S01]  /*4a30*/  HMMA.16816.F32.BF16 R36, R204, R22, R16 ;  /* 0x00000016cc24723c */ /* 0x000fe20000041810 */
[----:B------:R-:W4:Y:S07]  /*4a40*/  LDSM.16.M88.4 R20, [R238+0x3000] ;  /* 0x00300000ee14783b */ /* 0x000f2e0000000200 */
[C---:B-----5:R-:W-:Y:S08]  /*4a50*/  HMMA.16816.F32.BF16 R32, R208.reuse, R28, R4 ;  /* 0x0000001cd020723c */ /* 0x060ff00000041804 */
        /* <DEDUP_REMOVED lines=21> */
[C---:B-----5:R-:W-:Y:S08]  /*4bb0*/  HMMA.16816.F32.BF16 R32, R216.reuse, R28, R4 ;  /* 0x0000001cd820723c */ /* 0x060ff00000041804 */
[----:B------:R-:W-:Y:S01]  /*4bc0*/  HMMA.16816.F32.BF16 R36, R216, R22, R16 ;  /* 0x00000016d824723c */ /* 0x000fe20000041810 */
[----:B------:R-:W4:Y:S04]  /*4bd0*/  LDSM.16.M88.4 R20, [R236+0x5000] ;  /* 0x00500000ec14783b */ /* 0x000f280000000200 */
[----:B------:R-:W5:Y:S03]  /*4be0*/  LDSM.16.M88.4 R16, [R236+0x5800] ;  /* 0x00580000ec10783b */ /* 0x000f660000000200 */
[----:B-1----:R-:W-:Y:S08]  /*4bf0*/  HMMA.16816.F32.BF16 R4, R220, R8, R48 ;  /* 0x00000008dc04723c */ /* 0x002ff00000041830 */
[----:B------:R-:W-:Y:S08]  /*4c00*/  HMMA.16816.F32.BF16 R12, R216, R30, R12 ;  /* 0x0000001ed80c723c */ /* 0x000ff0000004180c */
[----:B------:R-:W-:Y:S08]  /*4c10*/  HMMA.16816.F32.BF16 R8, R220, R10, R44 ;  /* 0x0000000adc08723c */ /* 0x000ff0000004182c */
[----:B---3--:R-:W-:Y:S01]  /*4c20*/  HMMA.16816.F32.BF16 R28, R224, R24, R4 ;  /* 0x00000018e01c723c */ /* 0x008fe20000041804 */
[----:B------:R-:W1:Y:S07]  /*4c30*/  LDSM.16.M88.4 R4, [R243+0x5000] ;  /* 0x00500000f304783b */ /* 0x000e6e0000000200 */
[C---:B----4-:R-:W-:Y:S08]  /*4c40*/  HMMA.16816.F32.BF16 R44, R220.reuse, R20, R40 ;  /* 0x00000014dc2c723c */ /* 0x050ff00000041828 */
[C---:B------:R-:W-:Y:S01]  /*4c50*/  HMMA.16816.F32.BF16 R36, R220.reuse, R22, R36 ;  /* 0x00000016dc24723c */ /* 0x040fe20000041824 */
[----:B------:R-:W3:Y:S07]  /*4c60*/  LDSM.16.M88.4 R20, [R243+0x5800] ;  /* 0x00580000f314783b */ /* 0x000eee0000000200 */
[C---:B-----5:R-:W-:Y:S08]  /*4c70*/  HMMA.16816.F32.BF16 R40, R220.reuse, R16, R32 ;  /* 0x00000010dc28723c */ /* 0x060ff00000041820 */
[----:B------:R-:W-:Y:S01]  /*4c80*/  HMMA.16816.F32.BF16 R32, R220, R18, R12 ;  /* 0x00000012dc20723c */ /* 0x000fe2000004180c */
[----:B------:R-:W-:Y:S07]  /*4c90*/  LDSM.16.M88.4 R16, [R238+0x4800] ;  /* 0x00480000ee10783b */ /* 0x000fee0000000200 */
[C---:B------:R-:W-:Y:S01]  /*4ca0*/  HMMA.16816.F32.BF16 R12, R224.reuse, R26, R8 ;  /* 0x0000001ae00c723c */ /* 0x040fe20000041808 */
[----:B------:R-:W4:Y:S07]  /*4cb0*/  LDSM.16.M88.4 R24, [R238+0x5000] ;  /* 0x00500000ee18783b */ /* 0x000f2e0000000200 */
[C---:B-1----:R-:W-:Y:S08]  /*4cc0*/  HMMA.16816.F32.BF16 R8, R224.reuse, R4, R44 ;  /* 0x00000004e008723c */ /* 0x042ff0000004182c */
[C---:B------:R-:W-:Y:S08]  /*4cd0*/  HMMA.16816.F32.BF16 R4, R224.reuse, R6, R36 ;  /* 0x00000006e004723c */ /* 0x040ff00000041824 */
[C---:B---3--:R-:W-:Y:S08]  /*4ce0*/  HMMA.16816.F32.BF16 R40, R224.reuse, R20, R40 ;  /* 0x00000014e028723c */ /* 0x048ff00000041828 */
[----:B------:R-:W-:Y:S08]  /*4cf0*/  HMMA.16816.F32.BF16 R44, R224, R22, R32 ;  /* 0x00000016e02c723c */ /* 0x000ff00000041820 */
[C---:B----4-:R-:W-:Y:S01]  /*4d00*/  HMMA.16816.F32.BF16 R20, R228.reuse, R26, R4 ;  /* 0x0000001ae414723c */ /* 0x050fe20000041804 */
[----:B------:R-:W1:Y:S07]  /*4d10*/  LDSM.16.M88.4 R4, [R237+0x4800] ;  /* 0x00480000ed04783b */ /* 0x000e6e0000000200 */
[C---:B------:R-:W-:Y:S08]  /*4d20*/  HMMA.16816.F32.BF16 R36, R228.reuse, R16, R28 ;  /* 0x00000010e424723c */ /* 0x040ff0000004181c */
[C---:B------:R-:W-:Y:S01]  /*4d30*/  HMMA.16816.F32.BF16 R16, R228.reuse, R18, R12 ;  /* 0x00000012e410723c */ /* 0x040fe2000004180c */
[----:B------:R-:W3:Y:S07]  /*4d40*/  LDSM.16.M88.4 R12, [R238+0x5800] ;  /* 0x00580000ee0c783b */ /* 0x000eee0000000200 */
[----:B------:R-:W-:Y:S01]  /*4d50*/  HMMA.16816.F32.BF16 R32, R228, R24, R8 ;  /* 0x00000018e420723c */ /* 0x000fe20000041808 */
[----:B------:R-:W4:Y:S07]  /*4d60*/  LDSM.16.M88.4 R8, [R237+0x5000] ;  /* 0x00500000ed08783b */ /* 0x000f2e0000000200 */
[----:B-1----:R-:W-:Y:S08]  /*4d70*/  HMMA.16816.F32.BF16 R36, R232, R4, R36 ;  /* 0x00000004e824723c */ /* 0x002ff00000041824 */
[----:B---3--:R-:W-:Y:S01]  /*4d80*/  HMMA.16816.F32.BF16 R28, R228, R12, R40 ;  /* 0x0000000ce41c723c */ /* 0x008fe20000041828 */
[----:B------:R-:W1:Y:S01]  /*4d90*/  LDSM.16.M88.4 R40, [R237+0x5800] ;  /* 0x00580000ed28783b */ /* 0x000e620000000200 */
[----:B--2---:R-:W-:Y:S01]  /*4da0*/  ISETP.GT.AND P0, PT, R53, R2, PT ;  /* 0x000000023500720c */ /* 0x004fe20003f04270 */
[----:B------:R-:W-:-:S05]  /*4db0*/  DEPBAR.LE SB0, 0x0 ;  /* 0x000080000000791a */ /* 0x000fca0000000000 */
[C---:B------:R-:W-:Y:S08]  /*4dc0*/  HMMA.16816.F32.BF16 R16, R232.reuse, R6, R16 ;  /* 0x00000006e810723c */ /* 0x040ff00000041810 */
[----:B------:R-:W-:Y:S01]  /*4dd0*/  FMUL.FTZ R0, R36, c[0x0][0x320] ;  /* 0x0000c80024007a20 */ /* 0x000fe20000410000 */
[----:B----4-:R-:W-:Y:S03]  /*4de0*/  HMMA.16816.F32.BF16 R4, R232, R8, R32 ;  /* 0x00000008e804723c */ /* 0x010fe60000041820 */
[----:B------:R2:W3:Y:S02]  /*4df0*/  MUFU.TANH R35, R0 ;  /* 0x0000000000237308 */ /* 0x0004e40000002400 */
[----:B--2---:R-:W-:-:S06]  /*4e00*/  FMUL.FTZ R0, R37, c[0x0][0x320] ;  /* 0x0000c80025007a20 */ /* 0x004fcc0000410000 */
[----:B------:R2:W4:Y:S01]  /*4e10*/  MUFU.TANH R33, R0 ;  /* 0x0000000000217308 */ /* 0x0005220000002400 */
[----:B------:R-:W-:Y:S01]  /*4e20*/  HMMA.16816.F32.BF16 R24, R228, R14, R44 ;  /* 0x0000000ee418723c */ /* 0x000fe2000004182c */
[----:B--2---:R-:W-:-:S06]  /*4e30*/  FMUL.FTZ R0, R38, c[0x0][0x320] ;  /* 0x0000c80026007a20 */ /* 0x004fcc0000410000 */
[----:B------:R2:W2:Y:S01]  /*4e40*/  MUFU.TANH R38, R0 ;  /* 0x0000000000267308 */ /* 0x0004a20000002400 */
[----:B-1----:R-:W-:Y:S01]  /*4e50*/  HMMA.16816.F32.BF16 R12, R232, R40, R28 ;  /* 0x00000028e80c723c */ /* 0x002fe2000004181c */
[----:B--2---:R-:W-:-:S06]  /*4e60*/  FMUL.FTZ R0, R39, c[0x0][0x320] ;  /* 0x0000c80027007a20 */ /* 0x004fcc0000410000 */
        /* <DEDUP_REMOVED lines=99> */
.L_x_1228:
[----:B------:R-:W-:Y:S05]  /*54a0*/  BRA.DIV ~URZ, `(.L_x_1127) ;  /* 0x0000f4527f007947 */ /* 0x000fea000b800000 */
[----:B------:R4:W1:Y:S02]  /*54b0*/  SHFL.IDX PT, R0, R6, RZ, 0x181f ;  /* 0x00181fff06007589 */ /* 0x00086400000e0000 */
.L_x_1229:
        /* <DEDUP_REMOVED lines=34> */
.L_x_1129:
[----:B------:R-:W-:Y:S05]  /*56e0*/  BSYNC B0 ;  /* 0x0000000000007941 */ /* 0x000fea0003800000 */
.L_x_1128:
[----:B------:R-:W-:Y:S01]  /*56f0*/  ISETP.GE.AND P0, PT, R7, 0x21, PT ;  /* 0x000000210700780c */ /* 0x000fe20003f06270 */
[----:B------:R-:W-:Y:S06]  /*5700*/  BRA.DIV ~URZ, `(.L_x_1130) ;  /* 0x0000f2527f007947 */ /* 0x000fec000b800000 */
[----:B---3--:R3:W2:Y:S04]  /*5710*/  SHFL.IDX PT, R4, R5, 0x1, 0x181f ;  /* 0x00381f0005047f89 */ /* 0x0086a800000e0000 */
[----:B-1----:R3:W1:Y:S02]  /*5720*/  SHFL.IDX PT, R0, R6, 0x1, 0x181f ;  /* 0x00381f0006007f89 */ /* 0x00266400000e0000 */
.L_x_1230:
        /* <DEDUP_REMOVED lines=33> */
.L_x_1125:
[----:B-1234-:R-:W-:Y:S05]  /*5940*/  BSYNC B1 ;  /* 0x0000000000017941 */ /* 0x01efea0003800000 */
.L_x_1124:
[----:B------:R-:W2:Y:S01]  /*5950*/  LDL R2, [R1+0xa4] ;  /* 0x0000a40001027983 */ /* 0x000ea20000100800 */
[----:B------:R-:W-:-:S03]  /*5960*/  IMAD.MOV.U32 R4, RZ, RZ, c[0x0][0x2c4] ;  /* 0x0000b100ff047624 */ /* 0x000fc600078e00ff */
[----:B------:R-:W2:Y:S04]  /*5970*/  LDL R0, [R1+0xbc] ;  /* 0x0000bc0001007983 */ /* 0x000ea80000100800 */
[----:B------:R-:W3:Y:S04]  /*5980*/  LDL R5, [R1+0xb8] ;  /* 0x0000b80001057983 */ /* 0x000ee80000100800 */
[----:B------:R-:W4:Y:S01]  /*5990*/  LDL R3, [R1+0x9c] ;  /* 0x00009c0001037983 */ /* 0x000f220000100800 */
[----:B------:R-:W-:-:S03]  /*59a0*/  ISETP.NE.AND P0, PT, R4, 0x1, PT ;  /* 0x000000010400780c */ /* 0x000fc60003f05270 */
[----:B------:R-:W0:Y:S01]  /*59b0*/  LDGDEPBAR ;  /* 0x00000000000079af */ /* 0x000e220000000000 */
[----:B--2---:R-:W-:Y:S02]  /*59c0*/  IADD3 R0, R0, R2, RZ ;  /* 0x0000000200007210 */ /* 0x004fe40007ffe0ff */
[----:B---3--:R-:W-:-:S07]  /*59d0*/  IADD3 R6, -R5, R52, RZ ;  /* 0x0000003405067210 */ /* 0x008fce0007ffe1ff */
[----:B------:R-:W-:-:S04]  /*59e0*/  @P0 IMAD.HI.U32 R2, R0, c[0x0][0x2c8], RZ ;  /* 0x0000b20000020a27 */ /* 0x000fc800078e00ff */
[----:B------:R-:W-:Y:S01]  /*59f0*/  IMAD.MOV.U32 R4, RZ, RZ, R0 ;  /* 0x000000ffff047224 */ /* 0x000fe200078e0000 */
[----:B------:R-:W-:Y:S02]  /*5a00*/  IADD3 R0, -R5, 0x1, R52 ;  /* 0x0000000105007810 */ /* 0x000fe40007ffe134 */
[----:B------:R-:W-:-:S03]  /*5a10*/  @P0 SHF.R.U32.HI R4, RZ, c[0x0][0x2cc], R2 ;  /* 0x0000b300ff040a19 */ /* 0x000fc60000011602 */
[----:B----4-:R-:W-:Y:S01]  /*5a20*/  IMAD.IADD R5, R0, 0x1, -R3 ;  /* 0x0000000100057824 */ /* 0x010fe200078e0a03 */
[----:B------:R-:W-:Y:S05]  /*5a30*/  BRA.DIV ~URZ, `(.L_x_1131) ;  /* 0x0000efe27f007947 */ /* 0x000fea000b800000 */
[----:B------:R1:W2:Y:S02]  /*5a40*/  SHFL.IDX PT, R0, R4, RZ, 0x1c1f ;  /* 0x001c1fff04007589 */ /* 0x0002a400000e0000 */
.L_x_1231:
[----:B--2---:R-:W-:-:S05]  /*5a50*/  IMAD.IADD R0, R5, 0x1, R0 ;  /* 0x0000000105007824 */ /* 0x004fca00078e0200 */
[----:B------:R-:W-:-:S04]  /*5a60*/  IMNMX R0, R6, R0, PT ;  /* 0x0000000006007217 */ /* 0x000fc80003800200 */
[C---:B------:R-:W-:Y:S02]  /*5a70*/  ISETP.GT.AND P1, PT, R0.reuse, RZ, PT ;  /* 0x000000ff0000720c */ /* 0x040fe40003f24270 */
[C---:B------:R-:W-:Y:S02]  /*5a80*/  ISETP.GT.AND P0, PT, R0.reuse, 0x1, PT ;  /* 0x000000010000780c */ /* 0x040fe40003f04270 */
        /* <DEDUP_REMOVED lines=11> */
[----:B------:R-:W-:Y:S02]  /*5b40*/  FSEL R18, R18, -INF , P0 ;  /* 0xff80000012127808 */ /* 0x000fe40000000000 */
[C---:B------:R-:W-:Y:S02]  /*5b50*/  ISETP.GT.AND P4, PT, R0.reuse, 0x19, PT ;  /* 0x000000190000780c */ /* 0x040fe40003f84270 */
        /* <DEDUP_REMOVED lines=8> */
[----:B------:R-:W-:Y:S01]  /*5be0*/  FSEL R72, R8, -INF , P0 ;  /* 0xff80000008487808 */ /* 0x000fe20000000000 */
[----:B------:R-:W-:Y:S05]  /*5bf0*/  BRA.DIV ~URZ, `(.L_x_1132) ;  /* 0x0000ee827f007947 */ /* 0x000fea000b800000 */
[----:B------:R-:W2:Y:S02]  /*5c00*/  SHFL.IDX PT, R0, R4, 0x1, 0x1c1f ;  /* 0x003c1f0004007f89 */ /* 0x000ea400000e0000 */
[----:B--2---:R-:W-:-:S05]  /*5c10*/  IMAD.IADD R0, R5, 0x1, R0 ;  /* 0x0000000105007824 */ /* 0x004fca00078e0200 */
[----:B------:R-:W-:-:S04]  /*5c20*/  IMNMX R0, R6, R0, PT ;  /* 0x0000000006007217 */ /* 0x000fc80003800200 */
[C---:B------:R-:W-:Y:S02]  /*5c30*/  ISETP.GT.AND P1, PT, R0.reuse, RZ, PT ;  /* 0x000000ff0000720c */ /* 0x040fe40003f24270 */
[----:B------:R-:W-:Y:S02]  /*5c40*/  ISETP.GT.AND P0, PT, R0, 0x1, PT ;  /* 0x000000010000780c */ /* 0x000fe40003f04270 */
        /* <DEDUP_REMOVED lines=28> */
[----:B------:R-:W-:Y:S02]  /*5e10*/  FSEL R12, R22, -INF , P4 ;  /* 0xff800000160c7808 */ /* 0x000fe40002000000 */
[----:B------:R-:W-:Y:S02]  /*5e20*/  FMNMX.FTZ R0, R20, R0, !PT ;  /* 0x0000000014007209 */ /* 0x000fe40007810000 */
[----:B------:R-:W-:Y:S02]  /*5e30*/  FMNMX.FTZ R2, R13, R2, !PT ;  /* 0x000000020d027209 */ /* 0x000fe40007810000 */
[----:B------:R-:W-:Y:S02]  /*5e40*/  FSEL R71, R26, -INF , P3 ;  /* 0xff8000001a477808 */ /* 0x000fe40001800000 */
        /* <DEDUP_REMOVED lines=10> */
[----:B------:R-:W-:-:S03]  /*5ef0*/  FMNMX.FTZ R2, R69, R2, !PT ;  /* 0x0000000245027209 */ /* 0x000fc60007810000 */
[----:B------:R-:W2:Y:S01]  /*5f00*/  SHFL.BFLY PT, R3, R0, 0x2, 0x1f ;  /* 0x0c401f0000037f89 */ /* 0x000ea200000e0000 */
[----:B------:R-:W-:-:S05]  /*5f10*/  FMNMX.FTZ R2, R68, R2, !PT ;  /* 0x0000000244027209 */ /* 0x000fca0007810000 */
[----:B-1----:R-:W1:Y:S01]  /*5f20*/  SHFL.BFLY PT, R4, R2, 0x2, 0x1f ;  /* 0x0c401f0002047f89 */ /* 0x002e6200000e0000 */
[----:B--2---:R-:W-:Y:S02]  /*5f30*/  FMNMX.FTZ R0, R3, R0, !PT ;  /* 0x0000000003007209 */ /* 0x004fe40007810000 */
[----:B-1----:R-:W-:-:S03]  /*5f40*/  FMNMX.FTZ R4, R2, R4, !PT ;  /* 0x0000000402047209 */ /* 0x002fc60007810000 */
[----:B------:R-:W1:Y:S04]  /*5f50*/  SHFL.BFLY PT, R2, R0, 0x1, 0x1f ;  /* 0x0c201f0000027f89 */ /* 0x000e6800000e0000 */
[----:B------:R2:W3:Y:S01]  /*5f60*/  SHFL.BFLY PT, R3, R4, 0x1, 0x1f ;  /* 0x0c201f0004037f89 */ /* 0x0004e200000e0000 */
[----:B-1----:R-:W-:-:S04]  /*5f70*/  FMNMX.FTZ R133, R0, R2, !PT ;  /* 0x0000000200857209 */ /* 0x002fc80007810000 */
.L_x_1232:
[----:B------:R-:W4:Y:S01]  /*5f80*/  LDL R44, [R1] ;  /* 0x00000000012c7983 */ /* 0x000f220000100800 */
[C---:B------:R-:W-:Y:S01]  /*5f90*/  FMUL.FTZ R2, R133.reuse, c[0x0][0x2d0] ;  /* 0x0000b40085027a20 */ /* 0x040fe20000410000 */
[----:B------:R-:W-:Y:S01]  /*5fa0*/  FSETP.NEU.FTZ.AND P0, PT, R133, -INF , PT ;  /* 0xff8000008500780b */ /* 0x000fe20003f1d000 */
[----:B------:R-:W-:Y:S01]  /*5fb0*/  WARPSYNC 0xffffffff ;  /* 0xffffffff00007948 */ /* 0x000fe20003800000 */
[----:B---3--:R-:W-:Y:S01]  /*5fc0*/  FMNMX.FTZ R132, R3, R4, !PT ;  /* 0x0000000403847209 */ /* 0x008fe20007810000 */
[----:B------:R-:W-:Y:S01]  /*5fd0*/  LDSM.16.MT88.4 R32, [R241] ;  /* 0x00000000f120783b */ /* 0x000fe20000004200 */
[----:B------:R-:W-:-:S02]  /*5fe0*/  FSEL R2, R2, RZ, P0 ;  /* 0x000000ff02027208 */ /* 0x000fc40000000000 */
[C---:B------:R-:W-:Y:S01]  /*5ff0*/  FSETP.NEU.FTZ.AND P0, PT, R132.reuse, -INF , PT ;  /* 0xff8000008400780b */ /* 0x040fe20003f1d000 */
[----:B--2---:R-:W-:Y:S01]  /*6000*/  FMUL.FTZ R4, R132, c[0x0][0x2d0] ;  /* 0x0000b40084047a20 */ /* 0x004fe20000410000 */
[----:B------:R-:W-:Y:S01]  /*6010*/  LDSM.16.MT88.4 R36, [R241+0x800] ;  /* 0x00080000f124783b */ /* 0x000fe20000004200 */
[--C-:B------:R-:W-:Y:S02]  /*6020*/  FFMA.FTZ R0, R11, c[0x0][0x2d0], -R2.reuse ;  /* 0x0000b4000b007a23 */ /* 0x100fe40000010802 */
[--C-:B------:R-:W-:Y:S01]  /*6030*/  FFMA.FTZ R3, R18, c[0x0][0x2d0], -R2.reuse ;  /* 0x0000b40012037a23 */ /* 0x100fe20000010802 */
[----:B------:R-:W-:Y:S01]  /*6040*/  LDSM.16.MT88.4 R40, [R239+0x800] ;  /* 0x00080000ef28783b */ /* 0x000fe20000004200 */
[----:B------:R1:W-:Y:S03]  /*6050*/  MUFU.EX2 R101, R0 ;  /* 0x0000000000657308 */ /* 0x0003e60000000800 */
[----:B------:R-:W-:Y:S04]  /*6060*/  LDSM.16.MT88.4 R24, [R240] ;  /* 0x00000000f018783b */ /* 0x000fe80000004200 */
[----:B------:R-:W-:Y:S01]  /*6070*/  LDSM.16.MT88.4 R60, [R239+0x1800] ;  /* 0x00180000ef3c783b */ /* 0x000fe20000004200 */
[----:B------:R-:W-:Y:S03]  /*6080*/  MUFU.EX2 R127, R3 ;  /* 0x00000003007f7308 */ /* 0x000fe60000000800 */
[----:B------:R-:W-:Y:S04]  /*6090*/  LDSM.16.MT88.4 R48, [R240+0x800] ;  /* 0x00080000f030783b */ /* 0x000fe80000004200 */
[----:B------:R-:W-:Y:S01]  /*60a0*/  LDSM.16.MT88.4 R56, [R241+0x1800] ;  /* 0x00180000f138783b */ /* 0x000fe20000004200 */
[----:B-1----:R-:W-:-:S03]  /*60b0*/  FFMA.FTZ R0, R10, c[0x0][0x2d0], -R2 ;  /* 0x0000b4000a007a23 */ /* 0x002fc60000010802 */
[----:B------:R-:W-:Y:S01]  /*60c0*/  LDSM.16.MT88.4 R64, [R241+0x2000] ;  /* 0x00200000f140783b */ /* 0x000fe20000004200 */
[----:B------:R1:W-:Y:S02]  /*60d0*/  MUFU.EX2 R100, R0 ;  /* 0x0000000000647308 */ /* 0x0003e40000000800 */
[----:B-1----:R-:W-:-:S06]  /*60e0*/  FFMA.FTZ R0, R17, c[0x0][0x2d0], -R2 ;  /* 0x0000b40011007a23 */ /* 0x002fcc0000010802 */
[----:B------:R1:W-:Y:S02]  /*60f0*/  MUFU.EX2 R116, R0 ;  /* 0x0000000000747308 */ /* 0x0003e40000000800 */
[----:B-1----:R-:W-:-:S06]  /*6100*/  FFMA.FTZ R0, R16, c[0x0][0x2d0], -R2 ;  /* 0x0000b40010007a23 */ /* 0x002fcc0000010802 */
[----:B------:R1:W2:Y:S02]  /*6110*/  MUFU.EX2 R111, R0 ;  /* 0x00000000006f7308 */ /* 0x0002a40000000800 */
[----:B-1----:R-:W-:Y:S01]  /*6120*/  FFMA.FTZ R0, R15, c[0x0][0x2d0], -R2 ;  /* 0x0000b4000f007a23 */ /* 0x002fe20000010802 */
[----:B--2---:R-:W-:-:S05]  /*6130*/  F2FP.BF16.PACK_AB R10, R111, R116 ;  /* 0x000000746f0a723e */ /* 0x004fca00000010ff */
[----:B------:R1:W-:Y:S02]  /*6140*/  MUFU.EX2 R117, R0 ;  /* 0x0000000000757308 */ /* 0x0003e40000000800 */
[----:B-1----:R-:W-:Y:S02]  /*6150*/  FFMA.FTZ R0, R19, c[0x0][0x2d0], -R2 ;  /* 0x0000b40013007a23 */ /* 0x002fe40000010802 */
[----:B------:R-:W1:Y:S04]  /*6160*/  LDSM.16.MT88.4 R16, [R239] ;  /* 0x00000000ef10783b */ /* 0x000e680000004200 */
[----:B------:R2:W3:Y:S02]  /*6170*/  MUFU.EX2 R126, R0 ;  /* 0x00000000007e7308 */ /* 0x0004e40000000800 */
[----:B--2---:R-:W-:-:S02]  /*6180*/  FSEL R0, R4, RZ, P0 ;  /* 0x000000ff04007208 */ /* 0x004fc40000000000 */
[----:B---3--:R-:W-:-:S03]  /*6190*/  F2FP.BF16.PACK_AB R4, R126, R117 ;  /* 0x000000757e04723e */ /* 0x008fc600000010ff */
[----:B------:R-:W-:-:S04]  /*61a0*/  FFMA.FTZ R3, R6, c[0x0][0x2d0], -R0 ;  /* 0x0000b40006037a23 */ /* 0x000fc80000010800 */
[----:B------:R2:W-:Y:S02]  /*61b0*/  MUFU.EX2 R109, R3 ;  /* 0x00000003006d7308 */ /* 0x0005e40000000800 */
[----:B--2---:R-:W-:-:S06]  /*61c0*/  FFMA.FTZ R3, R5, c[0x0][0x2d0], -R0 ;  /* 0x0000b40005037a23 */ /* 0x004fcc0000010800 */
[----:B------:R2:W3:Y:S02]  /*61d0*/  MUFU.EX2 R108, R3 ;  /* 0x00000003006c7308 */ /* 0x0004e40000000800 */
[----:B--2---:R-:W-:Y:S01]  /*61e0*/  FFMA.FTZ R3, R9, c[0x0][0x2d0], -R0 ;  /* 0x0000b40009037a23 */ /* 0x004fe20000010800 */
[----:B---3--:R-:W-:-:S05]  /*61f0*/  F2FP.BF16.PACK_AB R9, R108, R109 ;  /* 0x0000006d6c09723e */ /* 0x008fca00000010ff */
[----:B------:R2:W-:Y:S02]  /*6200*/  MUFU.EX2 R110, R3 ;  /* 0x00000003006e7308 */ /* 0x0005e40000000800 */
[----:B--2---:R-:W-:Y:S01]  /*6210*/  FFMA.FTZ R3, R8, c[0x0][0x2d0], -R0 ;  /* 0x0000b40008037a23 */ /* 0x004fe20000010800 */
[----:B------:R-:W-:-:S05]  /*6220*/  F2FP.BF16.PACK_AB R8, R100, R101 ;  /* 0x000000656408723e */ /* 0x000fca00000010ff */
[----:B------:R2:W3:Y:S02]  /*6230*/  MUFU.EX2 R118, R3 ;  /* 0x0000000300767308 */ /* 0x0004e40000000800 */
[----:B--2---:R-:W-:Y:S01]  /*6240*/  FFMA.FTZ R3, R20, c[0x0][0x2d0], -R2 ;  /* 0x0000b40014037a23 */ /* 0x004fe20000010802 */
[----:B---3--:R-:W-:-:S05]  /*6250*/  F2FP.BF16.PACK_AB R11, R118, R110 ;  /* 0x0000006e760b723e */ /* 0x008fca00000010ff */
[----:B------:R2:W3:Y:S02]  /*6260*/  MUFU.EX2 R125, R3 ;  /* 0x00000003007d7308 */ /* 0x0004e40000000800 */
[C---:B-1----:R-:W-:Y:S08]  /*6270*/  HMMA.16816.F32.BF16 R28, R8.reuse, R16, RZ ;  /* 0x00000010081c723c */ /* 0x042ff000000418ff */
[----:B------:R-:W-:Y:S01]  /*6280*/  HMMA.16816.F32.BF16 R20, R8, R18, RZ ;  /* 0x000000120814723c */ /* 0x000fe200000418ff */
[----:B--2---:R-:W-:Y:S01]  /*6290*/  FFMA.FTZ R3, R7, c[0x0][0x2d0], -R0 ;  /* 0x0000b40007037a23 */ /* 0x004fe20000010800 */
[----:B---3--:R-:W-:-:S03]  /*62a0*/  F2FP.BF16.PACK_AB R6, R125, R127 ;  /* 0x0000007f7d06723e */ /* 0x008fc600000010ff */
[----:B------:R1:W-:Y:S03]  /*62b0*/  MUFU.EX2 R119, R3 ;  /* 0x0000000300777308 */ /* 0x0003e60000000800 */
[----:B------:R-:W-:Y:S01]  /*62c0*/  HMMA.16816.F32.BF16 R16, R8, R32, RZ ;  /* 0x000000200810723c */ /* 0x000fe200000418ff */
[----:B-1----:R-:W-:-:S04]  /*62d0*/  FFMA.FTZ R3, R14, c[0x0][0x2d0], -R0 ;  /* 0x0000b4000e037a23 */ /* 0x002fc80000010800 */
[----:B------:R1:W2:Y:S02]  /*62e0*/  MUFU.EX2 R124, R3 ;  /* 0x00000003007c7308 */ /* 0x0002a40000000800 */
[----:B-1----:R-:W-:Y:S01]  /*62f0*/  FFMA.FTZ R3, R13, c[0x0][0x2d0], -R0 ;  /* 0x0000b4000d037a23 */ /* 0x002fe20000010800 */
[----:B--2---:R-:W-:-:S05]  /*6300*/  F2FP.BF16.PACK_AB R5, R124, R119 ;  /* 0x000000777c05723e */ /* 0x004fca00000010ff */
[----:B------:R1:W-:Y:S02]  /*6310*/  MUFU.EX2 R129, R3 ;  /* 0x0000000300817308 */ /* 0x0003e40000000800 */
[----:B-1----:R-:W-:Y:S02]  /*6320*/  FFMA.FTZ R3, R12, c[0x0][0x2d0], -R0 ;  /* 0x0000b4000c037a23 */ /* 0x002fe40000010800 */
[----:B------:R-:W-:Y:S01]  /*6330*/  HMMA.16816.F32.BF16 R12, R8, R34, RZ ;  /* 0x00000022080c723c */ /* 0x000fe200000418ff */
[----:B------:R-:W-:Y:S03]  /*6340*/  LDSM.16.MT88.4 R32, [R239+0x2000] ;  /* 0x00200000ef20783b */ /* 0x000fe60000004200 */
[----:B------:R-:W1:Y:S01]  /*6350*/  MUFU.EX2 R128, R3 ;  /* 0x0000000300807308 */ /* 0x000e620000000800 */
[----:B----4-:R-:W2:Y:S01]  /*6360*/  LDSM.16.MT88.4 R44, [R44] ;  /* 0x000000002c2c783b */ /* 0x010ea20000004200 */
[----:B-1----:R-:W-:-:S07]  /*6370*/  F2FP.BF16.PACK_AB R7, R128, R129 ;  /* 0x000000818007723e */ /* 0x002fce00000010ff */
[C---:B------:R-:W-:Y:S11]  /*6380*/  HMMA.16816.F32.BF16 R148, R4.reuse, R36, R16 ;  /* 0x000000240494723c */ /* 0x040ff60000041810 */
[C---:B------:R-:W-:Y:S01]  /*6390*/  HMMA.16816.F32.BF16 R52, R4.reuse, R38, R12 ;  /* 0x000000260434723c */ /* 0x040fe2000004180c */
[----:B------:R-:W1:Y:S07]  /*63a0*/  LDSM.16.MT88.4 R36, [R242+0x800] ;  /* 0x00080000f224783b */ /* 0x000e6e0000004200 */
[C---:B------:R-:W-:Y:S08]  /*63b0*/  HMMA.16816.F32.BF16 R156, R4.reuse, R40, R28 ;  /* 0x00000028049c723c */ /* 0x040ff0000004181c */
[----:B------:R-:W-:Y:S08]  /*63c0*/  HMMA.16816.F32.BF16 R136, R4, R42, R20 ;  /* 0x0000002a0488723c */ /* 0x000ff00000041814 */
[----:B------:R-:W-:Y:S01]  /*63d0*/  HMMA.16816.F32.BF16 R40, R8, R24, RZ ;  /* 0x000000180828723c */ /* 0x000fe200000418ff */
[----:B------:R-:W-:Y:S01]  /*63e0*/  MOV R155, R52 ;  /* 0x00000034009b7202 */ /* 0x000fe20000000f00 */
[----:B------:R-:W-:Y:S01]  /*63f0*/  IMAD.MOV.U32 R153, RZ, RZ, R54 ;  /* 0x000000ffff997224 */ /* 0x000fe200078e0036 */
[----:B------:R-:W-:-:S02]  /*6400*/  MOV R154, R53 ;  /* 0x00000035009a7202 */ /* 0x000fc40000000f00 */
[----:B------:R-:W-:Y:S02]  /*6410*/  MOV R152, R55 ;  /* 0x0000003700987202 */ /* 0x000fe40000000f00 */
[----:B------:R-:W-:Y:S01]  /*6420*/  LDSM.16.MT88.4 R52, [R242+0x1800] ;  /* 0x00180000f234783b */ /* 0x000fe20000004200 */
[C---:B------:R-:W-:Y:S08]  /*6430*/  HMMA.16816.F32.BF16 R28, R8.reuse, R26, RZ ;  /* 0x0000001a081c723c */ /* 0x040ff000000418ff */
[C---:B--2---:R-:W-:Y:S08]  /*6440*/  HMMA.16816.F32.BF16 R24, R8.reuse, R44, RZ ;  /* 0x0000002c0818723c */ /* 0x044ff000000418ff */
[C---:B------:R-:W-:Y:S01]  /*6450*/  HMMA.16816.F32.BF16 R20, R8.reuse, R46, RZ ;  /* 0x0000002e0814723c */ /* 0x040fe200000418ff */
[----:B------:R-:W2:Y:S07]  /*6460*/  LDSM.16.MT88.4 R44, [R240+0x1800] ;  /* 0x00180000f02c783b */ /* 0x000eae0000004200 */
[C---:B------:R-:W-:Y:S08]  /*6470*/  HMMA.16816.F32.BF16 R16, R8.reuse, R60, RZ ;  /* 0x0000003c0810723c */ /* 0x040ff000000418ff */
[----:B------:R-:W-:Y:S01]  /*6480*/  HMMA.16816.F32.BF16 R12, R8, R62, RZ ;  /* 0x0000003e080c723c */ /* 0x000fe200000418ff */
[----:B------:R-:W3:Y:S07]  /*6490*/  LDSM.16.MT88.4 R60, [R240+0x2000] ;  /* 0x00200000f03c783b */ /* 0x000eee0000004200 */
        /* <DEDUP_REMOVED lines=20> */
[C---:B------:R-:W-:Y:S08]  /*65e0*/  HMMA.16816.F32.BF16 R16, R4.reuse, R32, R16 ;  /* 0x000000200410723c */ /* 0x040ff00000041810 */
[----:B------:R-:W-:Y:S08]  /*65f0*/  HMMA.16816.F32.BF16 R12, R4, R34, R12 ;  /* 0x00000022040c723c */ /* 0x000ff0000004180c */
[C---:B--2---:R-:W-:Y:S08]  /*6600*/  HMMA.16816.F32.BF16 R24, R8.reuse, R44, RZ ;  /* 0x0000002c0818723c */ /* 0x044ff000000418ff */
        /* <DEDUP_REMOVED lines=12> */
[----:B------:R-:W4:Y:S07]  /*66d0*/  LDSM.16.MT88.4 R40, [R239+0x3800] ;  /* 0x00380000ef28783b */ /* 0x000f2e0000004200 */
[C---:B------:R-:W-:Y:S08]  /*66e0*/  HMMA.16816.F32.BF16 R16, R8.reuse, R52, RZ ;  /* 0x000000340810723c */ /* 0x040ff000000418ff */
[----:B------:R-:W-:Y:S01]  /*66f0*/  HMMA.16816.F32.BF16 R12, R8, R54, RZ ;  /* 0x00000036080c723c */ /* 0x000fe200000418ff */
[----:B------:R-:W5:Y:S01]  /*6700*/  LDSM.16.MT88.4 R52, [R240+0x3000] ;  /* 0x00300000f034783b */ /* 0x000f620000004200 */
[----:B------:R-:W-:Y:S01]  /*6710*/  MOV R84, R33 ;  /* 0x0000002100547202 */ /* 0x000fe20000000f00 */
[----:B------:R-:W-:Y:S01]  /*6720*/  IMAD.MOV.U32 R92, RZ, RZ, R35 ;  /* 0x000000ffff5c7224 */ /* 0x000fe200078e0023 */
[----:B------:R-:W-:-:S02]  /*6730*/  MOV R93, R34 ;  /* 0x00000022005d7202 */ /* 0x000fc40000000f00 */
[----:B------:R-:W-:Y:S02]  /*6740*/  MOV R3, R32 ;  /* 0x0000002000037202 */ /* 0x000fe40000000f00 */
[----:B------:R-:W4:Y:S01]  /*6750*/  LDSM.16.MT88.4 R32, [R241+0x3800] ;  /* 0x00380000f120783b */ /* 0x000f220000004200 */
[----:B---3--:R-:W-:Y:S08]  /*6760*/  HMMA.16816.F32.BF16 R64, R4, R60, R24 ;  /* 0x0000003c0440723c */ /* 0x008ff00000041818 */
        /* <DEDUP_REMOVED lines=12> */
[----:B----4-:R-:W-:Y:S01]  /*6830*/  HMMA.16816.F32.BF16 R88, R4, R42, R24 ;  /* 0x0000002a0458723c */ /* 0x010fe20000041818 */
        /* <DEDUP_REMOVED lines=26> */
[----:B------:R-:W-:-:S06]  /*69e0*/  IMAD.MOV.U32 R37, RZ, RZ, R134 ;  /* 0x000000ffff257224 */ /* 0x000fcc00078e0086 */
[----:B------:R-:W-:Y:S01]  /*69f0*/  MOV R39, R130 ;  /* 0x0000008200277202 */ /* 0x000fe20000000f00 */
[----:B------:R-:W-:Y:S01]  /*6a00*/  HMMA.16816.F32.BF16 R20, R8, R54, RZ ;  /* 0x000000360814723c */ /* 0x000fe200000418ff */
[----:B------:R-:W-:-:S06]  /*6a10*/  MOV R38, R131 ;  /* 0x0000008300267202 */ /* 0x000fcc0000000f00 */
[----:B------:R-:W-:Y:S01]  /*6a20*/  IMAD.MOV.U32 R54, RZ, RZ, R48 ;  /* 0x000000ffff367224 */ /* 0x000fe200078e0030 */
[C---:B--2---:R-:W-:Y:S01]  /*6a30*/  HMMA.16816.F32.BF16 R92, R4.reuse, R24, R16 ;  /* 0x00000018045c723c */ /* 0x044fe20000041810 */
[----:B------:R-:W1:Y:S01]  /*6a40*/  LDSM.16.MT88.4 R16, [R239+0x5000] ;  /* 0x00500000ef10783b */ /* 0x000e620000004200 */
[----:B------:R-:W-:Y:S01]  /*6a50*/  MOV R55, R49 ;  /* 0x0000003100377202 */ /* 0x000fe20000000f00 */
[----:B------:R-:W-:Y:S01]  /*6a60*/  IMAD.MOV.U32 R49, RZ, RZ, R35 ;  /* 0x000000ffff317224 */ /* 0x000fe200078e0023 */
[----:B------:R-:W-:Y:S02]  /*6a70*/  MOV R48, R34 ;  /* 0x0000002200307202 */ /* 0x000fe40000000f00 */
[----:B------:R-:W-:Y:S01]  /*6a80*/  MOV R34, R153 ;  /* 0x0000009900227202 */ /* 0x000fe20000000f00 */
[----:B------:R-:W-:Y:S01]  /*6a90*/  FADD.FTZ R25, R117, R3 ;  /* 0x0000000375197221 */ /* 0x000fe20000010000 */
[----:B------:R-:W-:Y:S01]  /*6aa0*/  HMMA.16816.F32.BF16 R112, R4, R26, R12 ;  /* 0x0000001a0470723c */ /* 0x000fe2000004180c */
[----:B------:R-:W-:-:S06]  /*6ab0*/  MOV R35, R152 ;  /* 0x0000009800237202 */ /* 0x000fcc0000000f00 */
[--C-:B------:R-:W-:Y:S01]  /*6ac0*/  FFMA.FTZ R27, R74, c[0x0][0x2d0], -R2.reuse ;  /* 0x0000b4004a1b7a23 */ /* 0x100fe20000010802 */
[----:B---3--:R-:W-:Y:S01]  /*6ad0*/  HMMA.16816.F32.BF16 R12, R8, R28, RZ ;  /* 0x0000001c080c723c */ /* 0x008fe200000418ff */
[----:B------:R-:W-:Y:S01]  /*6ae0*/  FFMA.FTZ R26, R73, c[0x0][0x2d0], -R2 ;  /* 0x0000b400491a7a23 */ /* 0x000fe20000010802 */
[----:B------:R-:W-:Y:S01]  /*6af0*/  MOV R74, R145 ;  /* 0x00000091004a7202 */ /* 0x000fe20000000f00 */
[----:B------:R-:W-:-:S04]  /*6b00*/  IMAD.MOV.U32 R73, RZ, RZ, R146 ;  /* 0x000000ffff497224 */ /* 0x000fc800078e0092 */
[----:B------:R-:W-:Y:S01]  /*6b10*/  FFMA.FTZ R28, R75, c[0x0][0x2d0], -R2 ;  /* 0x0000b4004b1c7a23 */ /* 0x000fe20000010802 */
[----:B------:R-:W-:Y:S01]  /*6b20*/  HMMA.16816.F32.BF16 R104, R4, R50, R20 ;  /* 0x000000320468723c */ /* 0x000fe20000041814 */
[----:B------:R-:W2:Y:S01]  /*6b30*/  LDSM.16.MT88.4 R20, [R241+0x4800] ;  /* 0x00480000f114783b */ /* 0x000ea20000004200 */
[----:B------:R-:W-:Y:S01]  /*6b40*/  FFMA.FTZ R29, R70, c[0x0][0x2d0], -R0 ;  /* 0x0000b400461d7a23 */ /* 0x000fe20000010800 */
[----:B------:R-:W-:-:S04]  /*6b50*/  MOV R75, R144 ;  /* 0x00000090004b7202 */ /* 0x000fc80000000f00 */
[----:B------:R-:W-:Y:S02]  /*6b60*/  MOV R50, R32 ;  /* 0x0000002000327202 */ /* 0x000fe40000000f00 */
[----:B------:R-:W-:Y:S01]  /*6b70*/  MOV R51, R33 ;  /* 0x0000002100337202 */ /* 0x000fe20000000f00 */
[----:B------:R-:W-:Y:S01]  /*6b80*/  IMAD.MOV.U32 R33, RZ, RZ, R154 ;  /* 0x000000ffff217224 */ /* 0x000fe200078e009a */
        /* <DEDUP_REMOVED lines=78> */
[----:B------:R-:W4:Y:S07]  /*7070*/  LDL R9, [R1+0xa0] ;  /* 0x0000a00001097983 */ /* 0x000f2e0000100800 */
[----:B------:R-:W-:Y:S01]  /*7080*/  HMMA.16816.F32.BF16 R12, R4, R10, R12 ;  /* 0x0000000a040c723c */ /* 0x000fe2000004180c */
[----:B------:R-:W4:Y:S04]  /*7090*/  LDL R10, [R1+0x9c] ;  /* 0x00009c00010a7983 */ /* 0x000f280000100800 */
[----:B------:R-:W4:Y:S04]  /*70a0*/  LDL.LU R3, [R1+0x34] ;  /* 0x0000340001037983 */ /* 0x000f280000300800 */
[----:B------:R-:W4:Y:S01]  /*70b0*/  LDL R8, [R1+0x64] ;  /* 0x0000640001087983 */ /* 0x000f220000100800 */
[----:B---3--:R-:W-:Y:S03]  /*70c0*/  HMMA.16816.F32.BF16 R68, R128, R72, R80 ;  /* 0x000000488044723c */ /* 0x008fe60000041850 */
[----:B------:R-:W3:Y:S01]  /*70d0*/  LDSM.16.MT88.4 R80, [R241+0x4000] ;  /* 0x00400000f150783b */ /* 0x000ee20000004200 */
[----:B------:R-:W-:-:S03]  /*70e0*/  MOV R2, c[0x0][0x2c4] ;  /* 0x0000b10000027a02 */ /* 0x000fc60000000f00 */
[----:B------:R-:W-:Y:S01]  /*70f0*/  LDSM.16.MT88.4 R4, [R242+0x5800] ;  /* 0x00580000f204783b */ /* 0x000fe20000004200 */
[C---:B------:R-:W-:Y:S03]  /*7100*/  HMMA.16816.F32.BF16 R72, R128.reuse, R74, R88 ;  /* 0x0000004a8048723c */ /* 0x040fe60000041858 */
[----:B------:R-:W3:Y:S05]  /*7110*/  LDSM.16.MT88.4 R88, [R240+0x4000] ;  /* 0x00400000f058783b */ /* 0x000eea0000004200 */
[C---:B-1----:R-:W-:Y:S08]  /*7120*/  HMMA.16816.F32.BF16 R36, R128.reuse, R40, R36 ;  /* 0x000000288024723c */ /* 0x042ff00000041824 */
[C---:B------:R-:W-:Y:S08]  /*7130*/  HMMA.16816.F32.BF16 R40, R128.reuse, R42, R44 ;  /* 0x0000002a8028723c */ /* 0x040ff0000004182c */
[C---:B--2---:R-:W-:Y:S01]  /*7140*/  HMMA.16816.F32.BF16 R44, R128.reuse, R48, R56 ;  /* 0x00000030802c723c */ /* 0x044fe20000041838 */
[----:B------:R-:W1:Y:S07]  /*7150*/  LDSM.16.MT88.4 R56, [R240+0x2800] ;  /* 0x00280000f038783b */ /* 0x000e6e0000004200 */
[C---:B---3--:R-:W-:Y:S08]  /*7160*/  HMMA.16816.F32.BF16 R76, R128.reuse, R80, R76 ;  /* 0x00000050804c723c */ /* 0x048ff0000004184c */
[C---:B------:R-:W-:Y:S08]  /*7170*/  HMMA.16816.F32.BF16 R84, R128.reuse, R88, R84 ;  /* 0x000000588054723c */ /* 0x040ff00000041854 */
[C---:B------:R-:W-:Y:S01]  /*7180*/  HMMA.16816.F32.BF16 R88, R128.reuse, R90, R104 ;  /* 0x0000005a8058723c */ /* 0x040fe20000041868 */
[----:B------:R-:W2:Y:S07]  /*7190*/  LDSM.16.MT88.4 R104, [R239+0x5800] ;  /* 0x00580000ef68783b */ /* 0x000eae0000004200 */
[----:B------:R-:W-:Y:S01]  /*71a0*/  HMMA.16816.F32.BF16 R80, R128, R82, R96 ;  /* 0x000000528050723c */ /* 0x000fe20000041860 */
[----:B------:R-:W3:Y:S01]  /*71b0*/  LDSM.16.MT88.4 R96, [R242+0x4000] ;  /* 0x00400000f260783b */ /* 0x000ee20000004200 */
[----:B------:R-:W-:-:S06]  /*71c0*/  ISETP.NE.AND P1, PT, R2, 0x1, PT ;  /* 0x000000010200780c */ /* 0x000fcc0003f25270 */
[C---:B------:R-:W-:Y:S08]  /*71d0*/  HMMA.16816.F32.BF16 R48, R128.reuse, R50, R52 ;  /* 0x000000328030723c */ /* 0x040ff00000041834 */
[C---:B-1----:R-:W-:Y:S01]  /*71e0*/  HMMA.16816.F32.BF16 R52, R128.reuse, R56, R64 ;  /* 0x000000388034723c */ /* 0x042fe20000041840 */
[----:B------:R-:W1:Y:S07]  /*71f0*/  LDSM.16.MT88.4 R64, [R242+0x2800] ;  /* 0x00280000f240783b */ /* 0x000e6e0000004200 */
[C---:B--2---:R-:W-:Y:S08]  /*7200*/  HMMA.16816.F32.BF16 R100, R128.reuse, R104, R100 ;  /* 0x000000688064723c */ /* 0x044ff00000041864 */
[C---:B---3--:R-:W-:Y:S08]  /*7210*/  HMMA.16816.F32.BF16 R92, R128.reuse, R96, R92 ;  /* 0x00000060805c723c */ /* 0x048ff0000004185c */
[C---:B------:R-:W-:Y:S01]  /*7220*/  HMMA.16816.F32.BF16 R104, R128.reuse, R106, R120 ;  /* 0x0000006a8068723c */ /* 0x040fe20000041878 */
[----:B------:R-:W2:Y:S07]  /*7230*/  LDSM.16.MT88.4 R120, [R240+0x5800] ;  /* 0x00580000f078783b */ /* 0x000eae0000004200 */
[C---:B------:R-:W-:Y:S01]  /*7240*/  HMMA.16816.F32.BF16 R96, R128.reuse, R98, R112 ;  /* 0x000000628060723c */ /* 0x040fe20000041870 */
[----:B------:R-:W3:Y:S07]  /*7250*/  LDSM.16.MT88.4 R112, [R241+0x5800] ;  /* 0x00580000f170783b */ /* 0x000eee0000004200 */
        /* <DEDUP_REMOVED lines=10> */
[----:B------:R-:W-:-:S04]  /*7300*/  @P1 SHF.R.U32.HI R0, RZ, c[0x0][0x2cc], R2 ;  /* 0x0000b300ff001a19 */ /* 0x000fc80000011602 */
[----:B----4-:R-:W-:-:S05]  /*7310*/  IADD3 R0, R0, R9, -R10 ;  /* 0x0000000900007210 */ /* 0x010fca0007ffe80a */
[----:B------:R-:W-:-:S05]  /*7320*/  IMAD.HI R0, R0, 0x2aaaaaab, RZ ;  /* 0x2aaaaaab00007827 */ /* 0x000fca00078e02ff */
[----:B------:R-:W-:-:S04]  /*7330*/  SHF.R.U32.HI R2, RZ, 0x1f, R0 ;  /* 0x0000001fff027819 */ /* 0x000fc80000011600 */
[----:B------:R-:W-:Y:S02]  /*7340*/  LEA.HI.SX32 R0, R0, R2, 0x1d ;  /* 0x0000000200007211 */ /* 0x000fe400078feaff */
[----:B------:R-:W-:Y:S02]  /*7350*/  IADD3 R3, R3, -0x2, RZ ;  /* 0xfffffffe03037810 */ /* 0x000fe40007ffe0ff */
[----:B------:R-:W-:-:S03]  /*7360*/  IMNMX R0, R8, R0, !PT ;  /* 0x0000000008007217 */ /* 0x000fc60007800200 */
[----:B------:R1:W-:Y:S04]  /*7370*/  STL [R1+0x24], R3 ;  /* 0x0000240301007387 */ /* 0x0003e80000100800 */
[----:B------:R1:W-:Y:S01]  /*7380*/  STL [R1+0x6c], R0 ;  /* 0x00006c0001007387 */ /* 0x0003e20000100800 */
[----:B------:R-:W-:Y:S11]  /*7390*/  ISETP.GE.AND P0, PT, R3, R0, PT ;  /* 0x000000000300720c */ /* 0x000ff60003f06270 */
[----:B------:R-:W-:Y:S02]  /*73a0*/  @!UPT UIADD3 URZ, URZ, URZ, URZ ;  /* 0x0000003f3f3ff290 */ /* 0x000fe4000fffe03f */
[----:B------:R-:W-:Y:S05]  /*73b0*/  @!P0 BRA `(.L_x_1133) ;  /* 0x00003a1000008947 */ /* 0x000fea0003800000 */
[----:B-1----:R-:W-:Y:S02]  /*73c0*/  MOV R0, R3 ;  /* 0x0000000300007202 */ /* 0x002fe40000000f00 */
[----:B------:R-:W-:Y:S02]  /*73d0*/  MOV R135, R132 ;  /* 0x0000008400877202 */ /* 0x000fe40000000f00 */
[----:B------:R-:W-:Y:S01]  /*73e0*/  MOV R134, R133 ;  /* 0x0000008500867202 */ /* 0x000fe20000000f00 */
[----:B------:R1:W-:Y:S04]  /*73f0*/  STL [R1+0x34], R0 ;  /* 0x0000340001007387 */ /* 0x0003e80000100800 */
.L_x_1146:
[----:B------:R-:W2:Y:S01]  /*7400*/  LDL R4, [R1+0x4] ;  /* 0x0000040001047983 */ /* 0x000ea20000100800 */
[----:B------:R-:W-:Y:S04]  /*7410*/  DEPBAR.LE SB0, 0x0 ;  /* 0x000080000000791a */ /* 0x000fe80000000000 */
[----:B------:R-:W3:Y:S01]  /*7420*/  LDL R2, [R1+0x34] ;  /* 0x0000340001027983 */ /* 0x000ee20000100800 */
[----:B------:R-:W-:Y:S01]  /*7430*/  WARPSYNC 0xffffffff ;  /* 0xffffffff00007948 */ /* 0x000fe20003800000 */
[----:B------:R-:W-:Y:S02]  /*7440*/  BSSY B0, `(.L_x_1134) ;  /* 0x0000061000007945 */ /* 0x000fe40003800000 */
[----:B------:R-:W4:Y:S04]  /*7450*/  LDL R3, [R1+0x8] ;  /* 0x0000080001037983 */ /* 0x000f280000100800 */
[----:B-1----:R-:W3:Y:S04]  /*7460*/  LDL R0, [R1+0x64] ;  /* 0x0000640001007983 */ /* 0x002ee80000100800 */
        /* <DEDUP_REMOVED lines=29> */
.L_x_1233:
[----:B------:R-:W-:-:S05]  /*7640*/  BRA.DIV ~URZ, `(.L_x_1137) ;  /* 0x0000d9327f007947 */ /* 0x000fca000b800000 */
[----:B------:R4:W2:Y:S02]  /*7650*/  SHFL.IDX PT, R0, R12, RZ, 0x181f ;  /* 0x00181fff0c007589 */ /* 0x0008a400000e0000 */
.L_x_1234:
        /* <DEDUP_REMOVED lines=27> */
[----:B------:R-:W-:Y:S05]  /*7810*/  IMAD.X R3, R4, 0x1, R21, P0 ;  /* 0x0000000104037824 */ /* 0x000fea00000e0615 */
[----:B------:R3:W-:Y:S02]  /*7820*/  LDGSTS.E.BYPASS.LTC128B.128 [R14+0x7080], [R2.64], !P4 ;  /* 0x07080000020e7fae */ /* 0x0007e4000e101d46 */
[----:B---3--:R-:W-:Y:S02]  /*7830*/  IADD3 R2, P0, R0, R13, RZ ;  /* 0x0000000d00027210 */ /* 0x008fe40007f1e0ff */
[----:B------:R-:W3:Y:S03]  /*7840*/  S2R R13, SR_TID.X ;  /* 0x00000000000d7919 */ /* 0x000ee60000002100 */
[----:B------:R-:W-:Y:S05]  /*7850*/  IMAD.X R3, R4, 0x1, R20, P0 ;  /* 0x0000000104037824 */ /* 0x000fea00000e0614 */
[----:B------:R2:W-:Y:S01]  /*7860*/  LDGSTS.E.BYPASS.LTC128B.128 [R14+0x8880], [R2.64], !P1 ;  /* 0x08880000020e7fae */ /* 0x0005e2000c901d46 */
[----:B---3--:R-:W-:Y:S11]  /*7870*/  ISETP.GT.AND P0, PT, R13, 0x7f, PT ;  /* 0x0000007f0d00780c */ /* 0x008ff60003f04270 */
[----:B------:R-:W-:Y:S02]  /*7880*/  @!UPT UIADD3 URZ, URZ, URZ, URZ ;  /* 0x0000003f3f3ff290 */ /* 0x000fe4000fffe03f */
[----:B------:R-:W-:-:S05]  /*7890*/  @P0 BRA `(.L_x_1135) ;  /* 0x000001b000000947 */ /* 0x000fca0003800000 */
[----:B--2---:R-:W-:-:S05]  /*78a0*/  BRA.DIV ~URZ, `(.L_x_1138) ;  /* 0x0000d7327f007947 */ /* 0x004fca000b800000 */
[----:B------:R2:W3:Y:S04]  /*78b0*/  SHFL.IDX PT, R4, R5, 0x1, 0x181f ;  /* 0x00381f0005047f89 */ /* 0x0004e800000e0000 */
[----:B------:R2:W4:Y:S02]  /*78c0*/  SHFL.IDX PT, R0, R12, 0x1, 0x181f ;  /* 0x00381f000c007f89 */ /* 0x00052400000e0000 */
.L_x_1235:
        /* <DEDUP_REMOVED lines=8> */
[----:B------:R-:W3:Y:S01]  /*7950*/  LDL R12, [R1+0x48] ;  /* 0x00004800010c7983 */ /* 0x000ee20000100800 */
[----:B-----5:R-:W-:Y:S05]  /*7960*/  IADD3 R2, P0, R0, R2, RZ ;  /* 0x0000000200027210 */ /* 0x020fea0007f1e0ff */
[----:B--2---:R-:W-:Y:S05]  /*7970*/  IMAD.X R3, R4, 0x1, R20, P0 ;  /* 0x0000000104037824 */ /* 0x004fea00000e0614 */
[----:B------:R-:W-:Y:S01]  /*7980*/  @!PT LDS RZ, [RZ] ;  /* 0x00000000fffff984 */ /* 0x000fe20000000800 */
[----:B------:R-:W-:Y:S01]  /*7990*/  @!PT LDS RZ, [RZ] ;  /* 0x00000000fffff984 */ /* 0x000fe20000000800 */
[----:B------:R-:W-:Y:S01]  /*79a0*/  @!PT LDS RZ, [RZ] ;  /* 0x00000000fffff984 */ /* 0x000fe20000000800 */
[----:B----4-:R3:W-:Y:S02]  /*79b0*/  LDGSTS.E.BYPASS.LTC128B.128 [R5+0x5080], [R2.64], !P3 ;  /* 0x0508000002057fae */ /* 0x0107e4000d901d46 */
[----:B---3--:R-:W-:Y:S05]  /*79c0*/  IADD3 R2, P0, R0, R15, RZ ;  /* 0x0000000f00027210 */ /* 0x008fea0007f1e0ff */
[----:B------:R-:W-:Y:S01]  /*79d0*/  IMAD.X R3, R4, 0x1, R7, P0 ;  /* 0x0000000104037824 */ /* 0x000fe200000e0607 */
[----:B------:R-:W-:Y:S04]  /*79e0*/  IADD3 R6, P0, R0, R6, RZ ;  /* 0x0000000600067210 */ /* 0x000fe80007f1e0ff */
[----:B------:R2:W-:Y:S01]  /*79f0*/  LDGSTS.E.BYPASS.LTC128B.128 [R5+0x6880], [R2.64], !P2 ;  /* 0x0688000002057fae */ /* 0x0005e2000d101d46 */
[----:B------:R-:W-:Y:S05]  /*7a00*/  IMAD.X R7, R4, 0x1, R14, P0 ;  /* 0x0000000104077824 */ /* 0x000fea00000e060e */
[----:B------:R3:W-:Y:S01]  /*7a10*/  LDGSTS.E.BYPASS.LTC128B.128 [R5+0x8080], [R6.64], !P4 ;  /* 0x0808000006057fae */ /* 0x0007e2000e101d46 */
[----:B--2---:R-:W-:Y:S05]  /*7a20*/  IADD3 R2, P0, R0, R13, RZ ;  /* 0x0000000d00027210 */ /* 0x004fea0007f1e0ff */
[----:B------:R-:W-:Y:S05]  /*7a30*/  IMAD.X R3, R4, 0x1, R12, P0 ;  /* 0x0000000104037824 */ /* 0x000fea00000e060c */
[----:B------:R3:W-:Y:S03]  /*7a40*/  LDGSTS.E.BYPASS.LTC128B.128 [R5+0x9880], [R2.64], !P1 ;  /* 0x0988000002057fae */ /* 0x0007e6000c901d46 */
.L_x_1135:
[----:B--2---:R-:W-:Y:S05]  /*7a50*/  BSYNC B0 ;  /* 0x0000000000007941 */ /* 0x004fea0003800000 */
.L_x_1134:
[----:B------:R-:W0:Y:S01]  /*7a60*/  LDGDEPBAR ;  /* 0x00000000000079af */ /* 0x000e220000000000 */
[----:B------:R-:W-:Y:S01]  /*7a70*/  WARPSYNC 0xffffffff ;  /* 0xffffffff00007948 */ /* 0x000fe20003800000 */
[C---:B-1-3--:R-:W-:Y:S01]  /*7a80*/  HMMA.16816.F32.BF16 R4, R160.reuse, R8, RZ ;  /* 0x00000008a004723c */ /* 0x04afe200000418ff */
        /* <DEDUP_REMOVED lines=164> */
[----:B------:R-:W1:Y:S01]  /*84d0*/  MUFU.TANH R132, R2 ;  /* 0x0000000200847308 */ /* 0x000e620000002400 */
[----:B--2---:R-:W-:Y:S09]  /*84e0*/  FMUL.FTZ R0, R12, c[0x0][0x320] ;  /* 0x0000c8000c007a20 */ /* 0x004ff20000410000 */
[----:B------:R2:W4:Y:S02]  /*84f0*/  MUFU.TANH R133, R0 ;  /* 0x0000000000857308 */ /* 0x0005240000002400 */
        /* <DEDUP_REMOVED lines=31> */
[----:B------:R-:W-:Y:S02]  /*86f0*/  IMAD.MOV.U32 R5, RZ, RZ, RZ ;  /* 0x000000ffff057224 */ /* 0x000fe400078e00ff */
[----:B------:R-:W-:Y:S01]  /*8700*/  IMAD.MOV.U32 R2, RZ, RZ, c[0x0][0x2b8] ;  /* 0x0000ae00ff027624 */ /* 0x000fe200078e00ff */
[----:B------:R-:W4:Y:S04]  /*8710*/  LDL R3, [R1+0x68] ;  /* 0x0000680001037983 */ /* 0x000f280000100800 */
[----:B------:R-:W-:Y:S01]  /*8720*/  ISETP.NE.AND P1, PT, R2, 0x1, PT ;  /* 0x000000010200780c */ /* 0x000fe20003f25270 */
[----:B------:R-:W5:Y:S04]  /*8730*/  LDL.64 R18, [R1+0x80] ;  /* 0x0000800001127983 */ /* 0x000f680000100a00 */
[----:B--2---:R-:W2:Y:S04]  /*8740*/  LDL R16, [R1+0x94] ;  /* 0x0000940001107983 */ /* 0x004ea80000100800 */
[----:B------:R-:W2:Y:S04]  /*8750*/  LDL R6, [R1+0x90] ;  /* 0x0000900001067983 */ /* 0x000ea80000100800 */
[----:B------:R-:W1:Y:S01]  /*8760*/  S2R R7, SR_TID.X ;  /* 0x0000000000077919 */ /* 0x000e620000002100 */
[----:B---3--:R-:W-:Y:S03]  /*8770*/  IMAD R2, R8, 0x30, R9 ;  /* 0x0000003008027824 */ /* 0x008fe600078e0209 */
[----:B------:R-:W3:Y:S02]  /*8780*/  LDL.64 R8, [R1+0x78] ;  /* 0x0000780001087983 */ /* 0x000ee40000100a00 */
[----:B----4-:R-:W-:Y:S05]  /*8790*/  IADD3 R2, R2, -0x30, R3 ;  /* 0xffffffd002027810 */ /* 0x010fea0007ffe003 */
[----:B------:R-:W-:Y:S04]  /*87a0*/  @P1 IMAD.HI.U32 R3, R2, c[0x0][0x2bc], RZ ;  /* 0x0000af0002031a27 */ /* 0x000fe800078e00ff */
[----:B------:R-:W-:Y:S01]  /*87b0*/  IMAD.MOV.U32 R0, RZ, RZ, R2 ;  /* 0x000000ffff007224 */ /* 0x000fe200078e0002 */
[----:B------:R-:W-:Y:S04]  /*87c0*/  @P1 SHF.R.U32.HI R0, RZ, c[0x0][0x2c0], R3 ;  /* 0x0000b000ff001a19 */ /* 0x000fe80000011603 */
[C---:B-----5:R-:W-:Y:S01]  /*87d0*/  @!P6 IADD3 R3, P0, R0.reuse, R18, RZ ;  /* 0x000000120003e210 */ /* 0x060fe20007f1e0ff */
[----:B------:R-:W-:Y:S03]  /*87e0*/  IMAD.MOV R4, RZ, RZ, -R0 ;  /* 0x000000ffff047224 */ /* 0x000fe600078e0a00 */
[----:B--2---:R-:W-:Y:S01]  /*87f0*/  @!P6 LEA.HI.X.SX32 R0, R0, R16, 0x1, P0 ;  /* 0x000000100000e211 */ /* 0x004fe200000f0eff */
[----:B------:R-:W-:Y:S01]  /*8800*/  IMAD R4, R4, c[0x0][0x2b8], R2 ;  /* 0x0000ae0004047a24 */ /* 0x000fe200078e0202 */
[C---:B------:R-:W-:Y:S04]  /*8810*/  @!P6 LEA R2, P0, R3.reuse, c[0x0][0x2a0], 0x2 ;  /* 0x0000a8000302ea11 */ /* 0x040fe800078010ff */
[----:B------:R-:W-:Y:S01]  /*8820*/  @!P6 LEA.HI.X R3, R3, c[0x0][0x2a4], R0, 0x2, P0 ;  /* 0x0000a9000303ea11 */ /* 0x000fe200000f1400 */
[----:B------:R2:W-:Y:S01]  /*8830*/  STL [R1+0x30], R4 ;  /* 0x0000300401007387 */ /* 0x0005e20000100800 */
[----:B------:R-:W-:Y:S03]  /*8840*/  SHF.R.S32.HI R0, RZ, 0x1f, R4 ;  /* 0x0000001fff007819 */ /* 0x000fe60000011404 */
[----:B------:R4:W5:Y:S02]  /*8850*/  @!P6 LDG.E R5, [R2.64] ;  /* 0x000000060205e981 */ /* 0x000964000c1e1900 */
[----:B------:R-:W-:Y:S04]  /*8860*/  IMAD R0, R0, c[0x0][0x1e0], RZ ;  /* 0x0000780000007a24 */ /* 0x000fe800078e02ff */
[C---:B------:R-:W-:Y:S02]  /*8870*/  IMAD R0, R4.reuse, c[0x0][0x1e4], R0 ;  /* 0x0000790004007a24 */ /* 0x040fe400078e0200 */
[----:B----4-:R-:W-:Y:S04]  /*8880*/  IMAD.WIDE.U32 R2, R4, c[0x0][0x1e0], RZ ;  /* 0x0000780004027a25 */ /* 0x010fe800078e00ff */
[----:B------:R-:W-:Y:S01]  /*8890*/  IMAD.IADD R3, R3, 0x1, R0 ;  /* 0x0000000103037824 */ /* 0x000fe200078e0200 */
[----:B-----5:R-:W-:Y:S01]  /*88a0*/  SHF.R.S32.HI R0, RZ, 0x1f, R5 ;  /* 0x0000001fff007819 */ /* 0x020fe20000011405 */
[----:B------:R1:W-:Y:S02]  /*88b0*/  STL [R1+0x2c], R5 ;  /* 0x00002c0501007387 */ /* 0x0003e40000100800 */
[C---:B------:R-:W-:Y:S04]  /*88c0*/  IMAD.WIDE.U32 R2, R5.reuse, c[0x0][0x1f0], R2 ;  /* 0x00007c0005027a25 */ /* 0x040fe800078e0002 */
[----:B--2---:R-:W-:Y:S01]  /*88d0*/  IMAD R4, R0, c[0x0][0x1f0], RZ ;  /* 0x00007c0000047a24 */ /* 0x004fe200078e02ff */
[----:B---3--:R-:W-:Y:S03]  /*88e0*/  IADD3 R0, P0, R8, R2, RZ ;  /* 0x0000000208007210 */ /* 0x008fe60007f1e0ff */
[----:B------:R-:W-:Y:S05]  /*88f0*/  IMAD R4, R5, c[0x0][0x1f4], R4 ;  /* 0x00007d0005047a24 */ /* 0x000fea00078e0204 */
[----:B------:R-:W-:Y:S02]  /*8900*/  IADD3.X R2, R6, R3, R4, P0, !PT ;  /* 0x0000000306027210 */ /* 0x000fe400007fe404 */
[C---:B------:R-:W-:Y:S04]  /*8910*/  LEA R9, P0, R0.reuse, c[0x0][0x1c8], 0x1 ;  /* 0x0000720000097a11 */ /* 0x040fe800078008ff */
[----:B------:R-:W-:Y:S02]  /*8920*/  LEA.HI.X R8, R0, c[0x0][0x1cc], R2, 0x1, P0 ;  /* 0x0000730000087a11 */ /* 0x000fe400000f0c02 */
[----:B-1----:R-:W-:Y:S04]  /*8930*/  SHF.R.S32.HI R5, RZ, 0x1f, R7 ;  /* 0x0000001fff057819 */ /* 0x002fe80000011407 */
[----:B------:R-:W-:Y:S04]  /*8940*/  LEA.HI R5, R5, R7, RZ, 0x3 ;  /* 0x0000000705057211 */ /* 0x000fe800078f18ff */
[----:B------:R-:W-:Y:S04]  /*8950*/  SHF.R.S32.HI R5, RZ, 0x3, R5 ;  /* 0x00000003ff057819 */ /* 0x000fe80000011405 */
[----:B------:R-:W-:Y:S04]  /*8960*/  IADD3 R5, -R5, 0x30, RZ ;  /* 0x0000003005057810 */ /* 0x000fe80007ffe1ff */
[----:B------:R-:W-:Y:S01]  /*8970*/  ISETP.GE.AND P0, PT, R5, 0x1, PT ;  /* 0x000000010500780c */ /* 0x000fe20003f06270 */
[----:B------:R-:W-:-:S10]  /*8980*/  BRA.DIV ~URZ, `(.L_x_1141) ;  /* 0x0000c7127f007947 */ /* 0x000fd4000b800000 */
[----:B------:R1:W2:Y:S02]  /*8990*/  SHFL.IDX PT, R4, R8, RZ, 0x181f ;  /* 0x00181fff08047589 */ /* 0x0002a400000e0000 */
.L_x_1236:
[----:B------:R-:W-:-:S05]  /*89a0*/  BRA.DIV ~URZ, `(.L_x_1142) ;  /* 0x0000c7627f007947 */ /* 0x000fca000b800000 */
[----:B------:R3:W4:Y:S02]  /*89b0*/  SHFL.IDX PT, R0, R9, RZ, 0x181f ;  /* 0x00181fff09007589 */ /* 0x00072400000e0000 */
.L_x_1237:
        /* <DEDUP_REMOVED lines=13> */
[----:B-----5:R-:W-:Y:S02]  /*8a90*/  @P0 ISETP.GE.AND P1, PT, R7, c[0x0][0x1d4], PT ;  /* 0x0000750007000a0c */ /* 0x020fe40003f26270 */
[----:B---3--:R-:W-:Y:S05]  /*8aa0*/  @P0 IADD3 R6, P2, R0, R6, RZ ;  /* 0x0000000600060210 */ /* 0x008fea0007f5e0ff */
[----:B----4-:R-:W-:Y:S06]  /*8ab0*/  @P0 IMAD.X R7, R4, 0x1, R24, P2 ;  /* 0x0000000104070824 */ /* 0x010fec00010e0618 */
[----:B------:R-:W-:Y:S01]  /*8ac0*/  @!PT LDS RZ, [RZ] ;  /* 0x00000000fffff984 */ /* 0x000fe20000000800 */
[----:B------:R-:W-:Y:S01]  /*8ad0*/  @!PT LDS RZ, [RZ] ;  /* 0x00000000fffff984 */ /* 0x000fe20000000800 */
[----:B------:R-:W-:Y:S01]  /*8ae0*/  @!PT LDS RZ, [RZ] ;  /* 0x00000000fffff984 */ /* 0x000fe20000000800 */
[----:B--2---:R2:W-:Y:S01]  /*8af0*/  @P0 LDGSTS.E.BYPASS.LTC128B.128 [R16+0x14080], [R6.64], !P1 ;  /* 0x1408000006100fae */ /* 0x0045e2000c901d46 */
[----:B------:R-:W-:Y:S02]  /*8b00*/  @P0 ISETP.GE.AND P1, PT, R3, c[0x0][0x1d4], PT ;  /* 0x0000750003000a0c */ /* 0x000fe40003f26270 */
[----:B------:R-:W-:Y:S05]  /*8b10*/  @P0 IADD3 R2, P2, R0, R2, RZ ;  /* 0x0000000200020210 */ /* 0x000fea0007f5e0ff */
[----:B------:R-:W-:Y:S06]  /*8b20*/  @P0 IMAD.X R3, R4, 0x1, R23, P2 ;  /* 0x0000000104030824 */ /* 0x000fec00010e0617 */
[----:B------:R3:W-:Y:S01]  /*8b30*/  @P0 LDGSTS.E.BYPASS.LTC128B.128 [R16+0x15880], [R2.64], !P1 ;  /* 0x1588000002100fae */ /* 0x0007e2000c901d46 */
[----:B------:R-:W-:Y:S02]  /*8b40*/  @P0 ISETP.GE.AND P1, PT, R22, c[0x0][0x1d4], PT ;  /* 0x0000750016000a0c */ /* 0x000fe40003f26270 */
[----:B---3--:R-:W-:Y:S05]  /*8b50*/  @P0 IADD3 R2, P2, R0, R21, RZ ;  /* 0x0000001500020210 */ /* 0x008fea0007f5e0ff */
[----:B------:R-:W-:Y:S06]  /*8b60*/  @P0 IMAD.X R3, R4, 0x1, R20, P2 ;  /* 0x0000000104030824 */ /* 0x000fec00010e0614 */
[----:B------:R3:W-:Y:S01]  /*8b70*/  @P0 LDGSTS.E.BYPASS.LTC128B.128 [R16+0x17080], [R2.64], !P1 ;  /* 0x1708000002100fae */ /* 0x0007e2000c901d46 */
[----:B------:R-:W-:Y:S02]  /*8b80*/  @P0 ISETP.GE.AND P1, PT, R19, c[0x0][0x1d4], PT ;  /* 0x0000750013000a0c */ /* 0x000fe40003f26270 */
[----:B---3--:R-:W-:Y:S05]  /*8b90*/  @P0 IADD3 R2, P2, R0, R18, RZ ;  /* 0x0000001200020210 */ /* 0x008fea0007f5e0ff */
[----:B------:R-:W-:Y:S06]  /*8ba0*/  @P0 IMAD.X R3, R4, 0x1, R17, P2 ;  /* 0x0000000104030824 */ /* 0x000fec00010e0611 */
[----:B------:R2:W-:Y:S01]  /*8bb0*/  @P0 LDGSTS.E.BYPASS.LTC128B.128 [R16+0x18880], [R2.64], !P1 ;  /* 0x1888000002100fae */ /* 0x0005e2000c901d46 */
[----:B------:R-:W-:Y:S01]  /*8bc0*/  ISETP.GE.AND P0, PT, R5, 0x21, PT ;  /* 0x000000210500780c */ /* 0x000fe20003f06270 */
[----:B------:R-:W-:-:S06]  /*8bd0*/  BRA.DIV ~URZ, `(.L_x_1143) ;  /* 0x0000c5927f007947 */ /* 0x000fcc000b800000 */
[----:B------:R3:W4:Y:S04]  /*8be0*/  SHFL.IDX PT, R4, R8, 0x1, 0x181f ;  /* 0x00381f0008047f89 */ /* 0x00072800000e0000 */
[----:B------:R3:W1:Y:S02]  /*8bf0*/  SHFL.IDX PT, R0, R9, 0x1, 0x181f ;  /* 0x00381f0009007f89 */ /* 0x00066400000e0000 */
.L_x_1238:
        /* <DEDUP_REMOVED lines=13> */
[----:B--2---:R-:W-:Y:S02]  /*8cd0*/  @P0 ISETP.GE.AND P1, PT, R7, c[0x0][0x1d4], PT ;  /* 0x0000750007000a0c */ /* 0x004fe40003f26270 */
[----:B-----5:R-:W-:Y:S05]  /*8ce0*/  @P0 IADD3 R6, P2, R0, R6, RZ ;  /* 0x0000000600060210 */ /* 0x020fea0007f5e0ff */
[----:B---3--:R-:W-:Y:S06]  /*8cf0*/  @P0 IMAD.X R7, R4, 0x1, R21, P2 ;  /* 0x0000000104070824 */ /* 0x008fec00010e0615 */
[----:B------:R-:W-:Y:S01]  /*8d00*/  @!PT LDS RZ, [RZ] ;  /* 0x00000000fffff984 */ /* 0x000fe20000000800 */
[----:B------:R-:W-:Y:S01]  /*8d10*/  @!PT LDS RZ, [RZ] ;  /* 0x00000000fffff984 */ /* 0x000fe20000000800 */
[----:B------:R-:W-:Y:S01]  /*8d20*/  @!PT LDS RZ, [RZ] ;  /* 0x00000000fffff984 */ /* 0x000fe20000000800 */
[----:B----4-:R1:W-:Y:S01]  /*8d30*/  @P0 LDGSTS.E.BYPASS.LTC128B.128 [R5+0x15080], [R6.64], !P1 ;  /* 0x1508000006050fae */ /* 0x0103e2000c901d46 */
[----:B------:R-:W-:Y:S02]  /*8d40*/  @P0 ISETP.GE.AND P1, PT, R3, c[0x0][0x1d4], PT ;  /* 0x0000750003000a0c */ /* 0x000fe40003f26270 */
[----:B------:R-:W-:Y:S05]  /*8d50*/  @P0 IADD3 R2, P2, R0, R2, RZ ;  /* 0x0000000200020210 */ /* 0x000fea0007f5e0ff */
[----:B------:R-:W-:Y:S06]  /*8d60*/  @P0 IMAD.X R3, R4, 0x1, R20, P2 ;  /* 0x0000000104030824 */ /* 0x000fec00010e0614 */
[----:B------:R2:W-:Y:S01]  /*8d70*/  @P0 LDGSTS.E.BYPASS.LTC128B.128 [R5+0x16880], [R2.64], !P1 ;  /* 0x1688000002050fae */ /* 0x0005e2000c901d46 */
[----:B------:R-:W-:Y:S02]  /*8d80*/  @P0 ISETP.GE.AND P1, PT, R19, c[0x0][0x1d4], PT ;  /* 0x0000750013000a0c */ /* 0x000fe40003f26270 */
[----:B--2---:R-:W-:Y:S05]  /*8d90*/  @P0 IADD3 R2, P2, R0, R18, RZ ;  /* 0x0000001200020210 */ /* 0x004fea0007f5e0ff */
[----:B------:R-:W-:Y:S06]  /*8da0*/  @P0 IMAD.X R3, R4, 0x1, R17, P2 ;  /* 0x0000000104030824 */ /* 0x000fec00010e0611 */
[----:B------:R2:W-:Y:S01]  /*8db0*/  @P0 LDGSTS.E.BYPASS.LTC128B.128 [R5+0x18080], [R2.64], !P1 ;  /* 0x1808000002050fae */ /* 0x0005e2000c901d46 */
[----:B------:R-:W-:Y:S02]  /*8dc0*/  @P0 ISETP.GE.AND P1, PT, R16, c[0x0][0x1d4], PT ;  /* 0x0000750010000a0c */ /* 0x000fe40003f26270 */
[----:B--2---:R-:W-:Y:S05]  /*8dd0*/  @P0 IADD3 R2, P2, R0, R9, RZ ;  /* 0x0000000900020210 */ /* 0x004fea0007f5e0ff */
[----:B------:R-:W-:Y:S06]  /*8de0*/  @P0 IMAD.X R3, R4, 0x1, R8, P2 ;  /* 0x0000000104030824 */ /* 0x000fec00010e0608 */
[----:B------:R1:W-:Y:S02]  /*8df0*/  @P0 LDGSTS.E.BYPASS.LTC128B.128 [R5+0x19880], [R2.64], !P1 ;  /* 0x1988000002050fae */ /* 0x0003e4000c901d46 */
.L_x_1140:
[----:B---34-:R-:W-:Y:S05]  /*8e00*/  BSYNC B0 ;  /* 0x0000000000007941 */ /* 0x018fea0003800000 */
.L_x_1139:
[----:B------:R-:W3:Y:S01]  /*8e10*/  LDL R4, [R1+0xa4] ;  /* 0x0000a40001047983 */ /* 0x000ee20000100800 */
[----:B-1----:R-:W-:Y:S03]  /*8e20*/  IMAD.MOV.U32 R7, RZ, RZ, c[0x0][0x2c4] ;  /* 0x0000b100ff077624 */ /* 0x002fe600078e00ff */
[----:B--2---:R-:W3:Y:S02]  /*8e30*/  LDL R0, [R1+0xbc] ;  /* 0x0000bc0001007983 */ /* 0x004ee40000100800 */
[----:B------:R-:W-:Y:S02]  /*8e40*/  ISETP.NE.AND P0, PT, R7, 0x1, PT ;  /* 0x000000010700780c */ /* 0x000fe40003f05270 */
[----:B------:R-:W2:Y:S04]  /*8e50*/  LDL R6, [R1+0x34] ;  /* 0x0000340001067983 */ /* 0x000ea80000100800 */
[----:B------:R-:W4:Y:S04]  /*8e60*/  LDL R5, [R1+0xb8] ;  /* 0x0000b80001057983 */ /* 0x000f280000100800 */
[----:B------:R-:W5:Y:S04]  /*8e70*/  LDL R3, [R1+0xa0] ;  /* 0x0000a00001037983 */ /* 0x000f680000100800 */
[----:B------:R-:W5:Y:S04]  /*8e80*/  LDL R2, [R1+0x9c] ;  /* 0x00009c0001027983 */ /* 0x000f680000100800 */
[----:B------:R-:W0:Y:S01]  /*8e90*/  LDGDEPBAR ;  /* 0x00000000000079af */ /* 0x000e220000000000 */
[----:B---3--:R-:W-:Y:S04]  /*8ea0*/  IMAD.IADD R4, R0, 0x1, R4 ;  /* 0x0000000100047824 */ /* 0x008fe800078e0204 */
[----:B------:R-:W-:Y:S05]  /*8eb0*/  @P0 IMAD.HI.U32 R0, R4, c[0x0][0x2c8], RZ ;  /* 0x0000b20004000a27 */ /* 0x000fea00078e00ff */
[----:B------:R-:W-:Y:S01]  /*8ec0*/  @P0 SHF.R.U32.HI R4, RZ, c[0x0][0x2cc], R0 ;  /* 0x0000b300ff040a19 */ /* 0x000fe20000011600 */
[----:B--2---:R-:W-:Y:S05]  /*8ed0*/  IMAD R0, R6, -0x30, RZ ;  /* 0xffffffd006007824 */ /* 0x004fea00078e02ff */
[----:B----4-:R-:W-:Y:S04]  /*8ee0*/  IADD3 R0, -R5, 0x1, R0 ;  /* 0x0000000105007810 */ /* 0x010fe80007ffe100 */
[----:B-----5:R-:W-:Y:S01]  /*8ef0*/  IADD3 R5, -R2, R0, R3 ;  /* 0x0000000002057210 */ /* 0x020fe20007ffe103 */
[----:B------:R-:W-:-:S05]  /*8f00*/  BRA.DIV ~URZ, `(.L_x_1144) ;  /* 0x0000c3227f007947 */ /* 0x000fca000b800000 */
[----:B------:R1:W2:Y:S02]  /*8f10*/  SHFL.IDX PT, R0, R4, RZ, 0x1c1f ;  /* 0x001c1fff04007589 */ /* 0x0002a400000e0000 */
.L_x_1239:
[----:B--2---:R-:W-:Y:S05]  /*8f20*/  IMAD.IADD R0, R5, 0x1, R0 ;  /* 0x0000000105007824 */ /* 0x004fea00078e0200 */
[C---:B------:R-:W-:Y:S02]  /*8f30*/  ISETP.GT.AND P1, PT, R0.reuse, RZ, PT ;  /* 0x000000ff0000720c */ /* 0x040fe40003f24270 */
[C---:B------:R-:W-:Y:S02]  /*8f40*/  ISETP.GT.AND P0, PT, R0.reuse, 0x1, PT ;  /* 0x000000010000780c */ /* 0x040fe40003f04270 */
[C---:B------:R-:W-:Y:S02]  /*8f50*/  ISETP.GT.AND P3, PT, R0.reuse, 0x8, PT ;  /* 0x000000080000780c */ /* 0x040fe40003f64270 */
[C---:B------:R-:W-:Y:S02]  /*8f60*/  ISETP.GT.AND P4, PT, R0.reuse, 0x9, PT ;  /* 0x000000090000780c */ /* 0x040fe40003f84270 */
[----:B------:R-:W-:Y:S02]  /*8f70*/  FSEL R6, R175, -INF , P1 ;  /* 0xff800000af067808 */ /* 0x000fe40000800000 */
[----:B------:R-:W-:Y:S02]  /*8f80*/  ISETP.GT.AND P2, PT, R0, 0x10, PT ;  /* 0x000000100000780c */ /* 0x000fe40003f44270 */
[----:B------:R-:W-:Y:S02]  /*8f90*/  FSEL R21, R174, -INF , P0 ;  /* 0xff800000ae157808 */ /* 0x000fe40000000000 */
[C---:B------:R-:W-:Y:S02]  /*8fa0*/  ISETP.GT.AND P1, PT, R0.reuse, 0x11, PT ;  /* 0x000000110000780c */ /* 0x040fe40003f24270 */
[----:B------:R-:W-:Y:S02]  /*8fb0*/  ISETP.GT.AND P0, PT, R0, 0x18, PT ;  /* 0x000000180000780c */ /* 0x000fe40003f04270 */
[----:B------:R-:W-:Y:S02]  /*8fc0*/  FSEL R20, R173, -INF , P3 ;  /* 0xff800000ad147808 */ /* 0x000fe40001800000 */
[----:B------:R-:W-:Y:S02]  /*8fd0*/  FSEL R19, R172, -INF , P4 ;  /* 0xff800000ac137808 */ /* 0x000fe40002000000 */
[C---:B------:R-:W-:Y:S02]  /*8fe0*/  ISETP.GT.AND P4, PT, R0.reuse, 0x19, PT ;  /* 0x000000190000780c */ /* 0x040fe40003f84270 */
[----:B------:R-:W-:Y:S02]  /*8ff0*/  FSEL R18, R133, -INF , P2 ;  /* 0xff80000085127808 */ /* 0x000fe40001000000 */
[----:B------:R-:W-:Y:S02]  /*9000*/  ISETP.GT.AND P3, PT, R0, 0x20, PT ;  /* 0x000000200000780c */ /* 0x000fe40003f64270 */
[----:B------:R-:W-:Y:S02]  /*9010*/  FSEL R17, R132, -INF , P1 ;  /* 0xff80000084117808 */ /* 0x000fe40000800000 */
[----:B------:R-:W-:Y:S02]  /*9020*/  ISETP.GT.AND P2, PT, R0, 0x21, PT ;  /* 0x000000210000780c */ /* 0x000fe40003f44270 */
[----:B------:R-:W-:Y:S02]  /*9030*/  FSEL R16, R12, -INF , P0 ;  /* 0xff8000000c107808 */ /* 0x000fe40000000000 */
[C---:B------:R-:W-:Y:S02]  /*9040*/  ISETP.GT.AND P1, PT, R0.reuse, 0x28, PT ;  /* 0x000000280000780c */ /* 0x040fe40003f24270 */
[----:B------:R-:W-:Y:S02]  /*9050*/  ISETP.GT.AND P0, PT, R0, 0x29, PT ;  /* 0x000000290000780c */ /* 0x000fe40003f04270 */
[----:B------:R-:W-:Y:S02]  /*9060*/  FSEL R15, R15, -INF , P4 ;  /* 0xff8000000f0f7808 */ /* 0x000fe40002000000 */
[----:B------:R-:W-:Y:S02]  /*9070*/  FSEL R14, R14, -INF , P3 ;  /* 0xff8000000e0e7808 */ /* 0x000fe40001800000 */
[----:B------:R-:W-:Y:S02]  /*9080*/  FSEL R13, R13, -INF , P2 ;  /* 0xff8000000d0d7808 */ /* 0x000fe40001000000 */
[----:B------:R-:W-:Y:S02]  /*9090*/  FSEL R12, R10, -INF , P1 ;  /* 0xff8000000a0c7808 */ /* 0x000fe40000800000 */
[----:B------:R-:W-:Y:S01]  /*90a0*/  FSEL R11, R11, -INF , P0 ;  /* 0xff8000000b0b7808 */ /* 0x000fe20000000000 */
[----:B------:R-:W-:-:S05]  /*90b0*/  BRA.DIV ~URZ, `(.L_x_1145) ;  /* 0x0000c1d27f007947 */ /* 0x000fca000b800000 */
[----:B------:R-:W2:Y:S04]  /*90c0*/  LDL.LU R173, [R1+0x28] ;  /* 0x0000280001ad7983 */ /* 0x000ea80000300800 */
[----:B------:R-:W3:Y:S04]  /*90d0*/  LDL.LU R172, [R1+0x24] ;  /* 0x0000240001ac7983 */ /* 0x000ee80000300800 */
[----:B------:R-:W4:Y:S04]  /*90e0*/  LDL.LU R3, [R1+0x20] ;  /* 0x0000200001037983 */ /* 0x000f280000300800 */
[----:B------:R-:W5:Y:S04]  /*90f0*/  LDL.LU R2, [R1+0x1c] ;  /* 0x00001c0001027983 */ /* 0x000f680000300800 */
[----:B------:R-:W1:Y:S02]  /*9100*/  SHFL.IDX PT, R0, R4, 0x1, 0x1c1f ;  /* 0x003c1f0004007f89 */ /* 0x000e6400000e0000 */
[----:B-1----:R-:W-:Y:S05]  /*9110*/  IMAD.IADD R0, R5, 0x1, R0 ;  /* 0x0000000105007824 */ /* 0x002fea00078e0200 */
[C---:B------:R-:W-:Y:S02]  /*9120*/  ISETP.GT.AND P1, PT, R0.reuse, RZ, PT ;  /* 0x000000ff0000720c */ /* 0x040fe40003f24270 */
[C---:B------:R-:W-:Y:S02]  /*9130*/  ISETP.GT.AND P0, PT, R0.reuse, 0x1, PT ;  /* 0x000000010000780c */ /* 0x040fe40003f04270 */
[C---:B------:R-:W-:Y:S02]  /*9140*/  ISETP.GT.AND P3, PT, R0.reuse, 0x8, PT ;  /* 0x000000080000780c */ /* 0x040fe40003f64270 */
[C---:B------:R-:W-:Y:S02]  /*9150*/  ISETP.GT.AND P4, PT, R0.reuse, 0x9, PT ;  /* 0x000000090000780c */ /* 0x040fe40003f84270 */
[C---:B------:R-:W-:Y:S04]  /*9160*/  ISETP.GT.AND P2, PT, R0.reuse, 0x10, PT ;  /* 0x000000100000780c */ /* 0x040fe80003f44270 */
[----:B------:R-:W-:Y:S02]  /*9170*/  FSEL R25, R171, -INF , P2 ;  /* 0xff800000ab197808 */ /* 0x000fe40001000000 */
[C---:B------:R-:W-:Y:S04]  /*9180*/  ISETP.GT.AND P2, PT, R0.reuse, 0x21, PT ;  /* 0x000000210000780c */ /* 0x040fe80003f44270 */
[----:B------:R-:W-:Y:S02]  /*9190*/  FSEL R9, R179, -INF , P2 ;  /* 0xff800000b3097808 */ /* 0x000fe40001000000 */
[----:B--2---:R-:W-:Y:S02]  /*91a0*/  FSEL R5, R173, -INF , P1 ;  /* 0xff800000ad057808 */ /* 0x004fe40000800000 */
[----:B------:R-:W-:Y:S02]  /*91b0*/  ISETP.GT.AND P1, PT, R0, 0x11, PT ;  /* 0x000000110000780c */ /* 0x000fe40003f24270 */
[----:B---3--:R-:W-:Y:S02]  /*91c0*/  FSEL R132, R172, -INF , P0 ;  /* 0xff800000ac847808 */ /* 0x008fe40000000000 */
[C---:B------:R-:W-:Y:S02]  /*91d0*/  ISETP.GT.AND P0, PT, R0.reuse, 0x18, PT ;  /* 0x000000180000780c */ /* 0x040fe40003f04270 */
[----:B----4-:R-:W-:Y:S02]  /*91e0*/  FSEL R27, R3, -INF , P3 ;  /* 0xff800000031b7808 */ /* 0x010fe40001800000 */
[----:B------:R-:W-:Y:S02]  /*91f0*/  ISETP.GT.AND P3, PT, R0, 0x20, PT ;  /* 0x000000200000780c */ /* 0x000fe40003f64270 */
[----:B-----5:R-:W-:Y:S02]  /*9200*/  FSEL R26, R2, -INF , P4 ;  /* 0xff800000021a7808 */ /* 0x020fe40002000000 */
[----:B------:R-:W-:Y:S02]  /*9210*/  ISETP.GT.AND P4, PT, R0, 0x19, PT ;  /* 0x000000190000780c */ /* 0x000fe40003f84270 */
[----:B------:R-:W-:Y:S02]  /*9220*/  FSEL R24, R170, -INF , P1 ;  /* 0xff800000aa187808 */ /* 0x000fe40000800000 */
        /* <DEDUP_REMOVED lines=37> */
[----:B------:R1:W2:Y:S02]  /*9480*/  SHFL.BFLY PT, R0, R4, 0x1, 0x1f ;  /* 0x0c201f0004007f89 */ /* 0x0002a400000e0000 */
.L_x_1240:
        /* <DEDUP_REMOVED lines=23> */
[----:B------:R-:W-:Y:S05]  /*9600*/  FFMA.FTZ R177, R15, c[0x0][0x2d0], -R2 ;  /* 0x0000b4000fb17a23 */ /* 0x000fea0000010802 */
[----:B------:R-:W1:Y:S10]  /*9610*/  MUFU.EX2 R4, R4 ;  /* 0x0000000400047308 */ /* 0x000e740000000800 */
[----:B------:R2:W-:Y:S10]  /*9620*/  MUFU.EX2 R13, R20 ;  /* 0x00000014000d7308 */ /* 0x0005f40000000800 */
[----:B------:R4:W5:Y:S01]  /*9630*/  MUFU.EX2 R12, R19 ;  /* 0x00000013000c7308 */ /* 0x0009620000000800 */
[----:B---3--:R-:W-:Y:S01]  /*9640*/  FFMA.FTZ R2, R0, R168, R11 ;  /* 0x000000a800027223 */ /* 0x008fe2000001000b */
[----:B-1----:R-:W-:Y:S01]  /*9650*/  F2FP.BF16.PACK_AB R168, R4, R11 ;  /* 0x0000000b04a8723e */ /* 0x002fe200000010ff */
[----:B------:R-:W-:Y:S01]  /*9660*/  FMUL.FTZ R16, R0, R144 ;  /* 0x0000009000107220 */ /* 0x000fe20000410000 */
[----:B------:R-:W-:Y:S01]  /*9670*/  MOV R144, R14 ;  /* 0x0000000e00907202 */ /* 0x000fe20000000f00 */
[----:B------:R-:W-:Y:S01]  /*9680*/  FADD.FTZ R6, R4, R2 ;  /* 0x0000000204067221 */ /* 0x000fe20000010000 */
[C---:B------:R-:W-:Y:S01]  /*9690*/  FSEL R2, R3.reuse, RZ, P0 ;  /* 0x000000ff03027208 */ /* 0x040fe20000000000 */
[----:B------:R-:W-:Y:S02]  /*96a0*/  FMUL.FTZ R4, R3, c[0x0][0x2d0] ;  /* 0x0000b40003047a20 */ /* 0x000fe40000410000 */
[----:B------:R-:W-:Y:S01]  /*96b0*/  FMUL.FTZ R17, R0, R145 ;  /* 0x0000009100117220 */ /* 0x000fe20000410000 */
[----:B------:R-:W-:Y:S01]  /*96c0*/  MOV R145, R169 ;  /* 0x000000a900917202 */ /* 0x000fe20000000f00 */
[----:B------:R-:W-:Y:S01]  /*96d0*/  FADD.FTZ R2, -R2, R135 ;  /* 0x0000008702027221 */ /* 0x000fe20000010100 */
[----:B------:R-:W-:Y:S01]  /*96e0*/  FSEL R4, R4, RZ, P0 ;  /* 0x000000ff04047208 */ /* 0x000fe20000000000 */
[----:B--2---:R-:W-:Y:S01]  /*96f0*/  FMUL.FTZ R20, R0, R140 ;  /* 0x0000008c00147220 */ /* 0x004fe20000410000 */
[----:B------:R-:W-:Y:S01]  /*9700*/  MOV R140, R171 ;  /* 0x000000ab008c7202 */ /* 0x000fe20000000f00 */
[----:B------:R-:W-:Y:S02]  /*9710*/  FMUL.FTZ R2, R2, c[0x0][0x2d0] ;  /* 0x0000b40002027a20 */ /* 0x000fe40000410000 */
[--C-:B------:R-:W-:Y:S02]  /*9720*/  FFMA.FTZ R172, R24, c[0x0][0x2d0], -R4.reuse ;  /* 0x0000b40018ac7a23 */ /* 0x100fe40000010804 */
[----:B------:R-:W-:Y:S02]  /*9730*/  FMUL.FTZ R24, R0, R136 ;  /* 0x0000008800187220 */ /* 0x000fe40000410000 */
[----:B------:R-:W2:Y:S01]  /*9740*/  LDL.LU R136, [R1+0x50] ;  /* 0x0000500001887983 */ /* 0x000ea20000300800 */
[--C-:B------:R-:W-:Y:S01]  /*9750*/  FFMA.FTZ R5, R5, c[0x0][0x2d0], -R4.reuse ;  /* 0x0000b40005057a23 */ /* 0x100fe20000010804 */
[----:B------:R-:W1:Y:S01]  /*9760*/  MUFU.EX2 R2, R2 ;  /* 0x0000000200027308 */ /* 0x000e620000000800 */
[--C-:B------:R-:W-:Y:S02]  /*9770*/  FFMA.FTZ R7, R7, c[0x0][0x2d0], -R4.reuse ;  /* 0x0000b40007077a23 */ /* 0x100fe40000010804 */
[--C-:B------:R-:W-:Y:S02]  /*9780*/  FFMA.FTZ R134, R26, c[0x0][0x2d0], -R4.reuse ;  /* 0x0000b4001a867a23 */ /* 0x100fe40000010804 */
[--C-:B------:R-:W-:Y:S02]  /*9790*/  FFMA.FTZ R174, R25, c[0x0][0x2d0], -R4.reuse ;  /* 0x0000b40019ae7a23 */ /* 0x100fe40000010804 */
[--C-:B------:R-:W-:Y:S02]  /*97a0*/  FFMA.FTZ R175, R23, c[0x0][0x2d0], -R4.reuse ;  /* 0x0000b40017af7a23 */ /* 0x100fe40000010804 */
[--C-:B------:R-:W-:Y:S01]  /*97b0*/  FFMA.FTZ R176, R22, c[0x0][0x2d0], -R4.reuse ;  /* 0x0000b40016b07a23 */ /* 0x100fe20000010804 */
[----:B------:R3:W-:Y:S01]  /*97c0*/  MUFU.EX2 R135, R5 ;  /* 0x0000000500877308 */ /* 0x0007e20000000800 */
[--C-:B------:R-:W-:Y:S02]  /*97d0*/  FFMA.FTZ R15, R9, c[0x0][0x2d0], -R4.reuse ;  /* 0x0000b400090f7a23 */ /* 0x100fe40000010804 */
[--C-:B----4-:R-:W-:Y:S02]  /*97e0*/  FFMA.FTZ R19, R8, c[0x0][0x2d0], -R4.reuse ;  /* 0x0000b40008137a23 */ /* 0x110fe40000010804 */
[--C-:B------:R-:W-:Y:S02]  /*97f0*/  FFMA.FTZ R11, R132, c[0x0][0x2d0], -R4.reuse ;  /* 0x0000b400840b7a23 */ /* 0x100fe40000010804 */
[--C-:B------:R-:W-:Y:S01]  /*9800*/  FFMA.FTZ R132, R27, c[0x0][0x2d0], -R4.reuse ;  /* 0x0000b4001b847a23 */ /* 0x100fe20000010804 */
[----:B------:R-:W-:Y:S01]  /*9810*/  MOV R27, R170 ;  /* 0x000000aa001b7202 */ /* 0x000fe20000000f00 */
[----:B------:R-:W-:Y:S01]  /*9820*/  FFMA.FTZ R10, R10, c[0x0][0x2d0], -R4 ;  /* 0x0000b4000a0a7a23 */ /* 0x000fe20000010804 */
[----:B-----5:R-:W-:Y:S01]  /*9830*/  F2FP.BF16.PACK_AB R170, R12, R13 ;  /* 0x0000000d0caa723e */ /* 0x020fe200000010ff */
[----:B------:R-:W-:Y:S01]  /*9840*/  FADD.FTZ R4, R13, R6 ;  /* 0x000000060d047221 */ /* 0x000fe20000010000 */
[----:B------:R-:W-:Y:S01]  /*9850*/  MUFU.EX2 R176, R176 ;  /* 0x000000b000b07308 */ /* 0x000fe20000000800 */
[----:B------:R-:W-:Y:S02]  /*9860*/  FMUL.FTZ R25, R0, R137 ;  /* 0x0000008900197220 */ /* 0x000fe40000410000 */
[C---:B-1----:R-:W-:Y:S02]  /*9870*/  FMUL.FTZ R26, R2.reuse, R138 ;  /* 0x0000008a021a7220 */ /* 0x042fe40000410000 */
[C---:B------:R-:W-:Y:S01]  /*9880*/  FMUL.FTZ R6, R2.reuse, R158 ;  /* 0x0000009e02067220 */ /* 0x040fe20000410000 */
[----:B------:R-:W-:Y:S01]  /*9890*/  MOV R158, R27 ;  /* 0x0000001b009e7202 */ /* 0x000fe20000000f00 */
[----:B------:R-:W-:Y:S02]  /*98a0*/  FMUL.FTZ R27, R2, R139 ;  /* 0x0000008b021b7220 */ /* 0x000fe40000410000 */
[----:B------:R-:W-:Y:S02]  /*98b0*/  FADD.FTZ R173, R12, R4 ;  /* 0x000000040cad7221 */ /* 0x000fe40000010000 */
[C---:B------:R-:W-:Y:S02]  /*98c0*/  FMUL.FTZ R12, R0.reuse, R148 ;  /* 0x00000094000c7220 */ /* 0x040fe40000410000 */
[----:B---3--:R-:W-:Y:S01]  /*98d0*/  FMUL.FTZ R5, R0, R157 ;  /* 0x0000009d00057220 */ /* 0x008fe20000410000 */
[----:B------:R-:W-:Y:S01]  /*98e0*/  MOV R157, R7 ;  /* 0x00000007009d7202 */ /* 0x000fe20000000f00 */
[----:B------:R-:W-:Y:S02]  /*98f0*/  FMUL.FTZ R7, R2, R159 ;  /* 0x0000009f02077220 */ /* 0x000fe40000410000 */
[----:B------:R-:W3:Y:S01]  /*9900*/  LDL R159, [R1] ;  /* 0x00000000019f7983 */ /* 0x000ee20000100800 */
[C---:B------:R-:W-:Y:S02]  /*9910*/  FMUL.FTZ R4, R0.reuse, R156 ;  /* 0x0000009c00047220 */ /* 0x040fe40000410000 */
[----:B------:R-:W-:Y:S01]  /*9920*/  FMUL.FTZ R13, R0, R149 ;  /* 0x00000095000d7220 */ /* 0x000fe20000410000 */
[----:B------:R-:W1:Y:S01]  /*9930*/  MUFU.EX2 R156, R11 ;  /* 0x0000000b009c7308 */ /* 0x000e620000000800 */
[----:B------:R-:W-:Y:S02]  /*9940*/  FMUL.FTZ R14, R2, R150 ;  /* 0x00000096020e7220 */ /* 0x000fe40000410000 */
        /* <DEDUP_REMOVED lines=13> */
[----:B------:R-:W4:Y:S01]  /*9a20*/  MUFU.EX2 R150, R134 ;  /* 0x0000008600967308 */ /* 0x000f220000000800 */
[C---:B------:R-:W-:Y:S02]  /*9a30*/  FMUL.FTZ R40, R0.reuse, R40 ;  /* 0x0000002800287220 */ /* 0x040fe40000410000 */
[----:B------:R-:W-:Y:S01]  /*9a40*/  FMUL.FTZ R41, R0, R41 ;  /* 0x0000002900297220 */ /* 0x000fe20000410000 */
[----:B-1----:R-:W-:Y:S01]  /*9a50*/  F2FP.BF16.PACK_AB R169, R156, R135 ;  /* 0x000000879ca9723e */ /* 0x002fe200000010ff */
        /* <DEDUP_REMOVED lines=57> */
[----:B-1----:R-:W-:Y:S01]  /*9df0*/  MOV R158, R0 ;  /* 0x00000000009e7202 */ /* 0x002fe20000000f00 */
        /* <DEDUP_REMOVED lines=58> */
[----:B--2---:R-:W-:Y:S02]  /*a1a0*/  FFMA.FTZ R148, R2, R136, R135 ;  /* 0x0000008802947223 */ /* 0x004fe40000010087 */
[----:B------:R-:W1:Y:S01]  /*a1b0*/  LDSM.16.MT88.4 R136, [R239] ;  /* 0x00000000ef88783b */ /* 0x000e620000004200 */
[----:B------:R-:W2:Y:S10]  /*a1c0*/  MUFU.EX2 R2, R179 ;  /* 0x000000b300027308 */ /* 0x000eb40000000800 */
[----:B------:R-:W4:Y:S10]  /*a1d0*/  MUFU.EX2 R135, R178 ;  /* 0x000000b200877308 */ /* 0x000f340000000800 */
[----:B------:R-:W-:Y:S01]  /*a1e0*/  MUFU.EX2 R179, R174 ;  /* 0x000000ae00b37308 */ /* 0x000fe20000000800 */
[----:B--2---:R-:W-:Y:S09]  /*a1f0*/  FADD.FTZ R0, R2, R0 ;  /* 0x0000000002007221 */ /* 0x004ff20000010000 */
[----:B------:R-:W2:Y:S01]  /*a200*/  MUFU.EX2 R178, R172 ;  /* 0x000000ac00b27308 */ /* 0x000ea20000000800 */
        /* <DEDUP_REMOVED lines=12> */
[----:B---3--:R1:W3:Y:S03]  /*a2d0*/  LDSM.16.MT88.4 R136, [R159] ;  /* 0x000000009f88783b */ /* 0x0082e60000004200 */
[----:B-1----:R-:W-:Y:S05]  /*a2e0*/  MOV R159, R141 ;  /* 0x0000008d009f7202 */ /* 0x002fea0000000f00 */
[----:B------:R-:W-:Y:S01]  /*a2f0*/  LDSM.16.MT88.4 R140, [R239+0x800] ;  /* 0x00080000ef8c783b */ /* 0x000fe20000004200 */
        /* <DEDUP_REMOVED lines=40> */
[----:B--2---:R-:W-:Y:S03]  /*a580*/  F2FP.BF16.PACK_AB R137, R178, R179 ;  /* 0x000000b3b289723e */ /* 0x004fe600000010ff */
        /* <DEDUP_REMOVED lines=132> */
.L_x_1133:
[----:B------:R-:W2:Y:S04]  /*add0*/  LDL R2, [R1+0x64] ;  /* 0x0000640001027983 */ /* 0x000ea80000100800 */
[----:B-1----:R-:W2:Y:S02]  /*ade0*/  LDL R0, [R1+0x24] ;  /* 0x0000240001007983 */ /* 0x002ea40000100800 */
[----:B--2---:R-:W-:-:S13]  /*adf0*/  ISETP.GE.AND P0, PT, R0, R2, PT ;  /* 0x000000020000720c */ /* 0x004fda0003f06270 */
[----:B------:R-:W-:Y:S05]  /*ae00*/  @!P0 BRA `(.L_x_1147) ;  /* 0x000033a000008947 */ /* 0x000fea0003800000 */
.L_x_1159:
[----:B------:R-:W2:Y:S01]  /*ae10*/  LDL R4, [R1+0x30] ;  /* 0x0000300001047983 */ /* 0x000ea20000100800 */
[----:B------:R-:W-:Y:S04]  /*ae20*/  DEPBAR.LE SB0, 0x0 ;  /* 0x000080000000791a */ /* 0x000fe80000000000 */
[----:B------:R-:W3:Y:S01]  /*ae30*/  LDL R6, [R1+0x98] ;  /* 0x0000980001067983 */ /* 0x000ee20000100800 */
[----:B------:R-:W-:Y:S01]  /*ae40*/  WARPSYNC 0xffffffff ;  /* 0xffffffff00007948 */ /* 0x000fe20003800000 */
[----:B------:R-:W-:Y:S02]  /*ae50*/  MOV R134, R133 ;  /* 0x0000008500867202 */ /* 0x000fe40000000f00 */
        /* <DEDUP_REMOVED lines=26> */
.L_x_1241:
[----:B--2---:R-:W2:Y:S01]  /*b000*/  LDL R5, [R1+0x38] ;  /* 0x0000380001057983 */ /* 0x004ea20000100800 */
[----:B------:R-:W-:Y:S03]  /*b010*/  BSSY B0, `(.L_x_1149) ;  /* 0x000003e000007945 */ /* 0x000fe60003800000 */
[----:B------:R-:W5:Y:S04]  /*b020*/  LDL R4, [R1+0x108] ;  /* 0x0001080001047983 */ /* 0x000f680000100800 */
[----:B----4-:R-:W4:Y:S04]  /*b030*/  LDL R13, [R1+0x18] ;  /* 0x00001800010d7983 */ /* 0x010f280000100800 */
[----:B---3--:R-:W3:Y:S04]  /*b040*/  LDL R135, [R1+0x5c] ;  /* 0x00005c0001877983 */ /* 0x008ee80000100800 */
        /* <DEDUP_REMOVED lines=8> */
[----:B------:R-:W5:Y:S01]  /*b0d0*/  SHFL.IDX PT, R2, R7, RZ, 0x181f ;  /* 0x00181fff07027589 */ /* 0x000f6200000e0000 */
[----:B--2---:R-:W-:Y:S03]  /*b0e0*/  ISETP.GE.AND P4, PT, R5, c[0x0][0x1d4], PT ;  /* 0x0000750005007a0c */ /* 0x004fe60003f86270 */
[----:B------:R-:W2:Y:S01]  /*b0f0*/  LDL R5, [R1+0x3c] ;  /* 0x00003c0001057983 */ /* 0x000ea20000100800 */
[----:B-----5:R-:W-:Y:S02]  /*b100*/  IADD3 R4, P0, R2, R4, RZ ;  /* 0x0000000402047210 */ /* 0x020fe40007f1e0ff */
[----:B---3--:R-:W-:Y:S02]  /*b110*/  ISETP.GE.AND P3, PT, R135, c[0x0][0x1d4], PT ;  /* 0x0000750087007a0c */ /* 0x008fe40003f66270 */
[----:B----4-:R-:W-:Y:S02]  /*b120*/  ISETP.GE.AND P2, PT, R12, c[0x0][0x1d4], PT ;  /* 0x000075000c007a0c */ /* 0x010fe40003f46270 */
[----:B------:R-:W3:Y:S01]  /*b130*/  S2R R12, SR_TID.X ;  /* 0x00000000000c7919 */ /* 0x000ee20000002100 */
[----:B------:R-:W-:Y:S01]  /*b140*/  ISETP.GE.AND P5, PT, R21, c[0x0][0x1d4], PT ;  /* 0x0000750015007a0c */ /* 0x000fe20003fa6270 */
[----:B--2---:R-:W-:Y:S05]  /*b150*/  IMAD.X R5, R0, 0x1, R5, P0 ;  /* 0x0000000100057824 */ /* 0x004fea00000e0605 */
[----:B------:R-:W-:Y:S01]  /*b160*/  @!PT LDS RZ, [RZ] ;  /* 0x00000000fffff984 */ /* 0x000fe20000000800 */
[----:B------:R-:W-:Y:S01]  /*b170*/  @!PT LDS RZ, [RZ] ;  /* 0x00000000fffff984 */ /* 0x000fe20000000800 */
[----:B------:R2:W-:Y:S02]  /*b180*/  LDGSTS.E.BYPASS.LTC128B.128 [R13+0x4080], [R4.64], !P4 ;  /* 0x04080000040d7fae */ /* 0x0005e4000e101d46 */
[----:B--2---:R-:W-:Y:S05]  /*b190*/  IADD3 R4, P0, R2, R23, RZ ;  /* 0x0000001702047210 */ /* 0x004fea0007f1e0ff */
[----:B------:R-:W-:Y:S05]  /*b1a0*/  IMAD.X R5, R0, 0x1, R22, P0 ;  /* 0x0000000100057824 */ /* 0x000fea00000e0616 */
[----:B------:R2:W-:Y:S02]  /*b1b0*/  LDGSTS.E.BYPASS.LTC128B.128 [R13+0x5880], [R4.64], !P3 ;  /* 0x05880000040d7fae */ /* 0x0005e4000d901d46 */
[----:B--2---:R-:W-:Y:S05]  /*b1c0*/  IADD3 R4, P0, R2, R20, RZ ;  /* 0x0000001402047210 */ /* 0x004fea0007f1e0ff */
[----:B------:R-:W-:Y:S01]  /*b1d0*/  IMAD.X R5, R0, 0x1, R15, P0 ;  /* 0x0000000100057824 */ /* 0x000fe200000e060f */
[----:B------:R-:W-:Y:S04]  /*b1e0*/  IADD3 R2, P0, R2, R3, RZ ;  /* 0x0000000302027210 */ /* 0x000fe80007f1e0ff */
[----:B------:R2:W-:Y:S01]  /*b1f0*/  LDGSTS.E.BYPASS.LTC128B.128 [R13+0x7080], [R4.64], !P5 ;  /* 0x07080000040d7fae */ /* 0x0005e2000e901d46 */
[----:B------:R-:W-:Y:S01]  /*b200*/  IMAD.X R3, R0, 0x1, R14, P0 ;  /* 0x0000000100037824 */ /* 0x000fe200000e060e */
[----:B---3--:R-:W-:Y:S04]  /*b210*/  ISETP.GT.AND P0, PT, R12, 0x7f, PT ;  /* 0x0000007f0c00780c */ /* 0x008fe80003f04270 */
[----:B------:R2:W-:Y:S09]  /*b220*/  LDGSTS.E.BYPASS.LTC128B.128 [R13+0x8880], [R2.64], !P2 ;  /* 0x08880000020d7fae */ /* 0x0005f2000d101d46 */
[----:B------:R-:W-:-:S05]  /*b230*/  @P0 BRA `(.L_x_1150) ;  /* 0x000001b000000947 */ /* 0x000fca0003800000 */
[----:B------:R-:W-:-:S05]  /*b240*/  BRA.DIV ~URZ, `(.L_x_1151) ;  /* 0x0000a5527f007947 */ /* 0x000fca000b800000 */
[----:B--2---:R2:W3:Y:S04]  /*b250*/  SHFL.IDX PT, R4, R6, 0x1, 0x181f ;  /* 0x00381f0006047f89 */ /* 0x0044e800000e0000 */
[----:B------:R2:W4:Y:S02]  /*b260*/  SHFL.IDX PT, R0, R7, 0x1, 0x181f ;  /* 0x00381f0007007f89 */ /* 0x00052400000e0000 */
.L_x_1242:
        /* <DEDUP_REMOVED lines=24> */
.L_x_1150:
[----:B------:R-:W-:Y:S05]  /*b3f0*/  BSYNC B0 ;  /* 0x0000000000007941 */ /* 0x000fea0003800000 */
.L_x_1149:
[----:B------:R-:W0:Y:S01]  /*b400*/  LDGDEPBAR ;  /* 0x00000000000079af */ /* 0x000e220000000000 */
[----:B------:R-:W-:Y:S01]  /*b410*/  WARPSYNC 0xffffffff ;  /* 0xffffffff00007948 */ /* 0x000fe20003800000 */
[C---:B-123--:R-:W-:Y:S01]  /*b420*/  HMMA.16816.F32.BF16 R4, R160.reuse, R8, RZ ;  /* 0x00000008a004723c */ /* 0x04efe200000418ff */
        /* <DEDUP_REMOVED lines=203> */
[----:B--2---:R-:W-:Y:S03]  /*c0e0*/  IMAD R2, R8, 0x30, R9 ;  /* 0x0000003008027824 */ /* 0x004fe600078e0209 */
[----:B------:R-:W2:Y:S02]  /*c0f0*/  LDL.64 R8, [R1+0x78] ;  /* 0x0000780001087983 */ /* 0x000ea40000100a00 */
[----:B---3--:R-:W-:Y:S05]  /*c100*/  IADD3 R2, R2, -0x30, R3 ;  /* 0xffffffd002027810 */ /* 0x008fea0007ffe003 */
        /* <DEDUP_REMOVED lines=33> */
.L_x_1243:
[----:B------:R-:W-:-:S05]  /*c320*/  BRA.DIV ~URZ, `(.L_x_1155) ;  /* 0x000095a27f007947 */ /* 0x000fca000b800000 */
[----:B------:R3:W4:Y:S02]  /*c330*/  SHFL.IDX PT, R0, R9, RZ, 0x181f ;  /* 0x00181fff09007589 */ /* 0x00072400000e0000 */
.L_x_1244:
        /* <DEDUP_REMOVED lines=28> */
.L_x_1245:
        /* <DEDUP_REMOVED lines=10> */
[----:B-----5:R-:W-:Y:S05]  /*c5a0*/  @P0 IMAD.X R3, R4, 0x1, R21, P1 ;  /* 0x0000000104030824 */ /* 0x020fea00008e0615 */
[----:B------:R-:W-:Y:S01]  /*c5b0*/  @!PT LDS RZ, [RZ] ;  /* 0x00000000fffff984 */ /* 0x000fe20000000800 */
[----:B------:R-:W-:Y:S01]  /*c5c0*/  @!PT LDS RZ, [RZ] ;  /* 0x00000000fffff984 */ /* 0x000fe20000000800 */
[----:B------:R-:W-:Y:S01]  /*c5d0*/  @!PT LDS RZ, [RZ] ;  /* 0x00000000fffff984 */ /* 0x000fe20000000800 */
[----:B---3--:R4:W-:Y:S02]  /*c5e0*/  @P0 LDGSTS.E.BYPASS.LTC128B.128 [R5+0x15080], [R2.64], !P4 ;  /* 0x1508000002050fae */ /* 0x0089e4000e101d46 */
[----:B----4-:R-:W-:Y:S05]  /*c5f0*/  @P0 IADD3 R2, P1, R0, R20, RZ ;  /* 0x0000001400020210 */ /* 0x010fea0007f3e0ff */
[----:B------:R-:W-:Y:S01]  /*c600*/  @P0 IMAD.X R3, R4, 0x1, R7, P1 ;  /* 0x0000000104030824 */ /* 0x000fe200008e0607 */
[----:B------:R-:W-:Y:S04]  /*c610*/  @P0 IADD3 R6, P1, R0, R6, RZ ;  /* 0x0000000600060210 */ /* 0x000fe80007f3e0ff */
[----:B------:R1:W-:Y:S01]  /*c620*/  @P0 LDGSTS.E.BYPASS.LTC128B.128 [R5+0x16880], [R2.64], !P3 ;  /* 0x1688000002050fae */ /* 0x0003e2000d901d46 */
[----:B------:R-:W-:Y:S05]  /*c630*/  @P0 IMAD.X R7, R4, 0x1, R19, P1 ;  /* 0x0000000104070824 */ /* 0x000fea00008e0613 */
[----:B------:R2:W-:Y:S01]  /*c640*/  @P0 LDGSTS.E.BYPASS.LTC128B.128 [R5+0x18080], [R6.64], !P5 ;  /* 0x1808000006050fae */ /* 0x0005e2000e901d46 */
[----:B-1----:R-:W-:Y:S05]  /*c650*/  @P0 IADD3 R2, P1, R0, R9, RZ ;  /* 0x0000000900020210 */ /* 0x002fea0007f3e0ff */
[----:B------:R-:W-:Y:S05]  /*c660*/  @P0 IMAD.X R3, R4, 0x1, R8, P1 ;  /* 0x0000000104030824 */ /* 0x000fea00008e0608 */
[----:B------:R2:W-:Y:S03]  /*c670*/  @P0 LDGSTS.E.BYPASS.LTC128B.128 [R5+0x19880], [R2.64], !P2 ;  /* 0x1988000002050fae */ /* 0x0005e6000d101d46 */
.L_x_1153:
[----:B--234-:R-:W-:Y:S05]  /*c680*/  BSYNC B0 ;  /* 0x0000000000007941 */ /* 0x01cfea0003800000 */
.L_x_1152:
        /* <DEDUP_REMOVED lines=29> */
.L_x_1246:
[----:B-12---:R-:W-:Y:S01]  /*c860*/  FMNMX.FTZ R4, R4, R0, !PT ;  /* 0x0000000004047209 */ /* 0x006fe20007810000 */
[----:B------:R-:W-:-:S05]  /*c870*/  BRA.DIV ~URZ, `(.L_x_1158) ;  /* 0x000091b27f007947 */ /* 0x000fca000b800000 */
[----:B------:R-:W1:Y:S02]  /*c880*/  SHFL.BFLY PT, R0, R4, 0x1, 0x1f ;  /* 0x0c201f0004007f89 */ /* 0x000e6400000e0000 */
[----:B-1----:R-:W-:Y:S02]  /*c890*/  FMNMX.FTZ R133, R4, R0, !PT ;  /* 0x0000000004857209 */ /* 0x002fe40007810000 */
[----:B------:R-:W1:Y:S02]  /*c8a0*/  SHFL.BFLY PT, R0, R5, 0x2, 0x1f ;  /* 0x0c401f0005007f89 */ /* 0x000e6400000e0000 */
[----:B-1----:R-:W-:Y:S05]  /*c8b0*/  FMNMX.FTZ R4, R5, R0, !PT ;  /* 0x0000000005047209 */ /* 0x002fea0007810000 */
[----:B------:R1:W2:Y:S02]  /*c8c0*/  SHFL.BFLY PT, R0, R4, 0x1, 0x1f ;  /* 0x0c201f0004007f89 */ /* 0x0002a400000e0000 */
.L_x_1247:
        /* <DEDUP_REMOVED lines=398> */
.L_x_1147:
[----:B------:R-:W-:Y:S05]  /*e1b0*/  BRA.DIV ~URZ, `(.L_x_1160) ;  /* 0x000079427f007947 */ /* 0x000fea000b800000 */
[----:B------:R-:W2:Y:S04]  /*e1c0*/  LDL R2, [R1+0x54] ;  /* 0x0000540001027983 */ /* 0x000ea80000100800 */
[----:B--2---:R1:W2:Y:S02]  /*e1d0*/  SHFL.BFLY PT, R0, R2, 0x2, 0x1f ;  /* 0x0c401f0002007f89 */ /* 0x0042a400000e0000 */
.L_x_1248:
[----:B-1----:R-:W3:Y:S02]  /*e1e0*/  LDL.LU R2, [R1+0x54] ;  /* 0x0000540001027983 */ /* 0x002ee40000300800 */
[----:B--23--:R-:W-:Y:S01]  /*e1f0*/  FADD.FTZ R5, R0, R2 ;  /* 0x0000000200057221 */ /* 0x00cfe20000010000 */
[----:B------:R-:W-:Y:S05]  /*e200*/  BRA.DIV ~URZ, `(.L_x_1161) ;  /* 0x000079427f007947 */ /* 0x000fea000b800000 */
[----:B------:R-:W2:Y:S04]  /*e210*/  LDL.LU R2, [R1+0x50] ;  /* 0x0000500001027983 */ /* 0x000ea80000300800 */
[----:B--2---:R-:W1:Y:S02]  /*e220*/  SHFL.BFLY PT, R0, R2, 0x2, 0x1f ;  /* 0x0c401f0002007f89 */ /* 0x004e6400000e0000 */
[----:B-1----:R-:W-:-:S02]  /*e230*/  FADD.FTZ R4, R0, R2 ;  /* 0x0000000200047221 */ /* 0x002fc40000010000 */
[----:B------:R-:W1:Y:S04]  /*e240*/  SHFL.BFLY PT, R0, R5, 0x1, 0x1f ;  /* 0x0c201f0005007f89 */ /* 0x000e6800000e0000 */
[----:B------:R2:W3:Y:S01]  /*e250*/  SHFL.BFLY PT, R3, R4, 0x1, 0x1f ;  /* 0x0c201f0004037f89 */ /* 0x0004e200000e0000 */
[----:B-1----:R-:W-:-:S05]  /*e260*/  FADD.FTZ R5, R5, R0 ;  /* 0x0000000005057221 */ /* 0x002fca0000010000 */
.L_x_1249:
        /* <DEDUP_REMOVED lines=148> */
.L_x_1120:
        /* <DEDUP_REMOVED lines=19> */
.L_x_1163:
[----:B-1----:R-:W-:Y:S05]  /*ece0*/  BSYNC B0 ;  /* 0x0000000000007941 */ /* 0x002fea0003800000 */
.L_x_1162:
        /* <DEDUP_REMOVED lines=166> */
.L_x_1166:
        /* <DEDUP_REMOVED lines=12> */
[----:B-----5:R-:W-:-:S07]  /*f810*/  SHF.R.S32.HI R11, RZ, 0x1f, R0 ;  /* 0x0000001fff0b7819 */ /* 0x020fce0000011400 */
[----:B------:R-:W1:Y:S08]  /*f820*/  LDC.64 R12, c[0x0][R15+0x168] ;  /* 0x00005a000f0c7b82 */ /* 0x000e700000000a00 */
[----:B------:R-:W1:Y:S01]  /*f830*/  LDC.64 R16, c[0x0][R15+0x178] ;  /* 0x00005e000f107b82 */ /* 0x000e620000000a00 */
[----:B--2---:R-:W-:Y:S02]  /*f840*/  SEL R8, R6, RZ, !P0 ;  /* 0x000000ff06087207 */ /* 0x004fe40004000000 */
[----:B---3--:R-:W-:-:S02]  /*f850*/  LOP3.LUT R10, R3, 0xffff, RZ, 0xc0, !PT ;  /* 0x0000ffff030a7812 */ /* 0x008fc400078ec0ff */
[----:B----4-:R-:W-:Y:S01]  /*f860*/  SEL R3, R2, RZ, !P0 ;  /* 0x000000ff02037207 */ /* 0x010fe20004000000 */
[----:B-1----:R-:W-:Y:S02]  /*f870*/  IMAD R2, R5, R8, RZ ;  /* 0x0000000805027224 */ /* 0x002fe400078e02ff */
[----:B------:R-:W-:Y:S02]  /*f880*/  IMAD R6, R13, R10, RZ ;  /* 0x0000000a0d067224 */ /* 0x000fe400078e02ff */
[C---:B------:R-:W-:Y:S02]  /*f890*/  IMAD R7, R4.reuse, R3, R2 ;  /* 0x0000000304077224 */ /* 0x040fe400078e0202 */
[----:B------:R-:W-:-:S04]  /*f8a0*/  IMAD.WIDE.U32 R2, R4, R8, RZ ;  /* 0x0000000804027225 */ /* 0x000fc800078e00ff */
[----:B------:R-:W-:-:S04]  /*f8b0*/  IMAD.WIDE.U32 R4, R12, R10, RZ ;  /* 0x0000000a0c047225 */ /* 0x000fc800078e00ff */
[----:B------:R-:W-:Y:S01]  /*f8c0*/  IMAD.IADD R7, R3, 0x1, R7 ;  /* 0x0000000103077824 */ /* 0x000fe200078e0207 */
[----:B------:R-:W-:Y:S01]  /*f8d0*/  IADD3 R12, P1, P0, R2, R4, R0 ;  /* 0x00000004020c7210 */ /* 0x000fe2000783e000 */
[----:B------:R-:W-:Y:S02]  /*f8e0*/  IMAD.MOV.U32 R2, RZ, RZ, c[0x0][0x4e8] ;  /* 0x00013a00ff027624 */ /* 0x000fe400078e00ff */
[----:B------:R-:W-:Y:S02]  /*f8f0*/  IMAD.IADD R4, R5, 0x1, R6 ;  /* 0x0000000105047824 */ /* 0x000fe400078e0206 */
[----:B------:R-:W-:Y:S01]  /*f900*/  IMAD.IADD R9, R9, 0x1, R110 ;  /* 0x0000000109097824 */ /* 0x000fe200078e026e */
[----:B------:R-:W-:Y:S02]  /*f910*/  ISETP.NE.AND P3, PT, R2, 0x1, PT ;  /* 0x000000010200780c */ /* 0x000fe40003f65270 */
[----:B------:R-:W-:Y:S02]  /*f920*/  SEL R2, R107, RZ, P2 ;  /* 0x000000ff6b027207 */ /* 0x000fe40001000000 */
[----:B------:R-:W-:-:S03]  /*f930*/  IADD3.X R7, R7, R4, R11, P1, P0 ;  /* 0x0000000407077210 */ /* 0x000fc60000fe040b */
        /* <DEDUP_REMOVED lines=8> */
[--C-:B------:R-:W-:Y:S01]  /*f9c0*/  SHF.R.S32.HI R3, RZ, 0x1f, R2.reuse ;  /* 0x0000001fff037819 */ /* 0x100fe20000011402 */
[----:B------:R-:W3:Y:S01]  /*f9d0*/  S2R R111, SR_TID.X ;  /* 0x00000000006f7919 */ /* 0x000ee20000002100 */
[----:B------:R-:W-:Y:S02]  /*f9e0*/  IMAD.MOV R2, RZ, RZ, -R2 ;  /* 0x000000ffff027224 */ /* 0x000fe400078e0a02 */
[----:B------:R-:W-:Y:S02]  /*f9f0*/  IMAD.IADD R6, R5, 0x1, R6 ;  /* 0x0000000105067824 */ /* 0x000fe400078e0206 */
[----:B------:R-:W-:-:S03]  /*fa00*/  IMAD R2, R2, c[0x0][0x4e8], R9 ;  /* 0x00013a0002027a24 */ /* 0x000fc600078e0209 */
[----:B------:R-:W-:Y:S02]  /*fa10*/  IADD3.X R5, R3, R7, R6, P1, P0 ;  /* 0x0000000703057210 */ /* 0x000fe40000fe0406 */
[----:B------:R-:W-:Y:S02]  /*fa20*/  SHF.R.S32.HI R6, RZ, 0x1f, R2 ;  /* 0x0000001fff067819 */ /* 0x000fe40000011402 */
[----:B---3--:R-:W-:-:S04]  /*fa30*/  SHF.R.S32.HI R107, RZ, 0x1f, R111 ;  /* 0x0000001fff6b7819 */ /* 0x008fc8000001146f */
[----:B------:R-:W-:Y:S01]  /*fa40*/  LEA.HI R107, R107, R111, RZ, 0x5 ;  /* 0x0000006f6b6b7211 */ /* 0x000fe200078f28ff */
        /* <DEDUP_REMOVED lines=9> */
[----:B------:R-:W-:Y:S02]  /*fae0*/  LOP3.LUT R107, R107, 0xffffffe0, RZ, 0xc0, !PT ;  /* 0xffffffe06b6b7812 */ /* 0x000fe400078ec0ff */
[----:B------:R-:W-:Y:S01]  /*faf0*/  LEA.HI.X R2, R2, R5, R3, 0x2, P0 ;  /* 0x0000000502027211 */ /* 0x000fe200000f1403 */
[----:B------:R-:W-:Y:S02]  /*fb00*/  SHFL.IDX PT, R6, R4, RZ, 0x1c1f ;  /* 0x001c1fff04067589 */ /* 0x000fe400000e0000 */
[----:B------:R-:W-:-:S02]  /*fb10*/  IMAD.IADD R107, R111, 0x1, -R107 ;  /* 0x000000016f6b7824 */ /* 0x000fc400078e0a6b */
[----:B------:R-:W1:Y:S01]  /*fb20*/  SHFL.IDX PT, R7, R2, RZ, 0x1c1f ;  /* 0x001c1fff02077589 */ /* 0x000e6200000e0000 */
[----:B------:R-:W-:-:S03]  /*fb30*/  IMAD R13, R14, c[0x0][0x4e8], RZ ;  /* 0x00013a000e0d7a24 */ /* 0x000fc600078e02ff */
[----:B------:R-:W-:Y:S01]  /*fb40*/  SHFL.IDX PT, R4, R4, 0x1, 0x1c1f ;  /* 0x003c1f0004047f89 */ /* 0x000fe200000e0000 */
[----:B------:R-:W-:-:S03]  /*fb50*/  LOP3.LUT P0, RZ, R107, 0x3, RZ, 0xc0, !PT ;  /* 0x000000036bff7812 */ /* 0x000fc6000780c0ff */
[----:B------:R2:W3:Y:S02]  /*fb60*/  SHFL.IDX PT, R5, R2, 0x1, 0x1c1f ;  /* 0x003c1f0002057f89 */ /* 0x0004e400000e0000 */
        /* <DEDUP_REMOVED lines=15> */
[----:B------:R-:W-:Y:S02]  /*fc60*/  IMAD R0, R0, c[0x0][0x3a4], R11 ;  /* 0x0000e90000007a24 */ /* 0x000fe400078e020b */
[----:B------:R-:W-:-:S03]  /*fc70*/  IMAD R5, R5, c[0x0][0x3f0], RZ ;  /* 0x0000fc0005057a24 */ /* 0x000fc600078e02ff */
[----:B------:R-:W-:Y:S01]  /*fc80*/  IADD3 R3, R3, R0, RZ ;  /* 0x0000000003037210 */ /* 0x000fe20007ffe0ff */
[----:B------:R-:W-:-:S04]  /*fc90*/  IMAD R7, R8, c[0x0][0x3f4], R5 ;  /* 0x0000fd0008077a24 */ /* 0x000fc800078e0205 */
[----:B------:R-:W-:-:S04]  /*fca0*/  IMAD.WIDE.U32 R2, R10, c[0x0][0x3e8], R2 ;  /* 0x0000fa000a027a25 */ /* 0x000fc800078e0002 */
[----:B------:R-:W-:-:S04]  /*fcb0*/  IMAD R3, R10, c[0x0][0x3ec], R3 ;  /* 0x0000fb000a037a24 */ /* 0x000fc800078e0203 */
[----:B------:R-:W-:-:S05]  /*fcc0*/  IMAD.WIDE.U32 R2, R8, c[0x0][0x3f0], R2 ;  /* 0x0000fc0008027a25 */ /* 0x000fca00078e0002 */
[----:B------:R-:W-:Y:S02]  /*fcd0*/  IADD3 R3, R3, R7, RZ ;  /* 0x0000000703037210 */ /* 0x000fe40007ffe0ff */
[----:B--2---:R-:W-:Y:S01]  /*fce0*/  IADD3 R4, R16, R110, RZ ;  /* 0x0000006e10047210 */ /* 0x004fe20007ffe0ff */
[----:B---3--:R1:W2:Y:S04]  /*fcf0*/  LDS.128 R28, [R107+0x80] ;  /* 0x000080006b1c7984 */ /* 0x0082a80000000c00 */
[----:B------:R-:W-:Y:S01]  /*fd00*/  @P3 IMAD.HI.U32 R6, R4, c[0x0][0x4ec], RZ ;  /* 0x00013b0004063a27 */ /* 0x000fe200078e00ff */
[----:B------:R-:W-:Y:S01]  /*fd10*/  MOV R0, R4 ;  /* 0x0000000400007202 */ /* 0x000fe20000000f00 */
[----:B------:R1:W3:Y:S03]  /*fd20*/  LDS.128 R44, [R107+0x1080] ;  /* 0x001080006b2c7984 */ /* 0x0002e60000000c00 */
[----:B------:R-:W-:Y:S01]  /*fd30*/  @P3 SHF.R.U32.HI R0, RZ, c[0x0][0x4f0], R6 ;  /* 0x00013c00ff003a19 */ /* 0x000fe20000011606 */
[----:B------:R1:W4:Y:S03]  /*fd40*/  LDS.128 R60, [R107+0x2080] ;  /* 0x002080006b3c7984 */ /* 0x0003260000000c00 */
[----:B------:R-:W-:Y:S01]  /*fd50*/  SHF.R.S32.HI R6, RZ, 0x1f, R0 ;  /* 0x0000001fff067819 */ /* 0x000fe20000011400 */
[C---:B------:R-:W-:Y:S01]  /*fd60*/  IMAD.WIDE.U32 R2, R0.reuse, c[0x0][0x3e0], R2 ;  /* 0x0000f80000027a25 */ /* 0x040fe200078e0002 */
[----:B------:R1:W1:Y:S01]  /*fd70*/  LDS.128 R72, [R107+0x3080] ;  /* 0x003080006b487984 */ /* 0x0002620000000c00 */
[----:B------:R-:W-:-:S02]  /*fd80*/  IADD3 R5, -R0, RZ, RZ ;  /* 0x000000ff00057210 */ /* 0x000fc40007ffe1ff */
[----:B------:R-:W-:Y:S01]  /*fd90*/  IMAD R6, R6, c[0x0][0x3e0], RZ ;  /* 0x0000f80006067a24 */ /* 0x000fe200078e02ff */
[----:B------:R1:W1:Y:S02]  /*fda0*/  LDS.128 R24, [R107+0x4080] ;  /* 0x004080006b187984 */ /* 0x0002640000000c00 */
[----:B------:R-:W-:Y:S02]  /*fdb0*/  IMAD R4, R5, c[0x0][0x4e8], R4 ;  /* 0x00013a0005047a24 */ /* 0x000fe400078e0204 */
[----:B------:R1:W1:Y:S01]  /*fdc0*/  LDS.128 R40, [R107+0x5080] ;  /* 0x005080006b287984 */ /* 0x0002620000000c00 */
[----:B------:R-:W-:Y:S02]  /*fdd0*/  IMAD R5, R0, c[0x0][0x3e4], R6 ;  /* 0x0000f90000057a24 */ /* 0x000fe400078e0206 */
[----:B------:R-:W-:Y:S01]  /*fde0*/  SHF.R.S32.HI R0, RZ, 0x1f, R4 ;  /* 0x0000001fff007819 */ /* 0x000fe20000011404 */
[----:B------:R1:W1:Y:S02]  /*fdf0*/  LDS.128 R56, [R107+0x6080] ;  /* 0x006080006b387984 */ /* 0x0002640000000c00 */
[----:B------:R-:W-:-:S02]  /*fe00*/  IADD3 R3, R3, R5, RZ ;  /* 0x0000000503037210 */ /* 0x000fc40007ffe0ff */
[----:B------:R1:W1:Y:S01]  /*fe10*/  LDS.128 R68, [R107+0x7080] ;  /* 0x007080006b447984 */ /* 0x0002620000000c00 */
[----:B------:R-:W-:Y:S02]  /*fe20*/  IMAD R0, R0, c[0x0][0x3d8], RZ ;  /* 0x0000f60000007a24 */ /* 0x000fe400078e02ff */
[C---:B------:R-:W-:Y:S01]  /*fe30*/  IMAD.WIDE.U32 R2, R4.reuse, c[0x0][0x3d8], R2 ;  /* 0x0000f60004027a25 */ /* 0x040fe200078e0002 */
[----:B------:R1:W1:Y:S03]  /*fe40*/  LDS.128 R20, [R107+0x8080] ;  /* 0x008080006b147984 */ /* 0x0002660000000c00 */
[----:B------:R-:W-:Y:S01]  /*fe50*/  IMAD R0, R4, c[0x0][0x3dc], R0 ;  /* 0x0000f70004007a24 */ /* 0x000fe200078e0200 */
[----:B------:R1:W1:Y:S01]  /*fe60*/  LDS.128 R36, [R107+0x9080] ;  /* 0x009080006b247984 */ /* 0x0002620000000c00 */
[----:B------:R-:W-:-:S03]  /*fe70*/  LEA R14, P0, R2, c[0x0][0x380], 0x1 ;  /* 0x0000e000020e7a11 */ /* 0x000fc600078008ff */
[----:B------:R1:W1:Y:S01]  /*fe80*/  LDS.128 R52, [R107+0xa080] ;  /* 0x00a080006b347984 */ /* 0x0002620000000c00 */
[----:B------:R-:W-:-:S03]  /*fe90*/  IADD3 R0, R3, R0, RZ ;  /* 0x0000000003007210 */ /* 0x000fc60007ffe0ff */
[----:B------:R1:W1:Y:S01]  /*fea0*/  LDS.128 R64, [R107+0xb080] ;  /* 0x00b080006b407984 */ /* 0x0002620000000c00 */
[----:B------:R-:W-:-:S03]  /*feb0*/  LEA.HI.X R5, R2, c[0x0][0x384], R0, 0x1, P0 ;  /* 0x0000e10002057a11 */ /* 0x000fc600000f0c00 */
[----:B------:R1:W1:Y:S04]  /*fec0*/  LDS.128 R16, [R107+0xc080] ;  /* 0x00c080006b107984 */ /* 0x0002680000000c00 */
[----:B------:R1:W1:Y:S04]  /*fed0*/  LDS.128 R32, [R107+0xd080] ;  /* 0x00d080006b207984 */ /* 0x0002680000000c00 */
[----:B------:R1:W1:Y:S04]  /*fee0*/  LDS.128 R48, [R107+0xe080] ;  /* 0x00e080006b307984 */ /* 0x0002680000000c00 */
[----:B------:R1:W1:Y:S01]  /*fef0*/  LDS.128 R76, [R107+0xf080] ;  /* 0x00f080006b4c7984 */ /* 0x0002620000000c00 */
[----:B------:R-:W-:Y:S05]  /*ff00*/  BRA.DIV ~URZ, `(.L_x_1168) ;  /* 0x00005d427f007947 */ /* 0x000fea000b800000 */
[----:B--234-:R2:W3:Y:S02]  /*ff10*/  SHFL.IDX PT, R4, R5, RZ, 0x181f ;  /* 0x00181fff05047589 */ /* 0x01c4e400000e0000 */
.L_x_1250:
[----:B------:R-:W-:Y:S05]  /*ff20*/  BRA.DIV ~URZ, `(.L_x_1169) ;  /* 0x00005d927f007947 */ /* 0x000fea000b800000 */
[----:B------:R4:W2:Y:S02]  /*ff30*/  SHFL.IDX PT, R0, R14, RZ, 0x181f ;  /* 0x00181fff0e007589 */ /* 0x0008a400000e0000 */
.L_x_1251:
        /* <DEDUP_REMOVED lines=33> */
.L_x_1171:
[----:B------:R-:W-:Y:S05]  /*10150*/  BSYNC B0 ;  /* 0x0000000000007941 */ /* 0x000fea0003800000 */
.L_x_1170:
[----:B------:R-:W-:Y:S05]  /*10160*/  BRA.DIV ~URZ, `(.L_x_1172) ;  /* 0x00005bb27f007947 */ /* 0x000fea000b800000 */
[----:B---3--:R3:W4:Y:S04]  /*10170*/  SHFL.IDX PT, R4, R5, 0x1, 0x181f ;  /* 0x00381f0005047f89 */ /* 0x00872800000e0000 */
[----:B--2---:R3:W2:Y:S02]  /*10180*/  SHFL.IDX PT, R0, R14, 0x1, 0x181f ;  /* 0x00381f000e007f89 */ /* 0x0046a400000e0000 */
.L_x_1252:
        /* <DEDUP_REMOVED lines=28> */
.L_x_1174:
[----:B------:R-:W-:Y:S05]  /*10350*/  BSYNC B0 ;  /* 0x0000000000007941 */ /* 0x000fea0003800000 */
.L_x_1173:
[----:B------:R-:W-:Y:S05]  /*10360*/  BRA.DIV ~URZ, `(.L_x_1175) ;  /* 0x00005a727f007947 */ /* 0x000fea000b800000 */
[----:B----4-:R4:W3:Y:S02]  /*10370*/  SHFL.IDX PT, R4, R5, 0x2, 0x181f ;  /* 0x00581f0005047f89 */ /* 0x0108e400000e0000 */
.L_x_1253:
[----:B------:R-:W-:Y:S05]  /*10380*/  BRA.DIV ~URZ, `(.L_x_1176) ;  /* 0x00005ac27f007947 */ /* 0x000fea000b800000 */
[----:B--2---:R2:W4:Y:S02]  /*10390*/  SHFL.IDX PT, R0, R14, 0x2, 0x181f ;  /* 0x00581f000e007f89 */ /* 0x00452400000e0000 */
.L_x_1254:
        /* <DEDUP_REMOVED lines=28> */
.L_x_1178:
[----:B------:R-:W-:Y:S05]  /*10560*/  BSYNC B0 ;  /* 0x0000000000007941 */ /* 0x000fea0003800000 */
.L_x_1177:
[----:B------:R-:W-:Y:S05]  /*10570*/  BRA.DIV ~URZ, `(.L_x_1179) ;  /* 0x000059327f007947 */ /* 0x000fea000b800000 */
[----:B---3--:R3:W1:Y:S04]  /*10580*/  SHFL.IDX PT, R4, R5, 0x3, 0x181f ;  /* 0x00781f0005047f89 */ /* 0x00866800000e0000 */
[----:B----4-:R3:W4:Y:S02]  /*10590*/  SHFL.IDX PT, R0, R14, 0x3, 0x181f ;  /* 0x00781f000e007f89 */ /* 0x01072400000e0000 */
.L_x_1255:
        /* <DEDUP_REMOVED lines=29> */
.L_x_1167:
[----:B-1----:R-:W2:Y:S01]  /*10770*/  LDL.LU R5, [R1+0xf8] ;  /* 0x0000f80001057983 */ /* 0x002ea20000300800 */
[----:B------:R-:W-:-:S04]  /*10780*/  IMAD R2, R11, c[0x0][0x408], RZ ;  /* 0x000102000b027a24 */ /* 0x000fc800078e02ff */
[C---:B------:R-:W-:Y:S02]  /*10790*/  IMAD R4, R0.reuse, c[0x0][0x40c], R2 ;  /* 0x0001030000047a24 */ /* 0x040fe400078e0202 */
[----:B------:R-:W-:Y:S01]  /*107a0*/  IMAD.WIDE.U32 R2, R0, c[0x0][0x408], RZ ;  /* 0x0001020000027a25 */ /* 0x000fe200078e00ff */
[----:B------:R-:W-:-:S04]  /*107b0*/  SHF.R.S32.HI R0, RZ, 0x1f, R8 ;  /* 0x0000001fff007819 */ /* 0x000fc80000011408 */
[----:B------:R-:W-:Y:S01]  /*107c0*/  IADD3 R3, R3, R4, RZ ;  /* 0x0000000403037210 */ /* 0x000fe20007ffe0ff */
[----:B------:R-:W-:Y:S02]  /*107d0*/  IMAD R0, R0, c[0x0][0x440], RZ ;  /* 0x0001100000007a24 */ /* 0x000fe400078e02ff */
[----:B------:R-:W-:-:S04]  /*107e0*/  @P3 IMAD.HI.U32 R4, R9, c[0x0][0x4ec], RZ ;  /* 0x00013b0009043a27 */ /* 0x000fc800078e00ff */
        /* <DEDUP_REMOVED lines=25> */
.L_x_1256:
[----:B------:R-:W-:Y:S05]  /*10980*/  BRA.DIV ~URZ, `(.L_x_1182) ;  /* 0x000056527f007947 */ /* 0x000fea000b800000 */
[----:B------:R3:W4:Y:S02]  /*10990*/  SHFL.IDX PT, R0, R12, RZ, 0x1c1f ;  /* 0x001c1fff0c007589 */ /* 0x00072400000e0000 */
.L_x_1257:
        /* <DEDUP_REMOVED lines=194> */
.L_x_1184:
[----:B------:R-:W-:Y:S05]  /*115c0*/  BSYNC B0 ;  /* 0x0000000000007941 */ /* 0x000fea0003800000 */
.L_x_1183:
[----:B------:R-:W-:Y:S05]  /*115d0*/  BRA.DIV ~URZ, `(.L_x_1185) ;  /* 0x00004a627f007947 */ /* 0x000fea000b800000 */
[----:B--2---:R2:W1:Y:S04]  /*115e0*/  SHFL.IDX PT, R4, R5, 0x1, 0x1c1f ;  /* 0x003c1f0005047f89 */ /* 0x00446800000e0000 */
[----:B----4-:R2:W4:Y:S02]  /*115f0*/  SHFL.IDX PT, R0, R12, 0x1, 0x1c1f ;  /* 0x003c1f000c007f89 */ /* 0x01052400000e0000 */
.L_x_1258:
        /* <DEDUP_REMOVED lines=212> */
.L_x_1165:
        /* <DEDUP_REMOVED lines=22> */
.L_x_1186:
        /* <DEDUP_REMOVED lines=60> */
.L_x_1188:
[----:B------:R-:W-:Y:S05]  /*12860*/  BSYNC B0 ;  /* 0x0000000000007941 */ /* 0x000fea0003800000 */
.L_x_1187:
        /* <DEDUP_REMOVED lines=36> */
.L_x_1259:
[----:B------:R-:W-:Y:S05]  /*12ab0*/  BRA.DIV ~URZ, `(.L_x_1190) ;  /* 0x000036b27f007947 */ /* 0x000fea000b800000 */
[----:B------:R3:W4:Y:S02]  /*12ac0*/  SHFL.IDX PT, R0, R14, RZ, 0x181f ;  /* 0x00181fff0e007589 */ /* 0x00072400000e0000 */
.L_x_1260:
        /* <DEDUP_REMOVED lines=34> */
.L_x_1192:
[----:B------:R-:W-:Y:S05]  /*12cf0*/  BSYNC B0 ;  /* 0x0000000000007941 */ /* 0x000fea0003800000 */
.L_x_1191:
[----:B------:R-:W-:Y:S05]  /*12d00*/  BRA.DIV ~URZ, `(.L_x_1193) ;  /* 0x000034c27f007947 */ /* 0x000fea000b800000 */
[----:B--2---:R2:W1:Y:S04]  /*12d10*/  SHFL.IDX PT, R4, R5, 0x1, 0x181f ;  /* 0x00381f0005047f89 */ /* 0x00446800000e0000 */
[----:B----4-:R2:W4:Y:S02]  /*12d20*/  SHFL.IDX PT, R0, R14, 0x1, 0x181f ;  /* 0x00381f000e007f89 */ /* 0x01052400000e0000 */
.L_x_1261:
        /* <DEDUP_REMOVED lines=28> */
.L_x_1195:
[----:B------:R-:W-:Y:S05]  /*12ef0*/  BSYNC B0 ;  /* 0x0000000000007941 */ /* 0x000fea0003800000 */
.L_x_1194:
[----:B------:R-:W-:Y:S05]  /*12f00*/  BRA.DIV ~URZ, `(.L_x_1196) ;  /* 0x000033827f007947 */ /* 0x000fea000b800000 */
[----:B------:R1:W2:Y:S02]  /*12f10*/  SHFL.IDX PT, R4, R5, 0x2, 0x181f ;  /* 0x00581f0005047f89 */ /* 0x0002a400000e0000 */
.L_x_1262:
[----:B------:R-:W-:Y:S05]  /*12f20*/  BRA.DIV ~URZ, `(.L_x_1197) ;  /* 0x000033d27f007947 */ /* 0x000fea000b800000 */
[----:B----4-:R4:W1:Y:S02]  /*12f30*/  SHFL.IDX PT, R0, R14, 0x2, 0x181f ;  /* 0x00581f000e007f89 */ /* 0x01086400000e0000 */
.L_x_1263:
        /* <DEDUP_REMOVED lines=28> */
.L_x_1199:
[----:B------:R-:W-:Y:S05]  /*13100*/  BSYNC B0 ;  /* 0x0000000000007941 */ /* 0x000fea0003800000 */
.L_x_1198:
[----:B------:R-:W-:Y:S05]  /*13110*/  BRA.DIV ~URZ, `(.L_x_1200) ;  /* 0x000032427f007947 */ /* 0x000fea000b800000 */
[----:B--2---:R2:W1:Y:S04]  /*13120*/  SHFL.IDX PT, R4, R5, 0x3, 0x181f ;  /* 0x00781f0005047f89 */ /* 0x00446800000e0000 */
[----:B------:R2:W3:Y:S02]  /*13130*/  SHFL.IDX PT, R0, R14, 0x3, 0x181f ;  /* 0x00781f000e007f89 */ /* 0x0004e400000e0000 */
.L_x_1264:
        /* <DEDUP_REMOVED lines=27> */
.L_x_1180:
[----:B------:R-:W-:Y:S05]  /*132f0*/  BSYNC B1 ;  /* 0x0000000000017941 */ /* 0x000fea0003800000 */
.L_x_1164:
        /* <DEDUP_REMOVED lines=15> */
.L_x_1265:
[----:B------:R-:W-:Y:S05]  /*133f0*/  BRA.DIV ~URZ, `(.L_x_1203) ;  /* 0x000030927f007947 */ /* 0x000fea000b800000 */
[----:B------:R3:W4:Y:S02]  /*13400*/  SHFL.IDX PT, R8, R106, 0x1, 0x1f ;  /* 0x00201f006a087f89 */ /* 0x00072400000e0000 */
.L_x_1266:
        /* <DEDUP_REMOVED lines=19> */
.L_x_1267:
        /* <DEDUP_REMOVED lines=16> */
.L_x_1268:
[----:B---3--:R-:W-:Y:S01]  /*13640*/  IMAD R0, R0, c[0x0][0x538], RZ ;  /* 0x00014e0000007a24 */ /* 0x008fe200078e02ff */
[----:B------:R-:W-:Y:S04]  /*13650*/  BSSY B1, `(.L_x_1206) ;  /* 0x00000cf000017945 */ /* 0x000fe80003800000 */
[----:B----4-:R-:W-:-:S04]  /*13660*/  IADD3 R8, R0, R8, RZ ;  /* 0x0000000800087210 */ /* 0x010fc80007ffe0ff */
[----:B--2---:R-:W-:-:S13]  /*13670*/  ISETP.GT.AND P0, PT, R8, R9, PT ;  /* 0x000000090800720c */ /* 0x004fda0003f04270 */
[----:B------:R-:W-:Y:S05]  /*13680*/  @P0 BRA `(.L_x_1207) ;  /* 0x0000025000000947 */ /* 0x000fea0003800000 */
.L_x_1211:
        /* <DEDUP_REMOVED lines=17> */
.L_x_1269:
        /* <DEDUP_REMOVED lines=16> */
.L_x_1270:
[----:B--2---:R-:W-:-:S05]  /*138a0*/  IMAD R0, R0, c[0x0][0x538], RZ ;  /* 0x00014e0000007a24 */ /* 0x004fca00078e02ff */
[----:B------:R-:W-:-:S04]  /*138b0*/  IADD3 R8, R0, R8, RZ ;  /* 0x0000000800087210 */ /* 0x000fc80007ffe0ff */
[----:B------:R-:W-:-:S13]  /*138c0*/  ISETP.GT.AND P0, PT, R8, R9, PT ;  /* 0x000000090800720c */ /* 0x000fda0003f04270 */
[----:B-1----:R-:W-:Y:S05]  /*138d0*/  @!P0 BRA `(.L_x_1211) ;  /* 0xfffffdb000008947 */ /* 0x002fea000383ffff */
.L_x_1207:
[----:B------:R-:W-:-:S05]  /*138e0*/  IADD3 R8, -R0, R8, RZ ;  /* 0x0000000800087210 */ /* 0x000fca0007ffe1ff */
[----:B------:R-:W-:-:S05]  /*138f0*/  IMAD R0, R4, c[0x0][0x538], R8 ;  /* 0x00014e0004007a24 */ /* 0x000fca00078e0208 */
[----:B------:R-:W-:Y:S01]  /*13900*/  ISETP.GT.AND P0, PT, R0, R9, PT ;  /* 0x000000090000720c */ /* 0x000fe20003f04270 */
[----:B------:R-:W-:-:S12]  /*13910*/  BRA.DIV ~URZ, `(.L_x_1212) ;  /* 0x00002fb27f007947 */ /* 0x000fd8000b800000 */
[----:B------:R-:W-:-:S03]  /*13920*/  VOTE.ANY R10, PT, !P0 ;  /* 0x00000000000a7806 */ /* 0x000fc600040e0100 */
.L_x_1271:
[----:B------:R-:W2:Y:S01]  /*13930*/  LDL.LU R0, [R1+0xb4] ;  /* 0x0000b40001007983 */ /* 0x000ea20000300800 */
[----:B------:R-:W2:Y:S02]  /*13940*/  POPC R5, R10 ;  /* 0x0000000a00057309 */ /* 0x000ea40000000000 */
[----:B--2---:R-:W-:-:S05]  /*13950*/  IADD3 R0, R5, R0, RZ ;  /* 0x0000000005007210 */ /* 0x004fca0007ffe0ff */
[----:B------:R2:W-:Y:S01]  /*13960*/  STL [R1+0xb4], R0 ;  /* 0x0000b40001007387 */ /* 0x0005e20000100800 */
[----:B------:R-:W-:Y:S05]  /*13970*/  BRA.DIV ~URZ, `(.L_x_1213) ;  /* 0x00002fa27f007947 */ /* 0x000fea000b800000 */
[----:B------:R3:W4:Y:S04]  /*13980*/  SHFL.IDX PT, R11, R6, R5, 0x1f ;  /* 0x00001f05060b7589 */ /* 0x00072800000e0000 */
[----:B------:R3:W1:Y:S02]  /*13990*/  SHFL.IDX PT, R7, R7, R5, 0x1f ;  /* 0x00001f0507077589 */ /* 0x00066400000e0000 */
.L_x_1272:
[----:B------:R-:W-:Y:S01]  /*139a0*/  ISETP.NE.AND P0, PT, R10, RZ, PT ;  /* 0x000000ff0a00720c */ /* 0x000fe20003f05270 */
[----:B------:R-:W-:-:S12]  /*139b0*/  BSSY B0, `(.L_x_1214) ;  /* 0x0000005000007945 */ /* 0x000fd80003800000 */
[----:B------:R-:W-:Y:S05]  /*139c0*/  @!P0 BRA `(.L_x_1215) ;  /* 0x0000003000008947 */ /* 0x000fea0003800000 */
[----:B---3--:R-:W-:Y:S01]  /*139d0*/  IADD3 R5, R5, -0x1, RZ ;  /* 0xffffffff05057810 */ /* 0x008fe20007ffe0ff */
[----:B------:R-:W-:Y:S05]  /*139e0*/  BRA.DIV ~URZ, `(.L_x_1216) ;  /* 0x000030027f007947 */ /* 0x000fea000b800000 */
[----:B------:R3:W2:Y:S02]  /*139f0*/  SHFL.IDX PT, R12, R4, R5, 0x1f ;  /* 0x00001f05040c7589 */ /* 0x0006a400000e0000 */
.L_x_1215:
[----:B------:R-:W-:Y:S05]  /*13a00*/  BSYNC B0 ;  /* 0x0000000000007941 */ /* 0x000fea0003800000 */
.L_x_1214:
[----:B--2---:R-:W-:Y:S01]  /*13a10*/  IMAD R0, R12, c[0x0][0x538], R8 ;  /* 0x00014e000c007a24 */ /* 0x004fe200078e0208 */
        /* <DEDUP_REMOVED lines=10> */
[----:B---3--:R-:W1:Y:S02]  /*13ac0*/  F2I.FTZ.U32.TRUNC.NTZ R5, R0 ;  /* 0x0000000000057305 */ /* 0x008e64000021f000 */
        /* <DEDUP_REMOVED lines=56> */
.L_x_1218:
[----:B-1----:R-:W2:Y:S01]  /*13e50*/  LDL R0, [R1+0xb4] ;  /* 0x0000b40001007983 */ /* 0x002ea20000100800 */
[----:B------:R-:W-:-:S04]  /*13e60*/  IMAD.MOV.U32 R2, RZ, RZ, 0x4 ;  /* 0x00000004ff027424 */ /* 0x000fc800078e00ff */
[----:B--2---:R-:W-:-:S05]  /*13e70*/  IMAD.WIDE R2, R0, R2, c[0x0][0x590] ;  /* 0x0001640000027625 */ /* 0x004fca00078e0202 */
[----:B---3--:R-:W2:Y:S02]  /*13e80*/  LDG.E R4, [R2.64] ;  /* 0x0000000602047981 */ /* 0x008ea4000c1e1900 */
        /* <DEDUP_REMOVED lines=65> */
.L_x_1219:
[----:B------:R-:W-:Y:S05]  /*142a0*/  BSYNC B0 ;  /* 0x0000000000007941 */ /* 0x000fea0003800000 */
.L_x_1217:
[----:B------:R-:W-:-:S04]  /*142b0*/  LOP3.LUT R2, RZ, R2, RZ, 0x33, !PT ;  /* 0x00000002ff027212 */ /* 0x000fc800078e33ff */
[----:B-1----:R-:W-:-:S05]  /*142c0*/  IADD3 R0, R2, R11, RZ ;  /* 0x0000000b02007210 */ /* 0x002fca0007ffe0ff */
[----:B------:R1:W-:Y:S01]  /*142d0*/  STL [R1+0xac], R0 ;  /* 0x0000ac0001007387 */ /* 0x0003e20000100800 */
[----:B------:R-:W-:Y:S05]  /*142e0*/  BRA `(.L_x_1220) ;  /* 0x0000005000007947 */ /* 0x000fea0003800000 */
.L_x_1208:
[----:B------:R-:W-:Y:S01]  /*142f0*/  MOV R0, c[0x0][0x53c] ;  /* 0x00014f0000007a02 */ /* 0x000fe20000000f00 */
[----:B------:R2:W-:Y:S04]  /*14300*/  STL [R1+0xa8], R9 ;  /* 0x0000a80901007387 */ /* 0x0005e80000100800 */
[----:B------:R2:W-:Y:S04]  /*14310*/  STL [R1+0xac], RZ ;  /* 0x0000acff01007387 */ /* 0x0005e80000100800 */
[----:B------:R2:W-:Y:S04]  /*14320*/  STL [R1+0xb0], RZ ;  /* 0x0000b0ff01007387 */ /* 0x0005e80000100800 */
[----:B------:R2:W-:Y:S02]  /*14330*/  STL [R1+0xb4], R0 ;  /* 0x0000b40001007387 */ /* 0x0005e40000100800 */
.L_x_1220:
[----:B------:R-:W-:Y:S05]  /*14340*/  BSYNC B1 ;  /* 0x0000000000017941 */ /* 0x000fea0003800000 */
.L_x_1206:
        /* <DEDUP_REMOVED lines=9> */
.L_x_1201:
[----:B--2---:R-:W2:Y:S02]  /*143e0*/  LDL R0, [R1+0xb4] ;  /* 0x0000b40001007983 */ /* 0x004ea40000100800 */
[----:B--2---:R-:W-:-:S13]  /*143f0*/  ISETP.GE.AND P0, PT, R0, c[0x0][0x53c], PT ;  /* 0x00014f0000007a0c */ /* 0x004fda0003f06270 */
[----:B-1----:R-:W-:Y:S01]  /*14400*/  @P0 CALL.REL.NOINC `(.L_x_1221) ;  /* 0x0000001000000944 */ /* 0x002fe20003c00000 */
[----:B------:R-:W-:Y:S05]  /*14410*/  BRA `(.L_x_1222) ;  /* 0xfffedd7000007947 */ /* 0x000fea000383ffff */
.L_x_1221:
[----:B------:R-:W-:Y:S05]  /*14420*/  EXIT ;  /* 0x000000000000794d */ /* 0x000fea0003800000 */
.L_x_1103:
[----:B------:R-:W-:Y:S01]  /*14430*/  IMAD.MOV.U32 R0, RZ, RZ, R5 ;  /* 0x000000ffff007224 */ /* 0x000fe200078e0005 */
[----:B------:R-:W-:Y:S02]  /*14440*/  MOV R3, 0x1 ;  /* 0x0000000100037802 */ /* 0x000fe40000000f00 */
[----:B------:R-:W-:Y:S02]  /*14450*/  MOV R2, 0x14470 ;  /* 0x0001447000027802 */ /* 0x000fe40000000f00 */
[----:B------:R-:W-:Y:S05]  /*14460*/  CALL.REL.NOINC `($__internal_21_$__cuda_sm70_shflsync_up_p) ;  /* 0x0000271000007944 */ /* 0x000fea0003c00000 */
[----:B------:R-:W-:Y:S01]  /*14470*/  MOV R0, R4 ;  /* 0x0000000400007202 */ /* 0x000fe20000000f00 */
[----:B------:R-:W-:Y:S05]  /*14480*/  BRA `(.L_x_1223) ;  /* 0xfffebfd000007947 */ /* 0x000fea000383ffff */
.L_x_1104:
[----:B------:R-:W-:Y:S01]  /*14490*/  IMAD.MOV.U32 R0, RZ, RZ, R5 ;  /* 0x000000ffff007224 */ /* 0x000fe200078e0005 */
[----:B------:R-:W-:Y:S02]  /*144a0*/  MOV R3, 0x2 ;  /* 0x0000000200037802 */ /* 0x000fe40000000f00 */
[----:B------:R-:W-:Y:S02]  /*144b0*/  MOV R2, 0x144d0 ;  /* 0x000144d000027802 */ /* 0x000fe40000000f00 */
[----:B------:R-:W-:Y:S05]  /*144c0*/  CALL.REL.NOINC `($__internal_21_$__cuda_sm70_shflsync_up_p) ;  /* 0x000026b000007944 */ /* 0x000fea0003c00000 */
[----:B------:R-:W-:Y:S01]  /*144d0*/  SEL R4, R4, RZ, P4 ;  /* 0x000000ff04047207 */ /* 0x000fe20002000000 */
[----:B------:R-:W-:Y:S01]  /*144e0*/  IMAD.MOV.U32 R3, RZ, RZ, 0x4 ;  /* 0x00000004ff037424 */ /* 0x000fe200078e00ff */
[----:B------:R-:W-:-:S03]  /*144f0*/  MOV R2, 0x14520 ;  /* 0x0001452000027802 */ /* 0x000fc60000000f00 */
[----:B------:R-:W-:Y:S02]  /*14500*/  IMAD.IADD R0, R5, 0x1, R4 ;  /* 0x0000000105007824 */ /* 0x000fe400078e0204 */
        /* <DEDUP_REMOVED lines=14> */
[----:B------:R-:W-:Y:S01]  /*145f0*/  IMAD.IADD R4, R0, 0x1, R4 ;  /* 0x0000000100047824 */ /* 0x000fe200078e0204 */
[----:B------:R-:W-:-:S04]  /*14600*/  MOV R0, 0x1f ;  /* 0x0000001f00007802 */ /* 0x000fc80000000f00 */
[----:B------:R1:W-:Y:S03]  /*14610*/  STL [R1+0x4c], R4 ;  /* 0x00004c0401007387 */ /* 0x0003e60000100800 */
[----:B-1----:R-:W-:Y:S05]  /*14620*/  CALL.REL.NOINC `($__internal_20_$__cuda_sm70_shflsync_idx_p) ;  /* 0x000024b000007944 */ /* 0x002fea0003c00000 */
[----:B-1---5:R-:W-:Y:S05]  /*14630*/  BRA `(.L_x_1224) ;  /* 0xfffebf2000007947 */ /* 0x022fea000383ffff */
.L_x_1106:
[----:B------:R-:W-:Y:S02]  /*14640*/  SEL R0, RZ, 0x1, P0 ;  /* 0x00000001ff007807 */ /* 0x000fe40000000000 */
[----:B------:R-:W-:Y:S02]  /*14650*/  MOV R2, 0x14670 ;  /* 0x0001467000027802 */ /* 0x000fe40000000f00 */
[----:B------:R-:W-:Y:S05]  /*14660*/  CALL.REL.NOINC `($__internal_22_$__cuda_sm70_votesync_ballot) ;  /* 0x0000257000007944 */ /* 0x000fea0003c00000 */
[----:B------:R-:W-:Y:S01]  /*14670*/  MOV R10, R0 ;  /* 0x00000000000a7202 */ /* 0x000fe20000000f00 */
[----:B------:R-:W-:Y:S05]  /*14680*/  BRA `(.L_x_1225) ;  /* 0xfffebf6000007947 */ /* 0x000fea000383ffff */
.L_x_1107:
[----:B------:R2:W-:Y:S01]  /*14690*/  STL [R1+0x4c], R9 ;  /* 0x00004c0901007387 */ /* 0x0005e20000100800 */
[----:B-1----:R-:W-:Y:S01]  /*146a0*/  IMAD.MOV.U32 R0, RZ, RZ, R5 ;  /* 0x000000ffff007224 */ /* 0x002fe200078e0005 */
[----:B------:R-:W-:Y:S02]  /*146b0*/  MOV R3, 0x1f ;  /* 0x0000001f00037802 */ /* 0x000fe40000000f00 */
[----:B------:R-:W-:Y:S02]  /*146c0*/  MOV R2, 0x146e0 ;  /* 0x000146e000027802 */ /* 0x000fe40000000f00 */
[----:B--2---:R-:W-:Y:S05]  /*146d0*/  CALL.REL.NOINC `($__internal_20_$__cuda_sm70_shflsync_idx_p) ;  /* 0x0000240000007944 */ /* 0x004fea0003c00000 */
[----:B------:R2:W-:Y:S01]  /*146e0*/  STL [R1+0x4c], R8 ;  /* 0x00004c0801007387 */ /* 0x0005e20000100800 */
[----:B------:R-:W-:Y:S01]  /*146f0*/  IMAD.MOV.U32 R12, RZ, RZ, R0 ;  /* 0x000000ffff0c7224 */ /* 0x000fe200078e0000 */
[----:B-----5:R-:W-:Y:S01]  /*14700*/  MOV R0, R5 ;  /* 0x0000000500007202 */ /* 0x020fe20000000f00 */
[----:B------:R-:W-:Y:S01]  /*14710*/  IMAD.MOV.U32 R6, RZ, RZ, RZ ;  /* 0x000000ffff067224 */ /* 0x000fe200078e00ff */
[----:B------:R-:W-:-:S02]  /*14720*/  MOV R3, 0x1f ;  /* 0x0000001f00037802 */ /* 0x000fc40000000f00 */
[----:B------:R-:W-:Y:S02]  /*14730*/  MOV R2, 0x14750 ;  /* 0x0001475000027802 */ /* 0x000fe40000000f00 */
[----:B-12---:R-:W-:Y:S05]  /*14740*/  CALL.REL.NOINC `($__internal_20_$__cuda_sm70_shflsync_idx_p) ;  /* 0x0000239000007944 */ /* 0x006fea0003c00000 */
[----:B------:R-:W-:Y:S01]  /*14750*/  MOV R9, R0 ;  /* 0x0000000000097202 */ /* 0x000fe20000000f00 */
[----:B-1---5:R-:W-:Y:S05]  /*14760*/  BRA `(.L_x_1226) ;  /* 0xfffebef000007947 */ /* 0x022fea000383ffff */
.L_x_1110:
[----:B------:R1:W-:Y:S01]  /*14770*/  STL [R1+0x4c], R4 ;  /* 0x00004c0401007387 */ /* 0x0003e20000100800 */
[----:B------:R-:W-:Y:S02]  /*14780*/  MOV R3, 0x1f ;  /* 0x0000001f00037802 */ /* 0x000fe40000000f00 */
[----:B------:R-:W-:Y:S02]  /*14790*/  MOV R2, 0x147b0 ;  /* 0x000147b000027802 */ /* 0x000fe40000000f00 */
[----:B-1234-:R-:W-:Y:S05]  /*147a0*/  CALL.REL.NOINC `($__internal_20_$__cuda_sm70_shflsync_idx_p) ;  /* 0x0000233000007944 */ /* 0x01efea0003c00000 */
[----:B------:R-:W-:Y:S01]  /*147b0*/  MOV R6, R0 ;  /* 0x0000000000067202 */ /* 0x000fe20000000f00 */
[----:B-1---5:R-:W-:Y:S05]  /*147c0*/  BRA `(.L_x_1109) ;  /* 0xfffebef000007947 */ /* 0x022fea000383ffff */
.L_x_1123:
[----:B------:R1:W-:Y:S01]  /*147d0*/  STL [R1+0x4c], R12 ;  /* 0x00004c0c01007387 */ /* 0x0003e20000100800 */
[----:B--2---:R-:W-:Y:S01]  /*147e0*/  IMAD.MOV.U32 R0, RZ, RZ, 0x1 ;  /* 0x00000001ff007424 */ /* 0x004fe200078e00ff */
[----:B------:R-:W-:Y:S02]  /*147f0*/  MOV R3, 0x181f ;  /* 0x0000181f00037802 */ /* 0x000fe40000000f00 */
[----:B------:R-:W-:Y:S02]  /*14800*/  MOV R2, 0x14820 ;  /* 0x0001482000027802 */ /* 0x000fe40000000f00 */
[----:B-1----:R-:W-:Y:S05]  /*14810*/  CALL.REL.NOINC `($__internal_20_$__cuda_sm70_shflsync_idx_p) ;  /* 0x000022c000007944 */ /* 0x002fea0003c00000 */
[----:B------:R2:W-:Y:S01]  /*14820*/  STL [R1+0x4c], R13 ;  /* 0x00004c0d01007387 */ /* 0x0005e20000100800 */
[----:B-----5:R-:W-:Y:S01]  /*14830*/  IMAD.MOV.U32 R5, RZ, RZ, R0 ;  /* 0x000000ffff057224 */ /* 0x020fe200078e0000 */
[----:B------:R-:W-:Y:S01]  /*14840*/  MOV R0, 0x1 ;  /* 0x0000000100007802 */ /* 0x000fe20000000f00 */
[----:B------:R-:W-:Y:S01]  /*14850*/  IMAD.MOV.U32 R3, RZ, RZ, 0x181f ;  /* 0x0000181fff037424 */ /* 0x000fe200078e00ff */
[----:B------:R-:W-:-:S02]  /*14860*/  MOV R2, 0x14880 ;  /* 0x0001488000027802 */ /* 0x000fc40000000f00 */
[----:B-12---:R-:W-:Y:S05]  /*14870*/  CALL.REL.NOINC `($__internal_20_$__cuda_sm70_shflsync_idx_p) ;  /* 0x0000226000007944 */ /* 0x006fea0003c00000 */
[----:B-1---5:R-:W-:Y:S05]  /*14880*/  BRA `(.L_x_1227) ;  /* 0xfffef9f000007947 */ /* 0x022fea000383ffff */
.L_x_1126:
[----:B------:R2:W-:Y:S01]  /*14890*/  STL [R1+0x4c], R5 ;  /* 0x00004c0501007387 */ /* 0x0005e20000100800 */
[----:B------:R-:W-:Y:S01]  /*148a0*/  IMAD.MOV.U32 R0, RZ, RZ, RZ ;  /* 0x000000ffff007224 */ /* 0x000fe200078e00ff */
[----:B------:R-:W-:-:S02]  /*148b0*/  MOV R3, 0x181f ;  /* 0x0000181f00037802 */ /* 0x000fc40000000f00 */
[----:B------:R-:W-:Y:S02]  /*148c0*/  MOV R2, 0x148e0 ;  /* 0x000148e000027802 */ /* 0x000fe40000000f00 */
[----:B-12---:R-:W-:Y:S05]  /*148d0*/  CALL.REL.NOINC `($__internal_20_$__cuda_sm70_shflsync_idx_p) ;  /* 0x0000220000007944 */ /* 0x006fea0003c00000 */
[----:B-----5:R-:W-:Y:S01]  /*148e0*/  MOV R4, R0 ;  /* 0x0000000000047202 */ /* 0x020fe20000000f00 */
[----:B-1----:R-:W-:Y:S05]  /*148f0*/  BRA `(.L_x_1228) ;  /* 0xffff0ba000007947 */ /* 0x002fea000383ffff */
.L_x_1127:
[----:B------:R4:W-:Y:S01]  /*14900*/  STL [R1+0x4c], R6 ;  /* 0x00004c0601007387 */ /* 0x0009e20000100800 */
[----:B------:R-:W-:Y:S01]  /*14910*/  IMAD.MOV.U32 R0, RZ, RZ, RZ ;  /* 0x000000ffff007224 */ /* 0x000fe200078e00ff */
[----:B------:R-:W-:Y:S02]  /*14920*/  MOV R3, 0x181f ;  /* 0x0000181f00037802 */ /* 0x000fe40000000f00 */
[----:B------:R-:W-:Y:S02]  /*14930*/  MOV R2, 0x14950 ;  /* 0x0001495000027802 */ /* 0x000fe40000000f00 */
[----:B-1234-:R-:W-:Y:S05]  /*14940*/  CALL.REL.NOINC `($__internal_20_$__cuda_sm70_shflsync_idx_p) ;  /* 0x0000219000007944 */ /* 0x01efea0003c00000 */
[----:B-1---5:R-:W-:Y:S05]  /*14950*/  BRA `(.L_x_1229) ;  /* 0xffff0b6000007947 */ /* 0x022fea000383ffff */
.L_x_1130:
[----:B------:R2:W-:Y:S01]  /*14960*/  STL [R1+0x4c], R5 ;  /* 0x00004c0501007387 */ /* 0x0005e20000100800 */
[----:B-1----:R-:W-:Y:S01]  /*14970*/  IMAD.MOV.U32 R0, RZ, RZ, 0x1 ;  /* 0x00000001ff007424 */ /* 0x002fe200078e00ff */
[----:B------:R-:W-:Y:S02]  /*14980*/  MOV R3, 0x181f ;  /* 0x0000181f00037802 */ /* 0x000fe40000000f00 */
[----:B------:R-:W-:Y:S02]  /*14990*/  MOV R2, 0x149b0 ;  /* 0x000149b000027802 */ /* 0x000fe40000000f00 */
[----:B--234-:R-:W-:Y:S05]  /*149a0*/  CALL.REL.NOINC `($__internal_20_$__cuda_sm70_shflsync_idx_p) ;  /* 0x0000213000007944 */ /* 0x01cfea0003c00000 */
[----:B------:R2:W-:Y:S01]  /*149b0*/  STL [R1+0x4c], R6 ;  /* 0x00004c0601007387 */ /* 0x0005e20000100800 */
[----:B-----5:R-:W-:Y:S01]  /*149c0*/  IMAD.MOV.U32 R4, RZ, RZ, R0 ;  /* 0x000000ffff047224 */ /* 0x020fe200078e0000 */
[----:B------:R-:W-:Y:S01]  /*149d0*/  MOV R0, 0x1 ;  /* 0x0000000100007802 */ /* 0x000fe20000000f00 */
[----:B------:R-:W-:Y:S01]  /*149e0*/  IMAD.MOV.U32 R3, RZ, RZ, 0x181f ;  /* 0x0000181fff037424 */ /* 0x000fe200078e00ff */
[----:B------:R-:W-:-:S02]  /*149f0*/  MOV R2, 0x14a10 ;  /* 0x00014a1000027802 */ /* 0x000fc40000000f00 */
[----:B-12---:R-:W-:Y:S05]  /*14a00*/  CALL.REL.NOINC `($__internal_20_$__cuda_sm70_shflsync_idx_p) ;  /* 0x000020d000007944 */ /* 0x006fea0003c00000 */
[----:B-1---5:R-:W-:Y:S05]  /*14a10*/  BRA `(.L_x_1230) ;  /* 0xffff0d1000007947 */ /* 0x022fea000383ffff */
.L_x_1131:
[----:B------:R1:W-:Y:S01]  /*14a20*/  STL [R1+0x4c], R4 ;  /* 0x00004c0401007387 */ /* 0x0003e20000100800 */
[----:B------:R-:W-:Y:S01]  /*14a30*/  IMAD.MOV.U32 R0, RZ, RZ, RZ ;  /* 0x000000ffff007224 */ /* 0x000fe200078e00ff */
[----:B------:R-:W-:-:S02]  /*14a40*/  MOV R3, 0x1c1f ;  /* 0x00001c1f00037802 */ /* 0x000fc40000000f00 */
[----:B------:R-:W-:Y:S02]  /*14a50*/  MOV R2, 0x14a70 ;  /* 0x00014a7000027802 */ /* 0x000fe40000000f00 */
[----:B-1----:R-:W-:Y:S05]  /*14a60*/  CALL.REL.NOINC `($__internal_20_$__cuda_sm70_shflsync_idx_p) ;  /* 0x0000207000007944 */ /* 0x002fea0003c00000 */
[----:B-1---5:R-:W-:Y:S05]  /*14a70*/  BRA `(.L_x_1231) ;  /* 0xffff0fd000007947 */ /* 0x022fea000383ffff */
.L_x_1132:
[----:B------:R2:W-:Y:S01]  /*14a80*/  STL [R1+0x4c], R4 ;  /* 0x00004c0401007387 */ /* 0x0005e20000100800 */
[----:B------:R-:W-:Y:S01]  /*14a90*/  IMAD.MOV.U32 R0, RZ, RZ, 0x1 ;  /* 0x00000001ff007424 */ /* 0x000fe200078e00ff */
[----:B------:R-:W-:Y:S02]  /*14aa0*/  MOV R3, 0x1c1f ;  /* 0x00001c1f00037802 */ /* 0x000fe40000000f00 */
[----:B------:R-:W-:Y:S02]  /*14ab0*/  MOV R2, 0x14ad0 ;  /* 0x00014ad000027802 */ /* 0x000fe40000000f00 */
[----:B-12---:R-:W-:Y:S05]  /*14ac0*/  CALL.REL.NOINC `($__internal_20_$__cuda_sm70_shflsync_idx_p) ;  /* 0x0000201000007944 */ /* 0x006fea0003c00000 */
[----:B-----5:R-:W-:-:S05]  /*14ad0*/  IMAD.IADD R0, R5, 0x1, R0 ;  /* 0x0000000105007824 */ /* 0x020fca00078e0200 */
        /* <DEDUP_REMOVED lines=34> */
[----:B------:R-:W-:Y:S02]  /*14d00*/  FMNMX.FTZ R0, R75, R0, !PT ;  /* 0x000000004b007209 */ /* 0x000fe40007810000 */
[----:B------:R-:W-:Y:S02]  /*14d10*/  FSEL R71, R26, -INF , P3 ;  /* 0xff8000001a477808 */ /* 0x000fe40001800000 */
[----:B------:R-:W-:-:S02]  /*14d20*/  FMNMX.FTZ R21, R12, R21, !PT ;  /* 0x000000150c157209 */ /* 0x000fc40007810000 */
[----:B------:R-:W-:Y:S02]  /*14d30*/  FMNMX.FTZ R0, R74, R0, !PT ;  /* 0x000000004a007209 */ /* 0x000fe40007810000 */
[----:B------:R-:W-:Y:S02]  /*14d40*/  FSEL R70, R25, -INF , P2 ;  /* 0xff80000019467808 */ /* 0x000fe40001000000 */
[----:B------:R-:W-:Y:S02]  /*14d50*/  FMNMX.FTZ R21, R71, R21, !PT ;  /* 0x0000001547157209 */ /* 0x000fe40007810000 */
[----:B------:R-:W-:Y:S02]  /*14d60*/  FMNMX.FTZ R0, R73, R0, !PT ;  /* 0x0000000049007209 */ /* 0x000fe40007810000 */
[----:B------:R-:W-:Y:S02]  /*14d70*/  FSEL R69, R24, -INF , P1 ;  /* 0xff80000018457808 */ /* 0x000fe40000800000 */
[----:B------:R-:W-:-:S02]  /*14d80*/  FMNMX.FTZ R21, R70, R21, !PT ;  /* 0x0000001546157209 */ /* 0x000fc40007810000 */
[----:B------:R-:W-:Y:S01]  /*14d90*/  FMNMX.FTZ R133, R72, R0, !PT ;  /* 0x0000000048857209 */ /* 0x000fe20007810000 */
[----:B------:R-:W-:Y:S01]  /*14da0*/  IMAD.MOV.U32 R0, RZ, RZ, 0x2 ;  /* 0x00000002ff007424 */ /* 0x000fe200078e00ff */
[----:B------:R-:W-:Y:S02]  /*14db0*/  FSEL R68, R23, -INF , P0 ;  /* 0xff80000017447808 */ /* 0x000fe40000000000 */
[----:B------:R-:W-:Y:S01]  /*14dc0*/  FMNMX.FTZ R21, R69, R21, !PT ;  /* 0x0000001545157209 */ /* 0x000fe20007810000 */
[----:B------:R-:W-:Y:S01]  /*14dd0*/  IMAD.MOV.U32 R4, RZ, RZ, R133 ;  /* 0x000000ffff047224 */ /* 0x000fe200078e0085 */
[----:B------:R-:W-:Y:S02]  /*14de0*/  MOV R2, 0x14e10 ;  /* 0x00014e1000027802 */ /* 0x000fe40000000f00 */
[----:B------:R-:W-:Y:S02]  /*14df0*/  FMNMX.FTZ R21, R68, R21, !PT ;  /* 0x0000001544157209 */ /* 0x000fe40007810000 */
[----:B-1----:R-:W-:Y:S05]  /*14e00*/  CALL.REL.NOINC `($__internal_19_$__cuda_sm70_shflsync_bfly_p) ;  /* 0x00001c5000007944 */ /* 0x002fea0003c00000 */
[----:B------:R-:W-:Y:S01]  /*14e10*/  FMNMX.FTZ R133, R133, R0, !PT ;  /* 0x0000000085857209 */ /* 0x000fe20007810000 */
[----:B------:R-:W-:Y:S01]  /*14e20*/  IMAD.MOV.U32 R0, RZ, RZ, 0x1 ;  /* 0x00000001ff007424 */ /* 0x000fe200078e00ff */
[----:B------:R-:W-:-:S03]  /*14e30*/  MOV R2, 0x14e60 ;  /* 0x00014e6000027802 */ /* 0x000fc60000000f00 */
[----:B------:R-:W-:Y:S02]  /*14e40*/  IMAD.MOV.U32 R4, RZ, RZ, R133 ;  /* 0x000000ffff047224 */ /* 0x000fe400078e0085 */
[----:B-1---5:R-:W-:Y:S05]  /*14e50*/  CALL.REL.NOINC `($__internal_19_$__cuda_sm70_shflsync_bfly_p) ;  /* 0x00001c0000007944 */ /* 0x022fea0003c00000 */
[----:B------:R-:W-:Y:S01]  /*14e60*/  FMNMX.FTZ R133, R133, R0, !PT ;  /* 0x0000000085857209 */ /* 0x000fe20007810000 */
[----:B------:R-:W-:Y:S01]  /*14e70*/  IMAD.MOV.U32 R4, RZ, RZ, R21 ;  /* 0x000000ffff047224 */ /* 0x000fe200078e0015 */
[----:B------:R-:W-:Y:S01]  /*14e80*/  MOV R2, 0x14eb0 ;  /* 0x00014eb000027802 */ /* 0x000fe20000000f00 */
[----:B------:R-:W-:Y:S02]  /*14e90*/  IMAD.MOV.U32 R0, RZ, RZ, 0x2 ;  /* 0x00000002ff007424 */ /* 0x000fe400078e00ff */
[----:B-1---5:R-:W-:Y:S05]  /*14ea0*/  CALL.REL.NOINC `($__internal_19_$__cuda_sm70_shflsync_bfly_p) ;  /* 0x00001bb000007944 */ /* 0x022fea0003c00000 */
[----:B------:R-:W-:Y:S01]  /*14eb0*/  FMNMX.FTZ R4, R21, R0, !PT ;  /* 0x0000000015047209 */ /* 0x000fe20007810000 */
[----:B------:R-:W-:Y:S01]  /*14ec0*/  IMAD.MOV.U32 R0, RZ, RZ, 0x1 ;  /* 0x00000001ff007424 */ /* 0x000fe200078e00ff */
[----:B------:R-:W-:Y:S02]  /*14ed0*/  MOV R2, 0x14ef0 ;  /* 0x00014ef000027802 */ /* 0x000fe40000000f00 */
[----:B-1---5:R-:W-:Y:S05]  /*14ee0*/  CALL.REL.NOINC `($__internal_19_$__cuda_sm70_shflsync_bfly_p) ;  /* 0x00001b7000007944 */ /* 0x022fea0003c00000 */
[----:B------:R-:W-:Y:S01]  /*14ef0*/  MOV R3, R0 ;  /* 0x0000000000037202 */ /* 0x000fe20000000f00 */
[----:B-1---5:R-:W-:Y:S05]  /*14f00*/  BRA `(.L_x_1232) ;  /* 0xffff107000007947 */ /* 0x022fea000383ffff */
.L_x_1136:
[----:B------:R-:W-:Y:S01]  /*14f10*/  MOV R3, 0x181f ;  /* 0x0000181f00037802 */ /* 0x000fe20000000f00 */
[----:B------:R2:W-:Y:S01]  /*14f20*/  STL [R1+0x4c], R5 ;  /* 0x00004c0501007387 */ /* 0x0005e20000100800 */
[----:B------:R-:W-:Y:S01]  /*14f30*/  MOV R2, 0x14f60 ;  /* 0x00014f6000027802 */ /* 0x000fe20000000f00 */
[----:B------:R-:W-:Y:S02]  /*14f40*/  IMAD.MOV.U32 R0, RZ, RZ, RZ ;  /* 0x000000ffff007224 */ /* 0x000fe400078e00ff */
[----:B-12---:R-:W-:Y:S05]  /*14f50*/  CALL.REL.NOINC `($__internal_20_$__cuda_sm70_shflsync_idx_p) ;  /* 0x00001b8000007944 */ /* 0x006fea0003c00000 */
[----:B-----5:R-:W-:Y:S01]  /*14f60*/  MOV R4, R0 ;  /* 0x0000000000047202 */ /* 0x020fe20000000f00 */
[----:B-1----:R-:W-:-:S05]  /*14f70*/  BRA `(.L_x_1233) ;  /* 0xffff26c000007947 */ /* 0x002fca000383ffff */
.L_x_1137:
[----:B------:R-:W-:Y:S01]  /*14f80*/  MOV R3, 0x181f ;  /* 0x0000181f00037802 */ /* 0x000fe20000000f00 */
[----:B------:R4:W-:Y:S01]  /*14f90*/  STL [R1+0x4c], R12 ;  /* 0x00004c0c01007387 */ /* 0x0009e20000100800 */
[----:B------:R-:W-:Y:S01]  /*14fa0*/  MOV R2, 0x14fd0 ;  /* 0x00014fd000027802 */ /* 0x000fe20000000f00 */
[----:B------:R-:W-:Y:S02]  /*14fb0*/  IMAD.MOV.U32 R0, RZ, RZ, RZ ;  /* 0x000000ffff007224 */ /* 0x000fe400078e00ff */
[----:B-1234-:R-:W-:Y:S05]  /*14fc0*/  CALL.REL.NOINC `($__internal_20_$__cuda_sm70_shflsync_idx_p) ;  /* 0x00001b1000007944 */ /* 0x01efea0003c00000 */
[----:B-1---5:R-:W-:-:S05]  /*14fd0*/  BRA `(.L_x_1234) ;  /* 0xffff268000007947 */ /* 0x022fca000383ffff */
.L_x_1138:
[----:B------:R-:W-:Y:S01]  /*14fe0*/  MOV R3, 0x181f ;  /* 0x0000181f00037802 */ /* 0x000fe20000000f00 */
[----:B------:R2:W-:Y:S01]  /*14ff0*/  STL [R1+0x4c], R5 ;  /* 0x00004c0501007387 */ /* 0x0005e20000100800 */
[----:B------:R-:W-:Y:S01]  /*15000*/  MOV R2, 0x15030 ;  /* 0x0001503000027802 */ /* 0x000fe20000000f00 */
[----:B------:R-:W-:Y:S02]  /*15010*/  IMAD.MOV.U32 R0, RZ, RZ, 0x1 ;  /* 0x00000001ff007424 */ /* 0x000fe400078e00ff */
[----:B-12---:R-:W-:Y:S05]  /*15020*/  CALL.REL.NOINC `($__internal_20_$__cuda_sm70_shflsync_idx_p) ;  /* 0x00001ab000007944 */ /* 0x006fea0003c00000 */
[----:B------:R-:W-:Y:S01]  /*15030*/  MOV R2, 0x15090 ;  /* 0x0001509000027802 */ /* 0x000fe20000000f00 */
[----:B------:R2:W-:Y:S01]  /*15040*/  STL [R1+0x4c], R12 ;  /* 0x00004c0c01007387 */ /* 0x0005e20000100800 */
[----:B-----5:R-:W-:Y:S01]  /*15050*/  IMAD.MOV.U32 R4, RZ, RZ, R0 ;  /* 0x000000ffff047224 */ /* 0x020fe200078e0000 */
[----:B------:R-:W-:Y:S01]  /*15060*/  MOV R0, 0x1 ;  /* 0x0000000100007802 */ /* 0x000fe20000000f00 */
[----:B------:R-:W-:Y:S02]  /*15070*/  IMAD.MOV.U32 R3, RZ, RZ, 0x181f ;  /* 0x0000181fff037424 */ /* 0x000fe400078e00ff */
[----:B-12---:R-:W-:Y:S05]  /*15080*/  CALL.REL.NOINC `($__internal_20_$__cuda_sm70_shflsync_idx_p) ;  /* 0x00001a5000007944 */ /* 0x006fea0003c00000 */
[----:B-1---5:R-:W-:-:S05]  /*15090*/  BRA `(.L_x_1235) ;  /* 0xffff283000007947 */ /* 0x022fca000383ffff */
.L_x_1141:
[----:B------:R-:W-:Y:S01]  /*150a0*/  MOV R3, 0x181f ;  /* 0x0000181f00037802 */ /* 0x000fe20000000f00 */
[----:B------:R1:W-:Y:S01]  /*150b0*/  STL [R1+0x4c], R8 ;  /* 0x00004c0801007387 */ /* 0x0003e20000100800 */
[----:B------:R-:W-:Y:S01]  /*150c0*/  MOV R2, 0x150f0 ;  /* 0x000150f000027802 */ /* 0x000fe20000000f00 */
[----:B------:R-:W-:Y:S02]  /*150d0*/  IMAD.MOV.U32 R0, RZ, RZ, RZ ;  /* 0x000000ffff007224 */ /* 0x000fe400078e00ff */
[----:B-1----:R-:W-:Y:S05]  /*150e0*/  CALL.REL.NOINC `($__internal_20_$__cuda_sm70_shflsync_idx_p) ;  /* 0x000019f000007944 */ /* 0x002fea0003c00000 */
[----:B-----5:R-:W-:Y:S01]  /*150f0*/  MOV R4, R0 ;  /* 0x0000000000047202 */ /* 0x020fe20000000f00 */
[----:B-1----:R-:W-:-:S05]  /*15100*/  BRA `(.L_x_1236) ;  /* 0xffff389000007947 */ /* 0x002fca000383ffff */
.L_x_1142:
[----:B------:R-:W-:Y:S01]  /*15110*/  MOV R3, 0x181f ;  /* 0x0000181f00037802 */ /* 0x000fe20000000f00 */
[----:B------:R3:W-:Y:S01]  /*15120*/  STL [R1+0x4c], R9 ;  /* 0x00004c0901007387 */ /* 0x0007e20000100800 */
[----:B------:R-:W-:Y:S01]  /*15130*/  MOV R2, 0x15160 ;  /* 0x0001516000027802 */ /* 0x000fe20000000f00 */
[----:B------:R-:W-:Y:S02]  /*15140*/  IMAD.MOV.U32 R0, RZ, RZ, RZ ;  /* 0x000000ffff007224 */ /* 0x000fe400078e00ff */
[----:B-123--:R-:W-:Y:S05]  /*15150*/  CALL.REL.NOINC `($__internal_20_$__cuda_sm70_shflsync_idx_p) ;  /* 0x0000198000007944 */ /* 0x00efea0003c00000 */
[----:B-1---5:R-:W-:-:S05]  /*15160*/  BRA `(.L_x_1237) ;  /* 0xffff385000007947 */ /* 0x022fca000383ffff */
.L_x_1143:
[----:B--2---:R-:W-:Y:S01]  /*15170*/  MOV R3, 0x181f ;  /* 0x0000181f00037802 */ /* 0x004fe20000000f00 */
[----:B------:R2:W-:Y:S01]  /*15180*/  STL [R1+0x4c], R8 ;  /* 0x00004c0801007387 */ /* 0x0005e20000100800 */
[----:B------:R-:W-:Y:S01]  /*15190*/  MOV R2, 0x151c0 ;  /* 0x000151c000027802 */ /* 0x000fe20000000f00 */
[----:B------:R-:W-:Y:S03]  /*151a0*/  IMAD.MOV.U32 R0, RZ, RZ, 0x1 ;  /* 0x00000001ff007424 */ /* 0x000fe600078e00ff */
        /* <DEDUP_REMOVED lines=8> */
.L_x_1144:
[----:B------:R-:W-:Y:S01]  /*15230*/  MOV R3, 0x1c1f ;  /* 0x00001c1f00037802 */ /* 0x000fe20000000f00 */
[----:B------:R1:W-:Y:S01]  /*15240*/  STL [R1+0x4c], R4 ;  /* 0x00004c0401007387 */ /* 0x0003e20000100800 */
[----:B------:R-:W-:Y:S01]  /*15250*/  MOV R2, 0x15280 ;  /* 0x0001528000027802 */ /* 0x000fe20000000f00 */
[----:B------:R-:W-:Y:S02]  /*15260*/  IMAD.MOV.U32 R0, RZ, RZ, RZ ;  /* 0x000000ffff007224 */ /* 0x000fe400078e00ff */
[----:B-1----:R-:W-:Y:S05]  /*15270*/  CALL.REL.NOINC `($__internal_20_$__cuda_sm70_shflsync_idx_p) ;  /* 0x0000186000007944 */ /* 0x002fea0003c00000 */
[----:B-1---5:R-:W-:-:S05]  /*15280*/  BRA `(.L_x_1239) ;  /* 0xffff3c9000007947 */ /* 0x022fca000383ffff */
.L_x_1145:
[----:B------:R-:W-:Y:S01]  /*15290*/  MOV R3, 0x1c1f ;  /* 0x00001c1f00037802 */ /* 0x000fe20000000f00 */
[----:B------:R2:W-:Y:S01]  /*152a0*/  STL [R1+0x4c], R4 ;  /* 0x00004c0401007387 */ /* 0x0005e20000100800 */
[----:B------:R-:W-:Y:S01]  /*152b0*/  MOV R2, 0x152e0 ;  /* 0x000152e000027802 */ /* 0x000fe20000000f00 */
[----:B------:R-:W-:Y:S02]  /*152c0*/  IMAD.MOV.U32 R0, RZ, RZ, 0x1 ;  /* 0x00000001ff007424 */ /* 0x000fe400078e00ff */
[----:B-12---:R-:W-:Y:S05]  /*152d0*/  CALL.REL.NOINC `($__internal_20_$__cuda_sm70_shflsync_idx_p) ;  /* 0x0000180000007944 */ /* 0x006fea0003c00000 */
[----:B------:R-:W2:Y:S01]  /*152e0*/  LDL.LU R7, [R1+0x28] ;  /* 0x0000280001077983 */ /* 0x000ea20000300800 */
[----:B-----5:R-:W-:Y:S03]  /*152f0*/  IMAD.IADD R0, R5, 0x1, R0 ;  /* 0x0000000105007824 */ /* 0x020fe600078e0200 */
[----:B------:R-:W3:Y:S02]  /*15300*/  LDL.LU R4, [R1+0x24] ;  /* 0x0000240001047983 */ /* 0x000ee40000300800 */
[C---:B------:R-:W-:Y:S02]  /*15310*/  ISETP.GT.AND P1, PT, R0.reuse, RZ, PT ;  /* 0x000000ff0000720c */ /* 0x040fe40003f24270 */
[C---:B------:R-:W-:Y:S01]  /*15320*/  ISETP.GT.AND P0, PT, R0.reuse, 0x1, PT ;  /* 0x000000010000780c */ /* 0x040fe20003f04270 */
[----:B------:R-:W4:Y:S01]  /*15330*/  LDL.LU R3, [R1+0x20] ;  /* 0x0000200001037983 */ /* 0x000f220000300800 */
[C---:B------:R-:W-:Y:S02]  /*15340*/  ISETP.GT.AND P3, PT, R0.reuse, 0x8, PT ;  /* 0x000000080000780c */ /* 0x040fe40003f64270 */
[C---:B------:R-:W-:Y:S01]  /*15350*/  ISETP.GT.AND P4, PT, R0.reuse, 0x9, PT ;  /* 0x000000090000780c */ /* 0x040fe20003f84270 */
[----:B------:R-:W4:Y:S01]  /*15360*/  LDL.LU R2, [R1+0x1c] ;  /* 0x00001c0001027983 */ /* 0x000f220000300800 */
[C---:B------:R-:W-:Y:S04]  /*15370*/  ISETP.GT.AND P2, PT, R0.reuse, 0x10, PT ;  /* 0x000000100000780c */ /* 0x040fe80003f44270 */
[----:B------:R-:W-:Y:S02]  /*15380*/  FSEL R25, R171, -INF , P2 ;  /* 0xff800000ab197808 */ /* 0x000fe40001000000 */
[C---:B------:R-:W-:Y:S04]  /*15390*/  ISETP.GT.AND P2, PT, R0.reuse, 0x21, PT ;  /* 0x000000210000780c */ /* 0x040fe80003f44270 */
[----:B------:R-:W-:Y:S02]  /*153a0*/  FSEL R9, R179, -INF , P2 ;  /* 0xff800000b3097808 */ /* 0x000fe40001000000 */
[----:B--2---:R-:W-:Y:S02]  /*153b0*/  FSEL R5, R7, -INF , P1 ;  /* 0xff80000007057808 */ /* 0x004fe40000800000 */
[----:B------:R-:W-:Y:S02]  /*153c0*/  ISETP.GT.AND P1, PT, R0, 0x11, PT ;  /* 0x000000110000780c */ /* 0x000fe40003f24270 */
[----:B---3--:R-:W-:Y:S02]  /*153d0*/  FSEL R132, R4, -INF , P0 ;  /* 0xff80000004847808 */ /* 0x008fe40000000000 */
[----:B------:R-:W-:Y:S02]  /*153e0*/  ISETP.GT.AND P0, PT, R0, 0x18, PT ;  /* 0x000000180000780c */ /* 0x000fe40003f04270 */
[----:B------:R-:W-:Y:S02]  /*153f0*/  FSEL R24, R170, -INF , P1 ;  /* 0xff800000aa187808 */ /* 0x000fe40000800000 */
[----:B----4-:R-:W-:Y:S02]  /*15400*/  FSEL R27, R3, -INF , P3 ;  /* 0xff800000031b7808 */ /* 0x010fe40001800000 */
[----:B------:R-:W-:Y:S02]  /*15410*/  ISETP.GT.AND P3, PT, R0, 0x20, PT ;  /* 0x000000200000780c */ /* 0x000fe40003f64270 */
[----:B------:R-:W-:Y:S02]  /*15420*/  FSEL R26, R2, -INF , P4 ;  /* 0xff800000021a7808 */ /* 0x000fe40002000000 */
[C---:B------:R-:W-:Y:S02]  /*15430*/  ISETP.GT.AND P4, PT, R0.reuse, 0x19, PT ;  /* 0x000000190000780c */ /* 0x040fe40003f84270 */
        /* <DEDUP_REMOVED lines=19> */
[----:B------:R-:W-:Y:S02]  /*15570*/  FSEL R10, R177, -INF , P3 ;  /* 0xff800000b10a7808 */ /* 0x000fe40001800000 */
[----:B------:R-:W-:Y:S02]  /*15580*/  FMNMX.FTZ R168, R22, R2, !PT ;  /* 0x0000000216a87209 */ /* 0x000fe40007810000 */
[----:B------:R-:W-:Y:S01]  /*15590*/  FMNMX.FTZ R4, R14, R0, !PT ;  /* 0x000000000e047209 */ /* 0x000fe20007810000 */
[----:B------:R-:W-:Y:S01]  /*155a0*/  IMAD.MOV.U32 R0, RZ, RZ, 0x2 ;  /* 0x00000002ff007424 */ /* 0x000fe200078e00ff */
[----:B------:R-:W-:Y:S02]  /*155b0*/  FMNMX.FTZ R168, R10, R168, !PT ;  /* 0x000000a80aa87209 */ /* 0x000fe40007810000 */
[----:B------:R-:W-:Y:S02]  /*155c0*/  FMNMX.FTZ R4, R13, R4, !PT ;  /* 0x000000040d047209 */ /* 0x000fe40007810000 */
[----:B------:R-:W-:Y:S02]  /*155d0*/  FSEL R8, R176, -INF , P1 ;  /* 0xff800000b0087808 */ /* 0x000fe40000800000 */
[----:B------:R-:W-:Y:S02]  /*155e0*/  FMNMX.FTZ R168, R9, R168, !PT ;  /* 0x000000a809a87209 */ /* 0x000fe40007810000 */
[----:B------:R-:W-:Y:S02]  /*155f0*/  FMNMX.FTZ R4, R12, R4, !PT ;  /* 0x000000040c047209 */ /* 0x000fe40007810000 */
[----:B------:R-:W-:Y:S02]  /*15600*/  FSEL R7, R178, -INF , P0 ;  /* 0xff800000b2077808 */ /* 0x000fe40000000000 */
[----:B------:R-:W-:Y:S02]  /*15610*/  FMNMX.FTZ R168, R8, R168, !PT ;  /* 0x000000a808a87209 */ /* 0x000fe40007810000 */
[----:B------:R-:W-:Y:S02]  /*15620*/  FMNMX.FTZ R4, R11, R4, !PT ;  /* 0x000000040b047209 */ /* 0x000fe40007810000 */
[----:B------:R-:W-:Y:S02]  /*15630*/  FMNMX.FTZ R168, R7, R168, !PT ;  /* 0x000000a807a87209 */ /* 0x000fe40007810000 */
[----:B------:R-:W-:Y:S02]  /*15640*/  MOV R2, 0x15660 ;  /* 0x0001566000027802 */ /* 0x000fe40000000f00 */
[----:B-1----:R-:W-:Y:S05]  /*15650*/  CALL.REL.NOINC `($__internal_19_$__cuda_sm70_shflsync_bfly_p) ;  /* 0x0000140000007944 */ /* 0x002fea0003c00000 */
[----:B------:R-:W-:Y:S01]  /*15660*/  FMNMX.FTZ R4, R4, R0, !PT ;  /* 0x0000000004047209 */ /* 0x000fe20007810000 */
[----:B------:R-:W-:Y:S01]  /*15670*/  IMAD.MOV.U32 R0, RZ, RZ, 0x1 ;  /* 0x00000001ff007424 */ /* 0x000fe200078e00ff */
[----:B------:R-:W-:Y:S02]  /*15680*/  MOV R2, 0x156a0 ;  /* 0x000156a000027802 */ /* 0x000fe40000000f00 */
        /* <DEDUP_REMOVED lines=10> */
[----:B-1---5:R-:W-:-:S05]  /*15730*/  BRA `(.L_x_1240) ;  /* 0xffff3d5000007947 */ /* 0x022fca000383ffff */
.L_x_1148:
[----:B------:R-:W-:Y:S01]  /*15740*/  MOV R3, 0x181f ;  /* 0x0000181f00037802 */ /* 0x000fe20000000f00 */
[----:B------:R2:W-:Y:S01]  /*15750*/  STL [R1+0x4c], R6 ;  /* 0x00004c0601007387 */ /* 0x0005e20000100800 */
[----:B------:R-:W-:Y:S01]  /*15760*/  MOV R2, 0x15790 ;  /* 0x0001579000027802 */ /* 0x000fe20000000f00 */
[----:B------:R-:W-:Y:S02]  /*15770*/  IMAD.MOV.U32 R0, RZ, RZ, RZ ;  /* 0x000000ffff007224 */ /* 0x000fe400078e00ff */
[----:B-1234-:R-:W-:Y:S05]  /*15780*/  CALL.REL.NOINC `($__internal_20_$__cuda_sm70_shflsync_idx_p) ;  /* 0x0000135000007944 */ /* 0x01efea0003c00000 */
[----:B-1---5:R-:W-:-:S05]  /*15790*/  BRA `(.L_x_1241) ;  /* 0xffff586000007947 */ /* 0x022fca000383ffff */
.L_x_1151:
[----:B--2---:R-:W-:Y:S01]  /*157a0*/  MOV R3, 0x181f ;  /* 0x0000181f00037802 */ /* 0x004fe20000000f00 */
        /* <DEDUP_REMOVED lines=11> */
.L_x_1154:
[----:B------:R-:W-:Y:S01]  /*15860*/  MOV R3, 0x181f ;  /* 0x0000181f00037802 */ /* 0x000fe20000000f00 */
[----:B------:R1:W-:Y:S01]  /*15870*/  STL [R1+0x4c], R8 ;  /* 0x00004c0801007387 */ /* 0x0003e20000100800 */
[----:B------:R-:W-:Y:S01]  /*15880*/  MOV R2, 0x158b0 ;  /* 0x000158b000027802 */ /* 0x000fe20000000f00 */
[----:B------:R-:W-:Y:S02]  /*15890*/  IMAD.MOV.U32 R0, RZ, RZ, RZ ;  /* 0x000000ffff007224 */ /* 0x000fe400078e00ff */
[----:B-1----:R-:W-:Y:S05]  /*158a0*/  CALL.REL.NOINC `($__internal_20_$__cuda_sm70_shflsync_idx_p) ;  /* 0x0000123000007944 */ /* 0x002fea0003c00000 */
[----:B-----5:R-:W-:Y:S01]  /*158b0*/  MOV R4, R0 ;  /* 0x0000000000047202 */ /* 0x020fe20000000f00 */
[----:B-1----:R-:W-:-:S05]  /*158c0*/  BRA `(.L_x_1243) ;  /* 0xffff6a5000007947 */ /* 0x002fca000383ffff */
.L_x_1155:
[----:B------:R-:W-:Y:S01]  /*158d0*/  MOV R3, 0x181f ;  /* 0x0000181f00037802 */ /* 0x000fe20000000f00 */
[----:B------:R3:W-:Y:S01]  /*158e0*/  STL [R1+0x4c], R9 ;  /* 0x00004c0901007387 */ /* 0x0007e20000100800 */
[----:B------:R-:W-:Y:S01]  /*158f0*/  MOV R2, 0x15920 ;  /* 0x0001592000027802 */ /* 0x000fe20000000f00 */
[----:B------:R-:W-:Y:S02]  /*15900*/  IMAD.MOV.U32 R0, RZ, RZ, RZ ;  /* 0x000000ffff007224 */ /* 0x000fe400078e00ff */
[----:B-123--:R-:W-:Y:S05]  /*15910*/  CALL.REL.NOINC `($__internal_20_$__cuda_sm70_shflsync_idx_p) ;  /* 0x000011c000007944 */ /* 0x00efea0003c00000 */
[----:B-1---5:R-:W-:-:S05]  /*15920*/  BRA `(.L_x_1244) ;  /* 0xffff6a1000007947 */ /* 0x022fca000383ffff */
.L_x_1156:
        /* <DEDUP_REMOVED lines=12> */
.L_x_1157:
[----:B------:R-:W-:Y:S02]  /*159f0*/  MOV R0, 0x2 ;  /* 0x0000000200007802 */ /* 0x000fe40000000f00 */
[----:B------:R-:W-:Y:S02]  /*15a00*/  MOV R2, 0x15a20 ;  /* 0x00015a2000027802 */ /* 0x000fe40000000f00 */
[----:B------:R-:W-:Y:S05]  /*15a10*/  CALL.REL.NOINC `($__internal_19_$__cuda_sm70_shflsync_bfly_p) ;  /* 0x0000104000007944 */ /* 0x000fea0003c00000 */
[----:B-1---5:R-:W-:-:S05]  /*15a20*/  BRA `(.L_x_1246) ;  /* 0xffff6e3000007947 */ /* 0x022fca000383ffff */
.L_x_1158:
[----:B------:R-:W-:Y:S02]  /*15a30*/  MOV R0, 0x1 ;  /* 0x0000000100007802 */ /* 0x000fe40000000f00 */
[----:B------:R-:W-:Y:S02]  /*15a40*/  MOV R2, 0x15a60 ;  /* 0x00015a6000027802 */ /* 0x000fe40000000f00 */
[----:B------:R-:W-:Y:S05]  /*15a50*/  CALL.REL.NOINC `($__internal_19_$__cuda_sm70_shflsync_bfly_p) ;  /* 0x0000100000007944 */ /* 0x000fea0003c00000 */
[----:B------:R-:W-:Y:S01]  /*15a60*/  FMNMX.FTZ R133, R4, R0, !PT ;  /* 0x0000000004857209 */ /* 0x000fe20007810000 */
[----:B-----5:R-:W-:Y:S01]  /*15a70*/  IMAD.MOV.U32 R4, RZ, RZ, R5 ;  /* 0x000000ffff047224 */ /* 0x020fe200078e0005 */
[----:B------:R-:W-:Y:S01]  /*15a80*/  MOV R2, 0x15ab0 ;  /* 0x00015ab000027802 */ /* 0x000fe20000000f00 */
[----:B------:R-:W-:Y:S02]  /*15a90*/  IMAD.MOV.U32 R0, RZ, RZ, 0x2 ;  /* 0x00000002ff007424 */ /* 0x000fe400078e00ff */
[----:B-1----:R-:W-:Y:S05]  /*15aa0*/  CALL.REL.NOINC `($__internal_19_$__cuda_sm70_shflsync_bfly_p) ;  /* 0x00000fb000007944 */ /* 0x002fea0003c00000 */
[----:B-----5:R-:W-:Y:S01]  /*15ab0*/  FMNMX.FTZ R4, R5, R0, !PT ;  /* 0x0000000005047209 */ /* 0x020fe20007810000 */
[----:B------:R-:W-:Y:S01]  /*15ac0*/  IMAD.MOV.U32 R0, RZ, RZ, 0x1 ;  /* 0x00000001ff007424 */ /* 0x000fe200078e00ff */
[----:B------:R-:W-:Y:S02]  /*15ad0*/  MOV R2, 0x15af0 ;  /* 0x00015af000027802 */ /* 0x000fe40000000f00 */
[----:B-1----:R-:W-:Y:S05]  /*15ae0*/  CALL.REL.NOINC `($__internal_19_$__cuda_sm70_shflsync_bfly_p) ;  /* 0x00000f7000007944 */ /* 0x002fea0003c00000 */
[----:B-1---5:R-:W-:-:S05]  /*15af0*/  BRA `(.L_x_1247) ;  /* 0xffff6dd000007947 */ /* 0x022fca000383ffff */
.L_x_1160:
[----:B------:R1:W5:Y:S01]  /*15b00*/  LDL R4, [R1+0x54] ;  /* 0x0000540001047983 */ /* 0x0003620000100800 */
[----:B------:R-:W-:-:S02]  /*15b10*/  MOV R0, 0x2 ;  /* 0x0000000200007802 */ /* 0x000fc40000000f00 */
[----:B------:R-:W-:Y:S02]  /*15b20*/  MOV R2, 0x15b40 ;  /* 0x00015b4000027802 */ /* 0x000fe40000000f00 */
[----:B-1---5:R-:W-:Y:S05]  /*15b30*/  CALL.REL.NOINC `($__internal_19_$__cuda_sm70_shflsync_bfly_p) ;  /* 0x00000f2000007944 */ /* 0x022fea0003c00000 */
[----:B-1---5:R-:W-:Y:S05]  /*15b40*/  BRA `(.L_x_1248) ;  /* 0xffff869000007947 */ /* 0x022fea000383ffff */
.L_x_1161:
[----:B------:R-:W-:Y:S01]  /*15b50*/  IMAD.MOV.U32 R4, RZ, RZ, R5 ;  /* 0x000000ffff047224 */ /* 0x000fe200078e0005 */
[----:B------:R-:W-:Y:S02]  /*15b60*/  MOV R0, 0x1 ;  /* 0x0000000100007802 */ /* 0x000fe40000000f00 */
[----:B------:R-:W-:Y:S02]  /*15b70*/  MOV R2, 0x15b90 ;  /* 0x00015b9000027802 */ /* 0x000fe40000000f00 */
[----:B------:R-:W-:Y:S05]  /*15b80*/  CALL.REL.NOINC `($__internal_19_$__cuda_sm70_shflsync_bfly_p) ;  /* 0x00000ed000007944 */ /* 0x000fea0003c00000 */
[----:B------:R2:W5:Y:S02]  /*15b90*/  LDL R4, [R1+0x50] ;  /* 0x0000500001047983 */ /* 0x0005640000100800 */
[----:B-----5:R-:W-:Y:S01]  /*15ba0*/  FADD.FTZ R5, R5, R0 ;  /* 0x0000000005057221 */ /* 0x020fe20000010000 */
[----:B------:R-:W-:Y:S02]  /*15bb0*/  MOV R0, 0x2 ;  /* 0x0000000200007802 */ /* 0x000fe40000000f00 */
[----:B------:R-:W-:Y:S02]  /*15bc0*/  MOV R2, 0x15be0 ;  /* 0x00015be000027802 */ /* 0x000fe40000000f00 */
[----:B-12---:R-:W-:Y:S05]  /*15bd0*/  CALL.REL.NOINC `($__internal_19_$__cuda_sm70_shflsync_bfly_p) ;  /* 0x00000e8000007944 */ /* 0x006fea0003c00000 */
[----:B------:R-:W2:Y:S02]  /*15be0*/  LDL.LU R2, [R1+0x50] ;  /* 0x0000500001027983 */ /* 0x000ea40000300800 */
[----:B--2---:R-:W-:Y:S01]  /*15bf0*/  FADD.FTZ R4, R2, R0 ;  /* 0x0000000002047221 */ /* 0x004fe20000010000 */
[----:B------:R-:W-:-:S02]  /*15c00*/  MOV R0, 0x1 ;  /* 0x0000000100007802 */ /* 0x000fc40000000f00 */
[----:B------:R-:W-:Y:S02]  /*15c10*/  MOV R2, 0x15c30 ;  /* 0x00015c3000027802 */ /* 0x000fe40000000f00 */
[----:B-1---5:R-:W-:Y:S05]  /*15c20*/  CALL.REL.NOINC `($__internal_19_$__cuda_sm70_shflsync_bfly_p) ;  /* 0x00000e3000007944 */ /* 0x022fea0003c00000 */
[----:B------:R-:W-:Y:S01]  /*15c30*/  MOV R3, R0 ;  /* 0x0000000000037202 */ /* 0x000fe20000000f00 */
[----:B-1---5:R-:W-:Y:S05]  /*15c40*/  BRA `(.L_x_1249) ;  /* 0xffff862000007947 */ /* 0x022fea000383ffff */
.L_x_1168:
[----:B--234-:R2:W-:Y:S01]  /*15c50*/  STL [R1+0x4c], R5 ;  /* 0x00004c0501007387 */ /* 0x01c5e20000100800 */
[----:B------:R-:W-:Y:S01]  /*15c60*/  IMAD.MOV.U32 R0, RZ, RZ, RZ ;  /* 0x000000ffff007224 */ /* 0x000fe200078e00ff */
[----:B------:R-:W-:Y:S02]  /*15c70*/  MOV R3, 0x181f ;  /* 0x0000181f00037802 */ /* 0x000fe40000000f00 */
[----:B------:R-:W-:Y:S02]  /*15c80*/  MOV R2, 0x15ca0 ;  /* 0x00015ca000027802 */ /* 0x000fe40000000f00 */
[----:B-12---:R-:W-:Y:S05]  /*15c90*/  CALL.REL.NOINC `($__internal_20_$__cuda_sm70_shflsync_idx_p) ;  /* 0x00000e4000007944 */ /* 0x006fea0003c00000 */
[----:B-----5:R-:W-:Y:S01]  /*15ca0*/  MOV R4, R0 ;  /* 0x0000000000047202 */ /* 0x020fe20000000f00 */
[----:B-1----:R-:W-:Y:S05]  /*15cb0*/  BRA `(.L_x_1250) ;  /* 0xffffa26000007947 */ /* 0x002fea000383ffff */
.L_x_1169:
[----:B------:R4:W-:Y:S01]  /*15cc0*/  STL [R1+0x4c], R14 ;  /* 0x00004c0e01007387 */ /* 0x0009e20000100800 */
[----:B------:R-:W-:Y:S01]  /*15cd0*/  IMAD.MOV.U32 R0, RZ, RZ, RZ ;  /* 0x000000ffff007224 */ /* 0x000fe200078e00ff */
[----:B------:R-:W-:Y:S02]  /*15ce0*/  MOV R3, 0x181f ;  /* 0x0000181f00037802 */ /* 0x000fe40000000f00 */
[----:B------:R-:W-:-:S02]  /*15cf0*/  MOV R2, 0x15d10 ;  /* 0x00015d1000027802 */ /* 0x000fc40000000f00 */
[----:B-1234-:R-:W-:Y:S05]  /*15d00*/  CALL.REL.NOINC `($__internal_20_$__cuda_sm70_shflsync_idx_p) ;  /* 0x00000dd000007944 */ /* 0x01efea0003c00000 */
[----:B-1---5:R-:W-:Y:S05]  /*15d10*/  BRA `(.L_x_1251) ;  /* 0xffffa22000007947 */ /* 0x022fea000383ffff */
.L_x_1172:
[----:B------:R4:W-:Y:S01]  /*15d20*/  STL [R1+0x4c], R5 ;  /* 0x00004c0501007387 */ /* 0x0009e20000100800 */
[----:B--2---:R-:W-:Y:S01]  /*15d30*/  IMAD.MOV.U32 R0, RZ, RZ, 0x1 ;  /* 0x00000001ff007424 */ /* 0x004fe200078e00ff */
[----:B------:R-:W-:-:S02]  /*15d40*/  MOV R3, 0x181f ;  /* 0x0000181f00037802 */ /* 0x000fc40000000f00 */
[----:B------:R-:W-:Y:S02]  /*15d50*/  MOV R2, 0x15d70 ;  /* 0x00015d7000027802 */ /* 0x000fe40000000f00 */
[----:B-1-34-:R-:W-:Y:S05]  /*15d60*/  CALL.REL.NOINC `($__internal_20_$__cuda_sm70_shflsync_idx_p) ;  /* 0x00000d7000007944 */ /* 0x01afea0003c00000 */
[----:B------:R2:W-:Y:S01]  /*15d70*/  STL [R1+0x4c], R14 ;  /* 0x00004c0e01007387 */ /* 0x0005e20000100800 */
[----:B-----5:R-:W-:Y:S01]  /*15d80*/  IMAD.MOV.U32 R4, RZ, RZ, R0 ;  /* 0x000000ffff047224 */ /* 0x020fe200078e0000 */
[----:B------:R-:W-:Y:S01]  /*15d90*/  MOV R0, 0x1 ;  /* 0x0000000100007802 */ /* 0x000fe20000000f00 */
[----:B------:R-:W-:Y:S01]  /*15da0*/  IMAD.MOV.U32 R3, RZ, RZ, 0x181f ;  /* 0x0000181fff037424 */ /* 0x000fe200078e00ff */
[----:B------:R-:W-:Y:S02]  /*15db0*/  MOV R2, 0x15dd0 ;  /* 0x00015dd000027802 */ /* 0x000fe40000000f00 */
[----:B-12---:R-:W-:Y:S05]  /*15dc0*/  CALL.REL.NOINC `($__internal_20_$__cuda_sm70_shflsync_idx_p) ;  /* 0x00000d1000007944 */ /* 0x006fea0003c00000 */
[----:B-1---5:R-:W-:Y:S05]  /*15dd0*/  BRA `(.L_x_1252) ;  /* 0xffffa3b000007947 */ /* 0x022fea000383ffff */
.L_x_1175:
[----:B------:R3:W-:Y:S01]  /*15de0*/  STL [R1+0x4c], R5 ;  /* 0x00004c0501007387 */ /* 0x0007e20000100800 */
[----:B--2---:R-:W-:Y:S01]  /*15df0*/  IMAD.MOV.U32 R0, RZ, RZ, 0x2 ;  /* 0x00000002ff007424 */ /* 0x004fe200078e00ff */
[----:B-1----:R-:W-:Y:S02]  /*15e00*/  MOV R3, 0x181f ;  /* 0x0000181f00037802 */ /* 0x002fe40000000f00 */
[----:B------:R-:W-:Y:S02]  /*15e10*/  MOV R2, 0x15e30 ;  /* 0x00015e3000027802 */ /* 0x000fe40000000f00 */
[----:B---34-:R-:W-:Y:S05]  /*15e20*/  CALL.REL.NOINC `($__internal_20_$__cuda_sm70_shflsync_idx_p) ;  /* 0x00000cb000007944 */ /* 0x018fea0003c00000 */
[----:B-----5:R-:W-:Y:S01]  /*15e30*/  MOV R4, R0 ;  /* 0x0000000000047202 */ /* 0x020fe20000000f00 */
[----:B-1----:R-:W-:Y:S05]  /*15e40*/  BRA `(.L_x_1253) ;  /* 0xffffa53000007947 */ /* 0x002fea000383ffff */
.L_x_1176:
[----:B------:R4:W-:Y:S01]  /*15e50*/  STL [R1+0x4c], R14 ;  /* 0x00004c0e01007387 */ /* 0x0009e20000100800 */
[----:B--2---:R-:W-:Y:S01]  /*15e60*/  IMAD.MOV.U32 R0, RZ, RZ, 0x2 ;  /* 0x00000002ff007424 */ /* 0x004fe200078e00ff */
[----:B-1----:R-:W-:-:S02]  /*15e70*/  MOV R3, 0x181f ;  /* 0x0000181f00037802 */ /* 0x002fc40000000f00 */
[----:B------:R-:W-:Y:S02]  /*15e80*/  MOV R2, 0x15ea0 ;  /* 0x00015ea000027802 */ /* 0x000fe40000000f00 */
[----:B---34-:R-:W-:Y:S05]  /*15e90*/  CALL.REL.NOINC `($__internal_20_$__cuda_sm70_shflsync_idx_p) ;  /* 0x00000c4000007944 */ /* 0x018fea0003c00000 */
[----:B-1---5:R-:W-:Y:S05]  /*15ea0*/  BRA `(.L_x_1254) ;  /* 0xffffa4f000007947 */ /* 0x022fea000383ffff */
.L_x_1179:
[----:B------:R1:W-:Y:S01]  /*15eb0*/  STL [R1+0x4c], R5 ;  /* 0x00004c0501007387 */ /* 0x0003e20000100800 */
[----:B----4-:R-:W-:Y:S01]  /*15ec0*/  IMAD.MOV.U32 R0, RZ, RZ, 0x3 ;  /* 0x00000003ff007424 */ /* 0x010fe200078e00ff */
[----:B-1----:R-:W-:Y:S02]  /*15ed0*/  MOV R3, 0x181f ;  /* 0x0000181f00037802 */ /* 0x002fe40000000f00 */
[----:B------:R-:W-:Y:S02]  /*15ee0*/  MOV R2, 0x15f00 ;  /* 0x00015f0000027802 */ /* 0x000fe40000000f00 */
[----:B--23--:R-:W-:Y:S05]  /*15ef0*/  CALL.REL.NOINC `($__internal_20_$__cuda_sm70_shflsync_idx_p) ;  /* 0x00000be000007944 */ /* 0x00cfea0003c00000 */
[----:B------:R2:W-:Y:S01]  /*15f00*/  STL [R1+0x4c], R14 ;  /* 0x00004c0e01007387 */ /* 0x0005e20000100800 */
[----:B-----5:R-:W-:Y:S01]  /*15f10*/  IMAD.MOV.U32 R4, RZ, RZ, R0 ;  /* 0x000000ffff047224 */ /* 0x020fe200078e0000 */
[----:B------:R-:W-:Y:S01]  /*15f20*/  MOV R0, 0x3 ;  /* 0x0000000300007802 */ /* 0x000fe20000000f00 */
[----:B------:R-:W-:Y:S01]  /*15f30*/  IMAD.MOV.U32 R3, RZ, RZ, 0x181f ;  /* 0x0000181fff037424 */ /* 0x000fe200078e00ff */
[----:B------:R-:W-:Y:S02]  /*15f40*/  MOV R2, 0x15f60 ;  /* 0x00015f6000027802 */ /* 0x000fe40000000f00 */
[----:B-12---:R-:W-:Y:S05]  /*15f50*/  CALL.REL.NOINC `($__internal_20_$__cuda_sm70_shflsync_idx_p) ;  /* 0x00000b8000007944 */ /* 0x006fea0003c00000 */
[----:B-1---5:R-:W-:Y:S05]  /*15f60*/  BRA `(.L_x_1255) ;  /* 0xffffa63000007947 */ /* 0x022fea000383ffff */
.L_x_1181:
[----:B------:R1:W-:Y:S01]  /*15f70*/  STL [R1+0x4c], R5 ;  /* 0x00004c0501007387 */ /* 0x0003e20000100800 */
[----:B------:R-:W-:Y:S01]  /*15f80*/  IMAD.MOV.U32 R0, RZ, RZ, RZ ;  /* 0x000000ffff007224 */ /* 0x000fe200078e00ff */
[----:B------:R-:W-:-:S02]  /*15f90*/  MOV R3, 0x1c1f ;  /* 0x00001c1f00037802 */ /* 0x000fc40000000f00 */
[----:B------:R-:W-:Y:S02]  /*15fa0*/  MOV R2, 0x15fc0 ;  /* 0x00015fc000027802 */ /* 0x000fe40000000f00 */
[----:B-1----:R-:W-:Y:S05]  /*15fb0*/  CALL.REL.NOINC `($__internal_20_$__cuda_sm70_shflsync_idx_p) ;  /* 0x00000b2000007944 */ /* 0x002fea0003c00000 */
[----:B-----5:R-:W-:Y:S01]  /*15fc0*/  MOV R4, R0 ;  /* 0x0000000000047202 */ /* 0x020fe20000000f00 */
[----:B-1----:R-:W-:Y:S05]  /*15fd0*/  BRA `(.L_x_1256) ;  /* 0xffffa9a000007947 */ /* 0x002fea000383ffff */
.L_x_1182:
[----:B------:R3:W-:Y:S01]  /*15fe0*/  STL [R1+0x4c], R12 ;  /* 0x00004c0c01007387 */ /* 0x0007e20000100800 */
[----:B------:R-:W-:Y:S01]  /*15ff0*/  IMAD.MOV.U32 R0, RZ, RZ, RZ ;  /* 0x000000ffff007224 */ /* 0x000fe200078e00ff */
[----:B------:R-:W-:Y:S02]  /*16000*/  MOV R3, 0x1c1f ;  /* 0x00001c1f00037802 */ /* 0x000fe40000000f00 */
[----:B------:R-:W-:Y:S02]  /*16010*/  MOV R2, 0x16030 ;  /* 0x0001603000027802 */ /* 0x000fe40000000f00 */
[----:B-123--:R-:W-:Y:S05]  /*16020*/  CALL.REL.NOINC `($__internal_20_$__cuda_sm70_shflsync_idx_p) ;  /* 0x00000ab000007944 */ /* 0x00efea0003c00000 */
[----:B-1---5:R-:W-:Y:S05]  /*16030*/  BRA `(.L_x_1257) ;  /* 0xffffa96000007947 */ /* 0x022fea000383ffff */
.L_x_1185:
[----:B------:R1:W-:Y:S01]  /*16040*/  STL [R1+0x4c], R5 ;  /* 0x00004c0501007387 */ /* 0x0003e20000100800 */
[----:B----4-:R-:W-:Y:S01]  /*16050*/  IMAD.MOV.U32 R0, RZ, RZ, 0x1 ;  /* 0x00000001ff007424 */ /* 0x010fe200078e00ff */
[----:B--2---:R-:W-:Y:S02]  /*16060*/  MOV R3, 0x1c1f ;  /* 0x00001c1f00037802 */ /* 0x004fe40000000f00 */
[----:B------:R-:W-:Y:S02]  /*16070*/  MOV R2, 0x16090 ;  /* 0x0001609000027802 */ /* 0x000fe40000000f00 */
[----:B-1-3--:R-:W-:Y:S05]  /*16080*/  CALL.REL.NOINC `($__internal_20_$__cuda_sm70_shflsync_idx_p) ;  /* 0x00000a5000007944 */ /* 0x00afea0003c00000 */
[----:B------:R2:W-:Y:S01]  /*16090*/  STL [R1+0x4c], R12 ;  /* 0x00004c0c01007387 */ /* 0x0005e20000100800 */
[----:B-----5:R-:W-:Y:S01]  /*160a0*/  IMAD.MOV.U32 R4, RZ, RZ, R0 ;  /* 0x000000ffff047224 */ /* 0x020fe200078e0000 */
[----:B------:R-:W-:Y:S01]  /*160b0*/  MOV R0, 0x1 ;  /* 0x0000000100007802 */ /* 0x000fe20000000f00 */
[----:B------:R-:W-:Y:S01]  /*160c0*/  IMAD.MOV.U32 R3, RZ, RZ, 0x1c1f ;  /* 0x00001c1fff037424 */ /* 0x000fe200078e00ff */
[----:B------:R-:W-:-:S02]  /*160d0*/  MOV R2, 0x160f0 ;  /* 0x000160f000027802 */ /* 0x000fc40000000f00 */
[----:B-12---:R-:W-:Y:S05]  /*160e0*/  CALL.REL.NOINC `($__internal_20_$__cuda_sm70_shflsync_idx_p) ;  /* 0x000009f000007944 */ /* 0x006fea0003c00000 */
[----:B-1---5:R-:W-:Y:S05]  /*160f0*/  BRA `(.L_x_1258) ;  /* 0xffffb50000007947 */ /* 0x022fea000383ffff */
.L_x_1189:
[----:B------:R1:W-:Y:S01]  /*16100*/  STL [R1+0x4c], R5 ;  /* 0x00004c0501007387 */ /* 0x0003e20000100800 */
[----:B------:R-:W-:Y:S01]  /*16110*/  IMAD.MOV.U32 R0, RZ, RZ, RZ ;  /* 0x000000ffff007224 */ /* 0x000fe200078e00ff */
[----:B------:R-:W-:-:S02]  /*16120*/  MOV R3, 0x181f ;  /* 0x0000181f00037802 */ /* 0x000fc40000000f00 */
[----:B------:R-:W-:Y:S02]  /*16130*/  MOV R2, 0x16150 ;  /* 0x0001615000027802 */ /* 0x000fe40000000f00 */
[----:B-1----:R-:W-:Y:S05]  /*16140*/  CALL.REL.NOINC `($__internal_20_$__cuda_sm70_shflsync_idx_p) ;  /* 0x0000099000007944 */ /* 0x002fea0003c00000 */
[----:B-----5:R-:W-:Y:S01]  /*16150*/  MOV R4, R0 ;  /* 0x0000000000047202 */ /* 0x020fe20000000f00 */
[----:B-1----:R-:W-:Y:S05]  /*16160*/  BRA `(.L_x_1259) ;  /* 0xffffc94000007947 */ /* 0x002fea000383ffff */
.L_x_1190:
[----:B------:R3:W-:Y:S01]  /*16170*/  STL [R1+0x4c], R14 ;  /* 0x00004c0e01007387 */ /* 0x0007e20000100800 */
[----:B------:R-:W-:Y:S01]  /*16180*/  IMAD.MOV.U32 R0, RZ, RZ, RZ ;  /* 0x000000ffff007224 */ /* 0x000fe200078e00ff */
[----:B------:R-:W-:Y:S02]  /*16190*/  MOV R3, 0x181f ;  /* 0x0000181f00037802 */ /* 0x000fe40000000f00 */
[----:B------:R-:W-:Y:S02]  /*161a0*/  MOV R2, 0x161c0 ;  /* 0x000161c000027802 */ /* 0x000fe40000000f00 */
[----:B-123--:R-:W-:Y:S05]  /*161b0*/  CALL.REL.NOINC `($__internal_20_$__cuda_sm70_shflsync_idx_p) ;  /* 0x0000092000007944 */ /* 0x00efea0003c00000 */
[----:B-1---5:R-:W-:Y:S05]  /*161c0*/  BRA `(.L_x_1260) ;  /* 0xffffc90000007947 */ /* 0x022fea000383ffff */
.L_x_1193:
        /* <DEDUP_REMOVED lines=9> */
[----:B------:R-:W-:-:S02]  /*16260*/  MOV R2, 0x16280 ;  /* 0x0001628000027802 */ /* 0x000fc40000000f00 */
[----:B-12---:R-:W-:Y:S05]  /*16270*/  CALL.REL.NOINC `($__internal_20_$__cuda_sm70_shflsync_idx_p) ;  /* 0x0000086000007944 */ /* 0x006fea0003c00000 */
[----:B-1---5:R-:W-:Y:S05]  /*16280*/  BRA `(.L_x_1261) ;  /* 0xffffcaa000007947 */ /* 0x022fea000383ffff */
.L_x_1196:
[----:B------:R1:W-:Y:S01]  /*16290*/  STL [R1+0x4c], R5 ;  /* 0x00004c0501007387 */ /* 0x0003e20000100800 */
[----:B----4-:R-:W-:Y:S01]  /*162a0*/  IMAD.MOV.U32 R0, RZ, RZ, 0x2 ;  /* 0x00000002ff007424 */ /* 0x010fe200078e00ff */
[----:B-1----:R-:W-:-:S02]  /*162b0*/  MOV R3, 0x181f ;  /* 0x0000181f00037802 */ /* 0x002fc40000000f00 */
[----:B------:R-:W-:Y:S02]  /*162c0*/  MOV R2, 0x162e0 ;  /* 0x000162e000027802 */ /* 0x000fe40000000f00 */
[----:B--23--:R-:W-:Y:S05]  /*162d0*/  CALL.REL.NOINC `($__internal_20_$__cuda_sm70_shflsync_idx_p) ;  /* 0x0000080000007944 */ /* 0x00cfea0003c00000 */
[----:B-----5:R-:W-:Y:S01]  /*162e0*/  MOV R4, R0 ;  /* 0x0000000000047202 */ /* 0x020fe20000000f00 */
[----:B-1----:R-:W-:Y:S05]  /*162f0*/  BRA `(.L_x_1262) ;  /* 0xffffcc2000007947 */ /* 0x002fea000383ffff */
.L_x_1197:
[----:B------:R1:W-:Y:S01]  /*16300*/  STL [R1+0x4c], R14 ;  /* 0x00004c0e01007387 */ /* 0x0003e20000100800 */
[----:B----4-:R-:W-:Y:S01]  /*16310*/  IMAD.MOV.U32 R0, RZ, RZ, 0x2 ;  /* 0x00000002ff007424 */ /* 0x010fe200078e00ff */
[----:B-1----:R-:W-:Y:S02]  /*16320*/  MOV R3, 0x181f ;  /* 0x0000181f00037802 */ /* 0x002fe40000000f00 */
[----:B------:R-:W-:Y:S02]  /*16330*/  MOV R2, 0x16350 ;  /* 0x0001635000027802 */ /* 0x000fe40000000f00 */
[----:B--23--:R-:W-:Y:S05]  /*16340*/  CALL.REL.NOINC `($__internal_20_$__cuda_sm70_shflsync_idx_p) ;  /* 0x0000079000007944 */ /* 0x00cfea0003c00000 */
[----:B-1---5:R-:W-:Y:S05]  /*16350*/  BRA `(.L_x_1263) ;  /* 0xffffcbe000007947 */ /* 0x022fea000383ffff */
.L_x_1200:
[----:B------:R1:W-:Y:S01]  /*16360*/  STL [R1+0x4c], R5 ;  /* 0x00004c0501007387 */ /* 0x0003e20000100800 */
[----:B------:R-:W-:Y:S01]  /*16370*/  IMAD.MOV.U32 R0, RZ, RZ, 0x3 ;  /* 0x00000003ff007424 */ /* 0x000fe200078e00ff */
[----:B-1----:R-:W-:Y:S02]  /*16380*/  MOV R3, 0x181f ;  /* 0x0000181f00037802 */ /* 0x002fe40000000f00 */
        /* <DEDUP_REMOVED lines=9> */
.L_x_1202:
[----:B------:R1:W-:Y:S01]  /*16420*/  STL [R1+0x4c], R106 ;  /* 0x00004c6a01007387 */ /* 0x0003e20000100800 */
[----:B------:R-:W-:Y:S01]  /*16430*/  IMAD.MOV.U32 R0, RZ, RZ, RZ ;  /* 0x000000ffff007224 */ /* 0x000fe200078e00ff */
[----:B------:R-:W-:-:S02]  /*16440*/  MOV R3, 0x1f ;  /* 0x0000001f00037802 */ /* 0x000fc40000000f00 */
[----:B------:R-:W-:Y:S02]  /*16450*/  MOV R2, 0x16470 ;  /* 0x0001647000027802 */ /* 0x000fe40000000f00 */
[----:B-1----:R-:W-:Y:S05]  /*16460*/  CALL.REL.NOINC `($__internal_20_$__cuda_sm70_shflsync_idx_p) ;  /* 0x0000067000007944 */ /* 0x002fea0003c00000 */
[----:B------:R-:W-:Y:S01]  /*16470*/  MOV R9, R0 ;  /* 0x0000000000097202 */ /* 0x000fe20000000f00 */
[----:B-1---5:R-:W-:Y:S05]  /*16480*/  BRA `(.L_x_1265) ;  /* 0xffffcf6000007947 */ /* 0x022fea000383ffff */
.L_x_1203:
[----:B------:R3:W-:Y:S01]  /*16490*/  STL [R1+0x4c], R106 ;  /* 0x00004c6a01007387 */ /* 0x0007e20000100800 */
[----:B------:R-:W-:Y:S01]  /*164a0*/  IMAD.MOV.U32 R0, RZ, RZ, 0x1 ;  /* 0x00000001ff007424 */ /* 0x000fe200078e00ff */
[----:B------:R-:W-:Y:S02]  /*164b0*/  MOV R3, 0x1f ;  /* 0x0000001f00037802 */ /* 0x000fe40000000f00 */
[----:B------:R-:W-:Y:S02]  /*164c0*/  MOV R2, 0x164e0 ;  /* 0x000164e000027802 */ /* 0x000fe40000000f00 */
[----:B-123--:R-:W-:Y:S05]  /*164d0*/  CALL.REL.NOINC `($__internal_20_$__cuda_sm70_shflsync_idx_p) ;  /* 0x0000060000007944 */ /* 0x00efea0003c00000 */
[----:B------:R-:W-:Y:S01]  /*164e0*/  MOV R8, R0 ;  /* 0x0000000000087202 */ /* 0x000fe20000000f00 */
[----:B-1---5:R-:W-:Y:S05]  /*164f0*/  BRA `(.L_x_1266) ;  /* 0xffffcf1000007947 */ /* 0x022fea000383ffff */
.L_x_1204:
[----:B------:R-:W-:Y:S02]  /*16500*/  MOV R3, 0x1 ;  /* 0x0000000100037802 */ /* 0x000fe40000000f00 */
[----:B------:R-:W-:Y:S02]  /*16510*/  MOV R2, 0x16530 ;  /* 0x0001653000027802 */ /* 0x000fe40000000f00 */
[----:B-1234-:R-:W-:Y:S05]  /*16520*/  CALL.REL.NOINC `($__internal_21_$__cuda_sm70_shflsync_up_p) ;  /* 0x0000065000007944 */ /* 0x01efea0003c00000 */
[----:B------:R-:W-:Y:S05]  /*16530*/  BRA `(.L_x_1267) ;  /* 0xffffd00000007947 */ /* 0x000fea000383ffff */
.L_x_1205:
[----:B------:R-:W-:Y:S02]  /*16540*/  MOV R3, 0x2 ;  /* 0x0000000200037802 */ /* 0x000fe40000000f00 */
[----:B------:R-:W-:-:S02]  /*16550*/  MOV R2, 0x16570 ;  /* 0x0001657000027802 */ /* 0x000fc40000000f00 */
[----:B--2-4-:R-:W-:Y:S05]  /*16560*/  CALL.REL.NOINC `($__internal_21_$__cuda_sm70_shflsync_up_p) ;  /* 0x0000061000007944 */ /* 0x014fea0003c00000 */
        /* <DEDUP_REMOVED lines=23> */
.L_x_1209:
[----:B------:R-:W-:Y:S02]  /*166e0*/  MOV R3, 0x1 ;  /* 0x0000000100037802 */ /* 0x000fe40000000f00 */
[----:B------:R-:W-:Y:S02]  /*166f0*/  MOV R2, 0x16710 ;  /* 0x0001671000027802 */ /* 0x000fe40000000f00 */
[----:B------:R-:W-:Y:S05]  /*16700*/  CALL.REL.NOINC `($__internal_21_$__cuda_sm70_shflsync_up_p) ;  /* 0x0000047000007944 */ /* 0x000fea0003c00000 */
[----:B------:R-:W-:Y:S01]  /*16710*/  MOV R2, R4 ;  /* 0x0000000400027202 */ /* 0x000fe20000000f00 */
[----:B------:R-:W-:Y:S05]  /*16720*/  BRA `(.L_x_1269) ;  /* 0xffffd07000007947 */ /* 0x000fea000383ffff */
.L_x_1210:
        /* <DEDUP_REMOVED lines=26> */
.L_x_1212:
[----:B------:R-:W-:Y:S02]  /*168d0*/  SEL R0, RZ, 0x1, P0 ;  /* 0x00000001ff007807 */ /* 0x000fe40000000000 */
[----:B------:R-:W-:Y:S02]  /*168e0*/  MOV R2, 0x16900 ;  /* 0x0001690000027802 */ /* 0x000fe40000000f00 */
[----:B-1----:R-:W-:Y:S05]  /*168f0*/  CALL.REL.NOINC `($__internal_22_$__cuda_sm70_votesync_ballot) ;  /* 0x000002e000007944 */ /* 0x002fea0003c00000 */
[----:B------:R-:W-:Y:S01]  /*16900*/  MOV R10, R0 ;  /* 0x00000000000a7202 */ /* 0x000fe20000000f00 */
[----:B------:R-:W-:Y:S05]  /*16910*/  BRA `(.L_x_1271) ;  /* 0xffffd01000007947 */ /* 0x000fea000383ffff */
.L_x_1213:
[----:B------:R3:W-:Y:S01]  /*16920*/  STL [R1+0x4c], R6 ;  /* 0x00004c0601007387 */ /* 0x0007e20000100800 */
[----:B--2---:R-:W-:Y:S01]  /*16930*/  IMAD.MOV.U32 R0, RZ, RZ, R5 ;  /* 0x000000ffff007224 */ /* 0x004fe200078e0005 */
[----:B------:R-:W-:Y:S02]  /*16940*/  MOV R3, 0x1f ;  /* 0x0000001f00037802 */ /* 0x000fe40000000f00 */
[----:B------:R-:W-:Y:S02]  /*16950*/  MOV R2, 0x16970 ;  /* 0x0001697000027802 */ /* 0x000fe40000000f00 */
[----:B-1-3--:R-:W-:Y:S05]  /*16960*/  CALL.REL.NOINC `($__internal_20_$__cuda_sm70_shflsync_idx_p) ;  /* 0x0000017000007944 */ /* 0x00afea0003c00000 */
[----:B------:R2:W-:Y:S01]  /*16970*/  STL [R1+0x4c], R7 ;  /* 0x00004c0701007387 */ /* 0x0005e20000100800 */
[----:B------:R-:W-:Y:S01]  /*16980*/  IMAD.MOV.U32 R11, RZ, RZ, R0 ;  /* 0x000000ffff0b7224 */ /* 0x000fe200078e0000 */
[----:B-----5:R-:W-:Y:S01]  /*16990*/  MOV R0, R5 ;  /* 0x0000000500007202 */ /* 0x020fe20000000f00 */
[----:B------:R-:W-:Y:S01]  /*169a0*/  IMAD.MOV.U32 R3, RZ, RZ, 0x1f ;  /* 0x0000001fff037424 */ /* 0x000fe200078e00ff */
[----:B------:R-:W-:-:S02]  /*169b0*/  MOV R2, 0x169d0 ;  /* 0x000169d000027802 */ /* 0x000fc40000000f00 */
[----:B-12---:R-:W-:Y:S05]  /*169c0*/  CALL.REL.NOINC `($__internal_20_$__cuda_sm70_shflsync_idx_p) ;  /* 0x0000011000007944 */ /* 0x006fea0003c00000 */
[----:B------:R-:W-:Y:S01]  /*169d0*/  MOV R7, R0 ;  /* 0x0000000000077202 */ /* 0x000fe20000000f00 */
[----:B-1---5:R-:W-:Y:S05]  /*169e0*/  BRA `(.L_x_1272) ;  /* 0xffffcfb000007947 */ /* 0x022fea000383ffff */
.L_x_1216:
[----:B------:R3:W-:Y:S01]  /*169f0*/  STL [R1+0x4c], R4 ;  /* 0x00004c0401007387 */ /* 0x0007e20000100800 */
[----:B--2---:R-:W-:Y:S01]  /*16a00*/  IMAD.MOV.U32 R0, RZ, RZ, R5 ;  /* 0x000000ffff007224 */ /* 0x004fe200078e0005 */
[----:B------:R-:W-:-:S02]  /*16a10*/  MOV R3, 0x1f ;  /* 0x0000001f00037802 */ /* 0x000fc40000000f00 */
[----:B------:R-:W-:Y:S02]  /*16a20*/  MOV R2, 0x16a40 ;  /* 0x00016a4000027802 */ /* 0x000fe40000000f00 */
[----:B-1-34-:R-:W-:Y:S05]  /*16a30*/  CALL.REL.NOINC `($__internal_20_$__cuda_sm70_shflsync_idx_p) ;  /* 0x000000a000007944 */ /* 0x01afea0003c00000 */
[----:B------:R-:W-:Y:S01]  /*16a40*/  MOV R12, R0 ;  /* 0x00000000000c7202 */ /* 0x000fe20000000f00 */
[----:B-1---5:R-:W-:Y:S05]  /*16a50*/  BRA `(.L_x_1215) ;  /* 0xffffcfa000007947 */ /* 0x022fea000383ffff */
        .weak           $__internal_19_$__cuda_sm70_shflsync_bfly_p
        .type           $__internal_19_$__cuda_sm70_shflsync_bfly_p,@function
        .size           $__internal_19_$__cuda_sm70_shflsync_bfly_p,($__internal_20_$__cuda_sm70_shflsync_idx_p - $__internal_19_$__cuda_sm70_shflsync_bfly_p)
$__internal_19_$__cuda_sm70_shflsync_bfly_p:
[----:B------:R1:W-:Y:S01]  /*16a60*/  STL [R1+0x218], R5 ;  /* 0x0002180501007387 */ /* 0x0003e20000100800 */
[----:B------:R-:W-:Y:S02]  /*16a70*/  MOV R3, 0x1f ;  /* 0x0000001f00037802 */ /* 0x000fe40000000f00 */
[----:B-1----:R-:W-:-:S04]  /*16a80*/  MOV R5, 0xffffffff ;  /* 0xffffffff00057802 */ /* 0x002fc80000000f00 */
[----:B------:R-:W-:Y:S04]  /*16a90*/  WARPSYNC R5 ;  /* 0x0000000500007348 */ /* 0x000fe80003800000 */
[----:B------:R1:W2:Y:S04]  /*16aa0*/  SHFL.BFLY PT, R0, R4, R0, R3 ;  /* 0x0c00000004007389 */ /* 0x0002a800000e0003 */
[----:B-1----:R1:W5:Y:S01]  /*16ab0*/  LDL.LU R5, [R1+0x218] ;  /* 0x0002180001057983 */ /* 0x0023620000300800 */
[----:B------:R-:W-:-:S04]  /*16ac0*/  MOV R3, 0x0 ;  /* 0x0000000000037802 */ /* 0x000fc80000000f00 */
[----:B--2---:R-:W-:Y:S05]  /*16ad0*/  RET.REL.NODEC R2 `(_ZN7cutlass13device_kernelIN5flash19enable_sm80_to_sm89INS1_16FlashAttnFwdSm80INS1_25CollectiveMainloopFwdSm80ILi8ELi1ELb1EN4cute5tupleIJNS5_1CILi128EEENS7_ILi48EEENS7_ILi256EEEEEELi256ENS_10bfloat16_tEfNS_4arch4Sm80ELb1ELb0ELb1ELb1ELb1ELb0ELb1ELb1EEENS1_21CollectiveEpilogueFwdINS6_IJS8_SA_S9_EEENS6_IJNS7_ILi1EEESI_SI_EEESC_SE_Li256ELb1ELb1ELb1ELb0EEENS1_36VarlenDynamicPersistentTileSchedulerILi128ELi48ELi256ELi256ELb1ELb1ELb0ELb1ELb1ELb1EEEEEEEEEvNT_6ParamsE) ;  /* 0xfffe952002007950 */ /* 0x004fea0003c3ffff */
        .weak           $__internal_20_$__cuda_sm70_shflsync_idx_p
        .type           $__internal_20_$__cuda_sm70_shflsync_idx_p,@function
        .size           $__internal_20_$__cuda_sm70_shflsync_idx_p,($__internal_21_$__cuda_sm70_shflsync_up_p - $__internal_20_$__cuda_sm70_shflsync_idx_p)
$__internal_20_$__cuda_sm70_shflsync_idx_p:
[----:B------:R1:W-:Y:S04]  /*16ae0*/  STL [R1+0x21c], R5 ;  /* 0x00021c0501007387 */ /* 0x0003e80000100800 */
[----:B------:R2:W-:Y:S01]  /*16af0*/  STL [R1+0x218], R4 ;  /* 0x0002180401007387 */ /* 0x0005e20000100800 */
[----:B-1----:R-:W-:-:S03]  /*16b00*/  MOV R5, 0xffffffff ;  /* 0xffffffff00057802 */ /* 0x002fc60000000f00 */
[----:B--2---:R-:W2:Y:S01]  /*16b10*/  LDL.LU R4, [R1+0x4c] ;  /* 0x00004c0001047983 */ /* 0x004ea20000300800 */
[----:B------:R-:W-:Y:S04]  /*16b20*/  WARPSYNC R5 ;  /* 0x0000000500007348 */ /* 0x000fe80003800000 */
[----:B--2---:R1:W2:Y:S04]  /*16b30*/  SHFL.IDX PT, R0, R4, R0, R3 ;  /* 0x0000000004007389 */ /* 0x0042a800000e0003 */
[----:B-1----:R1:W5:Y:S04]  /*16b40*/  LDL.LU R5, [R1+0x21c] ;  /* 0x00021c0001057983 */ /* 0x0023680000300800 */
[----:B------:R1:W5:Y:S01]  /*16b50*/  LDL.LU R4, [R1+0x218] ;  /* 0x0002180001047983 */ /* 0x0003620000300800 */
[----:B------:R-:W-:-:S04]  /*16b60*/  MOV R3, 0x0 ;  /* 0x0000000000037802 */ /* 0x000fc80000000f00 */
[----:B--2---:R-:W-:Y:S05]  /*16b70*/  RET.REL.NODEC R2 `(_ZN7cutlass13device_kernelIN5flash19enable_sm80_to_sm89INS1_16FlashAttnFwdSm80INS1_25CollectiveMainloopFwdSm80ILi8ELi1ELb1EN4cute5tupleIJNS5_1CILi128EEENS7_ILi48EEENS7_ILi256EEEEEELi256ENS_10bfloat16_tEfNS_4arch4Sm80ELb1ELb0ELb1ELb1ELb1ELb0ELb1ELb1EEENS1_21CollectiveEpilogueFwdINS6_IJS8_SA_S9_EEENS6_IJNS7_ILi1EEESI_SI_EEESC_SE_Li256ELb1ELb1ELb1ELb0EEENS1_36VarlenDynamicPersistentTileSchedulerILi128ELi48ELi256ELi256ELb1ELb1ELb0ELb1ELb1ELb1EEEEEEEEEvNT_6ParamsE) ;  /* 0xfffe948002007950 */ /* 0x004fea0003c3ffff */
        .weak           $__internal_21_$__cuda_sm70_shflsync_up_p
        .type           $__internal_21_$__cuda_sm70_shflsync_up_p,@function
        .size           $__internal_21_$__cuda_sm70_shflsync_up_p,($__internal_22_$__cuda_sm70_votesync_ballot - $__internal_21_$__cuda_sm70_shflsync_up_p)
$__internal_21_$__cuda_sm70_shflsync_up_p:
[----:B------:R-:W-:Y:S02]  /*16b80*/  MOV R4, RZ ;  /* 0x000000ff00047202 */ /* 0x000fe40000000f00 */
[----:B------:R-:W-:-:S04]  /*16b90*/  MOV R10, 0xffffffff ;  /* 0xffffffff000a7802 */ /* 0x000fc80000000f00 */
[----:B------:R-:W-:Y:S04]  /*16ba0*/  WARPSYNC R10 ;  /* 0x0000000a00007348 */ /* 0x000fe80003800000 */
[----:B------:R1:W2:Y:S02]  /*16bb0*/  SHFL.UP PT, R4, R0, R3, R4 ;  /* 0x0400000300047389 */ /* 0x0002a400000e0004 */
[----:B-1----:R-:W-:-:S04]  /*16bc0*/  MOV R3, 0x0 ;  /* 0x0000000000037802 */ /* 0x002fc80000000f00 */
[----:B--2---:R-:W-:Y:S05]  /*16bd0*/  RET.REL.NODEC R2 `(_ZN7cutlass13device_kernelIN5flash19enable_sm80_to_sm89INS1_16FlashAttnFwdSm80INS1_25CollectiveMainloopFwdSm80ILi8ELi1ELb1EN4cute5tupleIJNS5_1CILi128EEENS7_ILi48EEENS7_ILi256EEEEEELi256ENS_10bfloat16_tEfNS_4arch4Sm80ELb1ELb0ELb1ELb1ELb1ELb0ELb1ELb1EEENS1_21CollectiveEpilogueFwdINS6_IJS8_SA_S9_EEENS6_IJNS7_ILi1EEESI_SI_EEESC_SE_Li256ELb1ELb1ELb1ELb0EEENS1_36VarlenDynamicPersistentTileSchedulerILi128ELi48ELi256ELi256ELb1ELb1ELb0ELb1ELb1ELb1EEEEEEEEEvNT_6ParamsE) ;  /* 0xfffe942002007950 */ /* 0x004fea0003c3ffff */
        .weak           $__internal_22_$__cuda_sm70_votesync_ballot
        .type           $__internal_22_$__cuda_sm70_votesync_ballot,@function
        .size           $__internal_22_$__cuda_sm70_votesync_ballot,(.L_x_3254 - $__internal_22_$__cuda_sm70_votesync_ballot)
$__internal_22_$__cuda_sm70_votesync_ballot:
[----:B------:R-:W-:Y:S01]  /*16be0*/  ISETP.NE.U32.AND P0, PT, R0, 0x1, PT ;  /* 0x000000010000780c */ /* 0x000fe20003f05070 */
[----:B------:R-:W-:-:S04]  /*16bf0*/  IMAD.MOV.U32 R3, RZ, RZ, -0x1 ;  /* 0xffffffffff037424 */ /* 0x000fc800078e00ff */
[----:B------:R-:W-:Y:S08]  /*16c00*/  WARPSYNC R3 ;  /* 0x0000000300007348 */ /* 0x000ff00003800000 */
[----:B------:R-:W-:-:S04]  /*16c10*/  VOTE.ANY R0, PT, !P0 ;  /* 0x0000000000007806 */ /* 0x000fc800040e0100 */
[----:B------:R-:W-:Y:S01]  /*16c20*/  LOP3.LUT R0, R0, R3, RZ, 0xc0, !PT ;  /* 0x0000000300007212 */ /* 0x000fe200078ec0ff */
[----:B------:R-:W-:-:S04]  /*16c30*/  IMAD.MOV.U32 R3, RZ, RZ, 0x0 ;  /* 0x00000000ff037424 */ /* 0x000fc800078e00ff */
[----:B------:R-:W-:Y:S05]  /*16c40*/  RET.REL.NODEC R2 `(_ZN7cutlass13device_kernelIN5flash19enable_sm80_to_sm89INS1_16FlashAttnFwdSm80INS1_25CollectiveMainloopFwdSm80ILi8ELi1ELb1EN4cute5tupleIJNS5_1CILi128EEENS7_ILi48EEENS7_ILi256EEEEEELi256ENS_10bfloat16_tEfNS_4arch4Sm80ELb1ELb0ELb1ELb1ELb1ELb0ELb1ELb1EEENS1_21CollectiveEpilogueFwdINS6_IJS8_SA_S9_EEENS6_IJNS7_ILi1EEESI_SI_EEESC_SE_Li256ELb1ELb1ELb1ELb0EEENS1_36VarlenDynamicPersistentTileSchedulerILi128ELi48ELi256ELi256ELb1ELb1ELb0ELb1ELb1ELb1EEEEEEEEEvNT_6ParamsE) ;  /* 0xfffe93b002007950 */ /* 0x000fea0003c3ffff */
.L_x_1273:
        /* <DEDUP_REMOVED lines=11> */
.L_x_3254:


//--------------------- .text._ZN7cutlass13device_kernelIN5flash19enable_sm80_to_sm89INS1_16FlashAttnFwdSm80INS1_25CollectiveMainloopFwdSm80ILi8ELi1ELb0EN4cute5tupleIJNS5_1CILi128EEENS7_ILi32EEENS7_ILi256EEEEEELi256ENS_10bfloat16_tEfNS_4arch4Sm80ELb1ELb0ELb1ELb1ELb1ELb1ELb1ELb1EEENS1_21CollectiveEpilogueFwdINS6_IJS8_SA_S9_EEENS6_IJNS7_ILi1EEESI_SI_EEESC_SE_Li256ELb1ELb1ELb1ELb0EEENS1_36VarlenDynamicPersistentTileSchedulerILi128ELi32ELi256ELi256ELb1ELb1ELb0ELb1ELb1ELb1EEEEEEEEEvNT_6ParamsE --------------------------
	.section	.text._ZN7cutlass13device_kernelIN5flash19enable_sm80_to_sm89INS1_16FlashAttnFwdSm80INS1_25CollectiveMainloopFwdSm80ILi8ELi1ELb0EN4cute5tupleIJNS5_1CILi128EEENS7_ILi32EEENS7_ILi256EEEEEELi256ENS_10bfloat16_tEfNS_4arch4Sm80ELb1ELb0ELb1ELb1ELb1ELb1ELb1ELb1EEENS1_21CollectiveEpilogueFwdINS6_IJS8_SA_S9_EEENS6_IJNS7_ILi1EEESI_SI_EEESC_SE_Li256ELb1ELb1ELb1ELb0EEENS1_36VarlenDynamicPersistentTileSchedulerILi128ELi32ELi256ELi256ELb1ELb1ELb0ELb1ELb1ELb1EEEEEEEEEvNT_6ParamsE,"ax",@progbits
	.sectioninfo	@"SHI_REGISTERS=255"
	.align	128
.text._ZN7cutlass13device_kernelIN5flash19enable_sm80_to_sm89INS1_16FlashAttnFwdSm80INS1_25CollectiveMainloopFwdSm80ILi8ELi1ELb0EN4cute5tupleIJNS5_1CILi128EEENS7_ILi32EEENS7_ILi256EEEEEELi256ENS_10bfloat16_tEfNS_4arch4Sm80ELb1ELb0ELb1ELb1ELb1ELb1ELb1ELb1EEENS1_21CollectiveEpilogueFwdINS6_IJS8_SA_S9_EEENS6_IJNS7_ILi1EEESI_SI_EEESC_SE_Li256ELb1ELb1ELb1ELb0EEENS1_36VarlenDynamicPersistentTileSchedulerILi128ELi32ELi256ELi256ELb1ELb1ELb0ELb1ELb1ELb1EEEEEEEEEvNT_6ParamsE:
        .type           _ZN7cutlass13device_kernelIN5flash19enable_sm80_to_sm89INS1_16FlashAttnFwdSm80INS1_25CollectiveMainloopFwdSm80ILi8ELi1ELb0EN4cute5tupleIJNS5_1CILi128EEENS7_ILi32EEENS7_ILi256EEEEEELi256ENS_10bfloat16_tEfNS_4arch4Sm80ELb1ELb0ELb1ELb1ELb1ELb1ELb1ELb1EEENS1_21CollectiveEpilogueFwdINS6_IJS8_SA_S9_EEENS6_IJNS7_ILi1EEESI_SI_EEESC_SE_Li256ELb1ELb1ELb1ELb0EEENS1_36VarlenDynamicPersistentTileSchedulerILi128ELi32ELi256ELi256ELb1ELb1ELb0ELb1ELb1ELb1EEEEEEEEEvNT_6ParamsE,@function
        .size           _ZN7cutlass13device_kernelIN5flash19enable_sm80_to_sm89INS1_16FlashAttnFwdSm80INS1_25CollectiveMainloopFwdSm80ILi8ELi1ELb0EN4cute5tupleIJNS5_1CILi128EEENS7_ILi32EEENS7_ILi256EEEEEELi256ENS_10bfloat16_tEfNS_4arch4Sm80ELb1ELb0ELb1ELb1ELb1ELb1ELb1ELb1EEENS1_21CollectiveEpilogueFwdINS6_IJS8_SA_S9_EEENS6_IJNS7_ILi1EEESI_SI_EEESC_SE_Li256ELb1ELb1ELb1ELb0EEENS1_36VarlenDynamicPersistentTileSchedulerILi128ELi32ELi256ELi256ELb1ELb1ELb0ELb1ELb1ELb1EEEEEEEEEvNT_6ParamsE,(.L_x_3259 - _ZN7cutlass13device_kernelIN5flash19enable_sm80_to_sm89INS1_16FlashAttnFwdSm80INS1_25CollectiveMainloopFwdSm80ILi8ELi1ELb0EN4cute5tupleIJNS5_1CILi128EEENS7_ILi32EEENS7_ILi256EEEEEELi256ENS_10bfloat16_tEfNS_4arch4Sm80ELb1ELb0ELb1ELb1ELb1ELb1ELb1ELb1EEENS1_21CollectiveEpilogueFwdINS6_IJS8_SA_S9_EEENS6_IJNS7_ILi1EEESI_SI_EEESC_SE_Li256ELb1ELb1ELb1ELb0EEENS1_36VarlenDynamicPersistentTileSchedulerILi128ELi32ELi256ELi256ELb1ELb1ELb0ELb1ELb1ELb1EEEEEEEEEvNT_6ParamsE)
        .other          _ZN7cutlass13device_kernelIN5flash19enable_sm80_to_sm89INS1_16FlashAttnFwdSm80INS1_25CollectiveMainloopFwdSm80ILi8ELi1ELb0EN4cute5tupleIJNS5_1CILi128EEENS7_ILi32EEENS7_ILi256EEEEEELi256ENS_10bfloat16_tEfNS_4arch4Sm80ELb1ELb0ELb1ELb1ELb1ELb1ELb1ELb1EEENS1_21CollectiveEpilogueFwdINS6_IJS8_SA_S9_EEENS6_IJNS7_ILi1EEESI_SI_EEESC_SE_Li256ELb1ELb1ELb1ELb0EEENS1_36VarlenDynamicPersistentTileSchedulerILi128ELi32ELi256ELi256ELb1ELb1ELb0ELb1ELb1ELb1EEEEEEEEEvNT_6ParamsE,@"STO_CUDA_ENTRY STV_DEFAULT"
_ZN7cutlass13device_kernelIN5flash19enable_sm80_to_sm89INS1_16FlashAttnFwdSm80INS1_25CollectiveMainloopFwdSm80ILi8ELi1ELb0EN4cute5tupleIJNS5_1CILi128EEENS7_ILi32EEENS7_ILi256EEEEEELi256ENS_10bfloat16_tEfNS_4arch4Sm80ELb1ELb0ELb1ELb1ELb1ELb1ELb1ELb1EEENS1_21CollectiveEpilogueFwdINS6_IJS8_SA_S9_EEENS6_IJNS7_ILi1EEESI_SI_EEESC_SE_Li256ELb1ELb1ELb1ELb0EEENS1_36VarlenDynamicPersistentTileSchedulerILi128ELi32ELi256ELi256ELb1ELb1ELb0ELb1ELb1ELb1EEEEEEEEEvNT_6ParamsE:
        /* <DEDUP_REMOVED lines=52> */
.L_x_1279:
        /* <DEDUP_REMOVED lines=16> */
.L_x_1482:
        /* <DEDUP_REMOVED lines=16> */
.L_x_1483:
[----:B---3--:R-:W-:-:S05]  /*0540*/  IMAD R0, R0, c[0x0][0x538], RZ ;  /* 0x00014e0000007a24 */ /* 0x008fca00078e02ff */
[----:B------:R-:W-:-:S04]  /*0550*/  IADD3 R6, R0, R6, RZ ;  /* 0x0000000600067210 */ /* 0x000fc80007ffe0ff */
[----:B------:R-:W-:-:S13]  /*0560*/  ISETP.GT.AND P0, PT, R6, UR4, PT ;  /* 0x0000000406007c0c */ /* 0x000fda000bf04270 */
[----:B-12---:R-:W-:Y:S05]  /*0570*/  @!P0 BRA `(.L_x_1279) ;  /* 0xfffffdc000008947 */ /* 0x006fea000383ffff */
.L_x_1275:
[----:B------:R-:W-:-:S05]  /*0580*/  IADD3 R11, -R0, R6, RZ ;  /* 0x00000006000b7210 */ /* 0x000fca0007ffe1ff */
[----:B------:R-:W-:-:S05]  /*0590*/  IMAD R0, R4, c[0x0][0x538], R11 ;  /* 0x00014e0004007a24 */ /* 0x000fca00078e020b */
[----:B------:R-:W-:Y:S01]  /*05a0*/  ISETP.GT.AND P0, PT, R0, UR4, PT ;  /* 0x0000000400007c0c */ /* 0x000fe2000bf04270 */
[----:B------:R-:W-:-:S12]  /*05b0*/  BRA.DIV ~URZ, `(.L_x_1280) ;  /* 0x0001d0227f007947 */ /* 0x000fd8000b800000 */
[----:B------:R-:W-:-:S04]  /*05c0*/  VOTE.ANY R10, PT, !P0 ;  /* 0x00000000000a7806 */ /* 0x000fc800040e0100 */
.L_x_1484:
[----:B------:R-:W1:Y:S02]  /*05d0*/  POPC R5, R10 ;  /* 0x0000000a00057309 */ /* 0x000e640000000000 */
[----:B-12---:R-:W-:Y:S01]  /*05e0*/  IADD3 R235, R5, R7, RZ ;  /* 0x0000000705eb7210 */ /* 0x006fe20007ffe0ff */
[----:B------:R-:W-:Y:S05]  /*05f0*/  BRA.DIV ~URZ, `(.L_x_1281) ;  /* 0x0001d0327f007947 */ /* 0x000fea000b800000 */
[----:B------:R1:W2:Y:S01]  /*0600*/  SHFL.IDX PT, R12, R9, R5, 0x1f ;  /* 0x00001f05090c7589 */ /* 0x0002a200000e0000 */
[----:B------:R-:W-:-:S03]  /*0610*/  MOV R6, RZ ;  /* 0x000000ff00067202 */ /* 0x000fc60000000f00 */
[----:B------:R1:W3:Y:S04]  /*0620*/  SHFL.IDX PT, R9, R8, R5, 0x1f ;  /* 0x00001f0508097589 */ /* 0x0002e800000e0000 */
.L_x_1485:
[----:B------:R-:W-:Y:S01]  /*0630*/  ISETP.NE.AND P0, PT, R10, RZ, PT ;  /* 0x000000ff0a00720c */ /* 0x000fe20003f05270 */
[----:B------:R-:W-:-:S12]  /*0640*/  BSSY B0, `(.L_x_1282) ;  /* 0x0000005000007945 */ /* 0x000fd80003800000 */
[----:B------:R-:W-:Y:S05]  /*0650*/  @!P0 BRA `(.L_x_1283) ;  /* 0x0000003000008947 */ /* 0x000fea0003800000 */
[----:B------:R-:W-:Y:S01]  /*0660*/  IADD3 R2, R5, -0x1, RZ ;  /* 0xffffffff05027810 */ /* 0x000fe20007ffe0ff */
[----:B------:R-:W-:Y:S05]  /*0670*/  BRA.DIV ~URZ, `(.L_x_1284) ;  /* 0x0001d0927f007947 */ /* 0x000fea000b800000 */
[----:B------:R4:W1:Y:S02]  /*0680*/  SHFL.IDX PT, R6, R4, R2, 0x1f ;  /* 0x00001f0204067589 */ /* 0x00086400000e0000 */
.L_x_1283:
[----:B------:R-:W-:Y:S05]  /*0690*/  BSYNC B0 ;  /* 0x0000000000007941 */ /* 0x000fea0003800000 */
.L_x_1282:
        /* <DEDUP_REMOVED lines=67> */
.L_x_1286:
        /* <DEDUP_REMOVED lines=68> */
.L_x_1287:
[----:B------:R-:W-:Y:S05]  /*0f10*/  BSYNC B0 ;  /* 0x0000000000007941 */ /* 0x000fea0003800000 */
.L_x_1285:
[----:B------:R-:W-:-:S04]  /*0f20*/  LOP3.LUT R0, RZ, R0, RZ, 0x33, !PT ;  /* 0x00000000ff007212 */ /* 0x000fc800078e33ff */
[----:B------:R-:W-:Y:S01]  /*0f30*/  IADD3 R233, R0, R12, RZ ;  /* 0x0000000c00e97210 */ /* 0x000fe20007ffe0ff */
[----:B------:R-:W-:Y:S05]  /*0f40*/  BRA `(.L_x_1288) ;  /* 0x0000004000007947 */ /* 0x000fea0003800000 */
.L_x_1276:
[----:B--2---:R-:W-:Y:S01]  /*0f50*/  IMAD.MOV.U32 R233, RZ, RZ, RZ ;  /* 0x000000ffffe97224 */ /* 0x004fe200078e00ff */
[----:B------:R-:W-:Y:S01]  /*0f60*/  MOV R234, RZ ;  /* 0x000000ff00ea7202 */ /* 0x000fe20000000f00 */
[----:B------:R-:W-:Y:S01]  /*0f70*/  IMAD.U32 R232, RZ, RZ, UR4 ;  /* 0x00000004ffe87e24 */ /* 0x000fe2000f8e00ff */
[----:B------:R-:W-:Y:S02]  /*0f80*/  MOV R235, c[0x0][0x53c] ;  /* 0x00014f0000eb7a02 */ /* 0x000fe40000000f00 */
.L_x_1288:
[----:B------:R-:W-:Y:S01]  /*0f90*/  ISETP.NE.AND P0, PT, R13, RZ, PT ;  /* 0x000000ff0d00720c */ /* 0x000fe20003f05270 */
[----:B------:R-:W-:-:S12]  /*0fa0*/  WARPSYNC 0xffffffff ;  /* 0xffffffff00007948 */ /* 0x000fd80003800000 */
[----:B------:R1:W-:Y:S04]  /*0fb0*/  @!P0 STS.128 [0x20080], R232 ;  /* 0x020080e8ff008388 */ /* 0x0003e80000000c00 */
[----:B------:R-:W-:Y:S06]  /*0fc0*/  BAR.ARV 0x5, 0x100 ;  /* 0x0144000000007b1d */ /* 0x000fec0000002000 */
.L_x_1274:
        /* <DEDUP_REMOVED lines=140> */
[----:B------:R1:W-:Y:S01]  /*1890*/  STL [R1+0x3c], R8 ;  /* 0x00003c0801007387 */ /* 0x0003e20000100800 */
[----:B------:R-:W-:Y:S02]  /*18a0*/  SHF.R.S32.HI R2, RZ, 0x1f, R157 ;  /* 0x0000001fff027819 */ /* 0x000fe4000001149d */
[CC--:B------:R-:W-:Y:S01]  /*18b0*/  IADD3 R3, R11.reuse, R9.reuse, R12 ;  /* 0x000000090b037210 */ /* 0x0c0fe20007ffe00c */
[----:B------:R-:W-:Y:S01]  /*18c0*/  STL [R1+0x8], R17 ;  /* 0x0000081101007387 */ /* 0x000fe20000100800 */
[----:B------:R-:W-:Y:S01]  /*18d0*/  LOP3.LUT R4, R11, R9, RZ, 0xfc, !PT ;  /* 0x000000090b047212 */ /* 0x000fe200078efcff */
[----:B------:R-:W-:Y:S01]  /*18e0*/  IMAD.MOV.U32 R12, RZ, RZ, 0x20 ;  /* 0x00000020ff0c7424 */ /* 0x000fe200078e00ff */
[--C-:B------:R-:W-:Y:S01]  /*18f0*/  LOP3.LUT R11, R29, 0x38, R132.reuse, 0xf8, !PT ;  /* 0x000000381d0b7812 */ /* 0x100fe200078ef884 */
[----:B------:R-:W-:Y:S01]  /*1900*/  STL [R1+0x4], R7 ;  /* 0x0000040701007387 */ /* 0x000fe20000100800 */
[----:B------:R-:W-:-:S02]  /*1910*/  LOP3.LUT R10, R28, 0x38, R132, 0xf8, !PT ;  /* 0x000000381c0a7812 */ /* 0x000fc400078ef884 */
[----:B------:R-:W-:Y:S01]  /*1920*/  LOP3.LUT R9, R27, 0x38, R132, 0xf8, !PT ;  /* 0x000000381b097812 */ /* 0x000fe200078ef884 */
[----:B------:R2:W-:Y:S01]  /*1930*/  STL [R1], R2 ;  /* 0x0000000201007387 */ /* 0x0005e20000100800 */
[----:B------:R-:W-:Y:S02]  /*1940*/  LOP3.LUT R11, R23, R11, R24, 0xf6, !PT ;  /* 0x0000000b170b7212 */ /* 0x000fe400078ef618 */
[----:B------:R-:W-:Y:S02]  /*1950*/  LOP3.LUT R10, R21, R10, R22, 0xf6, !PT ;  /* 0x0000000a150a7212 */ /* 0x000fe400078ef616 */
[----:B------:R-:W-:Y:S02]  /*1960*/  LOP3.LUT R9, R19, R9, R20, 0xf6, !PT ;  /* 0x0000000913097212 */ /* 0x000fe400078ef614 */
[----:B------:R-:W-:Y:S02]  /*1970*/  LEA R177, R0, 0xc080, 0x1 ;  /* 0x0000c08000b17811 */ /* 0x000fe400078e08ff */
[----:B------:R-:W-:-:S02]  /*1980*/  SHF.R.S32.HI R0, RZ, 0x3, R5 ;  /* 0x00000003ff007819 */ /* 0x000fc40000011405 */
[----:B------:R-:W-:Y:S02]  /*1990*/  LEA R11, R11, 0x10080, 0x1 ;  /* 0x000100800b0b7811 */ /* 0x000fe400078e08ff */
[----:B-1----:R-:W-:Y:S01]  /*19a0*/  LOP3.LUT R8, R8, R226, RZ, 0xfc, !PT ;  /* 0x000000e208087212 */ /* 0x002fe200078efcff */
[----:B------:R-:W-:Y:S01]  /*19b0*/  STL [R1+0xc], R0 ;  /* 0x00000c0001007387 */ /* 0x000fe20000100800 */
[----:B------:R-:W-:Y:S02]  /*19c0*/  LOP3.LUT R201, R5, 0xfffffff8, RZ, 0xc0, !PT ;  /* 0xfffffff805c97812 */ /* 0x000fe400078ec0ff */
[----:B------:R-:W-:Y:S01]  /*19d0*/  LEA R5, R9, 0x10080, 0x1 ;  /* 0x0001008009057811 */ /* 0x000fe200078e08ff */
[----:B------:R-:W-:Y:S01]  /*19e0*/  IMAD.SHL.U32 R215, R8, 0x2, RZ ;  /* 0x0000000208d77824 */ /* 0x000fe200078e00ff */
[----:B------:R-:W-:Y:S01]  /*19f0*/  LEA R8, R10, 0x10080, 0x1 ;  /* 0x000100800a087811 */ /* 0x000fe200078e08ff */
[----:B------:R-:W-:Y:S01]  /*1a00*/  STL [R1+0x34], R11 ;  /* 0x0000340b01007387 */ /* 0x000fe20000100800 */
[----:B------:R-:W-:-:S02]  /*1a10*/  LEA R182, R3, 0x10080, 0x1 ;  /* 0x0001008003b67811 */ /* 0x000fc400078e08ff */
[----:B------:R-:W-:Y:S01]  /*1a20*/  LEA R178, R4, 0x8080, 0x1 ;  /* 0x0000808004b27811 */ /* 0x000fe200078e08ff */
[----:B------:R-:W-:Y:S01]  /*1a30*/  STL [R1+0x30], R8 ;  /* 0x0000300801007387 */ /* 0x000fe20000100800 */
[----:B--2---:R-:W-:Y:S01]  /*1a40*/  IMAD.IADD R2, R26, 0x1, -R6 ;  /* 0x000000011a027824 */ /* 0x004fe200078e0a06 */
[----:B------:R-:W-:Y:S02]  /*1a50*/  SEL R6, R12, 0xffffffe0, !P1 ;  /* 0xffffffe00c067807 */ /* 0x000fe40004800000 */
[----:B------:R1:W-:Y:S01]  /*1a60*/  STL [R1+0x2c], R5 ;  /* 0x00002c0501007387 */ /* 0x0003e20000100800 */
[----:B------:R-:W-:Y:S01]  /*1a70*/  IMAD.SHL.U32 R229, R2, 0x2, RZ ;  /* 0x0000000202e57824 */ /* 0x000fe200078e00ff */
[----:B------:R-:W-:Y:S01]  /*1a80*/  SEL R2, R12, 0xffffffe0, !P4 ;  /* 0xffffffe00c027807 */ /* 0x000fe20006000000 */
[----:B------:R-:W-:Y:S01]  /*1a90*/  IMAD.IADD R242, R239, 0x1, R6 ;  /* 0x00000001eff27824 */ /* 0x000fe200078e0206 */
[----:B------:R-:W-:Y:S01]  /*1aa0*/  SEL R7, R18, 0xffffffc0, !P2 ;  /* 0xffffffc012077807 */ /* 0x000fe20005000000 */
[----:B------:R-:W-:Y:S01]  /*1ab0*/  IMAD.IADD R241, R6, 0x1, R240 ;  /* 0x0000000106f17824 */ /* 0x000fe200078e02f0 */
[C---:B------:R-:W-:Y:S01]  /*1ac0*/  IADD3 R36, R229.reuse, 0x10, RZ ;  /* 0x00000010e5247810 */ /* 0x040fe20007ffe0ff */
[----:B------:R-:W-:Y:S01]  /*1ad0*/  IMAD.IADD R183, R182, 0x1, R2 ;  /* 0x00000001b6b77824 */ /* 0x000fe200078e0202 */
[C---:B------:R-:W-:Y:S01]  /*1ae0*/  IADD3 R248, R229.reuse, 0x28, RZ ;  /* 0x00000028e5f87810 */ /* 0x040fe20007ffe0ff */
[----:B------:R-:W-:Y:S01]  /*1af0*/  IMAD.IADD R179, R2, 0x1, R178 ;  /* 0x0000000102b37824 */ /* 0x000fe200078e02b2 */
[----:B------:R-:W-:Y:S01]  /*1b00*/  IADD3 R32, R229, 0x40, RZ ;  /* 0x00000040e5207810 */ /* 0x000fe20007ffe0ff */
[--C-:B------:R-:W-:Y:S01]  /*1b10*/  IMAD.IADD R246, R239, 0x1, R7.reuse ;  /* 0x00000001eff67824 */ /* 0x100fe200078e0207 */
[----:B------:R-:W-:Y:S01]  /*1b20*/  IADD3 R29, R229, 0x58, RZ ;  /* 0x00000058e51d7810 */ /* 0x000fe20007ffe0ff */
[----:B------:R-:W-:Y:S01]  /*1b30*/  IMAD.IADD R245, R7, 0x1, R242 ;  /* 0x0000000107f57824 */ /* 0x000fe200078e02f2 */
[----:B------:R-:W-:Y:S01]  /*1b40*/  IADD3 R26, R229, 0x70, RZ ;  /* 0x00000070e51a7810 */ /* 0x000fe20007ffe0ff */
[----:B------:R-:W-:Y:S01]  /*1b50*/  IMAD.IADD R244, R7, 0x1, R240 ;  /* 0x0000000107f47824 */ /* 0x000fe200078e02f0 */
[----:B------:R-:W-:Y:S01]  /*1b60*/  SHF.R.S32.HI R9, RZ, 0x1f, R36 ;  /* 0x0000001fff097819 */ /* 0x000fe20000011424 */
[----:B------:R-:W-:Y:S01]  /*1b70*/  IMAD.IADD R243, R241, 0x1, R7 ;  /* 0x00000001f1f37824 */ /* 0x000fe200078e0207 */
[----:B------:R-:W-:-:S02]  /*1b80*/  IADD3 R23, R229, 0x88, RZ ;  /* 0x00000088e5177810 */ /* 0x000fc40007ffe0ff */
[C---:B------:R-:W-:Y:S02]  /*1b90*/  IADD3 R250, R229.reuse, 0xf8, RZ ;  /* 0x000000f8e5fa7810 */ /* 0x040fe40007ffe0ff */
[----:B------:R-:W-:Y:S02]  /*1ba0*/  SHF.R.S32.HI R9, RZ, 0x1f, R248 ;  /* 0x0000001fff097819 */ /* 0x000fe400000114f8 */
[C---:B------:R-:W-:Y:S02]  /*1bb0*/  IADD3 R20, R229.reuse, 0xa0, RZ ;  /* 0x000000a0e5147810 */ /* 0x040fe40007ffe0ff */
[C---:B-1----:R-:W-:Y:S02]  /*1bc0*/  IADD3 R5, R229.reuse, 0xe0, RZ ;  /* 0x000000e0e5057810 */ /* 0x042fe40007ffe0ff */
[----:B------:R-:W-:Y:S02]  /*1bd0*/  SHF.R.S32.HI R9, RZ, 0x1f, R32 ;  /* 0x0000001fff097819 */ /* 0x000fe40000011420 */
[----:B------:R-:W-:-:S02]  /*1be0*/  IADD3 R17, R229, 0xb8, RZ ;  /* 0x000000b8e5117810 */ /* 0x000fc40007ffe0ff */
[----:B------:R-:W-:Y:S02]  /*1bf0*/  SHF.R.S32.HI R9, RZ, 0x1f, R29 ;  /* 0x0000001fff097819 */ /* 0x000fe4000001141d */
[C---:B------:R-:W-:Y:S02]  /*1c00*/  IADD3 R10, R229.reuse, 0xd0, RZ ;  /* 0x000000d0e50a7810 */ /* 0x040fe40007ffe0ff */
[----:B------:R-:W-:Y:S02]  /*1c10*/  SHF.R.S32.HI R9, RZ, 0x1f, R26 ;  /* 0x0000001fff097819 */ /* 0x000fe4000001141a */
[----:B------:R-:W-:Y:S02]  /*1c20*/  SHF.R.S32.HI R5, RZ, 0x1f, R5 ;  /* 0x0000001fff057819 */ /* 0x000fe40000011405 */
[C---:B------:R-:W-:Y:S02]  /*1c30*/  IADD3 R8, R229.reuse, 0xd8, RZ ;  /* 0x000000d8e5087810 */ /* 0x040fe40007ffe0ff */
[----:B------:R-:W-:-:S02]  /*1c40*/  IADD3 R252, R229, 0xe8, RZ ;  /* 0x000000e8e5fc7810 */ /* 0x000fc40007ffe0ff */
[----:B------:R-:W-:Y:S02]  /*1c50*/  SHF.R.S32.HI R9, RZ, 0x1f, R23 ;  /* 0x0000001fff097819 */ /* 0x000fe40000011417 */
[----:B------:R-:W-:Y:S02]  /*1c60*/  SHF.R.S32.HI R5, RZ, 0x1f, R250 ;  /* 0x0000001fff057819 */ /* 0x000fe400000114fa */
[----:B------:R-:W-:Y:S02]  /*1c70*/  IADD3 R251, R229, 0xf0, RZ ;  /* 0x000000f0e5fb7810 */ /* 0x000fe40007ffe0ff */
[----:B------:R-:W-:Y:S02]  /*1c80*/  SHF.R.S32.HI R9, RZ, 0x1f, R20 ;  /* 0x0000001fff097819 */ /* 0x000fe40000011414 */
[----:B------:R-:W-:Y:S02]  /*1c90*/  LEA R5, R16, 0x10080, 0x1 ;  /* 0x0001008010057811 */ /* 0x000fe400078e08ff */
[----:B------:R-:W-:-:S02]  /*1ca0*/  SHF.R.S32.HI R9, RZ, 0x1f, R17 ;  /* 0x0000001fff097819 */ /* 0x000fc40000011411 */
[----:B------:R-:W-:Y:S01]  /*1cb0*/  SHF.R.S32.HI R9, RZ, 0x1f, R10 ;  /* 0x0000001fff097819 */ /* 0x000fe2000001140a */
[----:B------:R1:W-:Y:S01]  /*1cc0*/  STL [R1+0x28], R5 ;  /* 0x0000280501007387 */ /* 0x0003e20000100800 */
[----:B------:R-:W-:Y:S02]  /*1cd0*/  SHF.R.S32.HI R8, RZ, 0x1f, R8 ;  /* 0x0000001fff087819 */ /* 0x000fe40000011408 */
[----:B------:R-:W-:Y:S02]  /*1ce0*/  SHF.R.S32.HI R9, RZ, 0x1f, R252 ;  /* 0x0000001fff097819 */ /* 0x000fe400000114fc */
[----:B------:R-:W-:Y:S02]  /*1cf0*/  SHF.R.S32.HI R8, RZ, 0x1f, R251 ;  /* 0x0000001fff087819 */ /* 0x000fe400000114fb */
[----:B------:R-:W-:Y:S02]  /*1d00*/  LEA R9, R15, 0x10080, 0x1 ;  /* 0x000100800f097811 */ /* 0x000fe400078e08ff */
[----:B------:R-:W-:-:S02]  /*1d10*/  LEA R8, R14, 0x10080, 0x1 ;  /* 0x000100800e087811 */ /* 0x000fc400078e08ff */
[----:B------:R-:W-:Y:S01]  /*1d20*/  SEL R0, R18, 0xffffffc0, !P3 ;  /* 0xffffffc012007807 */ /* 0x000fe20005800000 */
[----:B------:R2:W-:Y:S01]  /*1d30*/  STL [R1+0x24], R9 ;  /* 0x0000240901007387 */ /* 0x0005e20000100800 */
[C---:B------:R-:W-:Y:S02]  /*1d40*/  IADD3 R35, R229.reuse, 0x18, RZ ;  /* 0x00000018e5237810 */ /* 0x040fe40007ffe0ff */
[C---:B------:R-:W-:Y:S01]  /*1d50*/  IADD3 R197, R132.reuse, 0x80, RZ ;  /* 0x0000008084c57810 */ /* 0x040fe20007ffe0ff */
[----:B------:R2:W-:Y:S01]  /*1d60*/  STL [R1+0x20], R8 ;  /* 0x0000200801007387 */ /* 0x0005e20000100800 */
[----:B------:R-:W-:Y:S01]  /*1d70*/  IADD3 R198, R132, 0xc0, RZ ;  /* 0x000000c084c67810 */ /* 0x000fe20007ffe0ff */
[----:B------:R-:W-:Y:S01]  /*1d80*/  IMAD.IADD R185, R182, 0x1, R0 ;  /* 0x00000001b6b97824 */ /* 0x000fe200078e0200 */
[C---:B------:R-:W-:Y:S01]  /*1d90*/  IADD3 R37, R229.reuse, 0x8, RZ ;  /* 0x00000008e5257810 */ /* 0x040fe20007ffe0ff */
[C---:B------:R-:W-:Y:S01]  /*1da0*/  IMAD.IADD R181, R0.reuse, 0x1, R178 ;  /* 0x0000000100b57824 */ /* 0x040fe200078e02b2 */
[----:B------:R-:W-:Y:S01]  /*1db0*/  IADD3 R249, R229, 0x20, RZ ;  /* 0x00000020e5f97810 */ /* 0x000fe20007ffe0ff */
[----:B------:R-:W-:Y:S01]  /*1dc0*/  IMAD.IADD R184, R183, 0x1, R0 ;  /* 0x00000001b7b87824 */ /* 0x000fe200078e0200 */
[----:B------:R-:W-:Y:S01]  /*1dd0*/  IADD3 R34, R229, 0x30, RZ ;  /* 0x00000030e5227810 */ /* 0x000fe20007ffe0ff */
[----:B------:R-:W-:Y:S01]  /*1de0*/  IMAD.IADD R180, R0, 0x1, R179 ;  /* 0x0000000100b47824 */ /* 0x000fe200078e02b3 */
[----:B-1----:R-:W-:-:S02]  /*1df0*/  LEA R5, R13, 0x10080, 0x1 ;  /* 0x000100800d057811 */ /* 0x002fc400078e08ff */
[C---:B------:R-:W-:Y:S02]  /*1e00*/  IADD3 R33, R229.reuse, 0x38, RZ ;  /* 0x00000038e5217810 */ /* 0x040fe40007ffe0ff */
[C---:B------:R-:W-:Y:S01]  /*1e10*/  IADD3 R31, R229.reuse, 0x48, RZ ;  /* 0x00000048e51f7810 */ /* 0x040fe20007ffe0ff */
[----:B------:R2:W-:Y:S01]  /*1e20*/  STL [R1+0x1c], R5 ;  /* 0x00001c0501007387 */ /* 0x0005e20000100800 */
        /* <DEDUP_REMOVED lines=10> */
[----:B------:R-:W-:Y:S02]  /*1ed0*/  IADD3 R11, R229, 0xc8, RZ ;  /* 0x000000c8e50b7810 */ /* 0x000fe40007ffe0ff */
        /* <DEDUP_REMOVED lines=21> */
[----:B--2---:R-:W-:Y:S02]  /*2030*/  SHF.R.S32.HI R11, RZ, 0x1f, R11 ;  /* 0x0000001fff0b7819 */ /* 0x004fe4000001140b */
.L_x_1481:
        /* <DEDUP_REMOVED lines=14> */
[----:B------:R-:W-:Y:S01]  /*2120*/  IMAD.MOV.U32 R106, RZ, RZ, RZ ;  /* 0x000000ffff6a7224 */ /* 0x000fe200078e00ff */
[----:B------:R-:W-:Y:S01]  /*2130*/  CS2R R12, SRZ ;  /* 0x00000000000c7805 */ /* 0x000fe2000001ff00 */
        /* <DEDUP_REMOVED lines=25> */
.L_x_1289:
[----:B------:R-:W-:-:S04]  /*22d0*/  ISETP.NE.U32.AND P0, PT, RZ, c[0x0][0x368], PT ;  /* 0x0000da00ff007a0c */ /* 0x000fc80003f05070 */
[----:B------:R-:W-:-:S13]  /*22e0*/  ISETP.NE.AND.EX P0, PT, RZ, c[0x0][0x36c], PT, P0 ;  /* 0x0000db00ff007a0c */ /* 0x000fda0003f05300 */
[----:B------:R-:W-:Y:S05]  /*22f0*/  @!P0 BRA `(.L_x_1290) ;  /* 0x0000004000008947 */ /* 0x000fea0003800000 */
[----:B---3--:R-:W-:-:S04]  /*2300*/  IADD3 R4, P0, R231, c[0x0][0x368], RZ ;  /* 0x0000da00e7047a10 */ /* 0x008fc80007f1e0ff */
[----:B------:R-:W-:-:S05]  /*2310*/  IADD3.X R5, R236, c[0x0][0x36c], RZ, P0, !PT ;  /* 0x0000db00ec057a10 */ /* 0x000fca00007fe4ff */
[----:B------:R1:W5:Y:S01]  /*2320*/  LDG.E R11, [R4.64] ;  /* 0x00000008040b7981 */ /* 0x000362000c1e1900 */
[----:B------:R-:W-:Y:S05]  /*2330*/  BRA `(.L_x_1291) ;  /* 0x0000005000007947 */ /* 0x000fea0003800000 */
.L_x_1290:
[----:B------:R-:W-:Y:S01]  /*2340*/  MOV R11, UR6 ;  /* 0x00000006000b7c02 */ /* 0x000fe20008000f00 */
[----:B------:R-:W-:Y:S05]  /*2350*/  @!P5 BRA `(.L_x_1291) ;  /* 0x000000300000d947 */ /* 0x000fea0003800000 */
[----:B---3--:R-:W2:Y:S04]  /*2360*/  LDG.E R6, [R4.64] ;  /* 0x0000000804067981 */ /* 0x008ea8000c1e1900 */
[----:B------:R-:W2:Y:S02]  /*2370*/  LDG.E R0, [R4.64+0x4] ;  /* 0x0000040804007981 */ /* 0x000ea4000c1e1900 */
[----:B--2---:R-:W-:Y:S02]  /*2380*/  IADD3 R11, -R6, R0, RZ ;  /* 0x00000000060b7210 */ /* 0x004fe40007ffe1ff */
.L_x_1291:
[----:B-1-3--:R1:W2:Y:S04]  /*2390*/  @P6 LDG.E R5, [R2.64] ;  /* 0x0000000802056981 */ /* 0x00a2a8000c1e1900 */
[----:B------:R1:W2:Y:S01]  /*23a0*/  @P6 LDG.E R4, [R2.64+0x4] ;  /* 0x0000040802046981 */ /* 0x0002a2000c1e1900 */
[----:B------:R-:W-:Y:S01]  /*23b0*/  ISETP.NE.U32.AND P0, PT, RZ, c[0x0][0x378], PT ;  /* 0x0000de00ff007a0c */ /* 0x000fe20003f05070 */
[----:B-----5:R-:W-:-:S03]  /*23c0*/  IMAD.MOV.U32 R93, RZ, RZ, R11 ;  /* 0x000000ffff5d7224 */ /* 0x020fc600078e000b */
[----:B------:R-:W-:Y:S01]  /*23d0*/  ISETP.NE.AND.EX P1, PT, RZ, c[0x0][0x37c], PT, P0 ;  /* 0x0000df00ff007a0c */ /* 0x000fe20003f25300 */
[----:B------:R-:W-:Y:S02]  /*23e0*/  IMAD.MOV.U32 R0, RZ, RZ, c[0x0][0x2c4] ;  /* 0x0000b100ff007624 */ /* 0x000fe400078e00ff */
[----:B------:R-:W-:-:S03]  /*23f0*/  IMAD.SHL.U32 R225, R233, 0x80, RZ ;  /* 0x00000080e9e17824 */ /* 0x000fc600078e00ff */
[----:B------:R-:W-:Y:S01]  /*2400*/  ISETP.NE.AND P2, PT, R0, 0x1, PT ;  /* 0x000000010000780c */ /* 0x000fe20003f45270 */
[----:B------:R-:W-:Y:S01]  /*2410*/  IMAD.MOV.U32 R50, RZ, RZ, c[0x0][0x228] ;  /* 0x00008a00ff327624 */ /* 0x000fe200078e00ff */
[----:B------:R-:W-:Y:S01]  /*2420*/  IADD3 R0, R225, 0x7f, RZ ;  /* 0x0000007fe1007810 */ /* 0x000fe20007ffe0ff */
[----:B------:R-:W-:-:S04]  /*2430*/  IMAD.IADD R8, R11, 0x1, -R223 ;  /* 0x000000010b087824 */ /* 0x000fc800078e0adf */
[----:B-1----:R-:W-:-:S04]  /*2440*/  @P1 IADD3 R2, P0, R231, c[0x0][0x378], RZ ;  /* 0x0000de00e7021a10 */ /* 0x002fc80007f1e0ff */
[----:B------:R-:W-:-:S05]  /*2450*/  @P1 IADD3.X R3, R236, c[0x0][0x37c], RZ, P0, !PT ;  /* 0x0000df00ec031a10 */ /* 0x000fca00007fe4ff */
[----:B------:R1:W5:Y:S01]  /*2460*/  @P1 LDG.E R93, [R2.64] ;  /* 0x00000008025d1981 */ /* 0x000362000c1e1900 */
[----:B------:R-:W-:Y:S01]  /*2470*/  LOP3.LUT R7, R234, 0xff0000, RZ, 0xc0, !PT ;  /* 0x00ff0000ea077812 */ /* 0x000fe200078ec0ff */
[----:B------:R-:W-:Y:S01]  /*2480*/  BSSY B0, `(.L_x_1292) ;  /* 0x0000038000007945 */ /* 0x000fe20003800000 */
[----:B------:R-:W-:-:S04]  /*2490*/  LOP3.LUT R207, R207, 0xffffffdf, RZ, 0xc0, !PT ;  /* 0xffffffdfcfcf7812 */ /* 0x000fc800078ec0ff */
[----:B------:R-:W-:Y:S01]  /*24a0*/  @P2 LOP3.LUT R207, R207, 0x20, RZ, 0xfc, !PT ;  /* 0x00000020cfcf2812 */ /* 0x000fe200078efcff */
[----:B-1----:R-:W-:Y:S01]  /*24b0*/  @P2 IMAD.HI.U32 R2, R0, c[0x0][0x2c8], RZ ;  /* 0x0000b20000022a27 */ /* 0x002fe200078e00ff */
[----:B------:R-:W-:-:S04]  /*24c0*/  LOP3.LUT R3, R234, 0xff000000, RZ, 0xc0, !PT ;  /* 0xff000000ea037812 */ /* 0x000fc800078ec0ff */
[----:B------:R-:W-:Y:S02]  /*24d0*/  @P2 SHF.R.U32.HI R0, RZ, c[0x0][0x2cc], R2 ;  /* 0x0000b300ff002a19 */ /* 0x000fe40000011602 */
[----:B------:R-:W-:Y:S01]  /*24e0*/  SHF.R.U32.HI R6, RZ, 0x8, R3 ;  /* 0x00000008ff067819 */ /* 0x000fe20000011603 */
[----:B--2---:R-:W-:-:S04]  /*24f0*/  @P6 IMAD.IADD R50, R4, 0x1, -R5 ;  /* 0x0000000104326824 */ /* 0x004fc800078e0a05 */
[----:B------:R-:W-:-:S05]  /*2500*/  IMAD.IADD R227, R8, 0x1, R50 ;  /* 0x0000000108e37824 */ /* 0x000fca00078e0232 */
[C---:B------:R-:W-:Y:S02]  /*2510*/  IADD3 R97, R227.reuse, 0x20, -R228 ;  /* 0x00000020e3617810 */ /* 0x040fe40007ffe8e4 */
[----:B------:R-:W-:-:S03]  /*2520*/  IADD3 R2, R227, 0x1f, RZ ;  /* 0x0000001fe3027810 */ /* 0x000fc60007ffe0ff */
[----:B------:R-:W-:Y:S01]  /*2530*/  IMAD.IADD R0, R97, 0x1, R0 ;  /* 0x0000000161007824 */ /* 0x000fe200078e0200 */
[----:B------:R-:W-:-:S04]  /*2540*/  SHF.R.S32.HI R4, RZ, 0x1f, R2 ;  /* 0x0000001fff047819 */ /* 0x000fc80000011402 */
[----:B------:R-:W-:Y:S02]  /*2550*/  SHF.R.S32.HI R5, RZ, 0x1f, R0 ;  /* 0x0000001fff057819 */ /* 0x000fe40000011400 */
[----:B------:R-:W-:Y:S02]  /*2560*/  LEA.HI R3, R4, R2, RZ, 0x5 ;  /* 0x0000000204037211 */ /* 0x000fe400078f28ff */
[----:B------:R-:W-:Y:S02]  /*2570*/  LEA.HI R0, R5, R0, RZ, 0x5 ;  /* 0x0000000005007211 */ /* 0x000fe400078f28ff */
[----:B------:R-:W-:Y:S02]  /*2580*/  SHF.R.S32.HI R95, RZ, 0x5, R3 ;  /* 0x00000005ff5f7819 */ /* 0x000fe40000011403 */
[----:B------:R-:W-:Y:S02]  /*2590*/  SHF.R.S32.HI R0, RZ, 0x5, R0 ;  /* 0x00000005ff007819 */ /* 0x000fe40000011400 */
[----:B------:R-:W-:-:S02]  /*25a0*/  LEA.HI R2, R7, R6, RZ, 0x10 ;  /* 0x0000000607027211 */ /* 0x000fc400078f80ff */
[----:B------:R-:W-:Y:S01]  /*25b0*/  IMNMX R5, R95, R0, PT ;  /* 0x000000005f057217 */ /* 0x000fe20003800200 */
[----:B------:R-:W-:Y:S01]  /*25c0*/  IMAD.MOV.U32 R0, RZ, RZ, RZ ;  /* 0x000000ffff007224 */ /* 0x000fe200078e00ff */
[----:B------:R-:W-:Y:S02]  /*25d0*/  SHF.R.U32.HI R233, RZ, 0x10, R2 ;  /* 0x00000010ffe97819 */ /* 0x000fe40000011602 */
[----:B------:R-:W-:Y:S02]  /*25e0*/  ISETP.GE.AND P0, PT, R5, 0x1, PT ;  /* 0x000000010500780c */ /* 0x000fe40003f06270 */
[C---:B------:R-:W-:Y:S02]  /*25f0*/  ISETP.NE.AND P1, PT, R233.reuse, RZ, PT ;  /* 0x000000ffe900720c */ /* 0x040fe40003f25270 */
[----:B------:R-:W-:Y:S02]  /*2600*/  LOP3.LUT R247, R2, 0xff, RZ, 0xc0, !PT ;  /* 0x000000ff02f77812 */ /* 0x000fe400078ec0ff */
[----:B------:R-:W-:-:S07]  /*2610*/  SEL R92, R233, c[0x0][0x338], P1 ;  /* 0x0000ce00e95c7a07 */ /* 0x000fce0000800000 */
        /* <DEDUP_REMOVED lines=30> */
.L_x_1293:
[----:B------:R-:W-:Y:S05]  /*2800*/  BSYNC B0 ;  /* 0x0000000000007941 */ /* 0x000fea0003800000 */
.L_x_1292:
        /* <DEDUP_REMOVED lines=30> */
[----:B------:R-:W-:Y:S01]  /*29f0*/  ISETP.NE.U32.AND P1, PT, RZ, c[0x0][0x340], PT ;  /* 0x0000d000ff007a0c */ /* 0x000fe20003f25070 */
[----:B------:R-:W-:Y:S01]  /*2a00*/  IMAD R0, R43, -0x20, R90 ;  /* 0xffffffe02b007824 */ /* 0x000fe200078e025a */
[----:B------:R-:W-:Y:S01]  /*2a10*/  SEL R10, R237, RZ, !P6 ;  /* 0x000000ffed0a7207 */ /* 0x000fe20007000000 */
[----:B------:R-:W-:Y:S01]  /*2a20*/  IMAD R4, R54, c[0x0][0x23c], R4 ;  /* 0x00008f0036047a24 */ /* 0x000fe200078e0204 */
[----:B------:R-:W-:-:S02]  /*2a30*/  ISETP.NE.AND.EX P1, PT, RZ, c[0x0][0x344], PT, P1 ;  /* 0x0000d100ff007a0c */ /* 0x000fc40003f25310 */
[----:B------:R-:W-:Y:S01]  /*2a40*/  ISETP.GT.AND P0, PT, R0, RZ, PT ;  /* 0x000000ff0000720c */ /* 0x000fe20003f04270 */
[----:B------:R-:W-:Y:S01]  /*2a50*/  IMAD.IADD R3, R3, 0x1, R4 ;  /* 0x0000000103037824 */ /* 0x000fe200078e0204 */
[----:B------:R-:W-:Y:S01]  /*2a60*/  SHF.L.U64.HI R99, R102, R98, c[0x0][0x23c] ;  /* 0x00008f0066637619 */ /* 0x000fe20000010262 */
[----:B------:R-:W-:Y:S01]  /*2a70*/  IMAD R0, R8, c[0x0][0x248], RZ ;  /* 0x0000920008007a24 */ /* 0x000fe200078e02ff */
[----:B------:R-:W-:Y:S01]  /*2a80*/  ISETP.GE.AND P4, PT, R132, c[0x0][0x1d4], PT ;  /* 0x0000750084007a0c */ /* 0x000fe20003f86270 */
[C---:B------:R-:W-:Y:S01]  /*2a90*/  IMAD.WIDE.U32 R2, R20.reuse, c[0x0][0x240], R2 ;  /* 0x0000900014027a25 */ /* 0x040fe200078e0002 */
[----:B------:R-:W-:Y:S02]  /*2aa0*/  LOP3.LUT R207, R207, 0xfffffffe, RZ, 0xc0, !PT ;  /* 0xfffffffecfcf7812 */ /* 0x000fe400078ec0ff */
[----:B------:R-:W-:Y:S01]  /*2ab0*/  ISETP.GE.AND P6, PT, R137, c[0x0][0x1d4], PT ;  /* 0x0000750089007a0c */ /* 0x000fe20003fc6270 */
[----:B------:R-:W-:Y:S01]  /*2ac0*/  IMAD R3, R20, c[0x0][0x244], R3 ;  /* 0x0000910014037a24 */ /* 0x000fe200078e0203 */
[----:B------:R-:W-:Y:S01]  /*2ad0*/  ISETP.GE.AND P5, PT, R197, c[0x0][0x1d4], PT ;  /* 0x00007500c5007a0c */ /* 0x000fe20003fa6270 */
[C---:B------:R-:W-:Y:S01]  /*2ae0*/  IMAD R4, R10.reuse, c[0x0][0x24c], R0 ;  /* 0x000093000a047a24 */ /* 0x040fe200078e0200 */
[----:B------:R-:W-:Y:S01]  /*2af0*/  @P1 IADD3 R6, P3, R231, c[0x0][0x340], RZ ;  /* 0x0000d000e7061a10 */ /* 0x000fe20007f7e0ff */
[----:B------:R-:W-:Y:S01]  /*2b00*/  IMAD.WIDE.U32 R58, R10, c[0x0][0x248], R2 ;  /* 0x000092000a3a7a25 */ /* 0x000fe200078e0002 */
[----:B------:R-:W-:-:S02]  /*2b10*/  @P0 SHF.R.S32.HI R2, RZ, 0x1f, R43 ;  /* 0x0000001fff020819 */ /* 0x000fc4000001142b */
[----:B------:R-:W-:Y:S01]  /*2b20*/  @P1 IADD3.X R7, R236, c[0x0][0x344], RZ, P3, !PT ;  /* 0x0000d100ec071a10 */ /* 0x000fe20001ffe4ff */
[----:B------:R-:W-:Y:S01]  /*2b30*/  IMAD.SHL.U32 R102, R102, 0x20, RZ ;  /* 0x0000002066667824 */ /* 0x000fe200078e00ff */
[----:B------:R-:W-:Y:S01]  /*2b40*/  @P4 LOP3.LUT R207, R207, 0x1, RZ, 0xfc, !PT ;  /* 0x00000001cfcf4812 */ /* 0x000fe200078efcff */
[----:B------:R-:W-:Y:S01]  /*2b50*/  @P0 IMAD R0, R99, R43, RZ ;  /* 0x0000002b63000224 */ /* 0x000fe200078e02ff */
[----:B------:R-:W-:Y:S01]  /*2b60*/  ISETP.GE.AND P4, PT, R198, c[0x0][0x1d4], PT ;  /* 0x00007500c6007a0c */ /* 0x000fe20003f86270 */
[----:B------:R-:W-:Y:S02]  /*2b70*/  IMAD.IADD R57, R59, 0x1, R4 ;  /* 0x000000013b397824 */ /* 0x000fe400078e0204 */
[----:B------:R-:W-:Y:S02]  /*2b80*/  @P0 IMAD.MOV.U32 R56, RZ, RZ, R58 ;  /* 0x000000ffff380224 */ /* 0x000fe400078e003a */
[-C--:B------:R-:W-:Y:S02]  /*2b90*/  @P0 IMAD R0, R2, R102.reuse, R0 ;  /* 0x0000006602000224 */ /* 0x080fe400078e0200 */
[----:B------:R-:W-:-:S04]  /*2ba0*/  @P0 IMAD.WIDE.U32 R4, R43, R102, R56 ;  /* 0x000000662b040225 */ /* 0x000fc800078e0038 */
[----:B------:R-:W-:Y:S01]  /*2bb0*/  @P0 IMAD.IADD R0, R5, 0x1, R0 ;  /* 0x0000000105000824 */ /* 0x000fe200078e0200 */
[----:B------:R-:W-:-:S04]  /*2bc0*/  @P0 LEA R2, P2, R4, c[0x0][0x220], 0x1 ;  /* 0x0000880004020a11 */ /* 0x000fc800078408ff */
[----:B------:R-:W-:Y:S02]  /*2bd0*/  @P0 LEA.HI.X R3, R4, c[0x0][0x224], R0, 0x1, P2 ;  /* 0x0000890004030a11 */ /* 0x000fe400010f0c00 */
[C---:B------:R-:W-:Y:S01]  /*2be0*/  LOP3.LUT P2, RZ, R207.reuse, 0x1, RZ, 0xc0, !PT ;  /* 0x00000001cfff7812 */ /* 0x040fe2000784c0ff */
[----:B------:R-:W2:Y:S01]  /*2bf0*/  @P1 LDG.E R0, [R6.64] ;  /* 0x0000000806001981 */ /* 0x000ea2000c1e1900 */
[----:B------:R-:W-:Y:S01]  /*2c00*/  IMAD.MOV.U32 R94, RZ, RZ, c[0x0][0x27c] ;  /* 0x00009f00ff5e7624 */ /* 0x000fe200078e00ff */
[----:B------:R-:W-:-:S10]  /*2c10*/  LOP3.LUT R207, R207, 0xfffffffd, RZ, 0xc0, !PT ;  /* 0xfffffffdcfcf7812 */ /* 0x000fd400078ec0ff */
[----:B------:R-:W-:Y:S01]  /*2c20*/  @!PT LDS RZ, [RZ] ;  /* 0x00000000fffff984 */ /* 0x000fe20000000800 */
[----:B------:R-:W-:Y:S01]  /*2c30*/  @!PT LDS RZ, [RZ] ;  /* 0x00000000fffff984 */ /* 0x000fe20000000800 */
[----:B------:R-:W-:Y:S01]  /*2c40*/  @!PT LDS RZ, [RZ] ;  /* 0x00000000fffff984 */ /* 0x000fe20000000800 */
[----:B------:R1:W-:Y:S01]  /*2c50*/  @P0 LDGSTS.E.BYPASS.LTC128B.128 [R194+0xc080], [R2.64], !P2 ;  /* 0x0c08000002c20fae */ /* 0x0003e2000d101d48 */
[----:B------:R-:W-:-:S03]  /*2c60*/  ISETP.GE.AND P2, PT, R132, c[0x0][0x27c], PT ;  /* 0x00009f0084007a0c */ /* 0x000fc60003f46270 */
[----:B------:R1:W-:Y:S04]  /*2c70*/  @P0 LDGSTS.E.BYPASS.LTC128B.128 [R194+0xd080], [R2.64+0x80], !P6 ;  /* 0x0d08008002c20fae */ /* 0x0003e8000f101d48 */
[----:B------:R1:W-:Y:S04]  /*2c80*/  @P0 LDGSTS.E.BYPASS.LTC128B.128 [R194+0xe080], [R2.64+0x100], !P5 ;  /* 0x0e08010002c20fae */ /* 0x0003e8000e901d48 */
[----:B------:R1:W-:Y:S01]  /*2c90*/  @P0 LDGSTS.E.BYPASS.LTC128B.128 [R194+0xf080], [R2.64+0x180], !P4 ;  /* 0x0f08018002c20fae */ /* 0x0003e2000e101d48 */
[----:B-----5:R-:W-:-:S03]  /*2ca0*/  SHF.R.S32.HI R19, RZ, 0x1f, R93 ;  /* 0x0000001fff137819 */ /* 0x020fc6000001145d */
[----:B------:R-:W0:Y:S01]  /*2cb0*/  LDGDEPBAR ;  /* 0x00000000000079af */ /* 0x000e220000000000 */
[----:B------:R-:W-:Y:S01]  /*2cc0*/  WARPSYNC 0xffffffff ;  /* 0xffffffff00007948 */ /* 0x000fe20003800000 */
[----:B------:R-:W-:Y:S01]  /*2cd0*/  @P2 LOP3.LUT R207, R207, 0x2, RZ, 0xfc, !PT ;  /* 0x00000002cfcf2812 */ /* 0x000fe200078efcff */
[----:B------:R-:W-:Y:S01]  /*2ce0*/  IMAD.SHL.U32 R94, R94, 0x2, RZ ;  /* 0x000000025e5e7824 */ /* 0x000fe200078e00ff */
[----:B--2---:R-:W-:Y:S01]  /*2cf0*/  @P1 SHF.R.S32.HI R18, RZ, 0x1f, R0 ;  /* 0x0000001fff121819 */ /* 0x004fe20000011400 */
[----:B------:R-:W-:Y:S02]  /*2d00*/  @!P1 IMAD.MOV.U32 R0, RZ, RZ, R237 ;  /* 0x000000ffff009224 */ /* 0x000fe400078e00ed */
[----:B------:R-:W-:Y:S02]  /*2d10*/  @!P1 IMAD.MOV.U32 R18, RZ, RZ, R238 ;  /* 0x000000ffff129224 */ /* 0x000fe400078e00ee */
[C---:B-1----:R-:W-:Y:S01]  /*2d20*/  IMAD.WIDE.U32 R2, R20.reuse, c[0x0][0x260], R132 ;  /* 0x0000980014027a25 */ /* 0x042fe200078e0084 */
[----:B------:R-:W-:Y:S01]  /*2d30*/  ISETP.GE.AND P0, PT, R137, c[0x0][0x27c], PT ;  /* 0x00009f0089007a0c */ /* 0x000fe20003f06270 */
[----:B------:R-:W-:Y:S01]  /*2d40*/  BAR.SYNC.DEFER_BLOCKING 0x0 ;  /* 0x0000000000007b1d */ /* 0x000fe20000010000 */
[----:B------:R-:W-:Y:S01]  /*2d50*/  LOP3.LUT R207, R207, 0xfffffffb, RZ, 0xc0, !PT ;  /* 0xfffffffbcfcf7812 */ /* 0x000fe200078ec0ff */
[----:B------:R-:W-:Y:S01]  /*2d60*/  IMAD R6, R9, c[0x0][0x290], RZ ;  /* 0x0000a40009067a24 */ /* 0x000fe200078e02ff */
        /* <DEDUP_REMOVED lines=61> */
[----:B------:R-:W-:Y:S01]  /*3140*/  IMAD R10, R93, c[0x0][0x294], R10 ;  /* 0x0000a5005d0a7a24 */ /* 0x000fe200078e020a */
[----:B------:R-:W-:Y:S01]  /*3150*/  SHF.L.U64.HI R98, R101, R98, c[0x0][0x284] ;  /* 0x0000a10065627619 */ /* 0x000fe20000010262 */
[----:B------:R-:W-:Y:S01]  /*3160*/  IMAD R0, R93, c[0x0][0x284], R14 ;  /* 0x0000a1005d007a24 */ /* 0x000fe200078e020e */
[----:B------:R-:W-:Y:S01]  /*3170*/  SHF.L.U32 R101, R101, 0x5, RZ ;  /* 0x0000000565657819 */ /* 0x000fe200000006ff */
[----:B------:R-:W-:Y:S01]  /*3180*/  IMAD.WIDE.U32 R62, R93, c[0x0][0x290], R4 ;  /* 0x0000a4005d3e7a25 */ /* 0x000fe200078e0004 */
[----:B------:R-:W-:-:S02]  /*3190*/  IADD3 R87, R75, R21, RZ ;  /* 0x000000154b577210 */ /* 0x000fc40007ffe0ff */
[----:B------:R-:W-:Y:S01]  /*31a0*/  SHF.R.S32.HI R85, RZ, 0x3, R13 ;  /* 0x00000003ff557819 */ /* 0x000fe2000001140d */
[C---:B------:R-:W-:Y:S01]  /*31b0*/  IMAD.WIDE.U32 R60, R93.reuse, c[0x0][0x280], R2 ;  /* 0x0000a0005d3c7a25 */ /* 0x040fe200078e0002 */
[----:B------:R-:W-:Y:S02]  /*31c0*/  SHF.R.S32.HI R84, RZ, 0x3, R12 ;  /* 0x00000003ff547819 */ /* 0x000fe4000001140c */
[----:B------:R-:W-:Y:S01]  /*31d0*/  IADD3 R81, R10, R63, RZ ;  /* 0x0000003f0a517210 */ /* 0x000fe20007ffe0ff */
[C---:B------:R-:W-:Y:S01]  /*31e0*/  IMAD.WIDE.U32 R66, R93.reuse, c[0x0][0x290], R8 ;  /* 0x0000a4005d427a25 */ /* 0x040fe200078e0008 */
        /* <DEDUP_REMOVED lines=13> */
.L_x_1313:
        /* <DEDUP_REMOVED lines=92> */
.L_x_1299:
[----:B------:R-:W-:Y:S05]  /*3880*/  BSYNC B0 ;  /* 0x0000000000007941 */ /* 0x000fea0003800000 */
.L_x_1298:
        /* <DEDUP_REMOVED lines=9> */
[----:B--2---:R-:W-:Y:S01]  /*3920*/  PRMT R20, R5, 0x5410, R8 ;  /* 0x0000541005147816 */ /* 0x004fe20000000008 */
        /* <DEDUP_REMOVED lines=30> */
[----:B------:R-:W-:Y:S04]  /*3b10*/  @!P0 SHF.R.U32.HI R17, RZ, 0x10, R17 ;  /* 0x00000010ff118819 */ /* 0x000fe80000011611 */
[----:B------:R-:W-:Y:S02]  /*3b20*/  @!P0 PRMT R24, R22, 0x5410, R17 ;  /* 0x0000541016188816 */ /* 0x000fe40000000011 */
[----:B------:R-:W-:Y:S02]  /*3b30*/  @!P0 PRMT R17, R5, 0x5410, R4 ;  /* 0x0000541005118816 */ /* 0x000fe40000000004 */
[----:B------:R-:W-:Y:S01]  /*3b40*/  @!P0 LOP3.LUT R22, R23, 0xffff0000, RZ, 0xc0, !PT ;  /* 0xffff000017168812 */ /* 0x000fe200078ec0ff */
[C---:B-1----:R-:W-:Y:S01]  /*3b50*/  @!P0 IMAD.U32 R4, R8.reuse, 0x10000, RZ ;  /* 0x0001000008048824 */ /* 0x042fe200078e00ff */
[----:B------:R-:W-:Y:S01]  /*3b60*/  @!P0 LOP3.LUT R0, R8, 0xffff0000, RZ, 0xc0, !PT ;  /* 0xffff000008008812 */ /* 0x000fe200078ec0ff */
[----:B------:R-:W-:Y:S01]  /*3b70*/  @!P0 IMAD.U32 R23, R10, 0x10000, RZ ;  /* 0x000100000a178824 */ /* 0x000fe200078e00ff */
[----:B------:R-:W-:Y:S03]  /*3b80*/  @!P0 LOP3.LUT R2, R9, 0xffff0000, RZ, 0xc0, !PT ;  /* 0xffff000009028812 */ /* 0x000fe600078ec0ff */
        /* <DEDUP_REMOVED lines=8> */
[----:B------:R-:W-:Y:S01]  /*3c10*/  @!P0 FMUL.FTZ R5, R2, R22 ;  /* 0x0000001602058220 */ /* 0x000fe20000410000 */
[----:B------:R-:W-:Y:S01]  /*3c20*/  @!P0 LOP3.LUT R24, R24, 0xffff0000, RZ, 0xc0, !PT ;  /* 0xffff000018188812 */ /* 0x000fe200078ec0ff */
[-C--:B------:R-:W-:Y:S02]  /*3c30*/  @!P0 FMUL.FTZ R2, R2, R4.reuse ;  /* 0x0000000402028220 */ /* 0x080fe40000410000 */
[----:B------:R-:W-:Y:S01]  /*3c40*/  @!P0 FFMA.FTZ R38, R16, R4, -R5 ;  /* 0x0000000410268223 */ /* 0x000fe20000010805 */
[----:B------:R-:W-:Y:S01]  /*3c50*/  @!P0 LOP3.LUT R4, R11, 0xffff0000, RZ, 0xc0, !PT ;  /* 0xffff00000b048812 */ /* 0x000fe200078ec0ff */
[----:B------:R-:W-:Y:S02]  /*3c60*/  @!P0 IMAD.U32 R5, R17, 0x10000, RZ ;  /* 0x0001000011058824 */ /* 0x000fe400078e00ff */
[C---:B------:R-:W-:Y:S02]  /*3c70*/  @!P0 FMUL.FTZ R36, R3.reuse, R21 ;  /* 0x0000001503248220 */ /* 0x040fe40000410000 */
[-C--:B------:R-:W-:Y:S02]  /*3c80*/  @!P0 FMUL.FTZ R3, R3, R5.reuse ;  /* 0x0000000503038220 */ /* 0x080fe40000410000 */
[----:B------:R-:W-:Y:S01]  /*3c90*/  @!P0 FFMA.FTZ R37, R23, R5, -R36 ;  /* 0x0000000517258223 */ /* 0x000fe20000010824 */
[----:B------:R-:W-:Y:S01]  /*3ca0*/  @!P0 LOP3.LUT R5, R17, 0xffff0000, RZ, 0xc0, !PT ;  /* 0xffff000011058812 */ /* 0x000fe200078ec0ff */
[----:B------:R-:W-:Y:S01]  /*3cb0*/  @!P0 FMUL.FTZ R36, R4, R24 ;  /* 0x0000001804248220 */ /* 0x000fe20000410000 */
[----:B------:R-:W-:Y:S01]  /*3cc0*/  @!P0 SHF.L.U32 R17, R11, 0x10, RZ ;  /* 0x000000100b118819 */ /* 0x000fe200000006ff */
[----:B------:R-:W-:Y:S02]  /*3cd0*/  @!P0 FFMA.FTZ R2, R22, R16, R2 ;  /* 0x0000001016028223 */ /* 0x000fe40000010002 */
[----:B------:R-:W-:Y:S02]  /*3ce0*/  @!P0 FMUL.FTZ R4, R4, R5 ;  /* 0x0000000504048220 */ /* 0x000fe40000410000 */
[----:B------:R-:W-:Y:S01]  /*3cf0*/  @!P0 FFMA.FTZ R3, R21, R23, R3 ;  /* 0x0000001715038223 */ /* 0x000fe20000010003 */
        /* <DEDUP_REMOVED lines=11> */
.L_x_1302:
[----:B------:R-:W-:Y:S05]  /*3db0*/  BSYNC B0 ;  /* 0x0000000000007941 */ /* 0x000fea0003800000 */
.L_x_1301:
        /* <DEDUP_REMOVED lines=58> */
.L_x_1304:
[----:B------:R-:W-:Y:S05]  /*4160*/  BSYNC B0 ;  /* 0x0000000000007941 */ /* 0x000fea0003800000 */
.L_x_1303:
        /* <DEDUP_REMOVED lines=58> */
.L_x_1306:
[----:B------:R-:W-:Y:S05]  /*4510*/  BSYNC B0 ;  /* 0x0000000000007941 */ /* 0x000fea0003800000 */
.L_x_1305:
[----:B------:R-:W-:Y:S11]  /*4520*/  ISETP.GE.AND P0, PT, R198, c[0x0][0x1d4], PT ;  /* 0x00007500c6007a0c */ /* 0x000ff60003f06270 */
[----:B------:R-:W-:Y:S02]  /*4530*/  @!UPT UIADD3 URZ, URZ, URZ, URZ ;  /* 0x0000003f3f3ff290 */ /* 0x000fe4000fffe03f */
        /* <DEDUP_REMOVED lines=56> */
.L_x_1297:
        /* <DEDUP_REMOVED lines=31> */
.L_x_1308:
[----:B------:R-:W-:Y:S05]  /*4ab0*/  BSYNC B0 ;  /* 0x0000000000007941 */ /* 0x000fea0003800000 */
.L_x_1307:
        /* <DEDUP_REMOVED lines=11> */
[----:B--2---:R-:W-:Y:S01]  /*4b70*/  PRMT R20, R3, 0x5410, R8 ;  /* 0x0000541003147816 */ /* 0x004fe20000000008 */
        /* <DEDUP_REMOVED lines=17> */
[----:B------:R-:W-:Y:S02]  /*4c90*/  IMAD.MOV.U32 R36, RZ, RZ, R15 ;  /* 0x000000ffff247224 */ /* 0x000fe400078e000f */
[----:B------:R-:W-:Y:S01]  /*4ca0*/  IMAD.MOV.U32 R8, RZ, RZ, R5 ;  /* 0x000000ffff087224 */ /* 0x000fe200078e0005 */
[----:B------:R-:W-:Y:S01]  /*4cb0*/  LEA.HI R0, R2, R0, RZ, 0x4 ;  /* 0x0000000002007211 */ /* 0x000fe200078f20ff */
[----:B------:R-:W-:Y:S02]  /*4cc0*/  IMAD.MOV.U32 R10, RZ, RZ, R7 ;  /* 0x000000ffff0a7224 */ /* 0x000fe400078e0007 */
[----:B------:R-:W-:Y:S02]  /*4cd0*/  @!P0 SHF.R.U64 R4, R4, 0x10, R5 ;  /* 0x0000001004048819 */ /* 0x000fe40000001205 */
[----:B------:R-:W-:Y:S02]  /*4ce0*/  LEA.HI.SX32 R0, R0, R85, 0x1c ;  /* 0x0000005500007211 */ /* 0x000fe400078fe2ff */
[--C-:B------:R-:W-:Y:S02]  /*4cf0*/  @!P0 SHF.R.U64 R22, R12, 0x10, R13.reuse ;  /* 0x000000100c168819 */ /* 0x100fe4000000120d */
[----:B------:R-:W-:Y:S01]  /*4d00*/  SHF.R.S32.HI R2, RZ, 0x1f, R0 ;  /* 0x0000001fff027819 */ /* 0x000fe20000011400 */
[----:B------:R-:W-:Y:S01]  /*4d10*/  IMAD.SHL.U32 R39, R0, 0x8, RZ ;  /* 0x0000000800277824 */ /* 0x000fe200078e00ff */
[----:B------:R-:W-:Y:S02]  /*4d20*/  @!P0 SHF.R.U32.HI R29, RZ, 0x10, R13 ;  /* 0x00000010ff1d8819 */ /* 0x000fe4000001160d */
[----:B------:R-:W-:Y:S02]  /*4d30*/  LEA.HI R2, R2, R0, RZ, 0x3 ;  /* 0x0000000002027211 */ /* 0x000fe400078f18ff */
[--C-:B------:R-:W-:Y:S02]  /*4d40*/  @!P0 SHF.R.U64 R28, R14, 0x10, R15.reuse ;  /* 0x000000100e1c8819 */ /* 0x100fe4000000120f */
[----:B------:R-:W-:Y:S01]  /*4d50*/  @!P0 SHF.R.U32.HI R30, RZ, 0x10, R15 ;  /* 0x00000010ff1e8819 */ /* 0x000fe2000001160f */
[----:B------:R-:W-:Y:S01]  /*4d60*/  IMAD.SHL.U32 R2, R2, 0x100, RZ ;  /* 0x0000010002027824 */ /* 0x000fe200078e00ff */
[----:B------:R-:W-:Y:S02]  /*4d70*/  LOP3.LUT R0, R222, 0x38, R39, 0xf8, !PT ;  /* 0x00000038de007812 */ /* 0x000fe400078ef827 */
[----:B------:R-:W-:Y:S02]  /*4d80*/  @!P0 PRMT R21, R21, 0x5410, R22 ;  /* 0x0000541015158816 */ /* 0x000fe40000000016 */
[----:B------:R-:W-:Y:S02]  /*4d90*/  LOP3.LUT R3, R0, R105, RZ, 0x3c, !PT ;  /* 0x0000006900037212 */ /* 0x000fe400078e3cff */
[----:B------:R-:W-:Y:S02]  /*4da0*/  LOP3.LUT R2, R2, 0x7ffff800, RZ, 0xc0, !PT ;  /* 0x7ffff80002027812 */ /* 0x000fe400078ec0ff */
[----:B------:R-:W-:Y:S02]  /*4db0*/  @!P0 SHF.R.U32.HI R0, RZ, 0x10, R5 ;  /* 0x00000010ff008819 */ /* 0x000fe40000011605 */
[----:B------:R-:W-:Y:S02]  /*4dc0*/  IADD3 R2, R3, R2, R226 ;  /* 0x0000000203027210 */ /* 0x000fe40007ffe0e2 */
[----:B------:R-:W-:Y:S02]  /*4dd0*/  @!P0 PRMT R4, R9, 0x5410, R4 ;  /* 0x0000541009048816 */ /* 0x000fe40000000004 */
[----:B------:R-:W-:Y:S01]  /*4de0*/  SHF.L.U32 R5, R2, 0x1, RZ ;  /* 0x0000000102057819 */ /* 0x000fe200000006ff */
[----:B------:R-:W-:Y:S01]  /*4df0*/  IMAD.MOV.U32 R2, RZ, RZ, R6 ;  /* 0x000000ffff027224 */ /* 0x000fe200078e0006 */
[----:B------:R-:W-:Y:S02]  /*4e00*/  @!P0 SHF.R.U64 R3, R6, 0x10, R7 ;  /* 0x0000001006038819 */ /* 0x000fe40000001207 */
[----:B------:R-:W-:Y:S01]  /*4e10*/  @!P0 PRMT R6, R8, 0x5410, R0 ;  /* 0x0000541008068816 */ /* 0x000fe20000000000 */
[----:B------:R-:W-:Y:S01]  /*4e20*/  @!P0 IMAD.U32 R8, R21, 0x10000, RZ ;  /* 0x0001000015088824 */ /* 0x000fe200078e00ff */
[----:B------:R2:W5:Y:S01]  /*4e30*/  LDS.128 R12, [R5+0xc080] ;  /* 0x00c08000050c7984 */ /* 0x0005620000000c00 */
[----:B------:R-:W-:Y:S02]  /*4e40*/  @!P0 PRMT R22, R31, 0x5410, R29 ;  /* 0x000054101f168816 */ /* 0x000fe4000000001d */
[----:B------:R-:W-:Y:S02]  /*4e50*/  @!P0 PRMT R23, R23, 0x5410, R28 ;  /* 0x0000541017178816 */ /* 0x000fe4000000001c */
[----:B------:R-:W-:Y:S02]  /*4e60*/  @!P0 PRMT R30, R36, 0x5410, R30 ;  /* 0x00005410241e8816 */ /* 0x000fe4000000001e */
[----:B--2---:R-:W-:Y:S02]  /*4e70*/  @!P0 SHF.R.U32.HI R5, RZ, 0x10, R7 ;  /* 0x00000010ff058819 */ /* 0x004fe40000011607 */
[----:B------:R-:W-:Y:S01]  /*4e80*/  @!P0 PRMT R7, R2, 0x5410, R3 ;  /* 0x0000541002078816 */ /* 0x000fe20000000003 */
[----:B------:R-:W-:Y:S01]  /*4e90*/  @!P0 IMAD.U32 R2, R4, 0x10000, RZ ;  /* 0x0001000004028824 */ /* 0x000fe200078e00ff */
[----:B------:R-:W-:Y:S01]  /*4ea0*/  @!P0 PRMT R10, R10, 0x5410, R5 ;  /* 0x000054100a0a8816 */ /* 0x000fe20000000005 */
[----:B-1----:R-:W-:Y:S02]  /*4eb0*/  @!P0 IMAD.U32 R3, R24, 0x10000, RZ ;  /* 0x0001000018038824 */ /* 0x002fe400078e00ff */
[----:B------:R-:W-:Y:S01]  /*4ec0*/  @!P0 IMAD.U32 R5, R22, 0x10000, RZ ;  /* 0x0001000016058824 */ /* 0x000fe200078e00ff */
[----:B-----5:R-:W-:Y:S05]  /*4ed0*/  @!P0 SHF.L.U32 R0, R12, 0x10, RZ ;  /* 0x000000100c008819 */ /* 0x020fea00000006ff */
[C---:B------:R-:W-:Y:S02]  /*4ee0*/  @!P0 FMUL.FTZ R9, R0.reuse, R8 ;  /* 0x0000000800098220 */ /* 0x040fe40000410000 */
[-C--:B------:R-:W-:Y:S02]  /*4ef0*/  @!P0 FMUL.FTZ R0, R0, R2.reuse ;  /* 0x0000000200008220 */ /* 0x080fe40000410000 */
[----:B------:R-:W-:Y:S01]  /*4f00*/  @!P0 FFMA.FTZ R29, R3, R2, -R9 ;  /* 0x00000002031d8223 */ /* 0x000fe20000010809 */
[----:B------:R-:W-:Y:S01]  /*4f10*/  @!P0 LOP3.LUT R9, R21, 0xffff0000, RZ, 0xc0, !PT ;  /* 0xffff000015098812 */ /* 0x000fe200078ec0ff */
[----:B------:R-:W-:Y:S01]  /*4f20*/  @!P0 FFMA.FTZ R0, R8, R3, R0 ;  /* 0x0000000308008223 */ /* 0x000fe20000010000 */
[----:B------:R-:W-:Y:S02]  /*4f30*/  @!P0 LOP3.LUT R2, R12, 0xffff0000, RZ, 0xc0, !PT ;  /* 0xffff00000c028812 */ /* 0x000fe400078ec0ff */
        /* <DEDUP_REMOVED lines=26> */
[C---:B------:R-:W-:Y:S01]  /*50e0*/  @!P0 IMAD.U32 R6, R7.reuse, 0x10000, RZ ;  /* 0x0001000007068824 */ /* 0x040fe200078e00ff */
[----:B------:R-:W-:Y:S01]  /*50f0*/  @!P0 LOP3.LUT R7, R7, 0xffff0000, RZ, 0xc0, !PT ;  /* 0xffff000007078812 */ /* 0x000fe200078ec0ff */
[----:B------:R-:W-:Y:S01]  /*5100*/  @!P0 IMAD.U32 R9, R26, 0x10000, RZ ;  /* 0x000100001a098824 */ /* 0x000fe200078e00ff */
[----:B------:R-:W-:Y:S01]  /*5110*/  @!P0 MOV R25, R28 ;  /* 0x0000001c00198202 */ /* 0x000fe20000000f00 */
[C---:B------:R-:W-:Y:S01]  /*5120*/  @!P0 FMUL.FTZ R21, R5.reuse, R8 ;  /* 0x0000000805158220 */ /* 0x040fe20000410000 */
[----:B------:R-:W-:Y:S01]  /*5130*/  @!P0 F2FP.BF16.PACK_AB R3, R4, R3 ;  /* 0x000000030403823e */ /* 0x000fe200000010ff */
[-C--:B------:R-:W-:Y:S02]  /*5140*/  @!P0 FMUL.FTZ R5, R5, R6.reuse ;  /* 0x0000000605058220 */ /* 0x080fe40000410000 */
[----:B------:R-:W-:Y:S01]  /*5150*/  @!P0 FFMA.FTZ R31, R9, R6, -R21 ;  /* 0x00000006091f8223 */ /* 0x000fe20000010815 */
[----:B------:R-:W-:Y:S01]  /*5160*/  @!P0 MOV R13, R3 ;  /* 0x00000003000d8202 */ /* 0x000fe20000000f00 */
[----:B------:R-:W-:Y:S01]  /*5170*/  @!P0 FFMA.FTZ R5, R8, R9, R5 ;  /* 0x0000000908058223 */ /* 0x000fe20000010005 */
[----:B------:R-:W-:Y:S02]  /*5180*/  @!P0 LOP3.LUT R8, R23, 0xffff0000, RZ, 0xc0, !PT ;  /* 0xffff000017088812 */ /* 0x000fe400078ec0ff */
[----:B------:R-:W-:Y:S02]  /*5190*/  @!P0 LOP3.LUT R6, R14, 0xffff0000, RZ, 0xc0, !PT ;  /* 0xffff00000e068812 */ /* 0x000fe400078ec0ff */
[----:B------:R-:W-:Y:S03]  /*51a0*/  @!P0 LOP3.LUT R9, R26, 0xffff0000, RZ, 0xc0, !PT ;  /* 0xffff00001a098812 */ /* 0x000fe600078ec0ff */
        /* <DEDUP_REMOVED lines=36> */
.L_x_1310:
[----:B------:R-:W-:Y:S05]  /*53f0*/  BSYNC B0 ;  /* 0x0000000000007941 */ /* 0x000fea0003800000 */
.L_x_1309:
[----:B------:R-:W-:Y:S11]  /*5400*/  ISETP.GE.AND P0, PT, R137, c[0x0][0x1d4], PT ;  /* 0x0000750089007a0c */ /* 0x000ff60003f06270 */
[----:B------:R-:W-:Y:S02]  /*5410*/  @!UPT UIADD3 URZ, URZ, URZ, URZ ;  /* 0x0000003f3f3ff290 */ /* 0x000fe4000fffe03f */
[----:B------:R-:W-:-:S05]  /*5420*/  @P0 BRA `(.L_x_1300) ;  /* 0x0000096000000947 */ /* 0x000fca0003800000 */
[----:B------:R-:W-:Y:S01]  /*5430*/  LOP3.LUT P1, RZ, R207, 0x4, RZ, 0xc0, !PT ;  /* 0x00000004cfff7812 */ /* 0x000fe2000782c0ff */
[----:B------:R-:W2:Y:S01]  /*5440*/  LDS.128 R28, [R76+0xc080] ;  /* 0x00c080004c1c7984 */ /* 0x000ea20000000c00 */
[----:B------:R-:W-:Y:S02]  /*5450*/  ISETP.GE.AND P0, PT, R137, c[0x0][0x27c], PT ;  /* 0x00009f0089007a0c */ /* 0x000fe40003f06270 */
[----:B------:R-:W-:Y:S04]  /*5460*/  SEL R0, R94, R42, !P1 ;  /* 0x0000002a5e007207 */ /* 0x000fe80004800000 */
[----:B-1----:R-:W-:Y:S04]  /*5470*/  SHF.R.S32.HI R2, RZ, 0x1f, R0 ;  /* 0x0000001fff027819 */ /* 0x002fe80000011400 */
[----:B------:R-:W-:Y:S03]  /*5480*/  LEA.HI R0, R2, R0, RZ, 0x4 ;  /* 0x0000000002007211 */ /* 0x000fe600078f20ff */
[--C-:B------:R-:W-:Y:S02]  /*5490*/  @!P0 SHF.R.U64 R4, R32, 0x10, R33.reuse ;  /* 0x0000001020048819 */ /* 0x100fe40000001221 */
[----:B------:R-:W-:Y:S02]  /*54a0*/  LEA.HI.SX32 R0, R0, R84, 0x1c ;  /* 0x0000005400007211 */ /* 0x000fe400078fe2ff */
[----:B------:R-:W-:Y:S02]  /*54b0*/  @!P0 SHF.R.U32.HI R7, RZ, 0x10, R33 ;  /* 0x00000010ff078819 */ /* 0x000fe40000011621 */
[----:B------:R-:W-:Y:S01]  /*54c0*/  SHF.R.S32.HI R2, RZ, 0x1f, R0 ;  /* 0x0000001fff027819 */ /* 0x000fe20000011400 */
[----:B------:R-:W-:Y:S01]  /*54d0*/  IMAD.SHL.U32 R36, R0, 0x8, RZ ;  /* 0x0000000800247824 */ /* 0x000fe200078e00ff */
[--C-:B------:R-:W-:Y:S02]  /*54e0*/  @!P0 SHF.R.U32.HI R6, RZ, 0x10, R19.reuse ;  /* 0x00000010ff068819 */ /* 0x100fe40000011613 */
[----:B------:R-:W-:Y:S02]  /*54f0*/  LEA.HI R0, R2, R0, RZ, 0x3 ;  /* 0x0000000002007211 */ /* 0x000fe400078f18ff */
[----:B------:R-:W-:Y:S02]  /*5500*/  @!P0 SHF.R.U64 R3, R18, 0x10, R19 ;  /* 0x0000001012038819 */ /* 0x000fe40000001213 */
[----:B------:R-:W-:Y:S01]  /*5510*/  LOP3.LUT R2, R222, 0x38, R36, 0xf8, !PT ;  /* 0x00000038de027812 */ /* 0x000fe200078ef824 */
[----:B------:R-:W-:Y:S01]  /*5520*/  IMAD.SHL.U32 R0, R0, 0x100, RZ ;  /* 0x0000010000007824 */ /* 0x000fe200078e00ff */
[----:B------:R-:W-:Y:S02]  /*5530*/  @!P0 PRMT R21, R37, 0x5410, R4 ;  /* 0x0000541025158816 */ /* 0x000fe40000000004 */
[----:B------:R-:W-:Y:S02]  /*5540*/  LOP3.LUT R2, R2, R105, RZ, 0x3c, !PT ;  /* 0x0000006902027212 */ /* 0x000fe400078e3cff */
[----:B------:R-:W-:Y:S02]  /*5550*/  LOP3.LUT R0, R0, 0x7ffff800, RZ, 0xc0, !PT ;  /* 0x7ffff80000007812 */ /* 0x000fe400078ec0ff */
[----:B------:R-:W-:Y:S02]  /*5560*/  @!P0 SHF.R.U32.HI R8, RZ, 0x10, R35 ;  /* 0x00000010ff088819 */ /* 0x000fe40000011623 */
[----:B------:R-:W-:Y:S01]  /*5570*/  IADD3 R0, R2, R0, R226 ;  /* 0x0000000002007210 */ /* 0x000fe20007ffe0e2 */
[----:B--2---:R-:W-:Y:S01]  /*5580*/  @!P0 IMAD.U32 R24, R31, 0x10000, RZ ;  /* 0x000100001f188824 */ /* 0x004fe200078e00ff */
[----:B------:R-:W-:Y:S03]  /*5590*/  @!P0 LOP3.LUT R19, R29, 0xffff0000, RZ, 0xc0, !PT ;  /* 0xffff00001d138812 */ /* 0x000fe600078ec0ff */
[----:B------:R-:W-:Y:S01]  /*55a0*/  IMAD.SHL.U32 R0, R0, 0x2, RZ ;  /* 0x0000000200007824 */ /* 0x000fe200078e00ff */
[----:B------:R-:W-:Y:S02]  /*55b0*/  @!P0 LOP3.LUT R26, R31, 0xffff0000, RZ, 0xc0, !PT ;  /* 0xffff00001f1a8812 */ /* 0x000fe400078ec0ff */
[----:B------:R-:W-:Y:S02]  /*55c0*/  @!P0 SHF.R.U64 R2, R16, 0x10, R17 ;  /* 0x0000001010028819 */ /* 0x000fe40000001211 */
[----:B------:R1:W2:Y:S01]  /*55d0*/  LDS.128 R12, [R0+0xc080] ;  /* 0x00c08000000c7984 */ /* 0x0002a20000000c00 */
[----:B------:R-:W-:Y:S01]  /*55e0*/  @!P0 PRMT R9, R37, 0x5432, R7 ;  /* 0x0000543225098816 */ /* 0x000fe20000000007 */
[----:B------:R-:W-:Y:S01]  /*55f0*/  @!P0 IMAD.U32 R7, R21, 0x10000, RZ ;  /* 0x0001000015078824 */ /* 0x000fe200078e00ff */
[----:B------:R-:W-:Y:S02]  /*5600*/  @!P0 PRMT R5, R11, 0x5432, R2 ;  /* 0x000054320b058816 */ /* 0x000fe40000000002 */
[----:B------:R-:W-:Y:S01]  /*5610*/  @!P0 SHF.R.U64 R10, R34, 0x10, R35 ;  /* 0x00000010220a8819 */ /* 0x000fe20000001223 */
[----:B------:R-:W-:Y:S01]  /*5620*/  @!P0 IMAD.U32 R16, R9, 0x10000, RZ ;  /* 0x0001000009108824 */ /* 0x000fe200078e00ff */
[----:B------:R-:W-:Y:S01]  /*5630*/  @!P0 PRMT R22, R38, 0x5410, R8 ;  /* 0x0000541026168816 */ /* 0x000fe20000000008 */
[C---:B------:R-:W-:Y:S01]  /*5640*/  @!P0 IMAD.U32 R2, R5.reuse, 0x10000, RZ ;  /* 0x0001000005028824 */ /* 0x040fe200078e00ff */
[----:B------:R-:W-:Y:S01]  /*5650*/  @!P0 PRMT R8, R20, 0x5410, R6 ;  /* 0x0000541014088816 */ /* 0x000fe20000000006 */
[----:B------:R-:W-:Y:S01]  /*5660*/  @!P0 IMAD.U32 R6, R28, 0x10000, RZ ;  /* 0x000100001c068824 */ /* 0x000fe200078e00ff */
[----:B------:R-:W-:Y:S01]  /*5670*/  @!P0 PRMT R27, R38, 0x5432, R10 ;  /* 0x00005432261b8816 */ /* 0x000fe2000000000a */
[----:B------:R-:W-:Y:S01]  /*5680*/  @!P0 IMAD.U32 R23, R22, 0x10000, RZ ;  /* 0x0001000016178824 */ /* 0x000fe200078e00ff */
[----:B------:R-:W-:Y:S02]  /*5690*/  @!P0 PRMT R10, R20, 0x5432, R3 ;  /* 0x00005432140a8816 */ /* 0x000fe40000000003 */
[----:B------:R-:W-:Y:S02]  /*56a0*/  @!P0 LOP3.LUT R5, R5, 0xffff0000, RZ, 0xc0, !PT ;  /* 0xffff000005058812 */ /* 0x000fe400078ec0ff */
[----:B------:R-:W-:Y:S02]  /*56b0*/  @!P0 LOP3.LUT R25, R22, 0xffff0000, RZ, 0xc0, !PT ;  /* 0xffff000016198812 */ /* 0x000fe400078ec0ff */
[----:B------:R-:W-:Y:S02]  /*56c0*/  @!P0 LOP3.LUT R18, R9, 0xffff0000, RZ, 0xc0, !PT ;  /* 0xffff000009128812 */ /* 0x000fe400078ec0ff */
[----:B-1----:R-:W-:Y:S01]  /*56d0*/  @!P0 SHF.R.U32.HI R0, RZ, 0x10, R17 ;  /* 0x00000010ff008819 */ /* 0x002fe20000011611 */
[----:B------:R-:W-:Y:S03]  /*56e0*/  @!P0 IMAD.U32 R17, R29, 0x10000, RZ ;  /* 0x000100001d118824 */ /* 0x000fe600078e00ff */
[----:B------:R-:W-:Y:S01]  /*56f0*/  @!P0 PRMT R4, R11, 0x5410, R0 ;  /* 0x000054100b048816 */ /* 0x000fe20000000000 */
[----:B--2---:R-:W-:Y:S01]  /*5700*/  @!P0 IMAD.U32 R0, R12, 0x10000, RZ ;  /* 0x000100000c008824 */ /* 0x004fe200078e00ff */
[----:B------:R-:W-:Y:S03]  /*5710*/  @!P0 SHF.L.U32 R3, R13, 0x10, RZ ;  /* 0x000000100d038819 */ /* 0x000fe600000006ff */
[C---:B------:R-:W-:Y:S02]  /*5720*/  @!P0 FMUL.FTZ R11, R0.reuse, R7 ;  /* 0x00000007000b8220 */ /* 0x040fe40000410000 */
[-C--:B------:R-:W-:Y:S02]  /*5730*/  @!P0 FMUL.FTZ R0, R0, R2.reuse ;  /* 0x0000000200008220 */ /* 0x080fe40000410000 */
[----:B------:R-:W-:Y:S01]  /*5740*/  @!P0 FFMA.FTZ R42, R6, R2, -R11 ;  /* 0x00000002062a8223 */ /* 0x000fe2000001080b */
[----:B------:R-:W-:Y:S01]  /*5750*/  @!P0 LOP3.LUT R11, R28, 0xffff0000, RZ, 0xc0, !PT ;  /* 0xffff00001c0b8812 */ /* 0x000fe200078ec0ff */
[----:B------:R-:W-:Y:S01]  /*5760*/  @!P0 FFMA.FTZ R0, R7, R6, R0 ;  /* 0x0000000607008223 */ /* 0x000fe20000010000 */
[C---:B------:R-:W-:Y:S01]  /*5770*/  @!P0 LOP3.LUT R6, R4.reuse, 0xffff0000, RZ, 0xc0, !PT ;  /* 0xffff000004068812 */ /* 0x040fe200078ec0ff */
[----:B------:R-:W-:Y:S01]  /*5780*/  @!P0 IMAD.U32 R7, R4, 0x10000, RZ ;  /* 0x0001000004078824 */ /* 0x000fe200078e00ff */
[----:B------:R-:W-:Y:S01]  /*5790*/  @!P0 LOP3.LUT R2, R13, 0xffff0000, RZ, 0xc0, !PT ;  /* 0xffff00000d028812 */ /* 0x000fe200078ec0ff */
[C---:B------:R-:W-:Y:S02]  /*57a0*/  @!P0 FMUL.FTZ R4, R3.reuse, R16 ;  /* 0x0000001003048220 */ /* 0x040fe40000410000 */
[-C--:B------:R-:W-:Y:S02]  /*57b0*/  @!P0 FMUL.FTZ R3, R3, R7.reuse ;  /* 0x0000000703038220 */ /* 0x080fe40000410000 */
[C---:B------:R-:W-:Y:S02]  /*57c0*/  @!P0 FMUL.FTZ R9, R2.reuse, R18 ;  /* 0x0000001202098220 */ /* 0x040fe40000410000 */
[----:B------:R-:W-:Y:S02]  /*57d0*/  @!P0 FFMA.FTZ R32, R17, R7, -R4 ;  /* 0x0000000711208223 */ /* 0x000fe40000010804 */
[-C--:B------:R-:W-:Y:S01]  /*57e0*/  @!P0 FMUL.FTZ R4, R2, R6.reuse ;  /* 0x0000000602048220 */ /* 0x080fe20000410000 */
[----:B------:R-:W-:Y:S01]  /*57f0*/  @!P0 LOP3.LUT R2, R12, 0xffff0000, RZ, 0xc0, !PT ;  /* 0xffff00000c028812 */ /* 0x000fe200078ec0ff */
[----:B------:R-:W-:Y:S01]  /*5800*/  @!P0 FFMA.FTZ R35, R19, R6, -R9 ;  /* 0x0000000613238223 */ /* 0x000fe20000010809 */
[----:B------:R-:W-:Y:S01]  /*5810*/  @!P0 LOP3.LUT R9, R21, 0xffff0000, RZ, 0xc0, !PT ;  /* 0xffff000015098812 */ /* 0x000fe200078ec0ff */
[----:B------:R-:W-:Y:S02]  /*5820*/  @!P0 IMAD.U32 R7, R15, 0x10000, RZ ;  /* 0x000100000f078824 */ /* 0x000fe400078e00ff */
[----:B------:R-:W-:Y:S01]  /*5830*/  @!P0 IMAD.U32 R6, R8, 0x10000, RZ ;  /* 0x0001000008068824 */ /* 0x000fe200078e00ff */
[----:B------:R-:W-:Y:S01]  /*5840*/  @!P0 F2FP.BF16.PACK_AB R35, R35, R32 ;  /* 0x000000202323823e */ /* 0x000fe200000010ff */
[----:B------:R-:W-:Y:S01]  /*5850*/  @!P0 FMUL.FTZ R20, R2, R9 ;  /* 0x0000000902148220 */ /* 0x000fe20000410000 */
[----:B----4-:R-:W-:Y:S01]  /*5860*/  LEA R32, P1, R51, R40, 0x1 ;  /* 0x0000002833207211 */ /* 0x010fe200078208ff */
[----:B------:R-:W-:Y:S01]  /*5870*/  @!P0 FMUL.FTZ R21, R7, R23 ;  /* 0x0000001707158220 */ /* 0x000fe20000410000 */
[----:B------:R-:W-:Y:S01]  /*5880*/  @!P0 LOP3.LUT R8, R8, 0xffff0000, RZ, 0xc0, !PT ;  /* 0xffff000008088812 */ /* 0x000fe200078ec0ff */
[----:B------:R-:W-:Y:S01]  /*5890*/  @!P0 FMUL.FTZ R2, R2, R5 ;  /* 0x0000000502028220 */ /* 0x000fe20000410000 */
[----:B---3--:R-:W-:Y:S01]  /*58a0*/  LEA.HI.X R33, R51, R41, R79, 0x1, P1 ;  /* 0x0000002933217211 */ /* 0x008fe200008f0c4f */
[----:B------:R-:W-:Y:S01]  /*58b0*/  @!P0 FFMA.FTZ R34, R11, R5, -R20 ;  /* 0x000000050b228223 */ /* 0x000fe20000010814 */
[----:B------:R-:W-:Y:S01]  /*58c0*/  @!P0 LOP3.LUT R5, R15, 0xffff0000, RZ, 0xc0, !PT ;  /* 0xffff00000f058812 */ /* 0x000fe200078ec0ff */
[-C--:B------:R-:W-:Y:S02]  /*58d0*/  @!P0 FMUL.FTZ R7, R7, R6.reuse ;  /* 0x0000000607078220 */ /* 0x080fe40000410000 */
[----:B------:R-:W-:Y:S01]  /*58e0*/  @!P0 FFMA.FTZ R39, R24, R6, -R21 ;  /* 0x0000000618278223 */ /* 0x000fe20000010815 */
[----:B------:R-:W-:Y:S01]  /*58f0*/  @!P0 SHF.L.U32 R6, R14, 0x10, RZ ;  /* 0x000000100e068819 */ /* 0x000fe200000006ff */
[----:B------:R-:W-:Y:S01]  /*5900*/  @!P0 FFMA.FTZ R2, R9, R11, R2 ;  /* 0x0000000b09028223 */ /* 0x000fe20000010002 */
[----:B------:R-:W-:Y:S01]  /*5910*/  @!P0 F2FP.BF16.PACK_AB R34, R34, R42 ;  /* 0x0000002a2222823e */ /* 0x000fe200000010ff */
[----:B------:R-:W-:Y:S02]  /*5920*/  @!P0 IMAD.U32 R11, R27, 0x10000, RZ ;  /* 0x000100001b0b8824 */ /* 0x000fe400078e00ff */
[----:B------:R-:W-:Y:S02]  /*5930*/  @!P0 FMUL.FTZ R21, R5, R25 ;  /* 0x0000001905158220 */ /* 0x000fe40000410000 */
[----:B------:R-:W-:Y:S02]  /*5940*/  @!P0 IMAD.U32 R9, R10, 0x10000, RZ ;  /* 0x000100000a098824 */ /* 0x000fe400078e00ff */
[----:B------:R-:W-:Y:S02]  /*5950*/  @!P0 IMAD.U32 R20, R30, 0x10000, RZ ;  /* 0x000100001e148824 */ /* 0x000fe400078e00ff */
[----:B------:R-:W-:Y:S02]  /*5960*/  @!P0 FMUL.FTZ R22, R6, R11 ;  /* 0x0000000b06168220 */ /* 0x000fe40000410000 */
[-C--:B------:R-:W-:Y:S01]  /*5970*/  @!P0 FFMA.FTZ R37, R26, R8.reuse, -R21 ;  /* 0x000000081a258223 */ /* 0x080fe20000010815 */
[----:B------:R-:W-:Y:S01]  /*5980*/  @!P0 LOP3.LUT R21, R27, 0xffff0000, RZ, 0xc0, !PT ;  /* 0xffff00001b158812 */ /* 0x000fe200078ec0ff */
[----:B------:R-:W-:Y:S02]  /*5990*/  @!P0 FMUL.FTZ R8, R5, R8 ;  /* 0x0000000805088220 */ /* 0x000fe40000410000 */
[-C--:B------:R-:W-:Y:S01]  /*59a0*/  @!P0 FMUL.FTZ R5, R6, R9.reuse ;  /* 0x0000000906058220 */ /* 0x080fe20000410000 */
[----:B------:R-:W-:Y:S01]  /*59b0*/  @!P0 LOP3.LUT R6, R14, 0xffff0000, RZ, 0xc0, !PT ;  /* 0xffff00000e068812 */ /* 0x000fe200078ec0ff */
[----:B------:R-:W-:Y:S01]  /*59c0*/  @!P0 FFMA.FTZ R38, R20, R9, -R22 ;  /* 0x0000000914268223 */ /* 0x000fe20000010816 */
[----:B------:R-:W-:Y:S01]  /*59d0*/  @!P0 LOP3.LUT R22, R30, 0xffff0000, RZ, 0xc0, !PT ;  /* 0xffff00001e168812 */ /* 0x000fe200078ec0ff */
[----:B------:R-:W-:Y:S01]  /*59e0*/  @!P0 FFMA.FTZ R3, R16, R17, R3 ;  /* 0x0000001110038223 */ /* 0x000fe20000010003 */
[----:B------:R-:W-:Y:S01]  /*59f0*/  @!P0 LOP3.LUT R9, R10, 0xffff0000, RZ, 0xc0, !PT ;  /* 0xffff00000a098812 */ /* 0x000fe200078ec0ff */
[----:B------:R-:W-:Y:S01]  /*5a00*/  @!P0 FMUL.FTZ R10, R6, R21 ;  /* 0x00000015060a8220 */ /* 0x000fe20000410000 */
[----:B------:R-:W-:Y:S01]  /*5a10*/  @!P0 F2FP.BF16.PACK_AB R27, R37, R39 ;  /* 0x00000027251b823e */ /* 0x000fe200000010ff */
[----:B------:R-:W-:Y:S02]  /*5a20*/  @!P0 FFMA.FTZ R4, R18, R19, R4 ;  /* 0x0000001312048223 */ /* 0x000fe40000010004 */
[----:B------:R-:W-:Y:S01]  /*5a30*/  @!P0 FFMA.FTZ R10, R22, R9, -R10 ;  /* 0x00000009160a8223 */ /* 0x000fe2000001080a */
[----:B------:R-:W-:Y:S01]  /*5a40*/  @!P0 MOV R31, R27 ;  /* 0x0000001b001f8202 */ /* 0x000fe20000000f00 */
[----:B------:R-:W-:Y:S01]  /*5a50*/  @!P0 FMUL.FTZ R6, R6, R9 ;  /* 0x0000000906068220 */ /* 0x000fe20000410000 */
[----:B------:R-:W-:Y:S01]  /*5a60*/  @!P0 F2FP.BF16.PACK_AB R9, R2, R0 ;  /* 0x000000000209823e */ /* 0x000fe200000010ff */
[----:B------:R-:W-:Y:S01]  /*5a70*/  @!P0 FFMA.FTZ R5, R11, R20, R5 ;  /* 0x000000140b058223 */ /* 0x000fe20000010005 */
[----:B------:R-:W-:Y:S01]  /*5a80*/  @!P0 F2FP.BF16.PACK_AB R10, R10, R38 ;  /* 0x000000260a0a823e */ /* 0x000fe200000010ff */
[----:B------:R-:W-:Y:S01]  /*5a90*/  @!P0 FFMA.FTZ R6, R21, R22, R6 ;  /* 0x0000001615068223 */ /* 0x000fe20000010006 */
[----:B------:R-:W-:Y:S01]  /*5aa0*/  @!P0 F2FP.BF16.PACK_AB R3, R4, R3 ;  /* 0x000000030403823e */ /* 0x000fe200000010ff */
[----:B------:R-:W-:Y:S02]  /*5ab0*/  @!P0 FFMA.FTZ R7, R23, R24, R7 ;  /* 0x0000001817078223 */ /* 0x000fe40000010007 */
        /* <DEDUP_REMOVED lines=18> */
.L_x_1296:
        /* <DEDUP_REMOVED lines=9> */
[----:B------:R-:W-:Y:S09]  /*5c70*/  ISETP.GE.AND P1, PT, R197, c[0x0][0x1d4], PT ;  /* 0x00007500c5007a0c */ /* 0x000ff20003f26270 */
        /* <DEDUP_REMOVED lines=17> */
.L_x_1300:
[----:B------:R-:W-:Y:S05]  /*5d90*/  BSYNC B1 ;  /* 0x0000000000017941 */ /* 0x000fea0003800000 */
.L_x_1295:
        /* <DEDUP_REMOVED lines=39> */
[C---:B-123--:R-:W-:Y:S02]  /*6010*/  ISETP.GE.AND P2, PT, R132.reuse, c[0x0][0x1d4], PT ;  /* 0x0000750084007a0c */ /* 0x04efe40003f46270 */
        /* <DEDUP_REMOVED lines=19> */
.L_x_1312:
[----:B-123--:R-:W-:Y:S05]  /*6150*/  BSYNC B0 ;  /* 0x0000000000007941 */ /* 0x00efea0003800000 */
.L_x_1311:
        /* <DEDUP_REMOVED lines=23> */
.L_x_1294:
[----:B------:R-:W-:Y:S01]  /*62d0*/  IMAD.MOV.U32 R0, RZ, RZ, c[0x0][0x2c4] ;  /* 0x0000b100ff007624 */ /* 0x000fe200078e00ff */
[----:B------:R-:W-:Y:S04]  /*62e0*/  BSSY B0, `(.L_x_1314) ;  /* 0x000002a000007945 */ /* 0x000fe80003800000 */
[----:B------:R-:W-:-:S02]  /*62f0*/  ISETP.NE.AND P3, PT, R0, 0x1, PT ;  /* 0x000000010000780c */ /* 0x000fc40003f65270 */
[----:B------:R-:W-:-:S11]  /*6300*/  IADD3 R0, R225, 0x7f, RZ ;  /* 0x0000007fe1007810 */ /* 0x000fd60007ffe0ff */
[----:B------:R-:W-:-:S05]  /*6310*/  @P3 IMAD.HI.U32 R2, R0, c[0x0][0x2c8], RZ ;  /* 0x0000b20000023a27 */ /* 0x000fca00078e00ff */
[----:B------:R-:W-:-:S05]  /*6320*/  @P3 SHF.R.U32.HI R0, RZ, c[0x0][0x2cc], R2 ;  /* 0x0000b300ff003a19 */ /* 0x000fca0000011602 */
[----:B------:R-:W-:-:S05]  /*6330*/  IMAD.IADD R0, R97, 0x1, R0 ;  /* 0x0000000161007824 */ /* 0x000fca00078e0200 */
[----:B------:R-:W-:-:S04]  /*6340*/  SHF.R.S32.HI R2, RZ, 0x1f, R0 ;  /* 0x0000001fff027819 */ /* 0x000fc80000011400 */
[----:B------:R-:W-:-:S04]  /*6350*/  LEA.HI R0, R2, R0, RZ, 0x5 ;  /* 0x0000000002007211 */ /* 0x000fc800078f28ff */
[----:B------:R-:W-:-:S04]  /*6360*/  SHF.R.S32.HI R0, RZ, 0x5, R0 ;  /* 0x00000005ff007819 */ /* 0x000fc80000011400 */
[----:B-1----:R-:W-:Y:S01]  /*6370*/  IMNMX R5, R95, R0, PT ;  /* 0x000000005f057217 */ /* 0x002fe20003800200 */
[----:B------:R-:W-:-:S03]  /*6380*/  IMAD.MOV.U32 R0, RZ, RZ, RZ ;  /* 0x000000ffff007224 */ /* 0x000fc600078e00ff */
[----:B------:R-:W-:-:S13]  /*6390*/  ISETP.GE.AND P0, PT, R5, 0x1, PT ;  /* 0x000000010500780c */ /* 0x000fda0003f06270 */
        /* <DEDUP_REMOVED lines=30> */
.L_x_1315:
[----:B------:R-:W-:Y:S05]  /*6580*/  BSYNC B0 ;  /* 0x0000000000007941 */ /* 0x000fea0003800000 */
.L_x_1314:
        /* <DEDUP_REMOVED lines=77> */
[----:B------:R-:W-:Y:S01]  /*6a60*/  SHF.R.S32.HI R0, RZ, 0x1f, R106 ;  /* 0x0000001fff007819 */ /* 0x000fe2000001146a */
[--C-:B------:R-:W-:Y:S01]  /*6a70*/  IMAD.IADD R4, R211, 0x1, R225.reuse ;  /* 0x00000001d3047824 */ /* 0x100fe200078e02e1 */
[----:B------:R-:W-:Y:S01]  /*6a80*/  ISETP.NE.U32.AND P0, PT, RZ, c[0x0][0x348], PT ;  /* 0x0000d200ff007a0c */ /* 0x000fe20003f05070 */
[----:B------:R-:W-:Y:S01]  /*6a90*/  IMAD.IADD R13, R208, 0x1, R225 ;  /* 0x00000001d00d7824 */ /* 0x000fe200078e02e1 */
[----:B------:R-:W-:Y:S01]  /*6aa0*/  LOP3.LUT R214, R234, 0xffff, RZ, 0xc0, !PT ;  /* 0x0000ffffead67812 */ /* 0x000fe200078ec0ff */
[----:B------:R-:W-:Y:S01]  /*6ab0*/  IMAD R0, R0, c[0x0][0x178], RZ ;  /* 0x00005e0000007a24 */ /* 0x000fe200078e02ff */
[----:B------:R-:W-:Y:S01]  /*6ac0*/  ISETP.NE.AND.EX P0, PT, RZ, c[0x0][0x34c], PT, P0 ;  /* 0x0000d300ff007a0c */ /* 0x000fe20003f05300 */
[----:B------:R-:W-:Y:S01]  /*6ad0*/  @P3 IMAD.HI.U32 R7, R4, c[0x0][0x2c8], RZ ;  /* 0x0000b20004073a27 */ /* 0x000fe200078e00ff */
[----:B------:R-:W-:Y:S02]  /*6ae0*/  ISETP.GE.AND P5, PT, R132, c[0x0][0x198], PT ;  /* 0x0000660084007a0c */ /* 0x000fe40003fa6270 */
[----:B------:R-:W-:Y:S01]  /*6af0*/  SEL R6, R238, RZ, !P0 ;  /* 0x000000ffee067207 */ /* 0x000fe20004000000 */
[----:B------:R-:W-:Y:S01]  /*6b00*/  IMAD R0, R106, c[0x0][0x17c], R0 ;  /* 0x00005f006a007a24 */ /* 0x000fe200078e0200 */
[----:B------:R-:W-:-:S02]  /*6b10*/  SEL R5, R237, RZ, !P0 ;  /* 0x000000ffed057207 */ /* 0x000fc40004000000 */
[----:B------:R-:W-:Y:S01]  /*6b20*/  ISETP.GE.AND P4, PT, R137, c[0x0][0x198], PT ;  /* 0x0000660089007a0c */ /* 0x000fe20003f86270 */
[----:B------:R-:W-:Y:S01]  /*6b30*/  IMAD R6, R6, c[0x0][0x1c0], RZ ;  /* 0x0000700006067a24 */ /* 0x000fe200078e02ff */
[----:B------:R-:W-:Y:S02]  /*6b40*/  ISETP.GE.AND P2, PT, R198, c[0x0][0x198], PT ;  /* 0x00006600c6007a0c */ /* 0x000fe40003f46270 */
[----:B------:R-:W-:Y:S01]  /*6b50*/  IADD3 R111, R195, -0x1, RZ ;  /* 0xffffffffc36f7810 */ /* 0x000fe20007ffe0ff */
[----:B------:R-:W-:Y:S02]  /*6b60*/  IMAD R6, R5, c[0x0][0x1c4], R6 ;  /* 0x0000710005067a24 */ /* 0x000fe400078e0206 */
[----:B-1----:R-:W-:-:S04]  /*6b70*/  IMAD.WIDE.U32 R2, R106, c[0x0][0x178], RZ ;  /* 0x00005e006a027a25 */ /* 0x002fc800078e00ff */
[----:B------:R-:W-:Y:S01]  /*6b80*/  IMAD.IADD R3, R3, 0x1, R0 ;  /* 0x0000000103037824 */ /* 0x000fe200078e0200 */
[----:B------:R-:W-:Y:S02]  /*6b90*/  MOV R0, R4 ;  /* 0x0000000400007202 */ /* 0x000fe40000000f00 */
[----:B------:R-:W-:Y:S01]  /*6ba0*/  @P3 SHF.R.U32.HI R0, RZ, c[0x0][0x2cc], R7 ;  /* 0x0000b300ff003a19 */ /* 0x000fe20000011607 */
[C---:B------:R-:W-:Y:S01]  /*6bb0*/  IMAD.WIDE.U32 R2, R214.reuse, c[0x0][0x1b8], R2 ;  /* 0x00006e00d6027a25 */ /* 0x040fe200078e0002 */
[----:B------:R-:W-:Y:S02]  /*6bc0*/  ISETP.GE.AND P3, PT, R197, c[0x0][0x198], PT ;  /* 0x00006600c5007a0c */ /* 0x000fe40003f66270 */
[----:B------:R-:W-:Y:S01]  /*6bd0*/  SHF.R.S32.HI R7, RZ, 0x1f, R0 ;  /* 0x0000001fff077819 */ /* 0x000fe20000011400 */
[----:B------:R-:W-:-:S04]  /*6be0*/  IMAD R3, R214, c[0x0][0x1bc], R3 ;  /* 0x00006f00d6037a24 */ /* 0x000fc800078e0203 */
        /* <DEDUP_REMOVED lines=18> */
.L_x_1486:
[----:B------:R-:W-:Y:S05]  /*6d10*/  BRA.DIV ~URZ, `(.L_x_1318) ;  /* 0x00016ac27f007947 */ /* 0x000fea000b800000 */
[----:B------:R3:W4:Y:S02]  /*6d20*/  SHFL.IDX PT, R0, R12, RZ, 0x181f ;  /* 0x00181fff0c007589 */ /* 0x00072400000e0000 */
.L_x_1487:
        /* <DEDUP_REMOVED lines=21> */
.L_x_1320:
[----:B------:R-:W-:Y:S05]  /*6e80*/  BSYNC B0 ;  /* 0x0000000000007941 */ /* 0x000fea0003800000 */
.L_x_1319:
[----:B------:R-:W-:Y:S05]  /*6e90*/  BRA.DIV ~URZ, `(.L_x_1321) ;  /* 0x000169a27f007947 */ /* 0x000fea000b800000 */
[----:B--2---:R2:W1:Y:S04]  /*6ea0*/  SHFL.IDX PT, R4, R5, 0x1, 0x181f ;  /* 0x00381f0005047f89 */ /* 0x00446800000e0000 */
[----:B----4-:R2:W4:Y:S02]  /*6eb0*/  SHFL.IDX PT, R0, R12, 0x1, 0x181f ;  /* 0x00381f000c007f89 */ /* 0x01052400000e0000 */
.L_x_1488:
        /* <DEDUP_REMOVED lines=21> */
.L_x_1323:
[----:B------:R-:W-:Y:S05]  /*7010*/  BSYNC B0 ;  /* 0x0000000000007941 */ /* 0x000fea0003800000 */
.L_x_1322:
[----:B------:R-:W-:Y:S05]  /*7020*/  BRA.DIV ~URZ, `(.L_x_1324) ;  /* 0x000168d27f007947 */ /* 0x000fea000b800000 */
[----:B-1----:R1:W2:Y:S02]  /*7030*/  SHFL.IDX PT, R4, R5, 0x2, 0x181f ;  /* 0x00581f0005047f89 */ /* 0x0022a400000e0000 */
.L_x_1489:
[----:B------:R-:W-:Y:S05]  /*7040*/  BRA.DIV ~URZ, `(.L_x_1325) ;  /* 0x000169227f007947 */ /* 0x000fea000b800000 */
[----:B----4-:R4:W1:Y:S02]  /*7050*/  SHFL.IDX PT, R0, R12, 0x2, 0x181f ;  /* 0x00581f000c007f89 */ /* 0x01086400000e0000 */
.L_x_1490:
        /* <DEDUP_REMOVED lines=21> */
.L_x_1327:
[----:B------:R-:W-:Y:S05]  /*71b0*/  BSYNC B0 ;  /* 0x0000000000007941 */ /* 0x000fea0003800000 */
.L_x_1326:
[----:B------:R-:W-:Y:S05]  /*71c0*/  BRA.DIV ~URZ, `(.L_x_1328) ;  /* 0x000168027f007947 */ /* 0x000fea000b800000 */
[----:B--2---:R2:W3:Y:S04]  /*71d0*/  SHFL.IDX PT, R4, R5, 0x3, 0x181f ;  /* 0x00781f0005047f89 */ /* 0x0044e800000e0000 */
[----:B-1----:R2:W1:Y:S02]  /*71e0*/  SHFL.IDX PT, R0, R12, 0x3, 0x181f ;  /* 0x00781f000c007f89 */ /* 0x00246400000e0000 */
.L_x_1491:
[----:B------:R-:W-:Y:S01]  /*71f0*/  IADD3 R2, R13, 0x60, RZ ;  /* 0x000000600d027810 */ /* 0x000fe20007ffe0ff */
[----:B-----5:R-:W-:Y:S01]  /*7200*/  IMAD.WIDE.U32 R218, R14, c[0x0][0x2b0], RZ ;  /* 0x0000ac000eda7a25 */ /* 0x020fe200078e00ff */
[----:B------:R-:W-:Y:S02]  /*7210*/  LOP3.LUT R207, R207, 0xfffffffe, RZ, 0xc0, !PT ;  /* 0xfffffffecfcf7812 */ /* 0x000fe400078ec0ff */
[----:B------:R-:W-:-:S13]  /*7220*/  ISETP.GE.AND P1, PT, R2, R60, PT ;  /* 0x0000003c0200720c */ /* 0x000fda0003f26270 */
[C---:B-1----:R-:W-:Y:S02]  /*7230*/  @!P1 LEA R10, P0, R132.reuse, R0, 0x1 ;  /* 0x00000000840a9211 */ /* 0x042fe400078008ff */
[----:B------:R-:W-:Y:S02]  /*7240*/  @P1 LOP3.LUT R207, R207, 0x1, RZ, 0xfc, !PT ;  /* 0x00000001cfcf1812 */ /* 0x000fe400078efcff */
        /* <DEDUP_REMOVED lines=22> */
[----:B-1----:R-:W-:Y:S01]  /*73b0*/  IMAD R2, R111, 0x20, R211 ;  /* 0x000000206f027824 */ /* 0x002fe200078e02d3 */
[----:B------:R-:W-:Y:S01]  /*73c0*/  LOP3.LUT R207, R207, 0xfffffffd, RZ, 0xc0, !PT ;  /* 0xfffffffdcfcf7812 */ /* 0x000fe200078ec0ff */
[----:B------:R-:W-:Y:S01]  /*73d0*/  IMAD.MOV.U32 R196, RZ, RZ, RZ ;  /* 0x000000ffffc47224 */ /* 0x000fe200078e00ff */
[----:B------:R-:W-:-:S02]  /*73e0*/  ISETP.NE.AND P1, PT, R119, 0x1, PT ;  /* 0x000000017700780c */ /* 0x000fc40003f25270 */
[C---:B------:R-:W-:Y:S01]  /*73f0*/  ISETP.GE.AND P0, PT, R2.reuse, R227, PT ;  /* 0x000000e30200720c */ /* 0x040fe20003f06270 */
[----:B------:R-:W-:-:S03]  /*7400*/  IMAD.IADD R2, R2, 0x1, R223 ;  /* 0x0000000102027824 */ /* 0x000fc600078e02df */
[----:B------:R-:W-:Y:S01]  /*7410*/  ISETP.GT.OR P0, PT, R211, 0x1f, P0 ;  /* 0x0000001fd300780c */ /* 0x000fe20000704670 */
[----:B------:R-:W-:-:S06]  /*7420*/  IMAD.MOV.U32 R0, RZ, RZ, R2 ;  /* 0x000000ffff007224 */ /* 0x000fcc00078e0002 */
[----:B------:R-:W-:Y:S01]  /*7430*/  @P1 IMAD.HI.U32 R3, R2, c[0x0][0x2bc], RZ ;  /* 0x0000af0002031a27 */ /* 0x000fe200078e00ff */
[----:B------:R-:W-:-:S04]  /*7440*/  @P1 LOP3.LUT R207, R207, 0x2, RZ, 0xfc, !PT ;  /* 0x00000002cfcf1812 */ /* 0x000fc800078efcff */
[----:B------:R-:W-:-:S04]  /*7450*/  @P1 SHF.R.U32.HI R0, RZ, c[0x0][0x2c0], R3 ;  /* 0x0000b000ff001a19 */ /* 0x000fc80000011603 */
        /* <DEDUP_REMOVED lines=50> */
.L_x_1329:
[----:B------:R-:W-:Y:S01]  /*7780*/  ULDC.U8 UR4, c[0x0][0x298] ;  /* 0x0000a60000047ab9 */ /* 0x000fe20000000000 */
[----:B------:R-:W-:Y:S01]  /*7790*/  SHF.R.S32.HI R0, RZ, 0x1f, R93 ;  /* 0x0000001fff007819 */ /* 0x000fe2000001145d */
[C---:B-1----:R-:W-:Y:S01]  /*77a0*/  IMAD.WIDE.U32 R4, R93.reuse, c[0x0][0x280], RZ ;  /* 0x0000a0005d047a25 */ /* 0x042fe200078e00ff */
[----:B------:R-:W-:Y:S01]  /*77b0*/  ISETP.NE.AND P0, PT, RZ, UR4, PT ;  /* 0x00000004ff007c0c */ /* 0x000fe2000bf05270 */
[----:B------:R-:W-:Y:S02]  /*77c0*/  BSSY B2, `(.L_x_1330) ;  /* 0x0000955000027945 */ /* 0x000fe40003800000 */
[C---:B------:R-:W-:Y:S02]  /*77d0*/  IMAD R2, R0.reuse, c[0x0][0x280], RZ ;  /* 0x0000a00000027a24 */ /* 0x040fe400078e02ff */
[----:B------:R-:W-:Y:S02]  /*77e0*/  IMAD R0, R0, c[0x0][0x290], RZ ;  /* 0x0000a40000007a24 */ /* 0x000fe400078e02ff */
[----:B------:R-:W-:-:S02]  /*77f0*/  IMAD R6, R93, c[0x0][0x284], R2 ;  /* 0x0000a1005d067a24 */ /* 0x000fc400078e0202 */
[C---:B------:R-:W-:Y:S01]  /*7800*/  IMAD R7, R93.reuse, c[0x0][0x294], R0 ;  /* 0x0000a5005d077a24 */ /* 0x040fe200078e0200 */
        /* <DEDUP_REMOVED lines=45> */
[----:B------:R-:W-:-:S02]  /*7ae0*/  ISETP.GE.AND P2, PT, R158, c[0x0][0x27c], PT ;  /* 0x00009f009e007a0c */ /* 0x000fc40003f46270 */
[----:B------:R-:W-:-:S09]  /*7af0*/  ISETP.GE.AND P1, PT, R156, c[0x0][0x27c], PT ;  /* 0x00009f009c007a0c */ /* 0x000fd20003f26270 */
[C---:B------:R-:W-:Y:S01]  /*7b00*/  @!P3 IMAD.SHL.U32 R6, R138.reuse, 0x2, RZ ;  /* 0x000000028a06b824 */ /* 0x040fe200078e00ff */
[----:B------:R-:W-:-:S04]  /*7b10*/  @!P3 SHF.L.U64.HI R5, R138, 0x1, R139 ;  /* 0x000000018a05b819 */ /* 0x000fc8000001028b */
[----:B--2---:R-:W-:-:S05]  /*7b20*/  @!P3 IADD3 R18, P0, R3, R6, RZ ;  /* 0x000000060312b210 */ /* 0x004fca0007f1e0ff */
[----:B----4-:R-:W-:Y:S01]  /*7b30*/  @!P3 IMAD.X R19, R4, 0x1, R5, P0 ;  /* 0x000000010413b824 */ /* 0x010fe200000e0605 */
[----:B---3--:R-:W-:Y:S02]  /*7b40*/  @!P3 IADD3 R16, P0, R0, R6, RZ ;  /* 0x000000060010b210 */ /* 0x008fe40007f1e0ff */
[----:B-----5:R-:W-:-:S03]  /*7b50*/  @!P2 SHF.L.U64.HI R6, R158, 0x1, R104 ;  /* 0x000000019e06a819 */ /* 0x020fc60000010268 */
[----:B-1----:R-:W-:Y:S02]  /*7b60*/  @!P3 IMAD.X R17, R2, 0x1, R5, P0 ;  /* 0x000000010211b824 */ /* 0x002fe400000e0605 */
[----:B------:R-:W-:-:S03]  /*7b70*/  @!P2 IMAD.SHL.U32 R5, R158, 0x2, RZ ;  /* 0x000000029e05a824 */ /* 0x000fc600078e00ff */
[----:B------:R1:W5:Y:S02]  /*7b80*/  @!P3 LD.E.64 R22, [R16.64] ;  /* 0x000000081016b980 */ /* 0x000364000c101b00 */
[----:B------:R-:W-:-:S05]  /*7b90*/  @!P2 IADD3 R14, P0, R3, R5, RZ ;  /* 0x00000005030ea210 */ /* 0x000fca0007f1e0ff */
        /* <DEDUP_REMOVED lines=9> */
[----:B------:R-:W-:-:S13]  /*7c30*/  ISETP.GE.AND P0, PT, R157, c[0x0][0x27c], PT ;  /* 0x00009f009d007a0c */ /* 0x000fda0003f06270 */
[C---:B------:R-:W-:Y:S01]  /*7c40*/  @!P0 IMAD.SHL.U32 R5, R157.reuse, 0x2, RZ ;  /* 0x000000029d058824 */ /* 0x040fe200078e00ff */
[----:B------:R-:W-:-:S04]  /*7c50*/  @!P0 SHF.L.U64.HI R20, R157, 0x1, R100 ;  /* 0x000000019d148819 */ /* 0x000fc80000010264 */
[----:B------:R-:W-:-:S05]  /*7c60*/  @!P0 IADD3 R6, P4, R3, R5, RZ ;  /* 0x0000000503068210 */ /* 0x000fca0007f9e0ff */
[----:B------:R-:W-:Y:S01]  /*7c70*/  @!P0 IMAD.X R7, R4, 0x1, R20, P4 ;  /* 0x0000000104078824 */ /* 0x000fe200020e0614 */
[----:B------:R-:W-:Y:S01]  /*7c80*/  @!P0 IADD3 R4, P4, R0, R5, RZ ;  /* 0x0000000500048210 */ /* 0x000fe20007f9e0ff */
[----:B-1----:R-:W-:-:S04]  /*7c90*/  CS2R R16, SRZ ;  /* 0x0000000000107805 */ /* 0x002fc8000001ff00 */
[----:B------:R-:W-:Y:S02]  /*7ca0*/  @!P0 IMAD.X R5, R2, 0x1, R20, P4 ;  /* 0x0000000102058824 */ /* 0x000fe400020e0614 */
[----:B------:R-:W-:Y:S01]  /*7cb0*/  CS2R R20, SRZ ;  /* 0x0000000000147805 */ /* 0x000fe2000001ff00 */
[----:B------:R1:W5:Y:S01]  /*7cc0*/  @!P2 LD.E.64 R16, [R14.64] ;  /* 0x000000080e10a980 */ /* 0x000362000c101b00 */
[----:B------:R-:W-:Y:S01]  /*7cd0*/  CS2R R28, SRZ ;  /* 0x00000000001c7805 */ /* 0x000fe2000001ff00 */
[----:B------:R-:W-:Y:S01]  /*7ce0*/  CS2R R30, SRZ ;  /* 0x00000000001e7805 */ /* 0x000fe2000001ff00 */
[----:B------:R-:W-:Y:S02]  /*7cf0*/  CS2R R32, SRZ ;  /* 0x0000000000207805 */ /* 0x000fe4000001ff00 */
[----:B------:R2:W5:Y:S04]  /*7d00*/  @!P3 LD.E.64 R20, [R18.64] ;  /* 0x000000081214b980 */ /* 0x000568000c101b00 */
[----:B------:R3:W5:Y:S04]  /*7d10*/  @!P1 LD.E.64 R28, [R8.64] ;  /* 0x00000008081c9980 */ /* 0x000768000c101b00 */
[----:B------:R3:W5:Y:S04]  /*7d20*/  @!P0 LD.E.64 R30, [R6.64] ;  /* 0x00000008061e8980 */ /* 0x000768000c101b00 */
[----:B------:R3:W5:Y:S01]  /*7d30*/  @!P0 LD.E.64 R32, [R4.64] ;  /* 0x0000000804208980 */ /* 0x000762000c101b00 */
[----:B-1----:R-:W-:Y:S01]  /*7d40*/  CS2R R14, SRZ ;  /* 0x00000000000e7805 */ /* 0x002fe2000001ff00 */
[----:B--2---:R-:W-:-:S05]  /*7d50*/  CS2R R18, SRZ ;  /* 0x0000000000127805 */ /* 0x004fca000001ff00 */
[----:B------:R3:W5:Y:S04]  /*7d60*/  @!P1 LD.E.64 R14, [R10.64] ;  /* 0x000000080a0e9980 */ /* 0x000768000c101b00 */
[----:B------:R3:W5:Y:S02]  /*7d70*/  @!P2 LD.E.64 R18, [R12.64] ;  /* 0x000000080c12a980 */ /* 0x000764000c101b00 */
.L_x_1333:
[----:B------:R-:W-:Y:S05]  /*7d80*/  BSYNC B0 ;  /* 0x0000000000007941 */ /* 0x000fea0003800000 */
.L_x_1332:
[----:B---345:R-:W-:Y:S01]  /*7d90*/  IMAD.MOV.U32 R4, RZ, RZ, R14 ;  /* 0x000000ffff047224 */ /* 0x038fe200078e000e */
[----:B------:R-:W-:Y:S01]  /*7da0*/  LOP3.LUT P0, RZ, R207, 0x8, RZ, 0xc0, !PT ;  /* 0x00000008cfff7812 */ /* 0x000fe2000780c0ff */
[----:B--2---:R-:W-:Y:S01]  /*7db0*/  IMAD.MOV.U32 R3, RZ, RZ, R15 ;  /* 0x000000ffff037224 */ /* 0x004fe200078e000f */
[----:B------:R2:W3:Y:S01]  /*7dc0*/  SHFL.IDX PT, R8, R24, 0x1, 0x181f ;  /* 0x00381f0018087f89 */ /* 0x0004e200000e0000 */
[----:B-1----:R-:W-:Y:S01]  /*7dd0*/  IMAD.MOV.U32 R2, RZ, RZ, R30 ;  /* 0x000000ffff027224 */ /* 0x002fe200078e001e */
[----:B------:R-:W-:Y:S01]  /*7de0*/  BSSY B0, `(.L_x_1334) ;  /* 0x000004e000007945 */ /* 0x000fe20003800000 */
[----:B------:R-:W-:Y:S01]  /*7df0*/  IMAD.MOV.U32 R0, RZ, RZ, R31 ;  /* 0x000000ffff007224 */ /* 0x000fe200078e001f */
[----:B------:R-:W-:Y:S01]  /*7e00*/  PRMT R83, R3, 0x5410, R4 ;  /* 0x0000541003537816 */ /* 0x000fe20000000004 */
[----:B------:R-:W-:Y:S01]  /*7e10*/  IMAD.MOV.U32 R4, RZ, RZ, R20 ;  /* 0x000000ffff047224 */ /* 0x000fe200078e0014 */
[----:B------:R-:W-:Y:S01]  /*7e20*/  CS2R R42, SRZ ;  /* 0x00000000002a7805 */ /* 0x000fe2000001ff00 */
        /* <DEDUP_REMOVED lines=11> */
[----:B------:R-:W-:Y:S01]  /*7ee0*/  MOV R2, R32 ;  /* 0x0000002000027202 */ /* 0x000fe20000000f00 */
[----:B------:R2:W1:Y:S01]  /*7ef0*/  SHFL.IDX PT, R3, R26, 0x1, 0x181f ;  /* 0x00381f001a037f89 */ /* 0x00046200000e0000 */
[----:B------:R-:W-:Y:S01]  /*7f00*/  PRMT R82, R4, 0x5410, R5 ;  /* 0x0000541004527816 */ /* 0x000fe20000000005 */
[----:B------:R-:W-:Y:S01]  /*7f10*/  IMAD.MOV.U32 R4, RZ, RZ, R23 ;  /* 0x000000ffff047224 */ /* 0x000fe200078e0017 */
[----:B------:R-:W-:Y:S01]  /*7f20*/  PRMT R85, R2, 0x7610, R85 ;  /* 0x0000761002557816 */ /* 0x000fe20000000055 */
[----:B------:R-:W-:Y:S01]  /*7f30*/  CS2R R38, SRZ ;  /* 0x0000000000267805 */ /* 0x000fe2000001ff00 */
[----:B------:R-:W-:Y:S01]  /*7f40*/  PRMT R84, R84, 0x5410, R0 ;  /* 0x0000541054547816 */ /* 0x000fe20000000000 */
[----:B------:R2:W4:Y:S01]  /*7f50*/  SHFL.IDX PT, R2, R27, 0x1, 0x181f ;  /* 0x00381f001b027f89 */ /* 0x00052200000e0000 */
[----:B------:R-:W-:Y:S01]  /*7f60*/  MOV R5, R22 ;  /* 0x0000001600057202 */ /* 0x000fe20000000f00 */
[----:B------:R-:W-:Y:S01]  /*7f70*/  CS2R R34, SRZ ;  /* 0x0000000000227805 */ /* 0x000fe2000001ff00 */
[----:B------:R-:W-:Y:S01]  /*7f80*/  PRMT R80, R6, 0x5410, R7 ;  /* 0x0000541006507816 */ /* 0x000fe20000000007 */
[----:B------:R2:W1:Y:S01]  /*7f90*/  SHFL.IDX PT, R0, R25, 0x1, 0x181f ;  /* 0x00381f0019007f89 */ /* 0x00046200000e0000 */
[----:B------:R-:W-:Y:S01]  /*7fa0*/  PRMT R13, R4, 0x5410, R5 ;  /* 0x00005410040d7816 */ /* 0x000fe20000000005 */
[----:B------:R-:W-:Y:S01]  /*7fb0*/  CS2R R46, SRZ ;  /* 0x00000000002e7805 */ /* 0x000fe2000001ff00 */
[----:B------:R-:W-:Y:S01]  /*7fc0*/  CS2R R44, SRZ ;  /* 0x00000000002c7805 */ /* 0x000fe2000001ff00 */
[----:B------:R-:W-:Y:S01]  /*7fd0*/  CS2R R40, SRZ ;  /* 0x0000000000287805 */ /* 0x000fe2000001ff00 */
[----:B------:R-:W-:Y:S01]  /*7fe0*/  CS2R R36, SRZ ;  /* 0x0000000000247805 */ /* 0x000fe2000001ff00 */
[----:B------:R-:W-:Y:S05]  /*7ff0*/  @P0 BRA `(.L_x_1335) ;  /* 0x000002c000000947 */ /* 0x000fea0003800000 */
[----:B---3--:R-:W-:Y:S01]  /*8000*/  ISETP.GE.AND P0, PT, R138, c[0x0][0x27c], PT ;  /* 0x00009f008a007a0c */ /* 0x008fe20003f06270 */
[----:B------:R-:W-:Y:S01]  /*8010*/  CS2R R34, SRZ ;  /* 0x0000000000227805 */ /* 0x000fe2000001ff00 */
[----:B------:R-:W-:Y:S01]  /*8020*/  ISETP.GE.AND P2, PT, R158, c[0x0][0x27c], PT ;  /* 0x00009f009e007a0c */ /* 0x000fe20003f46270 */
[----:B------:R-:W-:-:S10]  /*8030*/  CS2R R36, SRZ ;  /* 0x0000000000247805 */ /* 0x000fd4000001ff00 */
[C---:B------:R-:W-:Y:S01]  /*8040*/  @!P0 IMAD.SHL.U32 R4, R138.reuse, 0x2, RZ ;  /* 0x000000028a048824 */ /* 0x040fe200078e00ff */
[----:B------:R-:W-:-:S04]  /*8050*/  @!P0 SHF.L.U64.HI R5, R138, 0x1, R139 ;  /* 0x000000018a058819 */ /* 0x000fc8000001028b */
[----:B----4-:R-:W-:-:S05]  /*8060*/  @!P0 IADD3 R6, P1, R2, R4, RZ ;  /* 0x0000000402068210 */ /* 0x010fca0007f3e0ff */
[----:B-1----:R-:W-:Y:S01]  /*8070*/  @!P0 IMAD.X R7, R3, 0x1, R5, P1 ;  /* 0x0000000103078824 */ /* 0x002fe200008e0605 */
[----:B------:R-:W-:Y:S01]  /*8080*/  @!P0 IADD3 R4, P1, R0, R4, RZ ;  /* 0x0000000400048210 */ /* 0x000fe20007f3e0ff */
        /* <DEDUP_REMOVED lines=8> */
[----:B---3--:R-:W-:-:S05]  /*8110*/  @!P2 SHF.L.U64.HI R5, R158, 0x1, R104 ;  /* 0x000000019e05a819 */ /* 0x008fca0000010268 */
        /* <DEDUP_REMOVED lines=8> */
[----:B---3--:R-:W-:-:S05]  /*81a0*/  @!P1 SHF.L.U64.HI R5, R156, 0x1, R101 ;  /* 0x000000019c059819 */ /* 0x008fca0000010265 */
        /* <DEDUP_REMOVED lines=11> */
[----:B---3--:R-:W-:-:S05]  /*8260*/  @!P0 IADD3 R4, P1, R2, R6, RZ ;  /* 0x0000000602048210 */ /* 0x008fca0007f3e0ff */
[----:B------:R-:W-:Y:S01]  /*8270*/  @!P0 IMAD.X R5, R3, 0x1, R7, P1 ;  /* 0x0000000103058824 */ /* 0x000fe200008e0607 */
[----:B------:R-:W-:-:S04]  /*8280*/  @!P0 IADD3 R2, P1, R0, R6, RZ ;  /* 0x0000000600028210 */ /* 0x000fc80007f3e0ff */
[----:B------:R1:W5:Y:S01]  /*8290*/  @!P0 LD.E.64 R52, [R4.64] ;  /* 0x0000000804348980 */ /* 0x000362000c101b00 */
[----:B------:R-:W-:-:S05]  /*82a0*/  @!P0 IMAD.X R3, R8, 0x1, R7, P1 ;  /* 0x0000000108038824 */ /* 0x000fca00008e0607 */
[----:B------:R1:W5:Y:S03]  /*82b0*/  @!P0 LD.E.64 R46, [R2.64] ;  /* 0x00000008022e8980 */ /* 0x000366000c101b00 */
.L_x_1335:
[----:B---3--:R-:W-:Y:S05]  /*82c0*/  BSYNC B0 ;  /* 0x0000000000007941 */ /* 0x008fea0003800000 */
.L_x_1334:
[----:B-1---5:R-:W-:Y:S01]  /*82d0*/  IMAD.MOV.U32 R4, RZ, RZ, R52 ;  /* 0x000000ffff047224 */ /* 0x022fe200078e0034 */
[----:B------:R-:W-:Y:S01]  /*82e0*/  LOP3.LUT P0, RZ, R207, 0x10, RZ, 0xc0, !PT ;  /* 0x00000010cfff7812 */ /* 0x000fe2000780c0ff */
[----:B------:R-:W-:Y:S01]  /*82f0*/  IMAD.MOV.U32 R3, RZ, RZ, R53 ;  /* 0x000000ffff037224 */ /* 0x000fe200078e0035 */
[----:B------:R-:W-:Y:S01]  /*8300*/  MOV R7, R41 ;  /* 0x0000002900077202 */ /* 0x000fe20000000f00 */
[----:B----4-:R-:W-:Y:S01]  /*8310*/  IMAD.MOV.U32 R2, RZ, RZ, R42 ;  /* 0x000000ffff027224 */ /* 0x010fe200078e002a */
[----:B------:R-:W-:Y:S01]  /*8320*/  BSSY B0, `(.L_x_1336) ;  /* 0x0000053000007945 */ /* 0x000fe20003800000 */
        /* <DEDUP_REMOVED lines=20> */
[----:B------:R-:W-:Y:S01]  /*8470*/  CS2R R78, SRZ ;  /* 0x00000000004e7805 */ /* 0x000fe2000001ff00 */
        /* <DEDUP_REMOVED lines=9> */
[----:B------:R1:W2:Y:S01]  /*8510*/  SHFL.IDX PT, R2, R24, 0x2, 0x181f ;  /* 0x00581f0018027f89 */ /* 0x0002a200000e0000 */
[----:B------:R-:W-:Y:S01]  /*8520*/  CS2R R48, SRZ ;  /* 0x0000000000307805 */ /* 0x000fe2000001ff00 */
[----:B------:R-:W-:Y:S01]  /*8530*/  CS2R R64, SRZ ;  /* 0x0000000000407805 */ /* 0x000fe2000001ff00 */
[----:B------:R-:W-:Y:S01]  /*8540*/  CS2R R58, SRZ ;  /* 0x00000000003a7805 */ /* 0x000fe2000001ff00 */
[----:B------:R1:W1:Y:S01]  /*8550*/  SHFL.IDX PT, R0, R25, 0x2, 0x181f ;  /* 0x00581f0019007f89 */ /* 0x00026200000e0000 */
[----:B------:R-:W-:Y:S01]  /*8560*/  CS2R R54, SRZ ;  /* 0x0000000000367805 */ /* 0x000fe2000001ff00 */
[----:B------:R-:W-:Y:S01]  /*8570*/  CS2R R50, SRZ ;  /* 0x0000000000327805 */ /* 0x000fe2000001ff00 */
[----:B------:R-:W-:Y:S05]  /*8580*/  @P0 BRA `(.L_x_1337) ;  /* 0x000002c000000947 */ /* 0x000fea0003800000 */
[----:B------:R-:W-:Y:S01]  /*8590*/  ISETP.GE.AND P0, PT, R138, c[0x0][0x27c], PT ;  /* 0x00009f008a007a0c */ /* 0x000fe20003f06270 */
[----:B------:R-:W-:Y:S01]  /*85a0*/  CS2R R48, SRZ ;  /* 0x0000000000307805 */ /* 0x000fe2000001ff00 */
[----:B------:R-:W-:Y:S01]  /*85b0*/  ISETP.GE.AND P2, PT, R158, c[0x0][0x27c], PT ;  /* 0x00009f009e007a0c */ /* 0x000fe20003f46270 */
[----:B------:R-:W-:-:S10]  /*85c0*/  CS2R R50, SRZ ;  /* 0x0000000000327805 */ /* 0x000fd4000001ff00 */
[C---:B------:R-:W-:Y:S01]  /*85d0*/  @!P0 IMAD.SHL.U32 R5, R138.reuse, 0x2, RZ ;  /* 0x000000028a058824 */ /* 0x040fe200078e00ff */
[----:B------:R-:W-:Y:S01]  /*85e0*/  @!P0 SHF.L.U64.HI R8, R138, 0x1, R139 ;  /* 0x000000018a088819 */ /* 0x000fe2000001028b */
[----:B------:R-:W-:-:S03]  /*85f0*/  @!P2 IMAD.SHL.U32 R12, R158, 0x2, RZ ;  /* 0x000000029e0ca824 */ /* 0x000fc600078e00ff */
[----:B----4-:R-:W-:-:S05]  /*8600*/  @!P0 IADD3 R6, P1, R3, R5, RZ ;  /* 0x0000000503068210 */ /* 0x010fca0007f3e0ff */
[----:B---3--:R-:W-:Y:S01]  /*8610*/  @!P0 IMAD.X R7, R4, 0x1, R8, P1 ;  /* 0x0000000104078824 */ /* 0x008fe200008e0608 */
[----:B-1----:R-:W-:-:S04]  /*8620*/  @!P0 IADD3 R10, P1, R0, R5, RZ ;  /* 0x00000005000a8210 */ /* 0x002fc80007f3e0ff */
[----:B------:R1:W5:Y:S01]  /*8630*/  @!P0 LD.E.64 R48, [R6.64] ;  /* 0x0000000806308980 */ /* 0x000362000c101b00 */
[----:B--2---:R-:W-:Y:S01]  /*8640*/  @!P0 IMAD.X R11, R2, 0x1, R8, P1 ;  /* 0x00000001020b8824 */ /* 0x004fe200008e0608 */
[----:B------:R-:W-:Y:S02]  /*8650*/  ISETP.GE.AND P1, PT, R156, c[0x0][0x27c], PT ;  /* 0x00009f009c007a0c */ /* 0x000fe40003f26270 */
[----:B------:R-:W-:Y:S02]  /*8660*/  @!P2 SHF.L.U64.HI R5, R158, 0x1, R104 ;  /* 0x000000019e05a819 */ /* 0x000fe40000010268 */
[----:B------:R2:W5:Y:S01]  /*8670*/  @!P0 LD.E.64 R50, [R10.64] ;  /* 0x000000080a328980 */ /* 0x000562000c101b00 */
[----:B------:R-:W-:Y:S01]  /*8680*/  @!P2 IADD3 R8, P3, R3, R12, RZ ;  /* 0x0000000c0308a210 */ /* 0x000fe20007f7e0ff */
[----:B------:R-:W-:Y:S01]  /*8690*/  CS2R R56, SRZ ;  /* 0x0000000000387805 */ /* 0x000fe2000001ff00 */
[----:B------:R-:W-:-:S03]  /*86a0*/  CS2R R54, SRZ ;  /* 0x0000000000367805 */ /* 0x000fc6000001ff00 */
[----:B------:R-:W-:-:S05]  /*86b0*/  @!P2 IMAD.X R9, R4, 0x1, R5, P3 ;  /* 0x000000010409a824 */ /* 0x000fca00018e0605 */
[----:B------:R3:W5:Y:S01]  /*86c0*/  @!P2 LD.E.64 R56, [R8.64] ;  /* 0x000000080838a980 */ /* 0x000762000c101b00 */
[----:B-1----:R-:W-:-:S05]  /*86d0*/  @!P2 IADD3 R6, P0, R0, R12, RZ ;  /* 0x0000000c0006a210 */ /* 0x002fca0007f1e0ff */
[----:B------:R-:W-:Y:S02]  /*86e0*/  @!P2 IMAD.X R7, R2, 0x1, R5, P0 ;  /* 0x000000010207a824 */ /* 0x000fe400000e0605 */
[----:B------:R-:W-:-:S03]  /*86f0*/  @!P1 IMAD.SHL.U32 R5, R156, 0x2, RZ ;  /* 0x000000029c059824 */ /* 0x000fc600078e00ff */
[----:B------:R1:W5:Y:S01]  /*8700*/  @!P2 LD.E.64 R54, [R6.64] ;  /* 0x000000080636a980 */ /* 0x000362000c101b00 */
[----:B------:R-:W-:Y:S01]  /*8710*/  CS2R R62, SRZ ;  /* 0x00000000003e7805 */ /* 0x000fe2000001ff00 */
[----:B---3--:R-:W-:Y:S01]  /*8720*/  @!P1 SHF.L.U64.HI R8, R156, 0x1, R101 ;  /* 0x000000019c089819 */ /* 0x008fe20000010265 */
        /* <DEDUP_REMOVED lines=18> */
.L_x_1337:
[----:B------:R-:W-:Y:S05]  /*8850*/  BSYNC B0 ;  /* 0x0000000000007941 */ /* 0x000fea0003800000 */
.L_x_1336:
[----:B--2--5:R-:W-:Y:S01]  /*8860*/  IMAD.MOV.U32 R2, RZ, RZ, R66 ;  /* 0x000000ffff027224 */ /* 0x024fe200078e0042 */
[----:B------:R-:W-:Y:S01]  /*8870*/  LOP3.LUT P0, RZ, R207, 0x1, RZ, 0xc0, !PT ;  /* 0x00000001cfff7812 */ /* 0x000fe2000780c0ff */
[----:B-1----:R-:W-:Y:S01]  /*8880*/  IMAD.MOV.U32 R0, RZ, RZ, R67 ;  /* 0x000000ffff007224 */ /* 0x002fe200078e0043 */
[----:B----4-:R-:W-:Y:S01]  /*8890*/  MOV R3, R54 ;  /* 0x0000003600037202 */ /* 0x010fe20000000f00 */
[----:B------:R-:W1:Y:S01]  /*88a0*/  SHFL.IDX PT, R7, R26, 0x3, 0x181f ;  /* 0x00781f001a077f89 */ /* 0x000e6200000e0000 */
[----:B------:R-:W-:Y:S01]  /*88b0*/  BSSY B0, `(.L_x_1338) ;  /* 0x000004d000007945 */ /* 0x000fe20003800000 */
[----:B------:R-:W-:Y:S01]  /*88c0*/  CS2R R74, SRZ ;  /* 0x00000000004a7805 */ /* 0x000fe2000001ff00 */
[----:B------:R-:W-:Y:S01]  /*88d0*/  PRMT R103, R0, 0x5410, R2 ;  /* 0x0000541000677816 */ /* 0x000fe20000000002 */
[----:B------:R-:W-:Y:S01]  /*88e0*/  IMAD.MOV.U32 R2, RZ, RZ, R62 ;  /* 0x000000ffff027224 */ /* 0x000fe200078e003e */
[----:B------:R-:W-:Y:S01]  /*88f0*/  MOV R0, R63 ;  /* 0x0000003f00007202 */ /* 0x000fe20000000f00 */
[----:B------:R-:W2:Y:S01]  /*8900*/  SHFL.IDX PT, R6, R24, 0x3, 0x181f ;  /* 0x00781f0018067f89 */ /* 0x000ea200000e0000 */
[----:B------:R-:W-:Y:S01]  /*8910*/  CS2R R70, SRZ ;  /* 0x0000000000467805 */ /* 0x000fe2000001ff00 */
[----:B------:R-:W-:Y:S01]  /*8920*/  CS2R R76, SRZ ;  /* 0x00000000004c7805 */ /* 0x000fe2000001ff00 */
[----:B------:R-:W-:Y:S01]  /*8930*/  PRMT R99, R0, 0x5410, R2 ;  /* 0x0000541000637816 */ /* 0x000fe20000000002 */
[----:B------:R-:W-:Y:S01]  /*8940*/  IMAD.MOV.U32 R2, RZ, RZ, R56 ;  /* 0x000000ffff027224 */ /* 0x000fe200078e0038 */
[----:B------:R4:W3:Y:S01]  /*8950*/  SHFL.IDX PT, R5, R25, 0x3, 0x181f ;  /* 0x00781f0019057f89 */ /* 0x0008e200000e0000 */
[----:B------:R-:W-:Y:S01]  /*8960*/  IMAD.MOV.U32 R0, RZ, RZ, R57 ;  /* 0x000000ffff007224 */ /* 0x000fe200078e0039 */
[----:B------:R-:W-:Y:S01]  /*8970*/  CS2R R72, SRZ ;  /* 0x0000000000487805 */ /* 0x000fe2000001ff00 */
[----:B------:R-:W-:-:S03]  /*8980*/  CS2R R68, SRZ ;  /* 0x0000000000447805 */ /* 0x000fc6000001ff00 */
        /* <DEDUP_REMOVED lines=8> */
[----:B------:R-:W-:Y:S01]  /*8a10*/  IMAD.MOV.U32 R0, RZ, RZ, R59 ;  /* 0x000000ffff007224 */ /* 0x000fe200078e003b */
[----:B----4-:R-:W-:-:S04]  /*8a20*/  CS2R R24, SRZ ;  /* 0x0000000000187805 */ /* 0x010fc8000001ff00 */
[----:B------:R-:W-:Y:S01]  /*8a30*/  PRMT R98, R0, 0x5410, R2 ;  /* 0x0000541000627816 */ /* 0x000fe20000000002 */
[----:B------:R-:W-:Y:S01]  /*8a40*/  IMAD.MOV.U32 R2, RZ, RZ, R55 ;  /* 0x000000ffff027224 */ /* 0x000fe200078e0037 */
[----:B------:R4:W1:Y:S04]  /*8a50*/  SHFL.IDX PT, R0, R27, 0x3, 0x181f ;  /* 0x00781f001b007f89 */ /* 0x00086800000e0000 */
[----:B------:R-:W-:Y:S01]  /*8a60*/  PRMT R96, R2, 0x5410, R3 ;  /* 0x0000541002607816 */ /* 0x000fe20000000003 */
[----:B------:R-:W-:Y:S01]  /*8a70*/  IMAD.MOV.U32 R3, RZ, RZ, R50 ;  /* 0x000000ffff037224 */ /* 0x000fe200078e0032 */
[----:B------:R-:W-:-:S04]  /*8a80*/  MOV R2, R51 ;  /* 0x0000003300027202 */ /* 0x000fc80000000f00 */
[----:B------:R-:W-:Y:S01]  /*8a90*/  PRMT R92, R2, 0x5410, R3 ;  /* 0x00005410025c7816 */ /* 0x000fe20000000003 */
[----:B----4-:R-:W-:Y:S01]  /*8aa0*/  CS2R R26, SRZ ;  /* 0x00000000001a7805 */ /* 0x010fe2000001ff00 */
[----:B------:R-:W-:Y:S05]  /*8ab0*/  @P0 BRA `(.L_x_1339) ;  /* 0x000002c000000947 */ /* 0x000fea0003800000 */
[----:B-123--:R-:W-:Y:S01]  /*8ac0*/  ISETP.GE.AND P0, PT, R138, c[0x0][0x27c], PT ;  /* 0x00009f008a007a0c */ /* 0x00efe20003f06270 */
        /* <DEDUP_REMOVED lines=43> */
.L_x_1339:
[----:B-123--:R-:W-:Y:S05]  /*8d80*/  BSYNC B0 ;  /* 0x0000000000007941 */ /* 0x00efea0003800000 */
.L_x_1338:
        /* <DEDUP_REMOVED lines=83> */
.L_x_1343:
[----:B------:R-:W-:Y:S05]  /*92c0*/  BSYNC B0 ;  /* 0x0000000000007941 */ /* 0x000fea0003800000 */
.L_x_1342:
        /* <DEDUP_REMOVED lines=49> */
.L_x_1345:
[----:B------:R-:W-:Y:S05]  /*95e0*/  BSYNC B0 ;  /* 0x0000000000007941 */ /* 0x000fea0003800000 */
.L_x_1344:
        /* <DEDUP_REMOVED lines=49> */
.L_x_1347:
[----:B------:R-:W-:Y:S05]  /*9900*/  BSYNC B0 ;  /* 0x0000000000007941 */ /* 0x000fea0003800000 */
.L_x_1346:
        /* <DEDUP_REMOVED lines=11> */
[----:B------:R-:W-:-:S03]  /*99c0*/  IMAD.U32 R12, R0, 0x10000, RZ ;  /* 0x00010000000c7824 */ /* 0x000fc600078e00ff */
[----:B------:R-:W-:Y:S02]  /*99d0*/  SHF.L.U32 R11, R2, 0x10, RZ ;  /* 0x00000010020b7819 */ /* 0x000fe400000006ff */
[C---:B-1----:R-:W-:Y:S01]  /*99e0*/  LOP3.LUT R3, R6.reuse, 0xffff0000, RZ, 0xc0, !PT ;  /* 0xffff000006037812 */ /* 0x042fe200078ec0ff */
[----:B------:R-:W-:-:S04]  /*99f0*/  IMAD.U32 R6, R6, 0x10000, RZ ;  /* 0x0001000006067824 */ /* 0x000fc800078e00ff */
[CC--:B------:R-:W-:Y:S02]  /*9a00*/  FMUL.FTZ R10, R3.reuse, R12.reuse ;  /* 0x0000000c030a7220 */ /* 0x0c0fe40000410000 */
        /* <DEDUP_REMOVED lines=14> */
[C---:B------:R-:W-:Y:S02]  /*9af0*/  LOP3.LUT R0, R4.reuse, 0xffff0000, RZ, 0xc0, !PT ;  /* 0xffff000004007812 */ /* 0x040fe400078ec0ff */
[----:B------:R-:W-:Y:S01]  /*9b00*/  SHF.L.U32 R2, R4, 0x10, RZ ;  /* 0x0000001004027819 */ /* 0x000fe200000006ff */
[C---:B------:R-:W-:Y:S01]  /*9b10*/  IMAD.U32 R4, R9.reuse, 0x10000, RZ ;  /* 0x0001000009047824 */ /* 0x040fe200078e00ff */
[----:B------:R-:W-:Y:S01]  /*9b20*/  LOP3.LUT R9, R9, 0xffff0000, RZ, 0xc0, !PT ;  /* 0xffff000009097812 */ /* 0x000fe200078ec0ff */
[C---:B------:R-:W-:Y:S01]  /*9b30*/  FMUL.FTZ R3, R0.reuse, R12 ;  /* 0x0000000c00037220 */ /* 0x040fe20000410000 */
[----:B------:R-:W-:Y:S01]  /*9b40*/  F2FP.BF16.PACK_AB R7, R7, R11 ;  /* 0x0000000b0707723e */ /* 0x000fe200000010ff */
[----:B------:R-:W-:-:S02]  /*9b50*/  FMUL.FTZ R0, R0, R4 ;  /* 0x0000000400007220 */ /* 0x000fc40000410000 */
[C---:B------:R-:W-:Y:S02]  /*9b60*/  FFMA.FTZ R10, R2.reuse, R4, -R3 ;  /* 0x00000004020a7223 */ /* 0x040fe40000010803 */
[----:B------:R-:W-:Y:S01]  /*9b70*/  FFMA.FTZ R4, R2, R12, R0 ;  /* 0x0000000c02047223 */ /* 0x000fe20000010000 */
[C---:B------:R-:W-:Y:S02]  /*9b80*/  LOP3.LUT R2, R5.reuse, 0xffff0000, RZ, 0xc0, !PT ;  /* 0xffff000005027812 */ /* 0x040fe400078ec0ff */
[----:B------:R-:W-:Y:S02]  /*9b90*/  SHF.L.U32 R0, R5, 0x10, RZ ;  /* 0x0000001005007819 */ /* 0x000fe400000006ff */
[----:B------:R-:W-:Y:S01]  /*9ba0*/  F2FP.BF16.PACK_AB R4, R4, R10 ;  /* 0x0000000a0404723e */ /* 0x000fe200000010ff */
[C---:B------:R-:W-:Y:S02]  /*9bb0*/  FMUL.FTZ R3, R2.reuse, R8 ;  /* 0x0000000802037220 */ /* 0x040fe40000410000 */
[----:B------:R-:W-:-:S02]  /*9bc0*/  FMUL.FTZ R2, R2, R9 ;  /* 0x0000000902027220 */ /* 0x000fc40000410000 */
[C---:B------:R-:W-:Y:S02]  /*9bd0*/  FFMA.FTZ R3, R0.reuse, R9, -R3 ;  /* 0x0000000900037223 */ /* 0x040fe40000010803 */
[----:B------:R-:W-:-:S05]  /*9be0*/  FFMA.FTZ R2, R0, R8, R2 ;  /* 0x0000000800027223 */ /* 0x000fca0000010002 */
[----:B------:R-:W-:-:S05]  /*9bf0*/  F2FP.BF16.PACK_AB R5, R2, R3 ;  /* 0x000000030205723e */ /* 0x000fca00000010ff */
[----:B------:R1:W-:Y:S02]  /*9c00*/  STS.128 [R194+0x1c080], R4 ;  /* 0x01c08004c2007388 */ /* 0x0003e40000000c00 */
.L_x_1341:
[----:B------:R-:W-:Y:S05]  /*9c10*/  BSYNC B1 ;  /* 0x0000000000017941 */ /* 0x000fea0003800000 */
.L_x_1340:
        /* <DEDUP_REMOVED lines=31> */
[C---:B------:R-:W-:Y:S01]  /*9e10*/  PRMT R0, R87.reuse, 0x5410, R8 ;  /* 0x0000541057007816 */ /* 0x040fe20000000008 */
        /* <DEDUP_REMOVED lines=21> */
.L_x_1351:
[----:B------:R-:W-:Y:S05]  /*9f70*/  BSYNC B0 ;  /* 0x0000000000007941 */ /* 0x000fea0003800000 */
.L_x_1350:
        /* <DEDUP_REMOVED lines=49> */
.L_x_1353:
[----:B------:R-:W-:Y:S05]  /*a290*/  BSYNC B0 ;  /* 0x0000000000007941 */ /* 0x000fea0003800000 */
.L_x_1352:
[----:B------:R-:W-:Y:S01]  /*a2a0*/  ISETP.GE.AND P0, PT, R156, c[0x0][0x27c], PT ;  /* 0x00009f009c007a0c */ /* 0x000fe20003f06270 */
[----:B------:R-:W-:-:S12]  /*a2b0*/  BSSY B0, `(.L_x_1354) ;  /* 0x0000030000007945 */ /* 0x000fd80003800000 */
[----:B------:R-:W-:Y:S05]  /*a2c0*/  @P0 BRA `(.L_x_1355) ;  /* 0x000002e000000947 */ /* 0x000fea0003800000 */
[----:B-1----:R-:W1:Y:S01]  /*a2d0*/  LDS.128 R4, [R194+0x19080] ;  /* 0x01908000c2047984 */ /* 0x002e620000000c00 */
[----:B------:R-:W-:Y:S02]  /*a2e0*/  SHF.R.U64 R0, R42, 0x10, R43 ;  /* 0x000000102a007819 */ /* 0x000fe4000000122b */
[----:B------:R-:W-:Y:S02]  /*a2f0*/  SHF.R.U32.HI R2, RZ, 0x10, R45 ;  /* 0x00000010ff027819 */ /* 0x000fe4000001162d */
[----:B------:R-:W-:Y:S02]  /*a300*/  SHF.R.U32.HI R3, RZ, 0x10, R43 ;  /* 0x00000010ff037819 */ /* 0x000fe4000001162b */
[C---:B------:R-:W-:Y:S02]  /*a310*/  PRMT R10, R91.reuse, 0x5410, R0 ;  /* 0x000054105b0a7816 */ /* 0x040fe40000000000 */
[----:B------:R-:W-:Y:S02]  /*a320*/  PRMT R0, R90, 0x5410, R2 ;  /* 0x000054105a007816 */ /* 0x000fe40000000002 */
[----:B------:R-:W-:-:S02]  /*a330*/  PRMT R8, R91, 0x5432, R3 ;  /* 0x000054325b087816 */ /* 0x000fc40000000003 */
[----:B------:R-:W-:Y:S01]  /*a340*/  SHF.R.U64 R9, R44, 0x10, R45 ;  /* 0x000000102c097819 */ /* 0x000fe2000000122d */
[C---:B------:R-:W-:Y:S01]  /*a350*/  IMAD.U32 R12, R0.reuse, 0x10000, RZ ;  /* 0x00010000000c7824 */ /* 0x040fe200078e00ff */
[----:B------:R-:W-:Y:S01]  /*a360*/  LOP3.LUT R16, R0, 0xffff0000, RZ, 0xc0, !PT ;  /* 0xffff000000107812 */ /* 0x000fe200078ec0ff */
[----:B------:R-:W-:Y:S01]  /*a370*/  IMAD.U32 R13, R8, 0x10000, RZ ;  /* 0x00010000080d7824 */ /* 0x000fe200078e00ff */
[----:B------:R-:W-:Y:S02]  /*a380*/  PRMT R9, R90, 0x5432, R9 ;  /* 0x000054325a097816 */ /* 0x000fe40000000009 */
[----:B------:R-:W-:Y:S02]  /*a390*/  LOP3.LUT R8, R8, 0xffff0000, RZ, 0xc0, !PT ;  /* 0xffff000008087812 */ /* 0x000fe400078ec0ff */
[----:B------:R-:W-:Y:S01]  /*a3a0*/  SHF.L.U32 R14, R10, 0x10, RZ ;  /* 0x000000100a0e7819 */ /* 0x000fe200000006ff */
[C---:B------:R-:W-:Y:S01]  /*a3b0*/  IMAD.U32 R15, R9.reuse, 0x10000, RZ ;  /* 0x00010000090f7824 */ /* 0x040fe200078e00ff */
[----:B------:R-:W-:-:S02]  /*a3c0*/  LOP3.LUT R9, R9, 0xffff0000, RZ, 0xc0, !PT ;  /* 0xffff000009097812 */ /* 0x000fc400078ec0ff */
[----:B------:R-:W-:Y:S02]  /*a3d0*/  LOP3.LUT R10, R10, 0xffff0000, RZ, 0xc0, !PT ;  /* 0xffff00000a0a7812 */ /* 0x000fe400078ec0ff */
[C---:B-1----:R-:W-:Y:S01]  /*a3e0*/  LOP3.LUT R2, R6.reuse, 0xffff0000, RZ, 0xc0, !PT ;  /* 0xffff000006027812 */ /* 0x042fe200078ec0ff */
[C---:B------:R-:W-:Y:S01]  /*a3f0*/  IMAD.U32 R11, R7.reuse, 0x10000, RZ ;  /* 0x00010000070b7824 */ /* 0x040fe200078e00ff */
[----:B------:R-:W-:Y:S02]  /*a400*/  SHF.L.U32 R3, R6, 0x10, RZ ;  /* 0x0000001006037819 */ /* 0x000fe400000006ff */
[----:B------:R-:W-:Y:S01]  /*a410*/  LOP3.LUT R7, R7, 0xffff0000, RZ, 0xc0, !PT ;  /* 0xffff000007077812 */ /* 0x000fe200078ec0ff */
[C---:B------:R-:W-:Y:S01]  /*a420*/  FMUL.FTZ R6, R2.reuse, R12 ;  /* 0x0000000c02067220 */ /* 0x040fe20000410000 */
[----:B------:R-:W-:Y:S01]  /*a430*/  LOP3.LUT R0, R5, 0xffff0000, RZ, 0xc0, !PT ;  /* 0xffff000005007812 */ /* 0x000fe200078ec0ff */
[-C--:B------:R-:W-:Y:S02]  /*a440*/  FMUL.FTZ R2, R2, R13.reuse ;  /* 0x0000000d02027220 */ /* 0x080fe40000410000 */
[----:B------:R-:W-:-:S02]  /*a450*/  FFMA.FTZ R13, R3, R13, -R6 ;  /* 0x0000000d030d7223 */ /* 0x000fc40000010806 */
[----:B------:R-:W-:Y:S01]  /*a460*/  FFMA.FTZ R12, R3, R12, R2 ;  /* 0x0000000c030c7223 */ /* 0x000fe20000010002 */
[C---:B------:R-:W-:Y:S01]  /*a470*/  LOP3.LUT R3, R4.reuse, 0xffff0000, RZ, 0xc0, !PT ;  /* 0xffff000004037812 */ /* 0x040fe200078ec0ff */
[----:B------:R-:W-:Y:S01]  /*a480*/  IMAD.U32 R6, R4, 0x10000, RZ ;  /* 0x0001000004067824 */ /* 0x000fe200078e00ff */
[----:B------:R-:W-:Y:S01]  /*a490*/  SHF.L.U32 R2, R5, 0x10, RZ ;  /* 0x0000001005027819 */ /* 0x000fe200000006ff */
[C---:B------:R-:W-:Y:S02]  /*a4a0*/  FMUL.FTZ R4, R7.reuse, R16 ;  /* 0x0000001007047220 */ /* 0x040fe40000410000 */
[-C--:B------:R-:W-:Y:S02]  /*a4b0*/  FMUL.FTZ R7, R7, R8.reuse ;  /* 0x0000000807077220 */ /* 0x080fe40000410000 */
[----:B------:R-:W-:Y:S02]  /*a4c0*/  FFMA.FTZ R8, R11, R8, -R4 ;  /* 0x000000080b087223 */ /* 0x000fe40000010804 */
[----:B------:R-:W-:-:S02]  /*a4d0*/  FMUL.FTZ R5, R3, R15 ;  /* 0x0000000f03057220 */ /* 0x000fc40000410000 */
[----:B------:R-:W-:Y:S02]  /*a4e0*/  FMUL.FTZ R4, R3, R14 ;  /* 0x0000000e03047220 */ /* 0x000fe40000410000 */
[C---:B------:R-:W-:Y:S02]  /*a4f0*/  FMUL.FTZ R3, R0.reuse, R9 ;  /* 0x0000000900037220 */ /* 0x040fe40000410000 */
[----:B------:R-:W-:Y:S02]  /*a500*/  FMUL.FTZ R0, R0, R10 ;  /* 0x0000000a00007220 */ /* 0x000fe40000410000 */
[C---:B------:R-:W-:Y:S02]  /*a510*/  FFMA.FTZ R5, R6.reuse, R14, -R5 ;  /* 0x0000000e06057223 */ /* 0x040fe40000010805 */
[----:B------:R-:W-:Y:S01]  /*a520*/  FFMA.FTZ R4, R6, R15, R4 ;  /* 0x0000000f06047223 */ /* 0x000fe20000010004 */
[----:B------:R-:W-:Y:S01]  /*a530*/  F2FP.BF16.PACK_AB R6, R12, R13 ;  /* 0x0000000d0c06723e */ /* 0x000fe200000010ff */
[----:B------:R-:W-:-:S02]  /*a540*/  FFMA.FTZ R7, R11, R16, R7 ;  /* 0x000000100b077223 */ /* 0x000fc40000010007 */
[----:B------:R-:W-:Y:S01]  /*a550*/  FFMA.FTZ R3, R2, R10, -R3 ;  /* 0x0000000a02037223 */ /* 0x000fe20000010803 */
[----:B------:R-:W-:Y:S01]  /*a560*/  F2FP.BF16.PACK_AB R4, R4, R5 ;  /* 0x000000050404723e */ /* 0x000fe200000010ff */
[----:B------:R-:W-:Y:S01]  /*a570*/  FFMA.FTZ R0, R2, R9, R0 ;  /* 0x0000000902007223 */ /* 0x000fe20000010000 */
[----:B------:R-:W-:-:S04]  /*a580*/  F2FP.BF16.PACK_AB R7, R7, R8 ;  /* 0x000000080707723e */ /* 0x000fc800000010ff */
[----:B------:R-:W-:-:S05]  /*a590*/  F2FP.BF16.PACK_AB R5, R0, R3 ;  /* 0x000000030005723e */ /* 0x000fca00000010ff */
[----:B------:R1:W-:Y:S02]  /*a5a0*/  STS.128 [R194+0x19080], R4 ;  /* 0x01908004c2007388 */ /* 0x0003e40000000c00 */
.L_x_1355:
[----:B------:R-:W-:Y:S05]  /*a5b0*/  BSYNC B0 ;  /* 0x0000000000007941 */ /* 0x000fea0003800000 */
.L_x_1354:
        /* <DEDUP_REMOVED lines=48> */
.L_x_1349:
[----:B------:R-:W-:Y:S05]  /*a8c0*/  BSYNC B1 ;  /* 0x0000000000017941 */ /* 0x000fea0003800000 */
.L_x_1348:
        /* <DEDUP_REMOVED lines=53> */
.L_x_1359:
[----:B------:R-:W-:Y:S05]  /*ac20*/  BSYNC B0 ;  /* 0x0000000000007941 */ /* 0x000fea0003800000 */
.L_x_1358:
        /* <DEDUP_REMOVED lines=49> */
.L_x_1361:
[----:B------:R-:W-:Y:S05]  /*af40*/  BSYNC B0 ;  /* 0x0000000000007941 */ /* 0x000fea0003800000 */
.L_x_1360:
        /* <DEDUP_REMOVED lines=49> */
.L_x_1363:
[----:B------:R-:W-:Y:S05]  /*b260*/  BSYNC B0 ;  /* 0x0000000000007941 */ /* 0x000fea0003800000 */
.L_x_1362:
        /* <DEDUP_REMOVED lines=48> */
.L_x_1357:
[----:B------:R-:W-:Y:S05]  /*b570*/  BSYNC B1 ;  /* 0x0000000000017941 */ /* 0x000fea0003800000 */
.L_x_1356:
        /* <DEDUP_REMOVED lines=52> */
.L_x_1366:
[----:B------:R-:W-:Y:S05]  /*b8c0*/  BSYNC B0 ;  /* 0x0000000000007941 */ /* 0x000fea0003800000 */
.L_x_1365:
        /* <DEDUP_REMOVED lines=49> */
.L_x_1368:
[----:B------:R-:W-:Y:S05]  /*bbe0*/  BSYNC B0 ;  /* 0x0000000000007941 */ /* 0x000fea0003800000 */
.L_x_1367:
        /* <DEDUP_REMOVED lines=49> */
.L_x_1370:
[----:B------:R-:W-:Y:S05]  /*bf00*/  BSYNC B0 ;  /* 0x0000000000007941 */ /* 0x000fea0003800000 */
.L_x_1369:
        /* <DEDUP_REMOVED lines=49> */
.L_x_1331:
        /* <DEDUP_REMOVED lines=61> */
.L_x_1372:
[----:B------:R-:W-:Y:S05]  /*c5f0*/  BSYNC B0 ;  /* 0x0000000000007941 */ /* 0x000fea0003800000 */
.L_x_1371:
[----:B-1--45:R-:W-:Y:S01]  /*c600*/  IMAD.MOV.U32 R2, RZ, RZ, R26 ;  /* 0x000000ffff027224 */ /* 0x032fe200078e001a */
[----:B------:R-:W-:Y:S01]  /*c610*/  MOV R3, R25 ;  /* 0x0000001900037202 */ /* 0x000fe20000000f00 */
[----:B------:R-:W-:Y:S01]  /*c620*/  IMAD.MOV.U32 R0, RZ, RZ, R27 ;  /* 0x000000ffff007224 */ /* 0x000fe200078e001b */
[----:B------:R-:W-:Y:S01]  /*c630*/  LOP3.LUT P0, RZ, R207, 0x8, RZ, 0xc0, !PT ;  /* 0x00000008cfff7812 */ /* 0x000fe2000780c0ff */
[----:B------:R-:W-:Y:S01]  /*c640*/  IMAD.MOV.U32 R4, RZ, RZ, R24 ;  /* 0x000000ffff047224 */ /* 0x000fe200078e0018 */
[----:B------:R1:W4:Y:S01]  /*c650*/  SHFL.IDX PT, R8, R22, 0x1, 0x181f ;  /* 0x00381f0016087f89 */ /* 0x00032200000e0000 */
[----:B------:R-:W-:Y:S01]  /*c660*/  BSSY B0, `(.L_x_1373) ;  /* 0x000003a000007945 */ /* 0x000fe20003800000 */
[----:B------:R-:W-:Y:S01]  /*c670*/  PRMT R89, R0, 0x5410, R2 ;  /* 0x0000541000597816 */ /* 0x000fe20000000002 */
[----:B------:R-:W-:Y:S01]  /*c680*/  IMAD.MOV.U32 R2, RZ, RZ, R14 ;  /* 0x000000ffff027224 */ /* 0x000fe200078e000e */
[----:B------:R-:W-:Y:S01]  /*c690*/  PRMT R88, R3, 0x5410, R4 ;  /* 0x0000541003587816 */ /* 0x000fe20000000004 */
[----:B------:R-:W-:Y:S01]  /*c6a0*/  IMAD.MOV.U32 R0, RZ, RZ, R15 ;  /* 0x000000ffff007224 */ /* 0x000fe200078e000f */
[----:B------:R-:W-:Y:S01]  /*c6b0*/  MOV R4, R12 ;  /* 0x0000000c00047202 */ /* 0x000fe20000000f00 */
[----:B------:R-:W-:Y:S01]  /*c6c0*/  IMAD.MOV.U32 R3, RZ, RZ, R13 ;  /* 0x000000ffff037224 */ /* 0x000fe200078e000d */
[----:B------:R1:W3:Y:S01]  /*c6d0*/  SHFL.IDX PT, R6, R23, 0x1, 0x181f ;  /* 0x00381f0017067f89 */ /* 0x0002e200000e0000 */
[----:B------:R-:W-:Y:S01]  /*c6e0*/  CS2R R48, SRZ ;  /* 0x0000000000307805 */ /* 0x000fe2000001ff00 */
[----:B------:R-:W-:Y:S01]  /*c6f0*/  PRMT R34, R0, 0x5410, R2 ;  /* 0x0000541000227816 */ /* 0x000fe20000000002 */
[----:B------:R-:W-:Y:S01]  /*c700*/  IMAD.MOV.U32 R2, RZ, RZ, R30 ;  /* 0x000000ffff027224 */ /* 0x000fe200078e001e */
[----:B------:R-:W-:Y:S01]  /*c710*/  MOV R0, R31 ;  /* 0x0000001f00007202 */ /* 0x000fe20000000f00 */
[----:B------:R1:W2:Y:S01]  /*c720*/  SHFL.IDX PT, R9, R20, 0x1, 0x181f ;  /* 0x00381f0014097f89 */ /* 0x0002a200000e0000 */
[----:B------:R-:W-:Y:S01]  /*c730*/  PRMT R33, R3, 0x5410, R4 ;  /* 0x0000541003217816 */ /* 0x000fe20000000004 */
[----:B------:R-:W-:Y:S01]  /*c740*/  IMAD.MOV.U32 R3, RZ, RZ, R19 ;  /* 0x000000ffff037224 */ /* 0x000fe200078e0013 */
[----:B------:R-:W-:Y:S01]  /*c750*/  PRMT R90, R0, 0x5410, R2 ;  /* 0x00005410005a7816 */ /* 0x000fe20000000002 */
[----:B------:R-:W-:Y:S01]  /*c760*/  IMAD.MOV.U32 R2, RZ, RZ, R28 ;  /* 0x000000ffff027224 */ /* 0x000fe200078e001c */
[----:B------:R-:W-:Y:S01]  /*c770*/  MOV R4, R18 ;  /* 0x0000001200047202 */ /* 0x000fe20000000f00 */
[----:B------:R-:W-:Y:S01]  /*c780*/  IMAD.MOV.U32 R0, RZ, RZ, R29 ;  /* 0x000000ffff007224 */ /* 0x000fe200078e001d */
[----:B------:R1:W1:Y:S01]  /*c790*/  SHFL.IDX PT, R7, R21, 0x1, 0x181f ;  /* 0x00381f0015077f89 */ /* 0x00026200000e0000 */
[----:B------:R-:W-:Y:S01]  /*c7a0*/  CS2R R38, SRZ ;  /* 0x0000000000267805 */ /* 0x000fe2000001ff00 */
[----:B------:R-:W-:Y:S01]  /*c7b0*/  PRMT R61, R3, 0x5410, R4 ;  /* 0x00005410033d7816 */ /* 0x000fe20000000004 */
        /* <DEDUP_REMOVED lines=10> */
[----:B---34-:R-:W-:Y:S01]  /*c860*/  ISETP.GE.AND P1, PT, R132, c[0x0][0x27c], PT ;  /* 0x00009f0084007a0c */ /* 0x018fe20003f26270 */
[----:B------:R-:W-:Y:S01]  /*c870*/  CS2R R38, SRZ ;  /* 0x0000000000267805 */ /* 0x000fe2000001ff00 */
[----:B------:R-:W-:Y:S01]  /*c880*/  CS2R R36, SRZ ;  /* 0x0000000000247805 */ /* 0x000fe2000001ff00 */
[----:B------:R-:W-:Y:S01]  /*c890*/  CS2R R42, SRZ ;  /* 0x00000000002a7805 */ /* 0x000fe2000001ff00 */
[----:B------:R-:W-:-:S09]  /*c8a0*/  CS2R R40, SRZ ;  /* 0x0000000000287805 */ /* 0x000fd2000001ff00 */
[C---:B------:R-:W-:Y:S01]  /*c8b0*/  @!P1 IMAD.SHL.U32 R2, R132.reuse, 0x2, RZ ;  /* 0x0000000284029824 */ /* 0x040fe200078e00ff */
[----:B------:R-:W-:-:S04]  /*c8c0*/  @!P1 SHF.L.U64.HI R0, R132, 0x1, R133 ;  /* 0x0000000184009819 */ /* 0x000fc80000010285 */
[----:B------:R-:W-:-:S05]  /*c8d0*/  @!P1 IADD3 R4, P0, R6, R2, RZ ;  /* 0x0000000206049210 */ /* 0x000fca0007f1e0ff */
[----:B--2---:R-:W-:Y:S01]  /*c8e0*/  @!P1 IMAD.X R5, R8, 0x1, R0, P0 ;  /* 0x0000000108059824 */ /* 0x004fe200000e0600 */
[----:B-1----:R-:W-:-:S04]  /*c8f0*/  @!P1 IADD3 R2, P0, R7, R2, RZ ;  /* 0x0000000207029210 */ /* 0x002fc80007f1e0ff */
[----:B------:R1:W5:Y:S01]  /*c900*/  @!P1 LD.E.128 R36, [R4.64] ;  /* 0x0000000804249980 */ /* 0x000362000c101d00 */
[----:B------:R-:W-:Y:S01]  /*c910*/  @!P1 IMAD.X R3, R9, 0x1, R0, P0 ;  /* 0x0000000109039824 */ /* 0x000fe200000e0600 */
        /* <DEDUP_REMOVED lines=14> */
.L_x_1374:
[----:B---34-:R-:W-:Y:S05]  /*ca00*/  BSYNC B0 ;  /* 0x0000000000007941 */ /* 0x018fea0003800000 */
.L_x_1373:
[----:B-1---5:R-:W-:Y:S01]  /*ca10*/  IMAD.MOV.U32 R4, RZ, RZ, R50 ;  /* 0x000000ffff047224 */ /* 0x022fe200078e0032 */
[----:B------:R-:W-:Y:S01]  /*ca20*/  LOP3.LUT P0, RZ, R207, 0x10, RZ, 0xc0, !PT ;  /* 0x00000010cfff7812 */ /* 0x000fe2000780c0ff */
[----:B------:R-:W-:Y:S01]  /*ca30*/  IMAD.MOV.U32 R3, RZ, RZ, R51 ;  /* 0x000000ffff037224 */ /* 0x000fe200078e0033 */
[----:B--2---:R1:W2:Y:S01]  /*ca40*/  SHFL.IDX PT, R9, R22, 0x2, 0x181f ;  /* 0x00581f0016097f89 */ /* 0x0042a200000e0000 */
        /* <DEDUP_REMOVED lines=25> */
[----:B------:R1:W3:Y:S01]  /*cbe0*/  SHFL.IDX PT, R6, R23, 0x2, 0x181f ;  /* 0x00581f0017067f89 */ /* 0x0002e200000e0000 */
[----:B------:R-:W-:Y:S01]  /*cbf0*/  IMAD.MOV.U32 R0, RZ, RZ, R41 ;  /* 0x000000ffff007224 */ /* 0x000fe200078e0029 */
[----:B------:R-:W-:Y:S01]  /*cc00*/  BSSY B0, `(.L_x_1375) ;  /* 0x000002b000007945 */ /* 0x000fe20003800000 */
[----:B------:R-:W-:Y:S01]  /*cc10*/  PRMT R94, R4, 0x7610, R94 ;  /* 0x00007610045e7816 */ /* 0x000fe2000000005e */
[----:B------:R1:W4:Y:S01]  /*cc20*/  SHFL.IDX PT, R8, R20, 0x2, 0x181f ;  /* 0x00581f0014087f89 */ /* 0x00032200000e0000 */
[----:B------:R-:W-:Y:S01]  /*cc30*/  PRMT R93, R93, 0x5410, R3 ;  /* 0x000054105d5d7816 */ /* 0x000fe20000000003 */
        /* <DEDUP_REMOVED lines=19> */
[----:B---3--:R-:W-:-:S05]  /*cd70*/  @!P1 IADD3 R4, P2, R6, R2, RZ ;  /* 0x0000000206049210 */ /* 0x008fca0007f5e0ff */
[--C-:B------:R-:W-:Y:S01]  /*cd80*/  @!P1 IMAD.X R5, R9, 0x1, R0.reuse, P2 ;  /* 0x0000000109059824 */ /* 0x100fe200010e0600 */
[----:B-1----:R-:W-:Y:S01]  /*cd90*/  @!P1 IADD3 R2, P2, R7, R2, RZ ;  /* 0x0000000207029210 */ /* 0x002fe20007f5e0ff */
[----:B------:R-:W-:Y:S01]  /*cda0*/  CS2R R58, SRZ ;  /* 0x00000000003a7805 */ /* 0x000fe2000001ff00 */
[----:B------:R-:W-:Y:S02]  /*cdb0*/  CS2R R56, SRZ ;  /* 0x0000000000387805 */ /* 0x000fe4000001ff00 */
[----:B------:R1:W5:Y:S01]  /*cdc0*/  @!P1 LD.E.128 R52, [R4.64] ;  /* 0x0000000804349980 */ /* 0x000362000c101d00 */
[----:B----4-:R-:W-:Y:S02]  /*cdd0*/  @!P1 IMAD.X R3, R8, 0x1, R0, P2 ;  /* 0x0000000108039824 */ /* 0x010fe400010e0600 */
[----:B------:R-:W-:-:S03]  /*cde0*/  @!P0 IMAD.SHL.U32 R0, R201, 0x2, RZ ;  /* 0x00000002c9008824 */ /* 0x000fc600078e00ff */
[----:B------:R2:W5:Y:S01]  /*cdf0*/  @!P1 LD.E.128 R56, [R2.64] ;  /* 0x0000000802389980 */ /* 0x000562000c101d00 */
[----:B------:R-:W-:Y:S01]  /*ce00*/  CS2R R66, SRZ ;  /* 0x0000000000427805 */ /* 0x000fe2000001ff00 */
[----:B------:R-:W-:Y:S01]  /*ce10*/  CS2R R64, SRZ ;  /* 0x0000000000407805 */ /* 0x000fe2000001ff00 */
[----:B------:R-:W-:Y:S01]  /*ce20*/  CS2R R70, SRZ ;  /* 0x0000000000467805 */ /* 0x000fe2000001ff00 */
[----:B------:R-:W-:Y:S01]  /*ce30*/  CS2R R68, SRZ ;  /* 0x0000000000447805 */ /* 0x000fe2000001ff00 */
[-C--:B-1----:R-:W-:Y:S02]  /*ce40*/  @!P0 IADD3 R4, P2, R6, R0.reuse, RZ ;  /* 0x0000000006048210 */ /* 0x082fe40007f5e0ff */
[----:B--2---:R-:W-:Y:S02]  /*ce50*/  @!P0 SHF.L.U64.HI R3, R201, 0x1, R204 ;  /* 0x00000001c9038819 */ /* 0x004fe400000102cc */
[----:B------:R-:W-:-:S03]  /*ce60*/  @!P0 IADD3 R2, P1, R7, R0, RZ ;  /* 0x0000000007028210 */ /* 0x000fc60007f3e0ff */
[--C-:B------:R-:W-:Y:S02]  /*ce70*/  @!P0 IMAD.X R5, R9, 0x1, R3.reuse, P2 ;  /* 0x0000000109058824 */ /* 0x100fe400010e0603 */
[----:B------:R-:W-:-:S03]  /*ce80*/  @!P0 IMAD.X R3, R8, 0x1, R3, P1 ;  /* 0x0000000108038824 */ /* 0x000fc600008e0603 */
[----:B------:R1:W5:Y:S04]  /*ce90*/  @!P0 LD.E.128 R64, [R4.64] ;  /* 0x0000000804408980 */ /* 0x000368000c101d00 */
[----:B------:R1:W5:Y:S02]  /*cea0*/  @!P0 LD.E.128 R68, [R2.64] ;  /* 0x0000000802448980 */ /* 0x000364000c101d00 */
.L_x_1376:
[----:B--2---:R-:W-:Y:S05]  /*ceb0*/  BSYNC B0 ;  /* 0x0000000000007941 */ /* 0x004fea0003800000 */
.L_x_1375:
[----:B-1---5:R-:W-:Y:S01]  /*cec0*/  IMAD.MOV.U32 R2, RZ, RZ, R66 ;  /* 0x000000ffff027224 */ /* 0x022fe200078e0042 */
[----:B------:R-:W-:Y:S01]  /*ced0*/  LOP3.LUT P0, RZ, R207, 0x1, RZ, 0xc0, !PT ;  /* 0x00000001cfff7812 */ /* 0x000fe2000780c0ff */
[----:B------:R-:W-:Y:S01]  /*cee0*/  IMAD.MOV.U32 R0, RZ, RZ, R67 ;  /* 0x000000ffff007224 */ /* 0x000fe200078e0043 */
[----:B----4-:R1:W2:Y:S01]  /*cef0*/  SHFL.IDX PT, R8, R22, 0x3, 0x181f ;  /* 0x00781f0016087f89 */ /* 0x0102a200000e0000 */
[----:B------:R-:W-:Y:S01]  /*cf00*/  BSSY B0, `(.L_x_1377) ;  /* 0x000003c000007945 */ /* 0x000fe20003800000 */
[----:B------:R-:W-:Y:S01]  /*cf10*/  CS2R R84, SRZ ;  /* 0x0000000000547805 */ /* 0x000fe2000001ff00 */
[----:B------:R-:W-:Y:S01]  /*cf20*/  CS2R R74, SRZ ;  /* 0x00000000004a7805 */ /* 0x000fe2000001ff00 */
[----:B------:R-:W-:Y:S01]  /*cf30*/  PRMT R106, R0, 0x5410, R2 ;  /* 0x00005410006a7816 */ /* 0x000fe20000000002 */
[----:B------:R-:W-:Y:S01]  /*cf40*/  IMAD.MOV.U32 R2, RZ, RZ, R64 ;  /* 0x000000ffff027224 */ /* 0x000fe200078e0040 */
[----:B------:R-:W-:Y:S01]  /*cf50*/  MOV R0, R65 ;  /* 0x0000004100007202 */ /* 0x000fe20000000f00 */
[----:B------:R1:W4:Y:S01]  /*cf60*/  SHFL.IDX PT, R5, R23, 0x3, 0x181f ;  /* 0x00781f0017057f89 */ /* 0x00032200000e0000 */
[----:B------:R-:W-:Y:S01]  /*cf70*/  CS2R R72, SRZ ;  /* 0x0000000000487805 */ /* 0x000fe2000001ff00 */
[----:B------:R-:W-:Y:S01]  /*cf80*/  CS2R R82, SRZ ;  /* 0x0000000000527805 */ /* 0x000fe2000001ff00 */
[----:B------:R-:W-:Y:S01]  /*cf90*/  PRMT R105, R0, 0x5410, R2 ;  /* 0x0000541000697816 */ /* 0x000fe20000000002 */
[----:B------:R-:W-:Y:S01]  /*cfa0*/  IMAD.MOV.U32 R2, RZ, RZ, R54 ;  /* 0x000000ffff027224 */ /* 0x000fe200078e0036 */
[----:B------:R1:W3:Y:S01]  /*cfb0*/  SHFL.IDX PT, R7, R20, 0x3, 0x181f ;  /* 0x00781f0014077f89 */ /* 0x0002e200000e0000 */
[----:B------:R-:W-:Y:S01]  /*cfc0*/  IMAD.MOV.U32 R0, RZ, RZ, R55 ;  /* 0x000000ffff007224 */ /* 0x000fe200078e0037 */
[----:B------:R-:W-:Y:S01]  /*cfd0*/  CS2R R80, SRZ ;  /* 0x0000000000507805 */ /* 0x000fe2000001ff00 */
[----:B------:R-:W-:Y:S01]  /*cfe0*/  CS2R R78, SRZ ;  /* 0x00000000004e7805 */ /* 0x000fe2000001ff00 */
[----:B---3--:R1:W3:Y:S01]  /*cff0*/  SHFL.IDX PT, R6, R21, 0x3, 0x181f ;  /* 0x00781f0015067f89 */ /* 0x0082e200000e0000 */
[----:B------:R-:W-:Y:S01]  /*d000*/  CS2R R76, SRZ ;  /* 0x00000000004c7805 */ /* 0x000fe2000001ff00 */
        /* <DEDUP_REMOVED lines=43> */
.L_x_1378:
[----:B-1234-:R-:W-:Y:S05]  /*d2c0*/  BSYNC B0 ;  /* 0x0000000000007941 */ /* 0x01efea0003800000 */
.L_x_1377:
        /* <DEDUP_REMOVED lines=40> */
[----:B------:R-:W-:Y:S02]  /*d550*/  SHF.R.U64 R12, R12, 0x10, R13 ;  /* 0x000000100c0c7819 */ /* 0x000fe4000000120d */
[----:B------:R-:W-:Y:S02]  /*d560*/  SHF.R.U64 R3, R16, 0x10, R17 ;  /* 0x0000001010037819 */ /* 0x000fe40000001211 */
[----:B------:R-:W-:Y:S02]  /*d570*/  LEA.HI R2, R2, R224, RZ, 0x1d ;  /* 0x000000e002027211 */ /* 0x000fe400078fe8ff */
[----:B------:R-:W-:Y:S02]  /*d580*/  SHF.R.U64 R20, R14, 0x10, R15 ;  /* 0x000000100e147819 */ /* 0x000fe4000000120f */
[----:B------:R-:W-:-:S02]  /*d590*/  SHF.R.S32.HI R0, RZ, 0x1f, R2 ;  /* 0x0000001fff007819 */ /* 0x000fc40000011402 */
[----:B------:R-:W-:Y:S02]  /*d5a0*/  PRMT R14, R33, 0x5432, R12 ;  /* 0x00005432210e7816 */ /* 0x000fe4000000000c */
[----:B------:R-:W-:Y:S01]  /*d5b0*/  LEA.HI R0, R0, R2, RZ, 0x3 ;  /* 0x0000000200007211 */ /* 0x000fe200078f18ff */
[----:B------:R-:W-:Y:S01]  /*d5c0*/  IMAD.SHL.U32 R2, R2, 0x8, RZ ;  /* 0x0000000802027824 */ /* 0x000fe200078e00ff */
[----:B------:R-:W-:Y:S02]  /*d5d0*/  PRMT R12, R32, 0x5432, R3 ;  /* 0x00005432200c7816 */ /* 0x000fe40000000003 */
[----:B------:R-:W-:Y:S01]  /*d5e0*/  SHF.R.U64 R16, R18, 0x10, R19 ;  /* 0x0000001012107819 */ /* 0x000fe20000001213 */
[----:B------:R-:W-:Y:S01]  /*d5f0*/  IMAD.SHL.U32 R0, R0, 0x400, RZ ;  /* 0x0000040000007824 */ /* 0x000fe200078e00ff */
[----:B------:R-:W-:Y:S01]  /*d600*/  LOP3.LUT R2, R222, 0x38, R2, 0xf8, !PT ;  /* 0x00000038de027812 */ /* 0x000fe200078ef802 */
[----:B------:R-:W-:Y:S01]  /*d610*/  IMAD.U32 R21, R12, 0x10000, RZ ;  /* 0x000100000c157824 */ /* 0x000fe200078e00ff */
[----:B------:R-:W-:Y:S01]  /*d620*/  PRMT R16, R61, 0x5432, R16 ;  /* 0x000054323d107816 */ /* 0x000fe20000000010 */
[----:B------:R-:W-:Y:S01]  /*d630*/  IMAD.U32 R18, R14, 0x10000, RZ ;  /* 0x000100000e127824 */ /* 0x000fe200078e00ff */
[----:B------:R-:W-:-:S02]  /*d640*/  LOP3.LUT R2, R2, R120, RZ, 0x3c, !PT ;  /* 0x0000007802027212 */ /* 0x000fc400078e3cff */
[----:B------:R-:W-:-:S04]  /*d650*/  LOP3.LUT R0, R0, 0x7fffe000, RZ, 0xc0, !PT ;  /* 0x7fffe00000007812 */ /* 0x000fc800078ec0ff */
[----:B------:R-:W-:Y:S02]  /*d660*/  IADD3 R0, R2, R0, R226 ;  /* 0x0000000002007210 */ /* 0x000fe40007ffe0e2 */
[----:B------:R-:W-:Y:S02]  /*d670*/  SHF.R.U32.HI R2, RZ, 0x10, R15 ;  /* 0x00000010ff027819 */ /* 0x000fe4000001160f */
[----:B------:R-:W-:Y:S01]  /*d680*/  SHF.R.U32.HI R15, RZ, 0x10, R19 ;  /* 0x00000010ff0f7819 */ /* 0x000fe20000011613 */
[----:B------:R-:W-:Y:S01]  /*d690*/  IMAD.SHL.U32 R22, R0, 0x2, RZ ;  /* 0x0000000200167824 */ /* 0x000fe200078e00ff */
[----:B------:R-:W-:Y:S02]  /*d6a0*/  SHF.R.U32.HI R0, RZ, 0x10, R13 ;  /* 0x00000010ff007819 */ /* 0x000fe4000001160d */
[----:B------:R-:W-:Y:S02]  /*d6b0*/  SHF.R.U32.HI R13, RZ, 0x10, R17 ;  /* 0x00000010ff0d7819 */ /* 0x000fe40000011611 */
[----:B------:R-:W2:Y:S01]  /*d6c0*/  LDS.128 R4, [R22+0x10080] ;  /* 0x0100800016047984 */ /* 0x000ea20000000c00 */
[----:B------:R-:W-:-:S02]  /*d6d0*/  PRMT R17, R33, 0x5410, R0 ;  /* 0x0000541021117816 */ /* 0x000fc40000000000 */
[C---:B------:R-:W-:Y:S02]  /*d6e0*/  PRMT R19, R34.reuse, 0x5432, R20 ;  /* 0x0000543222137816 */ /* 0x040fe40000000014 */
[----:B------:R-:W-:Y:S01]  /*d6f0*/  PRMT R20, R34, 0x5410, R2 ;  /* 0x0000541022147816 */ /* 0x000fe20000000002 */
[----:B-1----:R-:W-:Y:S01]  /*d700*/  IMAD.U32 R2, R8, 0x10000, RZ ;  /* 0x0001000008027824 */ /* 0x002fe200078e00ff */
[----:B------:R-:W-:-:S04]  /*d710*/  PRMT R13, R32, 0x5410, R13 ;  /* 0x00005410200d7816 */ /* 0x000fc8000000000d */
        /* <DEDUP_REMOVED lines=72> */
.L_x_1382:
[----:B------:R-:W-:Y:S05]  /*dba0*/  BSYNC B0 ;  /* 0x0000000000007941 */ /* 0x000fea0003800000 */
.L_x_1381:
        /* <DEDUP_REMOVED lines=8> */
[----:B------:R-:W-:Y:S02]  /*dc30*/  SHF.R.U32.HI R15, RZ, 0x10, R29 ;  /* 0x00000010ff0f7819 */ /* 0x000fe4000001161d */
[C---:B------:R-:W-:Y:S02]  /*dc40*/  PRMT R12, R63.reuse, 0x5432, R13 ;  /* 0x000054323f0c7816 */ /* 0x040fe4000000000d */
[----:B------:R-:W-:Y:S02]  /*dc50*/  PRMT R13, R63, 0x5410, R15 ;  /* 0x000054103f0d7816 */ /* 0x000fe4000000000f */
[--C-:B------:R-:W-:Y:S01]  /*dc60*/  SHF.R.U32.HI R18, RZ, 0x10, R31.reuse ;  /* 0x00000010ff127819 */ /* 0x100fe2000001161f */
[----:B------:R-:W-:Y:S01]  /*dc70*/  IMAD.U32 R15, R12, 0x10000, RZ ;  /* 0x000100000c0f7824 */ /* 0x000fe200078e00ff */
[----:B------:R-:W-:Y:S01]  /*dc80*/  SHF.R.U64 R16, R30, 0x10, R31 ;  /* 0x000000101e107819 */ /* 0x000fe2000000121f */
[----:B-1----:R-:W-:Y:S01]  /*dc90*/  IMAD.U32 R22, R13, 0x10000, RZ ;  /* 0x000100000d167824 */ /* 0x002fe200078e00ff */
[----:B------:R-:W-:-:S02]  /*dca0*/  PRMT R18, R90, 0x5410, R18 ;  /* 0x000054105a127816 */ /* 0x000fc40000000012 */
        /* <DEDUP_REMOVED lines=91> */
.L_x_1380:
[----:B------:R-:W-:Y:S05]  /*e260*/  BSYNC B1 ;  /* 0x0000000000017941 */ /* 0x000fea0003800000 */
.L_x_1379:
        /* <DEDUP_REMOVED lines=18> */
[----:B------:R-:W-:Y:S02]  /*e390*/  SHF.R.U64 R3, R38, 0x10, R39 ;  /* 0x0000001026037819 */ /* 0x000fe40000001227 */
[----:B------:R-:W-:-:S02]  /*e3a0*/  LEA.HI R2, R2, R224, RZ, 0x1d ;  /* 0x000000e002027211 */ /* 0x000fc400078fe8ff */
[----:B------:R-:W-:Y:S02]  /*e3b0*/  PRMT R13, R91, 0x5410, R13 ;  /* 0x000054105b0d7816 */ /* 0x000fe4000000000d */
[----:B------:R-:W-:Y:S02]  /*e3c0*/  SHF.R.S32.HI R0, RZ, 0x1f, R2 ;  /* 0x0000001fff007819 */ /* 0x000fe40000011402 */
[----:B------:R-:W-:Y:S01]  /*e3d0*/  PRMT R17, R93, 0x5410, R3 ;  /* 0x000054105d117816 */ /* 0x000fe20000000003 */
[----:B------:R-:W-:Y:S01]  /*e3e0*/  IMAD.U32 R19, R13, 0x10000, RZ ;  /* 0x000100000d137824 */ /* 0x000fe200078e00ff */
[----:B------:R-:W-:Y:S01]  /*e3f0*/  LEA.HI R0, R0, R2, RZ, 0x3 ;  /* 0x0000000200007211 */ /* 0x000fe200078f18ff */
[----:B------:R-:W-:Y:S01]  /*e400*/  IMAD.SHL.U32 R2, R2, 0x8, RZ ;  /* 0x0000000802027824 */ /* 0x000fe200078e00ff */
[----:B------:R-:W-:Y:S02]  /*e410*/  SHF.R.U32.HI R12, RZ, 0x10, R39 ;  /* 0x00000010ff0c7819 */ /* 0x000fe40000011627 */
[----:B------:R-:W-:Y:S01]  /*e420*/  SHF.R.U32.HI R16, RZ, 0x10, R41 ;  /* 0x00000010ff107819 */ /* 0x000fe20000011629 */
[----:B------:R-:W-:Y:S01]  /*e430*/  IMAD.SHL.U32 R0, R0, 0x400, RZ ;  /* 0x0000040000007824 */ /* 0x000fe200078e00ff */
[----:B------:R-:W-:-:S02]  /*e440*/  LOP3.LUT R2, R30, 0x38, R2, 0xf8, !PT ;  /* 0x000000381e027812 */ /* 0x000fc400078ef802 */
[--C-:B------:R-:W-:Y:S02]  /*e450*/  SHF.R.U64 R18, R42, 0x10, R43.reuse ;  /* 0x000000102a127819 */ /* 0x100fe4000000122b */
[----:B------:R-:W-:Y:S02]  /*e460*/  LOP3.LUT R2, R2, R29, RZ, 0x3c, !PT ;  /* 0x0000001d02027212 */ /* 0x000fe400078e3cff */
[----:B------:R-:W-:Y:S02]  /*e470*/  LOP3.LUT R0, R0, 0x7fffe000, RZ, 0xc0, !PT ;  /* 0x7fffe00000007812 */ /* 0x000fe400078ec0ff */
[----:B------:R-:W-:Y:S02]  /*e480*/  SHF.R.U32.HI R20, RZ, 0x10, R43 ;  /* 0x00000010ff147819 */ /* 0x000fe4000001162b */
[----:B-----5:R-:W-:Y:S02]  /*e490*/  IADD3 R0, R2, R0, R28 ;  /* 0x0000000002007210 */ /* 0x020fe40007ffe01c */
[----:B------:R-:W-:-:S03]  /*e4a0*/  SHF.R.U32.HI R2, RZ, 0x10, R37 ;  /* 0x00000010ff027819 */ /* 0x000fc60000011625 */
[----:B-1----:R-:W-:Y:S01]  /*e4b0*/  IMAD.SHL.U32 R22, R0, 0x2, RZ ;  /* 0x0000000200167824 */ /* 0x002fe200078e00ff */
[----:B------:R-:W-:Y:S02]  /*e4c0*/  SHF.R.U64 R0, R36, 0x10, R37 ;  /* 0x0000001024007819 */ /* 0x000fe40000001225 */
[----:B------:R-:W-:Y:S02]  /*e4d0*/  PRMT R15, R91, 0x5432, R2 ;  /* 0x000054325b0f7816 */ /* 0x000fe40000000002 */
[----:B------:R-:W1:Y:S01]  /*e4e0*/  LDS.128 R4, [R22+0x10080] ;  /* 0x0100800016047984 */ /* 0x000e620000000c00 */
[----:B------:R-:W-:-:S05]  /*e4f0*/  PRMT R14, R92, 0x5410, R0 ;  /* 0x000054105c0e7816 */ /* 0x000fca0000000000 */
[C---:B------:R-:W-:Y:S01]  /*e500*/  IMAD.U32 R21, R14.reuse, 0x10000, RZ ;  /* 0x000100000e157824 */ /* 0x040fe200078e00ff */
[----:B------:R-:W-:Y:S02]  /*e510*/  LOP3.LUT R14, R14, 0xffff0000, RZ, 0xc0, !PT ;  /* 0xffff00000e0e7812 */ /* 0x000fe400078ec0ff */
[----:B-1----:R-:W-:-:S05]  /*e520*/  SHF.L.U32 R0, R4, 0x10, RZ ;  /* 0x0000001004007819 */ /* 0x002fca00000006ff */
[C---:B------:R-:W-:Y:S02]  /*e530*/  FMUL.FTZ R3, R0.reuse, R19 ;  /* 0x0000001300037220 */ /* 0x040fe40000410000 */
[----:B------:R-:W-:Y:S01]  /*e540*/  FMUL.FTZ R0, R0, R21 ;  /* 0x0000001500007220 */ /* 0x000fe20000410000 */
[----:B---3--:R-:W1:Y:S02]  /*e550*/  LDS.128 R8, [R31] ;  /* 0x000000001f087984 */ /* 0x008e640000000c00 */
[C---:B-1----:R-:W-:Y:S01]  /*e560*/  IMAD.U32 R2, R8.reuse, 0x10000, RZ ;  /* 0x0001000008027824 */ /* 0x042fe200078e00ff */
[----:B------:R-:W-:-:S03]  /*e570*/  LOP3.LUT R8, R8, 0xffff0000, RZ, 0xc0, !PT ;  /* 0xffff000008087812 */ /* 0x000fc600078ec0ff */
[----:B------:R-:W-:Y:S01]  /*e580*/  FFMA.FTZ R26, R2, R19, R0 ;  /* 0x00000013021a7223 */ /* 0x000fe20000010000 */
[----:B------:R-:W-:Y:S01]  /*e590*/  PRMT R19, R94, 0x5432, R12 ;  /* 0x000054325e137816 */ /* 0x000fe2000000000c */
[----:B------:R-:W-:Y:S01]  /*e5a0*/  FFMA.FTZ R27, R2, R21, -R3 ;  /* 0x00000015021b7223 */ /* 0x000fe20000010803 */
[----:B------:R-:W-:Y:S01]  /*e5b0*/  PRMT R12, R92, 0x5432, R16 ;  /* 0x000054325c0c7816 */ /* 0x000fe20000000010 */
[----:B------:R-:W-:Y:S01]  /*e5c0*/  IMAD.U32 R21, R15, 0x10000, RZ ;  /* 0x000100000f157824 */ /* 0x000fe200078e00ff */
[----:B------:R-:W-:Y:S01]  /*e5d0*/  PRMT R16, R94, 0x5410, R18 ;  /* 0x000054105e107816 */ /* 0x000fe20000000012 */
[----:B------:R-:W-:Y:S01]  /*e5e0*/  IMAD.U32 R2, R9, 0x10000, RZ ;  /* 0x0001000009027824 */ /* 0x000fe200078e00ff */
[----:B------:R-:W-:Y:S01]  /*e5f0*/  PRMT R18, R93, 0x5432, R20 ;  /* 0x000054325d127816 */ /* 0x000fe20000000014 */
[----:B------:R-:W-:Y:S01]  /*e600*/  IMAD.U32 R20, R12, 0x10000, RZ ;  /* 0x000100000c147824 */ /* 0x000fe200078e00ff */
[----:B------:R-:W-:-:S05]  /*e610*/  SHF.L.U32 R0, R5, 0x10, RZ ;  /* 0x0000001005007819 */ /* 0x000fca00000006ff */
[CC--:B------:R-:W-:Y:S02]  /*e620*/  FMUL.FTZ R3, R0.reuse, R20.reuse ;  /* 0x0000001400037220 */ /* 0x0c0fe40000410000 */
[-C--:B------:R-:W-:Y:S02]  /*e630*/  FMUL.FTZ R0, R0, R21.reuse ;  /* 0x0000001500007220 */ /* 0x080fe40000410000 */
[C---:B------:R-:W-:Y:S02]  /*e640*/  FFMA.FTZ R25, R2.reuse, R21, -R3 ;  /* 0x0000001502197223 */ /* 0x040fe40000010803 */
[----:B------:R-:W-:Y:S01]  /*e650*/  FFMA.FTZ R23, R2, R20, R0 ;  /* 0x0000001402177223 */ /* 0x000fe20000010000 */
[----:B------:R-:W-:Y:S01]  /*e660*/  SHF.L.U32 R0, R7, 0x10, RZ ;  /* 0x0000001007007819 */ /* 0x000fe200000006ff */
[----:B------:R-:W-:Y:S02]  /*e670*/  IMAD.U32 R21, R18, 0x10000, RZ ;  /* 0x0001000012157824 */ /* 0x000fe400078e00ff */
[----:B------:R-:W-:-:S02]  /*e680*/  IMAD.U32 R20, R19, 0x10000, RZ ;  /* 0x0001000013147824 */ /* 0x000fc400078e00ff */
[----:B------:R-:W-:Y:S02]  /*e690*/  IMAD.U32 R2, R11, 0x10000, RZ ;  /* 0x000100000b027824 */ /* 0x000fe400078e00ff */
[CC--:B------:R-:W-:Y:S02]  /*e6a0*/  FMUL.FTZ R3, R0.reuse, R21.reuse ;  /* 0x0000001500037220 */ /* 0x0c0fe40000410000 */
[-C--:B------:R-:W-:Y:S02]  /*e6b0*/  FMUL.FTZ R0, R0, R20.reuse ;  /* 0x0000001400007220 */ /* 0x080fe40000410000 */
[C---:B------:R-:W-:Y:S01]  /*e6c0*/  FFMA.FTZ R24, R2.reuse, R20, -R3 ;  /* 0x0000001402187223 */ /* 0x040fe20000010803 */
        /* <DEDUP_REMOVED lines=8> */
[C---:B------:R-:W-:Y:S01]  /*e750*/  FFMA.FTZ R20, R8.reuse, R14, -R4 ;  /* 0x0000000e08147223 */ /* 0x040fe20000010804 */
[----:B------:R-:W-:Y:S01]  /*e760*/  LOP3.LUT R4, R15, 0xffff0000, RZ, 0xc0, !PT ;  /* 0xffff00000f047812 */ /* 0x000fe200078ec0ff */
[----:B------:R-:W-:Y:S02]  /*e770*/  FFMA.FTZ R14, R8, R9, R2 ;  /* 0x00000009080e7223 */ /* 0x000fe40000010002 */
[----:B------:R-:W-:-:S02]  /*e780*/  FMUL.FTZ R2, R0, R5 ;  /* 0x0000000500027220 */ /* 0x000fc40000410000 */
        /* <DEDUP_REMOVED lines=20> */
[----:B------:R-:W-:Y:S01]  /*e8d0*/  F2FP.BF16.PACK_AB R8, R20, R27 ;  /* 0x0000001b1408723e */ /* 0x000fe200000010ff */
[----:B------:R-:W-:Y:S01]  /*e8e0*/  FFMA.FTZ R6, R2, R4, R0 ;  /* 0x0000000402067223 */ /* 0x000fe20000010000 */
[----:B------:R-:W-:Y:S02]  /*e8f0*/  LOP3.LUT R2, R7, 0xffff0000, RZ, 0xc0, !PT ;  /* 0xffff000007027812 */ /* 0x000fe400078ec0ff */
        /* <DEDUP_REMOVED lines=9> */
[----:B------:R-:W-:-:S03]  /*e990*/  FFMA.FTZ R2, R0, R7, R2 ;  /* 0x0000000700027223 */ /* 0x000fc60000010002 */
[----:B------:R-:W-:Y:S02]  /*e9a0*/  F2FP.BF16.PACK_AB R11, R3, R24 ;  /* 0x00000018030b723e */ /* 0x000fe400000010ff */
[----:B------:R-:W-:-:S03]  /*e9b0*/  F2FP.BF16.PACK_AB R7, R2, R21 ;  /* 0x000000150207723e */ /* 0x000fc600000010ff */
[----:B------:R1:W-:Y:S04]  /*e9c0*/  STS.128 [R31], R8 ;  /* 0x000000081f007388 */ /* 0x0003e80000000c00 */
[----:B------:R1:W-:Y:S02]  /*e9d0*/  STS.128 [R22+0x10080], R4 ;  /* 0x0100800416007388 */ /* 0x0003e40000000c00 */
.L_x_1386:
[----:B------:R-:W-:Y:S05]  /*e9e0*/  BSYNC B0 ;  /* 0x0000000000007941 */ /* 0x000fea0003800000 */
.L_x_1385:
[----:B------:R-:W-:-:S13]  /*e9f0*/  ISETP.GE.AND P0, PT, R137, c[0x0][0x27c], PT ;  /* 0x00009f0089007a0c */ /* 0x000fda0003f06270 */
[----:B------:R-:W-:Y:S05]  /*ea00*/  @P0 BRA `(.L_x_1384) ;  /* 0x0000069000000947 */ /* 0x000fea0003800000 */
[----:B------:R-:W3:Y:S04]  /*ea10*/  LDL R2, [R1+0xc] ;  /* 0x00000c0001027983 */ /* 0x000ee80000100800 */
[----:B------:R-:W4:Y:S01]  /*ea20*/  LDL R26, [R1+0x24] ;  /* 0x00002400011a7983 */ /* 0x000f220000100800 */
[----:B------:R-:W-:Y:S01]  /*ea30*/  IMAD.MOV.U32 R0, RZ, RZ, c[0x0][0x27c] ;  /* 0x00009f00ff007624 */ /* 0x000fe200078e00ff */
[----:B------:R-:W-:Y:S02]  /*ea40*/  SHF.R.U32.HI R15, RZ, 0x10, R45 ;  /* 0x00000010ff0f7819 */ /* 0x000fe4000001162d */
[----:B------:R-:W-:-:S04]  /*ea50*/  SHF.R.U32.HI R14, RZ, 0x10, R49 ;  /* 0x00000010ff0e7819 */ /* 0x000fc80000011631 */
[----:B------:R-:W-:Y:S02]  /*ea60*/  PRMT R14, R96, 0x5432, R14 ;  /* 0x00005432600e7816 */ /* 0x000fe4000000000e */
[----:B---3--:R-:W-:-:S04]  /*ea70*/  LEA.HI R0, R0, R2, RZ, 0x1d ;  /* 0x0000000200007211 */ /* 0x008fc800078fe8ff */
[----:B------:R-:W-:Y:S01]  /*ea80*/  SHF.R.S32.HI R2, RZ, 0x1f, R0 ;  /* 0x0000001fff027819 */ /* 0x000fe20000011400 */
[----:B------:R-:W-:Y:S01]  /*ea90*/  IMAD.SHL.U32 R3, R0, 0x8, RZ ;  /* 0x0000000800037824 */ /* 0x000fe200078e00ff */
[----:B-1--4-:R-:W1:Y:S02]  /*eaa0*/  LDS.128 R8, [R26] ;  /* 0x000000001a087984 */ /* 0x012e640000000c00 */
        /* <DEDUP_REMOVED lines=23> */
[C---:B------:R-:W-:Y:S01]  /*ec20*/  IMAD.U32 R16, R13.reuse, 0x10000, RZ ;  /* 0x000100000d107824 */ /* 0x040fe200078e00ff */
[----:B------:R-:W-:Y:S01]  /*ec30*/  LOP3.LUT R13, R13, 0xffff0000, RZ, 0xc0, !PT ;  /* 0xffff00000d0d7812 */ /* 0x000fe200078ec0ff */
[----:B------:R-:W-:-:S02]  /*ec40*/  IMAD.U32 R2, R9, 0x10000, RZ ;  /* 0x0001000009027824 */ /* 0x000fc400078e00ff */
[CC--:B------:R-:W-:Y:S02]  /*ec50*/  FMUL.FTZ R15, R0.reuse, R16.reuse ;  /* 0x00000010000f7220 */ /* 0x0c0fe40000410000 */
[-C--:B------:R-:W-:Y:S02]  /*ec60*/  FMUL.FTZ R0, R0, R17.reuse ;  /* 0x0000001100007220 */ /* 0x080fe40000410000 */
[C---:B------:R-:W-:Y:S02]  /*ec70*/  FFMA.FTZ R23, R2.reuse, R17, -R15 ;  /* 0x0000001102177223 */ /* 0x040fe4000001080f */
[----:B------:R-:W-:Y:S01]  /*ec80*/  FFMA.FTZ R22, R2, R16, R0 ;  /* 0x0000001002167223 */ /* 0x000fe20000010000 */
[----:B------:R-:W-:Y:S02]  /*ec90*/  SHF.R.U32.HI R2, RZ, 0x10, R47 ;  /* 0x00000010ff027819 */ /* 0x000fe4000001162f */
[----:B------:R-:W-:Y:S02]  /*eca0*/  SHF.R.U32.HI R0, RZ, 0x10, R51 ;  /* 0x00000010ff007819 */ /* 0x000fe40000011633 */
[----:B------:R-:W-:Y:S01]  /*ecb0*/  PRMT R16, R97, 0x5410, R2 ;  /* 0x0000541061107816 */ /* 0x000fe20000000002 */
[----:B------:R-:W-:Y:S01]  /*ecc0*/  IMAD.U32 R2, R11, 0x10000, RZ ;  /* 0x000100000b027824 */ /* 0x000fe200078e00ff */
[----:B------:R-:W-:-:S02]  /*ecd0*/  PRMT R17, R97, 0x5432, R0 ;  /* 0x0000543261117816 */ /* 0x000fc40000000000 */
[----:B------:R-:W-:Y:S01]  /*ece0*/  SHF.L.U32 R0, R7, 0x10, RZ ;  /* 0x0000001007007819 */ /* 0x000fe200000006ff */
[----:B------:R-:W-:Y:S02]  /*ecf0*/  IMAD.U32 R18, R16, 0x10000, RZ ;  /* 0x0001000010127824 */ /* 0x000fe400078e00ff */
[----:B------:R-:W-:Y:S02]  /*ed00*/  IMAD.U32 R19, R17, 0x10000, RZ ;  /* 0x0001000011137824 */ /* 0x000fe400078e00ff */
[CC--:B------:R-:W-:Y:S02]  /*ed10*/  FMUL.FTZ R15, R0.reuse, R18.reuse ;  /* 0x00000012000f7220 */ /* 0x0c0fe40000410000 */
[-C--:B------:R-:W-:Y:S02]  /*ed20*/  FMUL.FTZ R0, R0, R19.reuse ;  /* 0x0000001300007220 */ /* 0x080fe40000410000 */
[----:B------:R-:W-:Y:S01]  /*ed30*/  FFMA.FTZ R21, R2, R19, -R15 ;  /* 0x0000001302157223 */ /* 0x000fe2000001080f */
[----:B------:R-:W-:Y:S01]  /*ed40*/  LOP3.LUT R15, R12, 0xffff0000, RZ, 0xc0, !PT ;  /* 0xffff00000c0f7812 */ /* 0x000fe200078ec0ff */
[----:B------:R-:W-:Y:S01]  /*ed50*/  FFMA.FTZ R19, R2, R18, R0 ;  /* 0x0000001202137223 */ /* 0x000fe20000010000 */
[----:B------:R-:W-:-:S02]  /*ed60*/  LOP3.LUT R12, R3, 0xffff0000, RZ, 0xc0, !PT ;  /* 0xffff0000030c7812 */ /* 0x000fc400078ec0ff */
[----:B------:R-:W-:Y:S02]  /*ed70*/  LOP3.LUT R0, R4, 0xffff0000, RZ, 0xc0, !PT ;  /* 0xffff000004007812 */ /* 0x000fe400078ec0ff */
[----:B------:R-:W-:Y:S02]  /*ed80*/  LOP3.LUT R2, R8, 0xffff0000, RZ, 0xc0, !PT ;  /* 0xffff000008027812 */ /* 0x000fe400078ec0ff */
[----:B------:R-:W-:Y:S01]  /*ed90*/  SHF.R.U64 R8, R46, 0x10, R47 ;  /* 0x000000102e087819 */ /* 0x000fe2000000122f */
[-C--:B------:R-:W-:Y:S01]  /*eda0*/  FMUL.FTZ R3, R0, R12.reuse ;  /* 0x0000000c00037220 */ /* 0x080fe20000410000 */
[----:B------:R-:W-:Y:S01]  /*edb0*/  SHF.R.U64 R4, R50, 0x10, R51 ;  /* 0x0000001032047819 */ /* 0x000fe20000001233 */
[-C--:B------:R-:W-:Y:S02]  /*edc0*/  FMUL.FTZ R0, R0, R15.reuse ;  /* 0x0000000f00007220 */ /* 0x080fe40000410000 */
[C---:B------:R-:W-:Y:S02]  /*edd0*/  FFMA.FTZ R18, R2.reuse, R15, -R3 ;  /* 0x0000000f02127223 */ /* 0x040fe40000010803 */
[----:B------:R-:W-:Y:S01]  /*ede0*/  FFMA.FTZ R15, R2, R12, R0 ;  /* 0x0000000c020f7223 */ /* 0x000fe20000010000 */
[----:B------:R-:W-:-:S02]  /*edf0*/  LOP3.LUT R2, R5, 0xffff0000, RZ, 0xc0, !PT ;  /* 0xffff000005027812 */ /* 0x000fc400078ec0ff */
[----:B------:R-:W-:Y:S02]  /*ee00*/  LOP3.LUT R5, R14, 0xffff0000, RZ, 0xc0, !PT ;  /* 0xffff00000e057812 */ /* 0x000fe400078ec0ff */
[----:B------:R-:W-:Y:S01]  /*ee10*/  LOP3.LUT R0, R9, 0xffff0000, RZ, 0xc0, !PT ;  /* 0xffff000009007812 */ /* 0x000fe200078ec0ff */
[C---:B------:R-:W-:Y:S02]  /*ee20*/  FMUL.FTZ R3, R2.reuse, R13 ;  /* 0x0000000d02037220 */ /* 0x040fe40000410000 */
[-C--:B------:R-:W-:Y:S02]  /*ee30*/  FMUL.FTZ R2, R2, R5.reuse ;  /* 0x0000000502027220 */ /* 0x080fe40000410000 */
[----:B------:R-:W-:Y:S01]  /*ee40*/  FFMA.FTZ R9, R0, R5, -R3 ;  /* 0x0000000500097223 */ /* 0x000fe20000010803 */
[----:B------:R-:W-:Y:S01]  /*ee50*/  SHF.L.U32 R3, R6, 0x10, RZ ;  /* 0x0000001006037819 */ /* 0x000fe200000006ff */
[----:B------:R-:W-:Y:S01]  /*ee60*/  FFMA.FTZ R14, R0, R13, R2 ;  /* 0x0000000d000e7223 */ /* 0x000fe20000010002 */
[----:B------:R-:W-:-:S02]  /*ee70*/  PRMT R0, R98, 0x5410, R8 ;  /* 0x0000541062007816 */ /* 0x000fc40000000008 */
[----:B------:R-:W-:Y:S01]  /*ee80*/  PRMT R2, R98, 0x5432, R4 ;  /* 0x0000543262027816 */ /* 0x000fe20000000004 */
[----:B------:R-:W-:Y:S01]  /*ee90*/  IMAD.U32 R4, R10, 0x10000, RZ ;  /* 0x000100000a047824 */ /* 0x000fe200078e00ff */
[----:B------:R-:W-:Y:S01]  /*eea0*/  F2FP.BF16.PACK_AB R9, R9, R23 ;  /* 0x000000170909723e */ /* 0x000fe200000010ff */
[----:B------:R-:W-:Y:S02]  /*eeb0*/  IMAD.U32 R12, R0, 0x10000, RZ ;  /* 0x00010000000c7824 */ /* 0x000fe400078e00ff */
[----:B------:R-:W-:Y:S02]  /*eec0*/  IMAD.U32 R8, R2, 0x10000, RZ ;  /* 0x0001000002087824 */ /* 0x000fe400078e00ff */
[C---:B------:R-:W-:Y:S02]  /*eed0*/  FMUL.FTZ R5, R3.reuse, R12 ;  /* 0x0000000c03057220 */ /* 0x040fe40000410000 */
[-C--:B------:R-:W-:Y:S02]  /*eee0*/  FMUL.FTZ R3, R3, R8.reuse ;  /* 0x0000000803037220 */ /* 0x080fe40000410000 */
[----:B------:R-:W-:Y:S01]  /*eef0*/  FFMA.FTZ R13, R4, R8, -R5 ;  /* 0x00000008040d7223 */ /* 0x000fe20000010805 */
[----:B------:R-:W-:Y:S01]  /*ef00*/  LOP3.LUT R5, R2, 0xffff0000, RZ, 0xc0, !PT ;  /* 0xffff000002057812 */ /* 0x000fe200078ec0ff */
[----:B------:R-:W-:Y:S01]  /*ef10*/  FFMA.FTZ R12, R4, R12, R3 ;  /* 0x0000000c040c7223 */ /* 0x000fe20000010003 */
[----:B------:R-:W-:-:S02]  /*ef20*/  LOP3.LUT R4, R0, 0xffff0000, RZ, 0xc0, !PT ;  /* 0xffff000000047812 */ /* 0x000fc400078ec0ff */
[----:B------:R-:W-:Y:S02]  /*ef30*/  LOP3.LUT R0, R6, 0xffff0000, RZ, 0xc0, !PT ;  /* 0xffff000006007812 */ /* 0x000fe400078ec0ff */
[----:B------:R-:W-:Y:S02]  /*ef40*/  LOP3.LUT R2, R10, 0xffff0000, RZ, 0xc0, !PT ;  /* 0xffff00000a027812 */ /* 0x000fe400078ec0ff */
[----:B------:R-:W-:Y:S01]  /*ef50*/  F2FP.BF16.PACK_AB R8, R18, R25 ;  /* 0x000000191208723e */ /* 0x000fe200000010ff */
[CC--:B------:R-:W-:Y:S02]  /*ef60*/  FMUL.FTZ R3, R0.reuse, R4.reuse ;  /* 0x0000000400037220 */ /* 0x0c0fe40000410000 */
[-C--:B------:R-:W-:Y:S02]  /*ef70*/  FMUL.FTZ R0, R0, R5.reuse ;  /* 0x0000000500007220 */ /* 0x080fe40000410000 */
[----:B------:R-:W-:Y:S01]  /*ef80*/  FFMA.FTZ R10, R2, R5, -R3 ;  /* 0x00000005020a7223 */ /* 0x000fe20000010803 */
[----:B------:R-:W-:Y:S01]  /*ef90*/  LOP3.LUT R5, R16, 0xffff0000, RZ, 0xc0, !PT ;  /* 0xffff000010057812 */ /* 0x000fe200078ec0ff */
[----:B------:R-:W-:Y:S01]  /*efa0*/  FFMA.FTZ R6, R2, R4, R0 ;  /* 0x0000000402067223 */ /* 0x000fe20000010000 */
[----:B------:R-:W-:-:S02]  /*efb0*/  LOP3.LUT R2, R7, 0xffff0000, RZ, 0xc0, !PT ;  /* 0xffff000007027812 */ /* 0x000fc400078ec0ff */
[----:B------:R-:W-:Y:S02]  /*efc0*/  LOP3.LUT R4, R17, 0xffff0000, RZ, 0xc0, !PT ;  /* 0xffff000011047812 */ /* 0x000fe400078ec0ff */
[----:B------:R-:W-:Y:S01]  /*efd0*/  LOP3.LUT R0, R11, 0xffff0000, RZ, 0xc0, !PT ;  /* 0xffff00000b007812 */ /* 0x000fe200078ec0ff */
[----:B------:R-:W-:Y:S01]  /*efe0*/  FMUL.FTZ R3, R2, R5 ;  /* 0x0000000502037220 */ /* 0x000fe20000410000 */
[----:B------:R-:W-:Y:S01]  /*eff0*/  F2FP.BF16.PACK_AB R10, R10, R13 ;  /* 0x0000000d0a0a723e */ /* 0x000fe200000010ff */
[----:B------:R-:W-:Y:S01]  /*f000*/  FMUL.FTZ R2, R2, R4 ;  /* 0x0000000402027220 */ /* 0x000fe20000410000 */
[----:B------:R-:W-:Y:S01]  /*f010*/  F2FP.BF16.PACK_AB R6, R6, R12 ;  /* 0x0000000c0606723e */ /* 0x000fe200000010ff */
[C---:B------:R-:W-:Y:S01]  /*f020*/  FFMA.FTZ R3, R0.reuse, R4, -R3 ;  /* 0x0000000400037223 */ /* 0x040fe20000010803 */
[----:B------:R-:W-:Y:S01]  /*f030*/  F2FP.BF16.PACK_AB R4, R15, R24 ;  /* 0x000000180f04723e */ /* 0x000fe200000010ff */
[----:B------:R-:W-:Y:S01]  /*f040*/  FFMA.FTZ R2, R0, R5, R2 ;  /* 0x0000000500027223 */ /* 0x000fe20000010002 */
[----:B------:R-:W-:-:S02]  /*f050*/  F2FP.BF16.PACK_AB R5, R14, R22 ;  /* 0x000000160e05723e */ /* 0x000fc400000010ff */
[----:B------:R-:W-:Y:S02]  /*f060*/  F2FP.BF16.PACK_AB R11, R3, R21 ;  /* 0x00000015030b723e */ /* 0x000fe400000010ff */
[----:B------:R-:W-:-:S03]  /*f070*/  F2FP.BF16.PACK_AB R7, R2, R19 ;  /* 0x000000130207723e */ /* 0x000fc600000010ff */
[----:B------:R1:W-:Y:S04]  /*f080*/  STS.128 [R26], R8 ;  /* 0x000000081a007388 */ /* 0x0003e80000000c00 */
[----:B------:R1:W-:Y:S02]  /*f090*/  STS.128 [R20+0x10080], R4 ;  /* 0x0100800414007388 */ /* 0x0003e40000000c00 */
.L_x_1384:
[----:B------:R-:W-:Y:S05]  /*f0a0*/  BSYNC B1 ;  /* 0x0000000000017941 */ /* 0x000fea0003800000 */
.L_x_1383:
        /* <DEDUP_REMOVED lines=24> */
[----:B-1----:R-:W-:Y:S01]  /*f230*/  IMAD.U32 R31, R14, 0x10000, RZ ;  /* 0x000100000e1f7824 */ /* 0x002fe200078e00ff */
        /* <DEDUP_REMOVED lines=94> */
.L_x_1390:
[----:B------:R-:W-:Y:S05]  /*f820*/  BSYNC B0 ;  /* 0x0000000000007941 */ /* 0x000fea0003800000 */
.L_x_1389:
        /* <DEDUP_REMOVED lines=107> */
.L_x_1388:
[----:B------:R-:W-:Y:S05]  /*fee0*/  BSYNC B1 ;  /* 0x0000000000017941 */ /* 0x000fea0003800000 */
.L_x_1387:
        /* <DEDUP_REMOVED lines=118> */
.L_x_1392:
[----:B------:R-:W-:Y:S05]  /*10650*/  BSYNC B0 ;  /* 0x0000000000007941 */ /* 0x000fea0003800000 */
.L_x_1391:
        /* <DEDUP_REMOVED lines=107> */
.L_x_1364:
[----:B------:R-:W-:Y:S05]  /*10d10*/  BSYNC B2 ;  /* 0x0000000000027941 */ /* 0x000fea0003800000 */
.L_x_1330:
[----:B------:R-:W-:Y:S01]  /*10d20*/  IMAD R0, R117, c[0x0][0x208], RZ ;  /* 0x0000820075007a24 */ /* 0x000fe200078e02ff */
[----:B------:R-:W-:-:S04]  /*10d30*/  DEPBAR.LE SB0, 0x0 ;  /* 0x000080000000791a */ /* 0x000fc80000000000 */
[----:B------:R-:W-:Y:S01]  /*10d40*/  IMAD.WIDE.U32 R2, R199, c[0x0][0x208], RZ ;  /* 0x00008200c7027a25 */ /* 0x000fe200078e00ff */
        /* <DEDUP_REMOVED lines=8> */
[----:B-1----:R-:W-:Y:S01]  /*10dd0*/  IMAD R4, R196, c[0x0][0x21c], R0 ;  /* 0x00008700c4047a24 */ /* 0x002fe200078e0200 */
[----:B------:R-:W-:Y:S01]  /*10de0*/  IADD3 R0, P0, R2, R212, RZ ;  /* 0x000000d402007210 */ /* 0x000fe20007f1e0ff */
[----:B------:R-:W-:-:S05]  /*10df0*/  IMAD R214, R214, c[0x0][0x214], R213 ;  /* 0x00008500d6d67a24 */ /* 0x000fca00078e02d5 */
[----:B------:R-:W-:Y:S01]  /*10e00*/  IADD3.X R2, R214, R3, R4, P0, !PT ;  /* 0x00000003d6027210 */ /* 0x000fe200007fe404 */
[----:B----4-:R-:W-:Y:S01]  /*10e10*/  LDSM.16.M88.4 R12, [R182] ;  /* 0x00000000b60c783b */ /* 0x010fe20000000200 */
[----:B------:R-:W-:-:S03]  /*10e20*/  LEA R3, P0, R0, c[0x0][0x1f8], 0x1 ;  /* 0x00007e0000037a11 */ /* 0x000fc600078008ff */
[----:B------:R-:W-:Y:S01]  /*10e30*/  LDSM.16.M88.4 R24, [R177] ;  /* 0x00000000b118783b */ /* 0x000fe20000000200 */
[----:B------:R-:W-:Y:S02]  /*10e40*/  LEA.HI.X R2, R0, c[0x0][0x1fc], R2, 0x1, P0 ;  /* 0x00007f0000027a11 */ /* 0x000fe400000f0c02 */
[----:B------:R-:W-:Y:S01]  /*10e50*/  R2P PR, R224, 0x6 ;  /* 0x00000006e0007804 */ /* 0x000fe20000000000 */
[----:B------:R-:W1:Y:S01]  /*10e60*/  SHFL.IDX PT, R0, R3, RZ, 0x181f ;  /* 0x00181fff03007589 */ /* 0x000e6200000e0000 */
[----:B------:R-:W-:-:S03]  /*10e70*/  ISETP.GT.AND P0, PT, R116, R208, PT ;  /* 0x000000d07400720c */ /* 0x000fc60003f04270 */
[----:B------:R-:W4:Y:S04]  /*10e80*/  SHFL.IDX PT, R2, R2, RZ, 0x181f ;  /* 0x00181fff02027589 */ /* 0x000f2800000e0000 */
[----:B------:R-:W-:Y:S04]  /*10e90*/  LDSM.16.M88.4 R8, [R183] ;  /* 0x00000000b708783b */ /* 0x000fe80000000200 */
[----:B------:R-:W-:Y:S01]  /*10ea0*/  @P1 IADD3 R186, R177, -0x20, RZ ;  /* 0xffffffe0b1ba1810 */ /* 0x000fe20007ffe0ff */
[----:B-----5:R-:W2:Y:S03]  /*10eb0*/  LDSM.16.M88.4 R36, [R177+0x800] ;  /* 0x00080000b124783b */ /* 0x020ea60000000200 */
[C---:B------:R-:W-:Y:S01]  /*10ec0*/  IADD3 R187, R186.reuse, 0x3000, RZ ;  /* 0x00003000babb7810 */ /* 0x040fe20007ffe0ff */
[----:B------:R-:W3:Y:S01]  /*10ed0*/  LDSM.16.M88.4 R28, [R186] ;  /* 0x00000000ba1c783b */ /* 0x000ee20000000200 */
[----:B------:R-:W-:-:S02]  /*10ee0*/  IADD3 R189, R186, 0x1000, RZ ;  /* 0x00001000babd7810 */ /* 0x000fc40007ffe0ff */
[C---:B------:R-:W-:Y:S01]  /*10ef0*/  IADD3 R188, R186.reuse, 0x1800, RZ ;  /* 0x00001800babc7810 */ /* 0x040fe20007ffe0ff */
[----:B------:R-:W3:Y:S01]  /*10f00*/  LDSM.16.M88.4 R56, [R186+0x800] ;  /* 0x00080000ba38783b */ /* 0x000ee20000000200 */
[----:B------:R-:W-:Y:S02]  /*10f10*/  IADD3 R191, R186, 0x2000, RZ ;  /* 0x00002000babf7810 */ /* 0x000fe40007ffe0ff */
[-C--:B-1----:R-:W-:Y:S02]  /*10f20*/  LEA R18, P1, R197, R0.reuse, 0x1 ;  /* 0x00000000c5127211 */ /* 0x082fe400078208ff */
[-C--:B------:R-:W-:Y:S02]  /*10f30*/  LEA R4, P4, R132, R0.reuse, 0x1 ;  /* 0x0000000084047211 */ /* 0x080fe400078808ff */
[----:B------:R-:W-:Y:S02]  /*10f40*/  LEA R16, P3, R201, R0, 0x1 ;  /* 0x00000000c9107211 */ /* 0x000fe400078608ff */
[----:B----4-:R-:W-:-:S02]  /*10f50*/  LEA.HI.X R19, R197, R2, R206, 0x1, P1 ;  /* 0x00000002c5137211 */ /* 0x010fc400008f0cce */
[----:B------:R-:W-:Y:S01]  /*10f60*/  LEA R6, P1, R198, R0, 0x1 ;  /* 0x00000000c6067211 */ /* 0x000fe200078208ff */
[----:B------:R-:W-:Y:S01]  /*10f70*/  IMAD.MOV.U32 R0, RZ, RZ, 0x40 ;  /* 0x00000040ff007424 */ /* 0x000fe200078e00ff */
[CC--:B------:R-:W-:Y:S02]  /*10f80*/  LEA.HI.X R5, R132.reuse, R2.reuse, R133, 0x1, P4 ;  /* 0x0000000284057211 */ /* 0x0c0fe400020f0c85 */
[-C--:B------:R-:W-:Y:S01]  /*10f90*/  LEA.HI.X R17, R201, R2.reuse, R204, 0x1, P3 ;  /* 0x00000002c9117211 */ /* 0x080fe200018f0ccc */
[----:B------:R-:W-:Y:S01]  /*10fa0*/  HMMA.16816.F32.BF16 R20, R12, R24, RZ ;  /* 0x000000180c14723c */ /* 0x000fe200000418ff */
[----:B------:R-:W-:Y:S02]  /*10fb0*/  ISETP.GE.OR P4, PT, R132, c[0x0][0x1d4], !P0 ;  /* 0x0000750084007a0c */ /* 0x000fe40004786670 */
[----:B------:R-:W-:Y:S02]  /*10fc0*/  LEA.HI.X R7, R198, R2, R205, 0x1, P1 ;  /* 0x00000002c6077211 */ /* 0x000fe400008f0ccd */
[----:B------:R-:W-:-:S02]  /*10fd0*/  ISETP.GE.OR P3, PT, R137, c[0x0][0x1d4], !P0 ;  /* 0x0000750089007a0c */ /* 0x000fc40004766670 */
[----:B------:R-:W-:Y:S01]  /*10fe0*/  ISETP.GE.OR P1, PT, R197, c[0x0][0x1d4], !P0 ;  /* 0x00007500c5007a0c */ /* 0x000fe20004726670 */
[C---:B------:R-:W-:Y:S01]  /*10ff0*/  HMMA.16816.F32.BF16 R24, R12.reuse, R26, RZ ;  /* 0x0000001a0c18723c */ /* 0x040fe200000418ff */
[----:B------:R-:W-:Y:S02]  /*11000*/  ISETP.GE.OR P0, PT, R198, c[0x0][0x1d4], !P0 ;  /* 0x00007500c6007a0c */ /* 0x000fe40004706670 */
[----:B------:R-:W-:Y:S02]  /*11010*/  SEL R0, R0, 0xffffffc0, !P2 ;  /* 0xffffffc000007807 */ /* 0x000fe40005000000 */
[C---:B------:R-:W-:Y:S01]  /*11020*/  IADD3 R190, R186.reuse, 0x2800, RZ ;  /* 0x00002800babe7810 */ /* 0x040fe20007ffe0ff */
[----:B------:R-:W-:Y:S01]  /*11030*/  @!PT LDS RZ, [RZ] ;  /* 0x00000000fffff984 */ /* 0x000fe20000000800 */
[----:B------:R-:W-:Y:S01]  /*11040*/  @!PT LDS RZ, [RZ] ;  /* 0x00000000fffff984 */ /* 0x000fe20000000800 */
[----:B------:R-:W-:Y:S01]  /*11050*/  @!PT LDS RZ, [RZ] ;  /* 0x00000000fffff984 */ /* 0x000fe20000000800 */
[----:B------:R1:W-:Y:S01]  /*11060*/  LDGSTS.E.BYPASS.LTC128B.128 [R194+0x8080], [R4.64], !P4 ;  /* 0x0808000004c27fae */ /* 0x0003e2000e101d48 */
[C---:B------:R-:W-:Y:S01]  /*11070*/  IADD3 R192, R186.reuse, 0x3800, RZ ;  /* 0x00003800bac07810 */ /* 0x040fe20007ffe0ff */
[--C-:B------:R-:W-:Y:S01]  /*11080*/  IMAD.IADD R176, R177, 0x1, R0.reuse ;  /* 0x00000001b1b07824 */ /* 0x100fe200078e0200 */
[----:B--2---:R-:W-:Y:S01]  /*11090*/  HMMA.16816.F32.BF16 R32, R12, R36, RZ ;  /* 0x000000240c20723c */ /* 0x004fe200000418ff */
[----:B------:R2:W-:Y:S01]  /*110a0*/  LDGSTS.E.BYPASS.LTC128B.128 [R194+0x9080], [R16.64], !P3 ;  /* 0x0908000010c27fae */ /* 0x0005e2000d901d48 */
[----:B------:R-:W-:Y:S01]  /*110b0*/  IMAD.IADD R159, R187, 0x1, R0 ;  /* 0x00000001bb9f7824 */ /* 0x000fe200078e0200 */
[----:B------:R-:W-:-:S02]  /*110c0*/  IADD3 R193, R186, 0x800, RZ ;  /* 0x00000800bac17810 */ /* 0x000fc40007ffe0ff */
[----:B------:R2:W-:Y:S03]  /*110d0*/  LDGSTS.E.BYPASS.LTC128B.128 [R194+0xa080], [R18.64], !P1 ;  /* 0x0a08000012c27fae */ /* 0x0005e6000c901d48 */
[----:B---3--:R-:W-:Y:S01]  /*110e0*/  HMMA.16816.F32.BF16 R20, R8, R28, R20 ;  /* 0x0000001c0814723c */ /* 0x008fe20000041814 */
[----:B------:R1:W-:Y:S01]  /*110f0*/  LDGSTS.E.BYPASS.LTC128B.128 [R194+0xb080], [R6.64], !P0 ;  /* 0x0b08000006c27fae */ /* 0x0003e2000c101d48 */
[----:B------:R-:W-:-:S03]  /*11100*/  ISETP.GT.AND P0, PT, R111, R210, PT ;  /* 0x000000d26f00720c */ /* 0x000fc60003f04270 */
[----:B------:R-:W-:Y:S03]  /*11110*/  LDSM.16.M88.4 R40, [R176] ;  /* 0x00000000b028783b */ /* 0x000fe60000000200 */
[----:B------:R-:W-:Y:S01]  /*11120*/  HMMA.16816.F32.BF16 R28, R8, R30, R24 ;  /* 0x0000001e081c723c */ /* 0x000fe20000041818 */
[----:B------:R-:W-:Y:S04]  /*11130*/  LDSM.16.M88.4 R44, [R159+-0x3000] ;  /* 0xffd000009f2c783b */ /* 0x000fe80000000200 */
[----:B------:R-:W-:Y:S03]  /*11140*/  LDSM.16.M88.4 R48, [R176+0x800] ;  /* 0x00080000b030783b */ /* 0x000fe60000000200 */
[----:B------:R-:W-:Y:S01]  /*11150*/  HMMA.16816.F32.BF16 R36, R12, R38, RZ ;  /* 0x000000260c24723c */ /* 0x000fe200000418ff */
[----:B------:R-:W-:Y:S04]  /*11160*/  LDSM.16.M88.4 R24, [R182+0x4000] ;  /* 0x00400000b618783b */ /* 0x000fe80000000200 */
[----:B------:R-:W-:Y:S03]  /*11170*/  LDSM.16.M88.4 R64, [R177+0x1000] ;  /* 0x00100000b140783b */ /* 0x000fe60000000200 */
[C---:B------:R-:W-:Y:S01]  /*11180*/  HMMA.16816.F32.BF16 R32, R8.reuse, R56, R32 ;  /* 0x000000380820723c */ /* 0x040fe20000041820 */
[----:B--2---:R-:W-:Y:S04]  /*11190*/  LDSM.16.M88.4 R16, [R184] ;  /* 0x00000000b810783b */ /* 0x004fe80000000200 */
[----:B-1----:R-:W1:Y:S04]  /*111a0*/  LDSM.16.M88.4 R4, [R185] ;  /* 0x00000000b904783b */ /* 0x002e680000000200 */
[----:B------:R-:W2:Y:S04]  /*111b0*/  LDSM.16.M88.4 R52, [R159+-0x2800] ;  /* 0xffd800009f34783b */ /* 0x000ea80000000200 */
[----:B------:R-:W-:Y:S03]  /*111c0*/  LDSM.16.M88.4 R68, [R189] ;  /* 0x00000000bd44783b */ /* 0x000fe60000000200 */
[----:B------:R-:W-:Y:S01]  /*111d0*/  HMMA.16816.F32.BF16 R36, R8, R58, R36 ;  /* 0x0000003a0824723c */ /* 0x000fe20000041824 */
[----:B------:R-:W-:Y:S04]  /*111e0*/  LDSM.16.M88.4 R60, [R176+0x1000] ;  /* 0x00100000b03c783b */ /* 0x000fe80000000200 */
[----:B------:R-:W-:Y:S04]  /*111f0*/  LDSM.16.M88.4 R56, [R188] ;  /* 0x00000000bc38783b */ /* 0x000fe80000000200 */
[----:B------:R-:W-:Y:S04]  /*11200*/  LDSM.16.M88.4 R72, [R159+-0x2000] ;  /* 0xffe000009f48783b */ /* 0x000fe80000000200 */
[----:B------:R-:W0:Y:S01]  /*11210*/  LDGDEPBAR ;  /* 0x00000000000079af */ /* 0x000e220000000000 */
[C---:B-1----:R-:W-:Y:S08]  /*11220*/  HMMA.16816.F32.BF16 R20, R4.reuse, R40, R20 ;  /* 0x000000280414723c */ /* 0x042ff00000041814 */
[C---:B------:R-:W-:Y:S01]  /*11230*/  HMMA.16816.F32.BF16 R12, R4.reuse, R42, R28 ;  /* 0x0000002a040c723c */ /* 0x040fe2000004181c */
[----:B------:R-:W1:Y:S07]  /*11240*/  LDSM.16.M88.4 R28, [R183+0x4000] ;  /* 0x00400000b71c783b */ /* 0x000e6e0000000200 */
[----:B------:R-:W-:Y:S08]  /*11250*/  HMMA.16816.F32.BF16 R32, R4, R48, R32 ;  /* 0x000000300420723c */ /* 0x000ff00000041820 */
[C---:B------:R-:W-:Y:S08]  /*11260*/  HMMA.16816.F32.BF16 R20, R16.reuse, R44, R20 ;  /* 0x0000002c1014723c */ /* 0x040ff00000041814 */
[----:B------:R-:W-:Y:S01]  /*11270*/  HMMA.16816.F32.BF16 R12, R16, R46, R12 ;  /* 0x0000002e100c723c */ /* 0x000fe2000004180c */
[----:B------:R-:W3:Y:S07]  /*11280*/  LDSM.16.M88.4 R44, [R177+0x1800] ;  /* 0x00180000b12c783b */ /* 0x000eee0000000200 */
[----:B------:R-:W-:Y:S01]  /*11290*/  HMMA.16816.F32.BF16 R40, R4, R50, R36 ;  /* 0x000000320428723c */ /* 0x000fe20000041824 */
[----:B------:R-:W-:Y:S07]  /*112a0*/  LDSM.16.M88.4 R48, [R176+0x1800] ;  /* 0x00180000b030783b */ /* 0x000fee0000000200 */
[----:B------:R-:W-:Y:S01]  /*112b0*/  HMMA.16816.F32.BF16 R8, R24, R64, R20 ;  /* 0x000000401808723c */ /* 0x000fe20000041814 */
[----:B------:R-:W4:Y:S07]  /*112c0*/  LDSM.16.M88.4 R20, [R185+0x4000] ;  /* 0x00400000b914783b */ /* 0x000f2e0000000200 */
[----:B--2---:R-:W-:Y:S08]  /*112d0*/  HMMA.16816.F32.BF16 R36, R16, R52, R32 ;  /* 0x000000341024723c */ /* 0x004ff00000041820 */
[----:B------:R-:W-:Y:S01]  /*112e0*/  HMMA.16816.F32.BF16 R32, R24, R66, R12 ;  /* 0x000000421820723c */ /* 0x000fe2000004180c */
[----:B------:R-:W2:Y:S04]  /*112f0*/  LDSM.16.M88.4 R12, [R184+0x4000] ;  /* 0x00400000b80c783b */ /* 0x000ea80000000200 */
[----:B------:R-:W-:Y:S03]  /*11300*/  LDSM.16.M88.4 R64, [R177+0x2000] ;  /* 0x00200000b140783b */ /* 0x000fe60000000200 */
[----:B-1----:R-:W-:Y:S01]  /*11310*/  HMMA.16816.F32.BF16 R4, R28, R68, R8 ;  /* 0x000000441c04723c */ /* 0x002fe20000041808 */
[----:B------:R-:W1:Y:S07]  /*11320*/  LDSM.16.M88.4 R8, [R182+0x8000] ;  /* 0x00800000b608783b */ /* 0x000e6e0000000200 */
[----:B------:R-:W-:Y:S01]  /*11330*/  HMMA.16816.F32.BF16 R40, R16, R54, R40 ;  /* 0x000000361028723c */ /* 0x000fe20000041828 */
[----:B------:R-:W-:Y:S07]  /*11340*/  LDSM.16.M88.4 R52, [R177+0x2800] ;  /* 0x00280000b134783b */ /* 0x000fee0000000200 */
[----:B---3--:R-:W-:Y:S08]  /*11350*/  HMMA.16816.F32.BF16 R36, R24, R44, R36 ;  /* 0x0000002c1824723c */ /* 0x008ff00000041824 */
[----:B------:R-:W-:Y:S01]  /*11360*/  HMMA.16816.F32.BF16 R16, R28, R70, R32 ;  /* 0x000000461c10723c */ /* 0x000fe20000041820 */
[----:B------:R-:W-:Y:S07]  /*11370*/  LDSM.16.M88.4 R68, [R176+0x2000] ;  /* 0x00200000b044783b */ /* 0x000fee0000000200 */
[----:B----4-:R-:W-:Y:S08]  /*11380*/  HMMA.16816.F32.BF16 R4, R20, R60, R4 ;  /* 0x0000003c1404723c */ /* 0x010ff00000041804 */
[----:B------:R-:W-:Y:S01]  /*11390*/  HMMA.16816.F32.BF16 R40, R24, R46, R40 ;  /* 0x0000002e1828723c */ /* 0x000fe20000041828 */
[----:B------:R-:W3:Y:S07]  /*113a0*/  LDSM.16.M88.4 R44, [R159+-0x1800] ;  /* 0xffe800009f2c783b */ /* 0x000eee0000000200 */
[----:B------:R-:W-:Y:S08]  /*113b0*/  HMMA.16816.F32.BF16 R32, R28, R56, R36 ;  /* 0x000000381c20723c */ /* 0x000ff00000041824 */
[----:B------:R-:W-:Y:S01]  /*113c0*/  HMMA.16816.F32.BF16 R24, R20, R62, R16 ;  /* 0x0000003e1418723c */ /* 0x000fe20000041810 */
[----:B------:R-:W-:Y:S07]  /*113d0*/  LDSM.16.M88.4 R60, [R191] ;  /* 0x00000000bf3c783b */ /* 0x000fee0000000200 */
[----:B--2---:R-:W-:Y:S01]  /*113e0*/  HMMA.16816.F32.BF16 R16, R12, R72, R4 ;  /* 0x000000480c10723c */ /* 0x004fe20000041804 */
[----:B------:R-:W2:Y:S07]  /*113f0*/  LDSM.16.M88.4 R4, [R183+0x8000] ;  /* 0x00800000b704783b */ /* 0x000eae0000000200 */
        /* <DEDUP_REMOVED lines=10> */
[----:B---3--:R-:W-:Y:S08]  /*114a0*/  HMMA.16816.F32.BF16 R32, R12, R44, R32 ;  /* 0x0000002c0c20723c */ /* 0x008ff00000041820 */
[----:B------:R-:W-:Y:S01]  /*114b0*/  HMMA.16816.F32.BF16 R28, R8, R66, R28 ;  /* 0x00000042081c723c */ /* 0x000fe2000004181c */
[----:B------:R-:W-:Y:S07]  /*114c0*/  LDSM.16.M88.4 R64, [R187] ;  /* 0x00000000bb40783b */ /* 0x000fee0000000200 */
[----:B--2---:R-:W-:Y:S08]  /*114d0*/  HMMA.16816.F32.BF16 R16, R4, R60, R16 ;  /* 0x0000003c0410723c */ /* 0x004ff00000041810 */
        /* <DEDUP_REMOVED lines=78> */
[----:B------:R-:W-:Y:S02]  /*119c0*/  IMAD R2, R111, 0x20, R223 ;  /* 0x000000206f027824 */ /* 0x000fe400078e02df */
[----:B------:R-:W-:-:S03]  /*119d0*/  IMAD.MOV.U32 R196, RZ, RZ, RZ ;  /* 0x000000ffffc47224 */ /* 0x000fc600078e00ff */
[----:B------:R-:W-:-:S05]  /*119e0*/  IADD3 R2, R2, -0x20, R211 ;  /* 0xffffffe002027810 */ /* 0x000fca0007ffe0d3 */
        /* <DEDUP_REMOVED lines=25> */
.L_x_1492:
[----:B------:R-:W-:Y:S05]  /*11b80*/  BRA.DIV ~URZ, `(.L_x_1396) ;  /* 0x0000bf627f007947 */ /* 0x000fea000b800000 */
[----:B-1----:R1:W3:Y:S02]  /*11b90*/  SHFL.IDX PT, R0, R5, RZ, 0x181f ;  /* 0x00181fff05007589 */ /* 0x0022e400000e0000 */
.L_x_1493:
        /* <DEDUP_REMOVED lines=19> */
.L_x_1394:
[----:B--234-:R-:W-:Y:S05]  /*11cd0*/  BSYNC B0 ;  /* 0x0000000000007941 */ /* 0x01cfea0003800000 */
.L_x_1393:
[----:B-1----:R-:W-:Y:S01]  /*11ce0*/  IMAD.MOV.U32 R0, RZ, RZ, c[0x0][0x2c4] ;  /* 0x0000b100ff007624 */ /* 0x002fe200078e00ff */
[----:B------:R-:W0:Y:S01]  /*11cf0*/  LDGDEPBAR ;  /* 0x00000000000079af */ /* 0x000e220000000000 */
[----:B------:R-:W-:Y:S01]  /*11d00*/  IMAD.MOV.U32 R2, RZ, RZ, -0x20 ;  /* 0xffffffe0ff027424 */ /* 0x000fe200078e00ff */
[----:B------:R-:W-:Y:S02]  /*11d10*/  IADD3 R6, -R229, R116, RZ ;  /* 0x00000074e5067210 */ /* 0x000fe40007ffe1ff */
[----:B------:R-:W-:Y:S01]  /*11d20*/  ISETP.NE.AND P0, PT, R0, 0x1, PT ;  /* 0x000000010000780c */ /* 0x000fe20003f05270 */
[----:B------:R-:W-:Y:S01]  /*11d30*/  IMAD R2, R111, R2, 0x1 ;  /* 0x000000016f027424 */ /* 0x000fe200078e0202 */
[----:B------:R-:W-:-:S05]  /*11d40*/  IADD3 R0, R230, R225, RZ ;  /* 0x000000e1e6007210 */ /* 0x000fca0007ffe0ff */
[----:B------:R-:W-:-:S06]  /*11d50*/  IMAD.MOV.U32 R4, RZ, RZ, R0 ;  /* 0x000000ffff047224 */ /* 0x000fcc00078e0000 */
[----:B------:R-:W-:Y:S01]  /*11d60*/  @P0 IMAD.HI.U32 R3, R0, c[0x0][0x2c8], RZ ;  /* 0x0000b20000030a27 */ /* 0x000fe200078e00ff */
[----:B------:R-:W-:-:S04]  /*11d70*/  IADD3 R0, -R229, R2, R227 ;  /* 0x00000002e5007210 */ /* 0x000fc80007ffe1e3 */
[----:B------:R-:W-:Y:S02]  /*11d80*/  @P0 SHF.R.U32.HI R4, RZ, c[0x0][0x2cc], R3 ;  /* 0x0000b300ff040a19 */ /* 0x000fe40000011603 */
[----:B------:R-:W-:Y:S01]  /*11d90*/  IADD3 R5, R0, -R228, RZ ;  /* 0x800000e400057210 */ /* 0x000fe20007ffe0ff */
[----:B------:R-:W-:Y:S05]  /*11da0*/  BRA.DIV ~URZ, `(.L_x_1397) ;  /* 0x0000bda27f007947 */ /* 0x000fea000b800000 */
[----:B------:R1:W2:Y:S02]  /*11db0*/  SHFL.IDX PT, R0, R4, RZ, 0x1c1f ;  /* 0x001c1fff04007589 */ /* 0x0002a400000e0000 */
.L_x_1494:
[----:B--2---:R-:W-:-:S05]  /*11dc0*/  IMAD.IADD R0, R5, 0x1, R0 ;  /* 0x0000000105007824 */ /* 0x004fca00078e0200 */
[----:B------:R-:W-:-:S04]  /*11dd0*/  IMNMX R0, R6, R0, PT ;  /* 0x0000000006007217 */ /* 0x000fc80003800200 */
[C---:B------:R-:W-:Y:S02]  /*11de0*/  ISETP.GT.AND P1, PT, R0.reuse, RZ, PT ;  /* 0x000000ff0000720c */ /* 0x040fe40003f24270 */
[C---:B------:R-:W-:Y:S02]  /*11df0*/  ISETP.GT.AND P0, PT, R0.reuse, 0x1, PT ;  /* 0x000000010000780c */ /* 0x040fe40003f04270 */
[C---:B------:R-:W-:Y:S02]  /*11e00*/  ISETP.GT.AND P3, PT, R0.reuse, 0x8, PT ;  /* 0x000000080000780c */ /* 0x040fe40003f64270 */
[----:B------:R-:W-:Y:S02]  /*11e10*/  ISETP.GT.AND P5, PT, R0, 0x9, PT ;  /* 0x000000090000780c */ /* 0x000fe40003fa4270 */
[----:B------:R-:W-:Y:S02]  /*11e20*/  FSEL R10, R36, -INF , P1 ;  /* 0xff800000240a7808 */ /* 0x000fe40000800000 */
[----:B------:R-:W-:-:S02]  /*11e30*/  FSEL R11, R29, -INF , P0 ;  /* 0xff8000001d0b7808 */ /* 0x000fc40000000000 */
[C---:B------:R-:W-:Y:S02]  /*11e40*/  ISETP.GT.AND P4, PT, R0.reuse, 0x10, PT ;  /* 0x000000100000780c */ /* 0x040fe40003f84270 */
[C---:B------:R-:W-:Y:S02]  /*11e50*/  ISETP.GT.AND P2, PT, R0.reuse, 0x11, PT ;  /* 0x000000110000780c */ /* 0x040fe40003f44270 */
[C---:B------:R-:W-:Y:S02]  /*11e60*/  ISETP.GT.AND P1, PT, R0.reuse, 0x18, PT ;  /* 0x000000180000780c */ /* 0x040fe40003f24270 */
[----:B------:R-:W-:Y:S02]  /*11e70*/  ISETP.GT.AND P0, PT, R0, 0x19, PT ;  /* 0x000000190000780c */ /* 0x000fe40003f04270 */
[----:B------:R-:W-:Y:S02]  /*11e80*/  FSEL R12, R26, -INF , P3 ;  /* 0xff8000001a0c7808 */ /* 0x000fe40001800000 */
[----:B------:R-:W-:-:S02]  /*11e90*/  FSEL R13, R24, -INF , P5 ;  /* 0xff800000180d7808 */ /* 0x000fc40002800000 */
[----:B------:R-:W-:Y:S02]  /*11ea0*/  FSEL R14, R18, -INF , P4 ;  /* 0xff800000120e7808 */ /* 0x000fe40002000000 */
[----:B------:R-:W-:Y:S02]  /*11eb0*/  FSEL R23, R17, -INF , P2 ;  /* 0xff80000011177808 */ /* 0x000fe40001000000 */
        /* <DEDUP_REMOVED lines=10> */
[----:B--2---:R-:W-:-:S05]  /*11f60*/  IMAD.IADD R0, R5, 0x1, R0 ;  /* 0x0000000105007824 */ /* 0x004fca00078e0200 */
[----:B------:R-:W-:-:S04]  /*11f70*/  IMNMX R0, R6, R0, PT ;  /* 0x0000000006007217 */ /* 0x000fc80003800200 */
[C---:B------:R-:W-:Y:S02]  /*11f80*/  ISETP.GT.AND P1, PT, R0.reuse, RZ, PT ;  /* 0x000000ff0000720c */ /* 0x040fe40003f24270 */
[C---:B------:R-:W-:Y:S02]  /*11f90*/  ISETP.GT.AND P0, PT, R0.reuse, 0x1, PT ;  /* 0x000000010000780c */ /* 0x040fe40003f04270 */
[----:B------:R-:W-:Y:S02]  /*11fa0*/  ISETP.GT.AND P2, PT, R0, 0x8, PT ;  /* 0x000000080000780c */ /* 0x000fe40003f44270 */
[----:B------:R-:W-:Y:S02]  /*11fb0*/  FSEL R6, R30, -INF , P1 ;  /* 0xff8000001e067808 */ /* 0x000fe40000800000 */
[----:B------:R-:W-:Y:S02]  /*11fc0*/  FSEL R7, R28, -INF , P0 ;  /* 0xff8000001c077808 */ /* 0x000fe40000000000 */
        /* <DEDUP_REMOVED lines=15> */
[----:B------:R-:W-:Y:S02]  /*120c0*/  FMNMX.FTZ R0, R26, R2, !PT ;  /* 0x000000021a007209 */ /* 0x000fe40007810000 */
        /* <DEDUP_REMOVED lines=8> */
[----:B-1----:R1:W3:Y:S01]  /*12150*/  SHFL.BFLY PT, R4, R5, 0x1, 0x1f ;  /* 0x0c201f0005047f89 */ /* 0x0022e200000e0000 */
[----:B--2---:R-:W-:-:S05]  /*12160*/  FMNMX.FTZ R134, R0, R3, !PT ;  /* 0x0000000300867209 */ /* 0x004fca0007810000 */
.L_x_1495:
[C---:B------:R-:W-:Y:S01]  /*12170*/  FMUL.FTZ R2, R134.reuse, c[0x0][0x2d0] ;  /* 0x0000b40086027a20 */ /* 0x040fe20000410000 */
[----:B------:R-:W-:Y:S01]  /*12180*/  FSETP.NEU.FTZ.AND P0, PT, R134, -INF , PT ;  /* 0xff8000008600780b */ /* 0x000fe20003f1d000 */
[----:B------:R-:W-:Y:S01]  /*12190*/  WARPSYNC 0xffffffff ;  /* 0xffffffff00007948 */ /* 0x000fe20003800000 */
[----:B-1-3--:R-:W-:Y:S01]  /*121a0*/  FMNMX.FTZ R5, R4, R5, !PT ;  /* 0x0000000504057209 */ /* 0x00afe20007810000 */
        /* <DEDUP_REMOVED lines=11> */
[----:B------:R-:W-:Y:S04]  /*12260*/  LDSM.16.MT88.4 R36, [R180] ;  /* 0x00000000b424783b */ /* 0x000fe80000004200 */
[----:B------:R-:W-:Y:S01]  /*12270*/  LDSM.16.MT88.4 R40, [R178+0x1000] ;  /* 0x00100000b228783b */ /* 0x000fe20000004200 */
[----:B------:R2:W-:Y:S03]  /*12280*/  MUFU.EX2 R119, R3 ;  /* 0x0000000300777308 */ /* 0x0005e60000000800 */
[----:B------:R-:W-:Y:S04]  /*12290*/  LDSM.16.MT88.4 R52, [R180+0x800] ;  /* 0x00080000b434783b */ /* 0x000fe80000004200 */
[----:B------:R-:W-:Y:S01]  /*122a0*/  LDSM.16.MT88.4 R56, [R181+0x1000] ;  /* 0x00100000b538783b */ /* 0x000fe20000004200 */
[----:B-1----:R-:W-:-:S03]  /*122b0*/  FFMA.FTZ R0, R11, c[0x0][0x2d0], -R2 ;  /* 0x0000b4000b007a23 */ /* 0x002fc60000010802 */
[----:B------:R-:W-:Y:S01]  /*122c0*/  LDSM.16.MT88.4 R16, [R179] ;  /* 0x00000000b310783b */ /* 0x000fe20000004200 */
        /* <DEDUP_REMOVED lines=10> */
[----:B------:R-:W-:Y:S04]  /*12370*/  LDSM.16.MT88.4 R64, [R180+0x1000] ;  /* 0x00100000b440783b */ /* 0x000fe80000004200 */
[----:B------:R-:W-:Y:S04]  /*12380*/  LDSM.16.MT88.4 R80, [R180+0x1800] ;  /* 0x00180000b450783b */ /* 0x000fe80000004200 */
[----:B------:R-:W4:Y:S04]  /*12390*/  LDSM.16.MT88.4 R84, [R179+0x2000] ;  /* 0x00200000b354783b */ /* 0x000f280000004200 */
        /* <DEDUP_REMOVED lines=9> */
[----:B------:R-:W-:Y:S04]  /*12430*/  LDSM.16.MT88.4 R48, [R179+0x1800] ;  /* 0x00180000b330783b */ /* 0x000fe80000004200 */
[----:B------:R-:W-:Y:S04]  /*12440*/  LDSM.16.MT88.4 R88, [R181+0x2000] ;  /* 0x00200000b558783b */ /* 0x000fe80000004200 */
[----:B------:R-:W3:Y:S01]  /*12450*/  LDSM.16.MT88.4 R104, [R178+0x3000] ;  /* 0x00300000b268783b */ /* 0x000ee20000004200 */
[----:B--2---:R-:W-:-:S04]  /*12460*/  FFMA.FTZ R3, R7, c[0x0][0x2d0], -R0 ;  /* 0x0000b40007037a23 */ /* 0x004fc80000010800 */
[----:B------:R2:W5:Y:S02]  /*12470*/  MUFU.EX2 R4, R3 ;  /* 0x0000000300047308 */ /* 0x0005640000000800 */
[----:B--2---:R-:W-:Y:S01]  /*12480*/  FFMA.FTZ R3, R9, c[0x0][0x2d0], -R0 ;  /* 0x0000b40009037a23 */ /* 0x004fe20000010800 */
[----:B-----5:R-:W-:-:S05]  /*12490*/  F2FP.BF16.PACK_AB R9, R4, R6 ;  /* 0x000000060409723e */ /* 0x020fca00000010ff */
[----:B------:R2:W-:Y:S02]  /*124a0*/  MUFU.EX2 R116, R3 ;  /* 0x0000000300747308 */ /* 0x0005e40000000800 */
[----:B--2---:R-:W-:Y:S01]  /*124b0*/  FFMA.FTZ R3, R8, c[0x0][0x2d0], -R0 ;  /* 0x0000b40008037a23 */ /* 0x004fe20000010800 */
[----:B------:R-:W-:-:S05]  /*124c0*/  F2FP.BF16.PACK_AB R8, R108, R110 ;  /* 0x0000006e6c08723e */ /* 0x000fca00000010ff */
        /* <DEDUP_REMOVED lines=9> */
[----:B------:R-:W-:Y:S03]  /*12560*/  MUFU.EX2 R125, R3 ;  /* 0x00000003007d7308 */ /* 0x000fe60000000800 */
[C---:B------:R-:W-:Y:S05]  /*12570*/  HMMA.16816.F32.BF16 R144, R8.reuse, R16, RZ ;  /* 0x000000100890723c */ /* 0x040fea00000418ff */
[----:B------:R1:W2:Y:S03]  /*12580*/  MUFU.EX2 R203, R2 ;  /* 0x0000000200cb7308 */ /* 0x0002a60000000800 */
[C---:B------:R-:W-:Y:S08]  /*12590*/  HMMA.16816.F32.BF16 R16, R8.reuse, R18, RZ ;  /* 0x000000120810723c */ /* 0x040ff000000418ff */
[----:B------:R-:W-:Y:S01]  /*125a0*/  HMMA.16816.F32.BF16 R44, R8, R60, RZ ;  /* 0x0000003c082c723c */ /* 0x000fe200000418ff */
[----:B-1----:R-:W-:Y:S01]  /*125b0*/  FFMA.FTZ R2, R21, c[0x0][0x2d0], -R0 ;  /* 0x0000b40015027a23 */ /* 0x002fe20000010800 */
[----:B--2---:R-:W-:-:S06]  /*125c0*/  F2FP.BF16.PACK_AB R130, R203, R125 ;  /* 0x0000007dcb82723e */ /* 0x004fcc00000010ff */
[C---:B----4-:R-:W-:Y:S01]  /*125d0*/  HMMA.16816.F32.BF16 R76, R8.reuse, R84, RZ ;  /* 0x00000054084c723c */ /* 0x050fe200000418ff */
[----:B------:R1:W-:Y:S07]  /*125e0*/  MUFU.EX2 R3, R2 ;  /* 0x0000000200037308 */ /* 0x0003ee0000000800 */
[C---:B---3--:R-:W-:Y:S08]  /*125f0*/  HMMA.16816.F32.BF16 R100, R8.reuse, R104, RZ ;  /* 0x000000680864723c */ /* 0x048ff000000418ff */
[----:B------:R-:W-:Y:S01]  /*12600*/  HMMA.16816.F32.BF16 R104, R8, R106, RZ ;  /* 0x0000006a0868723c */ /* 0x000fe200000418ff */
[----:B-1----:R-:W-:-:S04]  /*12610*/  FFMA.FTZ R2, R20, c[0x0][0x2d0], -R0 ;  /* 0x0000b40014027a23 */ /* 0x002fc80000010800 */
[----:B------:R1:W2:Y:S02]  /*12620*/  MUFU.EX2 R117, R2 ;  /* 0x0000000200757308 */ /* 0x0002a40000000800 */
[--C-:B-1----:R-:W-:Y:S01]  /*12630*/  FFMA.FTZ R2, R22, c[0x0][0x2d0], -R0.reuse ;  /* 0x0000b40016027a23 */ /* 0x102fe20000010800 */
[----:B--2---:R-:W-:Y:S01]  /*12640*/  F2FP.BF16.PACK_AB R129, R117, R3 ;  /* 0x000000037581723e */ /* 0x004fe200000010ff */
[----:B------:R-:W-:Y:S01]  /*12650*/  FFMA.FTZ R0, R25, c[0x0][0x2d0], -R0 ;  /* 0x0000b40019007a23 */ /* 0x000fe20000010800 */
[C---:B------:R-:W-:Y:S03]  /*12660*/  HMMA.16816.F32.BF16 R20, R8.reuse, R28, RZ ;  /* 0x0000001c0814723c */ /* 0x040fe600000418ff */
[----:B------:R1:W-:Y:S05]  /*12670*/  MUFU.EX2 R126, R2 ;  /* 0x00000002007e7308 */ /* 0x0003ea0000000800 */
[C---:B------:R-:W-:Y:S03]  /*12680*/  HMMA.16816.F32.BF16 R24, R8.reuse, R30, RZ ;  /* 0x0000001e0818723c */ /* 0x040fe600000418ff */
[----:B------:R-:W2:Y:S05]  /*12690*/  MUFU.EX2 R202, R0 ;  /* 0x0000000000ca7308 */ /* 0x000eaa0000000800 */
[----:B------:R-:W-:Y:S01]  /*126a0*/  HMMA.16816.F32.BF16 R28, R8, R36, RZ ;  /* 0x00000024081c723c */ /* 0x000fe200000418ff */
[----:B-1----:R-:W-:-:S04]  /*126b0*/  FADD.FTZ R2, R6, R4 ;  /* 0x0000000406027221 */ /* 0x002fc80000010000 */
[----:B------:R-:W-:Y:S01]  /*126c0*/  FADD.FTZ R2, R116, R2 ;  /* 0x0000000274027221 */ /* 0x000fe20000010000 */
[----:B--2---:R-:W-:Y:S01]  /*126d0*/  F2FP.BF16.PACK_AB R131, R202, R126 ;  /* 0x0000007eca83723e */ /* 0x004fe200000010ff */
        /* <DEDUP_REMOVED lines=12> */
[C---:B------:R-:W-:Y:S03]  /*127a0*/  HMMA.16816.F32.BF16 R20, R128.reuse, R32, R20 ;  /* 0x000000208014723c */ /* 0x040fe60000041814 */
[----:B------:R-:W-:Y:S02]  /*127b0*/  FADD.FTZ R203, R203, R0 ;  /* 0x00000000cbcb7221 */ /* 0x000fe40000010000 */
[----:B------:R-:W-:Y:S02]  /*127c0*/  FADD.FTZ R0, R126, R2 ;  /* 0x000000027e007221 */ /* 0x000fe40000010000 */
[----:B------:R-:W-:Y:S01]  /*127d0*/  @P1 IMAD.HI.U32 R2, R225, c[0x0][0x2c8], RZ ;  /* 0x0000b200e1021a27 */ /* 0x000fe200078e00ff */
[----:B------:R-:W-:Y:S03]  /*127e0*/  HMMA.16816.F32.BF16 R24, R128, R34, R24 ;  /* 0x000000228018723c */ /* 0x000fe60000041818 */
[----:B------:R-:W-:Y:S01]  /*127f0*/  FADD.FTZ R202, R202, R0 ;  /* 0x00000000caca7221 */ /* 0x000fe20000010000 */
[----:B------:R-:W-:-:S02]  /*12800*/  MOV R0, R225 ;  /* 0x000000e100007202 */ /* 0x000fc40000000f00 */
[----:B------:R-:W-:Y:S02]  /*12810*/  @P1 SHF.R.U32.HI R0, RZ, c[0x0][0x2cc], R2 ;  /* 0x0000b300ff001a19 */ /* 0x000fe40000011602 */
[----:B------:R-:W-:Y:S02]  /*12820*/  HMMA.16816.F32.BF16 R32, R8, R38, RZ ;  /* 0x000000260820723c */ /* 0x000fe400000418ff */
[----:B------:R-:W-:-:S04]  /*12830*/  IADD3 R0, R0, R227, -R228 ;  /* 0x000000e300007210 */ /* 0x000fc80007ffe8e4 */
[----:B------:R-:W-:Y:S02]  /*12840*/  SHF.R.S32.HI R2, RZ, 0x1f, R0 ;  /* 0x0000001fff027819 */ /* 0x000fe40000011400 */
[----:B------:R-:W-:Y:S02]  /*12850*/  HMMA.16816.F32.BF16 R36, R8, R40, RZ ;  /* 0x000000280824723c */ /* 0x000fe400000418ff */
[----:B------:R-:W-:-:S04]  /*12860*/  LEA.HI R0, R2, R0, RZ, 0x5 ;  /* 0x0000000002007211 */ /* 0x000fc800078f28ff */
[----:B------:R-:W-:Y:S02]  /*12870*/  SHF.R.S32.HI R0, RZ, 0x5, R0 ;  /* 0x00000005ff007819 */ /* 0x000fe40000011400 */
[----:B------:R-:W-:Y:S02]  /*12880*/  HMMA.16816.F32.BF16 R40, R8, R42, RZ ;  /* 0x0000002a0828723c */ /* 0x000fe400000418ff */
[----:B------:R-:W-:-:S04]  /*12890*/  IMNMX R209, R210, R0, !PT ;  /* 0x00000000d2d17217 */ /* 0x000fc80007800200 */
[----:B------:R-:W-:Y:S02]  /*128a0*/  ISETP.GE.AND P0, PT, R195, R209, PT ;  /* 0x000000d1c300720c */ /* 0x000fe40003f06270 */
        /* <DEDUP_REMOVED lines=10> */
[----:B------:R-:W-:Y:S08]  /*12950*/  HMMA.16816.F32.BF16 R72, R8, R74, RZ ;  /* 0x0000004a0848723c */ /* 0x000ff000000418ff */
[C---:B------:R-:W-:Y:S08]  /*12960*/  HMMA.16816.F32.BF16 R144, R128.reuse, R140, R144 ;  /* 0x0000008c8090723c */ /* 0x040ff00000041890 */
        /* <DEDUP_REMOVED lines=44> */
[----:B------:R-:W-:Y:S03]  /*12c30*/  @!UPT UIADD3 URZ, URZ, URZ, URZ ;  /* 0x0000003f3f3ff290 */ /* 0x000fe6000fffe03f */
[----:B------:R-:W-:Y:S11]  /*12c40*/  @!P0 BRA `(.L_x_1399) ;  /* 0x0000270000008947 */ /* 0x000ff60003800000 */
[----:B------:R-:W-:Y:S02]  /*12c50*/  MOV R136, R5 ;  /* 0x0000000500887202 */ /* 0x000fe40000000f00 */
[----:B------:R-:W-:-:S07]  /*12c60*/  MOV R135, R134 ;  /* 0x0000008600877202 */ /* 0x000fce0000000f00 */
.L_x_1410:
        /* <DEDUP_REMOVED lines=12> */
[C---:B------:R-:W-:Y:S01]  /*12d30*/  IMAD.WIDE.U32 R2, R199.reuse, c[0x0][0x208], RZ ;  /* 0x00008200c7027a25 */ /* 0x040fe200078e00ff */
[----:B------:R-:W-:Y:S05]  /*12d40*/  SHF.R.S32.HI R0, RZ, 0x1f, R199 ;  /* 0x0000001fff007819 */ /* 0x000fea00000114c7 */
[----:B------:R-:W-:Y:S04]  /*12d50*/  IMAD R0, R0, c[0x0][0x208], RZ ;  /* 0x0000820000007a24 */ /* 0x000fe800078e02ff */
[----:B------:R-:W-:Y:S05]  /*12d60*/  IMAD R0, R199, c[0x0][0x20c], R0 ;  /* 0x00008300c7007a24 */ /* 0x000fea00078e0200 */
[----:B------:R-:W-:Y:S02]  /*12d70*/  IADD3 R3, R3, R0, RZ ;  /* 0x0000000003037210 */ /* 0x000fe40007ffe0ff */
[----:B------:R-:W-:Y:S03]  /*12d80*/  SHF.R.S32.HI R0, RZ, 0x1f, R196 ;  /* 0x0000001fff007819 */ /* 0x000fe600000114c4 */
        /* <DEDUP_REMOVED lines=9> */
.L_x_1496:
[----:B------:R-:W-:-:S05]  /*12e20*/  BRA.DIV ~URZ, `(.L_x_1403) ;  /* 0x0000b1827f007947 */ /* 0x000fca000b800000 */
[----:B----4-:R4:W3:Y:S02]  /*12e30*/  SHFL.IDX PT, R0, R5, RZ, 0x181f ;  /* 0x00181fff05007589 */ /* 0x0108e400000e0000 */
.L_x_1497:
        /* <DEDUP_REMOVED lines=20> */
.L_x_1401:
[----:B------:R-:W-:Y:S05]  /*12f80*/  BSYNC B0 ;  /* 0x0000000000007941 */ /* 0x000fea0003800000 */
.L_x_1400:
        /* <DEDUP_REMOVED lines=175> */
.L_x_1498:
[----:B------:R-:W-:-:S05]  /*13a80*/  BRA.DIV ~URZ, `(.L_x_1407) ;  /* 0x0000a5e27f007947 */ /* 0x000fca000b800000 */
[----:B-1----:R1:W3:Y:S02]  /*13a90*/  SHFL.IDX PT, R0, R5, RZ, 0x181f ;  /* 0x00181fff05007589 */ /* 0x0022e400000e0000 */
.L_x_1499:
        /* <DEDUP_REMOVED lines=20> */
.L_x_1405:
[----:B--234-:R-:W-:Y:S05]  /*13be0*/  BSYNC B0 ;  /* 0x0000000000007941 */ /* 0x01cfea0003800000 */
.L_x_1404:
[----:B-1----:R-:W-:Y:S01]  /*13bf0*/  IMAD.MOV.U32 R0, RZ, RZ, c[0x0][0x2c4] ;  /* 0x0000b100ff007624 */ /* 0x002fe200078e00ff */
[----:B------:R-:W0:Y:S01]  /*13c00*/  LDGDEPBAR ;  /* 0x00000000000079af */ /* 0x000e220000000000 */
[----:B------:R-:W-:Y:S03]  /*13c10*/  IMAD.IADD R4, R230, 0x1, R225 ;  /* 0x00000001e6047824 */ /* 0x000fe600078e02e1 */
[----:B------:R-:W-:Y:S11]  /*13c20*/  ISETP.NE.AND P0, PT, R0, 0x1, PT ;  /* 0x000000010000780c */ /* 0x000ff60003f05270 */
[----:B------:R-:W-:Y:S02]  /*13c30*/  @!UPT UIADD3 URZ, URZ, URZ, URZ ;  /* 0x0000003f3f3ff290 */ /* 0x000fe4000fffe03f */
[----:B------:R-:W-:Y:S05]  /*13c40*/  @P0 IMAD.HI.U32 R0, R4, c[0x0][0x2c8], RZ ;  /* 0x0000b20004000a27 */ /* 0x000fea00078e00ff */
[----:B------:R-:W-:Y:S02]  /*13c50*/  @P0 SHF.R.U32.HI R4, RZ, c[0x0][0x2cc], R0 ;  /* 0x0000b300ff040a19 */ /* 0x000fe40000011600 */
[----:B------:R-:W-:Y:S05]  /*13c60*/  MOV R0, 0x1 ;  /* 0x0000000100007802 */ /* 0x000fea0000000f00 */
[----:B------:R-:W-:Y:S05]  /*13c70*/  IMAD R0, R195, -0x20, R0 ;  /* 0xffffffe0c3007824 */ /* 0x000fea00078e0200 */
[----:B------:R-:W-:Y:S04]  /*13c80*/  IADD3 R0, R227, R0, -R229 ;  /* 0x00000000e3007210 */ /* 0x000fe80007ffe8e5 */
[----:B------:R-:W-:Y:S01]  /*13c90*/  IADD3 R5, R0, -R228, RZ ;  /* 0x800000e400057210 */ /* 0x000fe20007ffe0ff */
[----:B------:R-:W-:-:S05]  /*13ca0*/  BRA.DIV ~URZ, `(.L_x_1408) ;  /* 0x0000a4227f007947 */ /* 0x000fca000b800000 */
[----:B------:R1:W2:Y:S02]  /*13cb0*/  SHFL.IDX PT, R0, R4, RZ, 0x1c1f ;  /* 0x001c1fff04007589 */ /* 0x0002a400000e0000 */
.L_x_1500:
[----:B--2---:R-:W-:Y:S05]  /*13cc0*/  IMAD.IADD R0, R5, 0x1, R0 ;  /* 0x0000000105007824 */ /* 0x004fea00078e0200 */
[C---:B------:R-:W-:Y:S02]  /*13cd0*/  ISETP.GT.AND P1, PT, R0.reuse, RZ, PT ;  /* 0x000000ff0000720c */ /* 0x040fe40003f24270 */
[C---:B------:R-:W-:Y:S02]  /*13ce0*/  ISETP.GT.AND P0, PT, R0.reuse, 0x1, PT ;  /* 0x000000010000780c */ /* 0x040fe40003f04270 */
[C---:B------:R-:W-:Y:S02]  /*13cf0*/  ISETP.GT.AND P3, PT, R0.reuse, 0x8, PT ;  /* 0x000000080000780c */ /* 0x040fe40003f64270 */
[----:B------:R-:W-:Y:S02]  /*13d00*/  ISETP.GT.AND P5, PT, R0, 0x9, PT ;  /* 0x000000090000780c */ /* 0x000fe40003fa4270 */
[----:B------:R-:W-:Y:S02]  /*13d10*/  FSEL R6, R172, -INF , P1 ;  /* 0xff800000ac067808 */ /* 0x000fe40000800000 */
[C---:B------:R-:W-:Y:S02]  /*13d20*/  ISETP.GT.AND P4, PT, R0.reuse, 0x10, PT ;  /* 0x000000100000780c */ /* 0x040fe40003f84270 */
[----:B------:R-:W-:Y:S02]  /*13d30*/  FSEL R17, R161, -INF , P0 ;  /* 0xff800000a1117808 */ /* 0x000fe40000000000 */
[C---:B------:R-:W-:Y:S02]  /*13d40*/  ISETP.GT.AND P2, PT, R0.reuse, 0x11, PT ;  /* 0x000000110000780c */ /* 0x040fe40003f44270 */
[C---:B------:R-:W-:Y:S02]  /*13d50*/  ISETP.GT.AND P1, PT, R0.reuse, 0x18, PT ;  /* 0x000000180000780c */ /* 0x040fe40003f24270 */
[----:B------:R-:W-:Y:S02]  /*13d60*/  ISETP.GT.AND P0, PT, R0, 0x19, PT ;  /* 0x000000190000780c */ /* 0x000fe40003f04270 */
[----:B------:R-:W-:Y:S02]  /*13d70*/  FSEL R16, R160, -INF , P3 ;  /* 0xff800000a0107808 */ /* 0x000fe40001800000 */
[----:B------:R-:W-:Y:S02]  /*13d80*/  FSEL R15, R134, -INF , P5 ;  /* 0xff800000860f7808 */ /* 0x000fe40002800000 */
[----:B------:R-:W-:Y:S02]  /*13d90*/  FSEL R14, R10, -INF , P4 ;  /* 0xff8000000a0e7808 */ /* 0x000fe40002000000 */
[----:B------:R-:W-:Y:S02]  /*13da0*/  FSEL R13, R9, -INF , P2 ;  /* 0xff800000090d7808 */ /* 0x000fe40001000000 */
[----:B------:R-:W-:Y:S02]  /*13db0*/  FSEL R12, R8, -INF , P1 ;  /* 0xff800000080c7808 */ /* 0x000fe40000800000 */
[----:B------:R-:W-:Y:S01]  /*13dc0*/  FSEL R11, R11, -INF , P0 ;  /* 0xff8000000b0b7808 */ /* 0x000fe20000000000 */
[----:B------:R-:W-:-:S05]  /*13dd0*/  BRA.DIV ~URZ, `(.L_x_1409) ;  /* 0x0000a3527f007947 */ /* 0x000fca000b800000 */
[----:B------:R-:W2:Y:S02]  /*13de0*/  SHFL.IDX PT, R0, R4, 0x1, 0x1c1f ;  /* 0x003c1f0004007f89 */ /* 0x000ea400000e0000 */
        /* <DEDUP_REMOVED lines=24> */
[----:B------:R-:W-:Y:S05]  /*13f70*/  FMNMX.FTZ R0, R11, R0, !PT ;  /* 0x000000000b007209 */ /* 0x000fea0007810000 */
[----:B------:R-:W2:Y:S02]  /*13f80*/  SHFL.BFLY PT, R2, R0, 0x2, 0x1f ;  /* 0x0c401f0000027f89 */ /* 0x000ea400000e0000 */
[----:B--2---:R-:W-:Y:S05]  /*13f90*/  FMNMX.FTZ R0, R2, R0, !PT ;  /* 0x0000000002007209 */ /* 0x004fea0007810000 */
[----:B------:R-:W2:Y:S02]  /*13fa0*/  SHFL.BFLY PT, R2, R0, 0x1, 0x1f ;  /* 0x0c201f0000027f89 */ /* 0x000ea400000e0000 */
[----:B--2---:R-:W-:Y:S02]  /*13fb0*/  FMNMX.FTZ R134, R0, R2, !PT ;  /* 0x0000000200867209 */ /* 0x004fe40007810000 */
        /* <DEDUP_REMOVED lines=8> */
[----:B------:R-:W2:Y:S02]  /*14040*/  SHFL.BFLY PT, R2, R0, 0x2, 0x1f ;  /* 0x0c401f0000027f89 */ /* 0x000ea400000e0000 */
[----:B-12---:R-:W-:Y:S05]  /*14050*/  FMNMX.FTZ R4, R0, R2, !PT ;  /* 0x0000000200047209 */ /* 0x006fea0007810000 */
[----:B------:R1:W2:Y:S02]  /*14060*/  SHFL.BFLY PT, R0, R4, 0x1, 0x1f ;  /* 0x0c201f0004007f89 */ /* 0x0002a400000e0000 */
.L_x_1501:
        /* <DEDUP_REMOVED lines=10> */
[--C-:B------:R-:W-:Y:S02]  /*14110*/  FFMA.FTZ R170, R12, c[0x0][0x2d0], -R2.reuse ;  /* 0x0000b4000caa7a23 */ /* 0x100fe40000010802 */
[--C-:B------:R-:W-:Y:S01]  /*14120*/  FFMA.FTZ R17, R17, c[0x0][0x2d0], -R2.reuse ;  /* 0x0000b40011117a23 */ /* 0x100fe20000010802 */
[----:B------:R-:W-:Y:S01]  /*14130*/  MUFU.EX2 R12, R6 ;  /* 0x00000006000c7308 */ /* 0x000fe20000000800 */
[--C-:B------:R-:W-:Y:S02]  /*14140*/  FFMA.FTZ R169, R11, c[0x0][0x2d0], -R2.reuse ;  /* 0x0000b4000ba97a23 */ /* 0x100fe40000010802 */
[--C-:B-1----:R-:W-:Y:S02]  /*14150*/  FFMA.FTZ R4, R16, c[0x0][0x2d0], -R2.reuse ;  /* 0x0000b40010047a23 */ /* 0x102fe40000010802 */
[--C-:B------:R-:W-:Y:S02]  /*14160*/  FFMA.FTZ R172, R14, c[0x0][0x2d0], -R2.reuse ;  /* 0x0000b4000eac7a23 */ /* 0x100fe40000010802 */
[--C-:B------:R-:W-:Y:S02]  /*14170*/  FFMA.FTZ R15, R15, c[0x0][0x2d0], -R2.reuse ;  /* 0x0000b4000f0f7a23 */ /* 0x100fe40000010802 */
[----:B------:R-:W-:Y:S01]  /*14180*/  FFMA.FTZ R171, R13, c[0x0][0x2d0], -R2 ;  /* 0x0000b4000dab7a23 */ /* 0x000fe20000010802 */
[----:B------:R-:W-:Y:S10]  /*14190*/  MUFU.EX2 R0, R0 ;  /* 0x0000000000007308 */ /* 0x000ff40000000800 */
[----:B------:R-:W1:Y:S10]  /*141a0*/  MUFU.EX2 R11, R17 ;  /* 0x00000011000b7308 */ /* 0x000e740000000800 */
[----:B------:R2:W-:Y:S10]  /*141b0*/  MUFU.EX2 R13, R4 ;  /* 0x00000004000d7308 */ /* 0x0005f40000000800 */
[----:B------:R-:W3:Y:S01]  /*141c0*/  MUFU.EX2 R15, R15 ;  /* 0x0000000f000f7308 */ /* 0x000ee20000000800 */
[----:B--2---:R-:W-:Y:S05]  /*141d0*/  FMUL.FTZ R4, R3, c[0x0][0x2d0] ;  /* 0x0000b40003047a20 */ /* 0x004fea0000410000 */
[----:B------:R-:W-:Y:S05]  /*141e0*/  FSEL R4, R4, RZ, P0 ;  /* 0x000000ff04047208 */ /* 0x000fea0000000000 */
[----:B------:R-:W-:Y:S01]  /*141f0*/  FFMA.FTZ R135, R19, c[0x0][0x2d0], -R4 ;  /* 0x0000b40013877a23 */ /* 0x000fe20000010804 */
[----:B-1----:R-:W-:Y:S01]  /*14200*/  F2FP.BF16.PACK_AB R160, R11, R12 ;  /* 0x0000000c0ba0723e */ /* 0x002fe200000010ff */
[C---:B------:R-:W-:Y:S01]  /*14210*/  FFMA.FTZ R2, R0.reuse, R203, R12 ;  /* 0x000000cb00027223 */ /* 0x040fe2000001000c */
[----:B---3--:R-:W-:Y:S01]  /*14220*/  F2FP.BF16.PACK_AB R162, R15, R13 ;  /* 0x0000000d0fa2723e */ /* 0x008fe200000010ff */
[C---:B------:R-:W-:Y:S02]  /*14230*/  FMUL.FTZ R16, R0.reuse, R140 ;  /* 0x0000008c00107220 */ /* 0x040fe40000410000 */
[----:B------:R-:W-:Y:S01]  /*14240*/  FADD.FTZ R6, R11, R2 ;  /* 0x000000020b067221 */ /* 0x000fe20000010000 */
[----:B------:R-:W-:Y:S01]  /*14250*/  FSEL R2, R3, RZ, P0 ;  /* 0x000000ff03027208 */ /* 0x000fe20000000000 */
[----:B------:R-:W-:Y:S01]  /*14260*/  FMUL.FTZ R17, R0, R141 ;  /* 0x0000008d00117220 */ /* 0x000fe20000410000 */
[----:B------:R-:W-:Y:S01]  /*14270*/  ISETP.GT.AND P0, PT, R195, R209, PT ;  /* 0x000000d1c300720c */ /* 0x000fe20003f04270 */
[----:B------:R-:W-:Y:S01]  /*14280*/  FFMA.FTZ R11, R161, c[0x0][0x2d0], -R4 ;  /* 0x0000b400a10b7a23 */ /* 0x000fe20000010804 */
[----:B------:R-:W-:Y:S01]  /*14290*/  IADD3 R195, R195, -0x1, RZ ;  /* 0xffffffffc3c37810 */ /* 0x000fe20007ffe0ff */
[----:B------:R-:W-:Y:S02]  /*142a0*/  FADD.FTZ R2, -R2, R136 ;  /* 0x0000008802027221 */ /* 0x000fe40000010100 */
[--C-:B------:R-:W-:Y:S02]  /*142b0*/  FFMA.FTZ R136, R18, c[0x0][0x2d0], -R4.reuse ;  /* 0x0000b40012887a23 */ /* 0x100fe40000010804 */
[----:B------:R-:W-:Y:S02]  /*142c0*/  FMUL.FTZ R2, R2, c[0x0][0x2d0] ;  /* 0x0000b40002027a20 */ /* 0x000fe40000410000 */
[--C-:B------:R-:W-:Y:S01]  /*142d0*/  FFMA.FTZ R166, R10, c[0x0][0x2d0], -R4.reuse ;  /* 0x0000b4000aa67a23 */ /* 0x100fe20000010804 */
[----:B------:R-:W-:Y:S01]  /*142e0*/  MUFU.EX2 R173, R136 ;  /* 0x0000008800ad7308 */ /* 0x000fe20000000800 */
[--C-:B------:R-:W-:Y:S02]  /*142f0*/  FFMA.FTZ R165, R9, c[0x0][0x2d0], -R4.reuse ;  /* 0x0000b40009a57a23 */ /* 0x100fe40000010804 */
[--C-:B------:R-:W-:Y:S02]  /*14300*/  FFMA.FTZ R167, R8, c[0x0][0x2d0], -R4.reuse ;  /* 0x0000b40008a77a23 */ /* 0x100fe40000010804 */
[--C-:B------:R-:W-:Y:S02]  /*14310*/  FFMA.FTZ R5, R5, c[0x0][0x2d0], -R4.reuse ;  /* 0x0000b40005057a23 */ /* 0x100fe40000010804 */
[----:B------:R-:W-:Y:S02]  /*14320*/  FFMA.FTZ R168, R7, c[0x0][0x2d0], -R4 ;  /* 0x0000b40007a87a23 */ /* 0x000fe40000010804 */
[----:B------:R-:W-:Y:S01]  /*14330*/  FADD.FTZ R4, R13, R6 ;  /* 0x000000060d047221 */ /* 0x000fe20000010000 */
[----:B------:R-:W1:Y:S01]  /*14340*/  MUFU.EX2 R2, R2 ;  /* 0x0000000200027308 */ /* 0x000e620000000800 */
[C---:B------:R-:W-:Y:S02]  /*14350*/  FMUL.FTZ R13, R0.reuse, R145 ;  /* 0x00000091000d7220 */ /* 0x040fe40000410000 */
[----:B------:R-:W-:Y:S02]  /*14360*/  FADD.FTZ R164, R15, R4 ;  /* 0x000000040fa47221 */ /* 0x000fe40000010000 */
        /* <DEDUP_REMOVED lines=9> */
[----:B------:R3:W4:Y:S01]  /*14400*/  MUFU.EX2 R161, R5 ;  /* 0x0000000500a17308 */ /* 0x0007220000000800 */
[C---:B------:R-:W-:Y:S02]  /*14410*/  FMUL.FTZ R28, R0.reuse, R28 ;  /* 0x0000001c001c7220 */ /* 0x040fe40000410000 */
[----:B------:R-:W-:Y:S02]  /*14420*/  FMUL.FTZ R29, R0, R29 ;  /* 0x0000001d001d7220 */ /* 0x000fe40000410000 */
[C---:B-1----:R-:W-:Y:S02]  /*14430*/  FMUL.FTZ R18, R2.reuse, R142 ;  /* 0x0000008e02127220 */ /* 0x042fe40000410000 */
[C---:B------:R-:W-:Y:S02]  /*14440*/  FMUL.FTZ R19, R2.reuse, R143 ;  /* 0x0000008f02137220 */ /* 0x040fe40000410000 */
[----:B------:R-:W1:Y:S01]  /*14450*/  LDSM.16.MT88.4 R140, [R178] ;  /* 0x00000000b28c783b */ /* 0x000e620000004200 */
[C---:B------:R-:W-:Y:S01]  /*14460*/  FMUL.FTZ R14, R2.reuse, R146 ;  /* 0x00000092020e7220 */ /* 0x040fe20000410000 */
[----:B------:R-:W-:Y:S01]  /*14470*/  MUFU.EX2 R144, R170 ;  /* 0x000000aa00907308 */ /* 0x000fe20000000800 */
[C---:B------:R-:W-:Y:S02]  /*14480*/  FMUL.FTZ R6, R2.reuse, R154 ;  /* 0x0000009a02067220 */ /* 0x040fe40000410000 */
[C---:B------:R-:W-:Y:S02]  /*14490*/  FMUL.FTZ R7, R2.reuse, R155 ;  /* 0x0000009b02077220 */ /* 0x040fe40000410000 */
[C---:B------:R-:W-:Y:S02]  /*144a0*/  FMUL.FTZ R10, R2.reuse, R150 ;  /* 0x00000096020a7220 */ /* 0x040fe40000410000 */
[C---:B--2---:R-:W-:Y:S02]  /*144b0*/  FMUL.FTZ R11, R2.reuse, R151 ;  /* 0x00000097020b7220 */ /* 0x044fe40000410000 */
[C---:B------:R-:W-:Y:S01]  /*144c0*/  FMUL.FTZ R15, R2.reuse, R147 ;  /* 0x00000093020f7220 */ /* 0x040fe20000410000 */
[----:B------:R-:W2:Y:S01]  /*144d0*/  MUFU.EX2 R146, R135 ;  /* 0x0000008700927308 */ /* 0x000ea20000000800 */
[----:B------:R-:W-:Y:S01]  /*144e0*/  FMUL.FTZ R22, R2, R22 ;  /* 0x0000001602167220 */ /* 0x000fe20000410000 */
[----:B------:R-:W-:Y:S01]  /*144f0*/  LDSM.16.MT88.4 R148, [R178+0x800] ;  /* 0x00080000b294783b */ /* 0x000fe20000004200 */
[----:B---3--:R-:W-:Y:S02]  /*14500*/  FMUL.FTZ R5, R0, R153 ;  /* 0x0000009900057220 */ /* 0x008fe40000410000 */
[----:B----4-:R-:W-:Y:S01]  /*14510*/  FFMA.FTZ R145, R2, R202, R161 ;  /* 0x000000ca02917223 */ /* 0x010fe200000100a1 */
[----:B------:R-:W-:Y:S01]  /*14520*/  F2FP.BF16.PACK_AB R161, R152, R161 ;  /* 0x000000a198a1723e */ /* 0x000fe200000010ff */
[C---:B------:R-:W-:Y:S02]  /*14530*/  FMUL.FTZ R23, R2.reuse, R23 ;  /* 0x0000001702177220 */ /* 0x040fe40000410000 */
[C---:B------:R-:W-:Y:S01]  /*14540*/  FMUL.FTZ R26, R2.reuse, R26 ;  /* 0x0000001a021a7220 */ /* 0x040fe20000410000 */
[----:B------:R-:W-:Y:S01]  /*14550*/  MUFU.EX2 R135, R172 ;  /* 0x000000ac00877308 */ /* 0x000fe20000000800 */
[C---:B------:R-:W-:Y:S02]  /*14560*/  FMUL.FTZ R27, R2.reuse, R27 ;  /* 0x0000001b021b7220 */ /* 0x040fe40000410000 */
[C---:B------:R-:W-:Y:S02]  /*14570*/  FMUL.FTZ R30, R2.reuse, R30 ;  /* 0x0000001e021e7220 */ /* 0x040fe40000410000 */
[----:B------:R-:W-:Y:S02]  /*14580*/  FMUL.FTZ R31, R2, R31 ;  /* 0x0000001f021f7220 */ /* 0x000fe40000410000 */
[C---:B------:R-:W-:Y:S02]  /*14590*/  FMUL.FTZ R32, R0.reuse, R32 ;  /* 0x0000002000207220 */ /* 0x040fe40000410000 */
[----:B------:R-:W-:Y:S01]  /*145a0*/  FMUL.FTZ R33, R0, R33 ;  /* 0x0000002100217220 */ /* 0x000fe20000410000 */
[----:B------:R-:W3:Y:S01]  /*145b0*/  MUFU.EX2 R136, R169 ;  /* 0x000000a900887308 */ /* 0x000ee20000000800 */
[C---:B------:R-:W-:Y:S02]  /*145c0*/  FMUL.FTZ R34, R2.reuse, R34 ;  /* 0x0000002202227220 */ /* 0x040fe40000410000 */
[----:B------:R-:W-:Y:S01]  /*145d0*/  FMUL.FTZ R35, R2, R35 ;  /* 0x0000002302237220 */ /* 0x000fe20000410000 */
[----:B--2---:R-:W-:Y:S01]  /*145e0*/  F2FP.BF16.PACK_AB R163, R173, R146 ;  /* 0x00000092ada3723e */ /* 0x004fe200000010ff */
[C---:B------:R-:W-:Y:S02]  /*145f0*/  FMUL.FTZ R36, R0.reuse, R36 ;  /* 0x0000002400247220 */ /* 0x040fe40000410000 */
[----:B------:R-:W-:Y:S02]  /*14600*/  FMUL.FTZ R37, R0, R37 ;  /* 0x0000002500257220 */ /* 0x000fe40000410000 */
[C---:B------:R-:W-:Y:S01]  /*14610*/  FMUL.FTZ R38, R2.reuse, R38 ;  /* 0x0000002602267220 */ /* 0x040fe20000410000 */
[----:B------:R3:W-:Y:S01]  /*14620*/  MUFU.EX2 R170, R166 ;  /* 0x000000a600aa7308 */ /* 0x0007e20000000800 */
[C---:B-1----:R-:W-:Y:S05]  /*14630*/  HMMA.16816.F32.BF16 R4, R160.reuse, R140, R4 ;  /* 0x0000008ca004723c */ /* 0x042fea0000041804 */
[----:B------:R-:W-:Y:S02]  /*14640*/  FMUL.FTZ R39, R2, R39 ;  /* 0x0000002702277220 */ /* 0x000fe40000410000 */
[C---:B------:R-:W-:Y:S01]  /*14650*/  FMUL.FTZ R40, R0.reuse, R40 ;  /* 0x0000002800287220 */ /* 0x040fe20000410000 */
[C---:B------:R-:W-:Y:S01]  /*14660*/  HMMA.16816.F32.BF16 R8, R160.reuse, R142, R8 ;  /* 0x0000008ea008723c */ /* 0x040fe20000041808 */
[----:B------:R-:W1:Y:S01]  /*14670*/  LDSM.16.MT88.4 R140, [R179] ;  /* 0x00000000b38c783b */ /* 0x000e620000004200 */
[----:B------:R-:W2:Y:S02]  /*14680*/  MUFU.EX2 R169, R165 ;  /* 0x000000a500a97308 */ /* 0x000ea40000000800 */
[----:B------:R-:W-:Y:S02]  /*14690*/  FMUL.FTZ R41, R0, R41 ;  /* 0x0000002900297220 */ /* 0x000fe40000410000 */
[C---:B------:R-:W-:Y:S02]  /*146a0*/  FMUL.FTZ R42, R2.reuse, R42 ;  /* 0x0000002a022a7220 */ /* 0x040fe40000410000 */
[----:B------:R-:W-:Y:S04]  /*146b0*/  FMUL.FTZ R43, R2, R43 ;  /* 0x0000002b022b7220 */ /* 0x000fe80000410000 */
[C---:B------:R-:W-:Y:S02]  /*146c0*/  FMUL.FTZ R44, R0.reuse, R44 ;  /* 0x0000002c002c7220 */ /* 0x040fe40000410000 */
[----:B------:R-:W-:Y:S01]  /*146d0*/  FMUL.FTZ R45, R0, R45 ;  /* 0x0000002d002d7220 */ /* 0x000fe20000410000 */
[----:B---3--:R-:W-:Y:S01]  /*146e0*/  F2FP.BF16.PACK_AB R166, R136, R144 ;  /* 0x0000009088a6723e */ /* 0x008fe200000010ff */
[C---:B------:R-:W-:Y:S02]  /*146f0*/  FMUL.FTZ R46, R2.reuse, R46 ;  /* 0x0000002e022e7220 */ /* 0x040fe40000410000 */
[----:B------:R-:W-:Y:S02]  /*14700*/  FMUL.FTZ R47, R2, R47 ;  /* 0x0000002f022f7220 */ /* 0x000fe40000410000 */
[C---:B------:R-:W-:Y:S02]  /*14710*/  FMUL.FTZ R48, R0.reuse, R48 ;  /* 0x0000003000307220 */ /* 0x040fe40000410000 */
[----:B------:R-:W-:Y:S02]  /*14720*/  FMUL.FTZ R49, R0, R49 ;  /* 0x0000003100317220 */ /* 0x000fe40000410000 */
[C---:B------:R-:W-:Y:S02]  /*14730*/  FMUL.FTZ R50, R2.reuse, R50 ;  /* 0x0000003202327220 */ /* 0x040fe40000410000 */
[----:B------:R-:W-:Y:S01]  /*14740*/  FMUL.FTZ R51, R2, R51 ;  /* 0x0000003302337220 */ /* 0x000fe20000410000 */
[----:B--2---:R-:W-:Y:S01]  /*14750*/  F2FP.BF16.PACK_AB R165, R169, R170 ;  /* 0x000000aaa9a5723e */ /* 0x004fe200000010ff */
        /* <DEDUP_REMOVED lines=81> */
[C---:B------:R-:W-:Y:S02]  /*14c70*/  FMUL.FTZ R123, R2.reuse, R123 ;  /* 0x0000007b027b7220 */ /* 0x040fe40000410000 */
[C---:B------:R-:W-:Y:S01]  /*14c80*/  FMUL.FTZ R126, R2.reuse, R126 ;  /* 0x0000007e027e7220 */ /* 0x040fe20000410000 */
[C---:B------:R-:W-:Y:S01]  /*14c90*/  HMMA.16816.F32.BF16 R40, R160.reuse, R142, R40 ;  /* 0x0000008ea028723c */ /* 0x040fe20000041828 */
[----:B------:R-:W1:Y:S03]  /*14ca0*/  LDSM.16.MT88.4 R140, [R179+0x1000] ;  /* 0x00100000b38c783b */ /* 0x000e660000004200 */
[C---:B------:R-:W-:Y:S02]  /*14cb0*/  FMUL.FTZ R127, R2.reuse, R127 ;  /* 0x0000007f027f7220 */ /* 0x040fe40000410000 */
[C---:B------:R-:W-:Y:S02]  /*14cc0*/  FMUL.FTZ R130, R2.reuse, R130 ;  /* 0x0000008202827220 */ /* 0x040fe40000410000 */
[----:B------:R-:W-:Y:S02]  /*14cd0*/  FMUL.FTZ R131, R2, R131 ;  /* 0x0000008302837220 */ /* 0x000fe40000410000 */
[----:B------:R-:W2:Y:S02]  /*14ce0*/  MUFU.EX2 R2, R171 ;  /* 0x000000ab00027308 */ /* 0x000ea40000000800 */
[C---:B------:R-:W-:Y:S02]  /*14cf0*/  FMUL.FTZ R124, R0.reuse, R124 ;  /* 0x0000007c007c7220 */ /* 0x040fe40000410000 */
[C---:B------:R-:W-:Y:S02]  /*14d00*/  FMUL.FTZ R125, R0.reuse, R125 ;  /* 0x0000007d007d7220 */ /* 0x040fe40000410000 */
[C---:B------:R-:W-:Y:S02]  /*14d10*/  FMUL.FTZ R128, R0.reuse, R128 ;  /* 0x0000008000807220 */ /* 0x040fe40000410000 */
[----:B------:R-:W-:Y:S02]  /*14d20*/  FMUL.FTZ R129, R0, R129 ;  /* 0x0000008100817220 */ /* 0x000fe40000410000 */
[----:B------:R-:W-:Y:S01]  /*14d30*/  FADD.FTZ R0, R135, R164 ;  /* 0x000000a487007221 */ /* 0x000fe20000010000 */
[C---:B--2---:R-:W-:Y:S03]  /*14d40*/  F2FP.BF16.PACK_AB R164, R2.reuse, R135 ;  /* 0x0000008702a4723e */ /* 0x044fe600000010ff */
[----:B------:R-:W-:Y:S01]  /*14d50*/  FADD.FTZ R0, R2, R0 ;  /* 0x0000000002007221 */ /* 0x000fe20000010000 */
[----:B------:R-:W-:Y:S01]  /*14d60*/  MUFU.EX2 R135, R168 ;  /* 0x000000a800877308 */ /* 0x000fe20000000800 */
[----:B------:R-:W-:Y:S02]  /*14d70*/  FADD.FTZ R2, R152, R145 ;  /* 0x0000009198027221 */ /* 0x000fe40000010000 */
[----:B------:R-:W-:Y:S01]  /*14d80*/  FADD.FTZ R0, R144, R0 ;  /* 0x0000000090007221 */ /* 0x000fe20000010000 */
[C---:B-1----:R-:W-:Y:S03]  /*14d90*/  HMMA.16816.F32.BF16 R44, R160.reuse, R140, R44 ;  /* 0x0000008ca02c723c */ /* 0x042fe6000004182c */
[----:B------:R-:W-:Y:S01]  /*14da0*/  FADD.FTZ R203, R136, R0 ;  /* 0x0000000088cb7221 */ /* 0x000fe20000010000 */
[-C--:B------:R-:W-:Y:S01]  /*14db0*/  MOV R136, R3.reuse ;  /* 0x0000000300887202 */ /* 0x080fe20000000f00 */
[----:B------:R-:W-:Y:S03]  /*14dc0*/  FADD.FTZ R0, R146, R2 ;  /* 0x0000000292007221 */ /* 0x000fe60000010000 */
[C---:B------:R-:W-:Y:S01]  /*14dd0*/  HMMA.16816.F32.BF16 R48, R160.reuse, R142, R48 ;  /* 0x0000008ea030723c */ /* 0x040fe20000041830 */
[----:B------:R-:W1:Y:S03]  /*14de0*/  LDSM.16.MT88.4 R140, [R181+0x1000] ;  /* 0x00100000b58c783b */ /* 0x000e660000004200 */
        /* <DEDUP_REMOVED lines=86> */
.L_x_1399:
[----:B------:R-:W-:-:S13]  /*15350*/  ISETP.GE.AND P0, PT, R195, R210, PT ;  /* 0x000000d2c300720c */ /* 0x000fda0003f06270 */
[----:B------:R-:W-:Y:S05]  /*15360*/  @!P0 BRA `(.L_x_1411) ;  /* 0x0000230000008947 */ /* 0x000fea0003800000 */
[----:B------:R-:W-:Y:S02]  /*15370*/  MOV R136, R5 ;  /* 0x0000000500887202 */ /* 0x000fe40000000f00 */
[----:B------:R-:W-:Y:S02]  /*15380*/  MOV R135, R134 ;  /* 0x0000008600877202 */ /* 0x000fe40000000f00 */
.L_x_1418:
[----:B------:R-:W-:Y:S04]  /*15390*/  DEPBAR.LE SB0, 0x0 ;  /* 0x000080000000791a */ /* 0x000fe80000000000 */
[----:B------:R-:W-:Y:S01]  /*153a0*/  WARPSYNC 0xffffffff ;  /* 0xffffffff00007948 */ /* 0x000fe20003800000 */
[----:B------:R-:W-:Y:S01]  /*153b0*/  BAR.SYNC.DEFER_BLOCKING 0x0 ;  /* 0x0000000000007b1d */ /* 0x000fe20000010000 */
[----:B------:R-:W-:Y:S01]  /*153c0*/  SHF.R.S32.HI R0, RZ, 0x1f, R199 ;  /* 0x0000001fff007819 */ /* 0x000fe200000114c7 */
[C---:B------:R-:W-:Y:S01]  /*153d0*/  IMAD.WIDE.U32 R2, R199.reuse, c[0x0][0x208], RZ ;  /* 0x00008200c7027a25 */ /* 0x040fe200078e00ff */
[----:B------:R-:W-:Y:S03]  /*153e0*/  SHF.R.S32.HI R4, RZ, 0x1f, R196 ;  /* 0x0000001fff047819 */ /* 0x000fe600000114c4 */
[----:B------:R-:W-:Y:S02]  /*153f0*/  IMAD R0, R0, c[0x0][0x208], RZ ;  /* 0x0000820000007a24 */ /* 0x000fe400078e02ff */
[----:B------:R-:W-:Y:S02]  /*15400*/  IMAD R4, R4, c[0x0][0x218], RZ ;  /* 0x0000860004047a24 */ /* 0x000fe400078e02ff */
[----:B------:R-:W-:Y:S02]  /*15410*/  IMAD R0, R199, c[0x0][0x20c], R0 ;  /* 0x00008300c7007a24 */ /* 0x000fe400078e0200 */
[C---:B------:R-:W-:Y:S03]  /*15420*/  IMAD R4, R196.reuse, c[0x0][0x21c], R4 ;  /* 0x00008700c4047a24 */ /* 0x040fe600078e0204 */
        /* <DEDUP_REMOVED lines=14> */
.L_x_1502:
[C---:B--23--:R-:W-:Y:S01]  /*15510*/  HMMA.16816.F32.BF16 R4, R16.reuse, R8, RZ ;  /* 0x000000081004723c */ /* 0x04cfe200000418ff */
[----:B------:R-:W2:Y:S01]  /*15520*/  SHFL.IDX PT, R2, R134, RZ, 0x181f ;  /* 0x00181fff86027589 */ /* 0x000ea200000e0000 */
[----:B------:R-:W-:Y:S01]  /*15530*/  BSSY B0, `(.L_x_1413) ;  /* 0x00000d0000007945 */ /* 0x000fe20003800000 */
[C---:B------:R-:W-:Y:S02]  /*15540*/  ISETP.GE.AND P3, PT, R132.reuse, c[0x0][0x1d4], PT ;  /* 0x0000750084007a0c */ /* 0x040fe40003f66270 */
        /* <DEDUP_REMOVED lines=13> */
[C---:B------:R-:W-:Y:S01]  /*15620*/  ISETP.GE.AND P1, PT, R198.reuse, c[0x0][0x1d4], PT ;  /* 0x00007500c6007a0c */ /* 0x040fe20003f26270 */
[C---:B------:R-:W-:Y:S02]  /*15630*/  HMMA.16816.F32.BF16 R8, R164.reuse, R170, R8 ;  /* 0x000000aaa408723c */ /* 0x040fe40000041808 */
[----:B------:R2:W-:Y:S06]  /*15640*/  LDGSTS.E.BYPASS.LTC128B.128 [R215+0x9080], [R162.64], !P2 ;  /* 0x09080000a2d77fae */ /* 0x0005ec000d101d48 */
[C---:B------:R-:W-:Y:S08]  /*15650*/  HMMA.16816.F32.BF16 R12, R164.reuse, R172, R12 ;  /* 0x000000aca40c723c */ /* 0x040ff0000004180c */
[----:B------:R-:W-:Y:S04]  /*15660*/  HMMA.16816.F32.BF16 R16, R164, R174, R16 ;  /* 0x000000aea410723c */ /* 0x000fe80000041810 */
[C---:B-1----:R-:W-:Y:S04]  /*15670*/  LEA R160, P0, R197.reuse, R2, 0x1 ;  /* 0x00000002c5a07211 */ /* 0x042fe800078008ff */
[----:B------:R-:W-:Y:S04]  /*15680*/  LEA.HI.X R161, R197, R0, R206, 0x1, P0 ;  /* 0x00000000c5a17211 */ /* 0x000fe800000f0cce */
[C---:B------:R-:W-:Y:S01]  /*15690*/  LEA R2, P0, R198.reuse, R2, 0x1 ;  /* 0x00000002c6027211 */ /* 0x040fe200078008ff */
[----:B------:R2:W-:Y:S03]  /*156a0*/  LDGSTS.E.BYPASS.LTC128B.128 [R215+0xa080], [R160.64], !P4 ;  /* 0x0a080000a0d77fae */ /* 0x0005e6000e101d48 */
[----:B------:R-:W-:Y:S02]  /*156b0*/  LEA.HI.X R3, R198, R0, R205, 0x1, P0 ;  /* 0x00000000c6037211 */ /* 0x000fe400000f0ccd */
[----:B------:R-:W-:Y:S03]  /*156c0*/  ISETP.GT.AND P0, PT, R195, R210, PT ;  /* 0x000000d2c300720c */ /* 0x000fe60003f04270 */
[----:B------:R1:W-:Y:S06]  /*156d0*/  LDGSTS.E.BYPASS.LTC128B.128 [R215+0xb080], [R2.64], !P1 ;  /* 0x0b08000002d77fae */ /* 0x0003ec000c901d48 */
[----:B------:R-:W-:Y:S06]  /*156e0*/  LDSM.16.M88.4 R168, [R176] ;  /* 0x00000000b0a8783b */ /* 0x000fec0000000200 */
[----:B------:R-:W-:Y:S06]  /*156f0*/  LDSM.16.M88.4 R164, [R176+0x800] ;  /* 0x00080000b0a4783b */ /* 0x000fec0000000200 */
[----:B------:R-:W-:Y:S06]  /*15700*/  LDSM.16.M88.4 R172, [R159+-0x3000] ;  /* 0xffd000009fac783b */ /* 0x000fec0000000200 */
[----:B--2---:R-:W2:Y:S06]  /*15710*/  LDSM.16.M88.4 R160, [R185] ;  /* 0x00000000b9a0783b */ /* 0x004eac0000000200 */
[----:B------:R-:W0:Y:S01]  /*15720*/  LDGDEPBAR ;  /* 0x00000000000079af */ /* 0x000e220000000000 */
[C---:B--2---:R-:W-:Y:S08]  /*15730*/  HMMA.16816.F32.BF16 R4, R160.reuse, R168, R4 ;  /* 0x000000a8a004723c */ /* 0x044ff00000041804 */
[C---:B------:R-:W-:Y:S01]  /*15740*/  HMMA.16816.F32.BF16 R8, R160.reuse, R170, R8 ;  /* 0x000000aaa008723c */ /* 0x040fe20000041808 */
[----:B------:R-:W2:Y:S07]  /*15750*/  LDSM.16.M88.4 R168, [R184] ;  /* 0x00000000b8a8783b */ /* 0x000eae0000000200 */
[C---:B------:R-:W-:Y:S08]  /*15760*/  HMMA.16816.F32.BF16 R12, R160.reuse, R164, R12 ;  /* 0x000000a4a00c723c */ /* 0x040ff0000004180c */
[----:B------:R-:W-:Y:S01]  /*15770*/  HMMA.16816.F32.BF16 R16, R160, R166, R16 ;  /* 0x000000a6a010723c */ /* 0x000fe20000041810 */
[----:B------:R-:W3:Y:S06]  /*15780*/  LDSM.16.M88.4 R160, [R159+-0x2800] ;  /* 0xffd800009fa0783b */ /* 0x000eec0000000200 */
[----:B------:R-:W-:Y:S01]  /*15790*/  LDSM.16.M88.4 R164, [R182+0x4000] ;  /* 0x00400000b6a4783b */ /* 0x000fe20000000200 */
[C---:B--2---:R-:W-:Y:S08]  /*157a0*/  HMMA.16816.F32.BF16 R4, R168.reuse, R172, R4 ;  /* 0x000000aca804723c */ /* 0x044ff00000041804 */
[C---:B------:R-:W-:Y:S01]  /*157b0*/  HMMA.16816.F32.BF16 R8, R168.reuse, R174, R8 ;  /* 0x000000aea808723c */ /* 0x040fe20000041808 */
[----:B------:R-:W2:Y:S07]  /*157c0*/  LDSM.16.M88.4 R172, [R177+0x1000] ;  /* 0x00100000b1ac783b */ /* 0x000eae0000000200 */
[C---:B---3--:R-:W-:Y:S08]  /*157d0*/  HMMA.16816.F32.BF16 R12, R168.reuse, R160, R12 ;  /* 0x000000a0a80c723c */ /* 0x048ff0000004180c */
[----:B------:R-:W-:Y:S01]  /*157e0*/  HMMA.16816.F32.BF16 R16, R168, R162, R16 ;  /* 0x000000a2a810723c */ /* 0x000fe20000041810 */
[----:B------:R-:W3:Y:S06]  /*157f0*/  LDSM.16.M88.4 R160, [R177+0x1800] ;  /* 0x00180000b1a0783b */ /* 0x000eec0000000200 */
[----:B------:R-:W-:Y:S01]  /*15800*/  LDSM.16.M88.4 R168, [R183+0x4000] ;  /* 0x00400000b7a8783b */ /* 0x000fe20000000200 */
[C---:B--2---:R-:W-:Y:S08]  /*15810*/  HMMA.16816.F32.BF16 R4, R164.reuse, R172, R4 ;  /* 0x000000aca404723c */ /* 0x044ff00000041804 */
[C---:B------:R-:W-:Y:S01]  /*15820*/  HMMA.16816.F32.BF16 R8, R164.reuse, R174, R8 ;  /* 0x000000aea408723c */ /* 0x040fe20000041808 */
[----:B------:R-:W2:Y:S07]  /*15830*/  LDSM.16.M88.4 R172, [R189] ;  /* 0x00000000bdac783b */ /* 0x000eae0000000200 */
[C---:B---3--:R-:W-:Y:S08]  /*15840*/  HMMA.16816.F32.BF16 R12, R164.reuse, R160, R12 ;  /* 0x000000a0a40c723c */ /* 0x048ff0000004180c */
[----:B------:R-:W-:Y:S01]  /*15850*/  HMMA.16816.F32.BF16 R16, R164, R162, R16 ;  /* 0x000000a2a410723c */ /* 0x000fe20000041810 */
[----:B------:R-:W3:Y:S06]  /*15860*/  LDSM.16.M88.4 R160, [R188] ;  /* 0x00000000bca0783b */ /* 0x000eec0000000200 */
        /* <DEDUP_REMOVED lines=10> */
[----:B------:R-:W2:Y:S07]  /*15910*/  LDSM.16.M88.4 R172, [R159+-0x2000] ;  /* 0xffe000009fac783b */ /* 0x000eae0000000200 */
[C---:B---3--:R-:W-:Y:S08]  /*15920*/  HMMA.16816.F32.BF16 R12, R164.reuse, R160, R12 ;  /* 0x000000a0a40c723c */ /* 0x048ff0000004180c */
        /* <DEDUP_REMOVED lines=57> */
[----:B------:R-:W3:Y:S01]  /*15cc0*/  LDSM.16.M88.4 R160, [R159+0x800] ;  /* 0x000800009fa0783b */ /* 0x000ee20000000200 */
[----:B------:R-:W-:Y:S05]  /*15cd0*/  DEPBAR.LE SB0, 0x0 ;  /* 0x000080000000791a */ /* 0x000fea0000000000 */
[----:B------:R-:W-:Y:S01]  /*15ce0*/  BAR.SYNC.DEFER_BLOCKING 0x0 ;  /* 0x0000000000007b1d */ /* 0x000fe20000010000 */
[C---:B--2---:R-:W-:Y:S08]  /*15cf0*/  HMMA.16816.F32.BF16 R4, R168.reuse, R172, R4 ;  /* 0x000000aca804723c */ /* 0x044ff00000041804 */
[C---:B------:R-:W-:Y:S08]  /*15d00*/  HMMA.16816.F32.BF16 R8, R168.reuse, R174, R8 ;  /* 0x000000aea808723c */ /* 0x040ff00000041808 */
[C---:B---3--:R-:W-:Y:S08]  /*15d10*/  HMMA.16816.F32.BF16 R12, R168.reuse, R160, R12 ;  /* 0x000000a0a80c723c */ /* 0x048ff0000004180c */
[----:B------:R-:W-:Y:S01]  /*15d20*/  FMUL.FTZ R0, R4, c[0x0][0x320] ;  /* 0x0000c80004007a20 */ /* 0x000fe20000410000 */
[----:B------:R-:W-:Y:S03]  /*15d30*/  HMMA.16816.F32.BF16 R16, R168, R162, R16 ;  /* 0x000000a2a810723c */ /* 0x000fe60000041810 */
[----:B------:R2:W3:Y:S02]  /*15d40*/  MUFU.TANH R172, R0 ;  /* 0x0000000000ac7308 */ /* 0x0004e40000002400 */
[----:B--2---:R-:W-:Y:S08]  /*15d50*/  FMUL.FTZ R0, R5, c[0x0][0x320] ;  /* 0x0000c80005007a20 */ /* 0x004ff00000410000 */
        /* <DEDUP_REMOVED lines=30> */
[----:B---34-:R-:W-:Y:S02]  /*15f40*/  IMAD.MOV.U32 R200, RZ, RZ, c[0x0][0x2b8] ;  /* 0x0000ae00ffc87624 */ /* 0x018fe400078e00ff */
[----:B------:R-:W-:Y:S02]  /*15f50*/  IMAD.MOV.U32 R196, RZ, RZ, RZ ;  /* 0x000000ffffc47224 */ /* 0x000fe400078e00ff */
[----:B-1----:R-:W-:Y:S01]  /*15f60*/  IMAD R2, R195, 0x20, R223 ;  /* 0x00000020c3027824 */ /* 0x002fe200078e02df */
[----:B------:R-:W-:Y:S04]  /*15f70*/  ISETP.NE.AND P5, PT, R200, 0x1, PT ;  /* 0x00000001c800780c */ /* 0x000fe80003fa5270 */
[----:B------:R-:W-:Y:S05]  /*15f80*/  IADD3 R2, R2, -0x20, R211 ;  /* 0xffffffe002027810 */ /* 0x000fea0007ffe0d3 */
[--C-:B--2---:R-:W-:Y:S04]  /*15f90*/  IMAD.MOV.U32 R0, RZ, RZ, R2.reuse ;  /* 0x000000ffff007224 */ /* 0x104fe800078e0002 */
        /* <DEDUP_REMOVED lines=24> */
.L_x_1503:
[----:B------:R-:W-:-:S05]  /*16120*/  BRA.DIV ~URZ, `(.L_x_1416) ;  /* 0x000084227f007947 */ /* 0x000fca000b800000 */
[----:B-1----:R1:W3:Y:S02]  /*16130*/  SHFL.IDX PT, R0, R5, RZ, 0x181f ;  /* 0x00181fff05007589 */ /* 0x0022e400000e0000 */
.L_x_1504:
[C---:B---3--:R-:W-:Y:S04]  /*16140*/  LEA R2, P0, R132.reuse, R0, 0x1 ;  /* 0x0000000084027211 */ /* 0x048fe800078008ff */
[----:B--2---:R-:W-:Y:S05]  /*16150*/  LEA.HI.X R3, R132, R4, R133, 0x1, P0 ;  /* 0x0000000484037211 */ /* 0x004fea00000f0c85 */
        /* <DEDUP_REMOVED lines=13> */
.L_x_1414:
[----:B---34-:R-:W-:Y:S05]  /*16230*/  BSYNC B0 ;  /* 0x0000000000007941 */ /* 0x018fea0003800000 */
.L_x_1413:
[----:B-1----:R-:W-:Y:S01]  /*16240*/  FMNMX.FTZ R2, R172, R135, !PT ;  /* 0x00000087ac027209 */ /* 0x002fe20007810000 */
[----:B------:R-:W0:Y:S01]  /*16250*/  LDGDEPBAR ;  /* 0x00000000000079af */ /* 0x000e220000000000 */
[----:B--2---:R-:W-:Y:S02]  /*16260*/  FMNMX.FTZ R0, R173, R136, !PT ;  /* 0x00000088ad007209 */ /* 0x004fe40007810000 */
        /* <DEDUP_REMOVED lines=22> */
.L_x_1505:
        /* <DEDUP_REMOVED lines=243> */
[----:B------:R-:W-:Y:S02]  /*17300*/  F2FP.BF16.PACK_AB R167, R135, R160 ;  /* 0x000000a087a7723e */ /* 0x000fe400000010ff */
        /* <DEDUP_REMOVED lines=54> */
.L_x_1411:
[----:B------:R-:W-:Y:S05]  /*17670*/  BRA.DIV ~URZ, `(.L_x_1419) ;  /* 0x000070427f007947 */ /* 0x000fea000b800000 */
[----:B------:R1:W2:Y:S02]  /*17680*/  SHFL.BFLY PT, R0, R203, 0x2, 0x1f ;  /* 0x0c401f00cb007f89 */ /* 0x0002a400000e0000 */
.L_x_1506:
[----:B--2---:R-:W-:Y:S01]  /*17690*/  FADD.FTZ R6, R0, R203 ;  /* 0x000000cb00067221 */ /* 0x004fe20000010000 */
[----:B------:R-:W-:Y:S05]  /*176a0*/  BRA.DIV ~URZ, `(.L_x_1420) ;  /* 0x000070627f007947 */ /* 0x000fea000b800000 */
[----:B------:R-:W2:Y:S02]  /*176b0*/  SHFL.BFLY PT, R0, R6, 0x1, 0x1f ;  /* 0x0c201f0006007f89 */ /* 0x000ea400000e0000 */
[----:B--2---:R-:W-:-:S02]  /*176c0*/  FADD.FTZ R6, R6, R0 ;  /* 0x0000000006067221 */ /* 0x004fc40000010000 */
[----:B------:R-:W2:Y:S02]  /*176d0*/  SHFL.BFLY PT, R0, R202, 0x2, 0x1f ;  /* 0x0c401f00ca007f89 */ /* 0x000ea400000e0000 */
[----:B--2---:R-:W-:-:S05]  /*176e0*/  FADD.FTZ R4, R0, R202 ;  /* 0x000000ca00047221 */ /* 0x004fca0000010000 */
[----:B------:R2:W3:Y:S02]  /*176f0*/  SHFL.BFLY PT, R3, R4, 0x1, 0x1f ;  /* 0x0c201f0004037f89 */ /* 0x0004e400000e0000 */
.L_x_1507:
        /* <DEDUP_REMOVED lines=148> */
.L_x_1316:
        /* <DEDUP_REMOVED lines=17> */
.L_x_1422:
[----:B------:R-:W-:Y:S05]  /*18150*/  BSYNC B0 ;  /* 0x0000000000007941 */ /* 0x000fea0003800000 */
.L_x_1421:
[----:B------:R-:W-:Y:S01]  /*18160*/  PRMT R0, R0, 0x9910, RZ ;  /* 0x0000991000007816 */ /* 0x000fe200000000ff */
[----:B------:R-:W-:Y:S01]  /*18170*/  BSSY B1, `(.L_x_1423) ;  /* 0x0000421000017945 */ /* 0x000fe20003800000 */
[----:B------:R-:W-:Y:S02]  /*18180*/  IMAD.MOV.U32 R92, RZ, RZ, R232 ;  /* 0x000000ffff5c7224 */ /* 0x000fe400078e00e8 */
        /* <DEDUP_REMOVED lines=140> */
[----:B------:R-:W-:-:S03]  /*18a50*/  IADD3 R4, P0, R231, c[0x0][0x500], RZ ;  /* 0x00014000e7047a10 */ /* 0x000fc60007f1e0ff */
[----:B------:R2:W5:Y:S01]  /*18a60*/  @P1 LDG.E R12, [R2.64] ;  /* 0x00000008020c1981 */ /* 0x000562000c1e1900 */
[----:B------:R-:W-:Y:S01]  /*18a70*/  IADD3.X R5, R236, c[0x0][0x504], RZ, P0, !PT ;  /* 0x00014100ec057a10 */ /* 0x000fe200007fe4ff */
        /* <DEDUP_REMOVED lines=9> */
.L_x_1425:
[----:B-----5:R-:W2:Y:S01]  /*18b10*/  LDL R93, [R1+0x40] ;  /* 0x00004000015d7983 */ /* 0x020ea20000100800 */
[----:B------:R-:W-:Y:S01]  /*18b20*/  IMAD.MOV.U32 R16, RZ, RZ, 0x368 ;  /* 0x00000368ff107424 */ /* 0x000fe200078e00ff */
[----:B------:R-:W-:Y:S01]  /*18b30*/  ISETP.GT.AND P2, PT, R3, 0x1, PT ;  /* 0x000000010300780c */ /* 0x000fe20003f44270 */
[----:B------:R-:W-:Y:S01]  /*18b40*/  IMAD R12, R12, c[0x0][0x4e8], RZ ;  /* 0x00013a000c0c7a24 */ /* 0x000fe200078e02ff */
[----:B------:R-:W-:-:S02]  /*18b50*/  ISETP.NE.U32.AND P0, PT, RZ, c[0x0][0x500], PT ;  /* 0x00014000ff007a0c */ /* 0x000fc40003f05070 */
[----:B------:R-:W-:Y:S02]  /*18b60*/  SEL R16, R16, 0x328, P2 ;  /* 0x0000032810107807 */ /* 0x000fe40001000000 */
[----:B------:R-:W-:Y:S02]  /*18b70*/  ISETP.NE.AND.EX P0, PT, RZ, c[0x0][0x504], PT, P0 ;  /* 0x00014100ff007a0c */ /* 0x000fe40003f05300 */
[----:B------:R-:W4:Y:S01]  /*18b80*/  LDC.64 R6, c[0x0][R16+0x170] ;  /* 0x00005c0010067b82 */ /* 0x000f220000000a00 */
[----:B---3--:R-:W-:Y:S02]  /*18b90*/  LOP3.LUT R4, R234, 0xffff, RZ, 0xc0, !PT ;  /* 0x0000ffffea047812 */ /* 0x008fe400078ec0ff */
[----:B------:R-:W-:Y:S02]  /*18ba0*/  SEL R0, R237, RZ, !P0 ;  /* 0x000000ffed007207 */ /* 0x000fe40004000000 */
[----:B------:R-:W-:Y:S02]  /*18bb0*/  SEL R5, R238, RZ, !P0 ;  /* 0x000000ffee057207 */ /* 0x000fe40004000000 */
[----:B------:R-:W-:Y:S01]  /*18bc0*/  SHF.R.S32.HI R19, RZ, 0x1f, R106 ;  /* 0x0000001fff137819 */ /* 0x000fe2000001146a */
[----:B------:R-:W3:Y:S03]  /*18bd0*/  LDC.64 R10, c[0x0][R16+0x168] ;  /* 0x00005a00100a7b82 */ /* 0x000ee60000000a00 */
[----:B------:R-:W-:-:S04]  /*18be0*/  LEA.HI R19, R19, R106, RZ, 0x5 ;  /* 0x0000006a13137211 */ /* 0x000fc800078f28ff */
[----:B------:R-:W-:Y:S01]  /*18bf0*/  LOP3.LUT R19, R19, 0xffffffe0, RZ, 0xc0, !PT ;  /* 0xffffffe013137812 */ /* 0x000fe200078ec0ff */
[----:B------:R-:W1:Y:S04]  /*18c00*/  LDC.64 R14, c[0x0][R16+0x178] ;  /* 0x00005e00100e7b82 */ /* 0x000e680000000a00 */
        /* <DEDUP_REMOVED lines=103> */
.L_x_1508:
[----:B------:R-:W-:Y:S05]  /*19280*/  BRA.DIV ~URZ, `(.L_x_1428) ;  /* 0x000055e27f007947 */ /* 0x000fea000b800000 */
[----:B------:R4:W2:Y:S02]  /*19290*/  SHFL.IDX PT, R0, R14, RZ, 0x181f ;  /* 0x00181fff0e007589 */ /* 0x0008a400000e0000 */
.L_x_1509:
[----:B------:R-:W-:Y:S01]  /*192a0*/  ISETP.GE.AND P0, PT, R5, R12, PT ;  /* 0x0000000c0500720c */ /* 0x000fe20003f06270 */
[----:B------:R-:W-:-:S12]  /*192b0*/  BSSY B0, `(.L_x_1429) ;  /* 0x0000012000007945 */ /* 0x000fd80003800000 */
[----:B------:R-:W-:Y:S05]  /*192c0*/  @P0 BRA `(.L_x_1430) ;  /* 0x0000010000000947 */ /* 0x000fea0003800000 */
[----:B------:R-:W-:Y:S02]  /*192d0*/  ISETP.GE.AND P3, PT, R132, c[0x0][0x3c8], PT ;  /* 0x0000f20084007a0c */ /* 0x000fe40003f66270 */
[----:B------:R-:W-:Y:S02]  /*192e0*/  ISETP.GE.AND P2, PT, R137, c[0x0][0x3c8], PT ;  /* 0x0000f20089007a0c */ /* 0x000fe40003f46270 */
[----:B------:R-:W-:Y:S02]  /*192f0*/  ISETP.GE.AND P1, PT, R197, c[0x0][0x3c8], PT ;  /* 0x0000f200c5007a0c */ /* 0x000fe40003f26270 */
[----:B------:R-:W-:-:S07]  /*19300*/  ISETP.GE.AND P0, PT, R198, c[0x0][0x3c8], PT ;  /* 0x0000f200c6007a0c */ /* 0x000fce0003f06270 */
[CC--:B--2---:R-:W-:Y:S02]  /*19310*/  @!P3 LEA R10, P4, R132.reuse, R0.reuse, 0x1 ;  /* 0x00000000840ab211 */ /* 0x0c4fe400078808ff */
        /* <DEDUP_REMOVED lines=11> */
.L_x_1430:
[----:B------:R-:W-:Y:S05]  /*193d0*/  BSYNC B0 ;  /* 0x0000000000007941 */ /* 0x000fea0003800000 */
.L_x_1429:
[----:B------:R-:W-:Y:S05]  /*193e0*/  BRA.DIV ~URZ, `(.L_x_1431) ;  /* 0x000054e27f007947 */ /* 0x000fea000b800000 */
[----:B---3--:R3:W4:Y:S04]  /*193f0*/  SHFL.IDX PT, R4, R13, 0x1, 0x181f ;  /* 0x00381f000d047f89 */ /* 0x00872800000e0000 */
[----:B--2---:R3:W2:Y:S02]  /*19400*/  SHFL.IDX PT, R0, R14, 0x1, 0x181f ;  /* 0x00381f000e007f89 */ /* 0x0046a400000e0000 */
.L_x_1510:
        /* <DEDUP_REMOVED lines=20> */
.L_x_1433:
[----:B------:R-:W-:Y:S05]  /*19550*/  BSYNC B0 ;  /* 0x0000000000007941 */ /* 0x000fea0003800000 */
.L_x_1432:
[----:B------:R-:W-:Y:S05]  /*19560*/  BRA.DIV ~URZ, `(.L_x_1434) ;  /* 0x000054227f007947 */ /* 0x000fea000b800000 */
[----:B----4-:R4:W3:Y:S02]  /*19570*/  SHFL.IDX PT, R4, R13, 0x2, 0x181f ;  /* 0x00581f000d047f89 */ /* 0x0108e400000e0000 */
.L_x_1511:
[----:B------:R-:W-:Y:S05]  /*19580*/  BRA.DIV ~URZ, `(.L_x_1435) ;  /* 0x000054727f007947 */ /* 0x000fea000b800000 */
[----:B--2---:R2:W4:Y:S02]  /*19590*/  SHFL.IDX PT, R0, R14, 0x2, 0x181f ;  /* 0x00581f000e007f89 */ /* 0x00452400000e0000 */
.L_x_1512:
        /* <DEDUP_REMOVED lines=8> */
[CC--:B----4-:R-:W-:Y:S02]  /*19620*/  @!P3 LEA R10, P4, R132.reuse, R0.reuse, 0x1 ;  /* 0x00000000840ab211 */ /* 0x0d0fe400078808ff */
        /* <DEDUP_REMOVED lines=11> */
.L_x_1437:
[----:B------:R-:W-:Y:S05]  /*196e0*/  BSYNC B0 ;  /* 0x0000000000007941 */ /* 0x000fea0003800000 */
.L_x_1436:
[----:B------:R-:W-:Y:S05]  /*196f0*/  BRA.DIV ~URZ, `(.L_x_1438) ;  /* 0x000053627f007947 */ /* 0x000fea000b800000 */
[----:B---3--:R3:W2:Y:S04]  /*19700*/  SHFL.IDX PT, R4, R13, 0x3, 0x181f ;  /* 0x00781f000d047f89 */ /* 0x0086a800000e0000 */
[----:B----4-:R3:W4:Y:S02]  /*19710*/  SHFL.IDX PT, R0, R14, 0x3, 0x181f ;  /* 0x00781f000e007f89 */ /* 0x01072400000e0000 */
.L_x_1513:
[----:B------:R-:W-:-:S04]  /*19720*/  IADD3 R2, R5, 0x60, RZ ;  /* 0x0000006005027810 */ /* 0x000fc80007ffe0ff */
[----:B------:R-:W-:-:S13]  /*19730*/  ISETP.GE.AND P0, PT, R2, R12, PT ;  /* 0x0000000c0200720c */ /* 0x000fda0003f06270 */
[----:B------:R-:W-:Y:S05]  /*19740*/  @P0 BRA `(.L_x_1439) ;  /* 0x00002c3000000947 */ /* 0x000fea0003800000 */
[----:B------:R-:W-:Y:S02]  /*19750*/  ISETP.GE.AND P2, PT, R132, c[0x0][0x3c8], PT ;  /* 0x0000f20084007a0c */ /* 0x000fe40003f46270 */
[----:B------:R-:W-:Y:S02]  /*19760*/  ISETP.GE.AND P1, PT, R137, c[0x0][0x3c8], PT ;  /* 0x0000f20089007a0c */ /* 0x000fe40003f26270 */
[----:B------:R-:W-:-:S09]  /*19770*/  ISETP.GE.AND P0, PT, R197, c[0x0][0x3c8], PT ;  /* 0x0000f200c5007a0c */ /* 0x000fd20003f06270 */
[CC--:B----4-:R-:W-:Y:S02]  /*19780*/  @!P2 LEA R8, P5, R132.reuse, R0.reuse, 0x1 ;  /* 0x000000008408a211 */ /* 0x0d0fe400078a08ff */
[-C--:B------:R-:W-:Y:S02]  /*19790*/  @!P1 LEA R6, P4, R201, R0.reuse, 0x1 ;  /* 0x00000000c9069211 */ /* 0x080fe400078808ff */
        /* <DEDUP_REMOVED lines=13> */
.L_x_1426:
        /* <DEDUP_REMOVED lines=33> */
.L_x_1514:
[----:B------:R-:W-:Y:S05]  /*19a80*/  BRA.DIV ~URZ, `(.L_x_1441) ;  /* 0x000051027f007947 */ /* 0x000fea000b800000 */
[----:B------:R3:W4:Y:S02]  /*19a90*/  SHFL.IDX PT, R0, R12, RZ, 0x1c1f ;  /* 0x001c1fff0c007589 */ /* 0x00072400000e0000 */
.L_x_1515:
        /* <DEDUP_REMOVED lines=8> */
[C---:B------:R-:W-:Y:S01]  /*19b20*/  IADD3 R14, R229.reuse, 0x60, RZ ;  /* 0x00000060e50e7810 */ /* 0x040fe20007ffe0ff */
[----:B----4-:R-:W-:Y:S01]  /*19b30*/  @!P0 IMAD.MOV.U32 R2, RZ, RZ, R0 ;  /* 0x000000ffff028224 */ /* 0x010fe200078e0000 */
[----:B------:R-:W-:Y:S01]  /*19b40*/  ISETP.GE.AND P2, PT, R6, c[0x0][0x3c8], PT ;  /* 0x0000f20006007a0c */ /* 0x000fe20003f46270 */
[----:B--2---:R-:W-:Y:S01]  /*19b50*/  @!P0 IMAD.MOV.U32 R3, RZ, RZ, R4 ;  /* 0x000000ffff038224 */ /* 0x004fe200078e0004 */
[C---:B------:R-:W-:Y:S02]  /*19b60*/  IADD3 R11, R229.reuse, 0x58, RZ ;  /* 0x00000058e50b7810 */ /* 0x040fe40007ffe0ff */
[C---:B------:R-:W-:Y:S01]  /*19b70*/  IADD3 R10, R229.reuse, 0x70, RZ ;  /* 0x00000070e50a7810 */ /* 0x040fe20007ffe0ff */
[----:B------:R-:W-:Y:S01]  /*19b80*/  @!P0 IMAD.WIDE R2, R229, 0x4, R2 ;  /* 0x00000004e5028825 */ /* 0x000fe200078e0202 */
[----:B------:R-:W-:-:S02]  /*19b90*/  SHF.R.S32.HI R11, RZ, 0x1f, R11 ;  /* 0x0000001fff0b7819 */ /* 0x000fc4000001140b */
[C---:B------:R-:W-:Y:S02]  /*19ba0*/  IADD3 R15, R229.reuse, 0x60, RZ ;  /* 0x00000060e50f7810 */ /* 0x040fe40007ffe0ff */
[----:B------:R2:W-:Y:S01]  /*19bb0*/  @!P0 ST.E.64 [R2.64], R134 ;  /* 0x0000008602008985 */ /* 0x0005e2000c101b08 */
[----:B------:R-:W-:Y:S02]  /*19bc0*/  ISETP.GE.AND P0, PT, R8, c[0x0][0x3c8], PT ;  /* 0x0000f20008007a0c */ /* 0x000fe40003f06270 */
[----:B------:R-:W-:Y:S02]  /*19bd0*/  SHF.R.S32.HI R15, RZ, 0x1f, R15 ;  /* 0x0000001fff0f7819 */ /* 0x000fe4000001140f */
[C---:B------:R-:W-:Y:S02]  /*19be0*/  IADD3 R16, R229.reuse, 0xa0, RZ ;  /* 0x000000a0e5107810 */ /* 0x040fe40007ffe0ff */
[C---:B------:R-:W-:Y:S02]  /*19bf0*/  IADD3 R18, R229.reuse, 0xa0, RZ ;  /* 0x000000a0e5127810 */ /* 0x040fe40007ffe0ff */
[----:B------:R-:W-:-:S02]  /*19c00*/  IADD3 R17, R229, 0xb0, RZ ;  /* 0x000000b0e5117810 */ /* 0x000fc40007ffe0ff */
        /* <DEDUP_REMOVED lines=11> */
[----:B------:R-:W-:Y:S02]  /*19cc0*/  IADD3 R7, R229, 0x18, RZ ;  /* 0x00000018e5077810 */ /* 0x000fe40007ffe0ff */
[----:B------:R-:W-:Y:S01]  /*19cd0*/  ISETP.GE.AND P1, PT, R249, c[0x0][0x3c8], PT ;  /* 0x0000f200f9007a0c */ /* 0x000fe20003f26270 */
[----:B------:R2:W-:Y:S01]  /*19ce0*/  @!P0 ST.E.64 [R2.64], R144 ;  /* 0x0000009002008985 */ /* 0x0005e2000c101b08 */
[----:B------:R-:W-:Y:S02]  /*19cf0*/  SHF.R.S32.HI R7, RZ, 0x1f, R7 ;  /* 0x0000001fff077819 */ /* 0x000fe40000011407 */
[----:B------:R-:W-:Y:S02]  /*19d00*/  SHF.R.S32.HI R8, RZ, 0x1f, R248 ;  /* 0x0000001fff087819 */ /* 0x000fe400000114f8 */
        /* <DEDUP_REMOVED lines=25> */
[----:B------:R-:W-:Y:S02]  /*19ea0*/  IADD3 R9, R229, 0x40, RZ ;  /* 0x00000040e5097810 */ /* 0x000fe40007ffe0ff */
[----:B------:R-:W-:Y:S01]  /*19eb0*/  ISETP.GE.AND P0, PT, R7, c[0x0][0x3c8], PT ;  /* 0x0000f20007007a0c */ /* 0x000fe20003f06270 */
[----:B------:R2:W-:Y:S01]  /*19ec0*/  @!P2 ST.E.64 [R2.64], R32 ;  /* 0x000000200200a985 */ /* 0x0005e2000c101b08 */
[----:B------:R-:W-:Y:S02]  /*19ed0*/  SHF.R.S32.HI R9, RZ, 0x1f, R9 ;  /* 0x0000001fff097819 */ /* 0x000fe40000011409 */
[----:B------:R-:W-:-:S04]  /*19ee0*/  IADD3 R6, R229, 0x50, RZ ;  /* 0x00000050e5067810 */ /* 0x000fc80007ffe0ff */
        /* <DEDUP_REMOVED lines=8> */
[----:B------:R-:W-:-:S02]  /*19f70*/  ISETP.GE.AND P2, PT, R14, c[0x0][0x3c8], PT ;  /* 0x0000f2000e007a0c */ /* 0x000fc40003f46270 */
        /* <DEDUP_REMOVED lines=12> */
[C---:B------:R-:W-:Y:S02]  /*1a040*/  IADD3 R8, R229.reuse, 0x78, RZ ;  /* 0x00000078e5087810 */ /* 0x040fe40007ffe0ff */
[----:B------:R-:W-:Y:S01]  /*1a050*/  ISETP.GE.AND P3, PT, R10, c[0x0][0x3c8], PT ;  /* 0x0000f2000a007a0c */ /* 0x000fe20003f66270 */
[----:B------:R4:W-:Y:S01]  /*1a060*/  @!P4 ST.E.64 [R6.64], R48 ;  /* 0x000000300600c985 */ /* 0x0009e2000c101b08 */
[----:B------:R-:W-:Y:S02]  /*1a070*/  IADD3 R11, R229, 0x68, RZ ;  /* 0x00000068e50b7810 */ /* 0x000fe40007ffe0ff */
[----:B------:R-:W-:Y:S02]  /*1a080*/  ISETP.GE.AND P4, PT, R8, c[0x0][0x3c8], PT ;  /* 0x0000f20008007a0c */ /* 0x000fe40003f86270 */
[----:B------:R-:W-:-:S02]  /*1a090*/  SHF.R.S32.HI R11, RZ, 0x1f, R11 ;  /* 0x0000001fff0b7819 */ /* 0x000fc4000001140b */
[----:B--2---:R-:W-:-:S04]  /*1a0a0*/  @!P2 LEA R2, P5, R14, R0, 0x2 ;  /* 0x000000000e02a211 */ /* 0x004fc800078a10ff */
[----:B------:R-:W-:Y:S02]  /*1a0b0*/  @!P2 LEA.HI.X R3, R14, R4, R15, 0x2, P5 ;  /* 0x000000040e03a211 */ /* 0x000fe400028f140f */
[----:B----4-:R-:W-:Y:S02]  /*1a0c0*/  @!P1 LEA R6, P0, R9, R0, 0x2 ;  /* 0x0000000009069211 */ /* 0x010fe400078010ff */
[----:B------:R-:W-:Y:S01]  /*1a0d0*/  IADD3 R14, R229, 0x80, RZ ;  /* 0x00000080e50e7810 */ /* 0x000fe20007ffe0ff */
[----:B------:R2:W-:Y:S01]  /*1a0e0*/  @!P2 ST.E.64 [R2.64], R52 ;  /* 0x000000340200a985 */ /* 0x0005e2000c101b08 */
[----:B------:R-:W-:Y:S02]  /*1a0f0*/  @!P1 LEA.HI.X R7, R9, R4, R11, 0x2, P0 ;  /* 0x0000000409079211 */ /* 0x000fe400000f140b */
[C---:B------:R-:W-:Y:S02]  /*1a100*/  IADD3 R15, R229.reuse, 0x70, RZ ;  /* 0x00000070e50f7810 */ /* 0x040fe40007ffe0ff */
[----:B------:R-:W-:Y:S01]  /*1a110*/  IADD3 R9, R229, 0x88, RZ ;  /* 0x00000088e5097810 */ /* 0x000fe20007ffe0ff */
[----:B------:R4:W-:Y:S01]  /*1a120*/  @!P1 ST.E.64 [R6.64], R56 ;  /* 0x0000003806009985 */ /* 0x0009e2000c101b08 */
[----:B------:R-:W-:-:S02]  /*1a130*/  ISETP.GE.AND P2, PT, R14, c[0x0][0x3c8], PT ;  /* 0x0000f2000e007a0c */ /* 0x000fc40003f46270 */
[----:B------:R-:W-:Y:S02]  /*1a140*/  IADD3 R11, R229, 0x78, RZ ;  /* 0x00000078e50b7810 */ /* 0x000fe40007ffe0ff */
[----:B------:R-:W-:Y:S02]  /*1a150*/  SHF.R.S32.HI R15, RZ, 0x1f, R15 ;  /* 0x0000001fff0f7819 */ /* 0x000fe4000001140f */
[----:B------:R-:W-:Y:S02]  /*1a160*/  ISETP.GE.AND P1, PT, R9, c[0x0][0x3c8], PT ;  /* 0x0000f20009007a0c */ /* 0x000fe40003f26270 */
[----:B------:R-:W-:Y:S02]  /*1a170*/  SHF.R.S32.HI R11, RZ, 0x1f, R11 ;  /* 0x0000001fff0b7819 */ /* 0x000fe4000001140b */
[----:B--2---:R-:W-:-:S04]  /*1a180*/  @!P3 LEA R2, P5, R10, R0, 0x2 ;  /* 0x000000000a02b211 */ /* 0x004fc800078a10ff */
[----:B------:R-:W-:Y:S02]  /*1a190*/  @!P3 LEA.HI.X R3, R10, R4, R15, 0x2, P5 ;  /* 0x000000040a03b211 */ /* 0x000fe400028f140f */
[C---:B----4-:R-:W-:Y:S02]  /*1a1a0*/  @!P4 LEA R6, P0, R8.reuse, R0, 0x2 ;  /* 0x000000000806c211 */ /* 0x050fe400078010ff */
[C---:B------:R-:W-:Y:S01]  /*1a1b0*/  IADD3 R10, R229.reuse, 0x90, RZ ;  /* 0x00000090e50a7810 */ /* 0x040fe20007ffe0ff */
[----:B------:R2:W-:Y:S01]  /*1a1c0*/  @!P3 ST.E.64 [R2.64], R60 ;  /* 0x0000003c0200b985 */ /* 0x0005e2000c101b08 */
[----:B------:R-:W-:Y:S02]  /*1a1d0*/  @!P4 LEA.HI.X R7, R8, R4, R11, 0x2, P0 ;  /* 0x000000040807c211 */ /* 0x000fe400000f140b */
[C---:B------:R-:W-:Y:S02]  /*1a1e0*/  IADD3 R15, R229.reuse, 0x80, RZ ;  /* 0x00000080e50f7810 */ /* 0x040fe40007ffe0ff */
[----:B------:R-:W-:Y:S01]  /*1a1f0*/  IADD3 R8, R229, 0x98, RZ ;  /* 0x00000098e5087810 */ /* 0x000fe20007ffe0ff */
[----:B------:R4:W-:Y:S01]  /*1a200*/  @!P4 ST.E.64 [R6.64], R64 ;  /* 0x000000400600c985 */ /* 0x0009e2000c101b08 */
[----:B------:R-:W-:-:S02]  /*1a210*/  ISETP.GE.AND P3, PT, R10, c[0x0][0x3c8], PT ;  /* 0x0000f2000a007a0c */ /* 0x000fc40003f66270 */
[----:B------:R-:W-:Y:S02]  /*1a220*/  SHF.R.S32.HI R15, RZ, 0x1f, R15 ;  /* 0x0000001fff0f7819 */ /* 0x000fe4000001140f */
[----:B------:R-:W-:Y:S02]  /*1a230*/  IADD3 R11, R229, 0x88, RZ ;  /* 0x00000088e50b7810 */ /* 0x000fe40007ffe0ff */
[----:B------:R-:W-:Y:S02]  /*1a240*/  ISETP.GE.AND P4, PT, R8, c[0x0][0x3c8], PT ;  /* 0x0000f20008007a0c */ /* 0x000fe40003f86270 */
[----:B------:R-:W-:Y:S02]  /*1a250*/  SHF.R.S32.HI R11, RZ, 0x1f, R11 ;  /* 0x0000001fff0b7819 */ /* 0x000fe4000001140b */
[----:B--2---:R-:W-:-:S04]  /*1a260*/  @!P2 LEA R2, P5, R14, R0, 0x2 ;  /* 0x000000000e02a211 */ /* 0x004fc800078a10ff */
[----:B------:R-:W-:Y:S02]  /*1a270*/  @!P2 LEA.HI.X R3, R14, R4, R15, 0x2, P5 ;  /* 0x000000040e03a211 */ /* 0x000fe400028f140f */
[----:B----4-:R-:W-:Y:S02]  /*1a280*/  @!P1 LEA R6, P0, R9, R0, 0x2 ;  /* 0x0000000009069211 */ /* 0x010fe400078010ff */
[----:B------:R-:W-:Y:S01]  /*1a290*/  IADD3 R14, R229, 0x90, RZ ;  /* 0x00000090e50e7810 */ /* 0x000fe20007ffe0ff */
[----:B------:R2:W-:Y:S01]  /*1a2a0*/  @!P2 ST.E.64 [R2.64], R68 ;  /* 0x000000440200a985 */ /* 0x0005e2000c101b08 */
[----:B------:R-:W-:Y:S02]  /*1a2b0*/  @!P1 LEA.HI.X R7, R9, R4, R11, 0x2, P0 ;  /* 0x0000000409079211 */ /* 0x000fe400000f140b */
[----:B------:R-:W-:Y:S02]  /*1a2c0*/  ISETP.GE.AND P2, PT, R16, c[0x0][0x3c8], PT ;  /* 0x0000f20010007a0c */ /* 0x000fe40003f46270 */
[C---:B------:R-:W-:Y:S01]  /*1a2d0*/  IADD3 R9, R229.reuse, 0x98, RZ ;  /* 0x00000098e5097810 */ /* 0x040fe20007ffe0ff */
[----:B------:R4:W-:Y:S01]  /*1a2e0*/  @!P1 ST.E.64 [R6.64], R72 ;  /* 0x0000004806009985 */ /* 0x0009e2000c101b08 */
[----:B------:R-:W-:-:S02]  /*1a2f0*/  IADD3 R11, R229, 0xa8, RZ ;  /* 0x000000a8e50b7810 */ /* 0x000fc40007ffe0ff */
[----:B------:R-:W-:Y:S02]  /*1a300*/  SHF.R.S32.HI R14, RZ, 0x1f, R14 ;  /* 0x0000001fff0e7819 */ /* 0x000fe4000001140e */
[----:B------:R-:W-:Y:S02]  /*1a310*/  SHF.R.S32.HI R9, RZ, 0x1f, R9 ;  /* 0x0000001fff097819 */ /* 0x000fe40000011409 */
[----:B------:R-:W-:Y:S02]  /*1a320*/  ISETP.GE.AND P1, PT, R11, c[0x0][0x3c8], PT ;  /* 0x0000f2000b007a0c */ /* 0x000fe40003f26270 */
[----:B------:R-:W-:-:S04]  /*1a330*/  IADD3 R15, R229, 0xa8, RZ ;  /* 0x000000a8e50f7810 */ /* 0x000fc80007ffe0ff */
[----:B------:R-:W-:Y:S02]  /*1a340*/  SHF.R.S32.HI R15, RZ, 0x1f, R15 ;  /* 0x0000001fff0f7819 */ /* 0x000fe4000001140f */
[----:B--2---:R-:W-:-:S04]  /*1a350*/  @!P3 LEA R2, P5, R10, R0, 0x2 ;  /* 0x000000000a02b211 */ /* 0x004fc800078a10ff */
[----:B------:R-:W-:Y:S02]  /*1a360*/  @!P3 LEA.HI.X R3, R10, R4, R14, 0x2, P5 ;  /* 0x000000040a03b211 */ /* 0x000fe400028f140e */
[C---:B----4-:R-:W-:Y:S02]  /*1a370*/  @!P4 LEA R6, P0, R8.reuse, R0, 0x2 ;  /* 0x000000000806c211 */ /* 0x050fe400078010ff */
[----:B------:R-:W-:Y:S01]  /*1a380*/  IADD3 R10, R229, 0xb8, RZ ;  /* 0x000000b8e50a7810 */ /* 0x000fe20007ffe0ff */
[----:B------:R2:W-:Y:S01]  /*1a390*/  @!P3 ST.E.64 [R2.64], R76 ;  /* 0x0000004c0200b985 */ /* 0x0005e2000c101b08 */
[----:B------:R-:W-:Y:S02]  /*1a3a0*/  @!P4 LEA.HI.X R7, R8, R4, R9, 0x2, P0 ;  /* 0x000000040807c211 */ /* 0x000fe400000f1409 */
[----:B------:R-:W-:Y:S02]  /*1a3b0*/  ISETP.GE.AND P3, PT, R17, c[0x0][0x3c8], PT ;  /* 0x0000f20011007a0c */ /* 0x000fe40003f66270 */
[----:B------:R-:W-:Y:S01]  /*1a3c0*/  @!P1 LEA R8, P0, R11, R0, 0x2 ;  /* 0x000000000b089211 */ /* 0x000fe200078010ff */
[----:B------:R4:W-:Y:S01]  /*1a3d0*/  @!P4 ST.E.64 [R6.64], R80 ;  /* 0x000000500600c985 */ /* 0x0009e2000c101b08 */
[----:B------:R-:W-:-:S02]  /*1a3e0*/  ISETP.GE.AND P4, PT, R10, c[0x0][0x3c8], PT ;  /* 0x0000f2000a007a0c */ /* 0x000fc40003f86270 */
[----:B------:R-:W-:Y:S02]  /*1a3f0*/  IADD3 R14, R229, 0xc0, RZ ;  /* 0x000000c0e50e7810 */ /* 0x000fe40007ffe0ff */
[----:B------:R-:W-:Y:S02]  /*1a400*/  @!P1 LEA.HI.X R9, R11, R4, R15, 0x2, P0 ;  /* 0x000000040b099211 */ /* 0x000fe400000f140f */
[C---:B------:R-:W-:Y:S02]  /*1a410*/  IADD3 R15, R229.reuse, 0xb8, RZ ;  /* 0x000000b8e50f7810 */ /* 0x040fe40007ffe0ff */
[----:B------:R-:W-:Y:S02]  /*1a420*/  IADD3 R11, R229, 0xd0, RZ ;  /* 0x000000d0e50b7810 */ /* 0x000fe40007ffe0ff */
[----:B------:R-:W-:Y:S02]  /*1a430*/  SHF.R.S32.HI R15, RZ, 0x1f, R15 ;  /* 0x0000001fff0f7819 */ /* 0x000fe4000001140f */
[----:B------:R-:W-:-:S02]  /*1a440*/  ISETP.GE.AND P6, PT, R11, c[0x0][0x3c8], PT ;  /* 0x0000f2000b007a0c */ /* 0x000fc40003fc6270 */
[----:B--2---:R-:W-:-:S04]  /*1a450*/  @!P2 LEA R2, P5, R16, R0, 0x2 ;  /* 0x000000001002a211 */ /* 0x004fc800078a10ff */
[----:B------:R-:W-:Y:S02]  /*1a460*/  @!P2 LEA.HI.X R3, R16, R4, R18, 0x2, P5 ;  /* 0x000000041003a211 */ /* 0x000fe400028f1412 */
[C---:B------:R-:W-:Y:S02]  /*1a470*/  IADD3 R16, R229.reuse, 0xc8, RZ ;  /* 0x000000c8e5107810 */ /* 0x040fe40007ffe0ff */
[----:B------:R-:W-:Y:S01]  /*1a480*/  IADD3 R18, R229, 0xb0, RZ ;  /* 0x000000b0e5127810 */ /* 0x000fe20007ffe0ff */
[----:B------:R2:W-:Y:S01]  /*1a490*/  @!P2 ST.E.64 [R2.64], R84 ;  /* 0x000000540200a985 */ /* 0x0005e2000c101b08 */
[----:B------:R-:W-:Y:S02]  /*1a4a0*/  ISETP.GE.AND P2, PT, R14, c[0x0][0x3c8], PT ;  /* 0x0000f2000e007a0c */ /* 0x000fe40003f46270 */
[----:B----4-:R-:W-:Y:S01]  /*1a4b0*/  @!P3 LEA R6, P5, R17, R0, 0x2 ;  /* 0x000000001106b211 */ /* 0x010fe200078a10ff */
[----:B------:R4:W-:Y:S01]  /*1a4c0*/  @!P1 ST.E.64 [R8.64], R88 ;  /* 0x0000005808009985 */ /* 0x0009e2000c101b08 */
[----:B------:R-:W-:-:S02]  /*1a4d0*/  ISETP.GE.AND P1, PT, R16, c[0x0][0x3c8], PT ;  /* 0x0000f20010007a0c */ /* 0x000fc40003f26270 */
[----:B------:R-:W-:-:S04]  /*1a4e0*/  SHF.R.S32.HI R18, RZ, 0x1f, R18 ;  /* 0x0000001fff127819 */ /* 0x000fc80000011412 */
[----:B------:R-:W-:Y:S02]  /*1a4f0*/  @!P3 LEA.HI.X R7, R17, R4, R18, 0x2, P5 ;  /* 0x000000041107b211 */ /* 0x000fe400028f1412 */
[----:B------:R-:W-:-:S03]  /*1a500*/  IADD3 R17, R229, 0xc8, RZ ;  /* 0x000000c8e5117810 */ /* 0x000fc60007ffe0ff */
[----:B------:R5:W-:Y:S01]  /*1a510*/  @!P3 ST.E.64 [R6.64], R160 ;  /* 0x000000a00600b985 */ /* 0x000be2000c101b08 */
[----:B------:R-:W-:Y:S02]  /*1a520*/  SHF.R.S32.HI R17, RZ, 0x1f, R17 ;  /* 0x0000001fff117819 */ /* 0x000fe40000011411 */
[----:B--2---:R-:W-:-:S04]  /*1a530*/  @!P4 LEA R2, P0, R10, R0, 0x2 ;  /* 0x000000000a02c211 */ /* 0x004fc800078010ff */
[----:B------:R-:W-:Y:S02]  /*1a540*/  @!P4 LEA.HI.X R3, R10, R4, R15, 0x2, P0 ;  /* 0x000000040a03c211 */ /* 0x000fe400000f140f */
[C---:B------:R-:W-:Y:S02]  /*1a550*/  IADD3 R15, R229.reuse, 0xc0, RZ ;  /* 0x000000c0e50f7810 */ /* 0x040fe40007ffe0ff */
[C---:B----4-:R-:W-:Y:S01]  /*1a560*/  @!P2 LEA R8, P0, R14.reuse, R0, 0x2 ;  /* 0x000000000e08a211 */ /* 0x050fe200078010ff */
[----:B------:R2:W-:Y:S01]  /*1a570*/  @!P4 ST.E.64 [R2.64], R96 ;  /* 0x000000600200c985 */ /* 0x0005e2000c101b08 */
[----:B------:R-:W-:Y:S02]  /*1a580*/  SHF.R.S32.HI R15, RZ, 0x1f, R15 ;  /* 0x0000001fff0f7819 */ /* 0x000fe4000001140f */
[----:B------:R-:W-:Y:S02]  /*1a590*/  IADD3 R10, R229, 0xd8, RZ ;  /* 0x000000d8e50a7810 */ /* 0x000fe40007ffe0ff */
[----:B------:R-:W-:-:S02]  /*1a5a0*/  @!P2 LEA.HI.X R9, R14, R4, R15, 0x2, P0 ;  /* 0x000000040e09a211 */ /* 0x000fc400000f140f */
[----:B------:R-:W-:Y:S02]  /*1a5b0*/  ISETP.GE.AND P5, PT, R10, c[0x0][0x3c8], PT ;  /* 0x0000f2000a007a0c */ /* 0x000fe40003fa6270 */
[C---:B------:R-:W-:Y:S01]  /*1a5c0*/  IADD3 R15, R229.reuse, 0xd0, RZ ;  /* 0x000000d0e50f7810 */ /* 0x040fe20007ffe0ff */
[----:B------:R-:W-:Y:S01]  /*1a5d0*/  @!P2 ST.E.64 [R8.64], R162 ;  /* 0x000000a20800a985 */ /* 0x000fe2000c101b08 */
[----:B------:R-:W-:Y:S02]  /*1a5e0*/  IADD3 R14, R229, 0xe0, RZ ;  /* 0x000000e0e50e7810 */ /* 0x000fe40007ffe0ff */
[----:B-----5:R-:W-:Y:S02]  /*1a5f0*/  @!P6 LEA R6, P0, R11, R0, 0x2 ;  /* 0x000000000b06e211 */ /* 0x020fe400078010ff */
[----:B------:R-:W-:Y:S02]  /*1a600*/  SHF.R.S32.HI R15, RZ, 0x1f, R15 ;  /* 0x0000001fff0f7819 */ /* 0x000fe4000001140f */
[----:B------:R-:W-:-:S02]  /*1a610*/  ISETP.GE.AND P4, PT, R14, c[0x0][0x3c8], PT ;  /* 0x0000f2000e007a0c */ /* 0x000fc40003f86270 */
[----:B------:R-:W-:Y:S02]  /*1a620*/  ISETP.GE.AND P2, PT, R252, c[0x0][0x3c8], PT ;  /* 0x0000f200fc007a0c */ /* 0x000fe40003f46270 */
[----:B------:R-:W-:Y:S02]  /*1a630*/  @!P6 LEA.HI.X R7, R11, R4, R15, 0x2, P0 ;  /* 0x000000040b07e211 */ /* 0x000fe400000f140f */
[----:B------:R-:W-:Y:S02]  /*1a640*/  IADD3 R11, R229, 0xd8, RZ ;  /* 0x000000d8e50b7810 */ /* 0x000fe40007ffe0ff */
[----:B------:R-:W-:Y:S02]  /*1a650*/  ISETP.GE.AND P0, PT, R250, c[0x0][0x3c8], PT ;  /* 0x0000f200fa007a0c */ /* 0x000fe40003f06270 */
[----:B------:R-:W-:Y:S02]  /*1a660*/  SHF.R.S32.HI R11, RZ, 0x1f, R11 ;  /* 0x0000001fff0b7819 */ /* 0x000fe4000001140b */
[----:B--2---:R-:W-:-:S02]  /*1a670*/  @!P1 LEA R2, P3, R16, R0, 0x2 ;  /* 0x0000000010029211 */ /* 0x004fc400078610ff */
[----:B------:R-:W-:Y:S02]  /*1a680*/  IADD3 R15, R229, 0xe0, RZ ;  /* 0x000000e0e50f7810 */ /* 0x000fe40007ffe0ff */
[----:B------:R-:W-:Y:S02]  /*1a690*/  @!P1 LEA.HI.X R3, R16, R4, R17, 0x2, P3 ;  /* 0x0000000410039211 */ /* 0x000fe400018f1411 */
[----:B------:R-:W-:Y:S02]  /*1a6a0*/  SHF.R.S32.HI R15, RZ, 0x1f, R15 ;  /* 0x0000001fff0f7819 */ /* 0x000fe4000001140f */
[----:B------:R-:W-:Y:S01]  /*1a6b0*/  SHF.R.S32.HI R16, RZ, 0x1f, R252 ;  /* 0x0000001fff107819 */ /* 0x000fe200000114fc */
[----:B------:R2:W-:Y:S01]  /*1a6c0*/  @!P1 ST.E.64 [R2.64], R100 ;  /* 0x0000006402009985 */ /* 0x0005e2000c101b08 */
[----:B------:R-:W-:-:S03]  /*1a6d0*/  ISETP.GE.AND P1, PT, R251, c[0x0][0x3c8], PT ;  /* 0x0000f200fb007a0c */ /* 0x000fc60003f26270 */
[----:B------:R4:W-:Y:S01]  /*1a6e0*/  @!P6 ST.E.64 [R6.64], R104 ;  /* 0x000000680600e985 */ /* 0x0009e2000c101b08 */
[----:B--2---:R-:W-:-:S04]  /*1a6f0*/  @!P5 LEA R2, P3, R10, R0, 0x2 ;  /* 0x000000000a02d211 */ /* 0x004fc800078610ff */
[----:B------:R-:W-:Y:S02]  /*1a700*/  @!P5 LEA.HI.X R3, R10, R4, R11, 0x2, P3 ;  /* 0x000000040a03d211 */ /* 0x000fe400018f140b */
[-C--:B------:R-:W-:Y:S02]  /*1a710*/  @!P4 LEA R10, P6, R14, R0.reuse, 0x2 ;  /* 0x000000000e0ac211 */ /* 0x080fe400078c10ff */
[----:B------:R-:W-:Y:S01]  /*1a720*/  @!P2 LEA R8, P3, R252, R0, 0x2 ;  /* 0x00000000fc08a211 */ /* 0x000fe200078610ff */
[----:B------:R2:W-:Y:S01]  /*1a730*/  @!P5 ST.E.64 [R2.64], R108 ;  /* 0x0000006c0200d985 */ /* 0x0005e2000c101b08 */
[----:B------:R-:W-:Y:S02]  /*1a740*/  @!P4 LEA.HI.X R11, R14, R4, R15, 0x2, P6 ;  /* 0x000000040e0bc211 */ /* 0x000fe400030f140f */
[----:B----4-:R-:W-:Y:S02]  /*1a750*/  @!P1 LEA R6, P5, R251, R0, 0x2 ;  /* 0x00000000fb069211 */ /* 0x010fe400078a10ff */
[----:B------:R-:W-:Y:S01]  /*1a760*/  SHF.R.S32.HI R15, RZ, 0x1f, R251 ;  /* 0x0000001fff0f7819 */ /* 0x000fe200000114fb */
[----:B------:R4:W-:Y:S01]  /*1a770*/  @!P4 ST.E.64 [R10.64], R166 ;  /* 0x000000a60a00c985 */ /* 0x0009e2000c101b08 */
[----:B------:R-:W-:-:S02]  /*1a780*/  @!P2 LEA.HI.X R9, R252, R4, R16, 0x2, P3 ;  /* 0x00000004fc09a211 */ /* 0x000fc400018f1410 */
[----:B------:R-:W-:Y:S02]  /*1a790*/  SHF.R.S32.HI R14, RZ, 0x1f, R250 ;  /* 0x0000001fff0e7819 */ /* 0x000fe400000114fa */
[----:B------:R-:W-:Y:S01]  /*1a7a0*/  @!P1 LEA.HI.X R7, R251, R4, R15, 0x2, P5 ;  /* 0x00000004fb079211 */ /* 0x000fe200028f140f */
[----:B------:R4:W-:Y:S04]  /*1a7b0*/  @!P2 ST.E.64 [R8.64], R164 ;  /* 0x000000a40800a985 */ /* 0x0009e8000c101b08 */
[----:B------:R4:W-:Y:S01]  /*1a7c0*/  @!P1 ST.E.64 [R6.64], R112 ;  /* 0x0000007006009985 */ /* 0x0009e2000c101b08 */
[----:B--2---:R-:W-:-:S04]  /*1a7d0*/  @!P0 LEA R2, P3, R250, R0, 0x2 ;  /* 0x00000000fa028211 */ /* 0x004fc800078610ff */
[----:B------:R-:W-:-:S05]  /*1a7e0*/  @!P0 LEA.HI.X R3, R250, R4, R14, 0x2, P3 ;  /* 0x00000004fa038211 */ /* 0x000fca00018f140e */
[----:B------:R4:W-:Y:S04]  /*1a7f0*/  @!P0 ST.E.64 [R2.64], R20 ;  /* 0x0000001402008985 */ /* 0x0009e8000c101b08 */
.L_x_1443:
[----:B------:R-:W-:Y:S05]  /*1a800*/  BSYNC B0 ;  /* 0x0000000000007941 */ /* 0x000fea0003800000 */
.L_x_1442:
[----:B------:R-:W-:Y:S05]  /*1a810*/  BRA.DIV ~URZ, `(.L_x_1444) ;  /* 0x000043d27f007947 */ /* 0x000fea000b800000 */
[----:B--2---:R2:W1:Y:S04]  /*1a820*/  SHFL.IDX PT, R4, R5, 0x1, 0x1c1f ;  /* 0x003c1f0005047f89 */ /* 0x00446800000e0000 */
[----:B----4-:R2:W4:Y:S02]  /*1a830*/  SHFL.IDX PT, R0, R12, 0x1, 0x1c1f ;  /* 0x003c1f000c007f89 */ /* 0x01052400000e0000 */
.L_x_1516:
        /* <DEDUP_REMOVED lines=8> */
[C---:B------:R-:W-:Y:S01]  /*1a8c0*/  IADD3 R10, R229.reuse, 0x18, RZ ;  /* 0x00000018e50a7810 */ /* 0x040fe20007ffe0ff */
        /* <DEDUP_REMOVED lines=30> */
[----:B--2---:R-:W-:Y:S02]  /*1aab0*/  @!P4 LEA R8, P0, R249, R0, 0x2 ;  /* 0x00000000f908c211 */ /* 0x004fe400078010ff */
        /* <DEDUP_REMOVED lines=148> */
[----:B------:R-:W-:Y:S01]  /*1b400*/  IADD3 R14, R229, 0xc8, RZ ;  /* 0x000000c8e50e7810 */ /* 0x000fe20007ffe0ff */
[----:B------:R1:W-:Y:S01]  /*1b410*/  @!P1 ST.E.64 [R6.64], R78 ;  /* 0x0000004e06009985 */ /* 0x0003e2000c101b08 */
[----:B------:R-:W-:Y:S02]  /*1b420*/  ISETP.GE.AND P3, PT, R5, c[0x0][0x3c8], PT ;  /* 0x0000f20005007a0c */ /* 0x000fe40003f66270 */
[----:B------:R-:W-:Y:S01]  /*1b430*/  SHF.R.S32.HI R14, RZ, 0x1f, R14 ;  /* 0x0000001fff0e7819 */ /* 0x000fe2000001140e */
[----:B------:R2:W-:Y:S01]  /*1b440*/  @!P0 ST.E.64 [R2.64], R62 ;  /* 0x0000003e02008985 */ /* 0x0005e2000c101b08 */
[C---:B------:R-:W-:Y:S02]  /*1b450*/  IADD3 R11, R229.reuse, 0xd0, RZ ;  /* 0x000000d0e50b7810 */ /* 0x040fe40007ffe0ff */
[----:B------:R-:W-:Y:S02]  /*1b460*/  IADD3 R13, R229, 0xe0, RZ ;  /* 0x000000e0e50d7810 */ /* 0x000fe40007ffe0ff */
[----:B------:R-:W-:-:S02]  /*1b470*/  SHF.R.S32.HI R11, RZ, 0x1f, R11 ;  /* 0x0000001fff0b7819 */ /* 0x000fc4000001140b */
[----:B------:R-:W-:Y:S02]  /*1b480*/  ISETP.GE.AND P2, PT, R13, c[0x0][0x3c8], PT ;  /* 0x0000f2000d007a0c */ /* 0x000fe40003f46270 */
[----:B------:R-:W-:Y:S02]  /*1b490*/  ISETP.GE.AND P1, PT, R252, c[0x0][0x3c8], PT ;  /* 0x0000f200fc007a0c */ /* 0x000fe40003f26270 */
[----:B-1----:R-:W-:-:S04]  /*1b4a0*/  @!P5 LEA R6, P0, R12, R0, 0x2 ;  /* 0x000000000c06d211 */ /* 0x002fc800078010ff */
[----:B------:R-:W-:Y:S02]  /*1b4b0*/  @!P5 LEA.HI.X R7, R12, R4, R14, 0x2, P0 ;  /* 0x000000040c07d211 */ /* 0x000fe400000f140e */
[C---:B--2---:R-:W-:Y:S02]  /*1b4c0*/  @!P4 LEA R2, P6, R10.reuse, R0, 0x2 ;  /* 0x000000000a02c211 */ /* 0x044fe400078c10ff */
[----:B------:R-:W-:Y:S01]  /*1b4d0*/  ISETP.GE.AND P0, PT, R251, c[0x0][0x3c8], PT ;  /* 0x0000f200fb007a0c */ /* 0x000fe20003f06270 */
[----:B------:R-:W-:Y:S01]  /*1b4e0*/  @!P5 ST.E.64 [R6.64], R82 ;  /* 0x000000520600d985 */ /* 0x000fe2000c101b08 */
[----:B------:R-:W-:Y:S02]  /*1b4f0*/  @!P4 LEA.HI.X R3, R10, R4, R11, 0x2, P6 ;  /* 0x000000040a03c211 */ /* 0x000fe400030f140b */
[----:B------:R-:W-:Y:S02]  /*1b500*/  @!P3 LEA R10, P5, R5, R0, 0x2 ;  /* 0x00000000050ab211 */ /* 0x000fe400078a10ff */
[C---:B------:R-:W-:Y:S01]  /*1b510*/  IADD3 R12, R229.reuse, 0xd8, RZ ;  /* 0x000000d8e50c7810 */ /* 0x040fe20007ffe0ff */
[----:B------:R1:W-:Y:S01]  /*1b520*/  @!P4 ST.E.64 [R2.64], R86 ;  /* 0x000000560200c985 */ /* 0x0003e2000c101b08 */
[----:B------:R-:W-:-:S02]  /*1b530*/  IADD3 R14, R229, 0xe0, RZ ;  /* 0x000000e0e50e7810 */ /* 0x000fc40007ffe0ff */
[----:B------:R-:W-:Y:S02]  /*1b540*/  SHF.R.S32.HI R12, RZ, 0x1f, R12 ;  /* 0x0000001fff0c7819 */ /* 0x000fe4000001140c */
[----:B------:R-:W-:Y:S02]  /*1b550*/  @!P2 LEA R8, P6, R13, R0, 0x2 ;  /* 0x000000000d08a211 */ /* 0x000fe400078c10ff */
        /* <DEDUP_REMOVED lines=22> */
.L_x_1424:
        /* <DEDUP_REMOVED lines=8> */
[----:B------:R-:W-:Y:S02]  /*1b740*/  @P2 IADD3 R4, P0, R231, c[0x0][0x508], RZ ;  /* 0x00014200e7042a10 */ /* 0x000fe40007f1e0ff */
[----:B------:R2:W5:Y:S02]  /*1b750*/  @P3 LDG.E R6, [R2.64] ;  /* 0x0000000802063981 */ /* 0x000564000c1e1900 */
[----:B------:R-:W-:-:S05]  /*1b760*/  @P2 IADD3.X R5, R236, c[0x0][0x50c], RZ, P0, !PT ;  /* 0x00014300ec052a10 */ /* 0x000fca00007fe4ff */
[----:B------:R2:W5:Y:S01]  /*1b770*/  @P2 LDG.E R20, [R4.64] ;  /* 0x0000000804142981 */ /* 0x000562000c1e1900 */
[----:B------:R-:W-:-:S04]  /*1b780*/  ISETP.NE.AND P0, PT, R233, RZ, PT ;  /* 0x000000ffe900720c */ /* 0x000fc80003f05270 */
[----:B------:R-:W-:Y:S01]  /*1b790*/  SEL R19, R233, c[0x0][0x3d4], P0 ;  /* 0x0000f500e9137a07 */ /* 0x000fe20000000000 */
[----:B------:R-:W-:Y:S05]  /*1b7a0*/  @P2 BRA `(.L_x_1445) ;  /* 0x0000004000002947 */ /* 0x000fea0003800000 */
[----:B------:R-:W-:Y:S05]  /*1b7b0*/  @!P3 BRA `(.L_x_1445) ;  /* 0x000000300000b947 */ /* 0x000fea0003800000 */
[----:B------:R3:W4:Y:S04]  /*1b7c0*/  LDG.E R0, [R2.64] ;  /* 0x0000000802007981 */ /* 0x000728000c1e1900 */
[----:B--23--:R-:W4:Y:S02]  /*1b7d0*/  LDG.E R2, [R2.64+0x4] ;  /* 0x0000040802027981 */ /* 0x00cf24000c1e1900 */
[----:B----45:R-:W-:Y:S02]  /*1b7e0*/  IADD3 R20, -R0, R2, RZ ;  /* 0x0000000200147210 */ /* 0x030fe40007ffe1ff */
.L_x_1445:
[----:B--2---:R-:W2:Y:S01]  /*1b7f0*/  S2R R2, SR_TID.X ;  /* 0x0000000000027919 */ /* 0x004ea20000002100 */
[----:B------:R-:W-:Y:S01]  /*1b800*/  BSSY B0, `(.L_x_1446) ;  /* 0x0000036000007945 */ /* 0x000fe20003800000 */
[----:B------:R-:W-:Y:S02]  /*1b810*/  LOP3.LUT R12, R234, 0xffff, RZ, 0xc0, !PT ;  /* 0x0000ffffea0c7812 */ /* 0x000fe400078ec0ff */
[----:B------:R-:W-:-:S02]  /*1b820*/  SEL R13, R237, RZ, !P3 ;  /* 0x000000ffed0d7207 */ /* 0x000fc40005800000 */
[----:B------:R-:W-:Y:S02]  /*1b830*/  SEL R21, R238, RZ, !P3 ;  /* 0x000000ffee157207 */ /* 0x000fe40005800000 */
[----:B-----5:R-:W-:Y:S02]  /*1b840*/  SHF.R.S32.HI R18, RZ, 0x1f, R6 ;  /* 0x0000001fff127819 */ /* 0x020fe40000011406 */
        /* <DEDUP_REMOVED lines=21> */
[----:B------:R-:W-:Y:S01]  /*1b9a0*/  IMAD.WIDE.U32 R4, R4, R12, RZ ;  /* 0x0000000c04047225 */ /* 0x000fe200078e00ff */
[----:B------:R-:W-:-:S03]  /*1b9b0*/  IADD3 R3, R3, R8, RZ ;  /* 0x0000000803037210 */ /* 0x000fc60007ffe0ff */
[----:B------:R-:W-:Y:S02]  /*1b9c0*/  IMAD.IADD R9, R5, 0x1, R9 ;  /* 0x0000000105097824 */ /* 0x000fe400078e0209 */
[----:B------:R-:W-:-:S04]  /*1b9d0*/  @P0 IMAD.HI.U32 R17, R16, c[0x0][0x4ec], RZ ;  /* 0x00013b0010110a27 */ /* 0x000fc800078e00ff */
[-C--:B-----5:R-:W-:Y:S01]  /*1b9e0*/  IMAD R8, R15, R7.reuse, RZ ;  /* 0x000000070f087224 */ /* 0x0a0fe200078e02ff */
        /* <DEDUP_REMOVED lines=10> */
[----:B-1----:R-:W-:Y:S01]  /*1ba90*/  IMAD R0, R11, R2, RZ ;  /* 0x000000020b007224 */ /* 0x002fe200078e02ff */
        /* <DEDUP_REMOVED lines=12> */
.L_x_1447:
[----:B------:R-:W-:Y:S05]  /*1bb60*/  BSYNC B0 ;  /* 0x0000000000007941 */ /* 0x000fea0003800000 */
.L_x_1446:
[----:B------:R-:W-:-:S13]  /*1bb70*/  ISETP.GT.AND P0, PT, R19, 0x1, PT ;  /* 0x000000011300780c */ /* 0x000fda0003f04270 */
[----:B------:R-:W-:Y:S05]  /*1bb80*/  @P0 BRA `(.L_x_1439) ;  /* 0x000007f000000947 */ /* 0x000fea0003800000 */
[----:B------:R-:W-:Y:S01]  /*1bb90*/  MOV R2, c[0x0][0x4e8] ;  /* 0x00013a0000027a02 */ /* 0x000fe20000000f00 */
[----:B-1----:R-:W-:Y:S01]  /*1bba0*/  IMAD R0, R18, c[0x0][0x3a0], RZ ;  /* 0x0000e80012007a24 */ /* 0x002fe200078e02ff */
[----:B------:R-:W-:Y:S01]  /*1bbb0*/  IADD3 R4, R211, R225, RZ ;  /* 0x000000e1d3047210 */ /* 0x000fe20007ffe0ff */
        /* <DEDUP_REMOVED lines=30> */
.L_x_1517:
[----:B------:R-:W-:Y:S05]  /*1bda0*/  BRA.DIV ~URZ, `(.L_x_1449) ;  /* 0x00002f727f007947 */ /* 0x000fea000b800000 */
[----:B------:R3:W4:Y:S02]  /*1bdb0*/  SHFL.IDX PT, R0, R14, RZ, 0x181f ;  /* 0x00181fff0e007589 */ /* 0x00072400000e0000 */
.L_x_1518:
        /* <DEDUP_REMOVED lines=20> */
.L_x_1451:
[----:B------:R-:W-:Y:S05]  /*1bf00*/  BSYNC B0 ;  /* 0x0000000000007941 */ /* 0x000fea0003800000 */
.L_x_1450:
[----:B------:R-:W-:Y:S05]  /*1bf10*/  BRA.DIV ~URZ, `(.L_x_1452) ;  /* 0x00002e627f007947 */ /* 0x000fea000b800000 */
[----:B--2---:R2:W1:Y:S04]  /*1bf20*/  SHFL.IDX PT, R4, R5, 0x1, 0x181f ;  /* 0x00381f0005047f89 */ /* 0x00446800000e0000 */
[----:B----4-:R2:W4:Y:S02]  /*1bf30*/  SHFL.IDX PT, R0, R14, 0x1, 0x181f ;  /* 0x00381f000e007f89 */ /* 0x01052400000e0000 */
.L_x_1519:
        /* <DEDUP_REMOVED lines=20> */
.L_x_1454:
[----:B------:R-:W-:Y:S05]  /*1c080*/  BSYNC B0 ;  /* 0x0000000000007941 */ /* 0x000fea0003800000 */
.L_x_1453:
[----:B------:R-:W-:Y:S05]  /*1c090*/  BRA.DIV ~URZ, `(.L_x_1455) ;  /* 0x00002da27f007947 */ /* 0x000fea000b800000 */
[----:B-1----:R1:W2:Y:S02]  /*1c0a0*/  SHFL.IDX PT, R4, R5, 0x2, 0x181f ;  /* 0x00581f0005047f89 */ /* 0x0022a400000e0000 */
.L_x_1520:
[----:B------:R-:W-:Y:S05]  /*1c0b0*/  BRA.DIV ~URZ, `(.L_x_1456) ;  /* 0x00002df27f007947 */ /* 0x000fea000b800000 */
[----:B----4-:R4:W1:Y:S02]  /*1c0c0*/  SHFL.IDX PT, R0, R14, 0x2, 0x181f ;  /* 0x00581f000e007f89 */ /* 0x01086400000e0000 */
.L_x_1521:
        /* <DEDUP_REMOVED lines=8> */
[CC--:B-1----:R-:W-:Y:S02]  /*1c150*/  @!P3 LEA R10, P4, R132.reuse, R0.reuse, 0x1 ;  /* 0x00000000840ab211 */ /* 0x0c2fe400078808ff */
        /* <DEDUP_REMOVED lines=11> */
.L_x_1458:
[----:B------:R-:W-:Y:S05]  /*1c210*/  BSYNC B0 ;  /* 0x0000000000007941 */ /* 0x000fea0003800000 */
.L_x_1457:
[----:B------:R-:W-:Y:S05]  /*1c220*/  BRA.DIV ~URZ, `(.L_x_1459) ;  /* 0x00002ce27f007947 */ /* 0x000fea000b800000 */
[----:B--2---:R2:W3:Y:S04]  /*1c230*/  SHFL.IDX PT, R4, R5, 0x3, 0x181f ;  /* 0x00781f0005047f89 */ /* 0x0044e800000e0000 */
[----:B-1----:R2:W1:Y:S02]  /*1c240*/  SHFL.IDX PT, R0, R14, 0x3, 0x181f ;  /* 0x00781f000e007f89 */ /* 0x00246400000e0000 */
.L_x_1522:
[----:B------:R-:W-:-:S04]  /*1c250*/  IADD3 R2, R13, 0x60, RZ ;  /* 0x000000600d027810 */ /* 0x000fc80007ffe0ff */
        /* <DEDUP_REMOVED lines=18> */
.L_x_1439:
[----:B------:R-:W-:Y:S05]  /*1c380*/  BSYNC B1 ;  /* 0x0000000000017941 */ /* 0x000fea0003800000 */
.L_x_1423:
        /* <DEDUP_REMOVED lines=13> */
.L_x_1523:
[----:B------:R-:W-:Y:S05]  /*1c460*/  BRA.DIV ~URZ, `(.L_x_1462) ;  /* 0x00002bd27f007947 */ /* 0x000fea000b800000 */
[----:B------:R3:W4:Y:S02]  /*1c470*/  SHFL.IDX PT, R6, R92, 0x1, 0x1f ;  /* 0x00201f005c067f89 */ /* 0x00072400000e0000 */
.L_x_1524:
        /* <DEDUP_REMOVED lines=18> */
.L_x_1525:
        /* <DEDUP_REMOVED lines=16> */
.L_x_1526:
[----:B--2---:R-:W-:Y:S01]  /*1c6a0*/  IMAD R0, R0, c[0x0][0x538], RZ ;  /* 0x00014e0000007a24 */ /* 0x004fe200078e02ff */
[----:B------:R-:W-:Y:S04]  /*1c6b0*/  BSSY B1, `(.L_x_1465) ;  /* 0x00000c8000017945 */ /* 0x000fe80003800000 */
[----:B----4-:R-:W-:-:S04]  /*1c6c0*/  IADD3 R6, R0, R6, RZ ;  /* 0x0000000600067210 */ /* 0x010fc80007ffe0ff */
[----:B------:R-:W-:-:S13]  /*1c6d0*/  ISETP.GT.AND P0, PT, R6, R9, PT ;  /* 0x000000090600720c */ /* 0x000fda0003f04270 */
[----:B------:R-:W-:Y:S05]  /*1c6e0*/  @P0 BRA `(.L_x_1466) ;  /* 0x0000025000000947 */ /* 0x000fea0003800000 */
.L_x_1470:
        /* <DEDUP_REMOVED lines=17> */
.L_x_1527:
        /* <DEDUP_REMOVED lines=16> */
.L_x_1528:
[----:B--2---:R-:W-:-:S05]  /*1c900*/  IMAD R0, R0, c[0x0][0x538], RZ ;  /* 0x00014e0000007a24 */ /* 0x004fca00078e02ff */
[----:B------:R-:W-:-:S04]  /*1c910*/  IADD3 R6, R0, R6, RZ ;  /* 0x0000000600067210 */ /* 0x000fc80007ffe0ff */
[----:B------:R-:W-:-:S13]  /*1c920*/  ISETP.GT.AND P0, PT, R6, R9, PT ;  /* 0x000000090600720c */ /* 0x000fda0003f04270 */
[----:B-1-3--:R-:W-:Y:S05]  /*1c930*/  @!P0 BRA `(.L_x_1470) ;  /* 0xfffffdb000008947 */ /* 0x00afea000383ffff */
.L_x_1466:
[----:B------:R-:W-:-:S05]  /*1c940*/  IADD3 R11, -R0, R6, RZ ;  /* 0x00000006000b7210 */ /* 0x000fca0007ffe1ff */
[----:B------:R-:W-:-:S05]  /*1c950*/  IMAD R0, R4, c[0x0][0x538], R11 ;  /* 0x00014e0004007a24 */ /* 0x000fca00078e020b */
[----:B------:R-:W-:Y:S01]  /*1c960*/  ISETP.GT.AND P0, PT, R0, R9, PT ;  /* 0x000000090000720c */ /* 0x000fe20003f04270 */
[----:B------:R-:W-:-:S12]  /*1c970*/  BRA.DIV ~URZ, `(.L_x_1471) ;  /* 0x00002b027f007947 */ /* 0x000fd8000b800000 */
[----:B------:R-:W-:-:S04]  /*1c980*/  VOTE.ANY R10, PT, !P0 ;  /* 0x00000000000a7806 */ /* 0x000fc800040e0100 */
.L_x_1529:
[----:B------:R-:W2:Y:S02]  /*1c990*/  POPC R6, R10 ;  /* 0x0000000a00067309 */ /* 0x000ea40000000000 */
[----:B--2---:R-:W-:Y:S01]  /*1c9a0*/  IADD3 R235, R6, R235, RZ ;  /* 0x000000eb06eb7210 */ /* 0x004fe20007ffe0ff */
[----:B------:R-:W-:Y:S05]  /*1c9b0*/  BRA.DIV ~URZ, `(.L_x_1472) ;  /* 0x00002b127f007947 */ /* 0x000fea000b800000 */
[----:B------:R2:W4:Y:S04]  /*1c9c0*/  SHFL.IDX PT, R7, R7, R6, 0x1f ;  /* 0x00001f0607077589 */ /* 0x00052800000e0000 */
[----:B------:R2:W1:Y:S02]  /*1c9d0*/  SHFL.IDX PT, R5, R8, R6, 0x1f ;  /* 0x00001f0608057589 */ /* 0x00046400000e0000 */
.L_x_1530:
[----:B------:R-:W-:Y:S01]  /*1c9e0*/  ISETP.NE.AND P0, PT, R10, RZ, PT ;  /* 0x000000ff0a00720c */ /* 0x000fe20003f05270 */
[----:B------:R-:W-:-:S12]  /*1c9f0*/  BSSY B0, `(.L_x_1473) ;  /* 0x0000005000007945 */ /* 0x000fd80003800000 */
[----:B------:R-:W-:Y:S05]  /*1ca00*/  @!P0 BRA `(.L_x_1474) ;  /* 0x0000003000008947 */ /* 0x000fea0003800000 */
[----:B--2---:R-:W-:Y:S01]  /*1ca10*/  IADD3 R6, R6, -0x1, RZ ;  /* 0xffffffff06067810 */ /* 0x004fe20007ffe0ff */
[----:B------:R-:W-:Y:S05]  /*1ca20*/  BRA.DIV ~URZ, `(.L_x_1475) ;  /* 0x00002b727f007947 */ /* 0x000fea000b800000 */
[----:B------:R2:W3:Y:S02]  /*1ca30*/  SHFL.IDX PT, R12, R4, R6, 0x1f ;  /* 0x00001f06040c7589 */ /* 0x0004e400000e0000 */
.L_x_1474:
[----:B------:R-:W-:Y:S05]  /*1ca40*/  BSYNC B0 ;  /* 0x0000000000007941 */ /* 0x000fea0003800000 */
.L_x_1473:
        /* <DEDUP_REMOVED lines=67> */
.L_x_1477:
        /* <DEDUP_REMOVED lines=67> */
.L_x_1478:
[----:B------:R-:W-:Y:S05]  /*1d2b0*/  BSYNC B0 ;  /* 0x0000000000007941 */ /* 0x000fea0003800000 */
.L_x_1476:
[----:B------:R-:W-:-:S04]  /*1d2c0*/  LOP3.LUT R2, RZ, R2, RZ, 0x33, !PT ;  /* 0x00000002ff027212 */ /* 0x000fc800078e33ff */
[----:B------:R-:W-:Y:S01]  /*1d2d0*/  IADD3 R233, R2, R7, RZ ;  /* 0x0000000702e97210 */ /* 0x000fe20007ffe0ff */
[----:B------:R-:W-:Y:S05]  /*1d2e0*/  BRA `(.L_x_1479) ;  /* 0x0000004000007947 */ /* 0x000fea0003800000 */
.L_x_1467:
[----:B------:R-:W-:Y:S01]  /*1d2f0*/  IMAD.MOV.U32 R232, RZ, RZ, R9 ;  /* 0x000000ffffe87224 */ /* 0x000fe200078e0009 */
[----:B------:R-:W-:Y:S01]  /*1d300*/  MOV R234, RZ ;  /* 0x000000ff00ea7202 */ /* 0x000fe20000000f00 */
[----:B------:R-:W-:Y:S01]  /*1d310*/  IMAD.MOV.U32 R233, RZ, RZ, RZ ;  /* 0x000000ffffe97224 */ /* 0x000fe200078e00ff */
[----:B------:R-:W-:Y:S02]  /*1d320*/  MOV R235, c[0x0][0x53c] ;  /* 0x00014f0000eb7a02 */ /* 0x000fe40000000f00 */
.L_x_1479:
[----:B------:R-:W-:Y:S05]  /*1d330*/  BSYNC B1 ;  /* 0x0000000000017941 */ /* 0x000fea0003800000 */
.L_x_1465:
[----:B------:R-:W-:Y:S01]  /*1d340*/  WARPSYNC 0xffffffff ;  /* 0xffffffff00007948 */ /* 0x000fe20003800000 */
[----:B------:R-:W-:Y:S01]  /*1d350*/  BAR.SYNC.DEFER_BLOCKING 0x4, 0x100 ;  /* 0x0104000000007b1d */ /* 0x000fe20000010000 */
[----:B------:R-:W-:-:S13]  /*1d360*/  ISETP.NE.AND P0, PT, R13, RZ, PT ;  /* 0x000000ff0d00720c */ /* 0x000fda0003f05270 */
[----:B------:R2:W-:Y:S04]  /*1d370*/  @!P0 STS.128 [0x20080], R232 ;  /* 0x020080e8ff008388 */ /* 0x0005e80000000c00 */
[----:B------:R-:W-:Y:S06]  /*1d380*/  BAR.ARV 0x5, 0x100 ;  /* 0x0144000000007b1d */ /* 0x000fec0000002000 */
.L_x_1460:
[----:B-1----:R-:W-:-:S13]  /*1d390*/  ISETP.GE.AND P0, PT, R235, c[0x0][0x53c], PT ;  /* 0x00014f00eb007a0c */ /* 0x002fda0003f06270 */
[----:B--23--:R-:W-:Y:S01]  /*1d3a0*/  @P0 CALL.REL.NOINC `(.L_x_1480) ;  /* 0x0000001000000944 */ /* 0x00cfe20003c00000 */
[----:B------:R-:W-:Y:S05]  /*1d3b0*/  BRA `(.L_x_1481) ;  /* 0xfffe4c8000007947 */ /* 0x000fea000383ffff */
.L_x_1480:
[----:B------:R-:W-:Y:S05]  /*1d3c0*/  EXIT ;  /* 0x000000000000794d */ /* 0x000fea0003800000 */
.L_x_1277:
[----:B------:R-:W-:Y:S01]  /*1d3d0*/  IMAD.MOV.U32 R0, RZ, RZ, R5 ;  /* 0x000000ffff007224 */ /* 0x000fe200078e0005 */
[----:B------:R-:W-:Y:S02]  /*1d3e0*/  MOV R3, 0x1 ;  /* 0x0000000100037802 */ /* 0x000fe40000000f00 */
[----:B------:R-:W-:Y:S02]  /*1d3f0*/  MOV R2, 0x1d410 ;  /* 0x0001d41000027802 */ /* 0x000fe40000000f00 */
[----:B--2---:R-:W-:Y:S05]  /*1d400*/  CALL.REL.NOINC `($__internal_25_$__cuda_sm70_shflsync_up_p) ;  /* 0x000022e000007944 */ /* 0x004fea0003c00000 */
[----:B------:R-:W-:Y:S01]  /*1d410*/  MOV R0, R4 ;  /* 0x0000000400007202 */ /* 0x000fe20000000f00 */
[----:B------:R-:W-:Y:S05]  /*1d420*/  BRA `(.L_x_1482) ;  /* 0xfffe301000007947 */ /* 0x000fea000383ffff */
.L_x_1278:
[----:B------:R-:W-:Y:S01]  /*1d430*/  IMAD.MOV.U32 R0, RZ, RZ, R5 ;  /* 0x000000ffff007224 */ /* 0x000fe200078e0005 */
[----:B------:R-:W-:Y:S02]  /*1d440*/  MOV R3, 0x2 ;  /* 0x0000000200037802 */ /* 0x000fe40000000f00 */
[----:B------:R-:W-:Y:S02]  /*1d450*/  MOV R2, 0x1d470 ;  /* 0x0001d47000027802 */ /* 0x000fe40000000f00 */
[----:B--2---:R-:W-:Y:S05]  /*1d460*/  CALL.REL.NOINC `($__internal_25_$__cuda_sm70_shflsync_up_p) ;  /* 0x0000228000007944 */ /* 0x004fea0003c00000 */
[----:B------:R-:W-:Y:S01]  /*1d470*/  SEL R4, R4, RZ, P4 ;  /* 0x000000ff04047207 */ /* 0x000fe20002000000 */
[----:B------:R-:W-:Y:S01]  /*1d480*/  IMAD.MOV.U32 R3, RZ, RZ, 0x4 ;  /* 0x00000004ff037424 */ /* 0x000fe200078e00ff */
[----:B------:R-:W-:-:S03]  /*1d490*/  MOV R2, 0x1d4c0 ;  /* 0x0001d4c000027802 */ /* 0x000fc60000000f00 */
[----:B------:R-:W-:Y:S02]  /*1d4a0*/  IMAD.IADD R0, R5, 0x1, R4 ;  /* 0x0000000105007824 */ /* 0x000fe400078e0204 */
[----:B------:R-:W-:Y:S05]  /*1d4b0*/  CALL.REL.NOINC `($__internal_25_$__cuda_sm70_shflsync_up_p) ;  /* 0x0000223000007944 */ /* 0x000fea0003c00000 */
        /* <DEDUP_REMOVED lines=12> */
[----:B------:R-:W-:Y:S02]  /*1d580*/  MOV R200, 0x1f ;  /* 0x0000001f00c87802 */ /* 0x000fe40000000f00 */
[----:B------:R-:W-:Y:S01]  /*1d590*/  MOV R3, 0x1d5d0 ;  /* 0x0001d5d000037802 */ /* 0x000fe20000000f00 */
[----:B------:R-:W-:-:S04]  /*1d5a0*/  IMAD.IADD R4, R0, 0x1, R4 ;  /* 0x0000000100047824 */ /* 0x000fc800078e0204 */
[----:B------:R-:W-:Y:S02]  /*1d5b0*/  IMAD.MOV.U32 R0, RZ, RZ, R4 ;  /* 0x000000ffff007224 */ /* 0x000fe400078e0004 */
[----:B------:R-:W-:Y:S05]  /*1d5c0*/  CALL.REL.NOINC `($__internal_24_$__cuda_sm70_shflsync_idx_p) ;  /* 0x000020a000007944 */ /* 0x000fea0003c00000 */
[----:B-1---5:R-:W-:Y:S05]  /*1d5d0*/  BRA `(.L_x_1483) ;  /* 0xfffe2f6000007947 */ /* 0x022fea000383ffff */
.L_x_1280:
[----:B------:R-:W-:Y:S02]  /*1d5e0*/  SEL R0, RZ, 0x1, P0 ;  /* 0x00000001ff007807 */ /* 0x000fe40000000000 */
[----:B------:R-:W-:Y:S02]  /*1d5f0*/  MOV R2, 0x1d610 ;  /* 0x0001d61000027802 */ /* 0x000fe40000000f00 */
[----:B--2---:R-:W-:Y:S05]  /*1d600*/  CALL.REL.NOINC `($__internal_26_$__cuda_sm70_votesync_ballot) ;  /* 0x0000214000007944 */ /* 0x004fea0003c00000 */
[----:B------:R-:W-:Y:S01]  /*1d610*/  MOV R10, R0 ;  /* 0x00000000000a7202 */ /* 0x000fe20000000f00 */
[----:B------:R-:W-:Y:S05]  /*1d620*/  BRA `(.L_x_1484) ;  /* 0xfffe2fa000007947 */ /* 0x000fea000383ffff */
.L_x_1281:
[----:B------:R-:W-:Y:S01]  /*1d630*/  IMAD.MOV.U32 R0, RZ, RZ, R9 ;  /* 0x000000ffff007224 */ /* 0x000fe200078e0009 */
[----:B------:R-:W-:Y:S01]  /*1d640*/  MOV R2, R5 ;  /* 0x0000000500027202 */ /* 0x000fe20000000f00 */
[----:B------:R-:W-:Y:S01]  /*1d650*/  IMAD.MOV.U32 R200, RZ, RZ, 0x1f ;  /* 0x0000001fffc87424 */ /* 0x000fe200078e00ff */
[----:B------:R-:W-:Y:S02]  /*1d660*/  MOV R3, 0x1d680 ;  /* 0x0001d68000037802 */ /* 0x000fe40000000f00 */
[----:B------:R-:W-:Y:S05]  /*1d670*/  CALL.REL.NOINC `($__internal_24_$__cuda_sm70_shflsync_idx_p) ;  /* 0x00001ff000007944 */ /* 0x000fea0003c00000 */
[----:B------:R-:W-:Y:S01]  /*1d680*/  IMAD.MOV.U32 R12, RZ, RZ, R0 ;  /* 0x000000ffff0c7224 */ /* 0x000fe200078e0000 */
[----:B------:R-:W-:Y:S01]  /*1d690*/  MOV R0, R8 ;  /* 0x0000000800007202 */ /* 0x000fe20000000f00 */
[----:B------:R-:W-:Y:S01]  /*1d6a0*/  IMAD.MOV.U32 R6, RZ, RZ, RZ ;  /* 0x000000ffff067224 */ /* 0x000fe200078e00ff */
[----:B------:R-:W-:Y:S01]  /*1d6b0*/  MOV R2, R5 ;  /* 0x0000000500027202 */ /* 0x000fe20000000f00 */
[----:B------:R-:W-:Y:S01]  /*1d6c0*/  IMAD.MOV.U32 R200, RZ, RZ, 0x1f ;  /* 0x0000001fffc87424 */ /* 0x000fe200078e00ff */
[----:B------:R-:W-:-:S02]  /*1d6d0*/  MOV R3, 0x1d6f0 ;  /* 0x0001d6f000037802 */ /* 0x000fc40000000f00 */
[----:B-1---5:R-:W-:Y:S05]  /*1d6e0*/  CALL.REL.NOINC `($__internal_24_$__cuda_sm70_shflsync_idx_p) ;  /* 0x00001f8000007944 */ /* 0x022fea0003c00000 */
[----:B------:R-:W-:Y:S01]  /*1d6f0*/  MOV R9, R0 ;  /* 0x0000000000097202 */ /* 0x000fe20000000f00 */
[----:B-1---5:R-:W-:Y:S05]  /*1d700*/  BRA `(.L_x_1485) ;  /* 0xfffe2f2000007947 */ /* 0x022fea000383ffff */
.L_x_1284:
[----:B------:R-:W-:Y:S01]  /*1d710*/  IMAD.MOV.U32 R0, RZ, RZ, R4 ;  /* 0x000000ffff007224 */ /* 0x000fe200078e0004 */
[----:B------:R-:W-:-:S02]  /*1d720*/  MOV R200, 0x1f ;  /* 0x0000001f00c87802 */ /* 0x000fc40000000f00 */
[----:B------:R-:W-:Y:S02]  /*1d730*/  MOV R3, 0x1d750 ;  /* 0x0001d75000037802 */ /* 0x000fe40000000f00 */
[----:B-123--:R-:W-:Y:S05]  /*1d740*/  CALL.REL.NOINC `($__internal_24_$__cuda_sm70_shflsync_idx_p) ;  /* 0x00001f2000007944 */ /* 0x00efea0003c00000 */
[----:B------:R-:W-:Y:S01]  /*1d750*/  MOV R6, R0 ;  /* 0x0000000000067202 */ /* 0x000fe20000000f00 */
[----:B-1---5:R-:W-:Y:S05]  /*1d760*/  BRA `(.L_x_1283) ;  /* 0xfffe2f2000007947 */ /* 0x022fea000383ffff */
.L_x_1317:
[----:B------:R-:W-:Y:S01]  /*1d770*/  IMAD.MOV.U32 R0, RZ, RZ, R5 ;  /* 0x000000ffff007224 */ /* 0x000fe200078e0005 */
[----:B------:R-:W-:Y:S01]  /*1d780*/  MOV R2, RZ ;  /* 0x000000ff00027202 */ /* 0x000fe20000000f00 */
[----:B------:R-:W-:Y:S01]  /*1d790*/  IMAD.MOV.U32 R200, RZ, RZ, 0x181f ;  /* 0x0000181fffc87424 */ /* 0x000fe200078e00ff */
[----:B------:R-:W-:Y:S02]  /*1d7a0*/  MOV R3, 0x1d7c0 ;  /* 0x0001d7c000037802 */ /* 0x000fe40000000f00 */
[----:B-----5:R-:W-:Y:S05]  /*1d7b0*/  CALL.REL.NOINC `($__internal_24_$__cuda_sm70_shflsync_idx_p) ;  /* 0x00001eb000007944 */ /* 0x020fea0003c00000 */
[----:B-----5:R-:W-:Y:S01]  /*1d7c0*/  MOV R4, R0 ;  /* 0x0000000000047202 */ /* 0x020fe20000000f00 */
[----:B-1----:R-:W-:Y:S05]  /*1d7d0*/  BRA `(.L_x_1486) ;  /* 0xfffe953000007947 */ /* 0x002fea000383ffff */
.L_x_1318:
[----:B------:R-:W-:Y:S01]  /*1d7e0*/  IMAD.MOV.U32 R0, RZ, RZ, R12 ;  /* 0x000000ffff007224 */ /* 0x000fe200078e000c */
[----:B------:R-:W-:Y:S01]  /*1d7f0*/  MOV R2, RZ ;  /* 0x000000ff00027202 */ /* 0x000fe20000000f00 */
[----:B------:R-:W-:Y:S01]  /*1d800*/  IMAD.MOV.U32 R200, RZ, RZ, 0x181f ;  /* 0x0000181fffc87424 */ /* 0x000fe200078e00ff */
[----:B------:R-:W-:Y:S02]  /*1d810*/  MOV R3, 0x1d830 ;  /* 0x0001d83000037802 */ /* 0x000fe40000000f00 */
[----:B-12--5:R-:W-:Y:S05]  /*1d820*/  CALL.REL.NOINC `($__internal_24_$__cuda_sm70_shflsync_idx_p) ;  /* 0x00001e4000007944 */ /* 0x026fea0003c00000 */
[----:B-1---5:R-:W-:Y:S05]  /*1d830*/  BRA `(.L_x_1487) ;  /* 0xfffe94f000007947 */ /* 0x022fea000383ffff */
.L_x_1321:
[----:B----4-:R-:W-:Y:S01]  /*1d840*/  IMAD.MOV.U32 R0, RZ, RZ, R5 ;  /* 0x000000ffff007224 */ /* 0x010fe200078e0005 */
[----:B--2---:R-:W-:Y:S01]  /*1d850*/  MOV R2, 0x1 ;  /* 0x0000000100027802 */ /* 0x004fe20000000f00 */
[----:B------:R-:W-:Y:S01]  /*1d860*/  IMAD.MOV.U32 R200, RZ, RZ, 0x181f ;  /* 0x0000181fffc87424 */ /* 0x000fe200078e00ff */
[----:B------:R-:W-:-:S02]  /*1d870*/  MOV R3, 0x1d890 ;  /* 0x0001d89000037802 */ /* 0x000fc40000000f00 */
[----:B-1-3-5:R-:W-:Y:S05]  /*1d880*/  CALL.REL.NOINC `($__internal_24_$__cuda_sm70_shflsync_idx_p) ;  /* 0x00001de000007944 */ /* 0x02afea0003c00000 */
[----:B-----5:R-:W-:Y:S01]  /*1d890*/  IMAD.MOV.U32 R4, RZ, RZ, R0 ;  /* 0x000000ffff047224 */ /* 0x020fe200078e0000 */
[----:B------:R-:W-:Y:S01]  /*1d8a0*/  MOV R2, 0x1 ;  /* 0x0000000100027802 */ /* 0x000fe20000000f00 */
[----:B------:R-:W-:Y:S01]  /*1d8b0*/  IMAD.MOV.U32 R0, RZ, RZ, R12 ;  /* 0x000000ffff007224 */ /* 0x000fe200078e000c */
[----:B------:R-:W-:-:S02]  /*1d8c0*/  MOV R200, 0x181f ;  /* 0x0000181f00c87802 */ /* 0x000fc40000000f00 */
[----:B------:R-:W-:Y:S02]  /*1d8d0*/  MOV R3, 0x1d8f0 ;  /* 0x0001d8f000037802 */ /* 0x000fe40000000f00 */
[----:B-1----:R-:W-:Y:S05]  /*1d8e0*/  CALL.REL.NOINC `($__internal_24_$__cuda_sm70_shflsync_idx_p) ;  /* 0x00001d8000007944 */ /* 0x002fea0003c00000 */
[----:B-1---5:R-:W-:Y:S05]  /*1d8f0*/  BRA `(.L_x_1488) ;  /* 0xfffe95c000007947 */ /* 0x022fea000383ffff */
.L_x_1324:
[----:B----4-:R-:W-:Y:S01]  /*1d900*/  IMAD.MOV.U32 R0, RZ, RZ, R5 ;  /* 0x000000ffff007224 */ /* 0x010fe200078e0005 */
[----:B-1----:R-:W-:Y:S01]  /*1d910*/  MOV R2, 0x2 ;  /* 0x0000000200027802 */ /* 0x002fe20000000f00 */
[----:B------:R-:W-:Y:S01]  /*1d920*/  IMAD.MOV.U32 R200, RZ, RZ, 0x181f ;  /* 0x0000181fffc87424 */ /* 0x000fe200078e00ff */
[----:B------:R-:W-:Y:S02]  /*1d930*/  MOV R3, 0x1d950 ;  /* 0x0001d95000037802 */ /* 0x000fe40000000f00 */
[----:B--23-5:R-:W-:Y:S05]  /*1d940*/  CALL.REL.NOINC `($__internal_24_$__cuda_sm70_shflsync_idx_p) ;  /* 0x00001d2000007944 */ /* 0x02cfea0003c00000 */
[----:B-----5:R-:W-:Y:S01]  /*1d950*/  MOV R4, R0 ;  /* 0x0000000000047202 */ /* 0x020fe20000000f00 */
[----:B-1----:R-:W-:Y:S05]  /*1d960*/  BRA `(.L_x_1489) ;  /* 0xfffe96d000007947 */ /* 0x002fea000383ffff */
.L_x_1325:
[----:B----4-:R-:W-:Y:S01]  /*1d970*/  IMAD.MOV.U32 R0, RZ, RZ, R12 ;  /* 0x000000ffff007224 */ /* 0x010fe200078e000c */
[----:B------:R-:W-:Y:S01]  /*1d980*/  MOV R2, 0x2 ;  /* 0x0000000200027802 */ /* 0x000fe20000000f00 */
[----:B------:R-:W-:Y:S01]  /*1d990*/  IMAD.MOV.U32 R200, RZ, RZ, 0x181f ;  /* 0x0000181fffc87424 */ /* 0x000fe200078e00ff */
[----:B------:R-:W-:Y:S02]  /*1d9a0*/  MOV R3, 0x1d9c0 ;  /* 0x0001d9c000037802 */ /* 0x000fe40000000f00 */
[----:B-123-5:R-:W-:Y:S05]  /*1d9b0*/  CALL.REL.NOINC `($__internal_24_$__cuda_sm70_shflsync_idx_p) ;  /* 0x00001cb000007944 */ /* 0x02efea0003c00000 */
[----:B-1---5:R-:W-:Y:S05]  /*1d9c0*/  BRA `(.L_x_1490) ;  /* 0xfffe969000007947 */ /* 0x022fea000383ffff */
.L_x_1328:
[----:B-1----:R-:W-:Y:S01]  /*1d9d0*/  IMAD.MOV.U32 R0, RZ, RZ, R5 ;  /* 0x000000ffff007224 */ /* 0x002fe200078e0005 */
[----:B------:R-:W-:Y:S01]  /*1d9e0*/  MOV R2, 0x3 ;  /* 0x0000000300027802 */ /* 0x000fe20000000f00 */
[----:B------:R-:W-:Y:S01]  /*1d9f0*/  IMAD.MOV.U32 R200, RZ, RZ, 0x181f ;  /* 0x0000181fffc87424 */ /* 0x000fe200078e00ff */
[----:B------:R-:W-:-:S02]  /*1da00*/  MOV R3, 0x1da20 ;  /* 0x0001da2000037802 */ /* 0x000fc40000000f00 */
[----:B--2345:R-:W-:Y:S05]  /*1da10*/  CALL.REL.NOINC `($__internal_24_$__cuda_sm70_shflsync_idx_p) ;  /* 0x00001c5000007944 */ /* 0x03cfea0003c00000 */
[----:B-----5:R-:W-:Y:S01]  /*1da20*/  IMAD.MOV.U32 R4, RZ, RZ, R0 ;  /* 0x000000ffff047224 */ /* 0x020fe200078e0000 */
[----:B------:R-:W-:Y:S01]  /*1da30*/  MOV R2, 0x3 ;  /* 0x0000000300027802 */ /* 0x000fe20000000f00 */
[----:B------:R-:W-:Y:S01]  /*1da40*/  IMAD.MOV.U32 R0, RZ, RZ, R12 ;  /* 0x000000ffff007224 */ /* 0x000fe200078e000c */
[----:B------:R-:W-:-:S02]  /*1da50*/  MOV R200, 0x181f ;  /* 0x0000181f00c87802 */ /* 0x000fc40000000f00 */
[----:B------:R-:W-:Y:S02]  /*1da60*/  MOV R3, 0x1da80 ;  /* 0x0001da8000037802 */ /* 0x000fe40000000f00 */
[----:B-1----:R-:W-:Y:S05]  /*1da70*/  CALL.REL.NOINC `($__internal_24_$__cuda_sm70_shflsync_idx_p) ;  /* 0x00001bf000007944 */ /* 0x002fea0003c00000 */
[----:B-1---5:R-:W-:Y:S05]  /*1da80*/  BRA `(.L_x_1491) ;  /* 0xfffe976000007947 */ /* 0x022fea000383ffff */
.L_x_1395:
[----:B------:R-:W-:Y:S01]  /*1da90*/  IMAD.MOV.U32 R2, RZ, RZ, RZ ;  /* 0x000000ffff027224 */ /* 0x000fe200078e00ff */
[----:B------:R-:W-:Y:S02]  /*1daa0*/  MOV R200, 0x181f ;  /* 0x0000181f00c87802 */ /* 0x000fe40000000f00 */
[----:B------:R-:W-:Y:S02]  /*1dab0*/  MOV R3, 0x1dad0 ;  /* 0x0001dad000037802 */ /* 0x000fe40000000f00 */
[----:B------:R-:W-:Y:S05]  /*1dac0*/  CALL.REL.NOINC `($__internal_24_$__cuda_sm70_shflsync_idx_p) ;  /* 0x00001ba000007944 */ /* 0x000fea0003c00000 */
[----:B-----5:R-:W-:Y:S01]  /*1dad0*/  MOV R4, R0 ;  /* 0x0000000000047202 */ /* 0x020fe20000000f00 */
[----:B-1----:R-:W-:Y:S05]  /*1dae0*/  BRA `(.L_x_1492) ;  /* 0xffff409000007947 */ /* 0x002fea000383ffff */
.L_x_1396:
[----:B-1----:R-:W-:Y:S01]  /*1daf0*/  IMAD.MOV.U32 R0, RZ, RZ, R5 ;  /* 0x000000ffff007224 */ /* 0x002fe200078e0005 */
[----:B------:R-:W-:Y:S01]  /*1db00*/  MOV R2, RZ ;  /* 0x000000ff00027202 */ /* 0x000fe20000000f00 */
[----:B------:R-:W-:Y:S01]  /*1db10*/  IMAD.MOV.U32 R200, RZ, RZ, 0x181f ;  /* 0x0000181fffc87424 */ /* 0x000fe200078e00ff */
[----:B------:R-:W-:Y:S02]  /*1db20*/  MOV R3, 0x1db40 ;  /* 0x0001db4000037802 */ /* 0x000fe40000000f00 */
[----:B--2---:R-:W-:Y:S05]  /*1db30*/  CALL.REL.NOINC `($__internal_24_$__cuda_sm70_shflsync_idx_p) ;  /* 0x00001b3000007944 */ /* 0x004fea0003c00000 */
[----:B-1---5:R-:W-:Y:S05]  /*1db40*/  BRA `(.L_x_1493) ;  /* 0xffff405000007947 */ /* 0x022fea000383ffff */
.L_x_1397:
[----:B------:R-:W-:Y:S01]  /*1db50*/  IMAD.MOV.U32 R0, RZ, RZ, R4 ;  /* 0x000000ffff007224 */ /* 0x000fe200078e0004 */
[----:B------:R-:W-:Y:S01]  /*1db60*/  MOV R2, RZ ;  /* 0x000000ff00027202 */ /* 0x000fe20000000f00 */
[----:B------:R-:W-:Y:S01]  /*1db70*/  IMAD.MOV.U32 R200, RZ, RZ, 0x1c1f ;  /* 0x00001c1fffc87424 */ /* 0x000fe200078e00ff */
[----:B------:R-:W-:-:S02]  /*1db80*/  MOV R3, 0x1dba0 ;  /* 0x0001dba000037802 */ /* 0x000fc40000000f00 */
[----:B------:R-:W-:Y:S05]  /*1db90*/  CALL.REL.NOINC `($__internal_24_$__cuda_sm70_shflsync_idx_p) ;  /* 0x00001ad000007944 */ /* 0x000fea0003c00000 */
[----:B-1---5:R-:W-:Y:S05]  /*1dba0*/  BRA `(.L_x_1494) ;  /* 0xffff421000007947 */ /* 0x022fea000383ffff */
.L_x_1398:
[----:B------:R-:W-:Y:S01]  /*1dbb0*/  IMAD.MOV.U32 R0, RZ, RZ, R4 ;  /* 0x000000ffff007224 */ /* 0x000fe200078e0004 */
[----:B------:R-:W-:Y:S01]  /*1dbc0*/  MOV R2, 0x1 ;  /* 0x0000000100027802 */ /* 0x000fe20000000f00 */
[----:B------:R-:W-:Y:S01]  /*1dbd0*/  IMAD.MOV.U32 R200, RZ, RZ, 0x1c1f ;  /* 0x00001c1fffc87424 */ /* 0x000fe200078e00ff */
[----:B------:R-:W-:-:S02]  /*1dbe0*/  MOV R3, 0x1dc00 ;  /* 0x0001dc0000037802 */ /* 0x000fc40000000f00 */
[----:B-1----:R-:W-:Y:S05]  /*1dbf0*/  CALL.REL.NOINC `($__internal_24_$__cuda_sm70_shflsync_idx_p) ;  /* 0x00001a7000007944 */ /* 0x002fea0003c00000 */
[----:B------:R-:W-:Y:S01]  /*1dc00*/  IMAD.IADD R0, R5, 0x1, R0 ;  /* 0x0000000105007824 */ /* 0x000fe200078e0200 */
[----:B------:R-:W-:-:S04]  /*1dc10*/  FMNMX.FTZ R2, R10, R11, !PT ;  /* 0x0000000b0a027209 */ /* 0x000fc80007810000 */
[----:B------:R-:W-:Y:S02]  /*1dc20*/  IMNMX R0, R6, R0, PT ;  /* 0x0000000006007217 */ /* 0x000fe40003800200 */
[----:B------:R-:W-:Y:S02]  /*1dc30*/  FMNMX.FTZ R2, R12, R2, !PT ;  /* 0x000000020c027209 */ /* 0x000fe40007810000 */
[C---:B------:R-:W-:Y:S02]  /*1dc40*/  ISETP.GT.AND P1, PT, R0.reuse, RZ, PT ;  /* 0x000000ff0000720c */ /* 0x040fe40003f24270 */
[C---:B------:R-:W-:Y:S02]  /*1dc50*/  ISETP.GT.AND P0, PT, R0.reuse, 0x1, PT ;  /* 0x000000010000780c */ /* 0x040fe40003f04270 */
[----:B------:R-:W-:Y:S02]  /*1dc60*/  ISETP.GT.AND P2, PT, R0, 0x8, PT ;  /* 0x000000080000780c */ /* 0x000fe40003f44270 */
[----:B------:R-:W-:-:S02]  /*1dc70*/  FSEL R6, R30, -INF , P1 ;  /* 0xff8000001e067808 */ /* 0x000fc40000800000 */
[----:B------:R-:W-:Y:S02]  /*1dc80*/  FSEL R7, R28, -INF , P0 ;  /* 0xff8000001c077808 */ /* 0x000fe40000000000 */
[----:B------:R-:W-:Y:S02]  /*1dc90*/  ISETP.GT.AND P0, PT, R0, 0x9, PT ;  /* 0x000000090000780c */ /* 0x000fe40003f04270 */
[----:B------:R-:W-:Y:S02]  /*1dca0*/  FSEL R9, R22, -INF , P2 ;  /* 0xff80000016097808 */ /* 0x000fe40001000000 */
[----:B------:R-:W-:Y:S02]  /*1dcb0*/  FMNMX.FTZ R3, R6, R7, !PT ;  /* 0x0000000706037209 */ /* 0x000fe40007810000 */
[----:B------:R-:W-:Y:S02]  /*1dcc0*/  FMNMX.FTZ R5, R13, R2, !PT ;  /* 0x000000020d057209 */ /* 0x000fe40007810000 */
[----:B------:R-:W-:-:S02]  /*1dcd0*/  ISETP.GT.AND P1, PT, R0, 0x10, PT ;  /* 0x000000100000780c */ /* 0x000fc40003f24270 */
[----:B------:R-:W-:Y:S02]  /*1dce0*/  FSEL R8, R27, -INF , P0 ;  /* 0xff8000001b087808 */ /* 0x000fe40000000000 */
[----:B------:R-:W-:Y:S02]  /*1dcf0*/  FMNMX.FTZ R2, R9, R3, !PT ;  /* 0x0000000309027209 */ /* 0x000fe40007810000 */
[----:B------:R-:W-:Y:S02]  /*1dd00*/  FMNMX.FTZ R134, R14, R5, !PT ;  /* 0x000000050e867209 */ /* 0x000fe40007810000 */
[----:B------:R-:W-:Y:S02]  /*1dd10*/  ISETP.GT.AND P0, PT, R0, 0x11, PT ;  /* 0x000000110000780c */ /* 0x000fe40003f04270 */
[----:B------:R-:W-:Y:S02]  /*1dd20*/  FSEL R21, R21, -INF , P1 ;  /* 0xff80000015157808 */ /* 0x000fe40000800000 */
[----:B------:R-:W-:-:S02]  /*1dd30*/  FMNMX.FTZ R2, R8, R2, !PT ;  /* 0x0000000208027209 */ /* 0x000fc40007810000 */
[----:B------:R-:W-:Y:S02]  /*1dd40*/  FMNMX.FTZ R134, R23, R134, !PT ;  /* 0x0000008617867209 */ /* 0x000fe40007810000 */
[----:B------:R-:W-:Y:S02]  /*1dd50*/  ISETP.GT.AND P1, PT, R0, 0x18, PT ;  /* 0x000000180000780c */ /* 0x000fe40003f24270 */
[----:B------:R-:W-:Y:S02]  /*1dd60*/  FSEL R20, R20, -INF , P0 ;  /* 0xff80000014147808 */ /* 0x000fe40000000000 */
[----:B------:R-:W-:Y:S02]  /*1dd70*/  FMNMX.FTZ R5, R21, R2, !PT ;  /* 0x0000000215057209 */ /* 0x000fe40007810000 */
[----:B------:R-:W-:Y:S02]  /*1dd80*/  FMNMX.FTZ R134, R24, R134, !PT ;  /* 0x0000008618867209 */ /* 0x000fe40007810000 */
[----:B------:R-:W-:Y:S01]  /*1dd90*/  ISETP.GT.AND P0, PT, R0, 0x19, PT ;  /* 0x000000190000780c */ /* 0x000fe20003f04270 */
[----:B------:R-:W-:Y:S01]  /*1dda0*/  IMAD.MOV.U32 R0, RZ, RZ, 0x2 ;  /* 0x00000002ff007424 */ /* 0x000fe200078e00ff */
[----:B------:R-:W-:-:S02]  /*1ddb0*/  FSEL R22, R19, -INF , P1 ;  /* 0xff80000013167808 */ /* 0x000fc40000800000 */
[----:B------:R-:W-:Y:S02]  /*1ddc0*/  FMNMX.FTZ R5, R20, R5, !PT ;  /* 0x0000000514057209 */ /* 0x000fe40007810000 */
[----:B------:R-:W-:Y:S02]  /*1ddd0*/  FMNMX.FTZ R134, R26, R134, !PT ;  /* 0x000000861a867209 */ /* 0x000fe40007810000 */
[----:B------:R-:W-:Y:S02]  /*1dde0*/  FSEL R25, R25, -INF , P0 ;  /* 0xff80000019197808 */ /* 0x000fe40000000000 */
[----:B------:R-:W-:Y:S01]  /*1ddf0*/  FMNMX.FTZ R5, R22, R5, !PT ;  /* 0x0000000516057209 */ /* 0x000fe20007810000 */
[----:B-----5:R-:W-:Y:S01]  /*1de00*/  IMAD.MOV.U32 R4, RZ, RZ, R134 ;  /* 0x000000ffff047224 */ /* 0x020fe200078e0086 */
[----:B------:R-:W-:Y:S02]  /*1de10*/  MOV R2, 0x1de40 ;  /* 0x0001de4000027802 */ /* 0x000fe40000000f00 */
[----:B------:R-:W-:-:S02]  /*1de20*/  FMNMX.FTZ R5, R25, R5, !PT ;  /* 0x0000000519057209 */ /* 0x000fc40007810000 */
[----:B-1----:R-:W-:Y:S05]  /*1de30*/  CALL.REL.NOINC `($__internal_23_$__cuda_sm70_shflsync_bfly_p) ;  /* 0x000017d000007944 */ /* 0x002fea0003c00000 */
[----:B------:R-:W-:Y:S01]  /*1de40*/  FMNMX.FTZ R134, R134, R0, !PT ;  /* 0x0000000086867209 */ /* 0x000fe20007810000 */
[----:B------:R-:W-:Y:S01]  /*1de50*/  IMAD.MOV.U32 R0, RZ, RZ, 0x1 ;  /* 0x00000001ff007424 */ /* 0x000fe200078e00ff */
[----:B------:R-:W-:-:S03]  /*1de60*/  MOV R2, 0x1de90 ;  /* 0x0001de9000027802 */ /* 0x000fc60000000f00 */
[----:B------:R-:W-:Y:S02]  /*1de70*/  IMAD.MOV.U32 R4, RZ, RZ, R134 ;  /* 0x000000ffff047224 */ /* 0x000fe400078e0086 */
[----:B------:R-:W-:Y:S05]  /*1de80*/  CALL.REL.NOINC `($__internal_23_$__cuda_sm70_shflsync_bfly_p) ;  /* 0x0000178000007944 */ /* 0x000fea0003c00000 */
[----:B------:R-:W-:Y:S01]  /*1de90*/  FMNMX.FTZ R134, R134, R0, !PT ;  /* 0x0000000086867209 */ /* 0x000fe20007810000 */
[----:B------:R-:W-:Y:S01]  /*1dea0*/  IMAD.MOV.U32 R4, RZ, RZ, R5 ;  /* 0x000000ffff047224 */ /* 0x000fe200078e0005 */
[----:B------:R-:W-:Y:S01]  /*1deb0*/  MOV R2, 0x1dee0 ;  /* 0x0001dee000027802 */ /* 0x000fe20000000f00 */
[----:B------:R-:W-:Y:S02]  /*1dec0*/  IMAD.MOV.U32 R0, RZ, RZ, 0x2 ;  /* 0x00000002ff007424 */ /* 0x000fe400078e00ff */
[----:B------:R-:W-:Y:S05]  /*1ded0*/  CALL.REL.NOINC `($__internal_23_$__cuda_sm70_shflsync_bfly_p) ;  /* 0x0000173000007944 */ /* 0x000fea0003c00000 */
[----:B------:R-:W-:Y:S01]  /*1dee0*/  FMNMX.FTZ R5, R5, R0, !PT ;  /* 0x0000000005057209 */ /* 0x000fe20007810000 */
[----:B------:R-:W-:Y:S01]  /*1def0*/  IMAD.MOV.U32 R0, RZ, RZ, 0x1 ;  /* 0x00000001ff007424 */ /* 0x000fe200078e00ff */
[----:B------:R-:W-:-:S03]  /*1df00*/  MOV R2, 0x1df30 ;  /* 0x0001df3000027802 */ /* 0x000fc60000000f00 */
[----:B------:R-:W-:Y:S02]  /*1df10*/  IMAD.MOV.U32 R4, RZ, RZ, R5 ;  /* 0x000000ffff047224 */ /* 0x000fe400078e0005 */
[----:B------:R-:W-:Y:S05]  /*1df20*/  CALL.REL.NOINC `($__internal_23_$__cuda_sm70_shflsync_bfly_p) ;  /* 0x000016e000007944 */ /* 0x000fea0003c00000 */
[----:B------:R-:W-:Y:S01]  /*1df30*/  MOV R4, R0 ;  /* 0x0000000000047202 */ /* 0x000fe20000000f00 */
[----:B------:R-:W-:Y:S05]  /*1df40*/  BRA `(.L_x_1495) ;  /* 0xffff422000007947 */ /* 0x000fea000383ffff */
.L_x_1402:
[----:B------:R-:W-:Y:S01]  /*1df50*/  MOV R200, 0x181f ;  /* 0x0000181f00c87802 */ /* 0x000fe20000000f00 */
[----:B------:R-:W-:Y:S01]  /*1df60*/  IMAD.MOV.U32 R2, RZ, RZ, RZ ;  /* 0x000000ffff027224 */ /* 0x000fe200078e00ff */
[----:B------:R-:W-:Y:S02]  /*1df70*/  MOV R3, 0x1df90 ;  /* 0x0001df9000037802 */ /* 0x000fe40000000f00 */
[----:B-1234-:R-:W-:Y:S05]  /*1df80*/  CALL.REL.NOINC `($__internal_24_$__cuda_sm70_shflsync_idx_p) ;  /* 0x000016e000007944 */ /* 0x01efea0003c00000 */
[----:B-----5:R-:W-:Y:S01]  /*1df90*/  MOV R4, R0 ;  /* 0x0000000000047202 */ /* 0x020fe20000000f00 */
[----:B-1----:R-:W-:-:S05]  /*1dfa0*/  BRA `(.L_x_1496) ;  /* 0xffff4e7000007947 */ /* 0x002fca000383ffff */
.L_x_1403:
[----:B------:R-:W-:Y:S01]  /*1dfb0*/  MOV R2, RZ ;  /* 0x000000ff00027202 */ /* 0x000fe20000000f00 */
[----:B----4-:R-:W-:Y:S01]  /*1dfc0*/  IMAD.MOV.U32 R0, RZ, RZ, R5 ;  /* 0x000000ffff007224 */ /* 0x010fe200078e0005 */
[----:B------:R-:W-:Y:S01]  /*1dfd0*/  MOV R3, 0x1e000 ;  /* 0x0001e00000037802 */ /* 0x000fe20000000f00 */
[----:B------:R-:W-:Y:S02]  /*1dfe0*/  IMAD.MOV.U32 R200, RZ, RZ, 0x181f ;  /* 0x0000181fffc87424 */ /* 0x000fe400078e00ff */
[----:B-123--:R-:W-:Y:S05]  /*1dff0*/  CALL.REL.NOINC `($__internal_24_$__cuda_sm70_shflsync_idx_p) ;  /* 0x0000167000007944 */ /* 0x00efea0003c00000 */
[----:B-1---5:R-:W-:-:S05]  /*1e000*/  BRA `(.L_x_1497) ;  /* 0xffff4e3000007947 */ /* 0x022fca000383ffff */
.L_x_1406:
[----:B------:R-:W-:Y:S01]  /*1e010*/  MOV R200, 0x181f ;  /* 0x0000181f00c87802 */ /* 0x000fe20000000f00 */
[----:B------:R-:W-:Y:S01]  /*1e020*/  IMAD.MOV.U32 R2, RZ, RZ, RZ ;  /* 0x000000ffff027224 */ /* 0x000fe200078e00ff */
[----:B------:R-:W-:Y:S02]  /*1e030*/  MOV R3, 0x1e050 ;  /* 0x0001e05000037802 */ /* 0x000fe40000000f00 */
[----:B------:R-:W-:Y:S05]  /*1e040*/  CALL.REL.NOINC `($__internal_24_$__cuda_sm70_shflsync_idx_p) ;  /* 0x0000162000007944 */ /* 0x000fea0003c00000 */
[----:B-----5:R-:W-:Y:S01]  /*1e050*/  MOV R4, R0 ;  /* 0x0000000000047202 */ /* 0x020fe20000000f00 */
[----:B-1----:R-:W-:-:S05]  /*1e060*/  BRA `(.L_x_1498) ;  /* 0xffff5a1000007947 */ /* 0x002fca000383ffff */
.L_x_1407:
[----:B------:R-:W-:Y:S01]  /*1e070*/  MOV R2, RZ ;  /* 0x000000ff00027202 */ /* 0x000fe20000000f00 */
[----:B-1----:R-:W-:Y:S01]  /*1e080*/  IMAD.MOV.U32 R0, RZ, RZ, R5 ;  /* 0x000000ffff007224 */ /* 0x002fe200078e0005 */
[----:B------:R-:W-:Y:S01]  /*1e090*/  MOV R3, 0x1e0c0 ;  /* 0x0001e0c000037802 */ /* 0x000fe20000000f00 */
[----:B------:R-:W-:Y:S02]  /*1e0a0*/  IMAD.MOV.U32 R200, RZ, RZ, 0x181f ;  /* 0x0000181fffc87424 */ /* 0x000fe400078e00ff */
[----:B--2---:R-:W-:Y:S05]  /*1e0b0*/  CALL.REL.NOINC `($__internal_24_$__cuda_sm70_shflsync_idx_p) ;  /* 0x000015b000007944 */ /* 0x004fea0003c00000 */
[----:B-1---5:R-:W-:-:S05]  /*1e0c0*/  BRA `(.L_x_1499) ;  /* 0xffff59d000007947 */ /* 0x022fca000383ffff */
.L_x_1408:
[----:B------:R-:W-:Y:S01]  /*1e0d0*/  MOV R2, RZ ;  /* 0x000000ff00027202 */ /* 0x000fe20000000f00 */
[----:B------:R-:W-:Y:S01]  /*1e0e0*/  IMAD.MOV.U32 R0, RZ, RZ, R4 ;  /* 0x000000ffff007224 */ /* 0x000fe200078e0004 */
[----:B------:R-:W-:Y:S01]  /*1e0f0*/  MOV R3, 0x1e120 ;  /* 0x0001e12000037802 */ /* 0x000fe20000000f00 */
[----:B------:R-:W-:Y:S02]  /*1e100*/  IMAD.MOV.U32 R200, RZ, RZ, 0x1c1f ;  /* 0x00001c1fffc87424 */ /* 0x000fe400078e00ff */
[----:B------:R-:W-:Y:S05]  /*1e110*/  CALL.REL.NOINC `($__internal_24_$__cuda_sm70_shflsync_idx_p) ;  /* 0x0000155000007944 */ /* 0x000fea0003c00000 */
[----:B-1---5:R-:W-:-:S05]  /*1e120*/  BRA `(.L_x_1500) ;  /* 0xffff5b9000007947 */ /* 0x022fca000383ffff */
.L_x_1409:
[----:B------:R-:W-:Y:S01]  /*1e130*/  MOV R2, 0x1 ;  /* 0x0000000100027802 */ /* 0x000fe20000000f00 */
[----:B------:R-:W-:Y:S01]  /*1e140*/  IMAD.MOV.U32 R0, RZ, RZ, R4 ;  /* 0x000000ffff007224 */ /* 0x000fe200078e0004 */
[----:B------:R-:W-:Y:S01]  /*1e150*/  MOV R3, 0x1e180 ;  /* 0x0001e18000037802 */ /* 0x000fe20000000f00 */
[----:B------:R-:W-:Y:S02]  /*1e160*/  IMAD.MOV.U32 R200, RZ, RZ, 0x1c1f ;  /* 0x00001c1fffc87424 */ /* 0x000fe400078e00ff */
[----:B-1----:R-:W-:Y:S05]  /*1e170*/  CALL.REL.NOINC `($__internal_24_$__cuda_sm70_shflsync_idx_p) ;  /* 0x000014f000007944 */ /* 0x002fea0003c00000 */
[----:B------:R-:W-:Y:S05]  /*1e180*/  IMAD.IADD R0, R5, 0x1, R0 ;  /* 0x0000000105007824 */ /* 0x000fea00078e0200 */
[C---:B------:R-:W-:Y:S02]  /*1e190*/  ISETP.GT.AND P1, PT, R0.reuse, RZ, PT ;  /* 0x000000ff0000720c */ /* 0x040fe40003f24270 */
[----:B------:R-:W-:Y:S02]  /*1e1a0*/  ISETP.GT.AND P0, PT, R0, 0x1, PT ;  /* 0x000000010000780c */ /* 0x000fe40003f04270 */
[----:B------:R-:W-:Y:S02]  /*1e1b0*/  FSEL R5, R174, -INF , P1 ;  /* 0xff800000ae057808 */ /* 0x000fe40000800000 */
[C---:B------:R-:W-:Y:S02]  /*1e1c0*/  ISETP.GT.AND P3, PT, R0.reuse, 0x8, PT ;  /* 0x000000080000780c */ /* 0x040fe40003f64270 */
[C---:B------:R-:W-:Y:S02]  /*1e1d0*/  ISETP.GT.AND P5, PT, R0.reuse, 0x9, PT ;  /* 0x000000090000780c */ /* 0x040fe40003fa4270 */
[C---:B------:R-:W-:Y:S02]  /*1e1e0*/  ISETP.GT.AND P4, PT, R0.reuse, 0x10, PT ;  /* 0x000000100000780c */ /* 0x040fe40003f84270 */
[----:B------:R-:W-:Y:S02]  /*1e1f0*/  FSEL R161, R173, -INF , P0 ;  /* 0xff800000ada17808 */ /* 0x000fe40000000000 */
[C---:B------:R-:W-:Y:S02]  /*1e200*/  ISETP.GT.AND P2, PT, R0.reuse, 0x11, PT ;  /* 0x000000110000780c */ /* 0x040fe40003f44270 */
[C---:B------:R-:W-:Y:S02]  /*1e210*/  ISETP.GT.AND P1, PT, R0.reuse, 0x18, PT ;  /* 0x000000180000780c */ /* 0x040fe40003f24270 */
[----:B------:R-:W-:Y:S02]  /*1e220*/  ISETP.GT.AND P0, PT, R0, 0x19, PT ;  /* 0x000000190000780c */ /* 0x000fe40003f04270 */
        /* <DEDUP_REMOVED lines=11> */
[----:B-----5:R-:W-:Y:S01]  /*1e2e0*/  FMNMX.FTZ R4, R14, R0, !PT ;  /* 0x000000000e047209 */ /* 0x020fe20007810000 */
[----:B------:R-:W-:Y:S01]  /*1e2f0*/  IMAD.MOV.U32 R0, RZ, RZ, 0x2 ;  /* 0x00000002ff007424 */ /* 0x000fe200078e00ff */
[----:B------:R-:W-:Y:S02]  /*1e300*/  FSEL R9, R167, -INF , P2 ;  /* 0xff800000a7097808 */ /* 0x000fe40001000000 */
        /* <DEDUP_REMOVED lines=10> */
[----:B-1----:R-:W-:Y:S05]  /*1e3b0*/  CALL.REL.NOINC `($__internal_23_$__cuda_sm70_shflsync_bfly_p) ;  /* 0x0000125000007944 */ /* 0x002fea0003c00000 */
[----:B------:R-:W-:Y:S01]  /*1e3c0*/  FMNMX.FTZ R4, R4, R0, !PT ;  /* 0x0000000004047209 */ /* 0x000fe20007810000 */
[----:B------:R-:W-:Y:S01]  /*1e3d0*/  IMAD.MOV.U32 R0, RZ, RZ, 0x1 ;  /* 0x00000001ff007424 */ /* 0x000fe200078e00ff */
[----:B------:R-:W-:Y:S02]  /*1e3e0*/  MOV R2, 0x1e400 ;  /* 0x0001e40000027802 */ /* 0x000fe40000000f00 */
        /* <DEDUP_REMOVED lines=8> */
[----:B------:R-:W-:Y:S02]  /*1e470*/  MOV R2, 0x1e490 ;  /* 0x0001e49000027802 */ /* 0x000fe40000000f00 */
[----:B------:R-:W-:Y:S05]  /*1e480*/  CALL.REL.NOINC `($__internal_23_$__cuda_sm70_shflsync_bfly_p) ;  /* 0x0000118000007944 */ /* 0x000fea0003c00000 */
[----:B------:R-:W-:-:S05]  /*1e490*/  BRA `(.L_x_1501) ;  /* 0xffff5bd000007947 */ /* 0x000fca000383ffff */
.L_x_1412:
[----:B------:R-:W-:Y:S01]  /*1e4a0*/  MOV R200, 0x181f ;  /* 0x0000181f00c87802 */ /* 0x000fe20000000f00 */
[----:B------:R-:W-:Y:S01]  /*1e4b0*/  IMAD.MOV.U32 R2, RZ, RZ, RZ ;  /* 0x000000ffff027224 */ /* 0x000fe200078e00ff */
[----:B------:R-:W-:Y:S02]  /*1e4c0*/  MOV R3, 0x1e4e0 ;  /* 0x0001e4e000037802 */ /* 0x000fe40000000f00 */
[----:B-1234-:R-:W-:Y:S05]  /*1e4d0*/  CALL.REL.NOINC `($__internal_24_$__cuda_sm70_shflsync_idx_p) ;  /* 0x0000119000007944 */ /* 0x01efea0003c00000 */
[----:B-1---5:R-:W-:-:S05]  /*1e4e0*/  BRA `(.L_x_1502) ;  /* 0xffff702000007947 */ /* 0x022fca000383ffff */
.L_x_1415:
[----:B------:R-:W-:Y:S01]  /*1e4f0*/  MOV R200, 0x181f ;  /* 0x0000181f00c87802 */ /* 0x000fe20000000f00 */
[----:B------:R-:W-:Y:S01]  /*1e500*/  IMAD.MOV.U32 R2, RZ, RZ, RZ ;  /* 0x000000ffff027224 */ /* 0x000fe200078e00ff */
[----:B------:R-:W-:Y:S02]  /*1e510*/  MOV R3, 0x1e530 ;  /* 0x0001e53000037802 */ /* 0x000fe40000000f00 */
[----:B------:R-:W-:Y:S05]  /*1e520*/  CALL.REL.NOINC `($__internal_24_$__cuda_sm70_shflsync_idx_p) ;  /* 0x0000114000007944 */ /* 0x000fea0003c00000 */
[----:B-----5:R-:W-:Y:S01]  /*1e530*/  MOV R4, R0 ;  /* 0x0000000000047202 */ /* 0x020fe20000000f00 */
[----:B-1----:R-:W-:-:S05]  /*1e540*/  BRA `(.L_x_1503) ;  /* 0xffff7bd000007947 */ /* 0x002fca000383ffff */
.L_x_1416:
[----:B------:R-:W-:Y:S01]  /*1e550*/  MOV R2, RZ ;  /* 0x000000ff00027202 */ /* 0x000fe20000000f00 */
[----:B-1----:R-:W-:Y:S01]  /*1e560*/  IMAD.MOV.U32 R0, RZ, RZ, R5 ;  /* 0x000000ffff007224 */ /* 0x002fe200078e0005 */
[----:B------:R-:W-:Y:S01]  /*1e570*/  MOV R3, 0x1e5a0 ;  /* 0x0001e5a000037802 */ /* 0x000fe20000000f00 */
[----:B------:R-:W-:Y:S02]  /*1e580*/  IMAD.MOV.U32 R200, RZ, RZ, 0x181f ;  /* 0x0000181fffc87424 */ /* 0x000fe400078e00ff */
[----:B--2---:R-:W-:Y:S05]  /*1e590*/  CALL.REL.NOINC `($__internal_24_$__cuda_sm70_shflsync_idx_p) ;  /* 0x000010d000007944 */ /* 0x004fea0003c00000 */
[----:B-1---5:R-:W-:-:S05]  /*1e5a0*/  BRA `(.L_x_1504) ;  /* 0xffff7b9000007947 */ /* 0x022fca000383ffff */
.L_x_1417:
[----:B------:R-:W-:Y:S02]  /*1e5b0*/  MOV R0, 0x2 ;  /* 0x0000000200007802 */ /* 0x000fe40000000f00 */
[----:B------:R-:W-:Y:S02]  /*1e5c0*/  MOV R2, 0x1e5e0 ;  /* 0x0001e5e000027802 */ /* 0x000fe40000000f00 */
[----:B------:R-:W-:Y:S05]  /*1e5d0*/  CALL.REL.NOINC `($__internal_23_$__cuda_sm70_shflsync_bfly_p) ;  /* 0x0000103000007944 */ /* 0x000fea0003c00000 */
        /* <DEDUP_REMOVED lines=14> */
.L_x_1419:
[----:B------:R-:W-:Y:S01]  /*1e6c0*/  IMAD.MOV.U32 R4, RZ, RZ, R203 ;  /* 0x000000ffff047224 */ /* 0x000fe200078e00cb */
[----:B------:R-:W-:-:S02]  /*1e6d0*/  MOV R0, 0x2 ;  /* 0x0000000200007802 */ /* 0x000fc40000000f00 */
[----:B------:R-:W-:Y:S02]  /*1e6e0*/  MOV R2, 0x1e700 ;  /* 0x0001e70000027802 */ /* 0x000fe40000000f00 */
[----:B------:R-:W-:Y:S05]  /*1e6f0*/  CALL.REL.NOINC `($__internal_23_$__cuda_sm70_shflsync_bfly_p) ;  /* 0x00000f1000007944 */ /* 0x000fea0003c00000 */
[----:B------:R-:W-:Y:S05]  /*1e700*/  BRA `(.L_x_1506) ;  /* 0xffff8f8000007947 */ /* 0x000fea000383ffff */
.L_x_1420:
[----:B------:R-:W-:Y:S01]  /*1e710*/  IMAD.MOV.U32 R4, RZ, RZ, R6 ;  /* 0x000000ffff047224 */ /* 0x000fe200078e0006 */
[----:B------:R-:W-:Y:S02]  /*1e720*/  MOV R0, 0x1 ;  /* 0x0000000100007802 */ /* 0x000fe40000000f00 */
[----:B------:R-:W-:Y:S02]  /*1e730*/  MOV R2, 0x1e750 ;  /* 0x0001e75000027802 */ /* 0x000fe40000000f00 */
[----:B-1----:R-:W-:Y:S05]  /*1e740*/  CALL.REL.NOINC `($__internal_23_$__cuda_sm70_shflsync_bfly_p) ;  /* 0x00000ec000007944 */ /* 0x002fea0003c00000 */
[----:B------:R-:W-:Y:S01]  /*1e750*/  FADD.FTZ R6, R6, R0 ;  /* 0x0000000006067221 */ /* 0x000fe20000010000 */
[----:B------:R-:W-:Y:S02]  /*1e760*/  MOV R4, R202 ;  /* 0x000000ca00047202 */ /* 0x000fe40000000f00 */
[----:B------:R-:W-:Y:S02]  /*1e770*/  MOV R0, 0x2 ;  /* 0x0000000200007802 */ /* 0x000fe40000000f00 */
[----:B------:R-:W-:Y:S02]  /*1e780*/  MOV R2, 0x1e7a0 ;  /* 0x0001e7a000027802 */ /* 0x000fe40000000f00 */
[----:B------:R-:W-:Y:S05]  /*1e790*/  CALL.REL.NOINC `($__internal_23_$__cuda_sm70_shflsync_bfly_p) ;  /* 0x00000e7000007944 */ /* 0x000fea0003c00000 */
[----:B------:R-:W-:Y:S01]  /*1e7a0*/  FADD.FTZ R4, R202, R0 ;  /* 0x00000000ca047221 */ /* 0x000fe20000010000 */
[----:B------:R-:W-:Y:S02]  /*1e7b0*/  MOV R0, 0x1 ;  /* 0x0000000100007802 */ /* 0x000fe40000000f00 */
[----:B------:R-:W-:-:S02]  /*1e7c0*/  MOV R2, 0x1e7e0 ;  /* 0x0001e7e000027802 */ /* 0x000fc40000000f00 */
[----:B------:R-:W-:Y:S05]  /*1e7d0*/  CALL.REL.NOINC `($__internal_23_$__cuda_sm70_shflsync_bfly_p) ;  /* 0x00000e3000007944 */ /* 0x000fea0003c00000 */
[----:B------:R-:W-:Y:S01]  /*1e7e0*/  MOV R3, R0 ;  /* 0x0000000000037202 */ /* 0x000fe20000000f00 */
[----:B------:R-:W-:Y:S05]  /*1e7f0*/  BRA `(.L_x_1507) ;  /* 0xffff8f0000007947 */ /* 0x000fea000383ffff */
.L_x_1427:
[----:B--234-:R-:W-:Y:S01]  /*1e800*/  IMAD.MOV.U32 R0, RZ, RZ, R13 ;  /* 0x000000ffff007224 */ /* 0x01cfe200078e000d */
[----:B------:R-:W-:Y:S01]  /*1e810*/  MOV R2, RZ ;  /* 0x000000ff00027202 */ /* 0x000fe20000000f00 */
[----:B------:R-:W-:Y:S01]  /*1e820*/  IMAD.MOV.U32 R200, RZ, RZ, 0x181f ;  /* 0x0000181fffc87424 */ /* 0x000fe200078e00ff */
[----:B------:R-:W-:-:S02]  /*1e830*/  MOV R3, 0x1e850 ;  /* 0x0001e85000037802 */ /* 0x000fc40000000f00 */
[----:B-1----:R-:W-:Y:S05]  /*1e840*/  CALL.REL.NOINC `($__internal_24_$__cuda_sm70_shflsync_idx_p) ;  /* 0x00000e2000007944 */ /* 0x002fea0003c00000 */
[----:B-----5:R-:W-:Y:S01]  /*1e850*/  MOV R4, R0 ;  /* 0x0000000000047202 */ /* 0x020fe20000000f00 */
[----:B-1----:R-:W-:Y:S05]  /*1e860*/  BRA `(.L_x_1508) ;  /* 0xffffaa1000007947 */ /* 0x002fea000383ffff */
.L_x_1428:
[----:B------:R-:W-:Y:S01]  /*1e870*/  IMAD.MOV.U32 R0, RZ, RZ, R14 ;  /* 0x000000ffff007224 */ /* 0x000fe200078e000e */
[----:B------:R-:W-:Y:S01]  /*1e880*/  MOV R2, RZ ;  /* 0x000000ff00027202 */ /* 0x000fe20000000f00 */
[----:B------:R-:W-:Y:S01]  /*1e890*/  IMAD.MOV.U32 R200, RZ, RZ, 0x181f ;  /* 0x0000181fffc87424 */ /* 0x000fe200078e00ff */
[----:B------:R-:W-:-:S02]  /*1e8a0*/  MOV R3, 0x1e8c0 ;  /* 0x0001e8c000037802 */ /* 0x000fc40000000f00 */
[----:B-123--:R-:W-:Y:S05]  /*1e8b0*/  CALL.REL.NOINC `($__internal_24_$__cuda_sm70_shflsync_idx_p) ;  /* 0x00000db000007944 */ /* 0x00efea0003c00000 */
[----:B-1---5:R-:W-:Y:S05]  /*1e8c0*/  BRA `(.L_x_1509) ;  /* 0xffffa9d000007947 */ /* 0x022fea000383ffff */
.L_x_1431:
[----:B--2---:R-:W-:Y:S01]  /*1e8d0*/  IMAD.MOV.U32 R0, RZ, RZ, R13 ;  /* 0x000000ffff007224 */ /* 0x004fe200078e000d */
[----:B------:R-:W-:Y:S01]  /*1e8e0*/  MOV R2, 0x1 ;  /* 0x0000000100027802 */ /* 0x000fe20000000f00 */
[----:B------:R-:W-:Y:S01]  /*1e8f0*/  IMAD.MOV.U32 R200, RZ, RZ, 0x181f ;  /* 0x0000181fffc87424 */ /* 0x000fe200078e00ff */
[----:B------:R-:W-:-:S02]  /*1e900*/  MOV R3, 0x1e920 ;  /* 0x0001e92000037802 */ /* 0x000fc40000000f00 */
[----:B-1-34-:R-:W-:Y:S05]  /*1e910*/  CALL.REL.NOINC `($__internal_24_$__cuda_sm70_shflsync_idx_p) ;  /* 0x00000d5000007944 */ /* 0x01afea0003c00000 */
[----:B-----5:R-:W-:Y:S01]  /*1e920*/  IMAD.MOV.U32 R4, RZ, RZ, R0 ;  /* 0x000000ffff047224 */ /* 0x020fe200078e0000 */
[----:B------:R-:W-:Y:S01]  /*1e930*/  MOV R2, 0x1 ;  /* 0x0000000100027802 */ /* 0x000fe20000000f00 */
[----:B------:R-:W-:Y:S01]  /*1e940*/  IMAD.MOV.U32 R0, RZ, RZ, R14 ;  /* 0x000000ffff007224 */ /* 0x000fe200078e000e */
[----:B------:R-:W-:-:S02]  /*1e950*/  MOV R200, 0x181f ;  /* 0x0000181f00c87802 */ /* 0x000fc40000000f00 */
[----:B------:R-:W-:Y:S02]  /*1e960*/  MOV R3, 0x1e980 ;  /* 0x0001e98000037802 */ /* 0x000fe40000000f00 */
[----:B-1----:R-:W-:Y:S05]  /*1e970*/  CALL.REL.NOINC `($__internal_24_$__cuda_sm70_shflsync_idx_p) ;  /* 0x00000cf000007944 */ /* 0x002fea0003c00000 */
[----:B-1---5:R-:W-:Y:S05]  /*1e980*/  BRA `(.L_x_1510) ;  /* 0xffffaa8000007947 */ /* 0x022fea000383ffff */
.L_x_1434:
[----:B--2---:R-:W-:Y:S01]  /*1e990*/  IMAD.MOV.U32 R0, RZ, RZ, R13 ;  /* 0x000000ffff007224 */ /* 0x004fe200078e000d */
[----:B------:R-:W-:Y:S01]  /*1e9a0*/  MOV R2, 0x2 ;  /* 0x0000000200027802 */ /* 0x000fe20000000f00 */
[----:B------:R-:W-:Y:S01]  /*1e9b0*/  IMAD.MOV.U32 R200, RZ, RZ, 0x181f ;  /* 0x0000181fffc87424 */ /* 0x000fe200078e00ff */
[----:B------:R-:W-:Y:S02]  /*1e9c0*/  MOV R3, 0x1e9e0 ;  /* 0x0001e9e000037802 */ /* 0x000fe40000000f00 */
[----:B-1-34-:R-:W-:Y:S05]  /*1e9d0*/  CALL.REL.NOINC `($__internal_24_$__cuda_sm70_shflsync_idx_p) ;  /* 0x00000c9000007944 */ /* 0x01afea0003c00000 */
[----:B-----5:R-:W-:Y:S01]  /*1e9e0*/  MOV R4, R0 ;  /* 0x0000000000047202 */ /* 0x020fe20000000f00 */
[----:B-1----:R-:W-:Y:S05]  /*1e9f0*/  BRA `(.L_x_1511) ;  /* 0xffffab8000007947 */ /* 0x002fea000383ffff */
.L_x_1435:
[----:B--2---:R-:W-:Y:S01]  /*1ea00*/  IMAD.MOV.U32 R0, RZ, RZ, R14 ;  /* 0x000000ffff007224 */ /* 0x004fe200078e000e */
[----:B------:R-:W-:Y:S01]  /*1ea10*/  MOV R2, 0x2 ;  /* 0x0000000200027802 */ /* 0x000fe20000000f00 */
[----:B------:R-:W-:Y:S01]  /*1ea20*/  IMAD.MOV.U32 R200, RZ, RZ, 0x181f ;  /* 0x0000181fffc87424 */ /* 0x000fe200078e00ff */
[----:B------:R-:W-:Y:S02]  /*1ea30*/  MOV R3, 0x1ea50 ;  /* 0x0001ea5000037802 */ /* 0x000fe40000000f00 */
[----:B-1-34-:R-:W-:Y:S05]  /*1ea40*/  CALL.REL.NOINC `($__internal_24_$__cuda_sm70_shflsync_idx_p) ;  /* 0x00000c2000007944 */ /* 0x01afea0003c00000 */
[----:B-1---5:R-:W-:Y:S05]  /*1ea50*/  BRA `(.L_x_1512) ;  /* 0xffffab4000007947 */ /* 0x022fea000383ffff */
.L_x_1438:
[----:B----4-:R-:W-:Y:S01]  /*1ea60*/  IMAD.MOV.U32 R0, RZ, RZ, R13 ;  /* 0x000000ffff007224 */ /* 0x010fe200078e000d */
[----:B---3--:R-:W-:Y:S01]  /*1ea70*/  MOV R2, 0x3 ;  /* 0x0000000300027802 */ /* 0x008fe20000000f00 */
[----:B------:R-:W-:Y:S01]  /*1ea80*/  IMAD.MOV.U32 R200, RZ, RZ, 0x181f ;  /* 0x0000181fffc87424 */ /* 0x000fe200078e00ff */
[----:B------:R-:W-:-:S02]  /*1ea90*/  MOV R3, 0x1eab0 ;  /* 0x0001eab000037802 */ /* 0x000fc40000000f00 */
[----:B-12---:R-:W-:Y:S05]  /*1eaa0*/  CALL.REL.NOINC `($__internal_24_$__cuda_sm70_shflsync_idx_p) ;  /* 0x00000bc000007944 */ /* 0x006fea0003c00000 */
[----:B-----5:R-:W-:Y:S01]  /*1eab0*/  IMAD.MOV.U32 R4, RZ, RZ, R0 ;  /* 0x000000ffff047224 */ /* 0x020fe200078e0000 */
[----:B------:R-:W-:Y:S01]  /*1eac0*/  MOV R2, 0x3 ;  /* 0x0000000300027802 */ /* 0x000fe20000000f00 */
[----:B------:R-:W-:Y:S01]  /*1ead0*/  IMAD.MOV.U32 R0, RZ, RZ, R14 ;  /* 0x000000ffff007224 */ /* 0x000fe200078e000e */
[----:B------:R-:W-:-:S02]  /*1eae0*/  MOV R200, 0x181f ;  /* 0x0000181f00c87802 */ /* 0x000fc40000000f00 */
[----:B------:R-:W-:Y:S02]  /*1eaf0*/  MOV R3, 0x1eb10 ;  /* 0x0001eb1000037802 */ /* 0x000fe40000000f00 */
[----:B-1----:R-:W-:Y:S05]  /*1eb00*/  CALL.REL.NOINC `($__internal_24_$__cuda_sm70_shflsync_idx_p) ;  /* 0x00000b6000007944 */ /* 0x002fea0003c00000 */
[----:B-1---5:R-:W-:Y:S05]  /*1eb10*/  BRA `(.L_x_1513) ;  /* 0xffffac0000007947 */ /* 0x022fea000383ffff */
.L_x_1440:
[----:B------:R-:W-:Y:S01]  /*1eb20*/  IMAD.MOV.U32 R0, RZ, RZ, R5 ;  /* 0x000000ffff007224 */ /* 0x000fe200078e0005 */
[----:B------:R-:W-:Y:S01]  /*1eb30*/  MOV R2, RZ ;  /* 0x000000ff00027202 */ /* 0x000fe20000000f00 */
[----:B------:R-:W-:Y:S01]  /*1eb40*/  IMAD.MOV.U32 R200, RZ, RZ, 0x1c1f ;  /* 0x00001c1fffc87424 */ /* 0x000fe200078e00ff */
[----:B------:R-:W-:Y:S02]  /*1eb50*/  MOV R3, 0x1eb70 ;  /* 0x0001eb7000037802 */ /* 0x000fe40000000f00 */
[----:B------:R-:W-:Y:S05]  /*1eb60*/  CALL.REL.NOINC `($__internal_24_$__cuda_sm70_shflsync_idx_p) ;  /* 0x00000b0000007944 */ /* 0x000fea0003c00000 */
[----:B-----5:R-:W-:Y:S01]  /*1eb70*/  MOV R4, R0 ;  /* 0x0000000000047202 */ /* 0x020fe20000000f00 */
[----:B-1----:R-:W-:Y:S05]  /*1eb80*/  BRA `(.L_x_1514) ;  /* 0xffffaef000007947 */ /* 0x002fea000383ffff */
.L_x_1441:
[----:B------:R-:W-:Y:S01]  /*1eb90*/  IMAD.MOV.U32 R0, RZ, RZ, R12 ;  /* 0x000000ffff007224 */ /* 0x000fe200078e000c */
[----:B------:R-:W-:Y:S01]  /*1eba0*/  MOV R2, RZ ;  /* 0x000000ff00027202 */ /* 0x000fe20000000f00 */
[----:B------:R-:W-:Y:S01]  /*1ebb0*/  IMAD.MOV.U32 R200, RZ, RZ, 0x1c1f ;  /* 0x00001c1fffc87424 */ /* 0x000fe200078e00ff */
[----:B------:R-:W-:Y:S02]  /*1ebc0*/  MOV R3, 0x1ebe0 ;  /* 0x0001ebe000037802 */ /* 0x000fe40000000f00 */
[----:B-12---:R-:W-:Y:S05]  /*1ebd0*/  CALL.REL.NOINC `($__internal_24_$__cuda_sm70_shflsync_idx_p) ;  /* 0x00000a9000007944 */ /* 0x006fea0003c00000 */
[----:B-1---5:R-:W-:Y:S05]  /*1ebe0*/  BRA `(.L_x_1515) ;  /* 0xffffaeb000007947 */ /* 0x022fea000383ffff */
.L_x_1444:
[----:B----4-:R-:W-:Y:S01]  /*1ebf0*/  IMAD.MOV.U32 R0, RZ, RZ, R5 ;  /* 0x000000ffff007224 */ /* 0x010fe200078e0005 */
[----:B------:R-:W-:Y:S01]  /*1ec00*/  MOV R2, 0x1 ;  /* 0x0000000100027802 */ /* 0x000fe20000000f00 */
[----:B------:R-:W-:Y:S01]  /*1ec10*/  IMAD.MOV.U32 R200, RZ, RZ, 0x1c1f ;  /* 0x00001c1fffc87424 */ /* 0x000fe200078e00ff */
[----:B------:R-:W-:-:S02]  /*1ec20*/  MOV R3, 0x1ec40 ;  /* 0x0001ec4000037802 */ /* 0x000fc40000000f00 */
[----:B-123--:R-:W-:Y:S05]  /*1ec30*/  CALL.REL.NOINC `($__internal_24_$__cuda_sm70_shflsync_idx_p) ;  /* 0x00000a3000007944 */ /* 0x00efea0003c00000 */
[----:B-----5:R-:W-:Y:S01]  /*1ec40*/  IMAD.MOV.U32 R4, RZ, RZ, R0 ;  /* 0x000000ffff047224 */ /* 0x020fe200078e0000 */
[----:B------:R-:W-:Y:S01]  /*1ec50*/  MOV R2, 0x1 ;  /* 0x0000000100027802 */ /* 0x000fe20000000f00 */
[----:B------:R-:W-:Y:S01]  /*1ec60*/  IMAD.MOV.U32 R0, RZ, RZ, R12 ;  /* 0x000000ffff007224 */ /* 0x000fe200078e000c */
[----:B------:R-:W-:-:S02]  /*1ec70*/  MOV R200, 0x1c1f ;  /* 0x00001c1f00c87802 */ /* 0x000fc40000000f00 */
[----:B------:R-:W-:Y:S02]  /*1ec80*/  MOV R3, 0x1eca0 ;  /* 0x0001eca000037802 */ /* 0x000fe40000000f00 */
[----:B-1----:R-:W-:Y:S05]  /*1ec90*/  CALL.REL.NOINC `($__internal_24_$__cuda_sm70_shflsync_idx_p) ;  /* 0x000009d000007944 */ /* 0x002fea0003c00000 */
[----:B-1---5:R-:W-:Y:S05]  /*1eca0*/  BRA `(.L_x_1516) ;  /* 0xffffbb9000007947 */ /* 0x022fea000383ffff */
.L_x_1448:
[----:B------:R-:W-:Y:S01]  /*1ecb0*/  IMAD.MOV.U32 R0, RZ, RZ, R5 ;  /* 0x000000ffff007224 */ /* 0x000fe200078e0005 */
[----:B------:R-:W-:Y:S01]  /*1ecc0*/  MOV R2, RZ ;  /* 0x000000ff00027202 */ /* 0x000fe20000000f00 */
[----:B------:R-:W-:Y:S01]  /*1ecd0*/  IMAD.MOV.U32 R200, RZ, RZ, 0x181f ;  /* 0x0000181fffc87424 */ /* 0x000fe200078e00ff */
[----:B------:R-:W-:Y:S02]  /*1ece0*/  MOV R3, 0x1ed00 ;  /* 0x0001ed0000037802 */ /* 0x000fe40000000f00 */
[----:B------:R-:W-:Y:S05]  /*1ecf0*/  CALL.REL.NOINC `($__internal_24_$__cuda_sm70_shflsync_idx_p) ;  /* 0x0000097000007944 */ /* 0x000fea0003c00000 */
[----:B-----5:R-:W-:Y:S01]  /*1ed00*/  MOV R4, R0 ;  /* 0x0000000000047202 */ /* 0x020fe20000000f00 */
[----:B-1----:R-:W-:Y:S05]  /*1ed10*/  BRA `(.L_x_1517) ;  /* 0xffffd08000007947 */ /* 0x002fea000383ffff */
.L_x_1449:
[----:B------:R-:W-:Y:S01]  /*1ed20*/  IMAD.MOV.U32 R0, RZ, RZ, R14 ;  /* 0x000000ffff007224 */ /* 0x000fe200078e000e */
[----:B------:R-:W-:Y:S01]  /*1ed30*/  MOV R2, RZ ;  /* 0x000000ff00027202 */ /* 0x000fe20000000f00 */
[----:B------:R-:W-:Y:S01]  /*1ed40*/  IMAD.MOV.U32 R200, RZ, RZ, 0x181f ;  /* 0x0000181fffc87424 */ /* 0x000fe200078e00ff */
[----:B------:R-:W-:Y:S02]  /*1ed50*/  MOV R3, 0x1ed70 ;  /* 0x0001ed7000037802 */ /* 0x000fe40000000f00 */
[----:B-12---:R-:W-:Y:S05]  /*1ed60*/  CALL.REL.NOINC `($__internal_24_$__cuda_sm70_shflsync_idx_p) ;  /* 0x0000090000007944 */ /* 0x006fea0003c00000 */
[----:B-1---5:R-:W-:Y:S05]  /*1ed70*/  BRA `(.L_x_1518) ;  /* 0xffffd04000007947 */ /* 0x022fea000383ffff */
.L_x_1452:
[----:B----4-:R-:W-:Y:S01]  /*1ed80*/  IMAD.MOV.U32 R0, RZ, RZ, R5 ;  /* 0x000000ffff007224 */ /* 0x010fe200078e0005 */
[----:B--2---:R-:W-:Y:S01]  /*1ed90*/  MOV R2, 0x1 ;  /* 0x0000000100027802 */ /* 0x004fe20000000f00 */
[----:B------:R-:W-:Y:S01]  /*1eda0*/  IMAD.MOV.U32 R200, RZ, RZ, 0x181f ;  /* 0x0000181fffc87424 */ /* 0x000fe200078e00ff */
[----:B------:R-:W-:-:S02]  /*1edb0*/  MOV R3, 0x1edd0 ;  /* 0x0001edd000037802 */ /* 0x000fc40000000f00 */
[----:B-1-3--:R-:W-:Y:S05]  /*1edc0*/  CALL.REL.NOINC `($__internal_24_$__cuda_sm70_shflsync_idx_p) ;  /* 0x000008a000007944 */ /* 0x00afea0003c00000 */
[----:B-----5:R-:W-:Y:S01]  /*1edd0*/  IMAD.MOV.U32 R4, RZ, RZ, R0 ;  /* 0x000000ffff047224 */ /* 0x020fe200078e0000 */
[----:B------:R-:W-:Y:S01]  /*1ede0*/  MOV R2, 0x1 ;  /* 0x0000000100027802 */ /* 0x000fe20000000f00 */
[----:B------:R-:W-:Y:S01]  /*1edf0*/  IMAD.MOV.U32 R0, RZ, RZ, R14 ;  /* 0x000000ffff007224 */ /* 0x000fe200078e000e */
[----:B------:R-:W-:-:S02]  /*1ee00*/  MOV R200, 0x181f ;  /* 0x0000181f00c87802 */ /* 0x000fc40000000f00 */
[----:B------:R-:W-:Y:S02]  /*1ee10*/  MOV R3, 0x1ee30 ;  /* 0x0001ee3000037802 */ /* 0x000fe40000000f00 */
[----:B-1----:R-:W-:Y:S05]  /*1ee20*/  CALL.REL.NOINC `($__internal_24_$__cuda_sm70_shflsync_idx_p) ;  /* 0x0000084000007944 */ /* 0x002fea0003c00000 */
[----:B-1---5:R-:W-:Y:S05]  /*1ee30*/  BRA `(.L_x_1519) ;  /* 0xffffd10000007947 */ /* 0x022fea000383ffff */
.L_x_1455:
[----:B----4-:R-:W-:Y:S01]  /*1ee40*/  IMAD.MOV.U32 R0, RZ, RZ, R5 ;  /* 0x000000ffff007224 */ /* 0x010fe200078e0005 */
[----:B-1----:R-:W-:Y:S01]  /*1ee50*/  MOV R2, 0x2 ;  /* 0x0000000200027802 */ /* 0x002fe20000000f00 */
[----:B------:R-:W-:Y:S01]  /*1ee60*/  IMAD.MOV.U32 R200, RZ, RZ, 0x181f ;  /* 0x0000181fffc87424 */ /* 0x000fe200078e00ff */
[----:B------:R-:W-:Y:S02]  /*1ee70*/  MOV R3, 0x1ee90 ;  /* 0x0001ee9000037802 */ /* 0x000fe40000000f00 */
[----:B--23--:R-:W-:Y:S05]  /*1ee80*/  CALL.REL.NOINC `($__internal_24_$__cuda_sm70_shflsync_idx_p) ;  /* 0x000007e000007944 */ /* 0x00cfea0003c00000 */
[----:B-----5:R-:W-:Y:S01]  /*1ee90*/  MOV R4, R0 ;  /* 0x0000000000047202 */ /* 0x020fe20000000f00 */
[----:B-1----:R-:W-:Y:S05]  /*1eea0*/  BRA `(.L_x_1520) ;  /* 0xffffd20000007947 */ /* 0x002fea000383ffff */
.L_x_1456:
[----:B----4-:R-:W-:Y:S01]  /*1eeb0*/  IMAD.MOV.U32 R0, RZ, RZ, R14 ;  /* 0x000000ffff007224 */ /* 0x010fe200078e000e */
[----:B------:R-:W-:Y:S01]  /*1eec0*/  MOV R2, 0x2 ;  /* 0x0000000200027802 */ /* 0x000fe20000000f00 */
[----:B------:R-:W-:Y:S01]  /*1eed0*/  IMAD.MOV.U32 R200, RZ, RZ, 0x181f ;  /* 0x0000181fffc87424 */ /* 0x000fe200078e00ff */
[----:B------:R-:W-:Y:S02]  /*1eee0*/  MOV R3, 0x1ef00 ;  /* 0x0001ef0000037802 */ /* 0x000fe40000000f00 */
[----:B-123--:R-:W-:Y:S05]  /*1eef0*/  CALL.REL.NOINC `($__internal_24_$__cuda_sm70_shflsync_idx_p) ;  /* 0x0000077000007944 */ /* 0x00efea0003c00000 */
[----:B-1---5:R-:W-:Y:S05]  /*1ef00*/  BRA `(.L_x_1521) ;  /* 0xffffd1c000007947 */ /* 0x022fea000383ffff */
.L_x_1459:
[----:B-1----:R-:W-:Y:S01]  /*1ef10*/  IMAD.MOV.U32 R0, RZ, RZ, R5 ;  /* 0x000000ffff007224 */ /* 0x002fe200078e0005 */
[----:B------:R-:W-:Y:S01]  /*1ef20*/  MOV R2, 0x3 ;  /* 0x0000000300027802 */ /* 0x000fe20000000f00 */
[----:B------:R-:W-:Y:S01]  /*1ef30*/  IMAD.MOV.U32 R200, RZ, RZ, 0x181f ;  /* 0x0000181fffc87424 */ /* 0x000fe200078e00ff */
[----:B------:R-:W-:-:S02]  /*1ef40*/  MOV R3, 0x1ef60 ;  /* 0x0001ef6000037802 */ /* 0x000fc40000000f00 */
[----:B--234-:R-:W-:Y:S05]  /*1ef50*/  CALL.REL.NOINC `($__internal_24_$__cuda_sm70_shflsync_idx_p) ;  /* 0x0000071000007944 */ /* 0x01cfea0003c00000 */
[----:B-----5:R-:W-:Y:S01]  /*1ef60*/  IMAD.MOV.U32 R4, RZ, RZ, R0 ;  /* 0x000000ffff047224 */ /* 0x020fe200078e0000 */
[----:B------:R-:W-:Y:S01]  /*1ef70*/  MOV R2, 0x3 ;  /* 0x0000000300027802 */ /* 0x000fe20000000f00 */
[----:B------:R-:W-:Y:S01]  /*1ef80*/  IMAD.MOV.U32 R0, RZ, RZ, R14 ;  /* 0x000000ffff007224 */ /* 0x000fe200078e000e */
[----:B------:R-:W-:-:S02]  /*1ef90*/  MOV R200, 0x181f ;  /* 0x0000181f00c87802 */ /* 0x000fc40000000f00 */
[----:B------:R-:W-:Y:S02]  /*1efa0*/  MOV R3, 0x1efc0 ;  /* 0x0001efc000037802 */ /* 0x000fe40000000f00 */
[----:B-1----:R-:W-:Y:S05]  /*1efb0*/  CALL.REL.NOINC `($__internal_24_$__cuda_sm70_shflsync_idx_p) ;  /* 0x000006b000007944 */ /* 0x002fea0003c00000 */
[----:B-1---5:R-:W-:Y:S05]  /*1efc0*/  BRA `(.L_x_1522) ;  /* 0xffffd28000007947 */ /* 0x022fea000383ffff */
.L_x_1461:
[----:B------:R-:W-:Y:S01]  /*1efd0*/  IMAD.MOV.U32 R0, RZ, RZ, R92 ;  /* 0x000000ffff007224 */ /* 0x000fe200078e005c */
[----:B------:R-:W-:Y:S01]  /*1efe0*/  MOV R2, RZ ;  /* 0x000000ff00027202 */ /* 0x000fe20000000f00 */
[----:B------:R-:W-:Y:S01]  /*1eff0*/  IMAD.MOV.U32 R200, RZ, RZ, 0x1f ;  /* 0x0000001fffc87424 */ /* 0x000fe200078e00ff */
[----:B------:R-:W-:Y:S02]  /*1f000*/  MOV R3, 0x1f020 ;  /* 0x0001f02000037802 */ /* 0x000fe40000000f00 */
[----:B-12---:R-:W-:Y:S05]  /*1f010*/  CALL.REL.NOINC `($__internal_24_$__cuda_sm70_shflsync_idx_p) ;  /* 0x0000065000007944 */ /* 0x006fea0003c00000 */
[----:B------:R-:W-:Y:S01]  /*1f020*/  MOV R9, R0 ;  /* 0x0000000000097202 */ /* 0x000fe20000000f00 */
[----:B-1---5:R-:W-:Y:S05]  /*1f030*/  BRA `(.L_x_1523) ;  /* 0xffffd42000007947 */ /* 0x022fea000383ffff */
.L_x_1462:
[----:B------:R-:W-:Y:S01]  /*1f040*/  IMAD.MOV.U32 R0, RZ, RZ, R92 ;  /* 0x000000ffff007224 */ /* 0x000fe200078e005c */
[----:B------:R-:W-:Y:S01]  /*1f050*/  MOV R2, 0x1 ;  /* 0x0000000100027802 */ /* 0x000fe20000000f00 */
[----:B------:R-:W-:Y:S01]  /*1f060*/  IMAD.MOV.U32 R200, RZ, RZ, 0x1f ;  /* 0x0000001fffc87424 */ /* 0x000fe200078e00ff */
[----:B------:R-:W-:Y:S02]  /*1f070*/  MOV R3, 0x1f090 ;  /* 0x0001f09000037802 */ /* 0x000fe40000000f00 */
[----:B-1234-:R-:W-:Y:S05]  /*1f080*/  CALL.REL.NOINC `($__internal_24_$__cuda_sm70_shflsync_idx_p) ;  /* 0x000005e000007944 */ /* 0x01efea0003c00000 */
[----:B------:R-:W-:Y:S01]  /*1f090*/  MOV R6, R0 ;  /* 0x0000000000067202 */ /* 0x000fe20000000f00 */
[----:B-1---5:R-:W-:Y:S05]  /*1f0a0*/  BRA `(.L_x_1524) ;  /* 0xffffd3d000007947 */ /* 0x022fea000383ffff */
.L_x_1463:
[----:B------:R-:W-:Y:S02]  /*1f0b0*/  MOV R3, 0x1 ;  /* 0x0000000100037802 */ /* 0x000fe40000000f00 */
[----:B------:R-:W-:-:S02]  /*1f0c0*/  MOV R2, 0x1f0e0 ;  /* 0x0001f0e000027802 */ /* 0x000fc40000000f00 */
[----:B---34-:R-:W-:Y:S05]  /*1f0d0*/  CALL.REL.NOINC `($__internal_25_$__cuda_sm70_shflsync_up_p) ;  /* 0x0000061000007944 */ /* 0x018fea0003c00000 */
[----:B------:R-:W-:Y:S05]  /*1f0e0*/  BRA `(.L_x_1525) ;  /* 0xffffd4b000007947 */ /* 0x000fea000383ffff */
.L_x_1464:
[----:B------:R-:W-:Y:S02]  /*1f0f0*/  MOV R3, 0x2 ;  /* 0x0000000200037802 */ /* 0x000fe40000000f00 */
[----:B------:R-:W-:-:S02]  /*1f100*/  MOV R2, 0x1f120 ;  /* 0x0001f12000027802 */ /* 0x000fc40000000f00 */
[----:B---34-:R-:W-:Y:S05]  /*1f110*/  CALL.REL.NOINC `($__internal_25_$__cuda_sm70_shflsync_up_p) ;  /* 0x000005d000007944 */ /* 0x018fea0003c00000 */
        /* <DEDUP_REMOVED lines=23> */
.L_x_1468:
[----:B------:R-:W-:Y:S02]  /*1f290*/  MOV R3, 0x1 ;  /* 0x0000000100037802 */ /* 0x000fe40000000f00 */
[----:B------:R-:W-:Y:S02]  /*1f2a0*/  MOV R2, 0x1f2c0 ;  /* 0x0001f2c000027802 */ /* 0x000fe40000000f00 */
[----:B---3--:R-:W-:Y:S05]  /*1f2b0*/  CALL.REL.NOINC `($__internal_25_$__cuda_sm70_shflsync_up_p) ;  /* 0x0000043000007944 */ /* 0x008fea0003c00000 */
[----:B------:R-:W-:Y:S01]  /*1f2c0*/  MOV R2, R4 ;  /* 0x0000000400027202 */ /* 0x000fe20000000f00 */
[----:B------:R-:W-:Y:S05]  /*1f2d0*/  BRA `(.L_x_1527) ;  /* 0xffffd52000007947 */ /* 0x000fea000383ffff */
.L_x_1469:
[----:B------:R-:W-:Y:S02]  /*1f2e0*/  MOV R3, 0x2 ;  /* 0x0000000200037802 */ /* 0x000fe40000000f00 */
[----:B------:R-:W-:Y:S02]  /*1f2f0*/  MOV R2, 0x1f310 ;  /* 0x0001f31000027802 */ /* 0x000fe40000000f00 */
[----:B---3--:R-:W-:Y:S05]  /*1f300*/  CALL.REL.NOINC `($__internal_25_$__cuda_sm70_shflsync_up_p) ;  /* 0x000003e000007944 */ /* 0x008fea0003c00000 */
        /* <DEDUP_REMOVED lines=23> */
.L_x_1471:
[----:B------:R-:W-:Y:S02]  /*1f480*/  SEL R0, RZ, 0x1, P0 ;  /* 0x00000001ff007807 */ /* 0x000fe40000000000 */
[----:B------:R-:W-:Y:S02]  /*1f490*/  MOV R2, 0x1f4b0 ;  /* 0x0001f4b000027802 */ /* 0x000fe40000000f00 */
[----:B-1-3--:R-:W-:Y:S05]  /*1f4a0*/  CALL.REL.NOINC `($__internal_26_$__cuda_sm70_votesync_ballot) ;  /* 0x000002a000007944 */ /* 0x00afea0003c00000 */
[----:B------:R-:W-:Y:S01]  /*1f4b0*/  MOV R10, R0 ;  /* 0x00000000000a7202 */ /* 0x000fe20000000f00 */
[----:B------:R-:W-:Y:S05]  /*1f4c0*/  BRA `(.L_x_1529) ;  /* 0xffffd4c000007947 */ /* 0x000fea000383ffff */
.L_x_1472:
[----:B------:R-:W-:Y:S01]  /*1f4d0*/  IMAD.MOV.U32 R0, RZ, RZ, R7 ;  /* 0x000000ffff007224 */ /* 0x000fe200078e0007 */
[----:B------:R-:W-:Y:S01]  /*1f4e0*/  MOV R2, R6 ;  /* 0x0000000600027202 */ /* 0x000fe20000000f00 */
[----:B------:R-:W-:Y:S01]  /*1f4f0*/  IMAD.MOV.U32 R200, RZ, RZ, 0x1f ;  /* 0x0000001fffc87424 */ /* 0x000fe200078e00ff */
[----:B------:R-:W-:Y:S02]  /*1f500*/  MOV R3, 0x1f520 ;  /* 0x0001f52000037802 */ /* 0x000fe40000000f00 */
[----:B-1-3--:R-:W-:Y:S05]  /*1f510*/  CALL.REL.NOINC `($__internal_24_$__cuda_sm70_shflsync_idx_p) ;  /* 0x0000015000007944 */ /* 0x00afea0003c00000 */
[----:B------:R-:W-:Y:S01]  /*1f520*/  IMAD.MOV.U32 R7, RZ, RZ, R0 ;  /* 0x000000ffff077224 */ /* 0x000fe200078e0000 */
[----:B------:R-:W-:Y:S01]  /*1f530*/  MOV R2, R6 ;  /* 0x0000000600027202 */ /* 0x000fe20000000f00 */
[----:B------:R-:W-:Y:S01]  /*1f540*/  IMAD.MOV.U32 R0, RZ, RZ, R8 ;  /* 0x000000ffff007224 */ /* 0x000fe200078e0008 */
[----:B------:R-:W-:Y:S02]  /*1f550*/  MOV R200, 0x1f ;  /* 0x0000001f00c87802 */ /* 0x000fe40000000f00 */
[----:B------:R-:W-:-:S02]  /*1f560*/  MOV R3, 0x1f580 ;  /* 0x0001f58000037802 */ /* 0x000fc40000000f00 */
[----:B-1---5:R-:W-:Y:S05]  /*1f570*/  CALL.REL.NOINC `($__internal_24_$__cuda_sm70_shflsync_idx_p) ;  /* 0x000000f000007944 */ /* 0x022fea0003c00000 */
[----:B------:R-:W-:Y:S01]  /*1f580*/  MOV R5, R0 ;  /* 0x0000000000057202 */ /* 0x000fe20000000f00 */
[----:B-1---5:R-:W-:Y:S05]  /*1f590*/  BRA `(.L_x_1530) ;  /* 0xffffd44000007947 */ /* 0x022fea000383ffff */
.L_x_1475:
[----:B------:R-:W-:Y:S01]  /*1f5a0*/  IMAD.MOV.U32 R0, RZ, RZ, R4 ;  /* 0x000000ffff007224 */ /* 0x000fe200078e0004 */
[----:B------:R-:W-:Y:S01]  /*1f5b0*/  MOV R2, R6 ;  /* 0x0000000600027202 */ /* 0x000fe20000000f00 */
[----:B------:R-:W-:Y:S01]  /*1f5c0*/  IMAD.MOV.U32 R200, RZ, RZ, 0x1f ;  /* 0x0000001fffc87424 */ /* 0x000fe200078e00ff */
[----:B------:R-:W-:-:S02]  /*1f5d0*/  MOV R3, 0x1f5f0 ;  /* 0x0001f5f000037802 */ /* 0x000fc40000000f00 */
[----:B-1-34-:R-:W-:Y:S05]  /*1f5e0*/  CALL.REL.NOINC `($__internal_24_$__cuda_sm70_shflsync_idx_p) ;  /* 0x0000008000007944 */ /* 0x01afea0003c00000 */
[----:B------:R-:W-:Y:S01]  /*1f5f0*/  MOV R12, R0 ;  /* 0x00000000000c7202 */ /* 0x000fe20000000f00 */
[----:B-1---5:R-:W-:Y:S05]  /*1f600*/  BRA `(.L_x_1474) ;  /* 0xffffd43000007947 */ /* 0x022fea000383ffff */
        .weak           $__internal_23_$__cuda_sm70_shflsync_bfly_p
        .type           $__internal_23_$__cuda_sm70_shflsync_bfly_p,@function
        .size           $__internal_23_$__cuda_sm70_shflsync_bfly_p,($__internal_24_$__cuda_sm70_shflsync_idx_p - $__internal_23_$__cuda_sm70_shflsync_bfly_p)
$__internal_23_$__cuda_sm70_shflsync_bfly_p:
[----:B------:R-:W-:Y:S02]  /*1f610*/  MOV R162, 0xffffffff ;  /* 0xffffffff00a27802 */ /* 0x000fe40000000f00 */
[----:B------:R-:W-:-:S02]  /*1f620*/  MOV R3, 0x1f ;  /* 0x0000001f00037802 */ /* 0x000fc40000000f00 */
[----:B------:R-:W-:Y:S04]  /*1f630*/  WARPSYNC R162 ;  /* 0x000000a200007348 */ /* 0x000fe80003800000 */
[----:B------:R1:W2:Y:S02]  /*1f640*/  SHFL.BFLY PT, R0, R4, R0, R3 ;  /* 0x0c00000004007389 */ /* 0x0002a400000e0003 */
[----:B-1----:R-:W-:-:S04]  /*1f650*/  MOV R3, 0x0 ;  /* 0x0000000000037802 */ /* 0x002fc80000000f00 */
[----:B--2---:R-:W-:Y:S05]  /*1f660*/  RET.REL.NODEC R2 `(_ZN7cutlass13device_kernelIN5flash19enable_sm80_to_sm89INS1_16FlashAttnFwdSm80INS1_25CollectiveMainloopFwdSm80ILi8ELi1ELb0EN4cute5tupleIJNS5_1CILi128EEENS7_ILi32EEENS7_ILi256EEEEEELi256ENS_10bfloat16_tEfNS_4arch4Sm80ELb1ELb0ELb1ELb1ELb1ELb1ELb1ELb1EEENS1_21CollectiveEpilogueFwdINS6_IJS8_SA_S9_EEENS6_IJNS7_ILi1EEESI_SI_EEESC_SE_Li256ELb1ELb1ELb1ELb0EEENS1_36VarlenDynamicPersistentTileSchedulerILi128ELi32ELi256ELi256ELb1ELb1ELb0ELb1ELb1ELb1EEEEEEEEEvNT_6ParamsE) ;  /* 0xfffe099002007950 */ /* 0x004fea0003c3ffff */
        .weak           $__internal_24_$__cuda_sm70_shflsync_idx_p
        .type           $__internal_24_$__cuda_sm70_shflsync_idx_p,@function
        .size           $__internal_24_$__cuda_sm70_shflsync_idx_p,($__internal_25_$__cuda_sm70_shflsync_up_p - $__internal_24_$__cuda_sm70_shflsync_idx_p)
$__internal_24_$__cuda_sm70_shflsync_idx_p:
[----:B------:R1:W-:Y:S02]  /*1f670*/  STL [R1+0x44], R4 ;  /* 0x0000440401007387 */ /* 0x0003e40000100800 */
[----:B-1----:R-:W-:-:S04]  /*1f680*/  MOV R4, 0xffffffff ;  /* 0xffffffff00047802 */ /* 0x002fc80000000f00 */
[----:B------:R-:W-:Y:S04]  /*1f690*/  WARPSYNC R4 ;  /* 0x0000000400007348 */ /* 0x000fe80003800000 */
[----:B------:R1:W2:Y:S04]  /*1f6a0*/  SHFL.IDX PT, R0, R0, R2, R200 ;  /* 0x0000000200007389 */ /* 0x0002a800000e00c8 */
[----:B-1----:R1:W5:Y:S01]  /*1f6b0*/  LDL.LU R4, [R1+0x44] ;  /* 0x0000440001047983 */ /* 0x0023620000300800 */
[----:B------:R-:W-:Y:S02]  /*1f6c0*/  MOV R2, R3 ;  /* 0x0000000300027202 */ /* 0x000fe40000000f00 */
[----:B------:R-:W-:-:S04]  /*1f6d0*/  MOV R3, 0x0 ;  /* 0x0000000000037802 */ /* 0x000fc80000000f00 */
[----:B--2---:R-:W-:Y:S05]  /*1f6e0*/  RET.REL.NODEC R2 `(_ZN7cutlass13device_kernelIN5flash19enable_sm80_to_sm89INS1_16FlashAttnFwdSm80INS1_25CollectiveMainloopFwdSm80ILi8ELi1ELb0EN4cute5tupleIJNS5_1CILi128EEENS7_ILi32EEENS7_ILi256EEEEEELi256ENS_10bfloat16_tEfNS_4arch4Sm80ELb1ELb0ELb1ELb1ELb1ELb1ELb1ELb1EEENS1_21CollectiveEpilogueFwdINS6_IJS8_SA_S9_EEENS6_IJNS7_ILi1EEESI_SI_EEESC_SE_Li256ELb1ELb1ELb1ELb0EEENS1_36VarlenDynamicPersistentTileSchedulerILi128ELi32ELi256ELi256ELb1ELb1ELb0ELb1ELb1ELb1EEEEEEEEEvNT_6ParamsE) ;  /* 0xfffe091002007950 */ /* 0x004fea0003c3ffff */
        .weak           $__internal_25_$__cuda_sm70_shflsync_up_p
        .type           $__internal_25_$__cuda_sm70_shflsync_up_p,@function
        .size           $__internal_25_$__cuda_sm70_shflsync_up_p,($__internal_26_$__cuda_sm70_votesync_ballot - $__internal_25_$__cuda_sm70_shflsync_up_p)
$__internal_25_$__cuda_sm70_shflsync_up_p:
[----:B------:R-:W-:Y:S02]  /*1f6f0*/  MOV R4, RZ ;  /* 0x000000ff00047202 */ /* 0x000fe40000000f00 */
[----:B------:R-:W-:-:S04]  /*1f700*/  MOV R10, 0xffffffff ;  /* 0xffffffff000a7802 */ /* 0x000fc80000000f00 */
[----:B------:R-:W-:Y:S04]  /*1f710*/  WARPSYNC R10 ;  /* 0x0000000a00007348 */ /* 0x000fe80003800000 */
[----:B------:R1:W2:Y:S02]  /*1f720*/  SHFL.UP PT, R4, R0, R3, R4 ;  /* 0x0400000300047389 */ /* 0x0002a400000e0004 */
[----:B-1----:R-:W-:-:S04]  /*1f730*/  MOV R3, 0x0 ;  /* 0x0000000000037802 */ /* 0x002fc80000000f00 */
[----:B--2---:R-:W-:Y:S05]  /*1f740*/  RET.REL.NODEC R2 `(_ZN7cutlass13device_kernelIN5flash19enable_sm80_to_sm89INS1_16FlashAttnFwdSm80INS1_25CollectiveMainloopFwdSm80ILi8ELi1ELb0EN4cute5tupleIJNS5_1CILi128EEENS7_ILi32EEENS7_ILi256EEEEEELi256ENS_10bfloat16_tEfNS_4arch4Sm80ELb1ELb0ELb1ELb1ELb1ELb1ELb1ELb1EEENS1_21CollectiveEpilogueFwdINS6_IJS8_SA_S9_EEENS6_IJNS7_ILi1EEESI_SI_EEESC_SE_Li256ELb1ELb1ELb1ELb0EEENS1_36VarlenDynamicPersistentTileSchedulerILi128ELi32ELi256ELi256ELb1ELb1ELb0ELb1ELb1ELb1EEEEEEEEEvNT_6ParamsE) ;  /* 0xfffe08b002007950 */ /* 0x004fea0003c3ffff */
        .weak           $__internal_26_$__cuda_sm70_votesync_ballot
        .type           $__internal_26_$__cuda_sm70_votesync_ballot,@function
        .size           $__internal_26_$__cuda_sm70_votesync_ballot,(.L_x_3259 - $__internal_26_$__cuda_sm70_votesync_ballot)
$__internal_26_$__cuda_sm70_votesync_ballot:
[----:B------:R-:W-:Y:S01]  /*1f750*/  ISETP.NE.U32.AND P0, PT, R0, 0x1, PT ;  /* 0x000000010000780c */ /* 0x000fe20003f05070 */
[----:B------:R-:W-:-:S04]  /*1f760*/  IMAD.MOV.U32 R3, RZ, RZ, -0x1 ;  /* 0xffffffffff037424 */ /* 0x000fc800078e00ff */
[----:B------:R-:W-:Y:S08]  /*1f770*/  WARPSYNC R3 ;  /* 0x0000000300007348 */ /* 0x000ff00003800000 */
[----:B------:R-:W-:-:S04]  /*1f780*/  VOTE.ANY R0, PT, !P0 ;  /* 0x0000000000007806 */ /* 0x000fc800040e0100 */
[----:B------:R-:W-:Y:S01]  /*1f790*/  LOP3.LUT R0, R0, R3, RZ, 0xc0, !PT ;  /* 0x0000000300007212 */ /* 0x000fe200078ec0ff */
[----:B------:R-:W-:-:S04]  /*1f7a0*/  IMAD.MOV.U32 R3, RZ, RZ, 0x0 ;  /* 0x00000000ff037424 */ /* 0x000fc800078e00ff */
[----:B------:R-:W-:Y:S05]  /*1f7b0*/  RET.REL.NODEC R2 `(_ZN7cutlass13device_kernelIN5flash19enable_sm80_to_sm89INS1_16FlashAttnFwdSm80INS1_25CollectiveMainloopFwdSm80ILi8ELi1ELb0EN4cute5tupleIJNS5_1CILi128EEENS7_ILi32EEENS7_ILi256EEEEEELi256ENS_10bfloat16_tEfNS_4arch4Sm80ELb1ELb0ELb1ELb1ELb1ELb1ELb1ELb1EEENS1_21CollectiveEpilogueFwdINS6_IJS8_SA_S9_EEENS6_IJNS7_ILi1EEESI_SI_EEESC_SE_Li256ELb1ELb1ELb1ELb0EEENS1_36VarlenDynamicPersistentTileSchedulerILi128ELi32ELi256ELi256ELb1ELb1ELb0ELb1ELb1ELb1EEEEEEEEEvNT_6ParamsE) ;  /* 0xfffe084002007950 */ /* 0x000fea0003c3ffff */
.L_x_1531:
        /* <DEDUP_REMOVED lines=12> */
.L_x_3259:


//--------------------- .text._ZN7cutlass13device_kernelIN5flash19enable_sm80_to_sm89INS1_16FlashAttnFwdSm80INS1_25CollectiveMainloopFwdSm80ILi8ELi1ELb0EN4cute5tupleIJNS5_1CILi128EEENS7_ILi96EEENS7_ILi256EEEEEELi256ENS_10bfloat16_tEfNS_4arch4Sm80ELb0ELb0ELb1ELb0ELb1ELb0ELb1ELb1EEENS1_21CollectiveEpilogueFwdINS6_IJS8_SA_S9_EEENS6_IJNS7_ILi1EEESI_SI_EEESC_SE_Li256ELb0ELb1ELb1ELb0EEENS1_19SingleTileSchedulerILb0ELb1ELb1ELi128EEEEEEEEEvNT_6ParamsE --------------------------
	.section	.text._ZN7cutlass13device_kernelIN5flash19enable_sm80_to_sm89INS1_16FlashAttnFwdSm80INS1_25CollectiveMainloopFwdSm80ILi8ELi1ELb0EN4cute5tupleIJNS5_1CILi128EEENS7_ILi96EEENS7_ILi256EEEEEELi256ENS_10bfloat16_tEfNS_4arch4Sm80ELb0ELb0ELb1ELb0ELb1ELb0ELb1ELb1EEENS1_21CollectiveEpilogueFwdINS6_IJS8_SA_S9_EEENS6_IJNS7_ILi1EEESI_SI_EEESC_SE_Li256ELb0ELb1ELb1ELb0EEENS1_19SingleTileSchedulerILb0ELb1ELb1ELi128EEEEEEEEEvNT_6ParamsE,"ax",@progbits
	.sectioninfo	@"SHI_REGISTERS=255"
	.align	128
.text._ZN7cutlass13device_kernelIN5flash19enable_sm80_to_sm89INS1_16FlashAttnFwdSm80INS1_25CollectiveMainloopFwdSm80ILi8ELi1ELb0EN4cute5tupleIJNS5_1CILi128EEENS7_ILi96EEENS7_ILi256EEEEEELi256ENS_10bfloat16_tEfNS_4arch4Sm80ELb0ELb0ELb1ELb0ELb1ELb0ELb1ELb1EEENS1_21CollectiveEpilogueFwdINS6_IJS8_SA_S9_EEENS6_IJNS7_ILi1EEESI_SI_EEESC_SE_Li256ELb0ELb1ELb1ELb0EEENS1_19SingleTileSchedulerILb0ELb1ELb1ELi128EEEEEEEEEvNT_6ParamsE:
        .type           _ZN7cutlass13device_kernelIN5flash19enable_sm80_to_sm89INS1_16FlashAttnFwdSm80INS1_25CollectiveMainloopFwdSm80ILi8ELi1ELb0EN4cute5tupleIJNS5_1CILi128EEENS7_ILi96EEENS7_ILi256EEEEEELi256ENS_10bfloat16_tEfNS_4arch4Sm80ELb0ELb0ELb1ELb0ELb1ELb0ELb1ELb1EEENS1_21CollectiveEpilogueFwdINS6_IJS8_SA_S9_EEENS6_IJNS7_ILi1EEESI_SI_EEESC_SE_Li256ELb0ELb1ELb1ELb0EEENS1_19SingleTileSchedulerILb0ELb1ELb1ELi128EEEEEEEEEvNT_6ParamsE,@function
        .size           _ZN7cutlass13device_kernelIN5flash19enable_sm80_to_sm89INS1_16FlashAttnFwdSm80INS1_25CollectiveMainloopFwdSm80ILi8ELi1ELb0EN4cute5tupleIJNS5_1CILi128EEENS7_ILi96EEENS7_ILi256EEEEEELi256ENS_10bfloat16_tEfNS_4arch4Sm80ELb0ELb0ELb1ELb0ELb1ELb0ELb1ELb1EEENS1_21CollectiveEpilogueFwdINS6_IJS8_SA_S9_EEENS6_IJNS7_ILi1EEESI_SI_EEESC_SE_Li256ELb0ELb1ELb1ELb0EEENS1_19SingleTileSchedulerILb0ELb1ELb1ELi128EEEEEEEEEvNT_6ParamsE,(.L_x_3264 - _ZN7cutlass13device_kernelIN5flash19enable_sm80_to_sm89INS1_16FlashAttnFwdSm80INS1_25CollectiveMainloopFwdSm80ILi8ELi1ELb0EN4cute5tupleIJNS5_1CILi128EEENS7_ILi96EEENS7_ILi256EEEEEELi256ENS_10bfloat16_tEfNS_4arch4Sm80ELb0ELb0ELb1ELb0ELb1ELb0ELb1ELb1EEENS1_21CollectiveEpilogueFwdINS6_IJS8_SA_S9_EEENS6_IJNS7_ILi1EEESI_SI_EEESC_SE_Li256ELb0ELb1ELb1ELb0EEENS1_19SingleTileSchedulerILb0ELb1ELb1ELi128EEEEEEEEEvNT_6ParamsE)
        .other          _ZN7cutlass13device_kernelIN5flash19enable_sm80_to_sm89INS1_16FlashAttnFwdSm80INS1_25CollectiveMainloopFwdSm80ILi8ELi1ELb0EN4cute5tupleIJNS5_1CILi128EEENS7_ILi96EEENS7_ILi256EEEEEELi256ENS_10bfloat16_tEfNS_4arch4Sm80ELb0ELb0ELb1ELb0ELb1ELb0ELb1ELb1EEENS1_21CollectiveEpilogueFwdINS6_IJS8_SA_S9_EEENS6_IJNS7_ILi1EEESI_SI_EEESC_SE_Li256ELb0ELb1ELb1ELb0EEENS1_19SingleTileSchedulerILb0ELb1ELb1ELi128EEEEEEEEEvNT_6ParamsE,@"STO_CUDA_ENTRY STV_DEFAULT"
_ZN7cutlass13device_kernelIN5flash19enable_sm80_to_sm89INS1_16FlashAttnFwdSm80INS1_25CollectiveMainloopFwdSm80ILi8ELi1ELb0EN4cute5tupleIJNS5_1CILi128EEENS7_ILi96EEENS7_ILi256EEEEEELi256ENS_10bfloat16_tEfNS_4arch4Sm80ELb0ELb0ELb1ELb0ELb1ELb0ELb1ELb1EEENS1_21CollectiveEpilogueFwdINS6_IJS8_SA_S9_EEENS6_IJNS7_ILi1EEESI_SI_EEESC_SE_Li256ELb0ELb1ELb1ELb0EEENS1_19SingleTileSchedulerILb0ELb1ELb1ELi128EEEEEEEEEvNT_6ParamsE:
        /* <DEDUP_REMOVED lines=18> */
.L_x_1532:
[----:B------:R-:W-:Y:S02]  /*0120*/  ULDC.64 UR4, c[0x0][0x550] ;  /* 0x0001540000047ab9 */ /* 0x000fe40000000a00 */
[----:B------:R-:W-:Y:S02]  /*0130*/  UISETP.NE.AND UP0, UPT, UR4, 0x1, UPT ;  /* 0x000000010400788c */ /* 0x000fe4000bf05270 */
[----:B------:R-:W-:-:S02]  /*0140*/  UIMAD.WIDE.U32 UR8, UR7, UR5, URZ ;  /* 0x00000005070872a5 */ /* 0x000fc4000f8e003f */
[----:B------:R-:W-:Y:S02]  /*0150*/  ULDC UR4, c[0x0][0x558] ;  /* 0x0001560000047ab9 */ /* 0x000fe40000000800 */
[----:B------:R-:W-:-:S05]  /*0160*/  UMOV UR11, UR7 ;  /* 0x00000007000b7c82 */ /* 0x000fca0008000000 */
[----:B------:R-:W-:-:S03]  /*0170*/  @UP0 USHF.R.U32.HI UR11, URZ, UR4, UR9 ;  /* 0x000000043f0b0299 */ /* 0x000fc60008011609 */
.L_x_1533:
        /* <DEDUP_REMOVED lines=8> */
[----:B------:R-:W-:-:S06]  /*0200*/  UISETP.NE.AND.EX UP0, UPT, URZ, UR5, UPT, UP0 ;  /* 0x000000053f00728c */ /* 0x000fcc000bf05300 */
[----:B------:R-:W-:-:S05]  /*0210*/  PLOP3.LUT P0, PT, PT, PT, UP0, 0x80, 0x0 ;  /* 0x000000000000781c */ /* 0x000fca0003f0f008 */
[----:B------:R-:W-:Y:S02]  /*0220*/  @UP0 UMOV UR4, 0x4 ;  /* 0x0000000400040882 */ /* 0x000fe40000000000 */
[----:B------:R-:W-:-:S03]  /*0230*/  @UP0 UIMAD.WIDE UR4, UR6, UR4, UR12 ;  /* 0x00000004060402a5 */ /* 0x000fc6000f8e020c */
[----:B------:R-:W-:-:S03]  /*0240*/  ULDC.64 UR12, c[0x0][0x118] ;  /* 0x00004600000c7ab9 */ /* 0x000fc60000000a00 */
        /* <DEDUP_REMOVED lines=10> */
[----:B------:R-:W-:-:S04]  /*02f0*/  UIMAD.WIDE UR4, UR4, 0x2aaaaaab, URZ ;  /* 0x2aaaaaab040478a5 */ /* 0x000fc8000f8e023f */
[----:B------:R-:W-:-:S04]  /*0300*/  USHF.R.U32.HI UR7, URZ, 0x1f, UR5 ;  /* 0x0000001f3f077899 */ /* 0x000fc80008011605 */
[----:B------:R-:W-:Y:S01]  /*0310*/  ULEA.HI.SX32 UR7, UR5, UR7, 0x1c ;  /* 0x0000000705077291 */ /* 0x000fe2000f8fe23f */
[----:B--2---:R1:W2:Y:S01]  /*0320*/  @P0 R2UR UR9, R4 ;  /* 0x00000000040903c2 */ /* 0x0042a200000e0000 */
[----:B------:R-:W-:-:S13]  /*0330*/  PLOP3.LUT P0, PT, PT, PT, UP0, 0x80, 0x0 ;  /* 0x000000000000781c */ /* 0x000fda0003f0f008 */
[----:B------:R-:W-:Y:S05]  /*0340*/  @!P0 BRA `(.L_x_1534) ;  /* 0x0000023000008947 */ /* 0x000fea0003800000 */
[----:B------:R-:W-:Y:S02]  /*0350*/  USHF.R.U32.HI UR4, URZ, 0x10, UR8 ;  /* 0x000000103f047899 */ /* 0x000fe40008011608 */
[----:B------:R-:W-:Y:S02]  /*0360*/  ULDC UR5, c[0x0][0x338] ;  /* 0x0000ce0000057ab9 */ /* 0x000fe40000000800 */
[----:B------:R-:W-:Y:S02]  /*0370*/  UISETP.NE.AND UP0, UPT, UR4, URZ, UPT ;  /* 0x0000003f0400728c */ /* 0x000fe4000bf05270 */
[----:B------:R-:W-:Y:S02]  /*0380*/  UMOV UR18, URZ ;  /* 0x0000003f00127c82 */ /* 0x000fe40008000000 */
[----:B------:R-:W-:-:S04]  /*0390*/  USEL UR5, UR4, UR5, UP0 ;  /* 0x0000000504057287 */ /* 0x000fc80008000000 */
[----:B------:R-:W-:Y:S02]  /*03a0*/  UIADD3 UR17, UR7, -0x1, UR5 ;  /* 0xffffffff07117890 */ /* 0x000fe4000fffe005 */
[----:B------:R-:W-:-:S05]  /*03b0*/  IMAD.U32 R0, RZ, RZ, UR5 ;  /* 0x00000005ff007e24 */ /* 0x000fca000f8e00ff */
[-C--:B------:R-:W-:Y:S02]  /*03c0*/  IABS R3, R0.reuse ;  /* 0x0000000000037213 */ /* 0x080fe40000000000 */
[----:B------:R-:W-:Y:S02]  /*03d0*/  IABS R0, R0 ;  /* 0x0000000000007213 */ /* 0x000fe40000000000 */
[----:B------:R-:W3:Y:S03]  /*03e0*/  R2UR UR16, R3 ;  /* 0x00000000031073c2 */ /* 0x000ee600000e0000 */
[----:B------:R-:W-:-:S05]  /*03f0*/  IMAD.MOV R0, RZ, RZ, -R0 ;  /* 0x000000ffff007224 */ /* 0x000fca00078e0a00 */
[----:B------:R-:W4:Y:S01]  /*0400*/  R2UR UR14, R0 ;  /* 0x00000000000e73c2 */ /* 0x000f2200000e0000 */
[----:B---3--:R-:W3:Y:S08]  /*0410*/  I2F.RP R3, UR16 ;  /* 0x0000001000037d06 */ /* 0x008ef00008209400 */
[----:B---3--:R-:W3:Y:S02]  /*0420*/  MUFU.RCP R3, R3 ;  /* 0x0000000300037308 */ /* 0x008ee40000001000 */
[----:B---3--:R-:W-:-:S06]  /*0430*/  IADD3 R3, R3, 0xffffffe, RZ ;  /* 0x0ffffffe03037810 */ /* 0x008fcc0007ffe0ff */
[----:B------:R-:W3:Y:S02]  /*0440*/  F2I.FTZ.U32.TRUNC.NTZ R3, R3 ;  /* 0x0000000300037305 */ /* 0x000ee4000021f000 */
[----:B---3--:R3:W5:Y:S02]  /*0450*/  R2UR UR19, R3 ;  /* 0x00000000031373c2 */ /* 0x00876400000e0000 */
[----:B---3--:R-:W-:Y:S01]  /*0460*/  IMAD.U32 R3, RZ, RZ, UR17 ;  /* 0x00000011ff037e24 */ /* 0x008fe2000f8e00ff */
[----:B-----5:R-:W-:Y:S02]  /*0470*/  UIADD3 UR4, URZ, -UR19, URZ ;  /* 0x800000133f047290 */ /* 0x020fe4000fffe03f */
[----:B------:R-:W-:Y:S02]  /*0480*/  ULOP3.LUT UR17, UR17, UR5, URZ, 0x3c, !UPT ;  /* 0x0000000511117292 */ /* 0x000fe4000f8e3c3f */
[----:B------:R-:W-:Y:S01]  /*0490*/  IABS R3, R3 ;  /* 0x0000000300037213 */ /* 0x000fe20000000000 */
[----:B------:R-:W-:-:S03]  /*04a0*/  UIMAD UR4, UR4, UR16, URZ ;  /* 0x00000010040472a4 */ /* 0x000fc6000f8e023f */
[----:B------:R-:W3:Y:S01]  /*04b0*/  R2UR UR15, R3 ;  /* 0x00000000030f73c2 */ /* 0x000ee200000e0000 */
[----:B------:R-:W-:-:S04]  /*04c0*/  UIMAD.WIDE.U32 UR18, UR19, UR4, UR18 ;  /* 0x00000004131272a5 */ /* 0x000fc8000f8e0012 */
[----:B---3--:R-:W-:-:S04]  /*04d0*/  UIMAD.WIDE.U32 UR18, UR19, UR15, URZ ;  /* 0x0000000f131272a5 */ /* 0x008fc8000f8e003f */
[----:B----4-:R-:W-:-:S04]  /*04e0*/  UIMAD UR14, UR19, UR14, UR15 ;  /* 0x0000000e130e72a4 */ /* 0x010fc8000f8e020f */
        /* <DEDUP_REMOVED lines=9> */
.L_x_1534:
[----:B------:R-:W-:Y:S01]  /*0580*/  ULOP3.LUT UR8, UR8, 0xffff, URZ, 0xc0, !UPT ;  /* 0x0000ffff08087892 */ /* 0x000fe2000f8ec03f */
[----:B------:R-:W-:Y:S01]  /*0590*/  PLOP3.LUT P2, PT, PT, PT, PT, 0x80, 0x0 ;  /* 0x000000000000781c */ /* 0x000fe20003f4f070 */
[----:B------:R-:W-:Y:S01]  /*05a0*/  IMAD.MOV.U32 R6, RZ, RZ, RZ ;  /* 0x000000ffff067224 */ /* 0x000fe200078e00ff */
[----:B------:R-:W-:Y:S01]  /*05b0*/  CS2R R128, SRZ ;  /* 0x0000000000807805 */ /* 0x000fe2000001ff00 */
[----:B------:R-:W-:Y:S01]  /*05c0*/  UIMAD UR8, UR8, UR19, URZ ;  /* 0x00000013080872a4 */ /* 0x000fe2000f8e023f */
[----:B-1----:R-:W-:Y:S01]  /*05d0*/  IMAD.MOV.U32 R4, RZ, RZ, RZ ;  /* 0x000000ffff047224 */ /* 0x002fe200078e00ff */
        /* <DEDUP_REMOVED lines=78> */
[----:B------:R-:W1:Y:S01]  /*0ac0*/  S2R R12, SR_CTAID.X ;  /* 0x00000000000c7919 */ /* 0x000e620000002500 */
[----:B------:R-:W-:Y:S01]  /*0ad0*/  SHF.R.S32.HI R6, RZ, 0x1f, R2 ;  /* 0x0000001fff067819 */ /* 0x000fe20000011402 */
[----:B------:R-:W-:Y:S01]  /*0ae0*/  IMAD.MOV.U32 R3, RZ, RZ, c[0x0][0x2c4] ;  /* 0x0000b100ff037624 */ /* 0x000fe200078e00ff */
[----:B------:R-:W-:Y:S01]  /*0af0*/  USHF.R.S32.HI UR14, URZ, 0x1f, UR11 ;  /* 0x0000001f3f0e7899 */ /* 0x000fe2000801140b */
[----:B------:R3:W4:Y:S01]  /*0b00*/  @P1 LDG.E R4, [R4.64] ;  /* 0x0000000c04041981 */ /* 0x000722000c1e1900 */
[-C--:B------:R-:W-:Y:S01]  /*0b10*/  LEA.HI R18, R6, R2.reuse, RZ, 0x3 ;  /* 0x0000000206127211 */ /* 0x080fe200078f18ff */
[----:B------:R-:W-:Y:S01]  /*0b20*/  ULDC.64 UR4, c[0x0][0x1b8] ;  /* 0x00006e0000047ab9 */ /* 0x000fe20000000a00 */
[----:B------:R-:W-:Y:S01]  /*0b30*/  ISETP.NE.AND P0, PT, R3, 0x1, PT ;  /* 0x000000010300780c */ /* 0x000fe20003f05270 */
[----:B------:R-:W-:Y:S01]  /*0b40*/  UIMAD UR14, UR14, UR4, URZ ;  /* 0x000000040e0e72a4 */ /* 0x000fe2000f8e023f */
[----:B------:R-:W-:Y:S01]  /*0b50*/  LOP3.LUT R0, R18, 0xfffffff8, RZ, 0xc0, !PT ;  /* 0xfffffff812007812 */ /* 0x000fe200078ec0ff */
[----:B------:R-:W-:Y:S01]  /*0b60*/  UIMAD.WIDE.U32 UR16, UR11, UR4, URZ ;  /* 0x000000040b1072a5 */ /* 0x000fe2000f8e003f */
[----:B------:R-:W-:Y:S01]  /*0b70*/  SHF.R.S32.HI R18, RZ, 0x3, R18 ;  /* 0x00000003ff127819 */ /* 0x000fe20000011412 */
[----:B------:R-:W-:Y:S01]  /*0b80*/  UIMAD UR14, UR11, UR5, UR14 ;  /* 0x000000050b0e72a4 */ /* 0x000fe2000f8e020e */
[-C--:B------:R-:W-:Y:S01]  /*0b90*/  LEA.HI R14, R6, R2.reuse, RZ, 0x4 ;  /* 0x00000002060e7211 */ /* 0x080fe200078f20ff */
[----:B------:R-:W-:Y:S01]  /*0ba0*/  IMAD.IADD R0, R2, 0x1, -R0 ;  /* 0x0000000102007824 */ /* 0x000fe200078e0a00 */
[----:B------:R-:W-:Y:S01]  /*0bb0*/  USHF.R.S32.HI UR15, URZ, 0x1f, UR6 ;  /* 0x0000001f3f0f7899 */ /* 0x000fe20008011406 */
[----:B------:R-:W-:Y:S01]  /*0bc0*/  IMAD.SHL.U32 R251, R18, 0x40, RZ ;  /* 0x0000004012fb7824 */ /* 0x000fe200078e00ff */
[----:B------:R-:W-:Y:S01]  /*0bd0*/  ULDC.64 UR4, c[0x0][0x1c0] ;  /* 0x0000700000047ab9 */ /* 0x000fe20000000a00 */
[C---:B------:R-:W-:Y:S01]  /*0be0*/  IMAD R120, R0.reuse, 0x20, R18 ;  /* 0x0000002000787824 */ /* 0x040fe200078e0212 */
[----:B------:R-:W-:Y:S01]  /*0bf0*/  UIADD3 UR17, UR17, UR14, URZ ;  /* 0x0000000e11117290 */ /* 0x000fe2000fffe03f */
[----:B------:R-:W-:Y:S01]  /*0c00*/  IMAD.SHL.U32 R33, R0, 0x8, RZ ;  /* 0x0000000800217824 */ /* 0x000fe200078e00ff */
[----:B------:R-:W-:Y:S01]  /*0c10*/  UIMAD UR15, UR15, UR4, URZ ;  /* 0x000000040f0f72a4 */ /* 0x000fe2000f8e023f */
[----:B------:R-:W-:Y:S01]  /*0c20*/  LOP3.LUT R251, R251, 0x1c0, RZ, 0xc0, !PT ;  /* 0x000001c0fbfb7812 */ /* 0x000fe200078ec0ff */
[----:B------:R-:W-:Y:S01]  /*0c30*/  UIMAD.WIDE.U32 UR16, UR6, UR4, UR16 ;  /* 0x00000004061072a5 */ /* 0x000fe2000f8e0010 */
[----:B-1----:R-:W-:Y:S01]  /*0c40*/  IMAD R8, R12, 0x80, R120 ;  /* 0x000000800c087824 */ /* 0x002fe200078e0278 */
[----:B------:R-:W-:Y:S01]  /*0c50*/  UIMAD UR5, UR6, UR5, UR15 ;  /* 0x00000005060572a4 */ /* 0x000fe2000f8e020f */
[----:B------:R1:W-:Y:S01]  /*0c60*/  STL [R1+0x8], R120 ;  /* 0x0000087801007387 */ /* 0x0003e20000100800 */
[----:B------:R-:W-:Y:S01]  /*0c70*/  ULDC UR4, c[0x0][0x168] ;  /* 0x00005a0000047ab9 */ /* 0x000fe20000000800 */
[----:B------:R-:W-:Y:S01]  /*0c80*/  @P0 IMAD.HI.U32 R3, R8, c[0x0][0x2c8], RZ ;  /* 0x0000b20008030a27 */ /* 0x000fe200078e00ff */
[----:B------:R-:W-:Y:S01]  /*0c90*/  UIADD3 UR5, UR17, UR5, URZ ;  /* 0x0000000511057290 */ /* 0x000fe2000fffe03f */
[----:B------:R-:W-:Y:S01]  /*0ca0*/  LEA.HI R13, R6, R2, RZ, 0x6 ;  /* 0x00000002060d7211 */ /* 0x000fe200078f30ff */
[----:B------:R-:W-:Y:S01]  /*0cb0*/  BSSY B0, `(.L_x_1536) ;  /* 0x0000048000007945 */ /* 0x000fe20003800000 */
[----:B------:R-:W-:Y:S01]  /*0cc0*/  IMAD.MOV.U32 R7, RZ, RZ, R8 ;  /* 0x000000ffff077224 */ /* 0x000fe200078e0008 */
[----:B------:R-:W-:Y:S01]  /*0cd0*/  @P0 SHF.R.U32.HI R7, RZ, c[0x0][0x2cc], R3 ;  /* 0x0000b300ff070a19 */ /* 0x000fe20000011603 */
[----:B------:R-:W-:Y:S01]  /*0ce0*/  IMAD.U32 R11, RZ, RZ, UR17 ;  /* 0x00000011ff0b7e24 */ /* 0x000fe2000f8e00ff */
[----:B------:R-:W-:Y:S01]  /*0cf0*/  ISETP.GE.AND P3, PT, R33, c[0x0][0x198], PT ;  /* 0x0000660021007a0c */ /* 0x000fe20003f66270 */
[----:B------:R-:W-:Y:S01]  /*0d00*/  IMAD.U32 R10, RZ, RZ, UR16 ;  /* 0x00000010ff0a7e24 */ /* 0x000fe2000f8e00ff */
[--C-:B---3--:R-:W-:Y:S01]  /*0d10*/  SHF.R.S32.HI R5, RZ, 0x1f, R7.reuse ;  /* 0x0000001fff057819 */ /* 0x108fe20000011407 */
[----:B------:R-:W-:-:S02]  /*0d20*/  IMAD.MOV R3, RZ, RZ, -R7 ;  /* 0x000000ffff037224 */ /* 0x000fc400078e0a07 */
[----:B------:R-:W-:Y:S01]  /*0d30*/  IMAD.U32 R11, RZ, RZ, UR5 ;  /* 0x00000005ff0b7e24 */ /* 0x000fe2000f8e00ff */
[----:B------:R-:W-:Y:S01]  /*0d40*/  ULDC UR5, c[0x0][0x2c4] ;  /* 0x0000b10000057ab9 */ /* 0x000fe20000000800 */
[----:B------:R-:W-:Y:S01]  /*0d50*/  IMAD R5, R5, c[0x0][0x1b0], RZ ;  /* 0x00006c0005057a24 */ /* 0x000fe200078e02ff */
[----:B------:R-:W-:Y:S01]  /*0d60*/  UIMAD UR4, UR5, UR4, URZ ;  /* 0x00000004050472a4 */ /* 0x000fe2000f8e023f */
[----:B------:R-:W-:Y:S02]  /*0d70*/  IMAD R3, R3, c[0x0][0x2c4], R8 ;  /* 0x0000b10003037a24 */ /* 0x000fe400078e0208 */
[----:B------:R-:W-:-:S04]  /*0d80*/  IMAD.WIDE.U32 R10, R7, c[0x0][0x1b0], R10 ;  /* 0x00006c00070a7a25 */ /* 0x000fc800078e000a */
[----:B------:R-:W-:Y:S01]  /*0d90*/  IMAD R7, R7, c[0x0][0x1b4], R5 ;  /* 0x00006d0007077a24 */ /* 0x000fe200078e0205 */
[----:B------:R-:W-:Y:S01]  /*0da0*/  SHF.R.S32.HI R5, RZ, 0x1f, R3 ;  /* 0x0000001fff057819 */ /* 0x000fe20000011403 */
[----:B------:R-:W-:Y:S01]  /*0db0*/  IMAD.MOV.U32 R8, RZ, RZ, R10 ;  /* 0x000000ffff087224 */ /* 0x000fe200078e000a */
[----:B------:R-:W-:Y:S01]  /*0dc0*/  IADD3 R10, R33, 0x40, RZ ;  /* 0x00000040210a7810 */ /* 0x000fe20007ffe0ff */
[----:B------:R-:W-:Y:S02]  /*0dd0*/  IMAD.IADD R9, R11, 0x1, R7 ;  /* 0x000000010b097824 */ /* 0x000fe400078e0207 */
[----:B------:R-:W-:Y:S01]  /*0de0*/  IMAD R11, R5, c[0x0][0x1a8], RZ ;  /* 0x00006a00050b7a24 */ /* 0x000fe200078e02ff */
[----:B------:R-:W-:Y:S01]  /*0df0*/  ISETP.GE.AND P4, PT, R10, c[0x0][0x198], PT ;  /* 0x000066000a007a0c */ /* 0x000fe20003f86270 */
[----:B------:R-:W-:-:S04]  /*0e00*/  IMAD.WIDE.U32 R8, R3, c[0x0][0x1a8], R8 ;  /* 0x00006a0003087a25 */ /* 0x000fc800078e0008 */
[----:B------:R-:W-:Y:S01]  /*0e10*/  IMAD R11, R3, c[0x0][0x1ac], R11 ;  /* 0x00006b00030b7a24 */ /* 0x000fe200078e020b */
[----:B------:R-:W-:Y:S01]  /*0e20*/  LOP3.LUT R3, R14, 0xfffffff0, RZ, 0xc0, !PT ;  /* 0xfffffff00e037812 */ /* 0x000fe200078ec0ff */
[----:B------:R-:W-:Y:S01]  /*0e30*/  IMAD R12, R12, 0x80, R18 ;  /* 0x000000800c0c7824 */ /* 0x000fe200078e0212 */
[----:B------:R-:W-:Y:S01]  /*0e40*/  LEA R20, P0, R8, c[0x0][0x160], 0x1 ;  /* 0x0000580008147a11 */ /* 0x000fe200078008ff */
[----:B------:R-:W-:Y:S01]  /*0e50*/  IMAD.IADD R11, R9, 0x1, R11 ;  /* 0x00000001090b7824 */ /* 0x000fe200078e020b */
[----:B------:R-:W-:Y:S01]  /*0e60*/  IADD3 R9, R33, 0x80, RZ ;  /* 0x0000008021097810 */ /* 0x000fe20007ffe0ff */
[----:B------:R-:W-:Y:S02]  /*0e70*/  IMAD.IADD R3, R2, 0x1, -R3 ;  /* 0x0000000102037824 */ /* 0x000fe400078e0a03 */
[----:B------:R-:W-:Y:S01]  /*0e80*/  IMAD.SHL.U32 R13, R13, 0x8, RZ ;  /* 0x000000080d0d7824 */ /* 0x000fe200078e00ff */
[----:B------:R-:W-:Y:S01]  /*0e90*/  LEA.HI.X R11, R8, c[0x0][0x164], R11, 0x1, P0 ;  /* 0x00005900080b7a11 */ /* 0x000fe200000f0c0b */
[----:B------:R1:W3:Y:S01]  /*0ea0*/  SHFL.IDX PT, R22, R20, RZ, 0x181f ;  /* 0x00181fff14167589 */ /* 0x0002e200000e0000 */
[----:B------:R-:W-:-:S02]  /*0eb0*/  SHF.R.S32.HI R7, RZ, 0x1f, R3 ;  /* 0x0000001fff077819 */ /* 0x000fc40000011403 */
[----:B------:R-:W-:Y:S01]  /*0ec0*/  ISETP.GE.AND P0, PT, R12, UR4, PT ;  /* 0x000000040c007c0c */ /* 0x000fe2000bf06270 */
[----:B------:R1:W2:Y:S01]  /*0ed0*/  SHFL.IDX PT, R23, R11, RZ, 0x181f ;  /* 0x00181fff0b177589 */ /* 0x0002a200000e0000 */
[----:B------:R-:W-:Y:S02]  /*0ee0*/  LEA.HI R7, R7, R3, RZ, 0x3 ;  /* 0x0000000307077211 */ /* 0x000fe400078f18ff */
[----:B------:R-:W-:Y:S02]  /*0ef0*/  IADD3 R8, R33, 0xc0, RZ ;  /* 0x000000c021087810 */ /* 0x000fe40007ffe0ff */
[----:B------:R-:W-:Y:S02]  /*0f00*/  LOP3.LUT R5, R7, 0xfffffff8, RZ, 0xc0, !PT ;  /* 0xfffffff807057812 */ /* 0x000fe400078ec0ff */
[----:B------:R-:W-:Y:S02]  /*0f10*/  ISETP.GE.AND P6, PT, R9, c[0x0][0x198], PT ;  /* 0x0000660009007a0c */ /* 0x000fe40003fc6270 */
[----:B------:R-:W-:Y:S01]  /*0f20*/  ISETP.GE.AND P5, PT, R8, c[0x0][0x198], PT ;  /* 0x0000660008007a0c */ /* 0x000fe20003fa6270 */
[----:B------:R-:W-:-:S02]  /*0f30*/  IMAD.IADD R5, R3, 0x1, -R5 ;  /* 0x0000000103057824 */ /* 0x000fc400078e0a05 */
[----:B------:R-:W-:Y:S01]  /*0f40*/  IMAD.MOV.U32 R3, RZ, RZ, 0x20 ;  /* 0x00000020ff037424 */ /* 0x000fe200078e00ff */
[----:B----4-:R4:W5:Y:S02]  /*0f50*/  @P1 R2UR UR14, R4 ;  /* 0x00000000040e13c2 */ /* 0x01096400000e0000 */
[----:B------:R-:W-:Y:S01]  /*0f60*/  R2P PR, R5, 0x6 ;  /* 0x0000000605007804 */ /* 0x000fe20000000000 */
[----:B-----5:R-:W-:-:S04]  /*0f70*/  @!UP0 UMOV UR14, UR6 ;  /* 0x00000006000e8c82 */ /* 0x020fc80008000000 */
[----:B------:R-:W-:Y:S02]  /*0f80*/  SEL R3, R3, 0xffffffe0, !P2 ;  /* 0xffffffe003037807 */ /* 0x000fe40005000000 */
[----:B----4-:R-:W-:Y:S02]  /*0f90*/  SHF.R.U32.HI R4, RZ, 0x3, R251 ;  /* 0x00000003ff047819 */ /* 0x010fe400000116fb */
[----:B------:R-:W-:-:S04]  /*0fa0*/  LOP3.LUT R251, R251, 0x38, R33, 0xf8, !PT ;  /* 0x00000038fbfb7812 */ /* 0x000fc800078ef821 */
[----:B------:R-:W-:Y:S01]  /*0fb0*/  LOP3.LUT R251, R251, R4, RZ, 0x3c, !PT ;  /* 0x00000004fbfb7212 */ /* 0x000fe200078e3cff */
[----:B------:R-:W-:-:S03]  /*0fc0*/  IMAD.MOV.U32 R4, RZ, RZ, 0x10 ;  /* 0x00000010ff047424 */ /* 0x000fc600078e00ff */
[----:B------:R-:W-:Y:S02]  /*0fd0*/  LOP3.LUT R251, R251, 0xfffffe00, R13, 0xf8, !PT ;  /* 0xfffffe00fbfb7812 */ /* 0x000fe400078ef80d */
[----:B------:R-:W-:Y:S01]  /*0fe0*/  SEL R4, R4, 0xfffffff0, !P1 ;  /* 0xfffffff004047807 */ /* 0x000fe20004800000 */
[----:B------:R-:W-:Y:S05]  /*0ff0*/  @P0 BRA `(.L_x_1537) ;  /* 0x0000013000000947 */ /* 0x000fea0003800000 */
[----:B-123--:R-:W-:Y:S01]  /*1000*/  SHF.R.S32.HI R16, RZ, 0x1f, R10 ;  /* 0x0000001fff107819 */ /* 0x00efe2000001140a */
[----:B------:R-:W-:Y:S01]  /*1010*/  IMAD.SHL.U32 R17, R251, 0x2, RZ ;  /* 0x00000002fb117824 */ /* 0x000fe200078e00ff */
[----:B------:R-:W-:Y:S01]  /*1020*/  SHF.R.S32.HI R15, RZ, 0x1f, R9 ;  /* 0x0000001fff0f7819 */ /* 0x000fe20000011409 */
[----:B------:R-:W-:Y:S01]  /*1030*/  IMAD.WIDE R24, R33, 0x2, R22 ;  /* 0x0000000221187825 */ /* 0x000fe200078e0216 */
[----:B------:R-:W-:Y:S02]  /*1040*/  SHF.R.S32.HI R13, RZ, 0x1f, R8 ;  /* 0x0000001fff0d7819 */ /* 0x000fe40000011408 */
[----:B------:R-:W-:Y:S02]  /*1050*/  LEA.HI R16, R16, R10, RZ, 0x3 ;  /* 0x0000000a10107211 */ /* 0x000fe400078f18ff */
[----:B------:R-:W-:Y:S01]  /*1060*/  LEA.HI R15, R15, R9, RZ, 0x3 ;  /* 0x000000090f0f7211 */ /* 0x000fe200078f18ff */
[----:B------:R-:W-:Y:S01]  /*1070*/  @!PT LDS RZ, [RZ] ;  /* 0x00000000fffff984 */ /* 0x000fe20000000800 */
[----:B------:R1:W-:Y:S01]  /*1080*/  LDGSTS.E.BYPASS.LTC128B.128 [R17+0x18100], [R24.64], !P3 ;  /* 0x1810000018117fae */ /* 0x0003e2000d901d4c */
[----:B------:R-:W-:-:S02]  /*1090*/  LEA.HI R13, R13, R8, RZ, 0x3 ;  /* 0x000000080d0d7211 */ /* 0x000fc400078f18ff */
[----:B------:R-:W-:Y:S02]  /*10a0*/  LOP3.LUT R16, R16, 0xfffffff8, RZ, 0xc0, !PT ;  /* 0xfffffff810107812 */ /* 0x000fe400078ec0ff */
[----:B------:R-:W-:Y:S02]  /*10b0*/  LOP3.LUT R15, R15, 0xfffffff8, RZ, 0xc0, !PT ;  /* 0xfffffff80f0f7812 */ /* 0x000fe400078ec0ff */
[----:B------:R-:W-:Y:S01]  /*10c0*/  LOP3.LUT R13, R13, 0xfffffff8, RZ, 0xc0, !PT ;  /* 0xfffffff80d0d7812 */ /* 0x000fe200078ec0ff */
[----:B------:R-:W-:-:S04]  /*10d0*/  IMAD.WIDE R26, R16, 0x2, R22 ;  /* 0x00000002101a7825 */ /* 0x000fc800078e0216 */
[--C-:B------:R-:W-:Y:S01]  /*10e0*/  IMAD.WIDE R28, R15, 0x2, R22.reuse ;  /* 0x000000020f1c7825 */ /* 0x100fe200078e0216 */
[----:B------:R1:W-:Y:S03]  /*10f0*/  LDGSTS.E.BYPASS.LTC128B.128 [R17+0x1c100], [R26.64], !P4 ;  /* 0x1c1000001a117fae */ /* 0x0003e6000e101d4c */
[----:B------:R-:W-:Y:S01]  /*1100*/  IMAD.WIDE R22, R13, 0x2, R22 ;  /* 0x000000020d167825 */ /* 0x000fe200078e0216 */
[----:B------:R1:W-:Y:S04]  /*1110*/  LDGSTS.E.BYPASS.LTC128B.128 [R17+0x20100], [R28.64], !P6 ;  /* 0x201000001c117fae */ /* 0x0003e8000f101d4c */
[----:B------:R1:W-:Y:S02]  /*1120*/  LDGSTS.E.BYPASS.LTC128B.128 [R17+0x24100], [R22.64], !P5 ;  /* 0x2410000016117fae */ /* 0x0003e4000e901d4c */
.L_x_1537:
[----:B-123--:R-:W-:Y:S05]  /*1130*/  BSYNC B0 ;  /* 0x0000000000007941 */ /* 0x00efea0003800000 */
.L_x_1536:
[----:B------:R-:W-:Y:S01]  /*1140*/  IADD3 R13, R12, 0x20, RZ ;  /* 0x000000200c0d7810 */ /* 0x000fe20007ffe0ff */
[----:B------:R1:W2:Y:S01]  /*1150*/  SHFL.IDX PT, R23, R11, 0x1, 0x181f ;  /* 0x00381f000b177f89 */ /* 0x0002a200000e0000 */
[----:B------:R-:W-:Y:S02]  /*1160*/  BSSY B0, `(.L_x_1538) ;  /* 0x0000017000007945 */ /* 0x000fe40003800000 */
[----:B------:R-:W-:Y:S01]  /*1170*/  ISETP.GE.AND P0, PT, R13, UR4, PT ;  /* 0x000000040d007c0c */ /* 0x000fe2000bf06270 */
[----:B------:R1:W3:-:S12]  /*1180*/  SHFL.IDX PT, R22, R20, 0x1, 0x181f ;  /* 0x00381f0014167f89 */ /* 0x0002d800000e0000 */
[----:B------:R-:W-:Y:S05]  /*1190*/  @P0 BRA `(.L_x_1539) ;  /* 0x0000013000000947 */ /* 0x000fea0003800000 */
[----:B------:R-:W-:Y:S01]  /*11a0*/  SHF.R.S32.HI R16, RZ, 0x1f, R10 ;  /* 0x0000001fff107819 */ /* 0x000fe2000001140a */
[----:B------:R-:W-:Y:S01]  /*11b0*/  IMAD.SHL.U32 R17, R251, 0x2, RZ ;  /* 0x00000002fb117824 */ /* 0x000fe200078e00ff */
[----:B------:R-:W-:Y:S01]  /*11c0*/  SHF.R.S32.HI R15, RZ, 0x1f, R9 ;  /* 0x0000001fff0f7819 */ /* 0x000fe20000011409 */
[----:B--23--:R-:W-:Y:S01]  /*11d0*/  IMAD.WIDE R24, R33, 0x2, R22 ;  /* 0x0000000221187825 */ /* 0x00cfe200078e0216 */
        /* <DEDUP_REMOVED lines=15> */
.L_x_1539:
[----:B------:R-:W-:Y:S05]  /*12d0*/  BSYNC B0 ;  /* 0x0000000000007941 */ /* 0x000fea0003800000 */
.L_x_1538:
[----:B------:R-:W-:Y:S01]  /*12e0*/  IADD3 R13, R12, 0x40, RZ ;  /* 0x000000400c0d7810 */ /* 0x000fe20007ffe0ff */
[----:B--2---:R2:W4:Y:S01]  /*12f0*/  SHFL.IDX PT, R23, R11, 0x2, 0x181f ;  /* 0x00581f000b177f89 */ /* 0x00452200000e0000 */
[----:B------:R-:W-:Y:S02]  /*1300*/  BSSY B0, `(.L_x_1540) ;  /* 0x0000017000007945 */ /* 0x000fe40003800000 */
[----:B------:R-:W-:Y:S01]  /*1310*/  ISETP.GE.AND P0, PT, R13, UR4, PT ;  /* 0x000000040d007c0c */ /* 0x000fe2000bf06270 */
[----:B---3--:R2:W3:-:S12]  /*1320*/  SHFL.IDX PT, R22, R20, 0x2, 0x181f ;  /* 0x00581f0014167f89 */ /* 0x0084d800000e0000 */
[----:B------:R-:W-:Y:S05]  /*1330*/  @P0 BRA `(.L_x_1541) ;  /* 0x0000013000000947 */ /* 0x000fea0003800000 */
[----:B------:R-:W-:Y:S01]  /*1340*/  SHF.R.S32.HI R16, RZ, 0x1f, R10 ;  /* 0x0000001fff107819 */ /* 0x000fe2000001140a */
[----:B------:R-:W-:Y:S01]  /*1350*/  IMAD.SHL.U32 R17, R251, 0x2, RZ ;  /* 0x00000002fb117824 */ /* 0x000fe200078e00ff */
[----:B------:R-:W-:Y:S01]  /*1360*/  SHF.R.S32.HI R15, RZ, 0x1f, R9 ;  /* 0x0000001fff0f7819 */ /* 0x000fe20000011409 */
[----:B---34-:R-:W-:Y:S01]  /*1370*/  IMAD.WIDE R24, R33, 0x2, R22 ;  /* 0x0000000221187825 */ /* 0x018fe200078e0216 */
        /* <DEDUP_REMOVED lines=15> */
.L_x_1541:
[----:B------:R-:W-:Y:S05]  /*1470*/  BSYNC B0 ;  /* 0x0000000000007941 */ /* 0x000fea0003800000 */
.L_x_1540:
[----:B-12---:R-:W-:Y:S01]  /*1480*/  SHFL.IDX PT, R20, R20, 0x3, 0x181f ;  /* 0x00781f0014147f89 */ /* 0x006fe200000e0000 */
[----:B------:R-:W-:Y:S01]  /*1490*/  IADD3 R12, R12, 0x60, RZ ;  /* 0x000000600c0c7810 */ /* 0x000fe20007ffe0ff */
[----:B------:R-:W-:Y:S01]  /*14a0*/  UMOV UR6, 0x60 ;  /* 0x0000006000067882 */ /* 0x000fe20000000000 */
[----:B------:R-:W-:Y:S01]  /*14b0*/  SHF.R.S32.HI R31, RZ, 0x1f, R10 ;  /* 0x0000001fff1f7819 */ /* 0x000fe2000001140a */
[----:B------:R-:W1:Y:S01]  /*14c0*/  SHFL.IDX PT, R21, R11, 0x3, 0x181f ;  /* 0x00781f000b157f89 */ /* 0x000e6200000e0000 */
[----:B------:R-:W-:Y:S01]  /*14d0*/  ISETP.GE.AND P0, PT, R12, UR4, PT ;  /* 0x000000040c007c0c */ /* 0x000fe2000bf06270 */
[----:B------:R-:W-:Y:S01]  /*14e0*/  IMAD.MOV.U32 R252, RZ, RZ, c[0x0][0x2b8] ;  /* 0x0000ae00fffc7624 */ /* 0x000fe200078e00ff */
[----:B---3--:R-:W-:Y:S01]  /*14f0*/  SHF.R.S32.HI R29, RZ, 0x1f, R9 ;  /* 0x0000001fff1d7819 */ /* 0x008fe20000011409 */
[----:B------:R-:W-:Y:S01]  /*1500*/  UIMAD UR6, UR7, UR6, -0x60 ;  /* 0xffffffa0070674a4 */ /* 0x000fe2000f8e0206 */
[----:B------:R-:W-:Y:S01]  /*1510*/  SHF.R.S32.HI R28, RZ, 0x1f, R8 ;  /* 0x0000001fff1c7819 */ /* 0x000fe20000011408 */
[----:B------:R-:W-:Y:S01]  /*1520*/  IMAD.SHL.U32 R251, R251, 0x2, RZ ;  /* 0x00000002fbfb7824 */ /* 0x000fe200078e00ff */
[----:B------:R-:W-:Y:S01]  /*1530*/  LEA.HI R31, R31, R10, RZ, 0x3 ;  /* 0x0000000a1f1f7211 */ /* 0x000fe200078f18ff */
[----:B------:R-:W-:Y:S01]  /*1540*/  USHF.R.S32.HI UR15, URZ, 0x1f, UR14 ;  /* 0x0000001f3f0f7899 */ /* 0x000fe2000801140e */
[----:B------:R-:W-:Y:S01]  /*1550*/  LEA.HI R29, R29, R9, RZ, 0x3 ;  /* 0x000000091d1d7211 */ /* 0x000fe200078f18ff */
[----:B------:R-:W-:Y:S01]  /*1560*/  ULDC.64 UR4, c[0x0][0x2b0] ;  /* 0x0000ac0000047ab9 */ /* 0x000fe20000000a00 */
[----:B------:R-:W-:Y:S01]  /*1570*/  LEA.HI R28, R28, R8, RZ, 0x3 ;  /* 0x000000081c1c7211 */ /* 0x000fe200078f18ff */
[----:B------:R-:W-:Y:S01]  /*1580*/  UIMAD UR15, UR15, UR4, URZ ;  /* 0x000000040f0f72a4 */ /* 0x000fe2000f8e023f */
[----:B------:R-:W-:Y:S01]  /*1590*/  LOP3.LUT R31, R31, 0xfffffff8, RZ, 0xc0, !PT ;  /* 0xfffffff81f1f7812 */ /* 0x000fe200078ec0ff */
[----:B------:R-:W-:Y:S01]  /*15a0*/  UIMAD.WIDE.U32 UR16, UR14, UR4, URZ ;  /* 0x000000040e1072a5 */ /* 0x000fe2000f8e003f */
[----:B------:R-:W-:Y:S01]  /*15b0*/  LOP3.LUT R29, R29, 0xfffffff8, RZ, 0xc0, !PT ;  /* 0xfffffff81d1d7812 */ /* 0x000fe200078ec0ff */
[----:B------:R-:W-:Y:S01]  /*15c0*/  UIMAD UR15, UR14, UR5, UR15 ;  /* 0x000000050e0f72a4 */ /* 0x000fe2000f8e020f */
[----:B------:R-:W-:Y:S01]  /*15d0*/  ISETP.NE.AND P2, PT, R252, 0x1, PT ;  /* 0x00000001fc00780c */ /* 0x000fe20003f45270 */
[----:B------:R-:W-:Y:S01]  /*15e0*/  IMAD.MOV.U32 R19, RZ, RZ, RZ ;  /* 0x000000ffff137224 */ /* 0x000fe200078e00ff */
[----:B------:R-:W-:Y:S01]  /*15f0*/  LOP3.LUT R28, R28, 0xfffffff8, RZ, 0xc0, !PT ;  /* 0xfffffff81c1c7812 */ /* 0x000fe200078ec0ff */
[----:B------:R-:W-:Y:S01]  /*1600*/  UIADD3 UR15, UR17, UR15, URZ ;  /* 0x0000000f110f7290 */ /* 0x000fe2000fffe03f */
[----:B------:R-:W-:Y:S01]  /*1610*/  IADD3 R13, R120, UR6, RZ ;  /* 0x00000006780d7c10 */ /* 0x000fe2000fffe0ff */
[----:B-1--4-:R-:W-:-:S03]  /*1620*/  @!P0 IMAD.WIDE R22, R33, 0x2, R20 ;  /* 0x0000000221168825 */ /* 0x012fc600078e0214 */
[----:B------:R-:W-:Y:S01]  /*1630*/  ISETP.GE.AND P1, PT, R13, UR10, PT ;  /* 0x0000000a0d007c0c */ /* 0x000fe2000bf26270 */
[----:B------:R-:W-:Y:S01]  /*1640*/  @!P0 IMAD.WIDE R16, R31, 0x2, R20 ;  /* 0x000000021f108825 */ /* 0x000fe200078e0214 */
[----:B------:R-:W-:Y:S01]  /*1650*/  @!PT LDS RZ, [RZ] ;  /* 0x00000000fffff984 */ /* 0x000fe20000000800 */
[----:B------:R1:W-:Y:S01]  /*1660*/  @!P0 LDGSTS.E.BYPASS.LTC128B.128 [R251+0x1b100], [R22.64], !P3 ;  /* 0x1b10000016fb8fae */ /* 0x0003e2000d901d4c */
[----:B------:R-:W-:Y:S02]  /*1670*/  IADD3 R11, R13, UR9, RZ ;  /* 0x000000090d0b7c10 */ /* 0x000fe4000fffe0ff */
[----:B------:R-:W-:Y:S01]  /*1680*/  IMAD.SHL.U32 R249, R0, 0x40, RZ ;  /* 0x0000004000f97824 */ /* 0x000fe200078e00ff */
[----:B------:R2:W-:Y:S01]  /*1690*/  @!P0 LDGSTS.E.BYPASS.LTC128B.128 [R251+0x1f100], [R16.64], !P4 ;  /* 0x1f10000010fb8fae */ /* 0x0005e2000e101d4c */
[----:B------:R-:W-:Y:S01]  /*16a0*/  ISETP.GT.OR P1, PT, R120, 0x5f, P1 ;  /* 0x0000005f7800780c */ /* 0x000fe20000f24670 */
[----:B------:R-:W-:Y:S01]  /*16b0*/  @P2 IMAD.HI.U32 R15, R11, c[0x0][0x2bc], RZ ;  /* 0x0000af000b0f2a27 */ /* 0x000fe200078e00ff */
[----:B------:R-:W-:Y:S02]  /*16c0*/  USHF.R.S32.HI UR14, URZ, 0x1f, UR11 ;  /* 0x0000001f3f0e7899 */ /* 0x000fe4000801140b */
[----:B------:R-:W-:Y:S01]  /*16d0*/  ULDC.64 UR4, c[0x0][0x1e8] ;  /* 0x00007a0000047ab9 */ /* 0x000fe20000000a00 */
[----:B------:R-:W-:Y:S01]  /*16e0*/  IMAD.MOV.U32 R12, RZ, RZ, R11 ;  /* 0x000000ffff0c7224 */ /* 0x000fe200078e000b */
[----:B------:R-:W-:-:S07]  /*16f0*/  @P2 SHF.R.U32.HI R12, RZ, c[0x0][0x2c0], R15 ;  /* 0x0000b000ff0c2a19 */ /* 0x000fce000001160f */
[----:B------:R-:W-:-:S04]  /*1700*/  @!P1 IADD3 R15, P2, R12, UR16, RZ ;  /* 0x000000100c0f9c10 */ /* 0x000fc8000ff5e0ff */
[----:B------:R-:W-:Y:S01]  /*1710*/  @!P1 LEA.HI.X.SX32 R13, R12, UR15, 0x1, P2 ;  /* 0x0000000f0c0d9c11 */ /* 0x000fe200090f0eff */
[----:B-1----:R-:W-:-:S04]  /*1720*/  @!P0 IMAD.WIDE R22, R29, 0x2, R20 ;  /* 0x000000021d168825 */ /* 0x002fc800078e0214 */
[----:B------:R-:W-:Y:S01]  /*1730*/  @!P0 IMAD.WIDE R20, R28, 0x2, R20 ;  /* 0x000000021c148825 */ /* 0x000fe200078e0214 */
[----:B------:R1:W-:Y:S01]  /*1740*/  @!P0 LDGSTS.E.BYPASS.LTC128B.128 [R251+0x23100], [R22.64], !P6 ;  /* 0x2310000016fb8fae */ /* 0x0003e2000f101d4c */
[----:B--2---:R-:W-:-:S03]  /*1750*/  @!P1 LEA R16, P2, R15, c[0x0][0x2a0], 0x2 ;  /* 0x0000a8000f109a11 */ /* 0x004fc600078410ff */
[----:B------:R2:W-:Y:S01]  /*1760*/  @!P0 LDGSTS.E.BYPASS.LTC128B.128 [R251+0x27100], [R20.64], !P5 ;  /* 0x2710000014fb8fae */ /* 0x0005e2000e901d4c */
[----:B------:R-:W-:-:S03]  /*1770*/  @!P1 LEA.HI.X R17, R15, c[0x0][0x2a4], R13, 0x2, P2 ;  /* 0x0000a9000f119a11 */ /* 0x000fc600010f140d */
[----:B------:R-:W0:Y:S04]  /*1780*/  LDGDEPBAR ;  /* 0x00000000000079af */ /* 0x000e280000000000 */
[----:B------:R-:W-:Y:S06]  /*1790*/  BAR.SYNC.DEFER_BLOCKING 0x0 ;  /* 0x0000000000007b1d */ /* 0x000fec0000010000 */
[----:B------:R3:W4:Y:S01]  /*17a0*/  @!P1 LDG.E R19, [R16.64] ;  /* 0x0000000c10139981 */ /* 0x000722000c1e1900 */
[----:B------:R-:W-:Y:S01]  /*17b0*/  IMAD.MOV R12, RZ, RZ, -R12 ;  /* 0x000000ffff0c7224 */ /* 0x000fe200078e0a0c */
[----:B------:R-:W-:Y:S01]  /*17c0*/  LOP3.LUT R249, R249, 0x1c0, RZ, 0xc0, !PT ;  /* 0x000001c0f9f97812 */ /* 0x000fe200078ec0ff */
[----:B------:R-:W-:Y:S01]  /*17d0*/  UIMAD UR18, UR14, UR4, URZ ;  /* 0x000000040e1272a4 */ /* 0x000fe2000f8e023f */
[----:B------:R-:W-:Y:S01]  /*17e0*/  SHF.R.S32.HI R15, RZ, 0x4, R14 ;  /* 0x00000004ff0f7819 */ /* 0x000fe2000001140e */
[----:B------:R-:W-:Y:S01]  /*17f0*/  IMAD R26, R12, c[0x0][0x2b8], R11 ;  /* 0x0000ae000c1a7a24 */ /* 0x000fe200078e020b */
[----:B------:R-:W-:Y:S01]  /*1800*/  UIMAD.WIDE.U32 UR20, UR11, UR4, URZ ;  /* 0x000000040b1472a5 */ /* 0x000fe2000f8e003f */
[----:B------:R-:W-:Y:S01]  /*1810*/  IMAD.SHL.U32 R11, R18, 0x8, RZ ;  /* 0x00000008120b7824 */ /* 0x000fe200078e00ff */
[----:B------:R-:W-:Y:S01]  /*1820*/  LEA.HI R14, R14, R15, RZ, 0x1 ;  /* 0x0000000f0e0e7211 */ /* 0x000fe200078f08ff */
[----:B--2---:R-:W-:Y:S01]  /*1830*/  IMAD.WIDE.U32 R20, R26, c[0x0][0x1e0], RZ ;  /* 0x000078001a147a25 */ /* 0x004fe200078e00ff */
[----:B------:R-:W-:Y:S01]  /*1840*/  SHF.R.S32.HI R13, RZ, 0x1f, R26 ;  /* 0x0000001fff0d7819 */ /* 0x000fe2000001141a */
[----:B------:R-:W-:Y:S01]  /*1850*/  UIMAD UR18, UR11, UR5, UR18 ;  /* 0x000000050b1272a4 */ /* 0x000fe2000f8e0212 */
[----:B------:R-:W-:Y:S01]  /*1860*/  LOP3.LUT R11, R249, 0x8, R11, 0xf8, !PT ;  /* 0x00000008f90b7812 */ /* 0x000fe200078ef80b */
[----:B------:R-:W-:Y:S01]  /*1870*/  STL [R1+0x4], R26 ;  /* 0x0000041a01007387 */ /* 0x000fe20000100800 */
[----:B------:R-:W-:Y:S01]  /*1880*/  SHF.R.U32.HI R249, RZ, 0x3, R249 ;  /* 0x00000003fff97819 */ /* 0x000fe200000116f9 */
[C---:B------:R-:W-:Y:S01]  /*1890*/  IMAD R12, R13.reuse, c[0x0][0x1e0], RZ ;  /* 0x000078000d0c7a24 */ /* 0x040fe200078e02ff */
[----:B------:R-:W-:Y:S01]  /*18a0*/  LOP3.LUT R14, R14, 0xfffffffe, RZ, 0xc0, !PT ;  /* 0xfffffffe0e0e7812 */ /* 0x000fe200078ec0ff */
[----:B------:R-:W-:Y:S01]  /*18b0*/  IMAD R13, R13, c[0x0][0x208], RZ ;  /* 0x000082000d0d7a24 */ /* 0x000fe200078e02ff */
[----:B------:R-:W-:Y:S01]  /*18c0*/  LOP3.LUT R249, R11, R249, RZ, 0x3c, !PT ;  /* 0x000000f90bf97212 */ /* 0x000fe200078e3cff */
[C---:B------:R-:W-:Y:S01]  /*18d0*/  IMAD R12, R26.reuse, c[0x0][0x1e4], R12 ;  /* 0x000079001a0c7a24 */ /* 0x040fe200078e020c */
[----:B------:R-:W-:Y:S01]  /*18e0*/  UIADD3 UR18, UR21, UR18, URZ ;  /* 0x0000001215127290 */ /* 0x000fe2000fffe03f */
[----:B------:R-:W-:Y:S01]  /*18f0*/  IMAD.IADD R14, R15, 0x1, -R14 ;  /* 0x000000010f0e7824 */ /* 0x000fe200078e0a0e */
[----:B------:R-:W-:Y:S01]  /*1900*/  ULDC.64 UR4, c[0x0][0x210] ;  /* 0x0000840000047ab9 */ /* 0x000fe20000000a00 */
[----:B------:R-:W-:Y:S01]  /*1910*/  IMAD.IADD R21, R21, 0x1, R12 ;  /* 0x0000000115157824 */ /* 0x000fe200078e020c */
[----:B------:R-:W-:Y:S01]  /*1920*/  UIMAD UR14, UR14, UR4, URZ ;  /* 0x000000040e0e72a4 */ /* 0x000fe2000f8e023f */
[----:B---3--:R-:W-:Y:S01]  /*1930*/  IMAD.WIDE.U32 R16, R26, c[0x0][0x208], RZ ;  /* 0x000082001a107a25 */ /* 0x008fe200078e00ff */
[----:B------:R-:W-:Y:S01]  /*1940*/  UIMAD.WIDE.U32 UR22, UR11, UR4, URZ ;  /* 0x000000040b1672a5 */ /* 0x000fe2000f8e003f */
[----:B------:R-:W-:Y:S01]  /*1950*/  LOP3.LUT P1, RZ, R0, 0x2, RZ, 0xc0, !PT ;  /* 0x0000000200ff7812 */ /* 0x000fe2000782c0ff */
[----:B------:R-:W-:Y:S01]  /*1960*/  UIMAD UR4, UR11, UR5, UR14 ;  /* 0x000000050b0472a4 */ /* 0x000fe2000f8e020e */
[----:B------:R-:W-:Y:S01]  /*1970*/  IMAD R13, R26, c[0x0][0x20c], R13 ;  /* 0x000083001a0d7a24 */ /* 0x000fe200078e020d */
[----:B------:R-:W-:Y:S01]  /*1980*/  UIADD3 UR5, UR7, -0x1, URZ ;  /* 0xffffffff07057890 */ /* 0x000fe2000fffe03f */
[----:B------:R-:W-:Y:S01]  /*1990*/  IMAD R249, R14, 0x200, R249 ;  /* 0x000002000ef97824 */ /* 0x000fe200078e02f9 */
[----:B------:R-:W-:Y:S01]  /*19a0*/  UIADD3 UR4, UR23, UR4, URZ ;  /* 0x0000000417047290 */ /* 0x000fe2000fffe03f */
[----:B------:R-:W-:Y:S01]  /*19b0*/  IMAD.IADD R17, R17, 0x1, R13 ;  /* 0x0000000111117824 */ /* 0x000fe200078e020d */
[----:B------:R-:W-:Y:S01]  /*19c0*/  UIMAD UR10, UR5, -0x60, UR10 ;  /* 0xffffffa0050a78a4 */ /* 0x000fe2000f8e020a */
[----:B------:R-:W-:Y:S01]  /*19d0*/  IMAD.SHL.U32 R249, R249, 0x2, RZ ;  /* 0x00000002f9f97824 */ /* 0x000fe200078e00ff */
[----:B------:R-:W-:Y:S01]  /*19e0*/  ISETP.GE.AND P4, PT, R33, c[0x0][0x1d4], PT ;  /* 0x0000750021007a0c */ /* 0x000fe20003f86270 */
[----:B------:R-:W-:Y:S01]  /*19f0*/  IMAD.SHL.U32 R5, R5, 0x40, RZ ;  /* 0x0000004005057824 */ /* 0x000fe200078e00ff */
[----:B------:R-:W-:Y:S01]  /*1a00*/  ISETP.GE.AND P3, PT, R10, c[0x0][0x1d4], PT ;  /* 0x000075000a007a0c */ /* 0x000fe20003f66270 */
[----:B------:R-:W-:Y:S01]  /*1a10*/  IMAD.SHL.U32 R14, R14, 0x8, RZ ;  /* 0x000000080e0e7824 */ /* 0x000fe200078e00ff */
[----:B------:R-:W-:Y:S01]  /*1a20*/  IADD3 R248, R249, 0xc120, RZ ;  /* 0x0000c120f9f87810 */ /* 0x000fe20007ffe0ff */
[----:B------:R-:W-:Y:S01]  /*1a30*/  IMAD.SHL.U32 R7, R7, 0x40, RZ ;  /* 0x0000004007077824 */ /* 0x000fe200078e00ff */
[----:B------:R-:W-:Y:S01]  /*1a40*/  IADD3 R18, -R18, UR10, RZ ;  /* 0x0000000a12127c10 */ /* 0x000fe2000fffe1ff */
[----:B------:R-:W-:Y:S01]  /*1a50*/  UISETP.GT.AND UP0, UPT, UR5, UR8, UPT ;  /* 0x000000080500728c */ /* 0x000fe2000bf04270 */
[----:B------:R-:W-:-:S02]  /*1a60*/  ISETP.GE.AND P2, PT, R9, c[0x0][0x1d4], PT ;  /* 0x0000750009007a0c */ /* 0x000fc40003f46270 */
[----:B------:R-:W-:Y:S02]  /*1a70*/  LOP3.LUT R5, R5, 0x1c0, RZ, 0xc0, !PT ;  /* 0x000001c005057812 */ /* 0x000fe400078ec0ff */
[----:B------:R-:W-:Y:S02]  /*1a80*/  LEA.HI R6, R6, R2, RZ, 0x5 ;  /* 0x0000000206067211 */ /* 0x000fe400078f28ff */
[----:B------:R-:W-:Y:S02]  /*1a90*/  LOP3.LUT R14, R5, 0x8, R14, 0xf8, !PT ;  /* 0x00000008050e7812 */ /* 0x000fe400078ef80e */
[----:B------:R-:W-:Y:S01]  /*1aa0*/  SHF.R.U32.HI R5, RZ, 0x3, R5 ;  /* 0x00000003ff057819 */ /* 0x000fe20000011605 */
[----:B------:R-:W-:Y:S01]  /*1ab0*/  IMAD.SHL.U32 R250, R6, 0x20, RZ ;  /* 0x0000002006fa7824 */ /* 0x000fe200078e00ff */
[----:B------:R-:W-:Y:S02]  /*1ac0*/  LOP3.LUT R7, R7, 0xfffffe00, RZ, 0xc0, !PT ;  /* 0xfffffe0007077812 */ /* 0x000fe400078ec0ff */
[----:B------:R-:W-:-:S02]  /*1ad0*/  LOP3.LUT R5, R14, R5, RZ, 0x3c, !PT ;  /* 0x000000050e057212 */ /* 0x000fc400078e3cff */
[----:B------:R-:W-:Y:S02]  /*1ae0*/  LOP3.LUT R250, R250, 0x7ffffc00, RZ, 0xc0, !PT ;  /* 0x7ffffc00fafa7812 */ /* 0x000fe400078ec0ff */
[----:B------:R-:W-:Y:S02]  /*1af0*/  SHF.R.S32.HI R32, RZ, 0x1f, R29 ;  /* 0x0000001fff207819 */ /* 0x000fe4000001141d */
[CC--:B------:R-:W-:Y:S02]  /*1b00*/  IADD3 R250, R5.reuse, R7.reuse, R250 ;  /* 0x0000000705fa7210 */ /* 0x0c0fe40007ffe0fa */
[----:B------:R-:W-:Y:S02]  /*1b10*/  LOP3.LUT R5, R5, R7, RZ, 0xfc, !PT ;  /* 0x0000000705057212 */ /* 0x000fe400078efcff */
[----:B------:R-:W-:Y:S01]  /*1b20*/  IADD3 R7, R251, 0x100, RZ ;  /* 0x00000100fb077810 */ /* 0x000fe20007ffe0ff */
[----:B------:R-:W-:Y:S01]  /*1b30*/  IMAD.SHL.U32 R250, R250, 0x2, RZ ;  /* 0x00000002fafa7824 */ /* 0x000fe200078e00ff */
[----:B------:R-:W-:-:S03]  /*1b40*/  SHF.R.S32.HI R30, RZ, 0x1f, R28 ;  /* 0x0000001fff1e7819 */ /* 0x000fc6000001141c */
[--C-:B------:R-:W-:Y:S02]  /*1b50*/  IMAD R246, R4, 0x2, R250.reuse ;  /* 0x0000000204f67824 */ /* 0x100fe400078e02fa */
[C---:B------:R-:W-:Y:S02]  /*1b60*/  IMAD R245, R3.reuse, 0x2, R250 ;  /* 0x0000000203f57824 */ /* 0x040fe400078e02fa */
[----:B------:R-:W-:Y:S01]  /*1b70*/  IMAD R243, R3, 0x2, R246 ;  /* 0x0000000203f37824 */ /* 0x000fe200078e02f6 */
[----:B----4-:R-:W-:Y:S01]  /*1b80*/  SHF.R.S32.HI R11, RZ, 0x1f, R19 ;  /* 0x0000001fff0b7819 */ /* 0x010fe20000011413 */
[----:B------:R-:W-:Y:S01]  /*1b90*/  IMAD.WIDE.U32 R20, R19, c[0x0][0x1f0], R20 ;  /* 0x00007c0013147a25 */ /* 0x000fe200078e0014 */
[----:B------:R-:W-:Y:S03]  /*1ba0*/  STL [R1], R19 ;  /* 0x0000001301007387 */ /* 0x000fe60000100800 */
[C---:B------:R-:W-:Y:S01]  /*1bb0*/  IMAD R15, R11.reuse, c[0x0][0x1f0], RZ ;  /* 0x00007c000b0f7a24 */ /* 0x040fe200078e02ff */
[----:B------:R-:W-:Y:S01]  /*1bc0*/  IADD3 R12, P0, R20, UR20, RZ ;  /* 0x00000014140c7c10 */ /* 0x000fe2000ff1e0ff */
[----:B------:R-:W-:-:S02]  /*1bd0*/  IMAD R11, R11, c[0x0][0x218], RZ ;  /* 0x000086000b0b7a24 */ /* 0x000fc400078e02ff */
[C---:B------:R-:W-:Y:S02]  /*1be0*/  IMAD R15, R19.reuse, c[0x0][0x1f4], R15 ;  /* 0x00007d00130f7a24 */ /* 0x040fe400078e020f */
[----:B------:R-:W-:-:S03]  /*1bf0*/  IMAD.WIDE.U32 R16, R19, c[0x0][0x218], R16 ;  /* 0x0000860013107a25 */ /* 0x000fc600078e0010 */
[----:B------:R-:W-:Y:S01]  /*1c00*/  IADD3.X R15, R21, UR18, R15, P0, !PT ;  /* 0x00000012150f7c10 */ /* 0x000fe200087fe40f */
[----:B------:R-:W-:Y:S01]  /*1c10*/  IMAD R11, R19, c[0x0][0x21c], R11 ;  /* 0x00008700130b7a24 */ /* 0x000fe200078e020b */
[----:B-1----:R-:W-:Y:S01]  /*1c20*/  LEA R22, P0, R12, c[0x0][0x1c8], 0x1 ;  /* 0x000072000c167a11 */ /* 0x002fe200078008ff */
[----:B------:R-:W-:-:S03]  /*1c30*/  IMAD.U32 R20, RZ, RZ, UR11 ;  /* 0x0000000bff147e24 */ /* 0x000fc6000f8e00ff */
[----:B------:R-:W-:Y:S01]  /*1c40*/  LEA.HI.X R15, R12, c[0x0][0x1cc], R15, 0x1, P0 ;  /* 0x000073000c0f7a11 */ /* 0x000fe200000f0c0f */
[----:B------:R-:W-:Y:S01]  /*1c50*/  SHFL.IDX PT, R24, R22, RZ, 0x181f ;  /* 0x00181fff16187589 */ /* 0x000fe200000e0000 */
[----:B------:R-:W-:Y:S02]  /*1c60*/  IADD3 R13, P0, R16, UR22, RZ ;  /* 0x00000016100d7c10 */ /* 0x000fe4000ff1e0ff */
[----:B------:R-:W-:Y:S01]  /*1c70*/  IADD3 R12, R249, 0xc100, RZ ;  /* 0x0000c100f90c7810 */ /* 0x000fe20007ffe0ff */
[----:B------:R-:W1:Y:S01]  /*1c80*/  SHFL.IDX PT, R25, R15, RZ, 0x181f ;  /* 0x00181fff0f197589 */ /* 0x000e6200000e0000 */
[----:B------:R-:W-:Y:S02]  /*1c90*/  IADD3.X R11, R17, UR4, R11, P0, !PT ;  /* 0x00000004110b7c10 */ /* 0x000fe400087fe40b */
[C---:B------:R-:W-:Y:S01]  /*1ca0*/  LEA R16, P0, R13.reuse, c[0x0][0x1f8], 0x1 ;  /* 0x00007e000d107a11 */ /* 0x040fe200078008ff */
[----:B------:R-:W-:Y:S01]  /*1cb0*/  SHFL.IDX PT, R22, R22, 0x1, 0x181f ;  /* 0x00381f0016167f89 */ /* 0x000fe200000e0000 */
[----:B------:R-:W-:Y:S01]  /*1cc0*/  @P1 IADD3 R248, R12, -0x20, RZ ;  /* 0xffffffe00cf81810 */ /* 0x000fe20007ffe0ff */
[----:B------:R-:W-:Y:S01]  /*1cd0*/  IMAD R12, R26, c[0x0][0x1e0], RZ ;  /* 0x000078001a0c7a24 */ /* 0x000fe200078e02ff */
[----:B------:R-:W-:Y:S01]  /*1ce0*/  LEA.HI.X R11, R13, c[0x0][0x1fc], R11, 0x1, P0 ;  /* 0x00007f000d0b7a11 */ /* 0x000fe200000f0c0b */
[----:B------:R-:W2:Y:S01]  /*1cf0*/  SHFL.IDX PT, R64, R16, RZ, 0x181f ;  /* 0x00181fff10407589 */ /* 0x000ea200000e0000 */
[----:B------:R-:W-:Y:S01]  /*1d00*/  ISETP.GE.AND P0, PT, R18, 0x1, PT ;  /* 0x000000011200780c */ /* 0x000fe20003f06270 */
[----:B------:R-:W-:Y:S01]  /*1d10*/  IMAD R12, R19, c[0x0][0x1f0], R12 ;  /* 0x00007c00130c7a24 */ /* 0x000fe200078e020c */
[----:B------:R-:W-:Y:S01]  /*1d20*/  ISETP.GE.AND P1, PT, R8, c[0x0][0x1d4], PT ;  /* 0x0000750008007a0c */ /* 0x000fe20003f26270 */
[----:B------:R-:W3:Y:S01]  /*1d30*/  SHFL.IDX PT, R13, R11, RZ, 0x181f ;  /* 0x00181fff0b0d7589 */ /* 0x000ee200000e0000 */
[----:B------:R-:W-:Y:S01]  /*1d40*/  IADD3 R239, R248, 0x800, RZ ;  /* 0x00000800f8ef7810 */ /* 0x000fe20007ffe0ff */
[----:B------:R-:W-:Y:S01]  /*1d50*/  IMAD R20, R20, c[0x0][0x1e8], R12 ;  /* 0x00007a0014147a24 */ /* 0x000fe200078e020c */
[C---:B------:R-:W-:Y:S01]  /*1d60*/  IADD3 R238, R248.reuse, 0x1000, RZ ;  /* 0x00001000f8ee7810 */ /* 0x040fe20007ffe0ff */
[----:B------:R-:W4:Y:S01]  /*1d70*/  SHFL.IDX PT, R48, R16, 0x1, 0x181f ;  /* 0x00381f0010307f89 */ /* 0x000f2200000e0000 */
[----:B------:R-:W-:-:S02]  /*1d80*/  IADD3 R237, R248, 0x1800, RZ ;  /* 0x00001800f8ed7810 */ /* 0x000fc40007ffe0ff */
[----:B------:R-:W-:Y:S01]  /*1d90*/  LEA R20, R20, c[0x0][0x1c8], 0x1 ;  /* 0x0000720014147a11 */ /* 0x000fe200078e08ff */
[----:B------:R-:W5:Y:S01]  /*1da0*/  SHFL.IDX PT, R12, R11, 0x1, 0x181f ;  /* 0x00381f000b0c7f89 */ /* 0x000f6200000e0000 */
[C---:B------:R-:W-:Y:S02]  /*1db0*/  IADD3 R236, R248.reuse, 0x2000, RZ ;  /* 0x00002000f8ec7810 */ /* 0x040fe40007ffe0ff */
[C---:B------:R-:W-:Y:S01]  /*1dc0*/  IADD3 R235, R248.reuse, 0x2800, RZ ;  /* 0x00002800f8eb7810 */ /* 0x040fe20007ffe0ff */
[----:B------:R-:W-:Y:S01]  /*1dd0*/  SHFL.IDX PT, R16, R16, 0x2, 0x181f ;  /* 0x00581f0010107f89 */ /* 0x000fe200000e0000 */
[--C-:B-1----:R-:W-:Y:S01]  /*1de0*/  @P0 IMAD.WIDE R36, R33, 0x2, R24.reuse ;  /* 0x0000000221240825 */ /* 0x102fe200078e0218 */
[C---:B------:R-:W-:Y:S02]  /*1df0*/  IADD3 R233, R248.reuse, 0x3000, RZ ;  /* 0x00003000f8e97810 */ /* 0x040fe40007ffe0ff */
[----:B------:R-:W1:Y:S01]  /*1e00*/  SHFL.IDX PT, R23, R15, 0x1, 0x181f ;  /* 0x00381f000f177f89 */ /* 0x000e6200000e0000 */
[----:B------:R-:W-:Y:S01]  /*1e10*/  @P0 IMAD.WIDE R34, R31, 0x2, R24 ;  /* 0x000000021f220825 */ /* 0x000fe200078e0218 */
[----:B------:R-:W-:-:S02]  /*1e20*/  IADD3 R232, R248, 0x3800, RZ ;  /* 0x00003800f8e87810 */ /* 0x000fc40007ffe0ff */
[----:B------:R-:W1:Y:S01]  /*1e30*/  SHFL.IDX PT, R11, R11, 0x2, 0x181f ;  /* 0x00581f000b0b7f89 */ /* 0x000e6200000e0000 */
[--C-:B------:R-:W-:Y:S01]  /*1e40*/  @P0 IMAD.WIDE R26, R29, 0x2, R24.reuse ;  /* 0x000000021d1a0825 */ /* 0x100fe200078e0218 */
[----:B------:R-:W-:Y:S02]  /*1e50*/  IADD3 R231, R248, 0x4000, RZ ;  /* 0x00004000f8e77810 */ /* 0x000fe40007ffe0ff */
[----:B------:R1:W-:Y:S01]  /*1e60*/  @P0 LDGSTS.E.BYPASS.LTC128B.128 [R251+0xc100], [R36.64], !P4 ;  /* 0x0c10000024fb0fae */ /* 0x0003e2000e101d4c */
[----:B------:R-:W-:Y:S01]  /*1e70*/  @P0 IMAD.WIDE R38, R28, 0x2, R24 ;  /* 0x000000021c260825 */ /* 0x000fe200078e0218 */
[C---:B------:R-:W-:Y:S02]  /*1e80*/  IADD3 R230, R248.reuse, 0x4800, RZ ;  /* 0x00004800f8e67810 */ /* 0x040fe40007ffe0ff */
[----:B------:R1:W-:Y:S01]  /*1e90*/  @P0 LDGSTS.E.BYPASS.LTC128B.128 [R251+0xf100], [R34.64], !P3 ;  /* 0x0f10000022fb0fae */ /* 0x0003e2000d901d4c */
[----:B------:R-:W-:Y:S01]  /*1ea0*/  IMAD.WIDE R24, R33, 0x2, RZ ;  /* 0x0000000221187825 */ /* 0x000fe200078e02ff */
[----:B------:R-:W-:-:S02]  /*1eb0*/  IADD3 R229, R248, 0x5000, RZ ;  /* 0x00005000f8e57810 */ /* 0x000fc40007ffe0ff */
[----:B------:R1:W-:Y:S01]  /*1ec0*/  @P0 LDGSTS.E.BYPASS.LTC128B.128 [R251+0x12100], [R26.64], !P2 ;  /* 0x121000001afb0fae */ /* 0x0003e2000d101d4c */
[----:B------:R-:W-:Y:S02]  /*1ed0*/  IADD3 R228, R248, 0x5800, RZ ;  /* 0x00005800f8e47810 */ /* 0x000fe40007ffe0ff */
[----:B--2---:R-:W-:Y:S01]  /*1ee0*/  IADD3 R74, P5, R64, R24, RZ ;  /* 0x00000018404a7210 */ /* 0x004fe20007fbe0ff */
[----:B------:R2:W-:Y:S01]  /*1ef0*/  @P0 LDGSTS.E.BYPASS.LTC128B.128 [R251+0x15100], [R38.64], !P1 ;  /* 0x1510000026fb0fae */ /* 0x0005e2000c901d4c */
[----:B------:R-:W-:Y:S02]  /*1f00*/  ISETP.GE.AND P0, PT, R18, 0x21, PT ;  /* 0x000000211200780c */ /* 0x000fe40003f06270 */
[----:B------:R-:W-:Y:S01]  /*1f10*/  IADD3 R227, R248, 0x6000, RZ ;  /* 0x00006000f8e37810 */ /* 0x000fe20007ffe0ff */
[----:B---3--:R-:W-:Y:S01]  /*1f20*/  IMAD.X R75, R13, 0x1, R25, P5 ;  /* 0x000000010d4b7824 */ /* 0x008fe200028e0619 */
[----:B----4-:R-:W-:Y:S01]  /*1f30*/  IADD3 R58, P5, R24, R48, RZ ;  /* 0x00000030183a7210 */ /* 0x010fe20007fbe0ff */
[----:B------:R-:W-:Y:S01]  /*1f40*/  SHFL.IDX PT, R20, R20, 0x2, 0x181f ;  /* 0x00581f0014147f89 */ /* 0x000fe200000e0000 */
[----:B------:R-:W-:-:S02]  /*1f50*/  IADD3 R226, R248, 0x6800, RZ ;  /* 0x00006800f8e27810 */ /* 0x000fc40007ffe0ff */
[C---:B------:R-:W-:Y:S01]  /*1f60*/  IADD3 R225, R248.reuse, 0x7000, RZ ;  /* 0x00007000f8e17810 */ /* 0x040fe20007ffe0ff */
[----:B-----5:R-:W-:Y:S01]  /*1f70*/  IMAD.X R59, R25, 0x1, R12, P5 ;  /* 0x00000001193b7824 */ /* 0x020fe200028e060c */
[----:B------:R-:W3:Y:S01]  /*1f80*/  SHFL.IDX PT, R21, R15, 0x2, 0x181f ;  /* 0x00581f000f157f89 */ /* 0x000ee200000e0000 */
[C---:B------:R-:W-:Y:S02]  /*1f90*/  IADD3 R224, R248.reuse, 0x7800, RZ ;  /* 0x00007800f8e07810 */ /* 0x040fe40007ffe0ff */
[C---:B------:R-:W-:Y:S01]  /*1fa0*/  IADD3 R223, R248.reuse, 0x8000, RZ ;  /* 0x00008000f8df7810 */ /* 0x040fe20007ffe0ff */
[--C-:B-1----:R-:W-:Y:S01]  /*1fb0*/  @P0 IMAD.WIDE R36, R33, 0x2, R22.reuse ;  /* 0x0000000221240825 */ /* 0x102fe200078e0216 */
[C---:B------:R-:W-:Y:S02]  /*1fc0*/  IADD3 R222, R248.reuse, 0x8800, RZ ;  /* 0x00008800f8de7810 */ /* 0x040fe40007ffe0ff */
[----:B------:R-:W-:Y:S02]  /*1fd0*/  IADD3 R221, R248, 0x9000, RZ ;  /* 0x00009000f8dd7810 */ /* 0x000fe40007ffe0ff */
[----:B------:R-:W-:Y:S01]  /*1fe0*/  IADD3 R34, P5, R24, R16, RZ ;  /* 0x0000001018227210 */ /* 0x000fe20007fbe0ff */
[----:B------:R1:W-:Y:S01]  /*1ff0*/  @P0 LDGSTS.E.BYPASS.LTC128B.128 [R251+0xd100], [R36.64], !P4 ;  /* 0x0d10000024fb0fae */ /* 0x0003e2000e101d4c */
[C---:B------:R-:W-:Y:S01]  /*2000*/  IADD3 R220, R248.reuse, 0x9800, RZ ;  /* 0x00009800f8dc7810 */ /* 0x040fe20007ffe0ff */
[----:B------:R-:W-:Y:S01]  /*2010*/  @P0 IMAD.WIDE R26, R31, 0x2, R22 ;  /* 0x000000021f1a0825 */ /* 0x000fe200078e0216 */
[----:B------:R-:W-:-:S02]  /*2020*/  IADD3 R219, R248, 0xa000, RZ ;  /* 0x0000a000f8db7810 */ /* 0x000fc40007ffe0ff */
[C---:B------:R-:W-:Y:S01]  /*2030*/  IADD3 R218, R248.reuse, 0xa800, RZ ;  /* 0x0000a800f8da7810 */ /* 0x040fe20007ffe0ff */
[----:B------:R-:W-:Y:S01]  /*2040*/  IMAD.X R35, R25, 0x1, R11, P5 ;  /* 0x0000000119237824 */ /* 0x000fe200028e060b */
[----:B------:R4:W-:Y:S01]  /*2050*/  @P0 LDGSTS.E.BYPASS.LTC128B.128 [R251+0x10100], [R26.64], !P3 ;  /* 0x101000001afb0fae */ /* 0x0009e2000d901d4c */
[--C-:B------:R-:W-:Y:S01]  /*2060*/  @P0 IMAD.WIDE R24, R29, 0x2, R22.reuse ;  /* 0x000000021d180825 */ /* 0x100fe200078e0216 */
[C---:B------:R-:W-:Y:S02]  /*2070*/  IADD3 R217, R248.reuse, 0xb000, RZ ;  /* 0x0000b000f8d97810 */ /* 0x040fe40007ffe0ff */
[----:B------:R-:W-:Y:S01]  /*2080*/  IADD3 R216, R248, 0xb800, RZ ;  /* 0x0000b800f8d87810 */ /* 0x000fe20007ffe0ff */
[----:B--2---:R-:W-:Y:S01]  /*2090*/  @P0 IMAD.WIDE R38, R28, 0x2, R22 ;  /* 0x000000021c260825 */ /* 0x004fe200078e0216 */
[----:B------:R2:W-:Y:S03]  /*20a0*/  @P0 LDGSTS.E.BYPASS.LTC128B.128 [R251+0x13100], [R24.64], !P2 ;  /* 0x1310000018fb0fae */ /* 0x0005e6000d101d4c */
[----:B------:R-:W-:Y:S01]  /*20b0*/  IMAD.WIDE R22, R31, 0x2, RZ ;  /* 0x000000021f167825 */ /* 0x000fe200078e02ff */
[----:B------:R1:W-:Y:S01]  /*20c0*/  @P0 LDGSTS.E.BYPASS.LTC128B.128 [R251+0x16100], [R38.64], !P1 ;  /* 0x1610000026fb0fae */ /* 0x0003e2000c901d4c */
[----:B------:R-:W-:-:S03]  /*20d0*/  ISETP.GT.AND P0, PT, R18, 0x40, PT ;  /* 0x000000401200780c */ /* 0x000fc60003f04270 */
[----:B------:R-:W-:-:S05]  /*20e0*/  IADD3 R72, P5, R64, R22, RZ ;  /* 0x0000001640487210 */ /* 0x000fca0007fbe0ff */
[----:B------:R-:W-:Y:S01]  /*20f0*/  IMAD.X R73, R13, 0x1, R23, P5 ;  /* 0x000000010d497824 */ /* 0x000fe200028e0617 */
[----:B------:R-:W-:-:S04]  /*2100*/  IADD3 R56, P5, R22, R48, RZ ;  /* 0x0000003016387210 */ /* 0x000fc80007fbe0ff */
[----:B---3--:R-:W-:-:S04]  /*2110*/  @P0 IMAD.WIDE R14, R29, 0x2, R20 ;  /* 0x000000021d0e0825 */ /* 0x008fc800078e0214 */
[----:B----4-:R-:W-:-:S04]  /*2120*/  @P0 IMAD.WIDE R26, R33, 0x2, R20 ;  /* 0x00000002211a0825 */ /* 0x010fc800078e0214 */
[----:B------:R-:W-:Y:S01]  /*2130*/  IMAD.X R57, R23, 0x1, R12, P5 ;  /* 0x0000000117397824 */ /* 0x000fe200028e060c */
[----:B------:R3:W-:Y:S01]  /*2140*/  @P0 LDGSTS.E.BYPASS.LTC128B.128 [R251+0xe100], [R26.64], !P4 ;  /* 0x0e1000001afb0fae */ /* 0x0007e2000e101d4c */
[----:B--2---:R-:W-:Y:S01]  /*2150*/  @P0 IMAD.WIDE R24, R31, 0x2, R20 ;  /* 0x000000021f180825 */ /* 0x004fe200078e0214 */
[----:B------:R-:W-:-:S04]  /*2160*/  IADD3 R22, P5, R22, R16, RZ ;  /* 0x0000001016167210 */ /* 0x000fc80007fbe0ff */
[----:B------:R2:W-:Y:S01]  /*2170*/  @P0 LDGSTS.E.BYPASS.LTC128B.128 [R251+0x11100], [R24.64], !P3 ;  /* 0x1110000018fb0fae */ /* 0x0005e2000d901d4c */
[----:B------:R-:W-:-:S03]  /*2180*/  IMAD.X R23, R23, 0x1, R11, P5 ;  /* 0x0000000117177824 */ /* 0x000fc600028e060b */
[----:B------:R4:W-:Y:S01]  /*2190*/  @P0 LDGSTS.E.BYPASS.LTC128B.128 [R251+0x14100], [R14.64], !P2 ;  /* 0x141000000efb0fae */ /* 0x0009e2000d101d4c */
[----:B--2---:R-:W-:-:S04]  /*21a0*/  @P0 IMAD.WIDE R24, R28, 0x2, R20 ;  /* 0x000000021c180825 */ /* 0x004fc800078e0214 */
[----:B------:R-:W-:Y:S01]  /*21b0*/  IMAD.WIDE R20, R29, 0x2, RZ ;  /* 0x000000021d147825 */ /* 0x000fe200078e02ff */
[----:B------:R3:W-:Y:S03]  /*21c0*/  @P0 LDGSTS.E.BYPASS.LTC128B.128 [R251+0x17100], [R24.64], !P1 ;  /* 0x1710000018fb0fae */ /* 0x0007e6000c901d4c */
[----:B----4-:R-:W-:Y:S01]  /*21d0*/  IMAD.WIDE R14, R28, 0x2, RZ ;  /* 0x000000021c0e7825 */ /* 0x010fe200078e02ff */
[----:B------:R-:W0:Y:S01]  /*21e0*/  LDGDEPBAR ;  /* 0x00000000000079af */ /* 0x000e220000000000 */
[----:B------:R-:W-:Y:S02]  /*21f0*/  IADD3 R66, P0, R64, R20, RZ ;  /* 0x0000001440427210 */ /* 0x000fe40007f1e0ff */
[----:B------:R-:W-:Y:S02]  /*2200*/  IADD3 R50, P5, R20, R48, RZ ;  /* 0x0000003014327210 */ /* 0x000fe40007fbe0ff */
[----:B------:R-:W-:Y:S01]  /*2210*/  IADD3 R64, P6, R64, R14, RZ ;  /* 0x0000000e40407210 */ /* 0x000fe20007fde0ff */
[----:B------:R-:W-:Y:S01]  /*2220*/  IMAD.X R67, R13, 0x1, R21, P0 ;  /* 0x000000010d437824 */ /* 0x000fe200000e0615 */
[----:B------:R-:W-:Y:S01]  /*2230*/  IADD3 R20, P0, R20, R16, RZ ;  /* 0x0000001014147210 */ /* 0x000fe20007f1e0ff */
[--C-:B------:R-:W-:Y:S01]  /*2240*/  IMAD.X R51, R21, 0x1, R12.reuse, P5 ;  /* 0x0000000115337824 */ /* 0x100fe200028e060c */
[C---:B------:R-:W-:Y:S01]  /*2250*/  IADD3 R48, P5, R14.reuse, R48, RZ ;  /* 0x000000300e307210 */ /* 0x040fe20007fbe0ff */
[----:B------:R-:W-:Y:S01]  /*2260*/  IMAD.X R65, R13, 0x1, R15, P6 ;  /* 0x000000010d417824 */ /* 0x000fe200030e060f */
[----:B------:R-:W-:Y:S01]  /*2270*/  ISETP.GE.AND P6, PT, R33, c[0x0][0x1d4], PT ;  /* 0x0000750021007a0c */ /* 0x000fe20003fc6270 */
[----:B------:R-:W-:Y:S01]  /*2280*/  IMAD.X R21, R21, 0x1, R11, P0 ;  /* 0x0000000115157824 */ /* 0x000fe200000e060b */
[----:B------:R-:W-:Y:S01]  /*2290*/  IADD3 R16, P0, R14, R16, RZ ;  /* 0x000000100e107210 */ /* 0x000fe20007f1e0ff */
[----:B------:R-:W-:Y:S01]  /*22a0*/  IMAD.X R49, R15, 0x1, R12, P5 ;  /* 0x000000010f317824 */ /* 0x000fe200028e060c */
[----:B------:R-:W-:-:S03]  /*22b0*/  ISETP.GE.AND P5, PT, R10, c[0x0][0x1d4], PT ;  /* 0x000075000a007a0c */ /* 0x000fc60003fa6270 */
[----:B------:R-:W-:Y:S01]  /*22c0*/  IMAD.X R17, R15, 0x1, R11, P0 ;  /* 0x000000010f117824 */ /* 0x000fe200000e060b */
[----:B------:R-:W-:Y:S02]  /*22d0*/  ISETP.LT.OR P0, PT, R18, 0x1, P6 ;  /* 0x000000011200780c */ /* 0x000fe40003701670 */
[----:B------:R-:W-:Y:S01]  /*22e0*/  ISETP.GE.AND P6, PT, R9, c[0x0][0x1d4], PT ;  /* 0x0000750009007a0c */ /* 0x000fe20003fc6270 */
[----:B------:R-:W-:-:S04]  /*22f0*/  DEPBAR.LE SB0, 0x1 ;  /* 0x000080400000791a */ /* 0x000fc80000000000 */
[----:B------:R-:W-:-:S04]  /*2300*/  DEPBAR.LE SB0, 0x0 ;  /* 0x000080000000791a */ /* 0x000fc80000000000 */
[----:B------:R-:W-:Y:S06]  /*2310*/  BAR.SYNC.DEFER_BLOCKING 0x0 ;  /* 0x0000000000007b1d */ /* 0x000fec0000010000 */
[----:B------:R-:W-:Y:S04]  /*2320*/  LDSM.16.M88.4 R12, [R250+0x18100] ;  /* 0x01810000fa0c783b */ /* 0x000fe80000000200 */
[----:B------:R-:W-:Y:S04]  /*2330*/  LDSM.16.M88.4 R88, [R246+0x18100] ;  /* 0x01810000f658783b */ /* 0x000fe80000000200 */
[----:B------:R-:W-:Y:S04]  /*2340*/  LDSM.16.M88.4 R84, [R249+0xc100] ;  /* 0x00c10000f954783b */ /* 0x000fe80000000200 */
[----:B------:R-:W2:Y:S04]  /*2350*/  LDSM.16.M88.4 R76, [R249+0xc900] ;  /* 0x00c90000f94c783b */ /* 0x000ea80000000200 */
[----:B------:R-:W-:Y:S04]  /*2360*/  LDSM.16.M88.4 R68, [R249+0xd100] ;  /* 0x00d10000f944783b */ /* 0x000fe80000000200 */
[----:B------:R-:W-:Y:S04]  /*2370*/  LDSM.16.M88.4 R60, [R249+0xd900] ;  /* 0x00d90000f93c783b */ /* 0x000fe80000000200 */
[----:B------:R-:W-:Y:S04]  /*2380*/  LDSM.16.M88.4 R52, [R249+0xe100] ;  /* 0x00e10000f934783b */ /* 0x000fe80000000200 */
[----:B------:R-:W-:Y:S04]  /*2390*/  LDSM.16.M88.4 R100, [R249+0xe900] ;  /* 0x00e90000f964783b */ /* 0x000fe80000000200 */
[----:B------:R-:W-:Y:S04]  /*23a0*/  LDSM.16.M88.4 R44, [R248] ;  /* 0x00000000f82c783b */ /* 0x000fe80000000200 */
[----:B------:R-:W4:Y:S04]  /*23b0*/  LDSM.16.M88.4 R40, [R248+0x800] ;  /* 0x00080000f828783b */ /* 0x000f280000000200 */
[----:B-1----:R-:W1:Y:S04]  /*23c0*/  LDSM.16.M88.4 R36, [R248+0x1000] ;  /* 0x00100000f824783b */ /* 0x002e680000000200 */
[----:B---3--:R-:W3:Y:S04]  /*23d0*/  LDSM.16.M88.4 R24, [R248+0x1800] ;  /* 0x00180000f818783b */ /* 0x008ee80000000200 */
[----:B------:R-:W5:Y:S04]  /*23e0*/  LDSM.16.M88.4 R96, [R248+0x2000] ;  /* 0x00200000f860783b */ /* 0x000f680000000200 */
[----:B------:R-:W1:Y:S01]  /*23f0*/  LDSM.16.M88.4 R92, [R248+0x2800] ;  /* 0x00280000f85c783b */ /* 0x000e620000000200 */
[----:B--2---:R-:W-:Y:S03]  /*2400*/  HMMA.16816.F32.BF16 R80, R12, R76, RZ ;  /* 0x0000004c0c50723c */ /* 0x004fe600000418ff */
[----:B------:R-:W-:Y:S01]  /*2410*/  @!PT LDS RZ, [RZ] ;  /* 0x00000000fffff984 */ /* 0x000fe20000000800 */
[----:B------:R-:W-:Y:S01]  /*2420*/  @!PT LDS RZ, [RZ] ;  /* 0x00000000fffff984 */ /* 0x000fe20000000800 */
[----:B------:R-:W-:Y:S01]  /*2430*/  @!PT LDS RZ, [RZ] ;  /* 0x00000000fffff984 */ /* 0x000fe20000000800 */
[----:B------:R2:W-:Y:S01]  /*2440*/  LDGSTS.E.BYPASS.LTC128B.128 [R251+0x100], [R74.64], !P0 ;  /* 0x001000004afb7fae */ /* 0x0005e2000c101d4c */
[----:B------:R-:W-:-:S02]  /*2450*/  ISETP.LT.OR P0, PT, R18, 0x1, P5 ;  /* 0x000000011200780c */ /* 0x000fc40002f01670 */
[----:B------:R-:W-:Y:S02]  /*2460*/  ISETP.GE.AND P5, PT, R8, c[0x0][0x1d4], PT ;  /* 0x0000750008007a0c */ /* 0x000fe40003fa6270 */
[----:B------:R-:W-:Y:S09]  /*2470*/  HMMA.16816.F32.BF16 R76, R12, R78, RZ ;  /* 0x0000004e0c4c723c */ /* 0x000ff200000418ff */
[----:B------:R2:W-:Y:S01]  /*2480*/  LDGSTS.E.BYPASS.LTC128B.128 [R251+0x3100], [R72.64], !P0 ;  /* 0x0310000048fb7fae */ /* 0x0005e2000c101d4c */
[----:B------:R-:W-:-:S06]  /*2490*/  ISETP.LT.OR P0, PT, R18, 0x1, P6 ;  /* 0x000000011200780c */ /* 0x000fcc0003701670 */
[C---:B----4-:R-:W-:Y:S07]  /*24a0*/  HMMA.16816.F32.BF16 R80, R88.reuse, R40, R80 ;  /* 0x000000285850723c */ /* 0x050fee0000041850 */
[----:B------:R4:W-:Y:S01]  /*24b0*/  LDGSTS.E.BYPASS.LTC128B.128 [R251+0x6100], [R66.64], !P0 ;  /* 0x0610000042fb7fae */ /* 0x0009e2000c101d4c */
[----:B------:R-:W-:Y:S01]  /*24c0*/  ISETP.LT.OR P0, PT, R18, 0x1, P5 ;  /* 0x000000011200780c */ /* 0x000fe20002f01670 */
[----:B------:R-:W-:Y:S08]  /*24d0*/  HMMA.16816.F32.BF16 R76, R88, R42, R76 ;  /* 0x0000002a584c723c */ /* 0x000ff0000004184c */
[----:B--2---:R-:W-:Y:S04]  /*24e0*/  HMMA.16816.F32.BF16 R72, R12, R68, RZ ;  /* 0x000000440c48723c */ /* 0x004fe800000418ff */
[----:B------:R4:W-:Y:S01]  /*24f0*/  LDGSTS.E.BYPASS.LTC128B.128 [R251+0x9100], [R64.64], !P0 ;  /* 0x0910000040fb7fae */ /* 0x0009e2000c101d4c */
[----:B------:R-:W-:-:S04]  /*2500*/  ISETP.GE.AND P0, PT, R33, c[0x0][0x1d4], PT ;  /* 0x0000750021007a0c */ /* 0x000fc80003f06270 */
[----:B------:R-:W-:Y:S01]  /*2510*/  ISETP.LT.OR P0, PT, R18, 0x21, P0 ;  /* 0x000000211200780c */ /* 0x000fe20000701670 */
[----:B------:R-:W-:Y:S11]  /*2520*/  HMMA.16816.F32.BF16 R68, R12, R70, RZ ;  /* 0x000000460c44723c */ /* 0x000ff600000418ff */
[----:B------:R-:W-:Y:S01]  /*2530*/  @!UPT UIADD3 URZ, URZ, URZ, URZ ;  /* 0x0000003f3f3ff290 */ /* 0x000fe2000fffe03f */
[----:B------:R2:W-:Y:S01]  /*2540*/  LDGSTS.E.BYPASS.LTC128B.128 [R251+0x1100], [R58.64], !P0 ;  /* 0x011000003afb7fae */ /* 0x0005e2000c101d4c */
[----:B------:R-:W-:-:S04]  /*2550*/  ISETP.GE.AND P0, PT, R10, c[0x0][0x1d4], PT ;  /* 0x000075000a007a0c */ /* 0x000fc80003f06270 */
[C---:B------:R-:W-:Y:S01]  /*2560*/  ISETP.LT.OR P0, PT, R18.reuse, 0x21, P0 ;  /* 0x000000211200780c */ /* 0x040fe20000701670 */
[----:B-1----:R-:W-:Y:S08]  /*2570*/  HMMA.16816.F32.BF16 R72, R88, R36, R72 ;  /* 0x000000245848723c */ /* 0x002ff00000041848 */
[----:B----4-:R-:W-:Y:S04]  /*2580*/  HMMA.16816.F32.BF16 R64, R12, R60, RZ ;  /* 0x0000003c0c40723c */ /* 0x010fe800000418ff */
[----:B------:R2:W-:Y:S01]  /*2590*/  LDGSTS.E.BYPASS.LTC128B.128 [R251+0x4100], [R56.64], !P0 ;  /* 0x0410000038fb7fae */ /* 0x0005e2000c101d4c */
[----:B------:R-:W-:-:S03]  /*25a0*/  ISETP.LT.OR P0, PT, R18, 0x21, P6 ;  /* 0x000000211200780c */ /* 0x000fc60003701670 */
[----:B------:R-:W-:Y:S08]  /*25b0*/  HMMA.16816.F32.BF16 R60, R12, R62, RZ ;  /* 0x0000003e0c3c723c */ /* 0x000ff000000418ff */
[----:B------:R-:W-:Y:S02]  /*25c0*/  HMMA.16816.F32.BF16 R68, R88, R38, R68 ;  /* 0x000000265844723c */ /* 0x000fe40000041844 */
[----:B------:R1:W-:Y:S01]  /*25d0*/  LDGSTS.E.BYPASS.LTC128B.128 [R251+0x7100], [R50.64], !P0 ;  /* 0x0710000032fb7fae */ /* 0x0003e2000c101d4c */
[----:B------:R-:W-:-:S02]  /*25e0*/  ISETP.LT.OR P0, PT, R18, 0x21, P5 ;  /* 0x000000211200780c */ /* 0x000fc40002f01670 */
[----:B------:R-:W-:-:S03]  /*25f0*/  ISETP.LT.OR P5, PT, R18, 0x41, P5 ;  /* 0x000000411200780c */ /* 0x000fc60002fa1670 */
[----:B---3--:R-:W-:Y:S08]  /*2600*/  HMMA.16816.F32.BF16 R64, R88, R24, R64 ;  /* 0x000000185840723c */ /* 0x008ff00000041840 */
[----:B------:R1:W-:Y:S01]  /*2610*/  LDGSTS.E.BYPASS.LTC128B.128 [R251+0xa100], [R48.64], !P0 ;  /* 0x0a10000030fb7fae */ /* 0x0003e2000c101d4c */
[----:B------:R-:W-:Y:S01]  /*2620*/  ISETP.GE.AND P0, PT, R33, c[0x0][0x1d4], PT ;  /* 0x0000750021007a0c */ /* 0x000fe20003f06270 */
[----:B--2---:R-:W-:Y:S03]  /*2630*/  HMMA.16816.F32.BF16 R56, R12, R52, RZ ;  /* 0x000000340c38723c */ /* 0x004fe600000418ff */
[----:B------:R-:W-:-:S05]  /*2640*/  ISETP.LT.OR P0, PT, R18, 0x41, P0 ;  /* 0x000000411200780c */ /* 0x000fca0000701670 */
[----:B------:R-:W-:Y:S08]  /*2650*/  HMMA.16816.F32.BF16 R52, R12, R54, RZ ;  /* 0x000000360c34723c */ /* 0x000ff000000418ff */
[----:B------:R2:W-:Y:S01]  /*2660*/  LDGSTS.E.BYPASS.LTC128B.128 [R251+0x2100], [R34.64], !P0 ;  /* 0x0210000022fb7fae */ /* 0x0005e2000c101d4c */
[----:B------:R-:W-:Y:S01]  /*2670*/  ISETP.GE.AND P0, PT, R10, c[0x0][0x1d4], PT ;  /* 0x000075000a007a0c */ /* 0x000fe20003f06270 */
[----:B------:R-:W-:Y:S03]  /*2680*/  HMMA.16816.F32.BF16 R60, R88, R26, R60 ;  /* 0x0000001a583c723c */ /* 0x000fe6000004183c */
[----:B------:R-:W-:-:S05]  /*2690*/  ISETP.LT.OR P0, PT, R18, 0x41, P0 ;  /* 0x000000411200780c */ /* 0x000fca0000701670 */
[C---:B------:R-:W-:Y:S08]  /*26a0*/  HMMA.16816.F32.BF16 R8, R12.reuse, R84, RZ ;  /* 0x000000540c08723c */ /* 0x040ff000000418ff */
[----:B------:R3:W-:Y:S01]  /*26b0*/  LDGSTS.E.BYPASS.LTC128B.128 [R251+0x5100], [R22.64], !P0 ;  /* 0x0510000016fb7fae */ /* 0x0007e2000c101d4c */
[----:B------:R-:W-:Y:S01]  /*26c0*/  ISETP.LT.OR P0, PT, R18, 0x41, P6 ;  /* 0x000000411200780c */ /* 0x000fe20003701670 */
[----:B------:R-:W-:Y:S01]  /*26d0*/  HMMA.16816.F32.BF16 R84, R12, R86, RZ ;  /* 0x000000560c54723c */ /* 0x000fe200000418ff */
[----:B--2---:R-:W-:-:S07]  /*26e0*/  SHF.R.S32.HI R35, RZ, 0x1f, R33 ;  /* 0x0000001fff237819 */ /* 0x004fce0000011421 */
[----:B-----5:R-:W-:Y:S01]  /*26f0*/  HMMA.16816.F32.BF16 R56, R88, R96, R56 ;  /* 0x000000605838723c */ /* 0x020fe20000041838 */
[----:B------:R-:W-:-:S03]  /*2700*/  SHF.R.S32.HI R34, RZ, 0x1f, R31 ;  /* 0x0000001fff227819 */ /* 0x000fc6000001141f */
[----:B------:R3:W-:Y:S01]  /*2710*/  LDGSTS.E.BYPASS.LTC128B.128 [R251+0x8100], [R20.64], !P0 ;  /* 0x0810000014fb7fae */ /* 0x0007e2000c101d4c */
[----:B------:R-:W-:Y:S01]  /*2720*/  LOP3.LUT P0, RZ, R0, 0x4, RZ, 0xc0, !PT ;  /* 0x0000000400ff7812 */ /* 0x000fe2000780c0ff */
[----:B------:R-:W-:Y:S02]  /*2730*/  IMAD.MOV.U32 R0, RZ, RZ, 0x40 ;  /* 0x00000040ff007424 */ /* 0x000fe400078e00ff */
[----:B------:R2:W-:Y:S01]  /*2740*/  LDGSTS.E.BYPASS.LTC128B.128 [R251+0xb100], [R16.64], !P5 ;  /* 0x0b10000010fb7fae */ /* 0x0005e2000e901d4c */
[----:B------:R-:W-:Y:S01]  /*2750*/  HMMA.16816.F32.BF16 R8, R88, R44, R8 ;  /* 0x0000002c5808723c */ /* 0x000fe20000041808 */
[----:B------:R-:W-:Y:S02]  /*2760*/  ISETP.GT.AND P5, PT, R120, 0x5f, PT ;  /* 0x0000005f7800780c */ /* 0x000fe40003fa4270 */
[----:B------:R-:W-:Y:S01]  /*2770*/  SEL R0, R0, 0xffffffc0, !P0 ;  /* 0xffffffc000007807 */ /* 0x000fe20004000000 */
[----:B------:R-:W-:Y:S01]  /*2780*/  LDSM.16.M88.4 R112, [R243+0x18100] ;  /* 0x01810000f370783b */ /* 0x000fe20000000200 */
[----:B------:R-:W-:-:S03]  /*2790*/  PLOP3.LUT P0, PT, PT, PT, UP0, 0x80, 0x0 ;  /* 0x000000000000781c */ /* 0x000fc60003f0f008 */
[----:B------:R-:W-:Y:S01]  /*27a0*/  IMAD.IADD R244, R249, 0x1, R0 ;  /* 0x00000001f9f47824 */ /* 0x000fe200078e0200 */
[C---:B------:R-:W-:Y:S01]  /*27b0*/  HMMA.16816.F32.BF16 R84, R88.reuse, R46, R84 ;  /* 0x0000002e5854723c */ /* 0x040fe20000041854 */
[----:B------:R-:W-:Y:S01]  /*27c0*/  IMAD.IADD R234, R0, 0x1, R248 ;  /* 0x0000000100ea7824 */ /* 0x000fe200078e02f8 */
[----:B------:R-:W0:Y:S04]  /*27d0*/  LDGDEPBAR ;  /* 0x00000000000079af */ /* 0x000e280000000000 */
[----:B------:R-:W-:Y:S02]  /*27e0*/  LDSM.16.M88.4 R44, [R244+0xc900] ;  /* 0x00c90000f42c783b */ /* 0x000fe40000000200 */
[----:B------:R-:W-:Y:S02]  /*27f0*/  HMMA.16816.F32.BF16 R52, R88, R98, R52 ;  /* 0x000000625834723c */ /* 0x000fe40000041834 */
[----:B------:R-:W-:Y:S04]  /*2800*/  LDSM.16.M88.4 R40, [R244+0xd100] ;  /* 0x00d10000f428783b */ /* 0x000fe80000000200 */
[----:B---3--:R-:W3:Y:S02]  /*2810*/  LDSM.16.M88.4 R20, [R245+0x18100] ;  /* 0x01810000f514783b */ /* 0x008ee40000000200 */
[C---:B--2---:R-:W-:Y:S02]  /*2820*/  HMMA.16816.F32.BF16 R16, R12.reuse, R100, RZ ;  /* 0x000000640c10723c */ /* 0x044fe400000418ff */
[----:B-1----:R-:W1:Y:S04]  /*2830*/  LDSM.16.M88.4 R48, [R244+0xc100] ;  /* 0x00c10000f430783b */ /* 0x002e680000000200 */
[----:B------:R-:W2:Y:S02]  /*2840*/  LDSM.16.M88.4 R36, [R244+0xd900] ;  /* 0x00d90000f424783b */ /* 0x000ea40000000200 */
[----:B------:R-:W-:Y:S02]  /*2850*/  HMMA.16816.F32.BF16 R12, R12, R102, RZ ;  /* 0x000000660c0c723c */ /* 0x000fe400000418ff */
[----:B------:R-:W4:Y:S04]  /*2860*/  LDSM.16.M88.4 R24, [R244+0xe100] ;  /* 0x00e10000f418783b */ /* 0x000f280000000200 */
[----:B------:R-:W5:Y:S04]  /*2870*/  LDSM.16.M88.4 R116, [R244+0xe900] ;  /* 0x00e90000f474783b */ /* 0x000f680000000200 */
[----:B------:R-:W1:Y:S04]  /*2880*/  LDSM.16.M88.4 R104, [R234+0x800] ;  /* 0x00080000ea68783b */ /* 0x000e680000000200 */
[----:B------:R-:W1:Y:S02]  /*2890*/  LDSM.16.M88.4 R100, [R234+0x1000] ;  /* 0x00100000ea64783b */ /* 0x000e640000000200 */
[C---:B------:R-:W-:Y:S02]  /*28a0*/  HMMA.16816.F32.BF16 R16, R88.reuse, R92, R16 ;  /* 0x0000005c5810723c */ /* 0x040fe40000041810 */
[----:B------:R-:W-:Y:S04]  /*28b0*/  LDSM.16.M88.4 R108, [R234] ;  /* 0x00000000ea6c783b */ /* 0x000fe80000000200 */
[----:B------:R-:W-:Y:S02]  /*28c0*/  LDSM.16.M88.4 R96, [R234+0x1800] ;  /* 0x00180000ea60783b */ /* 0x000fe40000000200 */
[----:B------:R-:W-:Y:S02]  /*28d0*/  HMMA.16816.F32.BF16 R12, R88, R94, R12 ;  /* 0x0000005e580c723c */ /* 0x000fe4000004180c */
[----:B------:R-:W2:Y:S04]  /*28e0*/  LDSM.16.M88.4 R92, [R234+0x2000] ;  /* 0x00200000ea5c783b */ /* 0x000ea80000000200 */
[----:B------:R-:W-:Y:S02]  /*28f0*/  LDSM.16.M88.4 R88, [R234+0x2800] ;  /* 0x00280000ea58783b */ /* 0x000fe40000000200 */
[C---:B---3--:R-:W-:Y:S08]  /*2900*/  HMMA.16816.F32.BF16 R80, R20.reuse, R44, R80 ;  /* 0x0000002c1450723c */ /* 0x048ff00000041850 */
[C---:B------:R-:W-:Y:S01]  /*2910*/  HMMA.16816.F32.BF16 R76, R20.reuse, R46, R76 ;  /* 0x0000002e144c723c */ /* 0x040fe2000004184c */
[----:B------:R-:W-:Y:S07]  /*2920*/  LDSM.16.M88.4 R44, [R249+0xf100] ;  /* 0x00f10000f92c783b */ /* 0x000fee0000000200 */
[C---:B------:R-:W-:Y:S08]  /*2930*/  HMMA.16816.F32.BF16 R72, R20.reuse, R40, R72 ;  /* 0x000000281448723c */ /* 0x040ff00000041848 */
[C---:B------:R-:W-:Y:S01]  /*2940*/  HMMA.16816.F32.BF16 R68, R20.reuse, R42, R68 ;  /* 0x0000002a1444723c */ /* 0x040fe20000041844 */
[----:B------:R-:W-:Y:S07]  /*2950*/  LDSM.16.M88.4 R40, [R249+0xf900] ;  /* 0x00f90000f928783b */ /* 0x000fee0000000200 */
[C---:B-1----:R-:W-:Y:S08]  /*2960*/  HMMA.16816.F32.BF16 R8, R20.reuse, R48, R8 ;  /* 0x000000301408723c */ /* 0x042ff00000041808 */
[C---:B------:R-:W-:Y:S01]  /*2970*/  HMMA.16816.F32.BF16 R84, R20.reuse, R50, R84 ;  /* 0x000000321454723c */ /* 0x040fe20000041854 */
[----:B------:R-:W1:Y:S07]  /*2980*/  LDSM.16.M88.4 R48, [R250+0x1c100] ;  /* 0x01c10000fa30783b */ /* 0x000e6e0000000200 */
[C---:B--2---:R-:W-:Y:S08]  /*2990*/  HMMA.16816.F32.BF16 R64, R20.reuse, R36, R64 ;  /* 0x000000241440723c */ /* 0x044ff00000041840 */
[C---:B------:R-:W-:Y:S01]  /*29a0*/  HMMA.16816.F32.BF16 R60, R20.reuse, R38, R60 ;  /* 0x00000026143c723c */ /* 0x040fe2000004183c */
[----:B------:R-:W2:Y:S07]  /*29b0*/  LDSM.16.M88.4 R36, [R249+0x10100] ;  /* 0x01010000f924783b */ /* 0x000eae0000000200 */
[C---:B----4-:R-:W-:Y:S08]  /*29c0*/  HMMA.16816.F32.BF16 R56, R20.reuse, R24, R56 ;  /* 0x000000181438723c */ /* 0x050ff00000041838 */
[C---:B------:R-:W-:Y:S01]  /*29d0*/  HMMA.16816.F32.BF16 R52, R20.reuse, R26, R52 ;  /* 0x0000001a1434723c */ /* 0x040fe20000041834 */
[----:B------:R-:W3:Y:S07]  /*29e0*/  LDSM.16.M88.4 R24, [R249+0x10900] ;  /* 0x01090000f918783b */ /* 0x000eee0000000200 */
[C---:B-----5:R-:W-:Y:S08]  /*29f0*/  HMMA.16816.F32.BF16 R16, R20.reuse, R116, R16 ;  /* 0x000000741410723c */ /* 0x060ff00000041810 */
[----:B------:R-:W-:Y:S01]  /*2a00*/  HMMA.16816.F32.BF16 R12, R20, R118, R12 ;  /* 0x00000076140c723c */ /* 0x000fe2000004180c */
[----:B------:R-:W4:Y:S07]  /*2a10*/  LDSM.16.M88.4 R20, [R249+0x11100] ;  /* 0x01110000f914783b */ /* 0x000f2e0000000200 */
[C---:B------:R-:W-:Y:S08]  /*2a20*/  HMMA.16816.F32.BF16 R80, R112.reuse, R104, R80 ;  /* 0x000000687050723c */ /* 0x040ff00000041850 */
[C---:B------:R-:W-:Y:S01]  /*2a30*/  HMMA.16816.F32.BF16 R76, R112.reuse, R106, R76 ;  /* 0x0000006a704c723c */ /* 0x040fe2000004184c */
[----:B------:R-:W-:Y:S07]  /*2a40*/  LDSM.16.M88.4 R104, [R244+0x10100] ;  /* 0x01010000f468783b */ /* 0x000fee0000000200 */
[C---:B------:R-:W-:Y:S08]  /*2a50*/  HMMA.16816.F32.BF16 R72, R112.reuse, R100, R72 ;  /* 0x000000647048723c */ /* 0x040ff00000041848 */
[C---:B------:R-:W-:Y:S01]  /*2a60*/  HMMA.16816.F32.BF16 R68, R112.reuse, R102, R68 ;  /* 0x000000667044723c */ /* 0x040fe20000041844 */
[----:B------:R-:W-:Y:S07]  /*2a70*/  LDSM.16.M88.4 R100, [R244+0x10900] ;  /* 0x01090000f464783b */ /* 0x000fee0000000200 */
[C---:B------:R-:W-:Y:S08]  /*2a80*/  HMMA.16816.F32.BF16 R56, R112.reuse, R92, R56 ;  /* 0x0000005c7038723c */ /* 0x040ff00000041838 */
[C---:B------:R-:W-:Y:S01]  /*2a90*/  HMMA.16816.F32.BF16 R52, R112.reuse, R94, R52 ;  /* 0x0000005e7034723c */ /* 0x040fe20000041834 */
[----:B------:R-:W5:Y:S07]  /*2aa0*/  LDSM.16.M88.4 R92, [R249+0x11900] ;  /* 0x01190000f95c783b */ /* 0x000f6e0000000200 */
[C---:B------:R-:W-:Y:S08]  /*2ab0*/  HMMA.16816.F32.BF16 R8, R112.reuse, R108, R8 ;  /* 0x0000006c7008723c */ /* 0x040ff00000041808 */
[C---:B------:R-:W-:Y:S01]  /*2ac0*/  HMMA.16816.F32.BF16 R84, R112.reuse, R110, R84 ;  /* 0x0000006e7054723c */ /* 0x040fe20000041854 */
[----:B------:R-:W-:Y:S07]  /*2ad0*/  LDSM.16.M88.4 R108, [R244+0xf900] ;  /* 0x00f90000f46c783b */ /* 0x000fee0000000200 */
[C---:B------:R-:W-:Y:S08]  /*2ae0*/  HMMA.16816.F32.BF16 R64, R112.reuse, R96, R64 ;  /* 0x000000607040723c */ /* 0x040ff00000041840 */
[----:B------:R-:W-:Y:S01]  /*2af0*/  HMMA.16816.F32.BF16 R60, R112, R98, R60 ;  /* 0x00000062703c723c */ /* 0x000fe2000004183c */
[----:B------:R-:W-:Y:S07]  /*2b00*/  LDSM.16.M88.4 R96, [R248+0x5000] ;  /* 0x00500000f860783b */ /* 0x000fee0000000200 */
[C---:B-1----:R-:W-:Y:S08]  /*2b10*/  HMMA.16816.F32.BF16 R80, R48.reuse, R40, R80 ;  /* 0x000000283050723c */ /* 0x042ff00000041850 */
[C---:B------:R-:W-:Y:S01]  /*2b20*/  HMMA.16816.F32.BF16 R76, R48.reuse, R42, R76 ;  /* 0x0000002a304c723c */ /* 0x040fe2000004184c */
[----:B------:R-:W-:Y:S07]  /*2b30*/  LDSM.16.M88.4 R40, [R246+0x1c100] ;  /* 0x01c10000f628783b */ /* 0x000fee0000000200 */
[C---:B--2---:R-:W-:Y:S08]  /*2b40*/  HMMA.16816.F32.BF16 R72, R48.reuse, R36, R72 ;  /* 0x000000243048723c */ /* 0x044ff00000041848 */
[----:B------:R-:W-:Y:S01]  /*2b50*/  HMMA.16816.F32.BF16 R68, R48, R38, R68 ;  /* 0x000000263044723c */ /* 0x000fe20000041844 */
[----:B------:R-:W1:Y:S07]  /*2b60*/  LDSM.16.M88.4 R36, [R248+0x3000] ;  /* 0x00300000f824783b */ /* 0x000e6e0000000200 */
[C---:B------:R-:W-:Y:S08]  /*2b70*/  HMMA.16816.F32.BF16 R16, R112.reuse, R88, R16 ;  /* 0x000000587010723c */ /* 0x040ff00000041810 */
[----:B------:R-:W-:Y:S01]  /*2b80*/  HMMA.16816.F32.BF16 R12, R112, R90, R12 ;  /* 0x0000005a700c723c */ /* 0x000fe2000004180c */
[----:B------:R-:W-:Y:S04]  /*2b90*/  LDSM.16.M88.4 R88, [R248+0x5800] ;  /* 0x00580000f858783b */ /* 0x000fe80000000200 */
[----:B------:R-:W-:Y:S03]  /*2ba0*/  LDSM.16.M88.4 R112, [R244+0x11900] ;  /* 0x01190000f470783b */ /* 0x000fe60000000200 */
[C---:B------:R-:W-:Y:S08]  /*2bb0*/  HMMA.16816.F32.BF16 R8, R48.reuse, R44, R8 ;  /* 0x0000002c3008723c */ /* 0x040ff00000041808 */
[C---:B------:R-:W-:Y:S01]  /*2bc0*/  HMMA.16816.F32.BF16 R84, R48.reuse, R46, R84 ;  /* 0x0000002e3054723c */ /* 0x040fe20000041854 */
[----:B------:R-:W-:Y:S07]  /*2bd0*/  LDSM.16.M88.4 R44, [R248+0x4000] ;  /* 0x00400000f82c783b */ /* 0x000fee0000000200 */
[C---:B---3--:R-:W-:Y:S08]  /*2be0*/  HMMA.16816.F32.BF16 R64, R48.reuse, R24, R64 ;  /* 0x000000183040723c */ /* 0x048ff00000041840 */
[C---:B------:R-:W-:Y:S01]  /*2bf0*/  HMMA.16816.F32.BF16 R60, R48.reuse, R26, R60 ;  /* 0x0000001a303c723c */ /* 0x040fe2000004183c */
[----:B------:R-:W2:Y:S07]  /*2c00*/  LDSM.16.M88.4 R24, [R248+0x3800] ;  /* 0x00380000f818783b */ /* 0x000eae0000000200 */
[C---:B----4-:R-:W-:Y:S08]  /*2c10*/  HMMA.16816.F32.BF16 R56, R48.reuse, R20, R56 ;  /* 0x000000143038723c */ /* 0x050ff00000041838 */
[C---:B------:R-:W-:Y:S01]  /*2c20*/  HMMA.16816.F32.BF16 R52, R48.reuse, R22, R52 ;  /* 0x000000163034723c */ /* 0x040fe20000041834 */
[----:B------:R-:W3:Y:S07]  /*2c30*/  LDSM.16.M88.4 R20, [R248+0x4800] ;  /* 0x00480000f814783b */ /* 0x000eee0000000200 */
[C---:B-----5:R-:W-:Y:S08]  /*2c40*/  HMMA.16816.F32.BF16 R16, R48.reuse, R92, R16 ;  /* 0x0000005c3010723c */ /* 0x060ff00000041810 */
[----:B------:R-:W-:Y:S01]  /*2c50*/  HMMA.16816.F32.BF16 R92, R48, R94, R12 ;  /* 0x0000005e305c723c */ /* 0x000fe2000004180c */
[----:B------:R-:W-:Y:S04]  /*2c60*/  LDSM.16.M88.4 R48, [R245+0x1c100] ;  /* 0x01c10000f530783b */ /* 0x000fe80000000200 */
[----:B------:R-:W4:Y:S03]  /*2c70*/  LDSM.16.M88.4 R12, [R244+0xf100] ;  /* 0x00f10000f40c783b */ /* 0x000f260000000200 */
[C---:B-1----:R-:W-:Y:S08]  /*2c80*/  HMMA.16816.F32.BF16 R8, R40.reuse, R36, R8 ;  /* 0x000000242808723c */ /* 0x042ff00000041808 */
[C---:B------:R-:W-:Y:S01]  /*2c90*/  HMMA.16816.F32.BF16 R84, R40.reuse, R38, R84 ;  /* 0x000000262854723c */ /* 0x040fe20000041854 */
[----:B------:R-:W1:Y:S07]  /*2ca0*/  LDSM.16.M88.4 R36, [R244+0x11100] ;  /* 0x01110000f424783b */ /* 0x000e6e0000000200 */
[C---:B--2---:R-:W-:Y:S08]  /*2cb0*/  HMMA.16816.F32.BF16 R80, R40.reuse, R24, R80 ;  /* 0x000000182850723c */ /* 0x044ff00000041850 */
[C---:B------:R-:W-:Y:S01]  /*2cc0*/  HMMA.16816.F32.BF16 R76, R40.reuse, R26, R76 ;  /* 0x0000001a284c723c */ /* 0x040fe2000004184c */
[----:B------:R-:W-:Y:S07]  /*2cd0*/  LDSM.16.M88.4 R24, [R243+0x1c100] ;  /* 0x01c10000f318783b */ /* 0x000fee0000000200 */
[C---:B---3--:R-:W-:Y:S08]  /*2ce0*/  HMMA.16816.F32.BF16 R64, R40.reuse, R20, R64 ;  /* 0x000000142840723c */ /* 0x048ff00000041840 */
[C---:B------:R-:W-:Y:S01]  /*2cf0*/  HMMA.16816.F32.BF16 R60, R40.reuse, R22, R60 ;  /* 0x00000016283c723c */ /* 0x040fe2000004183c */
[----:B------:R-:W2:Y:S07]  /*2d00*/  LDSM.16.M88.4 R20, [R234+0x3000] ;  /* 0x00300000ea14783b */ /* 0x000eae0000000200 */
[C---:B------:R-:W-:Y:S08]  /*2d10*/  HMMA.16816.F32.BF16 R56, R40.reuse, R96, R56 ;  /* 0x000000602838723c */ /* 0x040ff00000041838 */
[C---:B------:R-:W-:Y:S01]  /*2d20*/  HMMA.16816.F32.BF16 R52, R40.reuse, R98, R52 ;  /* 0x000000622834723c */ /* 0x040fe20000041834 */
[----:B------:R-:W-:Y:S07]  /*2d30*/  LDSM.16.M88.4 R96, [R249+0x13100] ;  /* 0x01310000f960783b */ /* 0x000fee0000000200 */
[C---:B------:R-:W-:Y:S08]  /*2d40*/  HMMA.16816.F32.BF16 R72, R40.reuse, R44, R72 ;  /* 0x0000002c2848723c */ /* 0x040ff00000041848 */
[C---:B------:R-:W-:Y:S01]  /*2d50*/  HMMA.16816.F32.BF16 R68, R40.reuse, R46, R68 ;  /* 0x0000002e2844723c */ /* 0x040fe20000041844 */
[----:B------:R-:W-:Y:S07]  /*2d60*/  LDSM.16.M88.4 R44, [R234+0x5000] ;  /* 0x00500000ea2c783b */ /* 0x000fee0000000200 */
[C---:B------:R-:W-:Y:S08]  /*2d70*/  HMMA.16816.F32.BF16 R16, R40.reuse, R88, R16 ;  /* 0x000000582810723c */ /* 0x040ff00000041810 */
[----:B------:R-:W-:Y:S01]  /*2d80*/  HMMA.16816.F32.BF16 R92, R40, R90, R92 ;  /* 0x0000005a285c723c */ /* 0x000fe2000004185c */
[----:B------:R-:W3:Y:S04]  /*2d90*/  LDSM.16.M88.4 R40, [R234+0x3800] ;  /* 0x00380000ea28783b */ /* 0x000ee80000000200 */
[----:B------:R-:W-:Y:S03]  /*2da0*/  LDSM.16.M88.4 R88, [R234+0x5800] ;  /* 0x00580000ea58783b */ /* 0x000fe60000000200 */
[C---:B----4-:R-:W-:Y:S08]  /*2db0*/  HMMA.16816.F32.BF16 R8, R48.reuse, R12, R8 ;  /* 0x0000000c3008723c */ /* 0x050ff00000041808 */
[C---:B------:R-:W-:Y:S01]  /*2dc0*/  HMMA.16816.F32.BF16 R84, R48.reuse, R14, R84 ;  /* 0x0000000e3054723c */ /* 0x040fe20000041854 */
[----:B------:R-:W-:Y:S07]  /*2dd0*/  LDSM.16.M88.4 R12, [R234+0x4800] ;  /* 0x00480000ea0c783b */ /* 0x000fee0000000200 */
[C---:B-1----:R-:W-:Y:S08]  /*2de0*/  HMMA.16816.F32.BF16 R56, R48.reuse, R36, R56 ;  /* 0x000000243038723c */ /* 0x042ff00000041838 */
[C---:B------:R-:W-:Y:S01]  /*2df0*/  HMMA.16816.F32.BF16 R52, R48.reuse, R38, R52 ;  /* 0x000000263034723c */ /* 0x040fe20000041834 */
[----:B------:R-:W1:Y:S07]  /*2e00*/  LDSM.16.M88.4 R36, [R234+0x4000] ;  /* 0x00400000ea24783b */ /* 0x000e6e0000000200 */
        /* <DEDUP_REMOVED lines=11> */
[----:B------:R-:W-:Y:S07]  /*2ec0*/  LDSM.16.M88.4 R48, [R250+0x20100] ;  /* 0x02010000fa30783b */ /* 0x000fee0000000200 */
[C---:B--2---:R-:W-:Y:S08]  /*2ed0*/  HMMA.16816.F32.BF16 R8, R24.reuse, R20, R8 ;  /* 0x000000141808723c */ /* 0x044ff00000041808 */
[C---:B------:R-:W-:Y:S01]  /*2ee0*/  HMMA.16816.F32.BF16 R84, R24.reuse, R22, R84 ;  /* 0x000000161854723c */ /* 0x040fe20000041854 */
[----:B------:R-:W2:Y:S07]  /*2ef0*/  LDSM.16.M88.4 R20, [R249+0x12100] ;  /* 0x01210000f914783b */ /* 0x000eae0000000200 */
[C---:B---3--:R-:W-:Y:S08]  /*2f00*/  HMMA.16816.F32.BF16 R80, R24.reuse, R40, R80 ;  /* 0x000000281850723c */ /* 0x048ff00000041850 */
[C---:B------:R-:W-:Y:S01]  /*2f10*/  HMMA.16816.F32.BF16 R76, R24.reuse, R42, R76 ;  /* 0x0000002a184c723c */ /* 0x040fe2000004184c */
[----:B------:R-:W3:Y:S07]  /*2f20*/  LDSM.16.M88.4 R40, [R249+0x13900] ;  /* 0x01390000f928783b */ /* 0x000eee0000000200 */
[C---:B-1----:R-:W-:Y:S08]  /*2f30*/  HMMA.16816.F32.BF16 R72, R24.reuse, R36, R72 ;  /* 0x000000241848723c */ /* 0x042ff00000041848 */
[C---:B------:R-:W-:Y:S01]  /*2f40*/  HMMA.16816.F32.BF16 R68, R24.reuse, R38, R68 ;  /* 0x000000261844723c */ /* 0x040fe20000041844 */
[----:B------:R-:W-:Y:S07]  /*2f50*/  LDSM.16.M88.4 R36, [R246+0x20100] ;  /* 0x02010000f624783b */ /* 0x000fee0000000200 */
[C---:B------:R-:W-:Y:S08]  /*2f60*/  HMMA.16816.F32.BF16 R64, R24.reuse, R12, R64 ;  /* 0x0000000c1840723c */ /* 0x040ff00000041840 */
[C---:B------:R-:W-:Y:S01]  /*2f70*/  HMMA.16816.F32.BF16 R60, R24.reuse, R14, R60 ;  /* 0x0000000e183c723c */ /* 0x040fe2000004183c */
[----:B------:R-:W1:Y:S07]  /*2f80*/  LDSM.16.M88.4 R12, [R248+0x6000] ;  /* 0x00600000f80c783b */ /* 0x000e6e0000000200 */
[C---:B------:R-:W-:Y:S01]  /*2f90*/  HMMA.16816.F32.BF16 R112, R24.reuse, R44, R56 ;  /* 0x0000002c1870723c */ /* 0x040fe20000041838 */
[----:B------:R-:W4:Y:S07]  /*2fa0*/  LDSM.16.M88.4 R56, [R248+0x6800] ;  /* 0x00680000f838783b */ /* 0x000f2e0000000200 */
[C---:B------:R-:W-:Y:S01]  /*2fb0*/  HMMA.16816.F32.BF16 R52, R24.reuse, R46, R52 ;  /* 0x0000002e1834723c */ /* 0x040fe20000041834 */
[----:B------:R-:W-:Y:S07]  /*2fc0*/  LDSM.16.M88.4 R44, [R248+0x7000] ;  /* 0x00700000f82c783b */ /* 0x000fee0000000200 */
[C---:B------:R-:W-:Y:S08]  /*2fd0*/  HMMA.16816.F32.BF16 R16, R24.reuse, R88, R16 ;  /* 0x000000581810723c */ /* 0x040ff00000041810 */
[----:B------:R-:W-:Y:S01]  /*2fe0*/  HMMA.16816.F32.BF16 R92, R24, R90, R92 ;  /* 0x0000005a185c723c */ /* 0x000fe2000004185c */
[----:B------:R-:W5:Y:S04]  /*2ff0*/  LDSM.16.M88.4 R24, [R248+0x7800] ;  /* 0x00780000f818783b */ /* 0x000f680000000200 */
[----:B------:R-:W-:Y:S03]  /*3000*/  LDSM.16.M88.4 R88, [R245+0x20100] ;  /* 0x02010000f558783b */ /* 0x000fe60000000200 */
[C---:B--2---:R-:W-:Y:S08]  /*3010*/  HMMA.16816.F32.BF16 R8, R48.reuse, R20, R8 ;  /* 0x000000143008723c */ /* 0x044ff00000041808 */
[C---:B------:R-:W-:Y:S01]  /*3020*/  HMMA.16816.F32.BF16 R84, R48.reuse, R22, R84 ;  /* 0x000000163054723c */ /* 0x040fe20000041854 */
[----:B------:R-:W2:Y:S07]  /*3030*/  LDSM.16.M88.4 R20, [R248+0x8000] ;  /* 0x00800000f814783b */ /* 0x000eae0000000200 */
[C---:B------:R-:W-:Y:S08]  /*3040*/  HMMA.16816.F32.BF16 R80, R48.reuse, R100, R80 ;  /* 0x000000643050723c */ /* 0x040ff00000041850 */
[C---:B------:R-:W-:Y:S01]  /*3050*/  HMMA.16816.F32.BF16 R76, R48.reuse, R102, R76 ;  /* 0x00000066304c723c */ /* 0x040fe2000004184c */
[----:B------:R-:W1:Y:S07]  /*3060*/  LDSM.16.M88.4 R100, [R248+0x8800] ;  /* 0x00880000f864783b */ /* 0x000e6e0000000200 */
[C---:B------:R-:W-:Y:S08]  /*3070*/  HMMA.16816.F32.BF16 R72, R48.reuse, R96, R72 ;  /* 0x000000603048723c */ /* 0x040ff00000041848 */
[C---:B------:R-:W-:Y:S08]  /*3080*/  HMMA.16816.F32.BF16 R68, R48.reuse, R98, R68 ;  /* 0x000000623044723c */ /* 0x040ff00000041844 */
[C---:B---3--:R-:W-:Y:S01]  /*3090*/  HMMA.16816.F32.BF16 R96, R48.reuse, R40, R64 ;  /* 0x000000283060723c */ /* 0x048fe20000041840 */
[----:B------:R-:W3:Y:S07]  /*30a0*/  LDSM.16.M88.4 R64, [R244+0x12100] ;  /* 0x01210000f440783b */ /* 0x000eee0000000200 */
[C---:B------:R-:W-:Y:S01]  /*30b0*/  HMMA.16816.F32.BF16 R60, R48.reuse, R42, R60 ;  /* 0x0000002a303c723c */ /* 0x040fe2000004183c */
[----:B------:R-:W2:Y:S07]  /*30c0*/  LDSM.16.M88.4 R40, [R244+0x13900] ;  /* 0x01390000f428783b */ /* 0x000eae0000000200 */
[C---:B------:R-:W-:Y:S08]  /*30d0*/  HMMA.16816.F32.BF16 R112, R48.reuse, R108, R112 ;  /* 0x0000006c3070723c */ /* 0x040ff00000041870 */
[C---:B------:R-:W-:Y:S08]  /*30e0*/  HMMA.16816.F32.BF16 R52, R48.reuse, R110, R52 ;  /* 0x0000006e3034723c */ /* 0x040ff00000041834 */
[C---:B------:R-:W-:Y:S08]  /*30f0*/  HMMA.16816.F32.BF16 R16, R48.reuse, R104, R16 ;  /* 0x000000683010723c */ /* 0x040ff00000041810 */
[----:B------:R-:W-:Y:S01]  /*3100*/  HMMA.16816.F32.BF16 R92, R48, R106, R92 ;  /* 0x0000006a305c723c */ /* 0x000fe2000004185c */
[----:B------:R-:W2:Y:S04]  /*3110*/  LDSM.16.M88.4 R104, [R244+0x12900] ;  /* 0x01290000f468783b */ /* 0x000ea80000000200 */
[----:B------:R-:W-:Y:S03]  /*3120*/  LDSM.16.M88.4 R48, [R244+0x13100] ;  /* 0x01310000f430783b */ /* 0x000fe60000000200 */
[C---:B-1----:R-:W-:Y:S08]  /*3130*/  HMMA.16816.F32.BF16 R8, R36.reuse, R12, R8 ;  /* 0x0000000c2408723c */ /* 0x042ff00000041808 */
[C---:B------:R-:W-:Y:S01]  /*3140*/  HMMA.16816.F32.BF16 R84, R36.reuse, R14, R84 ;  /* 0x0000000e2454723c */ /* 0x040fe20000041854 */
[----:B------:R-:W1:Y:S07]  /*3150*/  LDSM.16.M88.4 R12, [R244+0x14100] ;  /* 0x01410000f40c783b */ /* 0x000e6e0000000200 */
[C---:B----4-:R-:W-:Y:S08]  /*3160*/  HMMA.16816.F32.BF16 R80, R36.reuse, R56, R80 ;  /* 0x000000382450723c */ /* 0x050ff00000041850 */
[C---:B------:R-:W-:Y:S01]  /*3170*/  HMMA.16816.F32.BF16 R76, R36.reuse, R58, R76 ;  /* 0x0000003a244c723c */ /* 0x040fe2000004184c */
[----:B------:R-:W4:Y:S07]  /*3180*/  LDSM.16.M88.4 R56, [R244+0x14900] ;  /* 0x01490000f438783b */ /* 0x000f2e0000000200 */
[C---:B-----5:R-:W-:Y:S08]  /*3190*/  HMMA.16816.F32.BF16 R96, R36.reuse, R24, R96 ;  /* 0x000000182460723c */ /* 0x060ff00000041860 */
[C---:B------:R-:W-:Y:S01]  /*31a0*/  HMMA.16816.F32.BF16 R60, R36.reuse, R26, R60 ;  /* 0x0000001a243c723c */ /* 0x040fe2000004183c */
[----:B------:R-:W-:Y:S07]  /*31b0*/  LDSM.16.M88.4 R24, [R243+0x20100] ;  /* 0x02010000f318783b */ /* 0x000fee0000000200 */
[C---:B--2---:R-:W-:Y:S08]  /*31c0*/  HMMA.16816.F32.BF16 R112, R36.reuse, R20, R112 ;  /* 0x000000142470723c */ /* 0x044ff00000041870 */
[C---:B------:R-:W-:Y:S01]  /*31d0*/  HMMA.16816.F32.BF16 R52, R36.reuse, R22, R52 ;  /* 0x000000162434723c */ /* 0x040fe20000041834 */
[----:B------:R-:W2:Y:S07]  /*31e0*/  LDSM.16.M88.4 R20, [R234+0x6000] ;  /* 0x00600000ea14783b */ /* 0x000eae0000000200 */
[C---:B------:R-:W-:Y:S08]  /*31f0*/  HMMA.16816.F32.BF16 R16, R36.reuse, R100, R16 ;  /* 0x000000642410723c */ /* 0x040ff00000041810 */
[C---:B------:R-:W-:Y:S08]  /*3200*/  HMMA.16816.F32.BF16 R72, R36.reuse, R44, R72 ;  /* 0x0000002c2448723c */ /* 0x040ff00000041848 */
[C---:B------:R-:W-:Y:S01]  /*3210*/  HMMA.16816.F32.BF16 R68, R36.reuse, R46, R68 ;  /* 0x0000002e2444723c */ /* 0x040fe20000041844 */
[----:B------:R-:W-:Y:S07]  /*3220*/  LDSM.16.M88.4 R44, [R234+0x7000] ;  /* 0x00700000ea2c783b */ /* 0x000fee0000000200 */
[----:B------:R-:W-:Y:S01]  /*3230*/  HMMA.16816.F32.BF16 R92, R36, R102, R92 ;  /* 0x00000066245c723c */ /* 0x000fe2000004185c */
[----:B------:R-:W5:Y:S04]  /*3240*/  LDSM.16.M88.4 R36, [R234+0x6800] ;  /* 0x00680000ea24783b */ /* 0x000f680000000200 */
[----:B------:R-:W-:Y:S03]  /*3250*/  LDSM.16.M88.4 R100, [R234+0x8800] ;  /* 0x00880000ea64783b */ /* 0x000fe60000000200 */
[C---:B---3--:R-:W-:Y:S08]  /*3260*/  HMMA.16816.F32.BF16 R8, R88.reuse, R64, R8 ;  /* 0x000000405808723c */ /* 0x048ff00000041808 */
[C---:B------:R-:W-:Y:S01]  /*3270*/  HMMA.16816.F32.BF16 R84, R88.reuse, R66, R84 ;  /* 0x000000425854723c */ /* 0x040fe20000041854 */
[----:B------:R-:W-:Y:S07]  /*3280*/  LDSM.16.M88.4 R64, [R244+0x15100] ;  /* 0x01510000f440783b */ /* 0x000fee0000000200 */
[C---:B------:R-:W-:Y:S08]  /*3290*/  HMMA.16816.F32.BF16 R96, R88.reuse, R40, R96 ;  /* 0x000000285860723c */ /* 0x040ff00000041860 */
[C---:B------:R-:W-:Y:S08]  /*32a0*/  HMMA.16816.F32.BF16 R60, R88.reuse, R42, R60 ;  /* 0x0000002a583c723c */ /* 0x040ff0000004183c */
[C---:B------:R-:W-:Y:S08]  /*32b0*/  HMMA.16816.F32.BF16 R80, R88.reuse, R104, R80 ;  /* 0x000000685850723c */ /* 0x040ff00000041850 */
[C---:B------:R-:W-:Y:S01]  /*32c0*/  HMMA.16816.F32.BF16 R76, R88.reuse, R106, R76 ;  /* 0x0000006a584c723c */ /* 0x040fe2000004184c */
[----:B------:R-:W-:Y:S07]  /*32d0*/  LDSM.16.M88.4 R104, [R243+0x24100] ;  /* 0x02410000f368783b */ /* 0x000fee0000000200 */
[C---:B-1----:R-:W-:Y:S08]  /*32e0*/  HMMA.16816.F32.BF16 R112, R88.reuse, R12, R112 ;  /* 0x0000000c5870723c */ /* 0x042ff00000041870 */
[C---:B------:R-:W-:Y:S01]  /*32f0*/  HMMA.16816.F32.BF16 R52, R88.reuse, R14, R52 ;  /* 0x0000000e5834723c */ /* 0x040fe20000041834 */
[----:B------:R-:W-:Y:S07]  /*3300*/  LDSM.16.M88.4 R12, [R249+0x15100] ;  /* 0x01510000f90c783b */ /* 0x000fee0000000200 */
[C---:B----4-:R-:W-:Y:S01]  /*3310*/  HMMA.16816.F32.BF16 R40, R88.reuse, R56, R16 ;  /* 0x000000385828723c */ /* 0x050fe20000041810 */
[----:B------:R-:W1:Y:S07]  /*3320*/  LDSM.16.M88.4 R16, [R250+0x24100] ;  /* 0x02410000fa10783b */ /* 0x000e6e0000000200 */
[C---:B------:R-:W-:Y:S08]  /*3330*/  HMMA.16816.F32.BF16 R72, R88.reuse, R48, R72 ;  /* 0x000000305848723c */ /* 0x040ff00000041848 */
[C---:B------:R-:W-:Y:S08]  /*3340*/  HMMA.16816.F32.BF16 R68, R88.reuse, R50, R68 ;  /* 0x000000325844723c */ /* 0x040ff00000041844 */
[----:B------:R-:W-:Y:S01]  /*3350*/  HMMA.16816.F32.BF16 R92, R88, R58, R92 ;  /* 0x0000003a585c723c */ /* 0x000fe2000004185c */
[----:B------:R-:W3:Y:S07]  /*3360*/  LDSM.16.M88.4 R56, [R249+0x15900] ;  /* 0x01590000f938783b */ /* 0x000eee0000000200 */
[C---:B--2---:R-:W-:Y:S01]  /*3370*/  HMMA.16816.F32.BF16 R48, R24.reuse, R20, R8 ;  /* 0x000000141830723c */ /* 0x044fe20000041808 */
[----:B------:R-:W-:Y:S07]  /*3380*/  LDSM.16.M88.4 R8, [R248+0x9000] ;  /* 0x00900000f808783b */ /* 0x000fee0000000200 */
[C---:B------:R-:W-:Y:S01]  /*3390*/  HMMA.16816.F32.BF16 R84, R24.reuse, R22, R84 ;  /* 0x000000161854723c */ /* 0x040fe20000041854 */
[----:B------:R-:W2:Y:S07]  /*33a0*/  LDSM.16.M88.4 R20, [R246+0x24100] ;  /* 0x02410000f614783b */ /* 0x000eae0000000200 */
[C---:B-----5:R-:W-:Y:S08]  /*33b0*/  HMMA.16816.F32.BF16 R80, R24.reuse, R36, R80 ;  /* 0x000000241850723c */ /* 0x060ff00000041850 */
[----:B------:R-:W-:Y:S01]  /*33c0*/  HMMA.16816.F32.BF16 R76, R24, R38, R76 ;  /* 0x00000026184c723c */ /* 0x000fe2000004184c */
[----:B------:R-:W4:Y:S07]  /*33d0*/  LDSM.16.M88.4 R36, [R234+0x7800] ;  /* 0x00780000ea24783b */ /* 0x000f2e0000000200 */
[C---:B-1----:R-:W-:Y:S08]  /*33e0*/  HMMA.16816.F32.BF16 R48, R16.reuse, R12, R48 ;  /* 0x0000000c1030723c */ /* 0x042ff00000041830 */
[----:B------:R-:W-:Y:S01]  /*33f0*/  HMMA.16816.F32.BF16 R84, R16, R14, R84 ;  /* 0x0000000e1054723c */ /* 0x000fe20000041854 */
[----:B------:R-:W1:Y:S07]  /*3400*/  LDSM.16.M88.4 R12, [R248+0x9800] ;  /* 0x00980000f80c783b */ /* 0x000e6e0000000200 */
[C---:B------:R-:W-:Y:S01]  /*3410*/  HMMA.16816.F32.BF16 R88, R24.reuse, R44, R72 ;  /* 0x0000002c1858723c */ /* 0x040fe20000041848 */
[----:B------:R-:W-:Y:S07]  /*3420*/  LDSM.16.M88.4 R72, [R245+0x24100] ;  /* 0x02410000f548783b */ /* 0x000fee0000000200 */
[----:B------:R-:W-:Y:S01]  /*3430*/  HMMA.16816.F32.BF16 R68, R24, R46, R68 ;  /* 0x0000002e1844723c */ /* 0x000fe20000041844 */
[----:B------:R-:W5:Y:S07]  /*3440*/  LDSM.16.M88.4 R44, [R234+0x8000] ;  /* 0x00800000ea2c783b */ /* 0x000f6e0000000200 */
[C---:B---3--:R-:W-:Y:S08]  /*3450*/  HMMA.16816.F32.BF16 R80, R16.reuse, R56, R80 ;  /* 0x000000381050723c */ /* 0x048ff00000041850 */
[----:B------:R-:W-:Y:S01]  /*3460*/  HMMA.16816.F32.BF16 R76, R16, R58, R76 ;  /* 0x0000003a104c723c */ /* 0x000fe2000004184c */
[----:B------:R-:W-:Y:S07]  /*3470*/  LDSM.16.M88.4 R56, [R249+0x16900] ;  /* 0x01690000f938783b */ /* 0x000fee0000000200 */
[----:B--2---:R-:W-:Y:S08]  /*3480*/  HMMA.16816.F32.BF16 R48, R20, R8, R48 ;  /* 0x000000081430723c */ /* 0x004ff00000041830 */
[C---:B----4-:R-:W-:Y:S01]  /*3490*/  HMMA.16816.F32.BF16 R108, R24.reuse, R36, R96 ;  /* 0x00000024186c723c */ /* 0x050fe20000041860 */
[----:B------:R-:W-:Y:S07]  /*34a0*/  LDSM.16.M88.4 R96, [R234+0x9000] ;  /* 0x00900000ea60783b */ /* 0x000fee0000000200 */
[----:B------:R-:W-:Y:S01]  /*34b0*/  HMMA.16816.F32.BF16 R60, R24, R38, R60 ;  /* 0x00000026183c723c */ /* 0x000fe2000004183c */
[----:B------:R-:W-:Y:S07]  /*34c0*/  LDSM.16.M88.4 R36, [R244+0x15900] ;  /* 0x01590000f424783b */ /* 0x000fee0000000200 */
[C---:B------:R-:W-:Y:S01]  /*34d0*/  HMMA.16816.F32.BF16 R84, R20.reuse, R10, R84 ;  /* 0x0000000a1454723c */ /* 0x040fe20000041854 */
[----:B------:R-:W2:Y:S07]  /*34e0*/  LDSM.16.M88.4 R8, [R249+0x16100] ;  /* 0x01610000f908783b */ /* 0x000eae0000000200 */
[C---:B-1----:R-:W-:Y:S08]  /*34f0*/  HMMA.16816.F32.BF16 R80, R20.reuse, R12, R80 ;  /* 0x0000000c1450723c */ /* 0x042ff00000041850 */
[----:B------:R-:W-:Y:S01]  /*3500*/  HMMA.16816.F32.BF16 R76, R20, R14, R76 ;  /* 0x0000000e144c723c */ /* 0x000fe2000004184c */
[----:B------:R-:W-:Y:S07]  /*3510*/  LDSM.16.M88.4 R12, [R244+0x16100] ;  /* 0x01610000f40c783b */ /* 0x000fee0000000200 */
[C---:B-----5:R-:W-:Y:S08]  /*3520*/  HMMA.16816.F32.BF16 R112, R24.reuse, R44, R112 ;  /* 0x0000002c1870723c */ /* 0x060ff00000041870 */
[C---:B------:R-:W-:Y:S01]  /*3530*/  HMMA.16816.F32.BF16 R52, R24.reuse, R46, R52 ;  /* 0x0000002e1834723c */ /* 0x040fe20000041834 */
[----:B------:R-:W1:Y:S07]  /*3540*/  LDSM.16.M88.4 R44, [R248+0xa000] ;  /* 0x00a00000f82c783b */ /* 0x000e6e0000000200 */
[C---:B------:R-:W-:Y:S08]  /*3550*/  HMMA.16816.F32.BF16 R40, R24.reuse, R100, R40 ;  /* 0x000000641828723c */ /* 0x040ff00000041828 */
[----:B------:R-:W-:Y:S01]  /*3560*/  HMMA.16816.F32.BF16 R92, R24, R102, R92 ;  /* 0x00000066185c723c */ /* 0x000fe2000004185c */
[----:B------:R-:W3:Y:S07]  /*3570*/  LDSM.16.M88.4 R24, [R234+0x9800] ;  /* 0x00980000ea18783b */ /* 0x000eee0000000200 */
[----:B--2---:R-:W-:Y:S08]  /*3580*/  HMMA.16816.F32.BF16 R88, R16, R8, R88 ;  /* 0x000000081058723c */ /* 0x004ff00000041858 */
[----:B------:R-:W-:Y:S08]  /*3590*/  HMMA.16816.F32.BF16 R80, R72, R36, R80 ;  /* 0x000000244850723c */ /* 0x000ff00000041850 */
[----:B------:R-:W-:Y:S01]  /*35a0*/  HMMA.16816.F32.BF16 R68, R16, R10, R68 ;  /* 0x0000000a1044723c */ /* 0x000fe20000041844 */
[----:B------:R-:W2:Y:S07]  /*35b0*/  LDSM.16.M88.4 R8, [R248+0xa800] ;  /* 0x00a80000f808783b */ /* 0x000eae0000000200 */
[----:B------:R-:W-:Y:S01]  /*35c0*/  HMMA.16816.F32.BF16 R76, R72, R38, R76 ;  /* 0x00000026484c723c */ /* 0x000fe2000004184c */
[----:B------:R-:W-:Y:S07]  /*35d0*/  LDSM.16.M88.4 R36, [R234+0xa000] ;  /* 0x00a00000ea24783b */ /* 0x000fee0000000200 */
[C---:B------:R-:W-:Y:S08]  /*35e0*/  HMMA.16816.F32.BF16 R108, R16.reuse, R56, R108 ;  /* 0x00000038106c723c */ /* 0x040ff0000004186c */
[----:B------:R-:W-:Y:S08]  /*35f0*/  HMMA.16816.F32.BF16 R60, R16, R58, R60 ;  /* 0x0000003a103c723c */ /* 0x000ff0000004183c */
[----:B-1----:R-:W-:Y:S08]  /*3600*/  HMMA.16816.F32.BF16 R88, R20, R44, R88 ;  /* 0x0000002c1458723c */ /* 0x002ff00000041858 */
[----:B---3--:R-:W-:Y:S08]  /*3610*/  HMMA.16816.F32.BF16 R80, R104, R24, R80 ;  /* 0x000000186850723c */ /* 0x008ff00000041850 */
[----:B------:R-:W-:Y:S01]  /*3620*/  HMMA.16816.F32.BF16 R68, R20, R46, R68 ;  /* 0x0000002e1444723c */ /* 0x000fe20000041844 */
[----:B------:R-:W1:Y:S07]  /*3630*/  LDSM.16.M88.4 R44, [R249+0x17100] ;  /* 0x01710000f92c783b */ /* 0x000e6e0000000200 */
[----:B------:R-:W-:Y:S01]  /*3640*/  HMMA.16816.F32.BF16 R76, R104, R26, R76 ;  /* 0x0000001a684c723c */ /* 0x000fe2000004184c */
[----:B------:R-:W3:Y:S07]  /*3650*/  LDSM.16.M88.4 R24, [R244+0x16900] ;  /* 0x01690000f418783b */ /* 0x000eee0000000200 */
[----:B--2---:R-:W-:Y:S01]  /*3660*/  HMMA.16816.F32.BF16 R108, R20, R8, R108 ;  /* 0x00000008146c723c */ /* 0x004fe2000004186c */
[----:B------:R-:W-:-:S02]  /*3670*/  FMUL.FTZ R58, R81, c[0x0][0x320] ;  /* 0x0000c800513a7a20 */ /* 0x000fc40000410000 */
[----:B------:R-:W-:Y:S02]  /*3680*/  FMUL.FTZ R59, R82, c[0x0][0x320] ;  /* 0x0000c800523b7a20 */ /* 0x000fe40000410000 */
[----:B------:R-:W-:Y:S02]  /*3690*/  FMUL.FTZ R81, R83, c[0x0][0x320] ;  /* 0x0000c80053517a20 */ /* 0x000fe40000410000 */
[----:B------:R-:W-:Y:S01]  /*36a0*/  FMUL.FTZ R80, R80, c[0x0][0x320] ;  /* 0x0000c80050507a20 */ /* 0x000fe20000410000 */
[----:B------:R-:W-:Y:S01]  /*36b0*/  HMMA.16816.F32.BF16 R60, R20, R10, R60 ;  /* 0x0000000a143c723c */ /* 0x000fe2000004183c */
[----:B------:R-:W2:Y:S01]  /*36c0*/  LDSM.16.M88.4 R8, [R249+0x17900] ;  /* 0x01790000f908783b */ /* 0x000ea20000000200 */
[----:B------:R-:W4:Y:S06]  /*36d0*/  MUFU.TANH R58, R58 ;  /* 0x0000003a003a7308 */ /* 0x000f2c0000002400 */
[----:B------:R-:W-:Y:S01]  /*36e0*/  HMMA.16816.F32.BF16 R88, R72, R12, R88 ;  /* 0x0000000c4858723c */ /* 0x000fe20000041858 */
[----:B------:R-:W-:Y:S01]  /*36f0*/  FMUL.FTZ R76, R76, c[0x0][0x320] ;  /* 0x0000c8004c4c7a20 */ /* 0x000fe20000410000 */
[----:B------:R-:W1:Y:S01]  /*3700*/  MUFU.TANH R80, R80 ;  /* 0x0000005000507308 */ /* 0x000e620000002400 */
[----:B------:R-:W-:-:S02]  /*3710*/  FMUL.FTZ R77, R77, c[0x0][0x320] ;  /* 0x0000c8004d4d7a20 */ /* 0x000fc40000410000 */
[----:B------:R-:W-:Y:S02]  /*3720*/  FMUL.FTZ R78, R78, c[0x0][0x320] ;  /* 0x0000c8004e4e7a20 */ /* 0x000fe40000410000 */
[----:B------:R-:W-:Y:S01]  /*3730*/  FMUL.FTZ R79, R79, c[0x0][0x320] ;  /* 0x0000c8004f4f7a20 */ /* 0x000fe20000410000 */
[C---:B------:R-:W-:Y:S01]  /*3740*/  HMMA.16816.F32.BF16 R68, R72.reuse, R14, R68 ;  /* 0x0000000e4844723c */ /* 0x040fe20000041844 */
[----:B------:R-:W5:Y:S01]  /*3750*/  LDSM.16.M88.4 R12, [R248+0xb000] ;  /* 0x00b00000f80c783b */ /* 0x000f620000000200 */
[----:B------:R-:W2:Y:S06]  /*3760*/  MUFU.TANH R59, R59 ;  /* 0x0000003b003b7308 */ /* 0x000eac0000002400 */
[----:B------:R-:W-:Y:S02]  /*3770*/  HMMA.16816.F32.BF16 R48, R72, R64, R48 ;  /* 0x000000404830723c */ /* 0x000fe40000041830 */
[----:B------:R-:W2:Y:S06]  /*3780*/  MUFU.TANH R81, R81 ;  /* 0x0000005100517308 */ /* 0x000eac0000002400 */
[----:B-1----:R-:W-:Y:S02]  /*3790*/  HMMA.16816.F32.BF16 R112, R16, R44, R112 ;  /* 0x0000002c1070723c */ /* 0x002fe40000041870 */
[----:B------:R-:W1:Y:S06]  /*37a0*/  MUFU.TANH R76, R76 ;  /* 0x0000004c004c7308 */ /* 0x000e6c0000002400 */
[----:B---3--:R-:W-:Y:S02]  /*37b0*/  HMMA.16816.F32.BF16 R108, R72, R24, R108 ;  /* 0x00000018486c723c */ /* 0x008fe4000004186c */
[----:B------:R-:W3:Y:S06]  /*37c0*/  MUFU.TANH R77, R77 ;  /* 0x0000004d004d7308 */ /* 0x000eec0000002400 */
[----:B------:R-:W-:Y:S01]  /*37d0*/  HMMA.16816.F32.BF16 R52, R16, R46, R52 ;  /* 0x0000002e1034723c */ /* 0x000fe20000041834 */
[----:B------:R-:W-:Y:S01]  /*37e0*/  LDSM.16.M88.4 R44, [R234+0xb000] ;  /* 0x00b00000ea2c783b */ /* 0x000fe20000000200 */
[----:B------:R-:W1:Y:S06]  /*37f0*/  MUFU.TANH R78, R78 ;  /* 0x0000004e004e7308 */ /* 0x000e6c0000002400 */
[----:B------:R-:W-:Y:S01]  /*3800*/  HMMA.16816.F32.BF16 R60, R72, R26, R60 ;  /* 0x0000001a483c723c */ /* 0x000fe2000004183c */
[----:B------:R-:W1:Y:S01]  /*3810*/  LDSM.16.M88.4 R24, [R248+0xb800] ;  /* 0x00b80000f818783b */ /* 0x000e620000000200 */
[----:B------:R-:W1:Y:S06]  /*3820*/  MUFU.TANH R79, R79 ;  /* 0x0000004f004f7308 */ /* 0x000e6c0000002400 */
[C---:B--2---:R-:W-:Y:S08]  /*3830*/  HMMA.16816.F32.BF16 R92, R16.reuse, R10, R92 ;  /* 0x0000000a105c723c */ /* 0x044ff0000004185c */
[----:B------:R-:W-:Y:S01]  /*3840*/  HMMA.16816.F32.BF16 R40, R16, R8, R40 ;  /* 0x000000081028723c */ /* 0x000fe20000041828 */
[----:B------:R-:W-:Y:S07]  /*3850*/  LDSM.16.M88.4 R8, [R234+0xb800] ;  /* 0x00b80000ea08783b */ /* 0x000fee0000000200 */
[----:B------:R-:W-:Y:S08]  /*3860*/  HMMA.16816.F32.BF16 R48, R104, R96, R48 ;  /* 0x000000606830723c */ /* 0x000ff00000041830 */
[C---:B-----5:R-:W-:Y:S08]  /*3870*/  HMMA.16816.F32.BF16 R112, R20.reuse, R12, R112 ;  /* 0x0000000c1470723c */ /* 0x060ff00000041870 */
[----:B------:R-:W-:Y:S01]  /*3880*/  HMMA.16816.F32.BF16 R52, R20, R14, R52 ;  /* 0x0000000e1434723c */ /* 0x000fe20000041834 */
[----:B------:R-:W2:Y:S07]  /*3890*/  LDSM.16.M88.4 R12, [R244+0x17900] ;  /* 0x01790000f40c783b */ /* 0x000eae0000000200 */
[----:B------:R-:W-:Y:S01]  /*38a0*/  HMMA.16816.F32.BF16 R88, R104, R36, R88 ;  /* 0x000000246858723c */ /* 0x000fe20000041858 */
[----:B------:R-:W-:-:S02]  /*38b0*/  FMUL.FTZ R49, R49, c[0x0][0x320] ;  /* 0x0000c80031317a20 */ /* 0x000fc40000410000 */
[----:B------:R-:W-:Y:S02]  /*38c0*/  FMUL.FTZ R50, R50, c[0x0][0x320] ;  /* 0x0000c80032327a20 */ /* 0x000fe40000410000 */
[----:B------:R-:W-:Y:S01]  /*38d0*/  FMUL.FTZ R51, R51, c[0x0][0x320] ;  /* 0x0000c80033337a20 */ /* 0x000fe20000410000 */
[----:B------:R-:W2:Y:S01]  /*38e0*/  MUFU.TANH R64, R49 ;  /* 0x0000003100407308 */ /* 0x000ea20000002400 */
[----:B------:R-:W-:Y:S01]  /*38f0*/  FMUL.FTZ R0, R48, c[0x0][0x320] ;  /* 0x0000c80030007a20 */ /* 0x000fe20000410000 */
[----:B------:R-:W-:Y:S01]  /*3900*/  HMMA.16816.F32.BF16 R68, R104, R38, R68 ;  /* 0x000000266844723c */ /* 0x000fe20000041844 */
[----:B------:R-:W5:Y:S05]  /*3910*/  LDSM.16.M88.4 R36, [R244+0x17100] ;  /* 0x01710000f424783b */ /* 0x000f6a0000000200 */
[----:B------:R-:W2:Y:S02]  /*3920*/  MUFU.TANH R65, R50 ;  /* 0x0000003200417308 */ /* 0x000ea40000002400 */
[C---:B-1----:R-:W-:Y:S06]  /*3930*/  HMMA.16816.F32.BF16 R92, R20.reuse, R26, R92 ;  /* 0x0000001a145c723c */ /* 0x042fec000004185c */
[----:B------:R-:W1:Y:S02]  /*3940*/  MUFU.TANH R0, R0 ;  /* 0x0000000000007308 */ /* 0x000e640000002400 */
[----:B------:R-:W-:Y:S01]  /*3950*/  HMMA.16816.F32.BF16 R40, R20, R24, R40 ;  /* 0x000000181428723c */ /* 0x000fe20000041828 */
[----:B------:R-:W-:-:S02]  /*3960*/  FMUL.FTZ R82, R88, c[0x0][0x320] ;  /* 0x0000c80058527a20 */ /* 0x000fc40000410000 */
[----:B------:R-:W-:Y:S02]  /*3970*/  FMUL.FTZ R83, R89, c[0x0][0x320] ;  /* 0x0000c80059537a20 */ /* 0x000fe40000410000 */
[----:B------:R-:W-:Y:S02]  /*3980*/  FMUL.FTZ R91, R91, c[0x0][0x320] ;  /* 0x0000c8005b5b7a20 */ /* 0x000fe40000410000 */
[----:B------:R-:W1:Y:S01]  /*3990*/  MUFU.TANH R82, R82 ;  /* 0x0000005200527308 */ /* 0x000e620000002400 */
[----:B------:R-:W-:Y:S01]  /*39a0*/  HMMA.16816.F32.BF16 R84, R72, R66, R84 ;  /* 0x000000424854723c */ /* 0x000fe20000041854 */
[----:B------:R-:W-:Y:S02]  /*39b0*/  FMUL.FTZ R68, R68, c[0x0][0x320] ;  /* 0x0000c80044447a20 */ /* 0x000fe40000410000 */
[----:B------:R-:W-:Y:S02]  /*39c0*/  FMUL.FTZ R69, R69, c[0x0][0x320] ;  /* 0x0000c80045457a20 */ /* 0x000fe40000410000 */
[----:B------:R-:W-:-:S02]  /*39d0*/  FMUL.FTZ R70, R70, c[0x0][0x320] ;  /* 0x0000c80046467a20 */ /* 0x000fc40000410000 */
[----:B------:R1:W1:Y:S01]  /*39e0*/  MUFU.TANH R66, R51 ;  /* 0x0000003300427308 */ /* 0x0002620000002400 */
[----:B--2---:R-:W-:Y:S01]  /*39f0*/  HMMA.16816.F32.BF16 R92, R72, R14, R92 ;  /* 0x0000000e485c723c */ /* 0x004fe2000004185c */
[----:B------:R-:W-:-:S06]  /*3a00*/  FMUL.FTZ R71, R71, c[0x0][0x320] ;  /* 0x0000c80047477a20 */ /* 0x000fcc0000410000 */
[----:B------:R-:W2:Y:S01]  /*3a10*/  MUFU.TANH R83, R83 ;  /* 0x0000005300537308 */ /* 0x000ea20000002400 */
[C---:B------:R-:W-:Y:S01]  /*3a20*/  HMMA.16816.F32.BF16 R40, R72.reuse, R12, R40 ;  /* 0x0000000c4828723c */ /* 0x040fe20000041828 */
[----:B-1----:R-:W1:Y:S07]  /*3a30*/  LDSM.16.M88.4 R48, [R234+0xa800] ;  /* 0x00a80000ea30783b */ /* 0x002e6e0000000200 */
[----:B-----5:R-:W-:Y:S01]  /*3a40*/  HMMA.16816.F32.BF16 R112, R72, R36, R112 ;  /* 0x000000244870723c */ /* 0x020fe20000041870 */
[----:B------:R1:W1:Y:S01]  /*3a50*/  MUFU.TANH R211, R91 ;  /* 0x0000005b00d37308 */ /* 0x0002620000002400 */
[----:B------:R-:W-:-:S06]  /*3a60*/  DEPBAR.LE SB0, 0x0 ;  /* 0x000080000000791a */ /* 0x000fcc0000000000 */
[----:B------:R-:W-:Y:S01]  /*3a70*/  HMMA.16816.F32.BF16 R52, R72, R38, R52 ;  /* 0x000000264834723c */ /* 0x000fe20000041834 */
[----:B------:R1:W1:Y:S07]  /*3a80*/  MUFU.TANH R213, R68 ;  /* 0x0000004400d57308 */ /* 0x00026e0000002400 */
[C---:B------:R-:W-:Y:S01]  /*3a90*/  HMMA.16816.F32.BF16 R84, R104.reuse, R98, R84 ;  /* 0x000000626854723c */ /* 0x040fe20000041854 */
[----:B------:R1:W1:Y:S07]  /*3aa0*/  MUFU.TANH R212, R69 ;  /* 0x0000004500d47308 */ /* 0x00026e0000002400 */
[C---:B------:R-:W-:Y:S01]  /*3ab0*/  HMMA.16816.F32.BF16 R92, R104.reuse, R10, R92 ;  /* 0x0000000a685c723c */ /* 0x040fe2000004185c */
[----:B------:R2:W2:Y:S07]  /*3ac0*/  MUFU.TANH R210, R70 ;  /* 0x0000004600d27308 */ /* 0x0004ae0000002400 */
[C---:B------:R-:W-:Y:S01]  /*3ad0*/  HMMA.16816.F32.BF16 R112, R104.reuse, R44, R112 ;  /* 0x0000002c6870723c */ /* 0x040fe20000041870 */
[----:B------:R2:W2:Y:S07]  /*3ae0*/  MUFU.TANH R209, R71 ;  /* 0x0000004700d17308 */ /* 0x0004ae0000002400 */
[----:B-1----:R-:W-:Y:S01]  /*3af0*/  HMMA.16816.F32.BF16 R108, R104, R48, R108 ;  /* 0x00000030686c723c */ /* 0x002fe2000004186c */
[----:B------:R-:W-:-:S02]  /*3b00*/  FMUL.FTZ R67, R84, c[0x0][0x320] ;  /* 0x0000c80054437a20 */ /* 0x000fc40000410000 */
[----:B------:R-:W-:Y:S02]  /*3b10*/  FMUL.FTZ R56, R85, c[0x0][0x320] ;  /* 0x0000c80055387a20 */ /* 0x000fe40000410000 */
[----:B------:R-:W-:Y:S02]  /*3b20*/  FMUL.FTZ R57, R86, c[0x0][0x320] ;  /* 0x0000c80056397a20 */ /* 0x000fe40000410000 */
[----:B------:R-:W-:Y:S01]  /*3b30*/  FMUL.FTZ R84, R87, c[0x0][0x320] ;  /* 0x0000c80057547a20 */ /* 0x000fe20000410000 */
[----:B------:R-:W-:Y:S01]  /*3b40*/  HMMA.16816.F32.BF16 R60, R104, R50, R60 ;  /* 0x00000032683c723c */ /* 0x000fe2000004183c */
[----:B------:R-:W-:Y:S01]  /*3b50*/  FMUL.FTZ R85, R90, c[0x0][0x320] ;  /* 0x0000c8005a557a20 */ /* 0x000fe20000410000 */
[----:B------:R-:W1:Y:S01]  /*3b60*/  MUFU.TANH R67, R67 ;  /* 0x0000004300437308 */ /* 0x000e620000002400 */
[----:B------:R-:W-:Y:S02]  /*3b70*/  FMUL.FTZ R25, R94, c[0x0][0x320] ;  /* 0x0000c8005e197a20 */ /* 0x000fe40000410000 */
[----:B------:R-:W-:-:S02]  /*3b80*/  FMUL.FTZ R24, R95, c[0x0][0x320] ;  /* 0x0000c8005f187a20 */ /* 0x000fc40000410000 */
[----:B------:R-:W-:Y:S01]  /*3b90*/  FMUL.FTZ R92, R92, c[0x0][0x320] ;  /* 0x0000c8005c5c7a20 */ /* 0x000fe20000410000 */
[C---:B------:R-:W-:Y:S01]  /*3ba0*/  HMMA.16816.F32.BF16 R52, R104.reuse, R46, R52 ;  /* 0x0000002e6834723c */ /* 0x040fe20000041834 */
[----:B------:R-:W-:Y:S01]  /*3bb0*/  FMUL.FTZ R112, R112, c[0x0][0x320] ;  /* 0x0000c80070707a20 */ /* 0x000fe20000410000 */
[----:B------:R-:W1:Y:S01]  /*3bc0*/  MUFU.TANH R56, R56 ;  /* 0x0000003800387308 */ /* 0x000e620000002400 */
[----:B------:R-:W-:Y:S02]  /*3bd0*/  FMUL.FTZ R113, R113, c[0x0][0x320] ;  /* 0x0000c80071717a20 */ /* 0x000fe40000410000 */
[----:B------:R-:W-:Y:S02]  /*3be0*/  FMUL.FTZ R114, R114, c[0x0][0x320] ;  /* 0x0000c80072727a20 */ /* 0x000fe40000410000 */
[----:B------:R-:W-:Y:S01]  /*3bf0*/  FMUL.FTZ R115, R115, c[0x0][0x320] ;  /* 0x0000c80073737a20 */ /* 0x000fe20000410000 */
[----:B------:R-:W-:Y:S01]  /*3c00*/  HMMA.16816.F32.BF16 R40, R104, R8, R40 ;  /* 0x000000086828723c */ /* 0x000fe20000041828 */
[----:B------:R-:W-:Y:S01]  /*3c10*/  FMUL.FTZ R108, R108, c[0x0][0x320] ;  /* 0x0000c8006c6c7a20 */ /* 0x000fe20000410000 */
[----:B------:R-:W1:Y:S01]  /*3c20*/  MUFU.TANH R57, R57 ;  /* 0x0000003900397308 */ /* 0x000e620000002400 */
[----:B------:R-:W-:-:S02]  /*3c30*/  FMUL.FTZ R109, R109, c[0x0][0x320] ;  /* 0x0000c8006d6d7a20 */ /* 0x000fc40000410000 */
[----:B------:R-:W-:Y:S02]  /*3c40*/  FMUL.FTZ R110, R110, c[0x0][0x320] ;  /* 0x0000c8006e6e7a20 */ /* 0x000fe40000410000 */
[----:B------:R-:W-:Y:S02]  /*3c50*/  FMUL.FTZ R111, R111, c[0x0][0x320] ;  /* 0x0000c8006f6f7a20 */ /* 0x000fe40000410000 */
[----:B------:R-:W-:Y:S01]  /*3c60*/  FMUL.FTZ R60, R60, c[0x0][0x320] ;  /* 0x0000c8003c3c7a20 */ /* 0x000fe20000410000 */
[----:B------:R-:W1:Y:S01]  /*3c70*/  MUFU.TANH R84, R84 ;  /* 0x0000005400547308 */ /* 0x000e620000002400 */
[----:B------:R-:W-:Y:S02]  /*3c80*/  FMUL.FTZ R61, R61, c[0x0][0x320] ;  /* 0x0000c8003d3d7a20 */ /* 0x000fe40000410000 */
[----:B------:R-:W-:Y:S02]  /*3c90*/  FMUL.FTZ R62, R62, c[0x0][0x320] ;  /* 0x0000c8003e3e7a20 */ /* 0x000fe40000410000 */
[----:B------:R-:W-:-:S02]  /*3ca0*/  FMUL.FTZ R63, R63, c[0x0][0x320] ;  /* 0x0000c8003f3f7a20 */ /* 0x000fc40000410000 */
[----:B------:R-:W-:Y:S01]  /*3cb0*/  FMUL.FTZ R52, R52, c[0x0][0x320] ;  /* 0x0000c80034347a20 */ /* 0x000fe20000410000 */
[----:B------:R-:W1:Y:S01]  /*3cc0*/  MUFU.TANH R85, R85 ;  /* 0x0000005500557308 */ /* 0x000e620000002400 */
[----:B------:R-:W-:Y:S02]  /*3cd0*/  FMUL.FTZ R53, R53, c[0x0][0x320] ;  /* 0x0000c80035357a20 */ /* 0x000fe40000410000 */
[----:B------:R-:W-:Y:S02]  /*3ce0*/  FMUL.FTZ R54, R54, c[0x0][0x320] ;  /* 0x0000c80036367a20 */ /* 0x000fe40000410000 */
[----:B------:R-:W-:Y:S02]  /*3cf0*/  FMUL.FTZ R55, R55, c[0x0][0x320] ;  /* 0x0000c80037377a20 */ /* 0x000fe40000410000 */
[----:B------:R-:W-:Y:S01]  /*3d00*/  FMUL.FTZ R40, R40, c[0x0][0x320] ;  /* 0x0000c80028287a20 */ /* 0x000fe20000410000 */
[----:B------:R1:W1:Y:S01]  /*3d10*/  MUFU.TANH R198, R108 ;  /* 0x0000006c00c67308 */ /* 0x0002620000002400 */
[----:B------:R-:W-:-:S02]  /*3d20*/  FMUL.FTZ R41, R41, c[0x0][0x320] ;  /* 0x0000c80029297a20 */ /* 0x000fc40000410000 */
[----:B------:R-:W-:Y:S02]  /*3d30*/  FMUL.FTZ R42, R42, c[0x0][0x320] ;  /* 0x0000c8002a2a7a20 */ /* 0x000fe40000410000 */
[----:B------:R-:W-:Y:S02]  /*3d40*/  FMUL.FTZ R43, R43, c[0x0][0x320] ;  /* 0x0000c8002b2b7a20 */ /* 0x000fe40000410000 */
[----:B------:R-:W-:Y:S01]  /*3d50*/  FMUL.FTZ R93, R93, c[0x0][0x320] ;  /* 0x0000c8005d5d7a20 */ /* 0x000fe20000410000 */
        /* <DEDUP_REMOVED lines=22> */
[----:B------:R-:W1:Y:S01]  /*3ec0*/  MUFU.TANH R24, R24 ;  /* 0x0000001800187308 */ /* 0x000e620000002400 */
[----:B------:R-:W-:Y:S06]  /*3ed0*/  BAR.SYNC.DEFER_BLOCKING 0x0 ;  /* 0x0000000000007b1d */ /* 0x000fec0000010000 */
[----:B------:R-:W-:Y:S05]  /*3ee0*/  @!P0 BRA `(.L_x_1542) ;  /* 0x0000060000008947 */ /* 0x000fea0003800000 */
[----:B--234-:R-:W-:Y:S01]  /*3ef0*/  IMAD.U32 R7, RZ, RZ, UR6 ;  /* 0x00000006ff077e24 */ /* 0x01cfe2000f8e00ff */
[----:B------:R-:W-:Y:S01]  /*3f00*/  ISETP.NE.AND P6, PT, R252, 0x1, PT ;  /* 0x00000001fc00780c */ /* 0x000fe20003fc5270 */
[----:B------:R-:W-:-:S03]  /*3f10*/  IMAD.MOV.U32 R12, RZ, RZ, RZ ;  /* 0x000000ffff0c7224 */ /* 0x000fc600078e00ff */
[----:B------:R-:W-:-:S04]  /*3f20*/  IADD3 R7, R120, UR9, R7 ;  /* 0x0000000978077c10 */ /* 0x000fc8000fffe007 */
[----:B------:R-:W-:-:S05]  /*3f30*/  IADD3 R7, R7, -0x60, RZ ;  /* 0xffffffa007077810 */ /* 0x000fca0007ffe0ff */
[----:B------:R-:W-:-:S04]  /*3f40*/  @P6 IMAD.HI.U32 R9, R7, c[0x0][0x2bc], RZ ;  /* 0x0000af0007096a27 */ /* 0x000fc800078e00ff */
[----:B------:R-:W-:Y:S01]  /*3f50*/  IMAD.MOV.U32 R8, RZ, RZ, R7 ;  /* 0x000000ffff087224 */ /* 0x000fe200078e0007 */
[----:B------:R-:W-:-:S04]  /*3f60*/  @P6 SHF.R.U32.HI R8, RZ, c[0x0][0x2c0], R9 ;  /* 0x0000b000ff086a19 */ /* 0x000fc80000011609 */
[----:B------:R-:W-:-:S04]  /*3f70*/  @!P5 IADD3 R11, P0, R8, UR16, RZ ;  /* 0x00000010080bdc10 */ /* 0x000fc8000ff1e0ff */
[----:B------:R-:W-:Y:S02]  /*3f80*/  @!P5 LEA.HI.X.SX32 R9, R8, UR15, 0x1, P0 ;  /* 0x0000000f0809dc11 */ /* 0x000fe400080f0eff */
[----:B------:R-:W-:-:S04]  /*3f90*/  @!P5 LEA R10, P0, R11, c[0x0][0x2a0], 0x2 ;  /* 0x0000a8000b0ada11 */ /* 0x000fc800078010ff */
[----:B------:R-:W-:-:S05]  /*3fa0*/  @!P5 LEA.HI.X R11, R11, c[0x0][0x2a4], R9, 0x2, P0 ;  /* 0x0000a9000b0bda11 */ /* 0x000fca00000f1409 */
[----:B------:R2:W3:Y:S01]  /*3fb0*/  @!P5 LDG.E R12, [R10.64] ;  /* 0x0000000c0a0cd981 */ /* 0x0004e2000c1e1900 */
[----:B------:R-:W-:Y:S01]  /*3fc0*/  IMAD.MOV R8, RZ, RZ, -R8 ;  /* 0x000000ffff087224 */ /* 0x000fe200078e0a08 */
[----:B------:R-:W-:Y:S01]  /*3fd0*/  SEL R15, RZ, 0x10, P4 ;  /* 0x00000010ff0f7807 */ /* 0x000fe20002000000 */
[C---:B------:R-:W-:Y:S01]  /*3fe0*/  IMAD.SHL.U32 R16, R33.reuse, 0x2, RZ ;  /* 0x0000000221107824 */ /* 0x040fe200078e00ff */
[----:B------:R-:W-:Y:S01]  /*3ff0*/  SHF.L.U64.HI R17, R33, 0x1, R35 ;  /* 0x0000000121117819 */ /* 0x000fe20000010223 */
[----:B------:R-:W-:Y:S01]  /*4000*/  IMAD R13, R8, c[0x0][0x2b8], R7 ;  /* 0x0000ae00080d7a24 */ /* 0x000fe200078e0207 */
[----:B-1----:R-:W-:Y:S02]  /*4010*/  IADD3 R40, -R15, 0x10, RZ ;  /* 0x000000100f287810 */ /* 0x002fe40007ffe1ff */
[----:B------:R-:W-:Y:S01]  /*4020*/  SEL R22, RZ, 0x10, P1 ;  /* 0x00000010ff167807 */ /* 0x000fe20000800000 */
[----:B------:R-:W-:Y:S01]  /*4030*/  IMAD.WIDE.U32 R8, R13, c[0x0][0x1e0], RZ ;  /* 0x000078000d087a25 */ /* 0x000fe200078e00ff */
[----:B------:R-:W-:Y:S01]  /*4040*/  SHF.R.S32.HI R7, RZ, 0x1f, R13 ;  /* 0x0000001fff077819 */ /* 0x000fe2000001140d */
[----:B------:R1:W-:Y:S01]  /*4050*/  STL [R1+0x4], R13 ;  /* 0x0000040d01007387 */ /* 0x0003e20000100800 */
[----:B------:R-:W-:-:S02]  /*4060*/  LOP3.LUT R40, R40, 0xf, RZ, 0xc0, !PT ;  /* 0x0000000f28287812 */ /* 0x000fc400078ec0ff */
[----:B------:R-:W-:Y:S01]  /*4070*/  SHF.L.U64.HI R14, R31, 0x1, R34 ;  /* 0x000000011f0e7819 */ /* 0x000fe20000010222 */
[----:B------:R-:W-:Y:S01]  /*4080*/  IMAD R7, R7, c[0x0][0x1e0], RZ ;  /* 0x0000780007077a24 */ /* 0x000fe200078e02ff */
[----:B------:R-:W-:-:S03]  /*4090*/  IADD3 R26, -R22, 0x10, RZ ;  /* 0x00000010161a7810 */ /* 0x000fc60007ffe1ff */
[----:B------:R-:W-:Y:S01]  /*40a0*/  IMAD R7, R13, c[0x0][0x1e4], R7 ;  /* 0x000079000d077a24 */ /* 0x000fe200078e0207 */
[----:B------:R-:W-:-:S03]  /*40b0*/  LOP3.LUT R26, R26, 0xf, RZ, 0xc0, !PT ;  /* 0x0000000f1a1a7812 */ /* 0x000fc600078ec0ff */
[----:B------:R-:W-:Y:S02]  /*40c0*/  IMAD.IADD R9, R9, 0x1, R7 ;  /* 0x0000000109097824 */ /* 0x000fe400078e0207 */
[C---:B--2---:R-:W-:Y:S01]  /*40d0*/  IMAD.SHL.U32 R10, R29.reuse, 0x2, RZ ;  /* 0x000000021d0a7824 */ /* 0x044fe200078e00ff */
[----:B------:R-:W-:Y:S01]  /*40e0*/  SHF.L.U64.HI R11, R29, 0x1, R32 ;  /* 0x000000011d0b7819 */ /* 0x000fe20000010220 */
[----:B-1----:R-:W-:Y:S01]  /*40f0*/  IMAD.SHL.U32 R13, R31, 0x2, RZ ;  /* 0x000000021f0d7824 */ /* 0x002fe200078e00ff */
[----:B---3--:R-:W-:Y:S01]  /*4100*/  SHF.R.S32.HI R7, RZ, 0x1f, R12 ;  /* 0x0000001fff077819 */ /* 0x008fe2000001140c */
[----:B------:R-:W-:Y:S01]  /*4110*/  IMAD.WIDE.U32 R8, R12, c[0x0][0x1f0], R8 ;  /* 0x00007c000c087a25 */ /* 0x000fe200078e0008 */
[----:B------:R1:W-:Y:S03]  /*4120*/  STL [R1], R12 ;  /* 0x0000000c01007387 */ /* 0x0003e60000100800 */
[----:B------:R-:W-:Y:S01]  /*4130*/  IMAD R7, R7, c[0x0][0x1f0], RZ ;  /* 0x00007c0007077a24 */ /* 0x000fe200078e02ff */
[----:B------:R-:W-:-:S02]  /*4140*/  IADD3 R18, P0, R8, UR20, RZ ;  /* 0x0000001408127c10 */ /* 0x000fc4000ff1e0ff */
[----:B------:R-:W-:Y:S01]  /*4150*/  SHF.L.U64.HI R8, R28, 0x1, R30 ;  /* 0x000000011c087819 */ /* 0x000fe2000001021e */
[----:B------:R-:W-:-:S05]  /*4160*/  IMAD R7, R12, c[0x0][0x1f4], R7 ;  /* 0x00007d000c077a24 */ /* 0x000fca00078e0207 */
[----:B------:R-:W-:Y:S02]  /*4170*/  IADD3.X R7, R9, UR18, R7, P0, !PT ;  /* 0x0000001209077c10 */ /* 0x000fe400087fe407 */
[C---:B------:R-:W-:Y:S02]  /*4180*/  LEA R19, P0, R18.reuse, c[0x0][0x1c8], 0x1 ;  /* 0x0000720012137a11 */ /* 0x040fe400078008ff */
[----:B------:R-:W-:Y:S02]  /*4190*/  SEL R9, RZ, 0x10, P2 ;  /* 0x00000010ff097807 */ /* 0x000fe40001000000 */
[----:B------:R-:W-:Y:S01]  /*41a0*/  LEA.HI.X R18, R18, c[0x0][0x1cc], R7, 0x1, P0 ;  /* 0x0000730012127a11 */ /* 0x000fe200000f0c07 */
[----:B------:R-:W2:Y:S01]  /*41b0*/  SHFL.IDX PT, R27, R19, 0x2, 0x181f ;  /* 0x00581f00131b7f89 */ /* 0x000ea200000e0000 */
[----:B------:R-:W-:Y:S01]  /*41c0*/  IADD3 R36, -R9, 0x10, RZ ;  /* 0x0000001009247810 */ /* 0x000fe20007ffe1ff */
[----:B------:R-:W-:Y:S02]  /*41d0*/  IMAD.SHL.U32 R7, R28, 0x2, RZ ;  /* 0x000000021c077824 */ /* 0x000fe400078e00ff */
[----:B------:R-:W3:Y:S01]  /*41e0*/  SHFL.IDX PT, R20, R18, 0x2, 0x181f ;  /* 0x00581f0012147f89 */ /* 0x000ee200000e0000 */
[----:B------:R-:W-:-:S02]  /*41f0*/  LOP3.LUT R36, R36, 0xf, RZ, 0xc0, !PT ;  /* 0x0000000f24247812 */ /* 0x000fc400078ec0ff */
[----:B-1----:R-:W-:Y:S01]  /*4200*/  SEL R12, RZ, 0x10, P3 ;  /* 0x00000010ff0c7807 */ /* 0x002fe20001800000 */
[----:B------:R-:W-:Y:S03]  /*4210*/  SHFL.IDX PT, R21, R18, RZ, 0x181f ;  /* 0x00181fff12157589 */ /* 0x000fe600000e0000 */
[----:B------:R-:W-:Y:S01]  /*4220*/  IADD3 R38, -R12, 0x10, RZ ;  /* 0x000000100c267810 */ /* 0x000fe20007ffe1ff */
[----:B------:R-:W-:Y:S03]  /*4230*/  SHFL.IDX PT, R18, R18, 0x1, 0x181f ;  /* 0x00381f0012127f89 */ /* 0x000fe600000e0000 */
[----:B------:R-:W-:Y:S02]  /*4240*/  LOP3.LUT R38, R38, 0xf, RZ, 0xc0, !PT ;  /* 0x0000000f26267812 */ /* 0x000fe400078ec0ff */
[----:B--2---:R-:W-:-:S04]  /*4250*/  IADD3 R40, P6, P0, R40, R27, R16 ;  /* 0x0000001b28287210 */ /* 0x004fc800078de010 */
[----:B---3--:R-:W-:Y:S02]  /*4260*/  IADD3.X R41, RZ, R20, R17, P6, P0 ;  /* 0x00000014ff297210 */ /* 0x008fe400037e0411 */
[----:B------:R-:W-:-:S04]  /*4270*/  IADD3 R38, P6, P0, R38, R27, R13 ;  /* 0x0000001b26267210 */ /* 0x000fc800078de00d */
[----:B------:R-:W-:Y:S02]  /*4280*/  IADD3.X R39, RZ, R20, R14, P6, P0 ;  /* 0x00000014ff277210 */ /* 0x000fe400037e040e */
[----:B------:R-:W-:-:S04]  /*4290*/  IADD3 R36, P6, P0, R36, R27, R10 ;  /* 0x0000001b24247210 */ /* 0x000fc800078de00a */
[----:B------:R-:W-:Y:S02]  /*42a0*/  IADD3.X R37, RZ, R20, R11, P6, P0 ;  /* 0x00000014ff257210 */ /* 0x000fe400037e040b */
[----:B------:R-:W-:-:S04]  /*42b0*/  IADD3 R26, P6, P0, R26, R27, R7 ;  /* 0x0000001b1a1a7210 */ /* 0x000fc800078de007 */
[----:B------:R-:W-:Y:S02]  /*42c0*/  IADD3.X R27, RZ, R20, R8, P6, P0 ;  /* 0x00000014ff1b7210 */ /* 0x000fe400037e0408 */
[----:B------:R-:W1:Y:S04]  /*42d0*/  SHFL.IDX PT, R20, R19, RZ, 0x181f ;  /* 0x00181fff13147589 */ /* 0x000e6800000e0000 */
[----:B------:R-:W2:Y:S01]  /*42e0*/  SHFL.IDX PT, R19, R19, 0x1, 0x181f ;  /* 0x00381f0013137f89 */ /* 0x000ea200000e0000 */
[----:B-1----:R-:W-:-:S05]  /*42f0*/  IADD3 R46, P0, R20, R16, RZ ;  /* 0x00000010142e7210 */ /* 0x002fca0007f1e0ff */
[----:B------:R-:W-:Y:S01]  /*4300*/  IMAD.X R47, R21, 0x1, R17, P0 ;  /* 0x00000001152f7824 */ /* 0x000fe200000e0611 */
        /* <DEDUP_REMOVED lines=9> */
[----:B--2---:R-:W-:-:S04]  /*43a0*/  IADD3 R16, P0, R19, R16, RZ ;  /* 0x0000001013107210 */ /* 0x004fc80007f1e0ff */
        /* <DEDUP_REMOVED lines=20> */
.L_x_1542:
[----:B--234-:R-:W-:Y:S01]  /*44f0*/  LOP3.LUT R7, R6, 0xffffffe0, RZ, 0xc0, !PT ;  /* 0xffffffe006077812 */ /* 0x01cfe200078ec0ff */
[----:B------:R-:W-:Y:S01]  /*4500*/  IMAD.SHL.U32 R247, R5, 0x2, RZ ;  /* 0x0000000205f77824 */ /* 0x000fe200078e00ff */
[----:B------:R-:W-:Y:S01]  /*4510*/  UIADD3 UR6, UR7, -0x2, URZ ;  /* 0xfffffffe07067890 */ /* 0x000fe2000fffe03f */
[----:B------:R-:W0:Y:S02]  /*4520*/  LDGDEPBAR ;  /* 0x00000000000079af */ /* 0x000e240000000000 */
[----:B------:R-:W-:Y:S01]  /*4530*/  IMAD.IADD R7, R2, 0x1, -R7 ;  /* 0x0000000102077824 */ /* 0x000fe200078e0a07 */
[----:B------:R-:W-:Y:S01]  /*4540*/  UISETP.GE.AND UP0, UPT, UR6, UR8, UPT ;  /* 0x000000080600728c */ /* 0x000fe2000bf06270 */
[----:B------:R-:W-:Y:S01]  /*4550*/  IMAD.U32 R2, RZ, RZ, UR10 ;  /* 0x0000000aff027e24 */ /* 0x000fe2000f8e00ff */
[----:B------:R-:W-:Y:S01]  /*4560*/  LDSM.16.MT88.4 R172, [R247+0x100] ;  /* 0x00010000f7ac783b */ /* 0x000fe20000004200 */
[----:B------:R-:W-:Y:S01]  /*4570*/  IMAD R242, R4, 0x2, R247 ;  /* 0x0000000204f27824 */ /* 0x000fe200078e02f7 */
[----:B------:R-:W-:Y:S01]  /*4580*/  SHF.R.S32.HI R6, RZ, 0x1f, R7 ;  /* 0x0000001fff067819 */ /* 0x000fe20000011407 */
[C---:B------:R-:W-:Y:S01]  /*4590*/  IMAD R241, R3.reuse, 0x2, R247 ;  /* 0x0000000203f17824 */ /* 0x040fe200078e02f7 */
[----:B------:R-:W-:Y:S01]  /*45a0*/  LDSM.16.MT88.4 R12, [R247+0x900] ;  /* 0x00090000f70c783b */ /* 0x000fe20000004200 */
[----:B------:R-:W-:Y:S01]  /*45b0*/  IMAD R240, R3, 0x2, R242 ;  /* 0x0000000203f07824 */ /* 0x000fe200078e02f2 */
[----:B------:R-:W-:-:S02]  /*45c0*/  LEA.HI R6, R6, R7, RZ, 0x2 ;  /* 0x0000000706067211 */ /* 0x000fc400078f10ff */
[----:B------:R-:W-:Y:S02]  /*45d0*/  LDSM.16.MT88.4 R164, [R242+0x100] ;  /* 0x00010000f2a4783b */ /* 0x000fe40000004200 */
[----:B------:R-:W-:Y:S02]  /*45e0*/  LOP3.LUT R6, R6, 0x7ffffffc, RZ, 0xc0, !PT ;  /* 0x7ffffffc06067812 */ /* 0x000fe400078ec0ff */
[----:B------:R-:W-:Y:S03]  /*45f0*/  LDSM.16.MT88.4 R132, [R242+0x3100] ;  /* 0x00310000f284783b */ /* 0x000fe60000004200 */
[----:B------:R-:W-:Y:S01]  /*4600*/  IMAD.IADD R6, R7, 0x1, -R6 ;  /* 0x0000000107067824 */ /* 0x000fe200078e0a06 */
[----:B------:R-:W-:Y:S03]  /*4610*/  LDSM.16.MT88.4 R148, [R240+0x100] ;  /* 0x00010000f094783b */ /* 0x000fe60000004200 */
[----:B------:R-:W-:Y:S01]  /*4620*/  IMAD R2, R6, -0x2, R2 ;  /* 0xfffffffe06027824 */ /* 0x000fe200078e0202 */
[----:B------:R-:W-:Y:S04]  /*4630*/  LDSM.16.MT88.4 R140, [R247+0x3100] ;  /* 0x00310000f78c783b */ /* 0x000fe80000004200 */
[----:B------:R-:W-:Y:S01]  /*4640*/  ISETP.GT.AND P0, PT, R2, RZ, PT ;  /* 0x000000ff0200720c */ /* 0x000fe20003f04270 */
[----:B------:R-:W-:Y:S03]  /*4650*/  LDSM.16.MT88.4 R88, [R241+0x6100] ;  /* 0x00610000f158783b */ /* 0x000fe60000004200 */
[----:B------:R-:W-:Y:S01]  /*4660*/  FSEL R65, R65, -INF , P0 ;  /* 0xff80000041417808 */ /* 0x000fe20000000000 */
[----:B------:R-:W-:Y:S01]  /*4670*/  LDSM.16.MT88.4 R156, [R241+0x100] ;  /* 0x00010000f19c783b */ /* 0x000fe20000004200 */
[----:B------:R-:W-:-:S02]  /*4680*/  FSEL R0, R0, -INF , P0 ;  /* 0xff80000000007808 */ /* 0x000fc40000000000 */
[----:B------:R-:W-:Y:S01]  /*4690*/  ISETP.GT.AND P0, PT, R2, 0x1, PT ;  /* 0x000000010200780c */ /* 0x000fe20003f04270 */
[----:B-1----:R-:W-:Y:S03]  /*46a0*/  LDSM.16.MT88.4 R20, [R240+0x900] ;  /* 0x00090000f014783b */ /* 0x002fe60000004200 */
[----:B------:R-:W-:Y:S01]  /*46b0*/  FSEL R66, R66, -INF , P0 ;  /* 0xff80000042427808 */ /* 0x000fe20000000000 */
[----:B------:R-:W-:Y:S01]  /*46c0*/  LDSM.16.MT88.4 R16, [R247+0x3900] ;  /* 0x00390000f710783b */ /* 0x000fe20000004200 */
[----:B------:R-:W-:Y:S02]  /*46d0*/  FSEL R64, R64, -INF , P0 ;  /* 0xff80000040407808 */ /* 0x000fe40000000000 */
[----:B------:R-:W-:Y:S01]  /*46e0*/  ISETP.GT.AND P0, PT, R2, 0x8, PT ;  /* 0x000000080200780c */ /* 0x000fe20003f04270 */
[----:B------:R-:W-:Y:S01]  /*46f0*/  LDSM.16.MT88.4 R68, [R240+0x3900] ;  /* 0x00390000f044783b */ /* 0x000fe20000004200 */
[----:B------:R-:W-:-:S02]  /*4700*/  FMNMX.FTZ R6, R0, R64, !PT ;  /* 0x0000004000067209 */ /* 0x000fc40007810000 */
[----:B------:R-:W-:Y:S01]  /*4710*/  FSEL R57, R57, -INF , P0 ;  /* 0xff80000039397808 */ /* 0x000fe20000000000 */
[----:B------:R-:W-:Y:S01]  /*4720*/  LDSM.16.MT88.4 R36, [R241+0x900] ;  /* 0x00090000f124783b */ /* 0x000fe20000004200 */
[----:B------:R-:W-:Y:S02]  /*4730*/  FSEL R67, R67, -INF , P0 ;  /* 0xff80000043437808 */ /* 0x000fe40000000000 */
[----:B------:R-:W-:Y:S01]  /*4740*/  ISETP.GT.AND P0, PT, R2, 0x9, PT ;  /* 0x000000090200780c */ /* 0x000fe20003f04270 */
[----:B------:R-:W-:Y:S01]  /*4750*/  LDSM.16.MT88.4 R72, [R247+0x6100] ;  /* 0x00610000f748783b */ /* 0x000fe20000004200 */
[----:B------:R-:W-:Y:S02]  /*4760*/  FMNMX.FTZ R6, R67, R6, !PT ;  /* 0x0000000643067209 */ /* 0x000fe40007810000 */
[----:B------:R-:W-:Y:S01]  /*4770*/  FSEL R84, R84, -INF , P0 ;  /* 0xff80000054547808 */ /* 0x000fe20000000000 */
[----:B------:R-:W-:Y:S01]  /*4780*/  LDSM.16.MT88.4 R96, [R240+0x6100] ;  /* 0x00610000f060783b */ /* 0x000fe20000004200 */
[----:B------:R-:W-:-:S02]  /*4790*/  FSEL R56, R56, -INF , P0 ;  /* 0xff80000038387808 */ /* 0x000fc40000000000 */
[----:B------:R-:W-:Y:S01]  /*47a0*/  ISETP.GT.AND P0, PT, R2, 0x10, PT ;  /* 0x000000100200780c */ /* 0x000fe20003f04270 */
[----:B------:R-:W-:Y:S01]  /*47b0*/  LDSM.16.MT88.4 R120, [R241+0x9100] ;  /* 0x00910000f178783b */ /* 0x000fe20000004200 */
[----:B------:R-:W-:Y:S02]  /*47c0*/  FMNMX.FTZ R6, R56, R6, !PT ;  /* 0x0000000638067209 */ /* 0x000fe40007810000 */
[----:B------:R-:W-:Y:S01]  /*47d0*/  FSEL R59, R59, -INF , P0 ;  /* 0xff8000003b3b7808 */ /* 0x000fe20000000000 */
[----:B------:R-:W-:Y:S01]  /*47e0*/  LDSM.16.MT88.4 R104, [R247+0x9100] ;  /* 0x00910000f768783b */ /* 0x000fe20000004200 */
        /* <DEDUP_REMOVED lines=48> */
[----:B------:R-:W-:Y:S02]  /*4af0*/  FMNMX.FTZ R6, R196, R6, !PT ;  /* 0x00000006c4067209 */ /* 0x000fe40007810000 */
[----:B------:R-:W-:Y:S02]  /*4b00*/  FSEL R208, R208, -INF , P0 ;  /* 0xff800000d0d07808 */ /* 0x000fe40000000000 */
[----:B------:R-:W-:Y:S02]  /*4b10*/  FSEL R207, R207, -INF , P0 ;  /* 0xff800000cfcf7808 */ /* 0x000fe40000000000 */
[----:B------:R-:W-:-:S02]  /*4b20*/  ISETP.GT.AND P0, PT, R2, 0x41, PT ;  /* 0x000000410200780c */ /* 0x000fc40003f04270 */
[----:B------:R-:W-:Y:S02]  /*4b30*/  FMNMX.FTZ R7, R59, R7, !PT ;  /* 0x000000073b077209 */ /* 0x000fe40007810000 */
[----:B------:R-:W-:Y:S02]  /*4b40*/  FMNMX.FTZ R6, R195, R6, !PT ;  /* 0x00000006c3067209 */ /* 0x000fe40007810000 */
[----:B------:R-:W-:Y:S02]  /*4b50*/  FSEL R206, R206, -INF , P0 ;  /* 0xff800000cece7808 */ /* 0x000fe40000000000 */
[----:B------:R-:W-:Y:S02]  /*4b60*/  FSEL R205, R205, -INF , P0 ;  /* 0xff800000cdcd7808 */ /* 0x000fe40000000000 */
[----:B------:R-:W-:Y:S02]  /*4b70*/  ISETP.GT.AND P0, PT, R2, 0x48, PT ;  /* 0x000000480200780c */ /* 0x000fe40003f04270 */
[----:B------:R-:W-:-:S02]  /*4b80*/  FMNMX.FTZ R7, R81, R7, !PT ;  /* 0x0000000751077209 */ /* 0x000fc40007810000 */
[----:B------:R-:W-:Y:S02]  /*4b90*/  FMNMX.FTZ R6, R193, R6, !PT ;  /* 0x00000006c1067209 */ /* 0x000fe40007810000 */
[----:B------:R-:W-:Y:S02]  /*4ba0*/  FSEL R204, R204, -INF , P0 ;  /* 0xff800000cccc7808 */ /* 0x000fe40000000000 */
[----:B------:R-:W-:Y:S02]  /*4bb0*/  FSEL R203, R203, -INF , P0 ;  /* 0xff800000cbcb7808 */ /* 0x000fe40000000000 */
[----:B------:R-:W-:Y:S02]  /*4bc0*/  ISETP.GT.AND P0, PT, R2, 0x49, PT ;  /* 0x000000490200780c */ /* 0x000fe40003f04270 */
[----:B------:R-:W-:Y:S02]  /*4bd0*/  FMNMX.FTZ R7, R78, R7, !PT ;  /* 0x000000074e077209 */ /* 0x000fe40007810000 */
[----:B------:R-:W-:-:S02]  /*4be0*/  FMNMX.FTZ R6, R207, R6, !PT ;  /* 0x00000006cf067209 */ /* 0x000fc40007810000 */
[----:B------:R-:W-:Y:S02]  /*4bf0*/  FSEL R201, R201, -INF , P0 ;  /* 0xff800000c9c97808 */ /* 0x000fe40000000000 */
[----:B------:R-:W-:Y:S02]  /*4c00*/  FSEL R202, R202, -INF , P0 ;  /* 0xff800000caca7808 */ /* 0x000fe40000000000 */
[----:B------:R-:W-:Y:S02]  /*4c10*/  FMNMX.FTZ R7, R79, R7, !PT ;  /* 0x000000074f077209 */ /* 0x000fe40007810000 */
[----:B------:R-:W-:Y:S02]  /*4c20*/  FMNMX.FTZ R6, R205, R6, !PT ;  /* 0x00000006cd067209 */ /* 0x000fe40007810000 */
        /* <DEDUP_REMOVED lines=10> */
[----:B------:R-:W-:Y:S02]  /*4cd0*/  ISETP.GT.AND P0, PT, R2, 0x58, PT ;  /* 0x000000580200780c */ /* 0x000fe40003f04270 */
[----:B------:R-:W-:Y:S02]  /*4ce0*/  FMNMX.FTZ R7, R210, R7, !PT ;  /* 0x00000007d2077209 */ /* 0x000fe40007810000 */
[----:B------:R-:W-:Y:S02]  /*4cf0*/  FMNMX.FTZ R6, R191, R6, !PT ;  /* 0x00000006bf067209 */ /* 0x000fe40007810000 */
[----:B------:R-:W-:-:S02]  /*4d00*/  FSEL R25, R25, -INF , P0 ;  /* 0xff80000019197808 */ /* 0x000fc40000000000 */
[----:B------:R-:W-:Y:S02]  /*4d10*/  FSEL R189, R189, -INF , P0 ;  /* 0xff800000bdbd7808 */ /* 0x000fe40000000000 */
[----:B------:R-:W-:Y:S02]  /*4d20*/  ISETP.GT.AND P0, PT, R2, 0x59, PT ;  /* 0x000000590200780c */ /* 0x000fe40003f04270 */
[----:B------:R-:W-:Y:S02]  /*4d30*/  FMNMX.FTZ R7, R209, R7, !PT ;  /* 0x00000007d1077209 */ /* 0x000fe40007810000 */
[----:B------:R-:W-:Y:S02]  /*4d40*/  FMNMX.FTZ R6, R190, R6, !PT ;  /* 0x00000006be067209 */ /* 0x000fe40007810000 */
[----:B------:R-:W-:Y:S02]  /*4d50*/  FSEL R188, R188, -INF , P0 ;  /* 0xff800000bcbc7808 */ /* 0x000fe40000000000 */
[----:B------:R-:W-:-:S02]  /*4d60*/  FMNMX.FTZ R7, R197, R7, !PT ;  /* 0x00000007c5077209 */ /* 0x000fc40007810000 */
[----:B------:R-:W-:Y:S02]  /*4d70*/  FMNMX.FTZ R2, R189, R6, !PT ;  /* 0x00000006bd027209 */ /* 0x000fe40007810000 */
[----:B------:R-:W-:Y:S02]  /*4d80*/  FMNMX.FTZ R6, R194, R7, !PT ;  /* 0x00000007c2067209 */ /* 0x000fe40007810000 */
[----:B------:R-:W-:Y:S02]  /*4d90*/  FMNMX.FTZ R2, R188, R2, !PT ;  /* 0x00000002bc027209 */ /* 0x000fe40007810000 */
[----:B------:R-:W-:Y:S02]  /*4da0*/  FMNMX.FTZ R6, R200, R6, !PT ;  /* 0x00000006c8067209 */ /* 0x000fe40007810000 */
[----:B------:R-:W-:Y:S01]  /*4db0*/  FSEL R24, R24, -INF , P0 ;  /* 0xff80000018187808 */ /* 0x000fe20000000000 */
[----:B------:R-:W1:Y:S01]  /*4dc0*/  SHFL.BFLY PT, R7, R2, 0x2, 0x1f ;  /* 0x0c401f0002077f89 */ /* 0x000e6200000e0000 */
        /* <DEDUP_REMOVED lines=9> */
[----:B------:R-:W-:-:S04]  /*4e60*/  FMNMX.FTZ R6, R25, R6, !PT ;  /* 0x0000000619067209 */ /* 0x000fc80007810000 */
[----:B------:R-:W-:-:S05]  /*4e70*/  FMNMX.FTZ R6, R24, R6, !PT ;  /* 0x0000000618067209 */ /* 0x000fca0007810000 */
[----:B------:R-:W2:Y:S01]  /*4e80*/  SHFL.BFLY PT, R7, R6, 0x2, 0x1f ;  /* 0x0c401f0006077f89 */ /* 0x000ea200000e0000 */
[----:B-1----:R-:W-:-:S03]  /*4e90*/  FMNMX.FTZ R2, R2, R8, !PT ;  /* 0x0000000802027209 */ /* 0x002fc60007810000 */
[----:B------:R-:W-:Y:S01]  /*4ea0*/  LDSM.16.MT88.4 R8, [R242+0x900] ;  /* 0x00090000f208783b */ /* 0x000fe20000004200 */
[C---:B------:R-:W-:Y:S01]  /*4eb0*/  FSETP.NEU.FTZ.AND P0, PT, R2.reuse, -INF , PT ;  /* 0xff8000000200780b */ /* 0x040fe20003f1d000 */
[----:B------:R-:W-:-:S05]  /*4ec0*/  FMUL.FTZ R192, R2, c[0x0][0x2d0] ;  /* 0x0000b40002c07a20 */ /* 0x000fca0000410000 */
[----:B------:R-:W-:Y:S02]  /*4ed0*/  FSEL R192, R192, RZ, P0 ;  /* 0x000000ffc0c07208 */ /* 0x000fe40000000000 */
[----:B--2---:R-:W-:-:S03]  /*4ee0*/  FMNMX.FTZ R6, R6, R7, !PT ;  /* 0x0000000706067209 */ /* 0x004fc60007810000 */
[--C-:B------:R-:W-:Y:S02]  /*4ef0*/  FFMA.FTZ R185, R0, c[0x0][0x2d0], -R192.reuse ;  /* 0x0000b40000b97a23 */ /* 0x100fe400000108c0 */
[----:B------:R-:W1:Y:S01]  /*4f00*/  SHFL.BFLY PT, R0, R6, 0x1, 0x1f ;  /* 0x0c201f0006007f89 */ /* 0x000e6200000e0000 */
[--C-:B------:R-:W-:Y:S02]  /*4f10*/  FFMA.FTZ R27, R64, c[0x0][0x2d0], -R192.reuse ;  /* 0x0000b400401b7a23 */ /* 0x100fe400000108c0 */
[--C-:B------:R-:W-:Y:S01]  /*4f20*/  FFMA.FTZ R182, R67, c[0x0][0x2d0], -R192.reuse ;  /* 0x0000b40043b67a23 */ /* 0x100fe200000108c0 */
[----:B------:R-:W-:Y:S01]  /*4f30*/  MUFU.EX2 R185, R185 ;  /* 0x000000b900b97308 */ /* 0x000fe20000000800 */
[--C-:B------:R-:W-:Y:S02]  /*4f40*/  FFMA.FTZ R51, R56, c[0x0][0x2d0], -R192.reuse ;  /* 0x0000b40038337a23 */ /* 0x100fe400000108c0 */
[--C-:B------:R-:W-:Y:S02]  /*4f50*/  FFMA.FTZ R50, R80, c[0x0][0x2d0], -R192.reuse ;  /* 0x0000b40050327a23 */ /* 0x100fe400000108c0 */
[----:B------:R-:W-:-:S02]  /*4f60*/  FFMA.FTZ R46, R58, c[0x0][0x2d0], -R192 ;  /* 0x0000b4003a2e7a23 */ /* 0x000fc400000108c0 */
[--C-:B------:R-:W-:Y:S01]  /*4f70*/  FFMA.FTZ R45, R76, c[0x0][0x2d0], -R192.reuse ;  /* 0x0000b4004c2d7a23 */ /* 0x100fe200000108c0 */
[----:B------:R-:W2:Y:S01]  /*4f80*/  MUFU.EX2 R27, R27 ;  /* 0x0000001b001b7308 */ /* 0x000ea20000000800 */
[--C-:B------:R-:W-:Y:S02]  /*4f90*/  FFMA.FTZ R41, R77, c[0x0][0x2d0], -R192.reuse ;  /* 0x0000b4004d297a23 */ /* 0x100fe400000108c0 */
[--C-:B------:R-:W-:Y:S02]  /*4fa0*/  FFMA.FTZ R44, R44, c[0x0][0x2d0], -R192.reuse ;  /* 0x0000b4002c2c7a23 */ /* 0x100fe400000108c0 */
[--C-:B------:R-:W-:Y:S02]  /*4fb0*/  FFMA.FTZ R40, R40, c[0x0][0x2d0], -R192.reuse ;  /* 0x0000b40028287a23 */ /* 0x100fe400000108c0 */
[--C-:B------:R-:W-:Y:S01]  /*4fc0*/  FFMA.FTZ R198, R198, c[0x0][0x2d0], -R192.reuse ;  /* 0x0000b400c6c67a23 */ /* 0x100fe200000108c0 */
[----:B------:R-:W-:Y:S01]  /*4fd0*/  MUFU.EX2 R182, R182 ;  /* 0x000000b600b67308 */ /* 0x000fe20000000800 */
[----:B------:R-:W-:-:S02]  /*4fe0*/  FFMA.FTZ R196, R196, c[0x0][0x2d0], -R192 ;  /* 0x0000b400c4c47a23 */ /* 0x000fc400000108c0 */
[--C-:B------:R-:W-:Y:S01]  /*4ff0*/  FFMA.FTZ R195, R195, c[0x0][0x2d0], -R192.reuse ;  /* 0x0000b400c3c37a23 */ /* 0x100fe200000108c0 */
[----:B-1----:R-:W-:Y:S01]  /*5000*/  FMNMX.FTZ R0, R0, R6, !PT ;  /* 0x0000000600007209 */ /* 0x002fe20007810000 */
[--C-:B------:R-:W-:Y:S02]  /*5010*/  FFMA.FTZ R193, R193, c[0x0][0x2d0], -R192.reuse ;  /* 0x0000b400c1c17a23 */ /* 0x100fe400000108c0 */
[--C-:B------:R-:W-:Y:S01]  /*5020*/  FFMA.FTZ R207, R207, c[0x0][0x2d0], -R192.reuse ;  /* 0x0000b400cfcf7a23 */ /* 0x100fe200000108c0 */
[C---:B------:R-:W-:Y:S01]  /*5030*/  FSETP.NEU.FTZ.AND P0, PT, R0.reuse, -INF , PT ;  /* 0xff8000000000780b */ /* 0x040fe20003f1d000 */
[----:B------:R-:W-:Y:S01]  /*5040*/  FMUL.FTZ R26, R0, c[0x0][0x2d0] ;  /* 0x0000b400001a7a20 */ /* 0x000fe20000410000 */
[----:B------:R-:W1:Y:S01]  /*5050*/  MUFU.EX2 R51, R51 ;  /* 0x0000003300337308 */ /* 0x000e620000000800 */
[----:B--2---:R-:W-:Y:S01]  /*5060*/  F2FP.BF16.PACK_AB R128, R27, R185 ;  /* 0x000000b91b80723e */ /* 0x004fe200000010ff */
[--C-:B------:R-:W-:Y:S02]  /*5070*/  FFMA.FTZ R205, R205, c[0x0][0x2d0], -R192.reuse ;  /* 0x0000b400cdcd7a23 */ /* 0x100fe400000108c0 */
[----:B------:R-:W-:Y:S01]  /*5080*/  FSEL R26, R26, RZ, P0 ;  /* 0x000000ff1a1a7208 */ /* 0x000fe20000000000 */
[--C-:B------:R-:W-:Y:S01]  /*5090*/  FFMA.FTZ R203, R203, c[0x0][0x2d0], -R192.reuse ;  /* 0x0000b400cbcb7a23 */ /* 0x100fe200000108c0 */
[----:B------:R-:W-:Y:S01]  /*50a0*/  PLOP3.LUT P0, PT, PT, PT, UP0, 0x80, 0x0 ;  /* 0x000000000000781c */ /* 0x000fe20003f0f008 */
[----:B------:R-:W-:Y:S01]  /*50b0*/  FFMA.FTZ R202, R202, c[0x0][0x2d0], -R192 ;  /* 0x0000b400caca7a23 */ /* 0x000fe200000108c0 */
[----:B------:R-:W-:Y:S01]  /*50c0*/  MUFU.EX2 R50, R50 ;  /* 0x0000003200327308 */ /* 0x000fe20000000800 */
[----:B------:R-:W-:-:S02]  /*50d0*/  FFMA.FTZ R184, R65, c[0x0][0x2d0], -R26 ;  /* 0x0000b40041b87a23 */ /* 0x000fc4000001081a */
[--C-:B------:R-:W-:Y:S02]  /*50e0*/  FFMA.FTZ R183, R66, c[0x0][0x2d0], -R26.reuse ;  /* 0x0000b40042b77a23 */ /* 0x100fe4000001081a */
[--C-:B------:R-:W-:Y:S01]  /*50f0*/  FFMA.FTZ R181, R57, c[0x0][0x2d0], -R26.reuse ;  /* 0x0000b40039b57a23 */ /* 0x100fe2000001081a */
[----:B------:R-:W-:Y:S01]  /*5100*/  LDSM.16.MT88.4 R64, [R240+0x3100] ;  /* 0x00310000f040783b */ /* 0x000fe20000004200 */
[--C-:B------:R-:W-:Y:S01]  /*5110*/  FFMA.FTZ R180, R84, c[0x0][0x2d0], -R26.reuse ;  /* 0x0000b40054b47a23 */ /* 0x100fe2000001081a */
[----:B------:R-:W-:Y:S01]  /*5120*/  MUFU.EX2 R184, R184 ;  /* 0x000000b800b87308 */ /* 0x000fe20000000800 */
[----:B-1----:R-:W-:Y:S01]  /*5130*/  F2FP.BF16.PACK_AB R130, R51, R182 ;  /* 0x000000b63382723e */ /* 0x002fe200000010ff */
[--C-:B------:R-:W-:Y:S02]  /*5140*/  FFMA.FTZ R49, R59, c[0x0][0x2d0], -R26.reuse ;  /* 0x0000b4003b317a23 */ /* 0x100fe4000001081a */
[--C-:B------:R-:W-:Y:S01]  /*5150*/  FFMA.FTZ R48, R81, c[0x0][0x2d0], -R26.reuse ;  /* 0x0000b40051307a23 */ /* 0x100fe2000001081a */
[----:B------:R-:W1:Y:S01]  /*5160*/  LDSM.16.MT88.4 R56, [R241+0x3100] ;  /* 0x00310000f138783b */ /* 0x000e620000004200 */
[----:B------:R-:W-:-:S02]  /*5170*/  FFMA.FTZ R47, R78, c[0x0][0x2d0], -R26 ;  /* 0x0000b4004e2f7a23 */ /* 0x000fc4000001081a */
[----:B------:R-:W2:Y:S01]  /*5180*/  MUFU.EX2 R183, R183 ;  /* 0x000000b700b77308 */ /* 0x000ea20000000800 */
[--C-:B------:R-:W-:Y:S01]  /*5190*/  FFMA.FTZ R43, R79, c[0x0][0x2d0], -R26.reuse ;  /* 0x0000b4004f2b7a23 */ /* 0x100fe2000001081a */
[----:B------:R-:W-:Y:S01]  /*51a0*/  LDSM.16.MT88.4 R80, [R242+0x6100] ;  /* 0x00610000f250783b */ /* 0x000fe20000004200 */
[--C-:B------:R-:W-:Y:S02]  /*51b0*/  FFMA.FTZ R42, R42, c[0x0][0x2d0], -R26.reuse ;  /* 0x0000b4002a2a7a23 */ /* 0x100fe4000001081a */
[--C-:B------:R-:W-:Y:S02]  /*51c0*/  FFMA.FTZ R3, R209, c[0x0][0x2d0], -R26.reuse ;  /* 0x0000b400d1037a23 */ /* 0x100fe4000001081a */
[--C-:B------:R-:W-:Y:S01]  /*51d0*/  FFMA.FTZ R197, R197, c[0x0][0x2d0], -R26.reuse ;  /* 0x0000b400c5c57a23 */ /* 0x100fe2000001081a */
[----:B------:R-:W-:Y:S01]  /*51e0*/  MUFU.EX2 R181, R181 ;  /* 0x000000b500b57308 */ /* 0x000fe20000000800 */
[--C-:B------:R-:W-:Y:S02]  /*51f0*/  FFMA.FTZ R194, R194, c[0x0][0x2d0], -R26.reuse ;  /* 0x0000b400c2c27a23 */ /* 0x100fe4000001081a */
[----:B------:R-:W-:-:S02]  /*5200*/  FFMA.FTZ R200, R200, c[0x0][0x2d0], -R26 ;  /* 0x0000b400c8c87a23 */ /* 0x000fc4000001081a */
[--C-:B------:R-:W-:Y:S02]  /*5210*/  FFMA.FTZ R199, R199, c[0x0][0x2d0], -R26.reuse ;  /* 0x0000b400c7c77a23 */ /* 0x100fe4000001081a */
[--C-:B------:R-:W-:Y:S01]  /*5220*/  FFMA.FTZ R208, R208, c[0x0][0x2d0], -R26.reuse ;  /* 0x0000b400d0d07a23 */ /* 0x100fe2000001081a */
[----:B------:R-:W3:Y:S01]  /*5230*/  MUFU.EX2 R180, R180 ;  /* 0x000000b400b47308 */ /* 0x000ee20000000800 */
[----:B--2---:R-:W-:Y:S01]  /*5240*/  F2FP.BF16.PACK_AB R129, R183, R184 ;  /* 0x000000b8b781723e */ /* 0x004fe200000010ff */
[--C-:B------:R-:W-:Y:S02]  /*5250*/  FFMA.FTZ R206, R206, c[0x0][0x2d0], -R26.reuse ;  /* 0x0000b400cece7a23 */ /* 0x100fe4000001081a */
[--C-:B------:R-:W-:Y:S02]  /*5260*/  FFMA.FTZ R204, R204, c[0x0][0x2d0], -R26.reuse ;  /* 0x0000b400cccc7a23 */ /* 0x100fe4000001081a */
[----:B------:R-:W-:Y:S02]  /*5270*/  FFMA.FTZ R201, R201, c[0x0][0x2d0], -R26 ;  /* 0x0000b400c9c97a23 */ /* 0x000fe4000001081a */
[----:B------:R-:W2:Y:S01]  /*5280*/  MUFU.EX2 R46, R46 ;  /* 0x0000002e002e7308 */ /* 0x000ea20000000800 */
[----:B------:R-:W-:-:S02]  /*5290*/  FFMA.FTZ R191, R191, c[0x0][0x2d0], -R192 ;  /* 0x0000b400bfbf7a23 */ /* 0x000fc400000108c0 */
[--C-:B------:R-:W-:Y:S02]  /*52a0*/  FFMA.FTZ R190, R190, c[0x0][0x2d0], -R192.reuse ;  /* 0x0000b400bebe7a23 */ /* 0x100fe400000108c0 */
[--C-:B------:R-:W-:Y:S02]  /*52b0*/  FFMA.FTZ R189, R189, c[0x0][0x2d0], -R192.reuse ;  /* 0x0000b400bdbd7a23 */ /* 0x100fe400000108c0 */
[----:B------:R-:W-:Y:S01]  /*52c0*/  FFMA.FTZ R188, R188, c[0x0][0x2d0], -R192 ;  /* 0x0000b400bcbc7a23 */ /* 0x000fe200000108c0 */
[----:B---3--:R-:W-:Y:S01]  /*52d0*/  F2FP.BF16.PACK_AB R131, R180, R181 ;  /* 0x000000b5b483723e */ /* 0x008fe200000010ff */
[----:B------:R-:W-:Y:S01]  /*52e0*/  MUFU.EX2 R45, R45 ;  /* 0x0000002d002d7308 */ /* 0x000fe20000000800 */
[--C-:B------:R-:W-:Y:S02]  /*52f0*/  FFMA.FTZ R187, R187, c[0x0][0x2d0], -R26.reuse ;  /* 0x0000b400bbbb7a23 */ /* 0x100fe4000001081a */
[--C-:B------:R-:W-:Y:S02]  /*5300*/  FFMA.FTZ R186, R186, c[0x0][0x2d0], -R26.reuse ;  /* 0x0000b400baba7a23 */ /* 0x100fe4000001081a */
[----:B------:R-:W-:Y:S01]  /*5310*/  FFMA.FTZ R209, R24, c[0x0][0x2d0], -R26 ;  /* 0x0000b40018d17a23 */ /* 0x000fe2000001081a */
[----:B------:R-:W-:Y:S01]  /*5320*/  HMMA.16816.F32.BF16 R176, R128, R172, RZ ;  /* 0x000000ac80b0723c */ /* 0x000fe200000418ff */
[----:B--2---:R-:W-:Y:S01]  /*5330*/  F2FP.BF16.PACK_AB R4, R46, R50 ;  /* 0x000000322e04723e */ /* 0x004fe200000010ff */
[----:B------:R-:W2:Y:S01]  /*5340*/  MUFU.EX2 R41, R41 ;  /* 0x0000002900297308 */ /* 0x000ea20000000800 */
[----:B------:R-:W-:-:S02]  /*5350*/  FADD.FTZ R185, R185, R27 ;  /* 0x0000001bb9b97221 */ /* 0x000fc40000010000 */
[----:B------:R-:W-:Y:S02]  /*5360*/  FADD.FTZ R183, R184, R183 ;  /* 0x000000b7b8b77221 */ /* 0x000fe40000010000 */
[----:B------:R-:W-:Y:S01]  /*5370*/  FADD.FTZ R185, R182, R185 ;  /* 0x000000b9b6b97221 */ /* 0x000fe20000010000 */
[C---:B------:R-:W-:Y:S01]  /*5380*/  HMMA.16816.F32.BF16 R172, R128.reuse, R174, RZ ;  /* 0x000000ae80ac723c */ /* 0x040fe200000418ff */
[----:B------:R-:W-:Y:S01]  /*5390*/  FADD.FTZ R183, R181, R183 ;  /* 0x000000b7b5b77221 */ /* 0x000fe20000010000 */
[----:B------:R-:W3:Y:S01]  /*53a0*/  MUFU.EX2 R49, R49 ;  /* 0x0000003100317308 */ /* 0x000ee20000000800 */
[----:B------:R-:W-:Y:S02]  /*53b0*/  FADD.FTZ R185, R51, R185 ;  /* 0x000000b933b97221 */ /* 0x000fe40000010000 */
[----:B------:R-:W-:Y:S02]  /*53c0*/  FADD.FTZ R180, R180, R183 ;  /* 0x000000b7b4b47221 */ /* 0x000fe40000010000 */
[----:B------:R-:W-:Y:S01]  /*53d0*/  FADD.FTZ R50, R50, R185 ;  /* 0x000000b932327221 */ /* 0x000fe20000010000 */
[----:B------:R-:W-:Y:S02]  /*53e0*/  HMMA.16816.F32.BF16 R168, R128, R164, RZ ;  /* 0x000000a480a8723c */ /* 0x000fe400000418ff */
[----:B------:R-:W4:Y:S01]  /*53f0*/  MUFU.EX2 R48, R48 ;  /* 0x0000003000307308 */ /* 0x000f220000000800 */
[----:B--2---:R-:W-:Y:S01]  /*5400*/  F2FP.BF16.PACK_AB R6, R41, R45 ;  /* 0x0000002d2906723e */ /* 0x004fe200000010ff */
[----:B------:R-:W-:-:S04]  /*5410*/  FADD.FTZ R50, R46, R50 ;  /* 0x000000322e327221 */ /* 0x000fc80000010000 */
[----:B------:R-:W-:Y:S01]  /*5420*/  HMMA.16816.F32.BF16 R164, R128, R166, RZ ;  /* 0x000000a680a4723c */ /* 0x000fe200000418ff */
[----:B------:R-:W-:Y:S01]  /*5430*/  FADD.FTZ R45, R45, R50 ;  /* 0x000000322d2d7221 */ /* 0x000fe20000010000 */
[----:B------:R-:W-:Y:S01]  /*5440*/  MUFU.EX2 R47, R47 ;  /* 0x0000002f002f7308 */ /* 0x000fe20000000800 */
[----:B---3--:R-:W-:Y:S02]  /*5450*/  FADD.FTZ R180, R49, R180 ;  /* 0x000000b431b47221 */ /* 0x008fe40000010000 */
[----:B------:R-:W-:-:S03]  /*5460*/  FADD.FTZ R45, R41, R45 ;  /* 0x0000002d292d7221 */ /* 0x000fc60000010000 */
[----:B------:R-:W-:Y:S02]  /*5470*/  HMMA.16816.F32.BF16 R136, R128, R132, RZ ;  /* 0x000000848088723c */ /* 0x000fe400000418ff */
[----:B------:R-:W2:Y:S01]  /*5480*/  MUFU.EX2 R43, R43 ;  /* 0x0000002b002b7308 */ /* 0x000ea20000000800 */
[C---:B----4-:R-:W-:Y:S01]  /*5490*/  F2FP.BF16.PACK_AB R5, R48.reuse, R49 ;  /* 0x000000313005723e */ /* 0x050fe200000010ff */
[----:B------:R-:W-:-:S04]  /*54a0*/  FADD.FTZ R180, R48, R180 ;  /* 0x000000b430b47221 */ /* 0x000fc80000010000 */
[C---:B------:R-:W-:Y:S02]  /*54b0*/  HMMA.16816.F32.BF16 R132, R128.reuse, R134, RZ ;  /* 0x000000868084723c */ /* 0x040fe400000418ff */
[----:B------:R-:W-:Y:S06]  /*54c0*/  MUFU.EX2 R44, R44 ;  /* 0x0000002c002c7308 */ /* 0x000fec0000000800 */
[----:B------:R-:W-:Y:S01]  /*54d0*/  HMMA.16816.F32.BF16 R152, R128, R148, RZ ;  /* 0x000000948098723c */ /* 0x000fe200000418ff */
[----:B--2---:R-:W-:Y:S01]  /*54e0*/  F2FP.BF16.PACK_AB R7, R43, R47 ;  /* 0x0000002f2b07723e */ /* 0x004fe200000010ff */
[----:B------:R-:W2:Y:S01]  /*54f0*/  MUFU.EX2 R40, R40 ;  /* 0x0000002800287308 */ /* 0x000ea20000000800 */
[----:B------:R-:W-:-:S05]  /*5500*/  FADD.FTZ R47, R47, R180 ;  /* 0x000000b42f2f7221 */ /* 0x000fca0000010000 */
[----:B------:R-:W-:Y:S01]  /*5510*/  HMMA.16816.F32.BF16 R144, R128, R140, RZ ;  /* 0x0000008c8090723c */ /* 0x000fe200000418ff */
[----:B------:R-:W-:Y:S01]  /*5520*/  FADD.FTZ R47, R43, R47 ;  /* 0x0000002f2b2f7221 */ /* 0x000fe20000010000 */
[----:B------:R-:W-:Y:S06]  /*5530*/  MUFU.EX2 R42, R42 ;  /* 0x0000002a002a7308 */ /* 0x000fec0000000800 */
[C---:B------:R-:W-:Y:S02]  /*5540*/  HMMA.16816.F32.BF16 R176, R4.reuse, R12, R176 ;  /* 0x0000000c04b0723c */ /* 0x040fe400000418b0 */
[----:B------:R-:W-:Y:S06]  /*5550*/  MUFU.EX2 R3, R3 ;  /* 0x0000000300037308 */ /* 0x000fec0000000800 */
[C---:B------:R-:W-:Y:S01]  /*5560*/  HMMA.16816.F32.BF16 R172, R4.reuse, R14, R172 ;  /* 0x0000000e04ac723c */ /* 0x040fe200000418ac */
[----:B------:R-:W3:Y:S01]  /*5570*/  LDSM.16.MT88.4 R12, [R242+0x3900] ;  /* 0x00390000f20c783b */ /* 0x000ee20000004200 */
[----:B------:R-:W-:Y:S06]  /*5580*/  MUFU.EX2 R198, R198 ;  /* 0x000000c600c67308 */ /* 0x000fec0000000800 */
[C---:B------:R-:W-:Y:S02]  /*5590*/  HMMA.16816.F32.BF16 R168, R4.reuse, R8, R168 ;  /* 0x0000000804a8723c */ /* 0x040fe400000418a8 */
[----:B------:R-:W-:Y:S06]  /*55a0*/  MUFU.EX2 R196, R196 ;  /* 0x000000c400c47308 */ /* 0x000fec0000000800 */
[----:B------:R-:W-:Y:S01]  /*55b0*/  HMMA.16816.F32.BF16 R164, R4, R10, R164 ;  /* 0x0000000a04a4723c */ /* 0x000fe200000418a4 */
[----:B------:R-:W4:Y:S01]  /*55c0*/  LDSM.16.MT88.4 R8, [R241+0x3900] ;  /* 0x00390000f108783b */ /* 0x000f220000004200 */
[----:B------:R-:W-:Y:S06]  /*55d0*/  MUFU.EX2 R195, R195 ;  /* 0x000000c300c37308 */ /* 0x000fec0000000800 */
[C---:B-1----:R-:W-:Y:S02]  /*55e0*/  HMMA.16816.F32.BF16 R52, R128.reuse, R56, RZ ;  /* 0x000000388034723c */ /* 0x042fe400000418ff */
[----:B------:R-:W-:Y:S06]  /*55f0*/  MUFU.EX2 R193, R193 ;  /* 0x000000c100c17308 */ /* 0x000fec0000000800 */
[C---:B------:R-:W-:Y:S02]  /*5600*/  HMMA.16816.F32.BF16 R148, R128.reuse, R150, RZ ;  /* 0x000000968094723c */ /* 0x040fe400000418ff */
[----:B------:R-:W-:Y:S06]  /*5610*/  MUFU.EX2 R197, R197 ;  /* 0x000000c500c57308 */ /* 0x000fec0000000800 */
[----:B------:R-:W-:Y:S02]  /*5620*/  HMMA.16816.F32.BF16 R140, R128, R142, RZ ;  /* 0x0000008e808c723c */ /* 0x000fe400000418ff */
[----:B------:R-:W-:Y:S06]  /*5630*/  MUFU.EX2 R194, R194 ;  /* 0x000000c200c27308 */ /* 0x000fec0000000800 */
[C---:B---3--:R-:W-:Y:S02]  /*5640*/  HMMA.16816.F32.BF16 R136, R4.reuse, R12, R136 ;  /* 0x0000000c0488723c */ /* 0x048fe40000041888 */
[----:B------:R-:W-:Y:S06]  /*5650*/  MUFU.EX2 R200, R200 ;  /* 0x000000c800c87308 */ /* 0x000fec0000000800 */
[----:B------:R-:W-:Y:S01]  /*5660*/  HMMA.16816.F32.BF16 R132, R4, R14, R132 ;  /* 0x0000000e0484723c */ /* 0x000fe20000041884 */
[----:B------:R-:W1:Y:S01]  /*5670*/  LDSM.16.MT88.4 R12, [R241+0x6900] ;  /* 0x00690000f10c783b */ /* 0x000e620000004200 */
[----:B------:R-:W-:Y:S06]  /*5680*/  MUFU.EX2 R199, R199 ;  /* 0x000000c700c77308 */ /* 0x000fec0000000800 */
[C---:B------:R-:W-:Y:S02]  /*5690*/  HMMA.16816.F32.BF16 R56, R128.reuse, R58, RZ ;  /* 0x0000003a8038723c */ /* 0x040fe400000418ff */
        /* <DEDUP_REMOVED lines=11> */
[----:B------:R-:W-:Y:S02]  /*5750*/  HMMA.16816.F32.BF16 R156, R128, R158, RZ ;  /* 0x0000009e809c723c */ /* 0x000fe400000418ff */
        /* <DEDUP_REMOVED lines=8> */
[C---:B------:R-:W-:Y:S01]  /*57e0*/  HMMA.16816.F32.BF16 R140, R4.reuse, R18, R140 ;  /* 0x00000012048c723c */ /* 0x040fe2000004188c */
[----:B------:R-:W5:Y:S01]  /*57f0*/  LDSM.16.MT88.4 R16, [R242+0x6900] ;  /* 0x00690000f210783b */ /* 0x000f620000004200 */
[----:B------:R-:W-:Y:S06]  /*5800*/  MUFU.EX2 R189, R189 ;  /* 0x000000bd00bd7308 */ /* 0x000fec0000000800 */
[C---:B----4-:R-:W-:Y:S02]  /*5810*/  HMMA.16816.F32.BF16 R52, R4.reuse, R8, R52 ;  /* 0x000000080434723c */ /* 0x050fe40000041834 */
[----:B------:R-:W-:Y:S06]  /*5820*/  MUFU.EX2 R188, R188 ;  /* 0x000000bc00bc7308 */ /* 0x000fec0000000800 */
[C---:B------:R-:W-:Y:S01]  /*5830*/  HMMA.16816.F32.BF16 R56, R4.reuse, R10, R56 ;  /* 0x0000000a0438723c */ /* 0x040fe20000041838 */
[----:B------:R-:W4:Y:S01]  /*5840*/  LDSM.16.MT88.4 R8, [R240+0x6900] ;  /* 0x00690000f008783b */ /* 0x000f220000004200 */
[----:B------:R-:W-:Y:S06]  /*5850*/  MUFU.EX2 R187, R187 ;  /* 0x000000bb00bb7308 */ /* 0x000fec0000000800 */
[C---:B-1----:R-:W-:Y:S02]  /*5860*/  HMMA.16816.F32.BF16 R84, R4.reuse, R12, R84 ;  /* 0x0000000c0454723c */ /* 0x042fe40000041854 */
[----:B------:R-:W-:Y:S06]  /*5870*/  MUFU.EX2 R186, R186 ;  /* 0x000000ba00ba7308 */ /* 0x000fec0000000800 */
[C---:B------:R-:W-:Y:S01]  /*5880*/  HMMA.16816.F32.BF16 R88, R4.reuse, R14, R88 ;  /* 0x0000000e0458723c */ /* 0x040fe20000041858 */
[----:B------:R-:W1:Y:S01]  /*5890*/  LDSM.16.MT88.4 R12, [R241+0x9900] ;  /* 0x00990000f10c783b */ /* 0x000e620000004200 */
[----:B------:R-:W-:Y:S06]  /*58a0*/  MUFU.EX2 R209, R209 ;  /* 0x000000d100d17308 */ /* 0x000fec0000000800 */
[C---:B------:R-:W-:Y:S08]  /*58b0*/  HMMA.16816.F32.BF16 R60, R4.reuse, R68, R60 ;  /* 0x00000044043c723c */ /* 0x040ff0000004183c */
[C---:B------:R-:W-:Y:S08]  /*58c0*/  HMMA.16816.F32.BF16 R64, R4.reuse, R70, R64 ;  /* 0x000000460440723c */ /* 0x040ff00000041840 */
[C---:B------:R-:W-:Y:S08]  /*58d0*/  HMMA.16816.F32.BF16 R160, R4.reuse, R36, R160 ;  /* 0x0000002404a0723c */ /* 0x040ff000000418a0 */
[----:B------:R-:W-:Y:S01]  /*58e0*/  HMMA.16816.F32.BF16 R156, R4, R38, R156 ;  /* 0x00000026049c723c */ /* 0x000fe2000004189c */
[----:B------:R-:W1:Y:S07]  /*58f0*/  LDSM.16.MT88.4 R36, [R240+0x9100] ;  /* 0x00910000f024783b */ /* 0x000e6e0000004200 */
[C---:B------:R-:W-:Y:S08]  /*5900*/  HMMA.16816.F32.BF16 R68, R128.reuse, R72, RZ ;  /* 0x000000488044723c */ /* 0x040ff000000418ff */
[C---:B------:R-:W-:Y:S08]  /*5910*/  HMMA.16816.F32.BF16 R76, R128.reuse, R80, RZ ;  /* 0x00000050804c723c */ /* 0x040ff000000418ff */
[C---:B------:R-:W-:Y:S08]  /*5920*/  HMMA.16816.F32.BF16 R92, R128.reuse, R96, RZ ;  /* 0x00000060805c723c */ /* 0x040ff000000418ff */
[C---:B------:R-:W-:Y:S08]  /*5930*/  HMMA.16816.F32.BF16 R72, R128.reuse, R74, RZ ;  /* 0x0000004a8048723c */ /* 0x040ff000000418ff */
[C---:B------:R-:W-:Y:S08]  /*5940*/  HMMA.16816.F32.BF16 R80, R128.reuse, R82, RZ ;  /* 0x000000528050723c */ /* 0x040ff000000418ff */
[C---:B------:R-:W-:Y:S08]  /*5950*/  HMMA.16816.F32.BF16 R96, R128.reuse, R98, RZ ;  /* 0x000000628060723c */ /* 0x040ff000000418ff */
[C---:B------:R-:W-:Y:S08]  /*5960*/  HMMA.16816.F32.BF16 R116, R128.reuse, R120, RZ ;  /* 0x000000788074723c */ /* 0x040ff000000418ff */
[----:B------:R-:W-:Y:S08]  /*5970*/  HMMA.16816.F32.BF16 R120, R128, R122, RZ ;  /* 0x0000007a8078723c */ /* 0x000ff000000418ff */
[C---:B---3--:R-:W-:Y:S08]  /*5980*/  HMMA.16816.F32.BF16 R68, R4.reuse, R20, R68 ;  /* 0x000000140444723c */ /* 0x048ff00000041844 */
[C---:B------:R-:W-:Y:S01]  /*5990*/  HMMA.16816.F32.BF16 R72, R4.reuse, R22, R72 ;  /* 0x000000160448723c */ /* 0x040fe20000041848 */
[----:B------:R-:W3:Y:S07]  /*59a0*/  LDSM.16.MT88.4 R20, [R247+0x9900] ;  /* 0x00990000f714783b */ /* 0x000eee0000004200 */
[C---:B-----5:R-:W-:Y:S08]  /*59b0*/  HMMA.16816.F32.BF16 R76, R4.reuse, R16, R76 ;  /* 0x00000010044c723c */ /* 0x060ff0000004184c */
[C---:B------:R-:W-:Y:S01]  /*59c0*/  HMMA.16816.F32.BF16 R80, R4.reuse, R18, R80 ;  /* 0x000000120450723c */ /* 0x040fe20000041850 */
[----:B------:R-:W5:Y:S07]  /*59d0*/  LDSM.16.MT88.4 R16, [R242+0x9900] ;  /* 0x00990000f210783b */ /* 0x000f6e0000004200 */
[C---:B----4-:R-:W-:Y:S08]  /*59e0*/  HMMA.16816.F32.BF16 R92, R4.reuse, R8, R92 ;  /* 0x00000008045c723c */ /* 0x050ff0000004185c */
[C---:B------:R-:W-:Y:S01]  /*59f0*/  HMMA.16816.F32.BF16 R96, R4.reuse, R10, R96 ;  /* 0x0000000a0460723c */ /* 0x040fe20000041860 */
[----:B------:R-:W4:Y:S07]  /*5a00*/  LDSM.16.MT88.4 R8, [R240+0x9900] ;  /* 0x00990000f008783b */ /* 0x000f2e0000004200 */
[C---:B-1----:R-:W-:Y:S08]  /*5a10*/  HMMA.16816.F32.BF16 R116, R4.reuse, R12, R116 ;  /* 0x0000000c0474723c */ /* 0x042ff00000041874 */
[----:B------:R-:W-:Y:S01]  /*5a20*/  HMMA.16816.F32.BF16 R120, R4, R14, R120 ;  /* 0x0000000e0478723c */ /* 0x000fe20000041878 */
[----:B------:R-:W1:Y:S07]  /*5a30*/  LDSM.16.MT88.4 R12, [R241+0x1100] ;  /* 0x00110000f10c783b */ /* 0x000e6e0000004200 */
[C---:B------:R-:W-:Y:S08]  /*5a40*/  HMMA.16816.F32.BF16 R100, R128.reuse, R104, RZ ;  /* 0x000000688064723c */ /* 0x040ff000000418ff */
[C---:B------:R-:W-:Y:S08]  /*5a50*/  HMMA.16816.F32.BF16 R108, R128.reuse, R112, RZ ;  /* 0x00000070806c723c */ /* 0x040ff000000418ff */
[C---:B------:R-:W-:Y:S08]  /*5a60*/  HMMA.16816.F32.BF16 R104, R128.reuse, R106, RZ ;  /* 0x0000006a8068723c */ /* 0x040ff000000418ff */
[C---:B------:R-:W-:Y:S08]  /*5a70*/  HMMA.16816.F32.BF16 R112, R128.reuse, R114, RZ ;  /* 0x000000728070723c */ /* 0x040ff000000418ff */
[C---:B------:R-:W-:Y:S07]  /*5a80*/  HMMA.16816.F32.BF16 R124, R128.reuse, R36, RZ ;  /* 0x00000024807c723c */ /* 0x040fee00000418ff */
[----:B------:R-:W-:Y:S01]  /*5a90*/  FFMA.FTZ R36, R212, c[0x0][0x2d0], -R192 ;  /* 0x0000b400d4247a23 */ /* 0x000fe200000108c0 */
[----:B------:R-:W-:Y:S01]  /*5aa0*/  HMMA.16816.F32.BF16 R128, R128, R38, RZ ;  /* 0x000000268080723c */ /* 0x000fe200000418ff */
[----:B------:R-:W-:-:S04]  /*5ab0*/  FFMA.FTZ R37, R210, c[0x0][0x2d0], -R26 ;  /* 0x0000b400d2257a23 */ /* 0x000fc8000001081a */
[----:B------:R-:W-:Y:S02]  /*5ac0*/  MUFU.EX2 R36, R36 ;  /* 0x0000002400247308 */ /* 0x000fe40000000800 */
[----:B------:R-:W-:Y:S01]  /*5ad0*/  FFMA.FTZ R39, R213, c[0x0][0x2d0], -R192 ;  /* 0x0000b400d5277a23 */ /* 0x000fe200000108c0 */
[C---:B---3--:R-:W-:Y:S01]  /*5ae0*/  HMMA.16816.F32.BF16 R100, R4.reuse, R20, R100 ;  /* 0x000000140464723c */ /* 0x048fe20000041864 */
[--C-:B------:R-:W-:Y:S02]  /*5af0*/  FFMA.FTZ R38, R211, c[0x0][0x2d0], -R26.reuse ;  /* 0x0000b400d3267a23 */ /* 0x100fe4000001081a */
[----:B------:R-:W-:Y:S02]  /*5b00*/  FFMA.FTZ R192, R25, c[0x0][0x2d0], -R26 ;  /* 0x0000b40019c07a23 */ /* 0x000fe4000001081a */
[----:B------:R-:W3:Y:S01]  /*5b10*/  MUFU.EX2 R39, R39 ;  /* 0x0000002700277308 */ /* 0x000ee20000000800 */
[----:B------:R-:W-:Y:S02]  /*5b20*/  LDSM.16.MT88.4 R24, [R241+0x2900] ;  /* 0x00290000f118783b */ /* 0x000fe40000004200 */
[C---:B------:R-:W-:Y:S02]  /*5b30*/  HMMA.16816.F32.BF16 R104, R4.reuse, R22, R104 ;  /* 0x000000160468723c */ /* 0x040fe40000041868 */
[----:B------:R-:W1:Y:S03]  /*5b40*/  LDSM.16.MT88.4 R20, [R247+0x1100] ;  /* 0x00110000f714783b */ /* 0x000e660000004200 */
[----:B------:R-:W1:Y:S03]  /*5b50*/  MUFU.EX2 R38, R38 ;  /* 0x0000002600267308 */ /* 0x000e660000000800 */
[C---:B-----5:R-:W-:Y:S05]  /*5b60*/  HMMA.16816.F32.BF16 R108, R4.reuse, R16, R108 ;  /* 0x00000010046c723c */ /* 0x060fea000004186c */
[----:B------:R-:W5:Y:S03]  /*5b70*/  MUFU.EX2 R37, R37 ;  /* 0x0000002500257308 */ /* 0x000f660000000800 */
[C---:B------:R-:W-:Y:S01]  /*5b80*/  HMMA.16816.F32.BF16 R112, R4.reuse, R18, R112 ;  /* 0x000000120470723c */ /* 0x040fe20000041870 */
[----:B------:R-:W5:Y:S04]  /*5b90*/  LDSM.16.MT88.4 R16, [R242+0x1100] ;  /* 0x00110000f210783b */ /* 0x000f680000004200 */
[----:B------:R-:W1:Y:S03]  /*5ba0*/  MUFU.EX2 R192, R192 ;  /* 0x000000c000c07308 */ /* 0x000e660000000800 */
[C---:B----4-:R-:W-:Y:S08]  /*5bb0*/  HMMA.16816.F32.BF16 R124, R4.reuse, R8, R124 ;  /* 0x00000008047c723c */ /* 0x050ff0000004187c */
[----:B------:R-:W-:Y:S01]  /*5bc0*/  HMMA.16816.F32.BF16 R128, R4, R10, R128 ;  /* 0x0000000a0480723c */ /* 0x000fe20000041880 */
[----:B------:R-:W4:Y:S06]  /*5bd0*/  LDSM.16.MT88.4 R8, [R240+0x1100] ;  /* 0x00110000f008783b */ /* 0x000f2c0000004200 */
[----:B--2---:R-:W-:Y:S01]  /*5be0*/  F2FP.BF16.PACK_AB R4, R40, R44 ;  /* 0x0000002c2804723e */ /* 0x004fe200000010ff */
[----:B------:R-:W-:Y:S01]  /*5bf0*/  FADD.FTZ R44, R44, R45 ;  /* 0x0000002d2c2c7221 */ /* 0x000fe20000010000 */
[----:B---3--:R-:W-:-:S02]  /*5c00*/  F2FP.BF16.PACK_AB R6, R36, R39 ;  /* 0x000000272406723e */ /* 0x008fc400000010ff */
[----:B-1----:R-:W-:Y:S01]  /*5c10*/  F2FP.BF16.PACK_AB R5, R38, R42 ;  /* 0x0000002a2605723e */ /* 0x002fe200000010ff */
[----:B------:R-:W-:Y:S01]  /*5c20*/  FADD.FTZ R44, R40, R44 ;  /* 0x0000002c282c7221 */ /* 0x000fe20000010000 */
[----:B-----5:R-:W-:Y:S01]  /*5c30*/  F2FP.BF16.PACK_AB R7, R3, R37 ;  /* 0x000000250307723e */ /* 0x020fe200000010ff */
[----:B------:R-:W-:Y:S02]  /*5c40*/  FADD.FTZ R42, R42, R47 ;  /* 0x0000002f2a2a7221 */ /* 0x000fe40000010000 */
[----:B------:R-:W-:Y:S02]  /*5c50*/  FADD.FTZ R39, R39, R44 ;  /* 0x0000002c27277221 */ /* 0x000fe40000010000 */
[----:B------:R-:W-:Y:S02]  /*5c60*/  FADD.FTZ R42, R38, R42 ;  /* 0x0000002a262a7221 */ /* 0x000fe40000010000 */
[----:B------:R-:W-:Y:S01]  /*5c70*/  HMMA.16816.F32.BF16 R160, R4, R12, R160 ;  /* 0x0000000c04a0723c */ /* 0x000fe200000418a0 */
[----:B------:R-:W-:-:S02]  /*5c80*/  FADD.FTZ R39, R36, R39 ;  /* 0x0000002724277221 */ /* 0x000fc40000010000 */
[----:B------:R-:W-:-:S04]  /*5c90*/  FADD.FTZ R37, R37, R42 ;  /* 0x0000002a25257221 */ /* 0x000fc80000010000 */
[----:B------:R-:W-:Y:S01]  /*5ca0*/  FADD.FTZ R37, R3, R37 ;  /* 0x0000002503257221 */ /* 0x000fe20000010000 */
[C---:B------:R-:W-:Y:S01]  /*5cb0*/  HMMA.16816.F32.BF16 R156, R4.reuse, R14, R156 ;  /* 0x0000000e049c723c */ /* 0x040fe2000004189c */
[----:B------:R-:W1:Y:S07]  /*5cc0*/  LDSM.16.MT88.4 R12, [R241+0x4100] ;  /* 0x00410000f10c783b */ /* 0x000e6e0000004200 */
[C---:B------:R-:W-:Y:S08]  /*5cd0*/  HMMA.16816.F32.BF16 R176, R4.reuse, R20, R176 ;  /* 0x0000001404b0723c */ /* 0x040ff000000418b0 */
[C---:B------:R-:W-:Y:S01]  /*5ce0*/  HMMA.16816.F32.BF16 R172, R4.reuse, R22, R172 ;  /* 0x0000001604ac723c */ /* 0x040fe200000418ac */
[----:B------:R-:W2:Y:S07]  /*5cf0*/  LDSM.16.MT88.4 R20, [R247+0x4100] ;  /* 0x00410000f714783b */ /* 0x000eae0000004200 */
[C---:B------:R-:W-:Y:S08]  /*5d00*/  HMMA.16816.F32.BF16 R168, R4.reuse, R16, R168 ;  /* 0x0000001004a8723c */ /* 0x040ff000000418a8 */
[C---:B------:R-:W-:Y:S01]  /*5d10*/  HMMA.16816.F32.BF16 R164, R4.reuse, R18, R164 ;  /* 0x0000001204a4723c */ /* 0x040fe200000418a4 */
[----:B------:R-:W3:Y:S07]  /*5d20*/  LDSM.16.MT88.4 R16, [R242+0x4100] ;  /* 0x00410000f210783b */ /* 0x000eee0000004200 */
[C---:B----4-:R-:W-:Y:S08]  /*5d30*/  HMMA.16816.F32.BF16 R152, R4.reuse, R8, R152 ;  /* 0x000000080498723c */ /* 0x050ff00000041898 */
        /* <DEDUP_REMOVED lines=36> */
[----:B------:R-:W-:Y:S01]  /*5f80*/  HMMA.16816.F32.BF16 R128, R4, R10, R128 ;  /* 0x0000000a0480723c */ /* 0x000fe20000041880 */
[----:B------:R-:W4:Y:S06]  /*5f90*/  LDSM.16.MT88.4 R8, [R240+0x1900] ;  /* 0x00190000f008783b */ /* 0x000f2c0000004200 */
[----:B------:R-:W-:Y:S01]  /*5fa0*/  F2FP.BF16.PACK_AB R4, R196, R198 ;  /* 0x000000c6c404723e */ /* 0x000fe200000010ff */
[----:B------:R-:W-:Y:S01]  /*5fb0*/  FADD.FTZ R198, R198, R39 ;  /* 0x00000027c6c67221 */ /* 0x000fe20000010000 */
[----:B------:R-:W-:-:S02]  /*5fc0*/  F2FP.BF16.PACK_AB R6, R193, R195 ;  /* 0x000000c3c106723e */ /* 0x000fc400000010ff */
[----:B------:R-:W-:Y:S01]  /*5fd0*/  F2FP.BF16.PACK_AB R5, R194, R197 ;  /* 0x000000c5c205723e */ /* 0x000fe200000010ff */
[----:B------:R-:W-:Y:S01]  /*5fe0*/  FADD.FTZ R198, R196, R198 ;  /* 0x000000c6c4c67221 */ /* 0x000fe20000010000 */
[----:B------:R-:W-:Y:S01]  /*5ff0*/  F2FP.BF16.PACK_AB R7, R199, R200 ;  /* 0x000000c8c707723e */ /* 0x000fe200000010ff */
[----:B------:R-:W-:Y:S02]  /*6000*/  FADD.FTZ R197, R197, R37 ;  /* 0x00000025c5c57221 */ /* 0x000fe40000010000 */
[----:B------:R-:W-:Y:S02]  /*6010*/  FADD.FTZ R195, R195, R198 ;  /* 0x000000c6c3c37221 */ /* 0x000fe40000010000 */
[----:B------:R-:W-:Y:S02]  /*6020*/  FADD.FTZ R197, R194, R197 ;  /* 0x000000c5c2c57221 */ /* 0x000fe40000010000 */
[----:B-1----:R-:W-:Y:S01]  /*6030*/  HMMA.16816.F32.BF16 R160, R4, R12, R160 ;  /* 0x0000000c04a0723c */ /* 0x002fe200000418a0 */
[----:B------:R-:W-:-:S02]  /*6040*/  FADD.FTZ R195, R193, R195 ;  /* 0x000000c3c1c37221 */ /* 0x000fc40000010000 */
[----:B------:R-:W-:-:S04]  /*6050*/  FADD.FTZ R200, R200, R197 ;  /* 0x000000c5c8c87221 */ /* 0x000fc80000010000 */
[----:B------:R-:W-:Y:S01]  /*6060*/  FADD.FTZ R200, R199, R200 ;  /* 0x000000c8c7c87221 */ /* 0x000fe20000010000 */
        /* <DEDUP_REMOVED lines=40> */
[----:B------:R-:W-:Y:S07]  /*62f0*/  LDSM.16.MT88.4 R20, [R240+0x2100] ;  /* 0x00210000f014783b */ /* 0x000fee0000004200 */
[C---:B---3--:R-:W-:Y:S08]  /*6300*/  HMMA.16816.F32.BF16 R108, R4.reuse, R16, R108 ;  /* 0x00000010046c723c */ /* 0x048ff0000004186c */
[C---:B------:R-:W-:Y:S01]  /*6310*/  HMMA.16816.F32.BF16 R112, R4.reuse, R18, R112 ;  /* 0x000000120470723c */ /* 0x040fe20000041870 */
[----:B------:R-:W2:Y:S07]  /*6320*/  LDSM.16.MT88.4 R16, [R247+0x2100] ;  /* 0x00210000f710783b */ /* 0x000eae0000004200 */
[C---:B----4-:R-:W-:Y:S08]  /*6330*/  HMMA.16816.F32.BF16 R124, R4.reuse, R8, R124 ;  /* 0x00000008047c723c */ /* 0x050ff0000004187c */
[----:B------:R-:W-:Y:S01]  /*6340*/  HMMA.16816.F32.BF16 R128, R4, R10, R128 ;  /* 0x0000000a0480723c */ /* 0x000fe20000041880 */
[----:B------:R-:W3:Y:S06]  /*6350*/  LDSM.16.MT88.4 R8, [R241+0x2100] ;  /* 0x00210000f108783b */ /* 0x000eec0000004200 */
        /* <DEDUP_REMOVED lines=11> */
[----:B------:R-:W-:Y:S02]  /*6410*/  FADD.FTZ R204, R204, R208 ;  /* 0x000000d0cccc7221 */ /* 0x000fe40000010000 */
[----:B------:R-:W-:Y:S02]  /*6420*/  FADD.FTZ R203, R191, R203 ;  /* 0x000000cbbfcb7221 */ /* 0x000fe40000010000 */
[----:B------:R-:W-:Y:S01]  /*6430*/  FADD.FTZ R204, R201, R204 ;  /* 0x000000ccc9cc7221 */ /* 0x000fe20000010000 */
[----:B------:R-:W-:Y:S01]  /*6440*/  HMMA.16816.F32.BF16 R164, R4, R14, R164 ;  /* 0x0000000e04a4723c */ /* 0x000fe200000418a4 */
[----:B------:R-:W1:Y:S01]  /*6450*/  LDSM.16.MT88.4 R12, [R242+0x5100] ;  /* 0x00510000f20c783b */ /* 0x000e620000004200 */
[----:B------:R-:W-:Y:S02]  /*6460*/  FADD.FTZ R203, R190, R203 ;  /* 0x000000cbbecb7221 */ /* 0x000fe40000010000 */
[----:B------:R-:W-:Y:S02]  /*6470*/  FADD.FTZ R204, R187, R204 ;  /* 0x000000ccbbcc7221 */ /* 0x000fe40000010000 */
[----:B------:R-:W-:-:S02]  /*6480*/  FADD.FTZ R203, R189, R203 ;  /* 0x000000cbbdcb7221 */ /* 0x000fc40000010000 */
[----:B--2---:R-:W-:Y:S01]  /*6490*/  HMMA.16816.F32.BF16 R176, R4, R16, R176 ;  /* 0x0000001004b0723c */ /* 0x004fe200000418b0 */
[----:B------:R-:W-:Y:S02]  /*64a0*/  FADD.FTZ R204, R186, R204 ;  /* 0x000000ccbacc7221 */ /* 0x000fe40000010000 */
[----:B------:R-:W-:Y:S02]  /*64b0*/  FADD.FTZ R3, R188, R203 ;  /* 0x000000cbbc037221 */ /* 0x000fe40000010000 */
[----:B------:R-:W-:-:S03]  /*64c0*/  FADD.FTZ R204, R192, R204 ;  /* 0x000000ccc0cc7221 */ /* 0x000fc60000010000 */
[----:B------:R-:W-:Y:S01]  /*64d0*/  HMMA.16816.F32.BF16 R172, R4, R18, R172 ;  /* 0x0000001204ac723c */ /* 0x000fe200000418ac */
[----:B------:R-:W2:Y:S01]  /*64e0*/  LDSM.16.MT88.4 R16, [R247+0x5100] ;  /* 0x00510000f710783b */ /* 0x000ea20000004200 */
[----:B------:R-:W-:-:S03]  /*64f0*/  FADD.FTZ R183, R209, R204 ;  /* 0x000000ccd1b77221 */ /* 0x000fc60000010000 */
[----:B------:R-:W-:Y:S03]  /*6500*/  STL [R1+0x2c], R3 ;  /* 0x00002c0301007387 */ /* 0x000fe60000100800 */
[C---:B---3--:R-:W-:Y:S08]  /*6510*/  HMMA.16816.F32.BF16 R160, R4.reuse, R8, R160 ;  /* 0x0000000804a0723c */ /* 0x048ff000000418a0 */
[C---:B------:R-:W-:Y:S01]  /*6520*/  HMMA.16816.F32.BF16 R156, R4.reuse, R10, R156 ;  /* 0x0000000a049c723c */ /* 0x040fe2000004189c */
[----:B------:R-:W3:Y:S07]  /*6530*/  LDSM.16.MT88.4 R8, [R241+0x5100] ;  /* 0x00510000f108783b */ /* 0x000eee0000004200 */
        /* <DEDUP_REMOVED lines=22> */
[C---:B-1----:R-:W-:Y:S08]  /*66a0*/  HMMA.16816.F32.BF16 R108, R4.reuse, R12, R108 ;  /* 0x0000000c046c723c */ /* 0x042ff0000004186c */
[C---:B------:R-:W-:Y:S01]  /*66b0*/  HMMA.16816.F32.BF16 R112, R4.reuse, R14, R112 ;  /* 0x0000000e0470723c */ /* 0x040fe20000041870 */
[----:B------:R-:W1:Y:S07]  /*66c0*/  LDSM.16.MT88.4 R12, [R240+0xb100] ;  /* 0x00b10000f00c783b */ /* 0x000e6e0000004200 */
[C---:B------:R-:W-:Y:S01]  /*66d0*/  HMMA.16816.F32.BF16 R64, R4.reuse, R22, R64 ;  /* 0x000000160440723c */ /* 0x040fe20000041840 */
[----:B------:R-:W4:Y:S07]  /*66e0*/  LDSM.16.MT88.4 R20, [R240+0x8100] ;  /* 0x00810000f014783b */ /* 0x000f2e0000004200 */
[C---:B--2---:R-:W-:Y:S08]  /*66f0*/  HMMA.16816.F32.BF16 R100, R4.reuse, R16, R100 ;  /* 0x000000100464723c */ /* 0x044ff00000041864 */
[C---:B------:R-:W-:Y:S01]  /*6700*/  HMMA.16816.F32.BF16 R104, R4.reuse, R18, R104 ;  /* 0x000000120468723c */ /* 0x040fe20000041868 */
[----:B------:R-:W-:Y:S07]  /*6710*/  LDSM.16.MT88.4 R16, [R247+0x5900] ;  /* 0x00590000f710783b */ /* 0x000fee0000004200 */
[C---:B---3--:R-:W-:Y:S08]  /*6720*/  HMMA.16816.F32.BF16 R116, R4.reuse, R8, R116 ;  /* 0x000000080474723c */ /* 0x048ff00000041874 */
[C---:B------:R-:W-:Y:S01]  /*6730*/  HMMA.16816.F32.BF16 R120, R4.reuse, R10, R120 ;  /* 0x0000000a0478723c */ /* 0x040fe20000041878 */
[----:B------:R-:W2:Y:S07]  /*6740*/  LDSM.16.MT88.4 R8, [R242+0x2900] ;  /* 0x00290000f208783b */ /* 0x000eae0000004200 */
[C---:B-1----:R-:W-:Y:S08]  /*6750*/  HMMA.16816.F32.BF16 R124, R4.reuse, R12, R124 ;  /* 0x0000000c047c723c */ /* 0x042ff0000004187c */
[C---:B------:R-:W-:Y:S01]  /*6760*/  HMMA.16816.F32.BF16 R128, R4.reuse, R14, R128 ;  /* 0x0000000e0480723c */ /* 0x040fe20000041880 */
[----:B------:R-:W1:Y:S07]  /*6770*/  LDSM.16.MT88.4 R12, [R247+0x2900] ;  /* 0x00290000f70c783b */ /* 0x000e6e0000004200 */
[C---:B----4-:R-:W-:Y:S08]  /*6780*/  HMMA.16816.F32.BF16 R92, R4.reuse, R20, R92 ;  /* 0x00000014045c723c */ /* 0x050ff0000004185c */
[----:B------:R-:W-:Y:S01]  /*6790*/  HMMA.16816.F32.BF16 R96, R4, R22, R96 ;  /* 0x000000160460723c */ /* 0x000fe20000041860 */
[----:B------:R-:W-:Y:S06]  /*67a0*/  LDSM.16.MT88.4 R20, [R240+0x2900] ;  /* 0x00290000f014783b */ /* 0x000fec0000004200 */
[----:B------:R-:W-:-:S02]  /*67b0*/  F2FP.BF16.PACK_AB R4, R190, R191 ;  /* 0x000000bfbe04723e */ /* 0x000fc400000010ff */
[----:B------:R-:W-:Y:S02]  /*67c0*/  F2FP.BF16.PACK_AB R6, R188, R189 ;  /* 0x000000bdbc06723e */ /* 0x000fe400000010ff */
[----:B------:R-:W-:Y:S02]  /*67d0*/  F2FP.BF16.PACK_AB R5, R186, R187 ;  /* 0x000000bbba05723e */ /* 0x000fe400000010ff */
[----:B------:R-:W-:-:S07]  /*67e0*/  F2FP.BF16.PACK_AB R7, R209, R192 ;  /* 0x000000c0d107723e */ /* 0x000fce00000010ff */
[C---:B--2---:R-:W-:Y:S08]  /*67f0*/  HMMA.16816.F32.BF16 R168, R4.reuse, R8, R168 ;  /* 0x0000000804a8723c */ /* 0x044ff000000418a8 */
[C---:B-1----:R-:W-:Y:S08]  /*6800*/  HMMA.16816.F32.BF16 R176, R4.reuse, R12, R176 ;  /* 0x0000000c04b0723c */ /* 0x042ff000000418b0 */
[C---:B------:R-:W-:Y:S01]  /*6810*/  HMMA.16816.F32.BF16 R172, R4.reuse, R14, R172 ;  /* 0x0000000e04ac723c */ /* 0x040fe200000418ac */
[----:B------:R-:W1:Y:S07]  /*6820*/  LDSM.16.MT88.4 R12, [R242+0x5900] ;  /* 0x00590000f20c783b */ /* 0x000e6e0000004200 */
[C---:B------:R-:W-:Y:S01]  /*6830*/  HMMA.16816.F32.BF16 R164, R4.reuse, R10, R164 ;  /* 0x0000000a04a4723c */ /* 0x040fe200000418a4 */
[----:B------:R-:W2:Y:S07]  /*6840*/  LDSM.16.MT88.4 R8, [R241+0x5900] ;  /* 0x00590000f108783b */ /* 0x000eae0000004200 */
[C---:B------:R-:W-:Y:S08]  /*6850*/  HMMA.16816.F32.BF16 R144, R4.reuse, R16, R144 ;  /* 0x000000100490723c */ /* 0x040ff00000041890 */
[C---:B------:R-:W-:Y:S01]  /*6860*/  HMMA.16816.F32.BF16 R140, R4.reuse, R18, R140 ;  /* 0x00000012048c723c */ /* 0x040fe2000004188c */
[----:B------:R-:W3:Y:S07]  /*6870*/  LDSM.16.MT88.4 R16, [R242+0x8900] ;  /* 0x00890000f210783b */ /* 0x000eee0000004200 */
[C---:B------:R-:W-:Y:S08]  /*6880*/  HMMA.16816.F32.BF16 R160, R4.reuse, R24, R160 ;  /* 0x0000001804a0723c */ /* 0x040ff000000418a0 */
[C---:B------:R-:W-:Y:S01]  /*6890*/  HMMA.16816.F32.BF16 R156, R4.reuse, R26, R156 ;  /* 0x0000001a049c723c */ /* 0x040fe2000004189c */
[----:B------:R-:W-:Y:S07]  /*68a0*/  LDSM.16.MT88.4 R24, [R240+0x5900] ;  /* 0x00590000f018783b */ /* 0x000fee0000004200 */
        /* <DEDUP_REMOVED lines=22> */
[C---:B------:R-:W-:Y:S08]  /*6a10*/  HMMA.16816.F32.BF16 R64, R4.reuse, R26, R64 ;  /* 0x0000001a0440723c */ /* 0x040ff00000041840 */
[C---:B----4-:R-:W-:Y:S08]  /*6a20*/  HMMA.16816.F32.BF16 R68, R4.reuse, R20, R68 ;  /* 0x000000140444723c */ /* 0x050ff00000041844 */
[C---:B------:R-:W-:Y:S08]  /*6a30*/  HMMA.16816.F32.BF16 R72, R4.reuse, R22, R72 ;  /* 0x000000160448723c */ /* 0x040ff00000041848 */
[C---:B-1----:R-:W-:Y:S08]  /*6a40*/  HMMA.16816.F32.BF16 R108, R4.reuse, R12, R108 ;  /* 0x0000000c046c723c */ /* 0x042ff0000004186c */
[C---:B------:R-:W-:Y:S08]  /*6a50*/  HMMA.16816.F32.BF16 R112, R4.reuse, R14, R112 ;  /* 0x0000000e0470723c */ /* 0x040ff00000041870 */
[C---:B--2---:R-:W-:Y:S08]  /*6a60*/  HMMA.16816.F32.BF16 R116, R4.reuse, R8, R116 ;  /* 0x000000080474723c */ /* 0x044ff00000041874 */
[C---:B------:R-:W-:Y:S08]  /*6a70*/  HMMA.16816.F32.BF16 R120, R4.reuse, R10, R120 ;  /* 0x0000000a0478723c */ /* 0x040ff00000041878 */
[C---:B---3--:R-:W-:Y:S08]  /*6a80*/  HMMA.16816.F32.BF16 R124, R4.reuse, R16, R124 ;  /* 0x00000010047c723c */ /* 0x048ff0000004187c */
[----:B------:R-:W-:Y:S01]  /*6a90*/  HMMA.16816.F32.BF16 R128, R4, R18, R128 ;  /* 0x000000120480723c */ /* 0x000fe20000041880 */
[----:B------:R-:W-:Y:S07]  /*6aa0*/  @!P0 BRA `(.L_x_1543) ;  /* 0x000051f000008947 */ /* 0x000fee0003800000 */
[C---:B------:R-:W-:Y:S01]  /*6ab0*/  SHF.L.U64.HI R4, R33.reuse, 0x1, R35 ;  /* 0x0000000121047819 */ /* 0x040fe20000010223 */
[----:B------:R-:W-:Y:S01]  /*6ac0*/  IMAD.SHL.U32 R3, R33, 0x2, RZ ;  /* 0x0000000221037824 */ /* 0x000fe200078e00ff */
[----:B------:R-:W-:-:S02]  /*6ad0*/  SHF.L.U64.HI R5, R31, 0x1, R34 ;  /* 0x000000011f057819 */ /* 0x000fc40000010222 */
[----:B------:R-:W-:Y:S01]  /*6ae0*/  MOV R180, R2 ;  /* 0x0000000200b47202 */ /* 0x000fe20000000f00 */
[----:B------:R1:W-:Y:S01]  /*6af0*/  STL [R1+0x28], R4 ;  /* 0x0000280401007387 */ /* 0x0003e20000100800 */
[----:B------:R-:W-:-:S03]  /*6b00*/  SHF.L.U64.HI R2, R28, 0x1, R30 ;  /* 0x000000011c027819 */ /* 0x000fc6000001021e */
[----:B------:R2:W-:Y:S04]  /*6b10*/  STL [R1+0x24], R3 ;  /* 0x0000240301007387 */ /* 0x0005e80000100800 */
[----:B------:R-:W-:Y:S01]  /*6b20*/  STL [R1+0x20], R5 ;  /* 0x0000200501007387 */ /* 0x000fe20000100800 */
[----:B-1----:R-:W-:Y:S02]  /*6b30*/  IMAD.SHL.U32 R4, R31, 0x2, RZ ;  /* 0x000000021f047824 */ /* 0x002fe400078e00ff */
[----:B--2---:R-:W-:Y:S01]  /*6b40*/  IMAD.MOV.U32 R3, RZ, RZ, R0 ;  /* 0x000000ffff037224 */ /* 0x004fe200078e0000 */
[C---:B------:R-:W-:Y:S02]  /*6b50*/  SHF.L.U64.HI R0, R29.reuse, 0x1, R32 ;  /* 0x000000011d007819 */ /* 0x040fe40000010220 */
[----:B------:R1:W-:Y:S04]  /*6b60*/  STL [R1+0x1c], R4 ;  /* 0x00001c0401007387 */ /* 0x0003e80000100800 */
[----:B------:R2:W-:Y:S01]  /*6b70*/  STL [R1+0x18], R0 ;  /* 0x0000180001007387 */ /* 0x0005e20000100800 */
[----:B-1----:R-:W-:Y:S01]  /*6b80*/  IMAD.SHL.U32 R4, R29, 0x2, RZ ;  /* 0x000000021d047824 */ /* 0x002fe200078e00ff */
[----:B--2---:R-:W-:-:S04]  /*6b90*/  SHF.L.U32 R0, R28, 0x1, RZ ;  /* 0x000000011c007819 */ /* 0x004fc800000006ff */
[----:B------:R1:W-:Y:S04]  /*6ba0*/  STL [R1+0x14], R4 ;  /* 0x0000140401007387 */ /* 0x0003e80000100800 */
[----:B------:R1:W-:Y:S04]  /*6bb0*/  STL [R1+0xc], R0 ;  /* 0x00000c0001007387 */ /* 0x0003e80000100800 */
[----:B------:R1:W-:Y:S01]  /*6bc0*/  STL [R1+0x10], R2 ;  /* 0x0000100201007387 */ /* 0x0003e20000100800 */
[----:B------:R-:W-:Y:S05]  /*6bd0*/  BRA `(.L_x_1544) ;  /* 0x0000052000007947 */ /* 0x000fea0003800000 */
.L_x_1546:
[----:B------:R-:W2:Y:S01]  /*6be0*/  LDL R2, [R1+0x8] ;  /* 0x0000080001027983 */ /* 0x000ea20000100800 */
[----:B------:R-:W-:Y:S01]  /*6bf0*/  UIMAD UR5, UR6, 0x60, UR9 ;  /* 0x00000060060578a4 */ /* 0x000fe2000f8e0209 */
[----:B------:R-:W-:Y:S01]  /*6c00*/  ISETP.NE.AND P6, PT, R252, 0x1, PT ;  /* 0x00000001fc00780c */ /* 0x000fe20003fc5270 */
[----:B------:R-:W-:Y:S01]  /*6c10*/  IMAD.MOV.U32 R7, RZ, RZ, RZ ;  /* 0x000000ffff077224 */ /* 0x000fe200078e00ff */
[----:B------:R-:W3:Y:S03]  /*6c20*/  LDL R20, [R1+0x24] ;  /* 0x0000240001147983 */ /* 0x000ee60000100800 */
[----:B------:R-:W-:Y:S01]  /*6c30*/  IMAD.U32 R0, RZ, RZ, UR5 ;  /* 0x00000005ff007e24 */ /* 0x000fe2000f8e00ff */
[----:B------:R-:W4:Y:S04]  /*6c40*/  LDL R36, [R1+0x28] ;  /* 0x0000280001247983 */ /* 0x000f280000100800 */
        /* <DEDUP_REMOVED lines=13> */
[----:B------:R-:W-:Y:S03]  /*6d20*/  @!P5 LEA R4, P0, R6, c[0x0][0x2a0], 0x2 ;  /* 0x0000a8000604da11 */ /* 0x000fe600078010ff */
        /* <DEDUP_REMOVED lines=9> */
[----:B--2---:R-:W-:Y:S01]  /*6dc0*/  STL [R1], R7 ;  /* 0x0000000701007387 */ /* 0x004fe20000100800 */
[----:B------:R-:W-:Y:S02]  /*6dd0*/  SHF.R.S32.HI R0, RZ, 0x1f, R7 ;  /* 0x0000001fff007819 */ /* 0x000fe40000011407 */
[C---:B------:R-:W-:Y:S04]  /*6de0*/  IMAD.WIDE.U32 R4, R7.reuse, c[0x0][0x1f0], R4 ;  /* 0x00007c0007047a25 */ /* 0x040fe800078e0004 */
        /* <DEDUP_REMOVED lines=9> */
[----:B------:R-:W2:Y:S04]  /*6e80*/  SHFL.IDX PT, R5, R0, 0x1, 0x181f ;  /* 0x00381f0000057f89 */ /* 0x000ea800000e0000 */
[----:B------:R-:W1:Y:S04]  /*6e90*/  SHFL.IDX PT, R2, R2, 0x2, 0x181f ;  /* 0x00581f0002027f89 */ /* 0x000e6800000e0000 */
[----:B------:R-:W1:Y:S01]  /*6ea0*/  SHFL.IDX PT, R0, R0, 0x2, 0x181f ;  /* 0x00581f0000007f89 */ /* 0x000e6200000e0000 */
[CC--:B---3--:R-:W-:Y:S05]  /*6eb0*/  IADD3 R12, P0, R6.reuse, R20.reuse, RZ ;  /* 0x00000014060c7210 */ /* 0x0c8fea0007f1e0ff */
[C---:B----4-:R-:W-:Y:S01]  /*6ec0*/  IMAD.X R13, R7.reuse, 0x1, R36, P0 ;  /* 0x00000001070d7824 */ /* 0x050fe200000e0624 */
[C---:B-----5:R-:W-:Y:S04]  /*6ed0*/  IADD3 R10, P0, R6.reuse, R35, RZ ;  /* 0x00000023060a7210 */ /* 0x060fe80007f1e0ff */
[----:B------:R3:W-:Y:S01]  /*6ee0*/  LDGSTS.E.BYPASS.LTC128B.128 [R251+0xc100], [R12.64], !P4 ;  /* 0x0c1000000cfb7fae */ /* 0x0007e2000e101d4c */
[C---:B------:R-:W-:Y:S01]  /*6ef0*/  IMAD.X R11, R7.reuse, 0x1, R34, P0 ;  /* 0x00000001070b7824 */ /* 0x040fe200000e0622 */
[C---:B------:R-:W-:Y:S04]  /*6f00*/  IADD3 R8, P0, R6.reuse, R31, RZ ;  /* 0x0000001f06087210 */ /* 0x040fe80007f1e0ff */
[----:B------:R4:W-:Y:S01]  /*6f10*/  LDGSTS.E.BYPASS.LTC128B.128 [R251+0xf100], [R10.64], !P3 ;  /* 0x0f1000000afb7fae */ /* 0x0009e2000d901d4c */
[C---:B------:R-:W-:Y:S01]  /*6f20*/  IMAD.X R9, R7.reuse, 0x1, R30, P0 ;  /* 0x0000000107097824 */ /* 0x040fe200000e061e */
[----:B------:R-:W-:Y:S04]  /*6f30*/  IADD3 R6, P0, R6, R29, RZ ;  /* 0x0000001d06067210 */ /* 0x000fe80007f1e0ff */
[----:B------:R5:W-:Y:S01]  /*6f40*/  LDGSTS.E.BYPASS.LTC128B.128 [R251+0x12100], [R8.64], !P2 ;  /* 0x1210000008fb7fae */ /* 0x000be2000d101d4c */
[----:B------:R-:W-:Y:S01]  /*6f50*/  IMAD.X R7, R7, 0x1, R28, P0 ;  /* 0x0000000107077824 */ /* 0x000fe200000e061c */
[CC--:B-1----:R-:W-:Y:S04]  /*6f60*/  IADD3 R14, P0, R4.reuse, R20.reuse, RZ ;  /* 0x00000014040e7210 */ /* 0x0c2fe80007f1e0ff */
[----:B------:R1:W-:Y:S01]  /*6f70*/  LDGSTS.E.BYPASS.LTC128B.128 [R251+0x15100], [R6.64], !P1 ;  /* 0x1510000006fb7fae */ /* 0x0003e2000c901d4c */
[C---:B--2---:R-:W-:Y:S01]  /*6f80*/  IMAD.X R15, R5.reuse, 0x1, R36, P0 ;  /* 0x00000001050f7824 */ /* 0x044fe200000e0624 */
[C---:B------:R-:W-:Y:S04]  /*6f90*/  IADD3 R18, P0, R4.reuse, R35, RZ ;  /* 0x0000002304127210 */ /* 0x040fe80007f1e0ff */
        /* <DEDUP_REMOVED lines=8> */
[----:B------:R-:W-:Y:S04]  /*7020*/  IADD3 R20, P0, R2, R20, RZ ;  /* 0x0000001402147210 */ /* 0x000fe80007f1e0ff */
[----:B------:R3:W-:Y:S01]  /*7030*/  LDGSTS.E.BYPASS.LTC128B.128 [R251+0x16100], [R4.64], !P1 ;  /* 0x1610000004fb7fae */ /* 0x0007e2000c901d4c */
[----:B------:R-:W-:Y:S01]  /*7040*/  IMAD.X R21, R0, 0x1, R36, P0 ;  /* 0x0000000100157824 */ /* 0x000fe200000e0624 */
[----:B----4-:R-:W-:Y:S04]  /*7050*/  IADD3 R10, P0, R2, R35, RZ ;  /* 0x00000023020a7210 */ /* 0x010fe80007f1e0ff */
[----:B------:R3:W-:Y:S01]  /*7060*/  LDGSTS.E.BYPASS.LTC128B.128 [R251+0xe100], [R20.64], !P4 ;  /* 0x0e10000014fb7fae */ /* 0x0007e2000e101d4c */
[----:B------:R-:W-:Y:S01]  /*7070*/  IMAD.X R11, R0, 0x1, R34, P0 ;  /* 0x00000001000b7824 */ /* 0x000fe200000e0622 */
[----:B-1----:R-:W-:Y:S04]  /*7080*/  IADD3 R6, P0, R2, R31, RZ ;  /* 0x0000001f02067210 */ /* 0x002fe80007f1e0ff */
[----:B------:R3:W-:Y:S01]  /*7090*/  LDGSTS.E.BYPASS.LTC128B.128 [R251+0x11100], [R10.64], !P3 ;  /* 0x111000000afb7fae */ /* 0x0007e2000d901d4c */
[----:B------:R-:W-:Y:S01]  /*70a0*/  IMAD.X R7, R0, 0x1, R30, P0 ;  /* 0x0000000100077824 */ /* 0x000fe200000e061e */
[----:B-----5:R-:W-:Y:S04]  /*70b0*/  IADD3 R8, P0, R2, R29, RZ ;  /* 0x0000001d02087210 */ /* 0x020fe80007f1e0ff */
[----:B------:R3:W-:Y:S01]  /*70c0*/  LDGSTS.E.BYPASS.LTC128B.128 [R251+0x14100], [R6.64], !P2 ;  /* 0x1410000006fb7fae */ /* 0x0007e2000d101d4c */
[----:B------:R-:W-:Y:S05]  /*70d0*/  IMAD.X R9, R0, 0x1, R28, P0 ;  /* 0x0000000100097824 */ /* 0x000fea00000e061c */
[----:B------:R3:W-:Y:S01]  /*70e0*/  LDGSTS.E.BYPASS.LTC128B.128 [R251+0x17100], [R8.64], !P1 ;  /* 0x1710000008fb7fae */ /* 0x0007e2000c901d4c */
[----:B------:R-:W-:-:S05]  /*70f0*/  BRA `(.L_x_1545) ;  /* 0x00001ec000007947 */ /* 0x000fca0003800000 */
.L_x_1544:
[----:B-1----:R-:W2:Y:S01]  /*7100*/  LDL R2, [R1+0x4] ;  /* 0x0000040001027983 */ /* 0x002ea20000100800 */
[----:B------:R-:W-:Y:S04]  /*7110*/  DEPBAR.LE SB0, 0x0 ;  /* 0x000080000000791a */ /* 0x000fe80000000000 */
[----:B------:R-:W3:Y:S01]  /*7120*/  LDL R6, [R1] ;  /* 0x0000000001067983 */ /* 0x000ee20000100800 */
[----:B------:R-:W-:Y:S01]  /*7130*/  IADD3 R181, R251, 0x100, RZ ;  /* 0x00000100fbb57810 */ /* 0x000fe20007ffe0ff */
[----:B------:R-:W-:Y:S03]  /*7140*/  UISETP.GT.AND UP0, UPT, UR6, UR8, UPT ;  /* 0x000000080600728c */ /* 0x000fe6000bf04270 */
[----:B------:R1:W-:Y:S05]  /*7150*/  STL [R1+0x58], R55 ;  /* 0x0000583701007387 */ /* 0x0003ea0000100800 */
[----:B------:R4:W-:Y:S05]  /*7160*/  STL [R1+0x54], R54 ;  /* 0x0000543601007387 */ /* 0x0009ea0000100800 */
[----:B------:R4:W-:Y:S05]  /*7170*/  STL [R1+0x50], R53 ;  /* 0x0000503501007387 */ /* 0x0009ea0000100800 */
[----:B------:R4:W-:Y:S05]  /*7180*/  STL [R1+0x4c], R52 ;  /* 0x00004c3401007387 */ /* 0x0009ea0000100800 */
[----:B------:R4:W-:Y:S05]  /*7190*/  STL [R1+0x48], R3 ;  /* 0x0000480301007387 */ /* 0x0009ea0000100800 */
[----:B-1----:R-:W3:Y:S05]  /*71a0*/  LDL R55, [R1+0x24] ;  /* 0x0000240001377983 */ /* 0x002eea0000100800 */
[----:B----4-:R-:W4:Y:S05]  /*71b0*/  LDL R54, [R1+0x28] ;  /* 0x0000280001367983 */ /* 0x010f2a0000100800 */
[----:B------:R-:W4:Y:S05]  /*71c0*/  LDL R29, [R1+0x1c] ;  /* 0x00001c00011d7983 */ /* 0x000f2a0000100800 */
[----:B------:R-:W4:Y:S05]  /*71d0*/  LDL R53, [R1+0x20] ;  /* 0x0000200001357983 */ /* 0x000f2a0000100800 */
[----:B------:R-:W4:Y:S05]  /*71e0*/  LDL R52, [R1+0x14] ;  /* 0x0000140001347983 */ /* 0x000f2a0000100800 */
[----:B------:R-:W4:Y:S05]  /*71f0*/  LDL R3, [R1+0x18] ;  /* 0x0000180001037983 */ /* 0x000f2a0000100800 */
[----:B------:R-:W4:Y:S05]  /*7200*/  LDL R252, [R1+0xc] ;  /* 0x00000c0001fc7983 */ /* 0x000f2a0000100800 */
[----:B------:R-:W4:Y:S05]  /*7210*/  LDL R182, [R1+0x10] ;  /* 0x0000100001b67983 */ /* 0x000f2a0000100800 */
[----:B------:R-:W-:Y:S06]  /*7220*/  BAR.SYNC.DEFER_BLOCKING 0x0 ;  /* 0x0000000000007b1d */ /* 0x000fec0000010000 */
[----:B------:R-:W-:Y:S05]  /*7230*/  LDSM.16.M88.4 R48, [R250+0x18100] ;  /* 0x01810000fa30783b */ /* 0x000fea0000000200 */
[----:B------:R-:W1:Y:S05]  /*7240*/  LDSM.16.M88.4 R8, [R249+0xc100] ;  /* 0x00c10000f908783b */ /* 0x000e6a0000000200 */
[----:B------:R-:W1:Y:S05]  /*7250*/  LDSM.16.M88.4 R16, [R249+0xc900] ;  /* 0x00c90000f910783b */ /* 0x000e6a0000000200 */
[----:B------:R-:W-:Y:S05]  /*7260*/  LDSM.16.M88.4 R24, [R249+0xd100] ;  /* 0x00d10000f918783b */ /* 0x000fea0000000200 */
[----:B------:R-:W-:Y:S05]  /*7270*/  LDSM.16.M88.4 R32, [R249+0xd900] ;  /* 0x00d90000f920783b */ /* 0x000fea0000000200 */
[----:B------:R-:W-:Y:S05]  /*7280*/  LDSM.16.M88.4 R40, [R249+0xe100] ;  /* 0x00e10000f928783b */ /* 0x000fea0000000200 */
[----:B------:R-:W-:Y:S05]  /*7290*/  LDSM.16.M88.4 R184, [R249+0xe900] ;  /* 0x00e90000f9b8783b */ /* 0x000fea0000000200 */
[----:B------:R-:W-:Y:S05]  /*72a0*/  LDSM.16.M88.4 R188, [R246+0x18100] ;  /* 0x01810000f6bc783b */ /* 0x000fea0000000200 */
[----:B------:R-:W-:Y:S05]  /*72b0*/  LDSM.16.M88.4 R192, [R248] ;  /* 0x00000000f8c0783b */ /* 0x000fea0000000200 */
[----:B------:R-:W-:Y:S05]  /*72c0*/  LDSM.16.M88.4 R196, [R239] ;  /* 0x00000000efc4783b */ /* 0x000fea0000000200 */
[----:B------:R-:W-:Y:S05]  /*72d0*/  LDSM.16.M88.4 R200, [R238] ;  /* 0x00000000eec8783b */ /* 0x000fea0000000200 */
[----:B------:R-:W-:Y:S05]  /*72e0*/  LDSM.16.M88.4 R204, [R237] ;  /* 0x00000000edcc783b */ /* 0x000fea0000000200 */
[----:B------:R-:W-:Y:S05]  /*72f0*/  LDSM.16.M88.4 R208, [R236] ;  /* 0x00000000ecd0783b */ /* 0x000fea0000000200 */
[----:B------:R-:W-:Y:S01]  /*7300*/  LDSM.16.M88.4 R212, [R235] ;  /* 0x00000000ebd4783b */ /* 0x000fe20000000200 */
[----:B--2---:R-:W-:Y:S01]  /*7310*/  SHF.R.S32.HI R0, RZ, 0x1f, R2 ;  /* 0x0000001fff007819 */ /* 0x004fe20000011402 */
[----:B------:R-:W-:Y:S04]  /*7320*/  IMAD.WIDE.U32 R4, R2, c[0x0][0x208], RZ ;  /* 0x0000820002047a25 */ /* 0x000fe800078e00ff */
[----:B------:R-:W-:Y:S04]  /*7330*/  IMAD R0, R0, c[0x0][0x208], RZ ;  /* 0x0000820000007a24 */ /* 0x000fe800078e02ff */
[----:B------:R-:W-:Y:S01]  /*7340*/  IMAD R0, R2, c[0x0][0x20c], R0 ;  /* 0x0000830002007a24 */ /* 0x000fe200078e0200 */
[----:B---3--:R-:W-:Y:S04]  /*7350*/  SHF.R.S32.HI R2, RZ, 0x1f, R6 ;  /* 0x0000001fff027819 */ /* 0x008fe80000011406 */
[----:B------:R-:W-:Y:S01]  /*7360*/  IADD3 R5, R5, R0, RZ ;  /* 0x0000000005057210 */ /* 0x000fe20007ffe0ff */
[----:B------:R-:W-:Y:S04]  /*7370*/  IMAD R2, R2, c[0x0][0x218], RZ ;  /* 0x0000860002027a24 */ /* 0x000fe800078e02ff */
[C---:B------:R-:W-:Y:S04]  /*7380*/  IMAD.WIDE.U32 R4, R6.reuse, c[0x0][0x218], R4 ;  /* 0x0000860006047a25 */ /* 0x040fe800078e0004 */
[----:B------:R-:W-:Y:S01]  /*7390*/  IMAD R2, R6, c[0x0][0x21c], R2 ;  /* 0x0000870006027a24 */ /* 0x000fe200078e0202 */
[----:B------:R-:W-:Y:S04]  /*73a0*/  IADD3 R0, P0, R4, UR22, RZ ;  /* 0x0000001604007c10 */ /* 0x000fe8000ff1e0ff */
[----:B------:R-:W-:Y:S02]  /*73b0*/  IADD3.X R4, R5, UR4, R2, P0, !PT ;  /* 0x0000000405047c10 */ /* 0x000fe400087fe402 */
[C---:B------:R-:W-:Y:S04]  /*73c0*/  LEA R2, P0, R0.reuse, c[0x0][0x1f8], 0x1 ;  /* 0x00007e0000027a11 */ /* 0x040fe800078008ff */
[----:B------:R-:W-:Y:S01]  /*73d0*/  LEA.HI.X R0, R0, c[0x0][0x1fc], R4, 0x1, P0 ;  /* 0x00007f0000007a11 */ /* 0x000fe200000f0c04 */
[----:B------:R-:W2:Y:S01]  /*73e0*/  SHFL.IDX PT, R44, R2, RZ, 0x181f ;  /* 0x00181fff022c7589 */ /* 0x000ea200000e0000 */
[C---:B-1----:R-:W-:Y:S04]  /*73f0*/  HMMA.16816.F32.BF16 R4, R48.reuse, R8, RZ ;  /* 0x000000083004723c */ /* 0x042fe800000418ff */
[----:B------:R-:W4:Y:S04]  /*7400*/  SHFL.IDX PT, R20, R0, RZ, 0x181f ;  /* 0x00181fff00147589 */ /* 0x000f2800000e0000 */
[C---:B------:R-:W-:Y:S01]  /*7410*/  HMMA.16816.F32.BF16 R8, R48.reuse, R10, RZ ;  /* 0x0000000a3008723c */ /* 0x040fe200000418ff */
[----:B------:R-:W1:Y:S05]  /*7420*/  SHFL.IDX PT, R38, R2, 0x1, 0x181f ;  /* 0x00381f0002267f89 */ /* 0x000e6a00000e0000 */
[----:B------:R-:W3:Y:S02]  /*7430*/  SHFL.IDX PT, R28, R0, 0x1, 0x181f ;  /* 0x00381f00001c7f89 */ /* 0x000ee400000e0000 */
[C---:B------:R-:W-:Y:S03]  /*7440*/  HMMA.16816.F32.BF16 R12, R48.reuse, R16, RZ ;  /* 0x00000010300c723c */ /* 0x040fe600000418ff */
[----:B------:R-:W1:Y:S01]  /*7450*/  SHFL.IDX PT, R2, R2, 0x2, 0x181f ;  /* 0x00581f0002027f89 */ /* 0x000e6200000e0000 */
[----:B--2---:R-:W-:Y:S04]  /*7460*/  IADD3 R30, P0, R44, R55, RZ ;  /* 0x000000372c1e7210 */ /* 0x004fe80007f1e0ff */
[C---:B------:R-:W-:Y:S01]  /*7470*/  HMMA.16816.F32.BF16 R16, R48.reuse, R18, RZ ;  /* 0x000000123010723c */ /* 0x040fe200000418ff */
[----:B------:R-:W2:Y:S03]  /*7480*/  SHFL.IDX PT, R0, R0, 0x2, 0x181f ;  /* 0x00581f0000007f89 */ /* 0x000ea600000e0000 */
[----:B----4-:R-:W-:Y:S02]  /*7490*/  IADD3.X R31, R20, R54, RZ, P0, !PT ;  /* 0x00000036141f7210 */ /* 0x010fe400007fe4ff */
[----:B------:R-:W-:Y:S03]  /*74a0*/  IADD3 R22, P0, R44, R29, RZ ;  /* 0x0000001d2c167210 */ /* 0x000fe60007f1e0ff */
[----:B------:R4:W-:Y:S03]  /*74b0*/  LDGSTS.E.BYPASS.LTC128B.128 [R181], [R30.64], !P4 ;  /* 0x000000001eb57fae */ /* 0x0009e6000e101d4c */
[----:B------:R-:W-:Y:S02]  /*74c0*/  IADD3.X R23, R20, R53, RZ, P0, !PT ;  /* 0x0000003514177210 */ /* 0x000fe400007fe4ff */
[----:B------:R-:W-:Y:S03]  /*74d0*/  IADD3 R36, P0, R44, R52, RZ ;  /* 0x000000342c247210 */ /* 0x000fe60007f1e0ff */
[----:B------:R2:W-:Y:S01]  /*74e0*/  LDGSTS.E.BYPASS.LTC128B.128 [R181+0x3000], [R22.64], !P3 ;  /* 0x0300000016b57fae */ /* 0x0005e2000d901d4c */
[----:B------:R-:W-:Y:S02]  /*74f0*/  IADD3.X R37, R20, R3, RZ, P0, !PT ;  /* 0x0000000314257210 */ /* 0x000fe400007fe4ff */
[----:B------:R-:W-:Y:S03]  /*7500*/  IADD3 R44, P0, R44, R252, RZ ;  /* 0x000000fc2c2c7210 */ /* 0x000fe60007f1e0ff */
[----:B------:R2:W-:Y:S01]  /*7510*/  LDGSTS.E.BYPASS.LTC128B.128 [R181+0x6000], [R36.64], !P2 ;  /* 0x0600000024b57fae */ /* 0x0005e2000d101d4c */
[----:B------:R-:W-:Y:S02]  /*7520*/  IADD3.X R45, R20, R182, RZ, P0, !PT ;  /* 0x000000b6142d7210 */ /* 0x000fe400007fe4ff */
[----:B-1----:R-:W-:Y:S03]  /*7530*/  IADD3 R46, P0, R38, R55, RZ ;  /* 0x00000037262e7210 */ /* 0x002fe60007f1e0ff */
[----:B------:R1:W-:Y:S01]  /*7540*/  LDGSTS.E.BYPASS.LTC128B.128 [R181+0x9000], [R44.64], !P1 ;  /* 0x090000002cb57fae */ /* 0x0003e2000c901d4c */
[----:B---3--:R-:W-:Y:S05]  /*7550*/  IADD3.X R47, R28, R54, RZ, P0, !PT ;  /* 0x000000361c2f7210 */ /* 0x008fea00007fe4ff */
[----:B------:R3:W-:Y:S01]  /*7560*/  LDGSTS.E.BYPASS.LTC128B.128 [R181+0x1000], [R46.64], !P4 ;  /* 0x010000002eb57fae */ /* 0x0007e2000e101d4c */
[----:B----4-:R-:W-:Y:S04]  /*7570*/  IADD3 R30, P0, R38, R29, RZ ;  /* 0x0000001d261e7210 */ /* 0x010fe80007f1e0ff */
[----:B------:R-:W-:Y:S01]  /*7580*/  IADD3.X R31, R28, R53, RZ, P0, !PT ;  /* 0x000000351c1f7210 */ /* 0x000fe200007fe4ff */
[C---:B--2---:R-:W-:Y:S04]  /*7590*/  HMMA.16816.F32.BF16 R20, R48.reuse, R24, RZ ;  /* 0x000000183014723c */ /* 0x044fe800000418ff */
[----:B------:R2:W-:Y:S01]  /*75a0*/  LDGSTS.E.BYPASS.LTC128B.128 [R181+0x4000], [R30.64], !P3 ;  /* 0x040000001eb57fae */ /* 0x0005e2000d901d4c */
[----:B------:R-:W-:Y:S03]  /*75b0*/  IADD3 R36, P0, R38, R52, RZ ;  /* 0x0000003426247210 */ /* 0x000fe60007f1e0ff */
[C---:B------:R-:W-:Y:S01]  /*75c0*/  HMMA.16816.F32.BF16 R24, R48.reuse, R26, RZ ;  /* 0x0000001a3018723c */ /* 0x040fe200000418ff */
[----:B------:R-:W-:Y:S03]  /*75d0*/  IADD3.X R37, R28, R3, RZ, P0, !PT ;  /* 0x000000031c257210 */ /* 0x000fe600007fe4ff */
[----:B------:R-:W-:Y:S02]  /*75e0*/  IADD3 R38, P0, R38, R252, RZ ;  /* 0x000000fc26267210 */ /* 0x000fe40007f1e0ff */
[----:B------:R4:W-:Y:S02]  /*75f0*/  LDGSTS.E.BYPASS.LTC128B.128 [R181+0x7000], [R36.64], !P2 ;  /* 0x0700000024b57fae */ /* 0x0009e4000d101d4c */
[----:B------:R-:W-:Y:S04]  /*7600*/  IADD3.X R39, R28, R182, RZ, P0, !PT ;  /* 0x000000b61c277210 */ /* 0x000fe800007fe4ff */
[----:B-1----:R-:W-:Y:S02]  /*7610*/  IADD3 R44, P0, R2, R55, RZ ;  /* 0x00000037022c7210 */ /* 0x002fe40007f1e0ff */
[----:B------:R1:W5:Y:S02]  /*7620*/  LDL.LU R55, [R1+0x58] ;  /* 0x0000580001377983 */ /* 0x0003640000300800 */
[----:B------:R-:W-:Y:S03]  /*7630*/  IADD3.X R45, R0, R54, RZ, P0, !PT ;  /* 0x00000036002d7210 */ /* 0x000fe600007fe4ff */
[----:B------:R1:W-:Y:S05]  /*7640*/  LDGSTS.E.BYPASS.LTC128B.128 [R181+0xa000], [R38.64], !P1 ;  /* 0x0a00000026b57fae */ /* 0x0003ea000c901d4c */
[----:B------:R3:W-:Y:S05]  /*7650*/  LDGSTS.E.BYPASS.LTC128B.128 [R181+0x2000], [R44.64], !P4 ;  /* 0x020000002cb57fae */ /* 0x0007ea000e101d4c */
[----:B------:R3:W5:Y:S01]  /*7660*/  LDL.LU R54, [R1+0x54] ;  /* 0x0000540001367983 */ /* 0x0007620000300800 */
[----:B----4-:R-:W-:Y:S02]  /*7670*/  IADD3 R36, P0, R2, R29, RZ ;  /* 0x0000001d02247210 */ /* 0x010fe40007f1e0ff */
[C---:B--2---:R-:W-:Y:S02]  /*7680*/  HMMA.16816.F32.BF16 R28, R48.reuse, R32, RZ ;  /* 0x00000020301c723c */ /* 0x044fe400000418ff */
[----:B------:R-:W-:Y:S02]  /*7690*/  IADD3.X R37, R0, R53, RZ, P0, !PT ;  /* 0x0000003500257210 */ /* 0x000fe400007fe4ff */
[----:B------:R2:W5:Y:S04]  /*76a0*/  LDL.LU R53, [R1+0x50] ;  /* 0x0000500001357983 */ /* 0x0005680000300800 */
[C---:B------:R-:W-:Y:S01]  /*76b0*/  HMMA.16816.F32.BF16 R32, R48.reuse, R34, RZ ;  /* 0x000000223020723c */ /* 0x040fe200000418ff */
[----:B------:R4:W-:Y:S03]  /*76c0*/  LDGSTS.E.BYPASS.LTC128B.128 [R181+0x5000], [R36.64], !P3 ;  /* 0x0500000024b57fae */ /* 0x0009e6000d901d4c */
[----:B-1----:R-:W-:Y:S02]  /*76d0*/  IADD3 R38, P0, R2, R52, RZ ;  /* 0x0000003402267210 */ /* 0x002fe40007f1e0ff */
[----:B------:R2:W5:Y:S02]  /*76e0*/  LDL.LU R52, [R1+0x4c] ;  /* 0x00004c0001347983 */ /* 0x0005640000300800 */
[----:B------:R-:W-:Y:S03]  /*76f0*/  IADD3.X R39, R0, R3, RZ, P0, !PT ;  /* 0x0000000300277210 */ /* 0x000fe600007fe4ff */
[----:B------:R2:W5:Y:S01]  /*7700*/  LDL.LU R3, [R1+0x48] ;  /* 0x0000480001037983 */ /* 0x0005620000300800 */
[----:B---3--:R-:W-:Y:S02]  /*7710*/  IADD3 R44, P0, R2, R252, RZ ;  /* 0x000000fc022c7210 */ /* 0x008fe40007f1e0ff */
[----:B------:R-:W-:Y:S02]  /*7720*/  MOV R252, c[0x0][0x2b8] ;  /* 0x0000ae0000fc7a02 */ /* 0x000fe40000000f00 */
[----:B------:R4:W-:Y:S01]  /*7730*/  LDGSTS.E.BYPASS.LTC128B.128 [R181+0x8000], [R38.64], !P2 ;  /* 0x0800000026b57fae */ /* 0x0009e2000d101d4c */
[----:B------:R-:W-:Y:S02]  /*7740*/  IADD3.X R45, R0, R182, RZ, P0, !PT ;  /* 0x000000b6002d7210 */ /* 0x000fe400007fe4ff */
[----:B------:R-:W-:Y:S03]  /*7750*/  PLOP3.LUT P0, PT, PT, PT, UP0, 0x80, 0x0 ;  /* 0x000000000000781c */ /* 0x000fe60003f0f008 */
[----:B------:R1:W-:Y:S05]  /*7760*/  LDGSTS.E.BYPASS.LTC128B.128 [R181+0xb000], [R44.64], !P1 ;  /* 0x0b0000002cb57fae */ /* 0x0003ea000c901d4c */
[----:B------:R-:W0:Y:S01]  /*7770*/  LDGDEPBAR ;  /* 0x00000000000079af */ /* 0x000e220000000000 */
[C---:B----4-:R-:W-:Y:S08]  /*7780*/  HMMA.16816.F32.BF16 R36, R48.reuse, R40, RZ ;  /* 0x000000283024723c */ /* 0x050ff000000418ff */
[C---:B------:R-:W-:Y:S08]  /*7790*/  HMMA.16816.F32.BF16 R40, R48.reuse, R42, RZ ;  /* 0x0000002a3028723c */ /* 0x040ff000000418ff */
[C---:B-1----:R-:W-:Y:S08]  /*77a0*/  HMMA.16816.F32.BF16 R44, R48.reuse, R184, RZ ;  /* 0x000000b8302c723c */ /* 0x042ff000000418ff */
[----:B------:R-:W-:Y:S01]  /*77b0*/  HMMA.16816.F32.BF16 R48, R48, R186, RZ ;  /* 0x000000ba3030723c */ /* 0x000fe200000418ff */
[----:B------:R-:W-:Y:S07]  /*77c0*/  LDSM.16.M88.4 R184, [R245+0x18100] ;  /* 0x01810000f5b8783b */ /* 0x000fee0000000200 */
[C---:B------:R-:W-:Y:S08]  /*77d0*/  HMMA.16816.F32.BF16 R4, R188.reuse, R192, R4 ;  /* 0x000000c0bc04723c */ /* 0x040ff00000041804 */
[C---:B------:R-:W-:Y:S01]  /*77e0*/  HMMA.16816.F32.BF16 R8, R188.reuse, R194, R8 ;  /* 0x000000c2bc08723c */ /* 0x040fe20000041808 */
[----:B------:R-:W1:Y:S07]  /*77f0*/  LDSM.16.M88.4 R192, [R244+0xc100] ;  /* 0x00c10000f4c0783b */ /* 0x000e6e0000000200 */
[C---:B------:R-:W-:Y:S08]  /*7800*/  HMMA.16816.F32.BF16 R12, R188.reuse, R196, R12 ;  /* 0x000000c4bc0c723c */ /* 0x040ff0000004180c */
[C---:B------:R-:W-:Y:S01]  /*7810*/  HMMA.16816.F32.BF16 R16, R188.reuse, R198, R16 ;  /* 0x000000c6bc10723c */ /* 0x040fe20000041810 */
[----:B------:R-:W3:Y:S07]  /*7820*/  LDSM.16.M88.4 R196, [R244+0xc900] ;  /* 0x00c90000f4c4783b */ /* 0x000eee0000000200 */
[C---:B------:R-:W-:Y:S08]  /*7830*/  HMMA.16816.F32.BF16 R20, R188.reuse, R200, R20 ;  /* 0x000000c8bc14723c */ /* 0x040ff00000041814 */
[C---:B------:R-:W-:Y:S01]  /*7840*/  HMMA.16816.F32.BF16 R24, R188.reuse, R202, R24 ;  /* 0x000000cabc18723c */ /* 0x040fe20000041818 */
[----:B------:R-:W4:Y:S07]  /*7850*/  LDSM.16.M88.4 R200, [R244+0xd100] ;  /* 0x00d10000f4c8783b */ /* 0x000f2e0000000200 */
[C---:B------:R-:W-:Y:S08]  /*7860*/  HMMA.16816.F32.BF16 R28, R188.reuse, R204, R28 ;  /* 0x000000ccbc1c723c */ /* 0x040ff0000004181c */
[C---:B------:R-:W-:Y:S01]  /*7870*/  HMMA.16816.F32.BF16 R32, R188.reuse, R206, R32 ;  /* 0x000000cebc20723c */ /* 0x040fe20000041820 */
[----:B------:R-:W2:Y:S07]  /*7880*/  LDSM.16.M88.4 R204, [R244+0xd900] ;  /* 0x00d90000f4cc783b */ /* 0x000eae0000000200 */
[C---:B------:R-:W-:Y:S08]  /*7890*/  HMMA.16816.F32.BF16 R36, R188.reuse, R208, R36 ;  /* 0x000000d0bc24723c */ /* 0x040ff00000041824 */
[C---:B------:R-:W-:Y:S01]  /*78a0*/  HMMA.16816.F32.BF16 R40, R188.reuse, R210, R40 ;  /* 0x000000d2bc28723c */ /* 0x040fe20000041828 */
[----:B------:R-:W-:Y:S07]  /*78b0*/  LDSM.16.M88.4 R208, [R244+0xe900] ;  /* 0x00e90000f4d0783b */ /* 0x000fee0000000200 */
[C---:B------:R-:W-:Y:S08]  /*78c0*/  HMMA.16816.F32.BF16 R44, R188.reuse, R212, R44 ;  /* 0x000000d4bc2c723c */ /* 0x040ff0000004182c */
[----:B------:R-:W-:Y:S01]  /*78d0*/  HMMA.16816.F32.BF16 R48, R188, R214, R48 ;  /* 0x000000d6bc30723c */ /* 0x000fe20000041830 */
[----:B------:R-:W2:Y:S07]  /*78e0*/  LDSM.16.M88.4 R188, [R244+0xe100] ;  /* 0x00e10000f4bc783b */ /* 0x000eae0000000200 */
[C---:B-1----:R-:W-:Y:S08]  /*78f0*/  HMMA.16816.F32.BF16 R4, R184.reuse, R192, R4 ;  /* 0x000000c0b804723c */ /* 0x042ff00000041804 */
[C---:B------:R-:W-:Y:S01]  /*7900*/  HMMA.16816.F32.BF16 R8, R184.reuse, R194, R8 ;  /* 0x000000c2b808723c */ /* 0x040fe20000041808 */
[----:B------:R-:W-:Y:S07]  /*7910*/  LDSM.16.M88.4 R192, [R234] ;  /* 0x00000000eac0783b */ /* 0x000fee0000000200 */
[C---:B---3--:R-:W-:Y:S08]  /*7920*/  HMMA.16816.F32.BF16 R12, R184.reuse, R196, R12 ;  /* 0x000000c4b80c723c */ /* 0x048ff0000004180c */
[C---:B------:R-:W-:Y:S01]  /*7930*/  HMMA.16816.F32.BF16 R16, R184.reuse, R198, R16 ;  /* 0x000000c6b810723c */ /* 0x040fe20000041810 */
[----:B------:R-:W-:Y:S07]  /*7940*/  LDSM.16.M88.4 R196, [R234+0x800] ;  /* 0x00080000eac4783b */ /* 0x000fee0000000200 */
[C---:B----4-:R-:W-:Y:S08]  /*7950*/  HMMA.16816.F32.BF16 R20, R184.reuse, R200, R20 ;  /* 0x000000c8b814723c */ /* 0x050ff00000041814 */
[C---:B------:R-:W-:Y:S01]  /*7960*/  HMMA.16816.F32.BF16 R24, R184.reuse, R202, R24 ;  /* 0x000000cab818723c */ /* 0x040fe20000041818 */
[----:B------:R-:W-:Y:S07]  /*7970*/  LDSM.16.M88.4 R200, [R234+0x1000] ;  /* 0x00100000eac8783b */ /* 0x000fee0000000200 */
[C---:B--2---:R-:W-:Y:S08]  /*7980*/  HMMA.16816.F32.BF16 R28, R184.reuse, R204, R28 ;  /* 0x000000ccb81c723c */ /* 0x044ff0000004181c */
[C---:B------:R-:W-:Y:S01]  /*7990*/  HMMA.16816.F32.BF16 R32, R184.reuse, R206, R32 ;  /* 0x000000ceb820723c */ /* 0x040fe20000041820 */
[----:B------:R-:W-:Y:S07]  /*79a0*/  LDSM.16.M88.4 R204, [R234+0x1800] ;  /* 0x00180000eacc783b */ /* 0x000fee0000000200 */
[C---:B------:R-:W-:Y:S08]  /*79b0*/  HMMA.16816.F32.BF16 R36, R184.reuse, R188, R36 ;  /* 0x000000bcb824723c */ /* 0x040ff00000041824 */
[C---:B------:R-:W-:Y:S01]  /*79c0*/  HMMA.16816.F32.BF16 R40, R184.reuse, R190, R40 ;  /* 0x000000beb828723c */ /* 0x040fe20000041828 */
[----:B------:R-:W1:Y:S07]  /*79d0*/  LDSM.16.M88.4 R188, [R243+0x18100] ;  /* 0x01810000f3bc783b */ /* 0x000e6e0000000200 */
[C---:B------:R-:W-:Y:S08]  /*79e0*/  HMMA.16816.F32.BF16 R44, R184.reuse, R208, R44 ;  /* 0x000000d0b82c723c */ /* 0x040ff0000004182c */
[----:B------:R-:W-:Y:S01]  /*79f0*/  HMMA.16816.F32.BF16 R48, R184, R210, R48 ;  /* 0x000000d2b830723c */ /* 0x000fe20000041830 */
[----:B------:R-:W2:Y:S05]  /*7a00*/  LDSM.16.M88.4 R184, [R234+0x2000] ;  /* 0x00200000eab8783b */ /* 0x000eaa0000000200 */
[----:B------:R-:W3:Y:S02]  /*7a10*/  LDSM.16.M88.4 R208, [R234+0x2800] ;  /* 0x00280000ead0783b */ /* 0x000ee40000000200 */
[C---:B-1----:R-:W-:Y:S08]  /*7a20*/  HMMA.16816.F32.BF16 R4, R188.reuse, R192, R4 ;  /* 0x000000c0bc04723c */ /* 0x042ff00000041804 */
        /* <DEDUP_REMOVED lines=11> */
[C---:B--2---:R-:W-:Y:S08]  /*7ae0*/  HMMA.16816.F32.BF16 R36, R188.reuse, R184, R36 ;  /* 0x000000b8bc24723c */ /* 0x044ff00000041824 */
[C---:B------:R-:W-:Y:S01]  /*7af0*/  HMMA.16816.F32.BF16 R40, R188.reuse, R186, R40 ;  /* 0x000000babc28723c */ /* 0x040fe20000041828 */
[----:B------:R-:W1:Y:S07]  /*7b00*/  LDSM.16.M88.4 R184, [R250+0x1c100] ;  /* 0x01c10000fab8783b */ /* 0x000e6e0000000200 */
[C---:B---3--:R-:W-:Y:S08]  /*7b10*/  HMMA.16816.F32.BF16 R44, R188.reuse, R208, R44 ;  /* 0x000000d0bc2c723c */ /* 0x048ff0000004182c */
[----:B------:R-:W-:Y:S01]  /*7b20*/  HMMA.16816.F32.BF16 R48, R188, R210, R48 ;  /* 0x000000d2bc30723c */ /* 0x000fe20000041830 */
[----:B------:R-:W2:Y:S05]  /*7b30*/  LDSM.16.M88.4 R188, [R249+0x11100] ;  /* 0x01110000f9bc783b */ /* 0x000eaa0000000200 */
[----:B------:R-:W3:Y:S02]  /*7b40*/  LDSM.16.M88.4 R208, [R249+0x11900] ;  /* 0x01190000f9d0783b */ /* 0x000ee40000000200 */
[C---:B-1----:R-:W-:Y:S08]  /*7b50*/  HMMA.16816.F32.BF16 R4, R184.reuse, R192, R4 ;  /* 0x000000c0b804723c */ /* 0x042ff00000041804 */
[C---:B------:R-:W-:Y:S01]  /*7b60*/  HMMA.16816.F32.BF16 R8, R184.reuse, R194, R8 ;  /* 0x000000c2b808723c */ /* 0x040fe20000041808 */
[----:B------:R-:W-:Y:S07]  /*7b70*/  LDSM.16.M88.4 R192, [R233] ;  /* 0x00000000e9c0783b */ /* 0x000fee0000000200 */
[C---:B------:R-:W-:Y:S08]  /*7b80*/  HMMA.16816.F32.BF16 R12, R184.reuse, R196, R12 ;  /* 0x000000c4b80c723c */ /* 0x040ff0000004180c */
        /* <DEDUP_REMOVED lines=8> */
[C---:B--2---:R-:W-:Y:S08]  /*7c10*/  HMMA.16816.F32.BF16 R36, R184.reuse, R188, R36 ;  /* 0x000000bcb824723c */ /* 0x044ff00000041824 */
[C---:B------:R-:W-:Y:S01]  /*7c20*/  HMMA.16816.F32.BF16 R40, R184.reuse, R190, R40 ;  /* 0x000000beb828723c */ /* 0x040fe20000041828 */
[----:B------:R-:W1:Y:S07]  /*7c30*/  LDSM.16.M88.4 R188, [R246+0x1c100] ;  /* 0x01c10000f6bc783b */ /* 0x000e6e0000000200 */
[C---:B---3--:R-:W-:Y:S08]  /*7c40*/  HMMA.16816.F32.BF16 R44, R184.reuse, R208, R44 ;  /* 0x000000d0b82c723c */ /* 0x048ff0000004182c */
[----:B------:R-:W-:Y:S01]  /*7c50*/  HMMA.16816.F32.BF16 R48, R184, R210, R48 ;  /* 0x000000d2b830723c */ /* 0x000fe20000041830 */
[----:B------:R-:W2:Y:S05]  /*7c60*/  LDSM.16.M88.4 R184, [R229] ;  /* 0x00000000e5b8783b */ /* 0x000eaa0000000200 */
[----:B------:R-:W3:Y:S02]  /*7c70*/  LDSM.16.M88.4 R208, [R228] ;  /* 0x00000000e4d0783b */ /* 0x000ee40000000200 */
        /* <DEDUP_REMOVED lines=113> */
[----:B------:R-:W-:Y:S02]  /*8390*/  LDSM.16.M88.4 R208, [R249+0x16100] ;  /* 0x01610000f9d0783b */ /* 0x000fe40000000200 */
        /* <DEDUP_REMOVED lines=8> */
[----:B------:R-:W3:Y:S07]  /*8420*/  LDSM.16.M88.4 R200, [R249+0x15100] ;  /* 0x01510000f9c8783b */ /* 0x000eee0000000200 */
[C---:B------:R-:W-:Y:S08]  /*8430*/  HMMA.16816.F32.BF16 R28, R188.reuse, R204, R28 ;  /* 0x000000ccbc1c723c */ /* 0x040ff0000004181c */
[C---:B------:R-:W-:Y:S01]  /*8440*/  HMMA.16816.F32.BF16 R32, R188.reuse, R206, R32 ;  /* 0x000000cebc20723c */ /* 0x040fe20000041820 */
[----:B------:R-:W4:Y:S07]  /*8450*/  LDSM.16.M88.4 R204, [R249+0x15900] ;  /* 0x01590000f9cc783b */ /* 0x000f2e0000000200 */
[C---:B--2---:R-:W-:Y:S08]  /*8460*/  HMMA.16816.F32.BF16 R36, R188.reuse, R184, R36 ;  /* 0x000000b8bc24723c */ /* 0x044ff00000041824 */
[C---:B------:R-:W-:Y:S01]  /*8470*/  HMMA.16816.F32.BF16 R40, R188.reuse, R186, R40 ;  /* 0x000000babc28723c */ /* 0x040fe20000041828 */
[----:B------:R-:W2:Y:S07]  /*8480*/  LDSM.16.M88.4 R184, [R249+0x16900] ;  /* 0x01690000f9b8783b */ /* 0x000eae0000000200 */
[C---:B-1----:R-:W-:Y:S08]  /*8490*/  HMMA.16816.F32.BF16 R44, R188.reuse, R192, R44 ;  /* 0x000000c0bc2c723c */ /* 0x042ff0000004182c */
[----:B------:R-:W-:Y:S01]  /*84a0*/  HMMA.16816.F32.BF16 R48, R188, R194, R48 ;  /* 0x000000c2bc30723c */ /* 0x000fe20000041830 */
[----:B------:R-:W1:Y:S05]  /*84b0*/  LDSM.16.M88.4 R188, [R249+0x17100] ;  /* 0x01710000f9bc783b */ /* 0x000e6a0000000200 */
[----:B------:R-:W1:Y:S02]  /*84c0*/  LDSM.16.M88.4 R192, [R249+0x17900] ;  /* 0x01790000f9c0783b */ /* 0x000e640000000200 */
[C---:B---3--:R-:W-:Y:S08]  /*84d0*/  HMMA.16816.F32.BF16 R4, R196.reuse, R200, R4 ;  /* 0x000000c8c404723c */ /* 0x048ff00000041804 */
[C---:B------:R-:W-:Y:S01]  /*84e0*/  HMMA.16816.F32.BF16 R8, R196.reuse, R202, R8 ;  /* 0x000000cac408723c */ /* 0x040fe20000041808 */
[----:B------:R-:W-:Y:S07]  /*84f0*/  LDSM.16.M88.4 R200, [R246+0x24100] ;  /* 0x02410000f6c8783b */ /* 0x000fee0000000200 */
[C---:B----4-:R-:W-:Y:S08]  /*8500*/  HMMA.16816.F32.BF16 R12, R196.reuse, R204, R12 ;  /* 0x000000ccc40c723c */ /* 0x050ff0000004180c */
[C---:B------:R-:W-:Y:S01]  /*8510*/  HMMA.16816.F32.BF16 R16, R196.reuse, R206, R16 ;  /* 0x000000cec410723c */ /* 0x040fe20000041810 */
[----:B------:R-:W3:Y:S07]  /*8520*/  LDSM.16.M88.4 R204, [R221] ;  /* 0x00000000ddcc783b */ /* 0x000eee0000000200 */
[C---:B------:R-:W-:Y:S08]  /*8530*/  HMMA.16816.F32.BF16 R20, R196.reuse, R208, R20 ;  /* 0x000000d0c414723c */ /* 0x040ff00000041814 */
[C---:B------:R-:W-:Y:S01]  /*8540*/  HMMA.16816.F32.BF16 R24, R196.reuse, R210, R24 ;  /* 0x000000d2c418723c */ /* 0x040fe20000041818 */
[----:B------:R-:W4:Y:S07]  /*8550*/  LDSM.16.M88.4 R208, [R220] ;  /* 0x00000000dcd0783b */ /* 0x000f2e0000000200 */
[C---:B--2---:R-:W-:Y:S08]  /*8560*/  HMMA.16816.F32.BF16 R28, R196.reuse, R184, R28 ;  /* 0x000000b8c41c723c */ /* 0x044ff0000004181c */
[C---:B------:R-:W-:Y:S01]  /*8570*/  HMMA.16816.F32.BF16 R32, R196.reuse, R186, R32 ;  /* 0x000000bac420723c */ /* 0x040fe20000041820 */
[----:B------:R-:W2:Y:S07]  /*8580*/  LDSM.16.M88.4 R184, [R219] ;  /* 0x00000000dbb8783b */ /* 0x000eae0000000200 */
[C---:B-1----:R-:W-:Y:S08]  /*8590*/  HMMA.16816.F32.BF16 R36, R196.reuse, R188, R36 ;  /* 0x000000bcc424723c */ /* 0x042ff00000041824 */
[C---:B------:R-:W-:Y:S01]  /*85a0*/  HMMA.16816.F32.BF16 R40, R196.reuse, R190, R40 ;  /* 0x000000bec428723c */ /* 0x040fe20000041828 */
[----:B------:R-:W1:Y:S07]  /*85b0*/  LDSM.16.M88.4 R188, [R218] ;  /* 0x00000000dabc783b */ /* 0x000e6e0000000200 */
[C---:B------:R-:W-:Y:S08]  /*85c0*/  HMMA.16816.F32.BF16 R44, R196.reuse, R192, R44 ;  /* 0x000000c0c42c723c */ /* 0x040ff0000004182c */
[----:B------:R-:W-:Y:S01]  /*85d0*/  HMMA.16816.F32.BF16 R48, R196, R194, R48 ;  /* 0x000000c2c430723c */ /* 0x000fe20000041830 */
[----:B------:R-:W1:Y:S05]  /*85e0*/  LDSM.16.M88.4 R192, [R217] ;  /* 0x00000000d9c0783b */ /* 0x000e6a0000000200 */
[----:B------:R-:W1:Y:S02]  /*85f0*/  LDSM.16.M88.4 R196, [R216] ;  /* 0x00000000d8c4783b */ /* 0x000e640000000200 */
[C---:B---3--:R-:W-:Y:S08]  /*8600*/  HMMA.16816.F32.BF16 R4, R200.reuse, R204, R4 ;  /* 0x000000ccc804723c */ /* 0x048ff00000041804 */
[C---:B------:R-:W-:Y:S01]  /*8610*/  HMMA.16816.F32.BF16 R8, R200.reuse, R206, R8 ;  /* 0x000000cec808723c */ /* 0x040fe20000041808 */
[----:B------:R-:W-:Y:S07]  /*8620*/  LDSM.16.M88.4 R204, [R245+0x24100] ;  /* 0x02410000f5cc783b */ /* 0x000fee0000000200 */
[C---:B----4-:R-:W-:Y:S08]  /*8630*/  HMMA.16816.F32.BF16 R12, R200.reuse, R208, R12 ;  /* 0x000000d0c80c723c */ /* 0x050ff0000004180c */
[C---:B------:R-:W-:Y:S01]  /*8640*/  HMMA.16816.F32.BF16 R16, R200.reuse, R210, R16 ;  /* 0x000000d2c810723c */ /* 0x040fe20000041810 */
[----:B------:R-:W3:Y:S07]  /*8650*/  LDSM.16.M88.4 R208, [R244+0x15100] ;  /* 0x01510000f4d0783b */ /* 0x000eee0000000200 */
[C---:B--2---:R-:W-:Y:S08]  /*8660*/  HMMA.16816.F32.BF16 R20, R200.reuse, R184, R20 ;  /* 0x000000b8c814723c */ /* 0x044ff00000041814 */
[C---:B------:R-:W-:Y:S01]  /*8670*/  HMMA.16816.F32.BF16 R24, R200.reuse, R186, R24 ;  /* 0x000000bac818723c */ /* 0x040fe20000041818 */
[----:B------:R-:W2:Y:S07]  /*8680*/  LDSM.16.M88.4 R184, [R244+0x15900] ;  /* 0x01590000f4b8783b */ /* 0x000eae0000000200 */
[C---:B-1----:R-:W-:Y:S08]  /*8690*/  HMMA.16816.F32.BF16 R28, R200.reuse, R188, R28 ;  /* 0x000000bcc81c723c */ /* 0x042ff0000004181c */
[C---:B------:R-:W-:Y:S01]  /*86a0*/  HMMA.16816.F32.BF16 R32, R200.reuse, R190, R32 ;  /* 0x000000bec820723c */ /* 0x040fe20000041820 */
[----:B------:R-:W1:Y:S07]  /*86b0*/  LDSM.16.M88.4 R188, [R244+0x16100] ;  /* 0x01610000f4bc783b */ /* 0x000e6e0000000200 */
[C---:B------:R-:W-:Y:S08]  /*86c0*/  HMMA.16816.F32.BF16 R36, R200.reuse, R192, R36 ;  /* 0x000000c0c824723c */ /* 0x040ff00000041824 */
[C---:B------:R-:W-:Y:S01]  /*86d0*/  HMMA.16816.F32.BF16 R40, R200.reuse, R194, R40 ;  /* 0x000000c2c828723c */ /* 0x040fe20000041828 */
[----:B------:R-:W4:Y:S07]  /*86e0*/  LDSM.16.M88.4 R192, [R244+0x16900] ;  /* 0x01690000f4c0783b */ /* 0x000f2e0000000200 */
[C---:B------:R-:W-:Y:S08]  /*86f0*/  HMMA.16816.F32.BF16 R44, R200.reuse, R196, R44 ;  /* 0x000000c4c82c723c */ /* 0x040ff0000004182c */
[----:B------:R-:W-:Y:S01]  /*8700*/  HMMA.16816.F32.BF16 R48, R200, R198, R48 ;  /* 0x000000c6c830723c */ /* 0x000fe20000041830 */
[----:B------:R-:W4:Y:S05]  /*8710*/  LDSM.16.M88.4 R196, [R244+0x17100] ;  /* 0x01710000f4c4783b */ /* 0x000f2a0000000200 */
[----:B------:R-:W-:Y:S02]  /*8720*/  LDSM.16.M88.4 R200, [R243+0x24100] ;  /* 0x02410000f3c8783b */ /* 0x000fe40000000200 */
[C---:B---3--:R-:W-:Y:S08]  /*8730*/  HMMA.16816.F32.BF16 R4, R204.reuse, R208, R4 ;  /* 0x000000d0cc04723c */ /* 0x048ff00000041804 */
[C---:B------:R-:W-:Y:S01]  /*8740*/  HMMA.16816.F32.BF16 R8, R204.reuse, R210, R8 ;  /* 0x000000d2cc08723c */ /* 0x040fe20000041808 */
[----:B------:R-:W-:Y:S07]  /*8750*/  LDSM.16.M88.4 R208, [R234+0x9000] ;  /* 0x00900000ead0783b */ /* 0x000fee0000000200 */
[C---:B--2---:R-:W-:Y:S08]  /*8760*/  HMMA.16816.F32.BF16 R12, R204.reuse, R184, R12 ;  /* 0x000000b8cc0c723c */ /* 0x044ff0000004180c */
[C---:B------:R-:W-:Y:S01]  /*8770*/  HMMA.16816.F32.BF16 R16, R204.reuse, R186, R16 ;  /* 0x000000bacc10723c */ /* 0x040fe20000041810 */
[----:B------:R-:W2:Y:S07]  /*8780*/  LDSM.16.M88.4 R184, [R244+0x17900] ;  /* 0x01790000f4b8783b */ /* 0x000eae0000000200 */
[C---:B-1----:R-:W-:Y:S08]  /*8790*/  HMMA.16816.F32.BF16 R20, R204.reuse, R188, R20 ;  /* 0x000000bccc14723c */ /* 0x042ff00000041814 */
[C---:B------:R-:W-:Y:S08]  /*87a0*/  HMMA.16816.F32.BF16 R24, R204.reuse, R190, R24 ;  /* 0x000000becc18723c */ /* 0x040ff00000041818 */
[C---:B----4-:R-:W-:Y:S08]  /*87b0*/  HMMA.16816.F32.BF16 R28, R204.reuse, R192, R28 ;  /* 0x000000c0cc1c723c */ /* 0x050ff0000004181c */
[C---:B------:R-:W-:Y:S08]  /*87c0*/  HMMA.16816.F32.BF16 R32, R204.reuse, R194, R32 ;  /* 0x000000c2cc20723c */ /* 0x040ff00000041820 */
[C---:B------:R-:W-:Y:S08]  /*87d0*/  HMMA.16816.F32.BF16 R36, R204.reuse, R196, R36 ;  /* 0x000000c4cc24723c */ /* 0x040ff00000041824 */
[C---:B------:R-:W-:Y:S08]  /*87e0*/  HMMA.16816.F32.BF16 R40, R204.reuse, R198, R40 ;  /* 0x000000c6cc28723c */ /* 0x040ff00000041828 */
[C---:B--2---:R-:W-:Y:S08]  /*87f0*/  HMMA.16816.F32.BF16 R44, R204.reuse, R184, R44 ;  /* 0x000000b8cc2c723c */ /* 0x044ff0000004182c */
[----:B------:R-:W-:Y:S01]  /*8800*/  HMMA.16816.F32.BF16 R48, R204, R186, R48 ;  /* 0x000000bacc30723c */ /* 0x000fe20000041830 */
[----:B------:R-:W1:Y:S07]  /*8810*/  LDSM.16.M88.4 R184, [R234+0x9800] ;  /* 0x00980000eab8783b */ /* 0x000e6e0000000200 */
[C---:B------:R-:W-:Y:S08]  /*8820*/  HMMA.16816.F32.BF16 R4, R200.reuse, R208, R4 ;  /* 0x000000d0c804723c */ /* 0x040ff00000041804 */
[C---:B------:R-:W-:Y:S11]  /*8830*/  HMMA.16816.F32.BF16 R8, R200.reuse, R210, R8 ;  /* 0x000000d2c808723c */ /* 0x040ff60000041808 */
[----:B------:R-:W-:Y:S05]  /*8840*/  @!UPT UIADD3 URZ, URZ, URZ, URZ ;  /* 0x0000003f3f3ff290 */ /* 0x000fea000fffe03f */
[----:B------:R-:W-:Y:S02]  /*8850*/  FMUL.FTZ R4, R4, c[0x0][0x320] ;  /* 0x0000c80004047a20 */ /* 0x000fe40000410000 */
[----:B------:R-:W-:Y:S02]  /*8860*/  FMUL.FTZ R5, R5, c[0x0][0x320] ;  /* 0x0000c80005057a20 */ /* 0x000fe40000410000 */
[----:B------:R-:W-:Y:S01]  /*8870*/  MUFU.TANH R213, R4 ;  /* 0x0000000400d57308 */ /* 0x000fe20000002400 */
        /* <DEDUP_REMOVED lines=9> */
[----:B------:R-:W-:Y:S10]  /*8910*/  MUFU.TANH R189, R5 ;  /* 0x0000000500bd7308 */ /* 0x000ff40000002400 */
[----:B------:R-:W-:Y:S01]  /*8920*/  MUFU.TANH R190, R6 ;  /* 0x0000000600be7308 */ /* 0x000fe20000002400 */
[----:B------:R-:W-:Y:S02]  /*8930*/  FMUL.FTZ R12, R12, c[0x0][0x320] ;  /* 0x0000c8000c0c7a20 */ /* 0x000fe40000410000 */
[----:B------:R-:W-:Y:S01]  /*8940*/  FMUL.FTZ R13, R13, c[0x0][0x320] ;  /* 0x0000c8000d0d7a20 */ /* 0x000fe20000410000 */
[----:B-1----:R1:W-:Y:S01]  /*8950*/  STL [R1+0x40], R0 ;  /* 0x0000400001007387 */ /* 0x0023e20000100800 */
[----:B------:R-:W-:Y:S02]  /*8960*/  FMUL.FTZ R14, R14, c[0x0][0x320] ;  /* 0x0000c8000e0e7a20 */ /* 0x000fe40000410000 */
[----:B------:R-:W-:Y:S02]  /*8970*/  FMUL.FTZ R15, R15, c[0x0][0x320] ;  /* 0x0000c8000f0f7a20 */ /* 0x000fe40000410000 */
[----:B------:R-:W-:Y:S01]  /*8980*/  FMUL.FTZ R16, R16, c[0x0][0x320] ;  /* 0x0000c80010107a20 */ /* 0x000fe20000410000 */
[----:B------:R2:W-:Y:S01]  /*8990*/  MUFU.TANH R188, R7 ;  /* 0x0000000700bc7308 */ /* 0x0005e20000002400 */
[----:B------:R-:W-:Y:S02]  /*89a0*/  FMUL.FTZ R17, R17, c[0x0][0x320] ;  /* 0x0000c80011117a20 */ /* 0x000fe40000410000 */
[----:B------:R-:W-:Y:S02]  /*89b0*/  FMUL.FTZ R18, R18, c[0x0][0x320] ;  /* 0x0000c80012127a20 */ /* 0x000fe40000410000 */
[----:B------:R-:W-:Y:S05]  /*89c0*/  FMUL.FTZ R19, R19, c[0x0][0x320] ;  /* 0x0000c80013137a20 */ /* 0x000fea0000410000 */
[----:B------:R-:W-:Y:S10]  /*89d0*/  MUFU.TANH R185, R10 ;  /* 0x0000000a00b97308 */ /* 0x000ff40000002400 */
[----:B-1----:R-:W1:Y:S01]  /*89e0*/  MUFU.TANH R0, R9 ;  /* 0x0000000900007308 */ /* 0x002e620000002400 */
[----:B--2---:R-:W2:Y:S09]  /*89f0*/  LDSM.16.M88.4 R4, [R234+0xa000] ;  /* 0x00a00000ea04783b */ /* 0x004eb20000000200 */
[----:B------:R3:W-:Y:S10]  /*8a00*/  MUFU.TANH R184, R11 ;  /* 0x0000000b00b87308 */ /* 0x0007f40000002400 */
[----:B------:R-:W-:Y:S01]  /*8a10*/  MUFU.TANH R191, R12 ;  /* 0x0000000c00bf7308 */ /* 0x000fe20000002400 */
[----:B-1----:R-:W-:Y:S09]  /*8a20*/  STL [R1+0x44], R0 ;  /* 0x0000440001007387 */ /* 0x002ff20000100800 */
[----:B------:R-:W-:Y:S01]  /*8a30*/  MUFU.TANH R192, R13 ;  /* 0x0000000d00c07308 */ /* 0x000fe20000002400 */
[----:B---3--:R-:W1:Y:S09]  /*8a40*/  LDSM.16.M88.4 R8, [R234+0xa800] ;  /* 0x00a80000ea08783b */ /* 0x008e720000000200 */
[----:B------:R-:W-:Y:S01]  /*8a50*/  MUFU.TANH R193, R14 ;  /* 0x0000000e00c17308 */ /* 0x000fe20000002400 */
[C---:B--2---:R-:W-:Y:S09]  /*8a60*/  HMMA.16816.F32.BF16 R20, R200.reuse, R4, R20 ;  /* 0x00000004c814723c */ /* 0x044ff20000041814 */
[----:B------:R-:W-:Y:S01]  /*8a70*/  MUFU.TANH R194, R15 ;  /* 0x0000000f00c27308 */ /* 0x000fe20000002400 */
[C---:B------:R-:W-:Y:S01]  /*8a80*/  HMMA.16816.F32.BF16 R24, R200.reuse, R6, R24 ;  /* 0x00000006c818723c */ /* 0x040fe20000041818 */
[----:B------:R-:W2:Y:S08]  /*8a90*/  LDSM.16.M88.4 R4, [R234+0xb000] ;  /* 0x00b00000ea04783b */ /* 0x000eb00000000200 */
[----:B------:R-:W-:Y:S05]  /*8aa0*/  MUFU.TANH R195, R16 ;  /* 0x0000001000c37308 */ /* 0x000fea0000002400 */
[----:B------:R-:W-:Y:S05]  /*8ab0*/  FMUL.FTZ R21, R21, c[0x0][0x320] ;  /* 0x0000c80015157a20 */ /* 0x000fea0000410000 */
[----:B------:R-:W-:Y:S01]  /*8ac0*/  MUFU.TANH R196, R17 ;  /* 0x0000001100c47308 */ /* 0x000fe20000002400 */
[----:B------:R-:W-:Y:S02]  /*8ad0*/  FMUL.FTZ R22, R22, c[0x0][0x320] ;  /* 0x0000c80016167a20 */ /* 0x000fe40000410000 */
[----:B------:R-:W-:Y:S01]  /*8ae0*/  FMUL.FTZ R23, R23, c[0x0][0x320] ;  /* 0x0000c80017177a20 */ /* 0x000fe20000410000 */
[C---:B-1----:R-:W-:Y:S03]  /*8af0*/  HMMA.16816.F32.BF16 R28, R200.reuse, R8, R28 ;  /* 0x00000008c81c723c */ /* 0x042fe6000004181c */
[----:B------:R-:W-:Y:S02]  /*8b00*/  FMUL.FTZ R24, R24, c[0x0][0x320] ;  /* 0x0000c80018187a20 */ /* 0x000fe40000410000 */
[----:B------:R-:W-:Y:S01]  /*8b10*/  FMUL.FTZ R25, R25, c[0x0][0x320] ;  /* 0x0000c80019197a20 */ /* 0x000fe20000410000 */
[----:B------:R-:W1:Y:S01]  /*8b20*/  MUFU.TANH R0, R21 ;  /* 0x0000001500007308 */ /* 0x000e620000002400 */
[----:B------:R-:W-:Y:S01]  /*8b30*/  FMUL.FTZ R26, R26, c[0x0][0x320] ;  /* 0x0000c8001a1a7a20 */ /* 0x000fe20000410000 */
[C---:B------:R-:W-:Y:S01]  /*8b40*/  HMMA.16816.F32.BF16 R32, R200.reuse, R10, R32 ;  /* 0x0000000ac820723c */ /* 0x040fe20000041820 */
[----:B------:R-:W3:Y:S01]  /*8b50*/  LDSM.16.M88.4 R8, [R234+0xb800] ;  /* 0x00b80000ea08783b */ /* 0x000ee20000000200 */
[----:B------:R-:W-:Y:S04]  /*8b60*/  DEPBAR.LE SB0, 0x0 ;  /* 0x000080000000791a */ /* 0x000fe80000000000 */
[----:B------:R-:W-:Y:S02]  /*8b70*/  FMUL.FTZ R27, R27, c[0x0][0x320] ;  /* 0x0000c8001b1b7a20 */ /* 0x000fe40000410000 */
[----:B------:R-:W-:Y:S01]  /*8b80*/  MUFU.TANH R197, R18 ;  /* 0x0000001200c57308 */ /* 0x000fe20000002400 */
[----:B------:R-:W-:Y:S01]  /*8b90*/  BAR.SYNC.DEFER_BLOCKING 0x0 ;  /* 0x0000000000007b1d */ /* 0x000fe20000010000 */
[C---:B--2---:R-:W-:Y:S05]  /*8ba0*/  HMMA.16816.F32.BF16 R36, R200.reuse, R4, R36 ;  /* 0x00000004c824723c */ /* 0x044fea0000041824 */
[----:B------:R-:W-:Y:S03]  /*8bb0*/  FMUL.FTZ R20, R20, c[0x0][0x320] ;  /* 0x0000c80014147a20 */ /* 0x000fe60000410000 */
[----:B------:R-:W-:Y:S01]  /*8bc0*/  MUFU.TANH R198, R19 ;  /* 0x0000001300c67308 */ /* 0x000fe20000002400 */
[C---:B------:R-:W-:Y:S01]  /*8bd0*/  HMMA.16816.F32.BF16 R40, R200.reuse, R6, R40 ;  /* 0x00000006c828723c */ /* 0x040fe20000041828 */
[----:B-1----:R1:W-:Y:S02]  /*8be0*/  STL [R1+0x30], R0 ;  /* 0x0000300001007387 */ /* 0x0023e40000100800 */
[----:B------:R-:W-:Y:S02]  /*8bf0*/  FMUL.FTZ R28, R28, c[0x0][0x320] ;  /* 0x0000c8001c1c7a20 */ /* 0x000fe40000410000 */
[----:B------:R-:W-:Y:S02]  /*8c00*/  FMUL.FTZ R32, R32, c[0x0][0x320] ;  /* 0x0000c80020207a20 */ /* 0x000fe40000410000 */
[----:B------:R-:W-:Y:S02]  /*8c10*/  FMUL.FTZ R33, R33, c[0x0][0x320] ;  /* 0x0000c80021217a20 */ /* 0x000fe40000410000 */
[----:B------:R-:W-:Y:S03]  /*8c20*/  MUFU.TANH R214, R20 ;  /* 0x0000001400d67308 */ /* 0x000fe60000002400 */
[----:B------:R-:W-:Y:S02]  /*8c30*/  FMUL.FTZ R29, R29, c[0x0][0x320] ;  /* 0x0000c8001d1d7a20 */ /* 0x000fe40000410000 */
[----:B------:R-:W-:Y:S02]  /*8c40*/  FMUL.FTZ R30, R30, c[0x0][0x320] ;  /* 0x0000c8001e1e7a20 */ /* 0x000fe40000410000 */
[----:B------:R-:W-:Y:S02]  /*8c50*/  FMUL.FTZ R31, R31, c[0x0][0x320] ;  /* 0x0000c8001f1f7a20 */ /* 0x000fe40000410000 */
[----:B------:R-:W-:Y:S01]  /*8c60*/  FMUL.FTZ R34, R34, c[0x0][0x320] ;  /* 0x0000c80022227a20 */ /* 0x000fe20000410000 */
[----:B------:R-:W-:Y:S01]  /*8c70*/  MUFU.TANH R23, R23 ;  /* 0x0000001700177308 */ /* 0x000fe20000002400 */
[----:B------:R-:W-:Y:S01]  /*8c80*/  FMUL.FTZ R35, R35, c[0x0][0x320] ;  /* 0x0000c80023237a20 */ /* 0x000fe20000410000 */
[C---:B---3--:R-:W-:Y:S03]  /*8c90*/  HMMA.16816.F32.BF16 R44, R200.reuse, R8, R44 ;  /* 0x00000008c82c723c */ /* 0x048fe6000004182c */
[----:B------:R-:W-:Y:S02]  /*8ca0*/  FMUL.FTZ R36, R36, c[0x0][0x320] ;  /* 0x0000c80024247a20 */ /* 0x000fe40000410000 */
[----:B------:R-:W-:Y:S03]  /*8cb0*/  FMUL.FTZ R37, R37, c[0x0][0x320] ;  /* 0x0000c80025257a20 */ /* 0x000fe60000410000 */
[----:B-1----:R-:W1:Y:S01]  /*8cc0*/  MUFU.TANH R0, R22 ;  /* 0x0000001600007308 */ /* 0x002e620000002400 */
[----:B------:R-:W-:Y:S03]  /*8cd0*/  HMMA.16816.F32.BF16 R48, R200, R10, R48 ;  /* 0x0000000ac830723c */ /* 0x000fe60000041830 */
        /* <DEDUP_REMOVED lines=16> */
[----:B------:R-:W-:Y:S02]  /*8de0*/  FMUL.FTZ R50, R50, c[0x0][0x320] ;  /* 0x0000c80032327a20 */ /* 0x000fe40000410000 */
[----:B------:R-:W-:Y:S07]  /*8df0*/  FMUL.FTZ R51, R51, c[0x0][0x320] ;  /* 0x0000c80033337a20 */ /* 0x000fee0000410000 */
[----:B------:R-:W-:Y:S10]  /*8e00*/  MUFU.TANH R215, R32 ;  /* 0x0000002000d77308 */ /* 0x000ff40000002400 */
[----:B-1----:R-:W1:Y:S10]  /*8e10*/  MUFU.TANH R0, R24 ;  /* 0x0000001800007308 */ /* 0x002e740000002400 */
[----:B------:R-:W-:Y:S10]  /*8e20*/  MUFU.TANH R24, R26 ;  /* 0x0000001a00187308 */ /* 0x000ff40000002400 */
[----:B------:R-:W-:Y:S01]  /*8e30*/  MUFU.TANH R26, R27 ;  /* 0x0000001b001a7308 */ /* 0x000fe20000002400 */
[----:B-1----:R1:W-:Y:S09]  /*8e40*/  STL [R1+0x38], R0 ;  /* 0x0000380001007387 */ /* 0x0023f20000100800 */
[----:B------:R-:W-:Y:S10]  /*8e50*/  MUFU.TANH R33, R33 ;  /* 0x0000002100217308 */ /* 0x000ff40000002400 */
[----:B------:R-:W-:Y:S10]  /*8e60*/  MUFU.TANH R32, R34 ;  /* 0x0000002200207308 */ /* 0x000ff40000002400 */
[----:B-1----:R-:W1:Y:S10]  /*8e70*/  MUFU.TANH R0, R25 ;  /* 0x0000001900007308 */ /* 0x002e740000002400 */
[----:B------:R2:W3:Y:S10]  /*8e80*/  MUFU.TANH R25, R28 ;  /* 0x0000001c00197308 */ /* 0x0004f40000002400 */
[----:B------:R2:W4:Y:S01]  /*8e90*/  MUFU.TANH R27, R35 ;  /* 0x00000023001b7308 */ /* 0x0005220000002400 */
[----:B-1----:R2:W-:Y:S09]  /*8ea0*/  STL [R1+0x3c], R0 ;  /* 0x00003c0001007387 */ /* 0x0025f20000100800 */
[----:B------:R2:W1:Y:S10]  /*8eb0*/  MUFU.TANH R210, R36 ;  /* 0x0000002400d27308 */ /* 0x0004740000002400 */
        /* <DEDUP_REMOVED lines=14> */
[----:B------:R2:W1:Y:S02]  /*8fa0*/  MUFU.TANH R181, R51 ;  /* 0x0000003300b57308 */ /* 0x0004640000002400 */
[----:B-12345:R-:W-:-:S05]  /*8fb0*/  @P0 BRA `(.L_x_1546) ;  /* 0xffffdc2000000947 */ /* 0x03efca000383ffff */
.L_x_1545:
[----:B---3--:R-:W2:Y:S01]  /*8fc0*/  LDL.LU R5, [R1+0x3c] ;  /* 0x00003c0001057983 */ /* 0x008ea20000300800 */
[----:B------:R-:W-:Y:S01]  /*8fd0*/  MOV R47, R24 ;  /* 0x00000018002f7202 */ /* 0x000fe20000000f00 */
[----:B------:R-:W-:Y:S01]  /*8fe0*/  UISETP.GT.AND UP0, UPT, UR6, UR8, UPT ;  /* 0x000000080600728c */ /* 0x000fe2000bf04270 */
[----:B------:R-:W-:Y:S01]  /*8ff0*/  MOV R24, R214 ;  /* 0x000000d600187202 */ /* 0x000fe20000000f00 */
[----:B------:R-:W3:Y:S01]  /*9000*/  LDL.LU R4, [R1+0x38] ;  /* 0x0000380001047983 */ /* 0x000ee20000300800 */
[----:B------:R-:W-:Y:S01]  /*9010*/  MOV R44, R23 ;  /* 0x00000017002c7202 */ /* 0x000fe20000000f00 */
[----:B------:R-:W-:Y:S01]  /*9020*/  UIADD3 UR6, UR6, -0x1, URZ ;  /* 0xffffffff06067890 */ /* 0x000fe2000fffe03f */
[----:B------:R-:W-:Y:S01]  /*9030*/  MOV R41, R22 ;  /* 0x0000001600297202 */ /* 0x000fe20000000f00 */
[----:B------:R-:W4:Y:S01]  /*9040*/  LDL.LU R2, [R1+0x34] ;  /* 0x0000340001027983 */ /* 0x000f220000300800 */
[----:B------:R-:W-:Y:S02]  /*9050*/  MOV R40, R186 ;  /* 0x000000ba00287202 */ /* 0x000fe40000000f00 */
[----:B------:R-:W-:Y:S01]  /*9060*/  MOV R35, R187 ;  /* 0x000000bb00237202 */ /* 0x000fe20000000f00 */
[----:B------:R-:W5:Y:S01]  /*9070*/  LDL.LU R0, [R1+0x30] ;  /* 0x0000300001007983 */ /* 0x000f620000300800 */
[----:B------:R-:W-:Y:S02]  /*9080*/  MOV R34, R215 ;  /* 0x000000d700227202 */ /* 0x000fe40000000f00 */
[----:B------:R-:W-:Y:S01]  /*9090*/  PLOP3.LUT P0, PT, PT, PT, UP0, 0x80, 0x0 ;  /* 0x000000000000781c */ /* 0x000fe20003f0f008 */
[----:B------:R-:W5:Y:S04]  /*90a0*/  LDL.LU R7, [R1+0x40] ;  /* 0x0000400001077983 */ /* 0x000f680000300800 */
[----:B------:R-:W5:Y:S04]  /*90b0*/  LDL.LU R6, [R1+0x44] ;  /* 0x0000440001067983 */ /* 0x000f680000300800 */
[----:B------:R-:W-:Y:S08]  /*90c0*/  LDSM.16.MT88.4 R12, [R247+0x100] ;  /* 0x00010000f70c783b */ /* 0x000ff00000004200 */
[----:B------:R-:W-:Y:S08]  /*90d0*/  LDSM.16.MT88.4 R20, [R242+0x100] ;  /* 0x00010000f214783b */ /* 0x000ff00000004200 */
[----:B------:R-:W-:Y:S08]  /*90e0*/  LDSM.16.MT88.4 R28, [R241+0x100] ;  /* 0x00010000f11c783b */ /* 0x000ff00000004200 */
[----:B------:R-:W-:Y:S08]  /*90f0*/  LDSM.16.MT88.4 R36, [R240+0x100] ;  /* 0x00010000f024783b */ /* 0x000ff00000004200 */
[----:B------:R-:W0:Y:S01]  /*9100*/  LDGDEPBAR ;  /* 0x00000000000079af */ /* 0x000e220000000000 */
[----:B--2---:R-:W-:Y:S02]  /*9110*/  MOV R46, R5 ;  /* 0x00000005002e7202 */ /* 0x004fe40000000f00 */
[----:B------:R-:W-:Y:S02]  /*9120*/  FMNMX.FTZ R5, R190, R3, !PT ;  /* 0x00000003be057209 */ /* 0x000fe40007810000 */
[----:B---3--:R-:W-:Y:S02]  /*9130*/  MOV R45, R4 ;  /* 0x00000004002d7202 */ /* 0x008fe40000000f00 */
[----:B------:R-:W-:Y:S02]  /*9140*/  FMNMX.FTZ R4, R213, R180, !PT ;  /* 0x000000b4d5047209 */ /* 0x000fe40007810000 */
[----:B------:R-:W-:Y:S02]  /*9150*/  FMNMX.FTZ R5, R188, R5, !PT ;  /* 0x00000005bc057209 */ /* 0x000fe40007810000 */
[----:B------:R-:W-:Y:S02]  /*9160*/  FMNMX.FTZ R4, R189, R4, !PT ;  /* 0x00000004bd047209 */ /* 0x000fe40007810000 */
[----:B------:R-:W-:Y:S02]  /*9170*/  FMNMX.FTZ R5, R185, R5, !PT ;  /* 0x00000005b9057209 */ /* 0x000fe40007810000 */
[----:B----4-:R-:W-:Y:S02]  /*9180*/  MOV R43, R2 ;  /* 0x00000002002b7202 */ /* 0x010fe40000000f00 */
[----:B-----5:R-:W-:Y:S02]  /*9190*/  FMNMX.FTZ R4, R7, R4, !PT ;  /* 0x0000000407047209 */ /* 0x020fe40007810000 */
        /* <DEDUP_REMOVED lines=8> */
[----:B------:R-:W-:Y:S02]  /*9220*/  MOV R42, R0 ;  /* 0x00000000002a7202 */ /* 0x000fe40000000f00 */
        /* <DEDUP_REMOVED lines=33> */
[----:B------:R-:W-:Y:S03]  /*9440*/  FMNMX.FTZ R5, R181, R5, !PT ;  /* 0x00000005b5057209 */ /* 0x000fe60007810000 */
[----:B------:R-:W1:Y:S08]  /*9450*/  SHFL.BFLY PT, R2, R4, 0x2, 0x1f ;  /* 0x0c401f0004027f89 */ /* 0x000e7000000e0000 */
[----:B------:R-:W2:Y:S01]  /*9460*/  SHFL.BFLY PT, R0, R5, 0x2, 0x1f ;  /* 0x0c401f0005007f89 */ /* 0x000ea200000e0000 */
[----:B-1----:R-:W-:Y:S07]  /*9470*/  FMNMX.FTZ R4, R4, R2, !PT ;  /* 0x0000000204047209 */ /* 0x002fee0007810000 */
[----:B------:R-:W1:Y:S01]  /*9480*/  SHFL.BFLY PT, R2, R4, 0x1, 0x1f ;  /* 0x0c201f0004027f89 */ /* 0x000e6200000e0000 */
[----:B--2---:R-:W-:Y:S07]  /*9490*/  FMNMX.FTZ R5, R5, R0, !PT ;  /* 0x0000000005057209 */ /* 0x004fee0007810000 */
[----:B------:R-:W2:Y:S01]  /*94a0*/  SHFL.BFLY PT, R0, R5, 0x1, 0x1f ;  /* 0x0c201f0005007f89 */ /* 0x000ea200000e0000 */
[----:B-1----:R-:W-:Y:S05]  /*94b0*/  FMNMX.FTZ R2, R4, R2, !PT ;  /* 0x0000000204027209 */ /* 0x002fea0007810000 */
[C---:B------:R-:W-:Y:S02]  /*94c0*/  FMUL.FTZ R215, R2.reuse, c[0x0][0x2d0] ;  /* 0x0000b40002d77a20 */ /* 0x040fe40000410000 */
[----:B------:R-:W-:Y:S01]  /*94d0*/  FADD.FTZ R4, -R2, R180 ;  /* 0x000000b402047221 */ /* 0x000fe20000010100 */
[----:B--2---:R-:W-:Y:S01]  /*94e0*/  FMNMX.FTZ R0, R0, R5, !PT ;  /* 0x0000000500007209 */ /* 0x004fe20007810000 */
[--C-:B------:R-:W-:Y:S02]  /*94f0*/  FFMA.FTZ R214, R213, c[0x0][0x2d0], -R215.reuse ;  /* 0x0000b400d5d67a23 */ /* 0x100fe400000108d7 */
[----:B------:R-:W-:Y:S02]  /*9500*/  FFMA.FTZ R189, R189, c[0x0][0x2d0], -R215 ;  /* 0x0000b400bdbd7a23 */ /* 0x000fe400000108d7 */
[C---:B------:R-:W-:Y:S02]  /*9510*/  FMUL.FTZ R213, R0.reuse, c[0x0][0x2d0] ;  /* 0x0000b40000d57a20 */ /* 0x040fe40000410000 */
[----:B------:R-:W-:Y:S01]  /*9520*/  FADD.FTZ R3, -R0, R3 ;  /* 0x0000000300037221 */ /* 0x000fe20000010100 */
[----:B------:R-:W-:Y:S01]  /*9530*/  MUFU.EX2 R214, R214 ;  /* 0x000000d600d67308 */ /* 0x000fe20000000800 */
[--C-:B------:R-:W-:Y:S02]  /*9540*/  FFMA.FTZ R187, R7, c[0x0][0x2d0], -R215.reuse ;  /* 0x0000b40007bb7a23 */ /* 0x100fe400000108d7 */
[----:B------:R-:W-:Y:S02]  /*9550*/  FMUL.FTZ R3, R3, c[0x0][0x2d0] ;  /* 0x0000b40003037a20 */ /* 0x000fe40000410000 */
[----:B------:R-:W-:Y:S02]  /*9560*/  FFMA.FTZ R186, R6, c[0x0][0x2d0], -R215 ;  /* 0x0000b40006ba7a23 */ /* 0x000fe400000108d7 */
[--C-:B------:R-:W-:Y:S02]  /*9570*/  FFMA.FTZ R190, R190, c[0x0][0x2d0], -R213.reuse ;  /* 0x0000b400bebe7a23 */ /* 0x100fe400000108d5 */
[--C-:B------:R-:W-:Y:S01]  /*9580*/  FFMA.FTZ R188, R188, c[0x0][0x2d0], -R213.reuse ;  /* 0x0000b400bcbc7a23 */ /* 0x100fe200000108d5 */
[----:B------:R-:W1:Y:S01]  /*9590*/  MUFU.EX2 R3, R3 ;  /* 0x0000000300037308 */ /* 0x000e620000000800 */
[--C-:B------:R-:W-:Y:S02]  /*95a0*/  FFMA.FTZ R185, R185, c[0x0][0x2d0], -R213.reuse ;  /* 0x0000b400b9b97a23 */ /* 0x100fe400000108d5 */
[----:B------:R-:W-:Y:S02]  /*95b0*/  FFMA.FTZ R184, R184, c[0x0][0x2d0], -R213 ;  /* 0x0000b400b8b87a23 */ /* 0x000fe400000108d5 */
[----:B------:R-:W-:Y:S02]  /*95c0*/  FMUL.FTZ R4, R4, c[0x0][0x2d0] ;  /* 0x0000b40004047a20 */ /* 0x000fe40000410000 */
[--C-:B------:R-:W-:Y:S02]  /*95d0*/  FFMA.FTZ R210, R210, c[0x0][0x2d0], -R215.reuse ;  /* 0x0000b400d2d27a23 */ /* 0x100fe400000108d7 */
[----:B------:R-:W-:Y:S01]  /*95e0*/  FFMA.FTZ R212, R212, c[0x0][0x2d0], -R215 ;  /* 0x0000b400d4d47a23 */ /* 0x000fe200000108d7 */
[----:B------:R-:W2:Y:S01]  /*95f0*/  MUFU.EX2 R180, R4 ;  /* 0x0000000400b47308 */ /* 0x000ea20000000800 */
[--C-:B------:R-:W-:Y:S02]  /*9600*/  FFMA.FTZ R206, R206, c[0x0][0x2d0], -R213.reuse ;  /* 0x0000b400cece7a23 */ /* 0x100fe400000108d5 */
[----:B------:R-:W-:Y:S02]  /*9610*/  FFMA.FTZ R208, R208, c[0x0][0x2d0], -R213 ;  /* 0x0000b400d0d07a23 */ /* 0x000fe400000108d5 */
[--C-:B------:R-:W-:Y:S02]  /*9620*/  FFMA.FTZ R209, R209, c[0x0][0x2d0], -R215.reuse ;  /* 0x0000b400d1d17a23 */ /* 0x100fe400000108d7 */
[----:B------:R-:W-:Y:S02]  /*9630*/  FFMA.FTZ R207, R207, c[0x0][0x2d0], -R215 ;  /* 0x0000b400cfcf7a23 */ /* 0x000fe400000108d7 */
[--C-:B------:R-:W-:Y:S01]  /*9640*/  FFMA.FTZ R205, R205, c[0x0][0x2d0], -R213.reuse ;  /* 0x0000b400cdcd7a23 */ /* 0x100fe200000108d5 */
[----:B------:R-:W3:Y:S01]  /*9650*/  MUFU.EX2 R189, R189 ;  /* 0x000000bd00bd7308 */ /* 0x000ee20000000800 */
[----:B------:R-:W-:Y:S02]  /*9660*/  FFMA.FTZ R199, R199, c[0x0][0x2d0], -R213 ;  /* 0x0000b400c7c77a23 */ /* 0x000fe400000108d5 */
[--C-:B------:R-:W-:Y:S02]  /*9670*/  FFMA.FTZ R191, R191, c[0x0][0x2d0], -R215.reuse ;  /* 0x0000b400bfbf7a23 */ /* 0x100fe400000108d7 */
[C---:B-1----:R-:W-:Y:S02]  /*9680*/  FMUL.FTZ R6, R3.reuse, R178 ;  /* 0x000000b203067220 */ /* 0x042fe40000410000 */
[C---:B------:R-:W-:Y:S02]  /*9690*/  FMUL.FTZ R7, R3.reuse, R179 ;  /* 0x000000b303077220 */ /* 0x040fe40000410000 */
[C---:B------:R-:W-:Y:S01]  /*96a0*/  FMUL.FTZ R10, R3.reuse, R174 ;  /* 0x000000ae030a7220 */ /* 0x040fe20000410000 */
[----:B------:R-:W-:Y:S01]  /*96b0*/  MUFU.EX2 R187, R187 ;  /* 0x000000bb00bb7308 */ /* 0x000fe20000000800 */
[C---:B------:R-:W-:Y:S01]  /*96c0*/  FMUL.FTZ R11, R3.reuse, R175 ;  /* 0x000000af030b7220 */ /* 0x040fe20000410000 */
[----:B------:R-:W-:Y:S01]  /*96d0*/  MOV R175, R34 ;  /* 0x0000002200af7202 */ /* 0x000fe20000000f00 */
[----:B------:R-:W-:Y:S01]  /*96e0*/  FMUL.FTZ R18, R3, R166 ;  /* 0x000000a603127220 */ /* 0x000fe20000410000 */
[----:B------:R-:W-:Y:S01]  /*96f0*/  MOV R174, R33 ;  /* 0x0000002100ae7202 */ /* 0x000fe20000000f00 */
[C---:B--2---:R-:W-:Y:S01]  /*9700*/  FMUL.FTZ R4, R180.reuse, R176 ;  /* 0x000000b0b4047220 */ /* 0x044fe20000410000 */
[----:B------:R-:W-:Y:S01]  /*9710*/  MOV R166, R41 ;  /* 0x0000002900a67202 */ /* 0x000fe20000000f00 */
[C---:B------:R-:W-:Y:S02]  /*9720*/  FMUL.FTZ R5, R180.reuse, R177 ;  /* 0x000000b1b4057220 */ /* 0x040fe40000410000 */
[C---:B------:R-:W-:Y:S01]  /*9730*/  FMUL.FTZ R8, R180.reuse, R172 ;  /* 0x000000acb4087220 */ /* 0x040fe20000410000 */
[----:B------:R-:W1:Y:S01]  /*9740*/  MUFU.EX2 R186, R186 ;  /* 0x000000ba00ba7308 */ /* 0x000e620000000800 */
[C---:B------:R-:W-:Y:S01]  /*9750*/  FMUL.FTZ R9, R180.reuse, R173 ;  /* 0x000000adb4097220 */ /* 0x040fe20000410000 */
[----:B------:R-:W-:Y:S01]  /*9760*/  MOV R172, R27 ;  /* 0x0000001b00ac7202 */ /* 0x000fe20000000f00 */
[C---:B------:R-:W-:Y:S01]  /*9770*/  FMUL.FTZ R16, R180.reuse, R164 ;  /* 0x000000a4b4107220 */ /* 0x040fe20000410000 */
[----:B---3--:R-:W-:Y:S01]  /*9780*/  F2FP.BF16.PACK_AB R176, R189, R214 ;  /* 0x000000d6bdb0723e */ /* 0x008fe200000010ff */
[C---:B------:R-:W-:Y:S01]  /*9790*/  FMUL.FTZ R17, R180.reuse, R165 ;  /* 0x000000a5b4117220 */ /* 0x040fe20000410000 */
[----:B------:R-:W-:Y:S01]  /*97a0*/  MOV R164, R35 ;  /* 0x0000002300a47202 */ /* 0x000fe20000000f00 */
[C---:B------:R-:W-:Y:S01]  /*97b0*/  FMUL.FTZ R19, R3.reuse, R167 ;  /* 0x000000a703137220 */ /* 0x040fe20000410000 */
        /* <DEDUP_REMOVED lines=10> */
[----:B------:R-:W2:Y:S01]  /*9860*/  MUFU.EX2 R188, R188 ;  /* 0x000000bc00bc7308 */ /* 0x000ea20000000800 */
        /* <DEDUP_REMOVED lines=8> */
[----:B------:R-:W-:Y:S01]  /*98f0*/  LDSM.16.MT88.4 R132, [R247+0x6100] ;  /* 0x00610000f784783b */ /* 0x000fe20000004200 */
[C---:B------:R-:W-:Y:S02]  /*9900*/  FMUL.FTZ R52, R180.reuse, R52 ;  /* 0x00000034b4347220 */ /* 0x040fe40000410000 */
[C---:B------:R-:W-:Y:S02]  /*9910*/  FMUL.FTZ R53, R180.reuse, R53 ;  /* 0x00000035b4357220 */ /* 0x040fe40000410000 */
[C---:B------:R-:W-:Y:S02]  /*9920*/  FMUL.FTZ R54, R3.reuse, R54 ;  /* 0x0000003603367220 */ /* 0x040fe40000410000 */
[----:B------:R-:W1:Y:S01]  /*9930*/  MUFU.EX2 R184, R184 ;  /* 0x000000b800b87308 */ /* 0x000e620000000800 */
[C---:B------:R-:W-:Y:S02]  /*9940*/  FMUL.FTZ R55, R3.reuse, R55 ;  /* 0x0000003703377220 */ /* 0x040fe40000410000 */
[----:B------:R-:W-:Y:S01]  /*9950*/  FMUL.FTZ R56, R180, R56 ;  /* 0x00000038b4387220 */ /* 0x000fe20000410000 */
[----:B--2---:R-:W-:Y:S01]  /*9960*/  F2FP.BF16.PACK_AB R177, R188, R190 ;  /* 0x000000bebcb1723e */ /* 0x004fe200000010ff */
        /* <DEDUP_REMOVED lines=10> */
[----:B------:R-:W-:Y:S02]  /*9a10*/  FMUL.FTZ R65, R180, R65 ;  /* 0x00000041b4417220 */ /* 0x000fe40000410000 */
[C---:B------:R-:W-:Y:S01]  /*9a20*/  FMUL.FTZ R66, R3.reuse, R66 ;  /* 0x0000004203427220 */ /* 0x040fe20000410000 */
[----:B-1----:R-:W-:Y:S01]  /*9a30*/  F2FP.BF16.PACK_AB R179, R184, R185 ;  /* 0x000000b9b8b3723e */ /* 0x002fe200000010ff */
[C---:B------:R-:W-:Y:S02]  /*9a40*/  FMUL.FTZ R67, R3.reuse, R67 ;  /* 0x0000004303437220 */ /* 0x040fe40000410000 */
[C---:B------:R-:W-:Y:S02]  /*9a50*/  FMUL.FTZ R68, R180.reuse, R68 ;  /* 0x00000044b4447220 */ /* 0x040fe40000410000 */
[C---:B------:R-:W-:Y:S01]  /*9a60*/  FMUL.FTZ R69, R180.reuse, R69 ;  /* 0x00000045b4457220 */ /* 0x040fe20000410000 */
[----:B------:R-:W-:Y:S01]  /*9a70*/  MUFU.EX2 R206, R206 ;  /* 0x000000ce00ce7308 */ /* 0x000fe20000000800 */
[C---:B------:R-:W-:Y:S05]  /*9a80*/  HMMA.16816.F32.BF16 R4, R176.reuse, R12, R4 ;  /* 0x0000000cb004723c */ /* 0x040fea0000041804 */
[C---:B------:R-:W-:Y:S02]  /*9a90*/  FMUL.FTZ R70, R3.reuse, R70 ;  /* 0x0000004603467220 */ /* 0x040fe40000410000 */
[C---:B------:R-:W-:Y:S01]  /*9aa0*/  FMUL.FTZ R71, R3.reuse, R71 ;  /* 0x0000004703477220 */ /* 0x040fe20000410000 */
[C---:B------:R-:W-:Y:S01]  /*9ab0*/  HMMA.16816.F32.BF16 R8, R176.reuse, R14, R8 ;  /* 0x0000000eb008723c */ /* 0x040fe20000041808 */
[----:B------:R-:W-:Y:S03]  /*9ac0*/  MUFU.EX2 R208, R208 ;  /* 0x000000d000d07308 */ /* 0x000fe60000000800 */
[C---:B------:R-:W-:Y:S01]  /*9ad0*/  FMUL.FTZ R12, R180.reuse, R168 ;  /* 0x000000a8b40c7220 */ /* 0x040fe20000410000 */
[----:B------:R-:W-:Y:S01]  /*9ae0*/  MOV R168, R42 ;  /* 0x0000002a00a87202 */ /* 0x000fe20000000f00 */
[C---:B------:R-:W-:Y:S01]  /*9af0*/  FMUL.FTZ R13, R180.reuse, R169 ;  /* 0x000000a9b40d7220 */ /* 0x040fe20000410000 */
[----:B------:R-:W-:Y:S01]  /*9b00*/  MOV R169, R43 ;  /* 0x0000002b00a97202 */ /* 0x000fe20000000f00 */
[C---:B------:R-:W-:Y:S01]  /*9b10*/  FMUL.FTZ R14, R3.reuse, R170 ;  /* 0x000000aa030e7220 */ /* 0x040fe20000410000 */
[----:B------:R-:W-:Y:S02]  /*9b20*/  MOV R170, R44 ;  /* 0x0000002c00aa7202 */ /* 0x000fe40000000f00 */
[----:B------:R-:W-:Y:S01]  /*9b30*/  MUFU.EX2 R209, R209 ;  /* 0x000000d100d17308 */ /* 0x000fe20000000800 */
[C---:B------:R-:W-:Y:S01]  /*9b40*/  FMUL.FTZ R15, R3.reuse, R171 ;  /* 0x000000ab030f7220 */ /* 0x040fe20000410000 */
[----:B------:R-:W-:Y:S01]  /*9b50*/  MOV R171, R45 ;  /* 0x0000002d00ab7202 */ /* 0x000fe20000000f00 */
[C---:B------:R-:W-:Y:S02]  /*9b60*/  FMUL.FTZ R42, R3.reuse, R142 ;  /* 0x0000008e032a7220 */ /* 0x040fe40000410000 */
[C---:B------:R-:W-:Y:S02]  /*9b70*/  FMUL.FTZ R43, R3.reuse, R143 ;  /* 0x0000008f032b7220 */ /* 0x040fe40000410000 */
[----:B------:R-:W-:Y:S01]  /*9b80*/  LDSM.16.MT88.4 R140, [R242+0x6100] ;  /* 0x00610000f28c783b */ /* 0x000fe20000004200 */
[C---:B------:R-:W-:Y:S02]  /*9b90*/  HMMA.16816.F32.BF16 R12, R176.reuse, R20, R12 ;  /* 0x00000014b00c723c */ /* 0x040fe4000004180c */
[----:B------:R-:W-:Y:S01]  /*9ba0*/  MUFU.EX2 R207, R207 ;  /* 0x000000cf00cf7308 */ /* 0x000fe20000000800 */
[C---:B------:R-:W-:Y:S02]  /*9bb0*/  FMUL.FTZ R72, R180.reuse, R72 ;  /* 0x00000048b4487220 */ /* 0x040fe40000410000 */
[C---:B------:R-:W-:Y:S02]  /*9bc0*/  FMUL.FTZ R73, R180.reuse, R73 ;  /* 0x00000049b4497220 */ /* 0x040fe40000410000 */
[C---:B------:R-:W-:Y:S01]  /*9bd0*/  FMUL.FTZ R21, R180.reuse, R161 ;  /* 0x000000a1b4157220 */ /* 0x040fe20000410000 */
[C---:B------:R-:W-:Y:S04]  /*9be0*/  HMMA.16816.F32.BF16 R16, R176.reuse, R22, R16 ;  /* 0x00000016b010723c */ /* 0x040fe80000041810 */
[C---:B------:R-:W-:Y:S01]  /*9bf0*/  FMUL.FTZ R20, R180.reuse, R160 ;  /* 0x000000a0b4147220 */ /* 0x040fe20000410000 */
[----:B------:R-:W-:Y:S01]  /*9c00*/  MOV R160, R26 ;  /* 0x0000001a00a07202 */ /* 0x000fe20000000f00 */
[C---:B------:R-:W-:Y:S01]  /*9c10*/  FMUL.FTZ R26, R3.reuse, R158 ;  /* 0x0000009e031a7220 */ /* 0x040fe20000410000 */
[----:B------:R-:W-:Y:S01]  /*9c20*/  MOV R161, R47 ;  /* 0x0000002f00a17202 */ /* 0x000fe20000000f00 */
[C---:B------:R-:W-:Y:S01]  /*9c30*/  FMUL.FTZ R22, R3.reuse, R162 ;  /* 0x000000a203167220 */ /* 0x040fe20000410000 */
[----:B------:R-:W-:Y:S01]  /*9c40*/  MOV R162, R46 ;  /* 0x0000002e00a27202 */ /* 0x000fe20000000f00 */
[----:B------:R-:W2:Y:S01]  /*9c50*/  LDL.LU R158, [R1+0x2c] ;  /* 0x00002c00019e7983 */ /* 0x000ea20000300800 */
[----:B------:R-:W-:Y:S01]  /*9c60*/  MUFU.EX2 R205, R205 ;  /* 0x000000cd00cd7308 */ /* 0x000fe20000000800 */
[C---:B------:R-:W-:Y:S01]  /*9c70*/  FMUL.FTZ R23, R3.reuse, R163 ;  /* 0x000000a303177220 */ /* 0x040fe20000410000 */
[----:B------:R-:W-:Y:S01]  /*9c80*/  MOV R163, R24 ;  /* 0x0000001800a37202 */ /* 0x000fe20000000f00 */
[----:B------:R-:W1:Y:S01]  /*9c90*/  LDSM.16.MT88.4 R44, [R247+0x3100] ;  /* 0x00310000f72c783b */ /* 0x000e620000004200 */
[C---:B------:R-:W-:Y:S02]  /*9ca0*/  FMUL.FTZ R24, R180.reuse, R156 ;  /* 0x0000009cb4187220 */ /* 0x040fe40000410000 */
[C---:B------:R-:W-:Y:S02]  /*9cb0*/  FMUL.FTZ R74, R3.reuse, R74 ;  /* 0x0000004a034a7220 */ /* 0x040fe40000410000 */
[C---:B------:R-:W-:Y:S02]  /*9cc0*/  HMMA.16816.F32.BF16 R20, R176.reuse, R28, R20 ;  /* 0x0000001cb014723c */ /* 0x040fe40000041814 */
[----:B------:R-:W-:Y:S01]  /*9cd0*/  MUFU.EX2 R199, R199 ;  /* 0x000000c700c77308 */ /* 0x000fe20000000800 */
[C---:B------:R-:W-:Y:S02]  /*9ce0*/  FMUL.FTZ R75, R3.reuse, R75 ;  /* 0x0000004b034b7220 */ /* 0x040fe40000410000 */
[C---:B------:R-:W-:Y:S02]  /*9cf0*/  FMUL.FTZ R76, R180.reuse, R76 ;  /* 0x0000004cb44c7220 */ /* 0x040fe40000410000 */
[C---:B------:R-:W-:Y:S01]  /*9d00*/  FMUL.FTZ R28, R180.reuse, R152 ;  /* 0x00000098b41c7220 */ /* 0x040fe20000410000 */
[C---:B------:R-:W-:Y:S04]  /*9d10*/  HMMA.16816.F32.BF16 R24, R176.reuse, R30, R24 ;  /* 0x0000001eb018723c */ /* 0x040fe80000041818 */
[C---:B------:R-:W-:Y:S01]  /*9d20*/  FMUL.FTZ R29, R180.reuse, R153 ;  /* 0x00000099b41d7220 */ /* 0x040fe20000410000 */
[----:B------:R-:W-:Y:S01]  /*9d30*/  MUFU.EX2 R191, R191 ;  /* 0x000000bf00bf7308 */ /* 0x000fe20000000800 */
[C---:B------:R-:W-:Y:S02]  /*9d40*/  FMUL.FTZ R77, R180.reuse, R77 ;  /* 0x0000004db44d7220 */ /* 0x040fe40000410000 */
[C---:B------:R-:W-:Y:S04]  /*9d50*/  FMUL.FTZ R30, R3.reuse, R154 ;  /* 0x0000009a031e7220 */ /* 0x040fe80000410000 */
[C---:B------:R-:W-:Y:S02]  /*9d60*/  FMUL.FTZ R31, R3.reuse, R155 ;  /* 0x0000009b031f7220 */ /* 0x040fe40000410000 */
[----:B------:R-:W3:Y:S01]  /*9d70*/  LDSM.16.MT88.4 R152, [R242+0x3100] ;  /* 0x00310000f298783b */ /* 0x000ee20000004200 */
[C---:B------:R-:W-:Y:S02]  /*9d80*/  FMUL.FTZ R78, R3.reuse, R78 ;  /* 0x0000004e034e7220 */ /* 0x040fe40000410000 */
[C---:B------:R-:W-:Y:S02]  /*9d90*/  FMUL.FTZ R79, R3.reuse, R79 ;  /* 0x0000004f034f7220 */ /* 0x040fe40000410000 */
[C---:B------:R-:W-:Y:S03]  /*9da0*/  HMMA.16816.F32.BF16 R28, R176.reuse, R36, R28 ;  /* 0x00000024b01c723c */ /* 0x040fe6000004181c */
[C---:B------:R-:W-:Y:S02]  /*9db0*/  FMUL.FTZ R80, R180.reuse, R80 ;  /* 0x00000050b4507220 */ /* 0x040fe40000410000 */
[C---:B------:R-:W-:Y:S02]  /*9dc0*/  FMUL.FTZ R81, R180.reuse, R81 ;  /* 0x00000051b4517220 */ /* 0x040fe40000410000 */
[C---:B------:R-:W-:Y:S01]  /*9dd0*/  FMUL.FTZ R36, R180.reuse, R144 ;  /* 0x00000090b4247220 */ /* 0x040fe20000410000 */
[C---:B------:R-:W-:Y:S04]  /*9de0*/  HMMA.16816.F32.BF16 R32, R176.reuse, R38, R32 ;  /* 0x00000026b020723c */ /* 0x040fe80000041820 */
[C---:B------:R-:W-:Y:S02]  /*9df0*/  FMUL.FTZ R37, R180.reuse, R145 ;  /* 0x00000091b4257220 */ /* 0x040fe40000410000 */
[C---:B------:R-:W-:Y:S02]  /*9e00*/  FMUL.FTZ R82, R3.reuse, R82 ;  /* 0x0000005203527220 */ /* 0x040fe40000410000 */
[C---:B------:R-:W-:Y:S04]  /*9e10*/  FMUL.FTZ R38, R3.reuse, R146 ;  /* 0x0000009203267220 */ /* 0x040fe80000410000 */
[C---:B------:R-:W-:Y:S02]  /*9e20*/  FMUL.FTZ R39, R3.reuse, R147 ;  /* 0x0000009303277220 */ /* 0x040fe40000410000 */
[----:B------:R-:W4:Y:S01]  /*9e30*/  LDSM.16.MT88.4 R144, [R241+0x3100] ;  /* 0x00310000f190783b */ /* 0x000f220000004200 */
[C---:B------:R-:W-:Y:S02]  /*9e40*/  FMUL.FTZ R83, R3.reuse, R83 ;  /* 0x0000005303537220 */ /* 0x040fe40000410000 */
[C---:B------:R-:W-:Y:S02]  /*9e50*/  FMUL.FTZ R84, R180.reuse, R84 ;  /* 0x00000054b4547220 */ /* 0x040fe40000410000 */
[C---:B-1----:R-:W-:Y:S03]  /*9e60*/  HMMA.16816.F32.BF16 R36, R176.reuse, R44, R36 ;  /* 0x0000002cb024723c */ /* 0x042fe60000041824 */
        /* <DEDUP_REMOVED lines=8> */
[----:B------:R-:W1:Y:S01]  /*9ef0*/  LDSM.16.MT88.4 R136, [R240+0x3100] ;  /* 0x00310000f088783b */ /* 0x000e620000004200 */
[C---:B------:R-:W-:Y:S02]  /*9f00*/  FMUL.FTZ R88, R180.reuse, R88 ;  /* 0x00000058b4587220 */ /* 0x040fe40000410000 */
[C---:B------:R-:W-:Y:S02]  /*9f10*/  FMUL.FTZ R89, R180.reuse, R89 ;  /* 0x00000059b4597220 */ /* 0x040fe40000410000 */
[C---:B---3--:R-:W-:Y:S03]  /*9f20*/  HMMA.16816.F32.BF16 R44, R176.reuse, R152, R44 ;  /* 0x00000098b02c723c */ /* 0x048fe6000004182c */
[C---:B------:R-:W-:Y:S02]  /*9f30*/  FMUL.FTZ R90, R3.reuse, R90 ;  /* 0x0000005a035a7220 */ /* 0x040fe40000410000 */
[C---:B------:R-:W-:Y:S02]  /*9f40*/  FMUL.FTZ R91, R3.reuse, R91 ;  /* 0x0000005b035b7220 */ /* 0x040fe40000410000 */
[C---:B------:R-:W-:Y:S01]  /*9f50*/  FMUL.FTZ R92, R180.reuse, R92 ;  /* 0x0000005cb45c7220 */ /* 0x040fe20000410000 */
[C---:B------:R-:W-:Y:S04]  /*9f60*/  HMMA.16816.F32.BF16 R48, R176.reuse, R154, R48 ;  /* 0x0000009ab030723c */ /* 0x040fe80000041830 */
[C---:B------:R-:W-:Y:S02]  /*9f70*/  FMUL.FTZ R93, R180.reuse, R93 ;  /* 0x0000005db45d7220 */ /* 0x040fe40000410000 */
[C---:B------:R-:W-:Y:S02]  /*9f80*/  FMUL.FTZ R94, R3.reuse, R94 ;  /* 0x0000005e035e7220 */ /* 0x040fe40000410000 */
[C---:B----4-:R-:W-:Y:S04]  /*9f90*/  HMMA.16816.F32.BF16 R52, R176.reuse, R144, R52 ;  /* 0x00000090b034723c */ /* 0x050fe80000041834 */
[C---:B------:R-:W-:Y:S02]  /*9fa0*/  FMUL.FTZ R95, R3.reuse, R95 ;  /* 0x0000005f035f7220 */ /* 0x040fe40000410000 */
[C---:B------:R-:W-:Y:S02]  /*9fb0*/  FMUL.FTZ R96, R180.reuse, R96 ;  /* 0x00000060b4607220 */ /* 0x040fe40000410000 */
[C---:B------:R-:W-:Y:S01]  /*9fc0*/  HMMA.16816.F32.BF16 R56, R176.reuse, R146, R56 ;  /* 0x00000092b038723c */ /* 0x040fe20000041838 */
[----:B------:R-:W-:Y:S03]  /*9fd0*/  LDSM.16.MT88.4 R144, [R242+0x900] ;  /* 0x00090000f290783b */ /* 0x000fe60000004200 */
[C---:B------:R-:W-:Y:S02]  /*9fe0*/  FMUL.FTZ R97, R180.reuse, R97 ;  /* 0x00000061b4617220 */ /* 0x040fe40000410000 */
[C---:B------:R-:W-:Y:S02]  /*9ff0*/  FMUL.FTZ R98, R3.reuse, R98 ;  /* 0x0000006203627220 */ /* 0x040fe40000410000 */
[C---:B------:R-:W-:Y:S01]  /*a000*/  FMUL.FTZ R99, R3.reuse, R99 ;  /* 0x0000006303637220 */ /* 0x040fe20000410000 */
        /* <DEDUP_REMOVED lines=8> */
[C---:B------:R-:W-:Y:S04]  /*a090*/  HMMA.16816.F32.BF16 R68, R176.reuse, R132, R68 ;  /* 0x00000084b044723c */ /* 0x040fe80000041844 */
[C---:B------:R-:W-:Y:S02]  /*a0a0*/  FMUL.FTZ R105, R180.reuse, R105 ;  /* 0x00000069b4697220 */ /* 0x040fe40000410000 */
[C---:B------:R-:W-:Y:S02]  /*a0b0*/  FMUL.FTZ R106, R3.reuse, R106 ;  /* 0x0000006a036a7220 */ /* 0x040fe40000410000 */
[C---:B------:R-:W-:Y:S01]  /*a0c0*/  HMMA.16816.F32.BF16 R72, R176.reuse, R134, R72 ;  /* 0x00000086b048723c */ /* 0x040fe20000041848 */
[----:B------:R-:W3:Y:S03]  /*a0d0*/  LDSM.16.MT88.4 R132, [R240+0x6100] ;  /* 0x00610000f084783b */ /* 0x000ee60000004200 */
[C---:B------:R-:W-:Y:S02]  /*a0e0*/  FMUL.FTZ R107, R3.reuse, R107 ;  /* 0x0000006b036b7220 */ /* 0x040fe40000410000 */
[C---:B------:R-:W-:Y:S02]  /*a0f0*/  FMUL.FTZ R108, R180.reuse, R108 ;  /* 0x0000006cb46c7220 */ /* 0x040fe40000410000 */
[C---:B------:R-:W-:Y:S04]  /*a100*/  HMMA.16816.F32.BF16 R76, R176.reuse, R140, R76 ;  /* 0x0000008cb04c723c */ /* 0x040fe8000004184c */
[C---:B------:R-:W-:Y:S02]  /*a110*/  FMUL.FTZ R109, R180.reuse, R109 ;  /* 0x0000006db46d7220 */ /* 0x040fe40000410000 */
[C---:B------:R-:W-:Y:S02]  /*a120*/  FMUL.FTZ R110, R3.reuse, R110 ;  /* 0x0000006e036e7220 */ /* 0x040fe40000410000 */
[C---:B------:R-:W-:Y:S01]  /*a130*/  HMMA.16816.F32.BF16 R80, R176.reuse, R142, R80 ;  /* 0x0000008eb050723c */ /* 0x040fe20000041850 */
[----:B------:R-:W4:Y:S03]  /*a140*/  LDSM.16.MT88.4 R140, [R247+0x9100] ;  /* 0x00910000f78c783b */ /* 0x000f260000004200 */
        /* <DEDUP_REMOVED lines=11> */
[C---:B---3--:R-:W-:Y:S04]  /*a200*/  HMMA.16816.F32.BF16 R92, R176.reuse, R132, R92 ;  /* 0x00000084b05c723c */ /* 0x048fe8000004185c */
[C---:B------:R-:W-:Y:S02]  /*a210*/  FMUL.FTZ R127, R3.reuse, R127 ;  /* 0x0000007f037f7220 */ /* 0x040fe40000410000 */
[C---:B------:R-:W-:Y:S02]  /*a220*/  FMUL.FTZ R128, R180.reuse, R128 ;  /* 0x00000080b4807220 */ /* 0x040fe40000410000 */
[C---:B------:R-:W-:Y:S01]  /*a230*/  HMMA.16816.F32.BF16 R96, R176.reuse, R134, R96 ;  /* 0x00000086b060723c */ /* 0x040fe20000041860 */
[----:B------:R-:W3:Y:S03]  /*a240*/  LDSM.16.MT88.4 R132, [R241+0x9100] ;  /* 0x00910000f184783b */ /* 0x000ee60000004200 */
[C---:B------:R-:W-:Y:S02]  /*a250*/  FMUL.FTZ R129, R180.reuse, R129 ;  /* 0x00000081b4817220 */ /* 0x040fe40000410000 */
[C---:B------:R-:W-:Y:S02]  /*a260*/  FMUL.FTZ R130, R3.reuse, R130 ;  /* 0x0000008203827220 */ /* 0x040fe40000410000 */
[C---:B----4-:R-:W-:Y:S04]  /*a270*/  HMMA.16816.F32.BF16 R100, R176.reuse, R140, R100 ;  /* 0x0000008cb064723c */ /* 0x050fe80000041864 */
        /* <DEDUP_REMOVED lines=9> */
[----:B------:R-:W-:Y:S02]  /*a310*/  FMUL.FTZ R121, R180, R121 ;  /* 0x00000079b4797220 */ /* 0x000fe40000410000 */
[----:B------:R-:W-:Y:S01]  /*a320*/  FMUL.FTZ R122, R3, R122 ;  /* 0x0000007a037a7220 */ /* 0x000fe20000410000 */
[C---:B------:R-:W-:Y:S01]  /*a330*/  HMMA.16816.F32.BF16 R112, R176.reuse, R138, R112 ;  /* 0x0000008ab070723c */ /* 0x040fe20000041870 */
[----:B------:R-:W1:Y:S03]  /*a340*/  LDSM.16.MT88.4 R136, [R247+0x900] ;  /* 0x00090000f788783b */ /* 0x000e660000004200 */
[----:B------:R-:W-:Y:S02]  /*a350*/  FFMA.FTZ R192, R192, c[0x0][0x2d0], -R215 ;  /* 0x0000b400c0c07a23 */ /* 0x000fe400000108d7 */
[--C-:B------:R-:W-:Y:S02]  /*a360*/  FFMA.FTZ R193, R193, c[0x0][0x2d0], -R213.reuse ;  /* 0x0000b400c1c17a23 */ /* 0x100fe400000108d5 */
[C---:B---3--:R-:W-:Y:S02]  /*a370*/  HMMA.16816.F32.BF16 R116, R176.reuse, R132, R116 ;  /* 0x00000084b074723c */ /* 0x048fe40000041874 */
[----:B------:R-:W3:Y:S02]  /*a380*/  MUFU.EX2 R192, R192 ;  /* 0x000000c000c07308 */ /* 0x000ee40000000800 */
[----:B------:R-:W-:Y:S02]  /*a390*/  FFMA.FTZ R194, R194, c[0x0][0x2d0], -R213 ;  /* 0x0000b400c2c27a23 */ /* 0x000fe400000108d5 */
[--C-:B------:R-:W-:Y:S02]  /*a3a0*/  FFMA.FTZ R195, R195, c[0x0][0x2d0], -R215.reuse ;  /* 0x0000b400c3c37a23 */ /* 0x100fe400000108d7 */
[----:B------:R-:W-:Y:S04]  /*a3b0*/  FFMA.FTZ R196, R196, c[0x0][0x2d0], -R215 ;  /* 0x0000b400c4c47a23 */ /* 0x000fe800000108d7 */
[--C-:B------:R-:W-:Y:S01]  /*a3c0*/  FFMA.FTZ R197, R197, c[0x0][0x2d0], -R213.reuse ;  /* 0x0000b400c5c57a23 */ /* 0x100fe200000108d5 */
[----:B------:R-:W-:Y:S01]  /*a3d0*/  MUFU.EX2 R193, R193 ;  /* 0x000000c100c17308 */ /* 0x000fe20000000800 */
[----:B------:R-:W-:Y:S02]  /*a3e0*/  FFMA.FTZ R198, R198, c[0x0][0x2d0], -R213 ;  /* 0x0000b400c6c67a23 */ /* 0x000fe400000108d5 */
[C---:B------:R-:W-:Y:S02]  /*a3f0*/  FMUL.FTZ R123, R3.reuse, R123 ;  /* 0x0000007b037b7220 */ /* 0x040fe40000410000 */
[--C-:B------:R-:W-:Y:S02]  /*a400*/  FFMA.FTZ R148, R168, c[0x0][0x2d0], -R215.reuse ;  /* 0x0000b400a8947a23 */ /* 0x100fe400000108d7 */
[----:B------:R-:W-:Y:S02]  /*a410*/  FFMA.FTZ R152, R204, c[0x0][0x2d0], -R215 ;  /* 0x0000b400cc987a23 */ /* 0x000fe400000108d7 */
[----:B------:R-:W-:Y:S01]  /*a420*/  FFMA.FTZ R153, R200, c[0x0][0x2d0], -R213 ;  /* 0x0000b400c8997a23 */ /* 0x000fe200000108d5 */
[C---:B------:R-:W-:Y:S01]  /*a430*/  HMMA.16816.F32.BF16 R120, R176.reuse, R134, R120 ;  /* 0x00000086b078723c */ /* 0x040fe20000041878 */
[----:B------:R-:W5:Y:S02]  /*a440*/  MUFU.EX2 R194, R194 ;  /* 0x000000c200c27308 */ /* 0x000f640000000800 */
[----:B---3--:R-:W-:Y:S01]  /*a450*/  F2FP.BF16.PACK_AB R132, R192, R191 ;  /* 0x000000bfc084723e */ /* 0x008fe200000010ff */
[----:B------:R-:W-:Y:S02]  /*a460*/  FFMA.FTZ R190, R3, R183, R190 ;  /* 0x000000b703be7223 */ /* 0x000fe400000100be */
[--C-:B------:R-:W-:Y:S02]  /*a470*/  FFMA.FTZ R202, R202, c[0x0][0x2d0], -R215.reuse ;  /* 0x0000b400caca7a23 */ /* 0x100fe400000108d7 */
[C---:B----4-:R-:W-:Y:S03]  /*a480*/  HMMA.16816.F32.BF16 R124, R176.reuse, R140, R124 ;  /* 0x0000008cb07c723c */ /* 0x050fe6000004187c */
[----:B------:R-:W-:Y:S01]  /*a490*/  MUFU.EX2 R195, R195 ;  /* 0x000000c300c37308 */ /* 0x000fe20000000800 */
[----:B------:R-:W-:Y:S02]  /*a4a0*/  FADD.FTZ R190, R188, R190 ;  /* 0x000000bebcbe7221 */ /* 0x000fe40000010000 */
[----:B------:R-:W-:Y:S02]  /*a4b0*/  FFMA.FTZ R204, R203, c[0x0][0x2d0], -R215 ;  /* 0x0000b400cbcc7a23 */ /* 0x000fe400000108d7 */
[----:B------:R-:W-:Y:S01]  /*a4c0*/  HMMA.16816.F32.BF16 R128, R176, R142, R128 ;  /* 0x0000008eb080723c */ /* 0x000fe20000041880 */
[----:B------:R-:W3:Y:S03]  /*a4d0*/  LDSM.16.MT88.4 R140, [R241+0x900] ;  /* 0x00090000f18c783b */ /* 0x000ee60000004200 */
[----:B------:R-:W-:Y:S01]  /*a4e0*/  FADD.FTZ R185, R185, R190 ;  /* 0x000000beb9b97221 */ /* 0x000fe20000010000 */
[----:B------:R-:W4:Y:S01]  /*a4f0*/  MUFU.EX2 R196, R196 ;  /* 0x000000c400c47308 */ /* 0x000f220000000800 */
[----:B------:R-:W-:Y:S02]  /*a500*/  FFMA.FTZ R200, R201, c[0x0][0x2d0], -R213 ;  /* 0x0000b400c9c87a23 */ /* 0x000fe400000108d5 */
[----:B------:R-:W-:Y:S01]  /*a510*/  FADD.FTZ R185, R184, R185 ;  /* 0x000000b9b8b97221 */ /* 0x000fe20000010000 */
[C---:B-----5:R-:W-:Y:S03]  /*a520*/  F2FP.BF16.PACK_AB R133, R194.reuse, R193 ;  /* 0x000000c1c285723e */ /* 0x060fe600000010ff */
[----:B------:R-:W-:Y:S03]  /*a530*/  FADD.FTZ R185, R193, R185 ;  /* 0x000000b9c1b97221 */ /* 0x000fe60000010000 */
[----:B------:R-:W5:Y:S01]  /*a540*/  MUFU.EX2 R197, R197 ;  /* 0x000000c500c57308 */ /* 0x000f620000000800 */
[----:B------:R-:W-:Y:S02]  /*a550*/  FADD.FTZ R194, R194, R185 ;  /* 0x000000b9c2c27221 */ /* 0x000fe40000010000 */
[----:B--2---:R-:W-:Y:S07]  /*a560*/  FFMA.FTZ R214, R180, R158, R214 ;  /* 0x0000009eb4d67223 */ /* 0x004fee00000100d6 */
[----:B------:R-:W2:Y:S01]  /*a570*/  MUFU.EX2 R198, R198 ;  /* 0x000000c600c67308 */ /* 0x000ea20000000800 */
[----:B------:R-:W-:Y:S01]  /*a580*/  FADD.FTZ R214, R189, R214 ;  /* 0x000000d6bdd67221 */ /* 0x000fe20000010000 */
[----:B----4-:R-:W-:Y:S03]  /*a590*/  F2FP.BF16.PACK_AB R134, R196, R195 ;  /* 0x000000c3c486723e */ /* 0x010fe600000010ff */
[----:B------:R-:W-:Y:S04]  /*a5a0*/  FADD.FTZ R187, R187, R214 ;  /* 0x000000d6bbbb7221 */ /* 0x000fe80000010000 */
[----:B------:R-:W-:Y:S01]  /*a5b0*/  FADD.FTZ R186, R186, R187 ;  /* 0x000000bbbaba7221 */ /* 0x000fe20000010000 */
[----:B------:R4:W-:Y:S03]  /*a5c0*/  MUFU.EX2 R168, R148 ;  /* 0x0000009400a87308 */ /* 0x0009e60000000800 */
[----:B------:R-:W-:Y:S02]  /*a5d0*/  FADD.FTZ R186, R191, R186 ;  /* 0x000000babfba7221 */ /* 0x000fe40000010000 */
[----:B-----5:R-:W-:Y:S02]  /*a5e0*/  FADD.FTZ R194, R197, R194 ;  /* 0x000000c2c5c27221 */ /* 0x020fe40000010000 */
[----:B------:R-:W-:Y:S03]  /*a5f0*/  FADD.FTZ R186, R192, R186 ;  /* 0x000000bac0ba7221 */ /* 0x000fe60000010000 */
[----:B------:R-:W-:Y:S01]  /*a600*/  MUFU.EX2 R203, R152 ;  /* 0x0000009800cb7308 */ /* 0x000fe20000000800 */
[----:B------:R-:W-:Y:S01]  /*a610*/  FADD.FTZ R195, R195, R186 ;  /* 0x000000bac3c37221 */ /* 0x000fe20000010000 */
[C---:B--2---:R-:W-:Y:S01]  /*a620*/  F2FP.BF16.PACK_AB R135, R198.reuse, R197 ;  /* 0x000000c5c687723e */ /* 0x044fe200000010ff */
[----:B------:R-:W-:Y:S07]  /*a630*/  FADD.FTZ R198, R198, R194 ;  /* 0x000000c2c6c67221 */ /* 0x000fee0000010000 */
[----:B------:R-:W2:Y:S01]  /*a640*/  MUFU.EX2 R202, R202 ;  /* 0x000000ca00ca7308 */ /* 0x000ea20000000800 */
[C---:B-1----:R-:W-:Y:S05]  /*a650*/  HMMA.16816.F32.BF16 R4, R132.reuse, R136, R4 ;  /* 0x000000888404723c */ /* 0x042fea0000041804 */
[----:B----4-:R-:W-:Y:S03]  /*a660*/  FFMA.FTZ R148, R170, c[0x0][0x2d0], -R213 ;  /* 0x0000b400aa947a23 */ /* 0x010fe600000108d5 */
[C---:B------:R-:W-:Y:S01]  /*a670*/  HMMA.16816.F32.BF16 R8, R132.reuse, R138, R8 ;  /* 0x0000008a8408723c */ /* 0x040fe20000041808 */
[----:B------:R-:W1:Y:S01]  /*a680*/  LDSM.16.MT88.4 R136, [R240+0x900] ;  /* 0x00090000f088783b */ /* 0x000e620000004200 */
[----:B------:R4:W-:Y:S06]  /*a690*/  MUFU.EX2 R170, R148 ;  /* 0x0000009400aa7308 */ /* 0x0009ec0000000800 */
[C---:B------:R-:W-:Y:S04]  /*a6a0*/  HMMA.16816.F32.BF16 R12, R132.reuse, R144, R12 ;  /* 0x00000090840c723c */ /* 0x040fe8000004180c */
[----:B------:R-:W-:Y:S01]  /*a6b0*/  MUFU.EX2 R201, R153 ;  /* 0x0000009900c97308 */ /* 0x000fe20000000800 */
[----:B--2---:R-:W-:Y:S03]  /*a6c0*/  F2FP.BF16.PACK_AB R180, R202, R203 ;  /* 0x000000cbcab4723e */ /* 0x004fe600000010ff */
[C---:B------:R-:W-:Y:S01]  /*a6d0*/  HMMA.16816.F32.BF16 R16, R132.reuse, R146, R16 ;  /* 0x000000928410723c */ /* 0x040fe20000041810 */
[----:B------:R-:W2:Y:S05]  /*a6e0*/  LDSM.16.MT88.4 R144, [R247+0x3900] ;  /* 0x00390000f790783b */ /* 0x000eaa0000004200 */
[----:B------:R-:W-:Y:S02]  /*a6f0*/  MUFU.EX2 R200, R200 ;  /* 0x000000c800c87308 */ /* 0x000fe40000000800 */
[C---:B---3--:R-:W-:Y:S04]  /*a700*/  HMMA.16816.F32.BF16 R20, R132.reuse, R140, R20 ;  /* 0x0000008c8414723c */ /* 0x048fe80000041814 */
[--C-:B----4-:R-:W-:Y:S04]  /*a710*/  FFMA.FTZ R148, R171, c[0x0][0x2d0], -R215.reuse ;  /* 0x0000b400ab947a23 */ /* 0x110fe800000108d7 */
[C---:B------:R-:W-:Y:S01]  /*a720*/  HMMA.16816.F32.BF16 R24, R132.reuse, R142, R24 ;  /* 0x0000008e8418723c */ /* 0x040fe20000041818 */
[----:B------:R-:W3:Y:S01]  /*a730*/  LDSM.16.MT88.4 R140, [R242+0x3900] ;  /* 0x00390000f28c783b */ /* 0x000ee20000004200 */
[----:B------:R4:W-:Y:S06]  /*a740*/  MUFU.EX2 R171, R148 ;  /* 0x0000009400ab7308 */ /* 0x0009ec0000000800 */
[C---:B-1----:R-:W-:Y:S04]  /*a750*/  HMMA.16816.F32.BF16 R28, R132.reuse, R136, R28 ;  /* 0x00000088841c723c */ /* 0x042fe8000004181c */
[----:B------:R-:W-:Y:S04]  /*a760*/  MUFU.EX2 R204, R204 ;  /* 0x000000cc00cc7308 */ /* 0x000fe80000000800 */
[C---:B------:R-:W-:Y:S01]  /*a770*/  HMMA.16816.F32.BF16 R32, R132.reuse, R138, R32 ;  /* 0x0000008a8420723c */ /* 0x040fe20000041820 */
[----:B------:R-:W1:Y:S07]  /*a780*/  LDSM.16.MT88.4 R136, [R241+0x3900] ;  /* 0x00390000f188783b */ /* 0x000e6e0000004200 */
[C---:B--2---:R-:W-:Y:S04]  /*a790*/  HMMA.16816.F32.BF16 R36, R132.reuse, R144, R36 ;  /* 0x000000908424723c */ /* 0x044fe80000041824 */
[--C-:B----4-:R-:W-:Y:S04]  /*a7a0*/  FFMA.FTZ R148, R167, c[0x0][0x2d0], -R215.reuse ;  /* 0x0000b400a7947a23 */ /* 0x110fe800000108d7 */
        /* <DEDUP_REMOVED lines=20> */
[C---:B---3--:R-:W-:Y:S07]  /*a8f0*/  HMMA.16816.F32.BF16 R92, R132.reuse, R140, R92 ;  /* 0x0000008c845c723c */ /* 0x048fee000004185c */
[----:B------:R-:W-:Y:S01]  /*a900*/  FFMA.FTZ R140, R163, c[0x0][0x2d0], -R215 ;  /* 0x0000b400a38c7a23 */ /* 0x000fe200000108d7 */
[C---:B------:R-:W-:Y:S01]  /*a910*/  HMMA.16816.F32.BF16 R96, R132.reuse, R142, R96 ;  /* 0x0000008e8460723c */ /* 0x040fe20000041860 */
[----:B------:R3:W-:Y:S07]  /*a920*/  MUFU.EX2 R163, R148 ;  /* 0x0000009400a37308 */ /* 0x0007ee0000000800 */
[C---:B-1----:R-:W-:Y:S03]  /*a930*/  HMMA.16816.F32.BF16 R100, R132.reuse, R136, R100 ;  /* 0x000000888464723c */ /* 0x042fe60000041864 */
[----:B------:R1:W4:Y:S04]  /*a940*/  MUFU.EX2 R178, R140 ;  /* 0x0000008c00b27308 */ /* 0x0003280000000800 */
[--C-:B------:R-:W-:Y:S01]  /*a950*/  FFMA.FTZ R136, R169, c[0x0][0x2d0], -R213.reuse ;  /* 0x0000b400a9887a23 */ /* 0x100fe200000108d5 */
[C---:B------:R-:W-:Y:S05]  /*a960*/  HMMA.16816.F32.BF16 R104, R132.reuse, R138, R104 ;  /* 0x0000008a8468723c */ /* 0x040fea0000041868 */
[----:B------:R5:W5:Y:S03]  /*a970*/  MUFU.EX2 R169, R136 ;  /* 0x0000008800a97308 */ /* 0x000b660000000800 */
[C---:B--2---:R-:W-:Y:S04]  /*a980*/  HMMA.16816.F32.BF16 R108, R132.reuse, R144, R108 ;  /* 0x00000090846c723c */ /* 0x044fe8000004186c */
[----:B---3--:R-:W-:Y:S03]  /*a990*/  FFMA.FTZ R148, R165, c[0x0][0x2d0], -R213 ;  /* 0x0000b400a5947a23 */ /* 0x008fe600000108d5 */
[----:B------:R-:W-:Y:S01]  /*a9a0*/  FFMA.FTZ R144, R162, c[0x0][0x2d0], -R215 ;  /* 0x0000b400a2907a23 */ /* 0x000fe200000108d7 */
[C---:B------:R-:W-:Y:S01]  /*a9b0*/  HMMA.16816.F32.BF16 R112, R132.reuse, R146, R112 ;  /* 0x000000928470723c */ /* 0x040fe20000041870 */
[----:B------:R2:W-:Y:S01]  /*a9c0*/  MUFU.EX2 R154, R148 ;  /* 0x00000094009a7308 */ /* 0x0005e20000000800 */
[----:B-1----:R-:W1:Y:S02]  /*a9d0*/  LDSM.16.MT88.4 R140, [R241+0x9900] ;  /* 0x00990000f18c783b */ /* 0x002e640000004200 */
[-C--:B----4-:R-:W-:Y:S07]  /*a9e0*/  MOV R3, R178.reuse ;  /* 0x000000b200037202 */ /* 0x090fee0000000f00 */
[----:B------:R3:W4:Y:S01]  /*a9f0*/  MUFU.EX2 R177, R144 ;  /* 0x0000009000b17308 */ /* 0x0007220000000800 */
[----:B-----5:R-:W5:Y:S01]  /*aa00*/  LDSM.16.MT88.4 R136, [R240+0x9900] ;  /* 0x00990000f088783b */ /* 0x020f620000004200 */
[--C-:B--2---:R-:W-:Y:S02]  /*aa10*/  FFMA.FTZ R148, R164, c[0x0][0x2d0], -R213.reuse ;  /* 0x0000b400a4947a23 */ /* 0x104fe400000108d5 */
[--C-:B---3--:R-:W-:Y:S06]  /*aa20*/  FFMA.FTZ R144, R161, c[0x0][0x2d0], -R213.reuse ;  /* 0x0000b400a1907a23 */ /* 0x108fec00000108d5 */
[----:B------:R2:W-:Y:S01]  /*aa30*/  MUFU.EX2 R176, R144 ;  /* 0x0000009000b07308 */ /* 0x0005e20000000800 */
[C---:B-1----:R-:W-:Y:S07]  /*aa40*/  HMMA.16816.F32.BF16 R116, R132.reuse, R140, R116 ;  /* 0x0000008c8474723c */ /* 0x042fee0000041874 */
[----:B------:R-:W-:Y:S01]  /*aa50*/  FFMA.FTZ R140, R160, c[0x0][0x2d0], -R213 ;  /* 0x0000b400a08c7a23 */ /* 0x000fe200000108d5 */
[C---:B------:R-:W-:Y:S01]  /*aa60*/  HMMA.16816.F32.BF16 R120, R132.reuse, R142, R120 ;  /* 0x0000008e8478723c */ /* 0x040fe20000041878 */
[----:B------:R1:W3:Y:S07]  /*aa70*/  MUFU.EX2 R160, R148 ;  /* 0x0000009400a07308 */ /* 0x0002ee0000000800 */
[C---:B-----5:R-:W-:Y:S03]  /*aa80*/  HMMA.16816.F32.BF16 R124, R132.reuse, R136, R124 ;  /* 0x00000088847c723c */ /* 0x060fe6000004187c */
[----:B------:R5:W5:Y:S01]  /*aa90*/  MUFU.EX2 R162, R140 ;  /* 0x0000008c00a27308 */ /* 0x000b620000000800 */
[----:B--2---:R-:W2:Y:S04]  /*aaa0*/  LDSM.16.MT88.4 R144, [R247+0x1100] ;  /* 0x00110000f790783b */ /* 0x004ea80000004200 */
[----:B------:R-:W-:Y:S04]  /*aab0*/  HMMA.16816.F32.BF16 R128, R132, R138, R128 ;  /* 0x0000008a8480723c */ /* 0x000fe80000041880 */
[----:B------:R-:W-:Y:S03]  /*aac0*/  LDSM.16.MT88.4 R136, [R241+0x1100] ;  /* 0x00110000f188783b */ /* 0x000fe60000004200 */
[----:B------:R-:W-:Y:S02]  /*aad0*/  F2FP.BF16.PACK_AB R132, R168, R178 ;  /* 0x000000b2a884723e */ /* 0x000fe400000010ff */
[----:B------:R-:W-:Y:S03]  /*aae0*/  F2FP.BF16.PACK_AB R133, R170, R169 ;  /* 0x000000a9aa85723e */ /* 0x000fe600000010ff */
[----:B----4-:R-:W-:Y:S01]  /*aaf0*/  F2FP.BF16.PACK_AB R134, R177, R171 ;  /* 0x000000abb186723e */ /* 0x010fe200000010ff */
[----:B-1----:R-:W-:Y:S01]  /*ab00*/  FFMA.FTZ R148, R174, c[0x0][0x2d0], -R215 ;  /* 0x0000b400ae947a23 */ /* 0x002fe200000108d7 */
[----:B---3--:R-:W-:Y:S03]  /*ab10*/  MOV R187, R160 ;  /* 0x000000a000bb7202 */ /* 0x008fe60000000f00 */
[----:B------:R1:W-:Y:S01]  /*ab20*/  MUFU.EX2 R157, R148 ;  /* 0x00000094009d7308 */ /* 0x0003e20000000800 */
[----:B-----5:R-:W3:Y:S01]  /*ab30*/  LDSM.16.MT88.4 R140, [R242+0x1100] ;  /* 0x00110000f28c783b */ /* 0x020ee20000004200 */
[----:B------:R-:W-:Y:S07]  /*ab40*/  F2FP.BF16.PACK_AB R135, R162, R176 ;  /* 0x000000b0a287723e */ /* 0x000fee00000010ff */
[C---:B--2---:R-:W-:Y:S03]  /*ab50*/  HMMA.16816.F32.BF16 R4, R132.reuse, R144, R4 ;  /* 0x000000908404723c */ /* 0x044fe60000041804 */
[----:B-1----:R-:W-:Y:S05]  /*ab60*/  FFMA.FTZ R148, R172, c[0x0][0x2d0], -R213 ;  /* 0x0000b400ac947a23 */ /* 0x002fea00000108d5 */
[C---:B------:R-:W-:Y:S01]  /*ab70*/  HMMA.16816.F32.BF16 R8, R132.reuse, R146, R8 ;  /* 0x000000928408723c */ /* 0x040fe20000041808 */
[----:B------:R-:W1:Y:S01]  /*ab80*/  LDSM.16.MT88.4 R144, [R240+0x1100] ;  /* 0x00110000f090783b */ /* 0x000e620000004200 */
[----:B------:R-:W2:Y:S06]  /*ab90*/  MUFU.EX2 R156, R148 ;  /* 0x00000094009c7308 */ /* 0x000eac0000000800 */
[C---:B---3--:R-:W-:Y:S08]  /*aba0*/  HMMA.16816.F32.BF16 R12, R132.reuse, R140, R12 ;  /* 0x0000008c840c723c */ /* 0x048ff0000004180c */
[C---:B------:R-:W-:Y:S01]  /*abb0*/  HMMA.16816.F32.BF16 R16, R132.reuse, R142, R16 ;  /* 0x0000008e8410723c */ /* 0x040fe20000041810 */
[----:B------:R-:W3:Y:S03]  /*abc0*/  LDSM.16.MT88.4 R140, [R247+0x4100] ;  /* 0x00410000f78c783b */ /* 0x000ee60000004200 */
[----:B--2---:R-:W-:Y:S04]  /*abd0*/  MOV R189, R156 ;  /* 0x0000009c00bd7202 */ /* 0x004fe80000000f00 */
[C---:B------:R-:W-:Y:S01]  /*abe0*/  HMMA.16816.F32.BF16 R20, R132.reuse, R136, R20 ;  /* 0x000000888414723c */ /* 0x040fe20000041814 */
[----:B------:R-:W-:Y:S07]  /*abf0*/  LDSM.16.MT88.4 R148, [R241+0x2100] ;  /* 0x00210000f194783b */ /* 0x000fee0000004200 */
        /* <DEDUP_REMOVED lines=26> */
[C---:B--2---:R-:W-:Y:S07]  /*ada0*/  HMMA.16816.F32.BF16 R92, R132.reuse, R136, R92 ;  /* 0x00000088845c723c */ /* 0x044fee000004185c */
[--C-:B------:R-:W-:Y:S01]  /*adb0*/  FFMA.FTZ R136, R166, c[0x0][0x2d0], -R215.reuse ;  /* 0x0000b400a6887a23 */ /* 0x100fe200000108d7 */
[C---:B------:R-:W-:Y:S01]  /*adc0*/  HMMA.16816.F32.BF16 R96, R132.reuse, R138, R96 ;  /* 0x0000008a8460723c */ /* 0x040fe20000041860 */
[----:B------:R-:W-:Y:S02]  /*add0*/  LDSM.16.MT88.4 R164, [R242+0x2900] ;  /* 0x00290000f2a4783b */ /* 0x000fe40000004200 */
[----:B------:R2:W-:Y:S05]  /*ade0*/  MUFU.EX2 R155, R136 ;  /* 0x00000088009b7308 */ /* 0x0005ea0000000800 */
[C---:B-1----:R-:W-:Y:S07]  /*adf0*/  HMMA.16816.F32.BF16 R100, R132.reuse, R144, R100 ;  /* 0x000000908464723c */ /* 0x042fee0000041864 */
[--C-:B------:R-:W-:Y:S01]  /*ae00*/  FFMA.FTZ R144, R175, c[0x0][0x2d0], -R215.reuse ;  /* 0x0000b400af907a23 */ /* 0x100fe200000108d7 */
[C---:B------:R-:W-:Y:S03]  /*ae10*/  HMMA.16816.F32.BF16 R104, R132.reuse, R146, R104 ;  /* 0x000000928468723c */ /* 0x040fe60000041868 */
[----:B------:R1:W4:Y:S01]  /*ae20*/  MUFU.EX2 R161, R144 ;  /* 0x0000009000a17308 */ /* 0x0003220000000800 */
[----:B------:R-:W-:Y:S02]  /*ae30*/  FFMA.FTZ R215, R211, c[0x0][0x2d0], -R215 ;  /* 0x0000b400d3d77a23 */ /* 0x000fe400000108d7 */
[--C-:B------:R-:W-:Y:S01]  /*ae40*/  FFMA.FTZ R211, R182, c[0x0][0x2d0], -R213.reuse ;  /* 0x0000b400b6d37a23 */ /* 0x100fe200000108d5 */
[----:B------:R-:W-:Y:S01]  /*ae50*/  MOV R182, R157 ;  /* 0x0000009d00b67202 */ /* 0x000fe20000000f00 */
[C---:B---3--:R-:W-:Y:S01]  /*ae60*/  HMMA.16816.F32.BF16 R108, R132.reuse, R140, R108 ;  /* 0x0000008c846c723c */ /* 0x048fe2000004186c */
[----:B--2---:R-:W2:Y:S03]  /*ae70*/  LDSM.16.MT88.4 R136, [R241+0xa100] ;  /* 0x00a10000f188783b */ /* 0x004ea60000004200 */
[----:B------:R-:W-:Y:S01]  /*ae80*/  MOV R188, R182 ;  /* 0x000000b600bc7202 */ /* 0x000fe20000000f00 */
[----:B------:R-:W3:Y:S02]  /*ae90*/  MUFU.EX2 R215, R215 ;  /* 0x000000d700d77308 */ /* 0x000ee40000000800 */
[--C-:B------:R-:W-:Y:S01]  /*aea0*/  FFMA.FTZ R140, R173, c[0x0][0x2d0], -R213.reuse ;  /* 0x0000b400ad8c7a23 */ /* 0x100fe200000108d5 */
[C---:B------:R-:W-:Y:S01]  /*aeb0*/  HMMA.16816.F32.BF16 R112, R132.reuse, R142, R112 ;  /* 0x0000008e8470723c */ /* 0x040fe20000041870 */
[----:B------:R-:W-:Y:S03]  /*aec0*/  LDSM.16.MT88.4 R172, [R247+0x2900] ;  /* 0x00290000f7ac783b */ /* 0x000fe60000004200 */
[----:B------:R-:W-:Y:S01]  /*aed0*/  FFMA.FTZ R213, R181, c[0x0][0x2d0], -R213 ;  /* 0x0000b400b5d57a23 */ /* 0x000fe200000108d5 */
[----:B------:R-:W-:Y:S02]  /*aee0*/  F2FP.BF16.PACK_AB R181, R200, R201 ;  /* 0x000000c9c8b5723e */ /* 0x000fe400000010ff */
[----:B------:R5:W5:Y:S02]  /*aef0*/  MUFU.EX2 R179, R140 ;  /* 0x0000008c00b37308 */ /* 0x000b640000000800 */
[----:B-1----:R-:W1:Y:S03]  /*af00*/  LDSM.16.MT88.4 R144, [R240+0xa100] ;  /* 0x00a10000f090783b */ /* 0x002e660000004200 */
[----:B----4-:R-:W-:Y:S05]  /*af10*/  MOV R190, R161 ;  /* 0x000000a100be7202 */ /* 0x010fea0000000f00 */
[----:B------:R-:W-:Y:S01]  /*af20*/  MUFU.EX2 R211, R211 ;  /* 0x000000d300d37308 */ /* 0x000fe20000000800 */
[----:B---3--:R-:W-:Y:S09]  /*af30*/  F2FP.BF16.PACK_AB R182, R215, R204 ;  /* 0x000000ccd7b6723e */ /* 0x008ff200000010ff */
[----:B------:R-:W3:Y:S01]  /*af40*/  MUFU.EX2 R213, R213 ;  /* 0x000000d500d57308 */ /* 0x000ee20000000800 */
[----:B-----5:R-:W4:Y:S01]  /*af50*/  LDSM.16.MT88.4 R140, [R247+0x1900] ;  /* 0x00190000f78c783b */ /* 0x020f220000004200 */
[----:B------:R-:W-:Y:S01]  /*af60*/  MOV R214, R179 ;  /* 0x000000b300d67202 */ /* 0x000fe20000000f00 */
[C---:B--2---:R-:W-:Y:S08]  /*af70*/  HMMA.16816.F32.BF16 R116, R132.reuse, R136, R116 ;  /* 0x000000888474723c */ /* 0x044ff00000041874 */
[C---:B------:R-:W-:Y:S01]  /*af80*/  HMMA.16816.F32.BF16 R120, R132.reuse, R138, R120 ;  /* 0x0000008a8478723c */ /* 0x040fe20000041878 */
[----:B------:R-:W2:Y:S07]  /*af90*/  LDSM.16.MT88.4 R136, [R242+0x1900] ;  /* 0x00190000f288783b */ /* 0x000eae0000004200 */
[C---:B-1----:R-:W-:Y:S04]  /*afa0*/  HMMA.16816.F32.BF16 R124, R132.reuse, R144, R124 ;  /* 0x00000090847c723c */ /* 0x042fe8000004187c */
[----:B---3--:R-:W-:Y:S04]  /*afb0*/  F2FP.BF16.PACK_AB R183, R213, R211 ;  /* 0x000000d3d5b7723e */ /* 0x008fe800000010ff */
[----:B------:R-:W-:Y:S01]  /*afc0*/  HMMA.16816.F32.BF16 R128, R132, R146, R128 ;  /* 0x000000928480723c */ /* 0x000fe20000041880 */
[----:B------:R-:W1:Y:S06]  /*afd0*/  LDSM.16.MT88.4 R144, [R241+0x1900] ;  /* 0x00190000f190783b */ /* 0x000e6c0000004200 */
[----:B------:R-:W-:Y:S02]  /*afe0*/  F2FP.BF16.PACK_AB R134, R157, R161 ;  /* 0x000000a19d86723e */ /* 0x000fe400000010ff */
[----:B------:R-:W-:Y:S02]  /*aff0*/  F2FP.BF16.PACK_AB R135, R156, R179 ;  /* 0x000000b39c87723e */ /* 0x000fe400000010ff */
[----:B------:R-:W-:Y:S01]  /*b000*/  LDSM.16.MT88.4 R156, [R241+0x2900] ;  /* 0x00290000f19c783b */ /* 0x000fe20000004200 */
[----:B------:R-:W-:Y:S02]  /*b010*/  F2FP.BF16.PACK_AB R132, R155, R163 ;  /* 0x000000a39b84723e */ /* 0x000fe400000010ff */
[----:B------:R-:W-:Y:S07]  /*b020*/  F2FP.BF16.PACK_AB R133, R160, R154 ;  /* 0x0000009aa085723e */ /* 0x000fee00000010ff */
[C---:B----4-:R-:W-:Y:S08]  /*b030*/  HMMA.16816.F32.BF16 R4, R132.reuse, R140, R4 ;  /* 0x0000008c8404723c */ /* 0x050ff00000041804 */
        /* <DEDUP_REMOVED lines=45> */
[----:B------:R-:W-:Y:S01]  /*b310*/  HMMA.16816.F32.BF16 R128, R132, R142, R128 ;  /* 0x0000008e8480723c */ /* 0x000fe20000041880 */
[----:B------:R-:W3:Y:S06]  /*b320*/  LDSM.16.MT88.4 R140, [R240+0x2100] ;  /* 0x00210000f08c783b */ /* 0x000eec0000004200 */
[----:B------:R-:W-:Y:S02]  /*b330*/  F2FP.BF16.PACK_AB R132, R212, R210 ;  /* 0x000000d2d484723e */ /* 0x000fe400000010ff */
[----:B------:R-:W-:Y:S03]  /*b340*/  F2FP.BF16.PACK_AB R133, R208, R206 ;  /* 0x000000ced085723e */ /* 0x000fe600000010ff */
[----:B------:R-:W-:Y:S02]  /*b350*/  F2FP.BF16.PACK_AB R134, R207, R209 ;  /* 0x000000d1cf86723e */ /* 0x000fe400000010ff */
[----:B------:R-:W-:Y:S07]  /*b360*/  F2FP.BF16.PACK_AB R135, R199, R205 ;  /* 0x000000cdc787723e */ /* 0x000fee00000010ff */
[C---:B--2---:R-:W-:Y:S08]  /*b370*/  HMMA.16816.F32.BF16 R4, R132.reuse, R136, R4 ;  /* 0x000000888404723c */ /* 0x044ff00000041804 */
[C---:B------:R-:W-:Y:S01]  /*b380*/  HMMA.16816.F32.BF16 R8, R132.reuse, R138, R8 ;  /* 0x0000008a8408723c */ /* 0x040fe20000041808 */
[----:B------:R-:W2:Y:S07]  /*b390*/  LDSM.16.MT88.4 R136, [R247+0x5100] ;  /* 0x00510000f788783b */ /* 0x000eae0000004200 */
[C---:B-1----:R-:W-:Y:S08]  /*b3a0*/  HMMA.16816.F32.BF16 R12, R132.reuse, R144, R12 ;  /* 0x00000090840c723c */ /* 0x042ff0000004180c */
[C---:B------:R-:W-:Y:S01]  /*b3b0*/  HMMA.16816.F32.BF16 R16, R132.reuse, R146, R16 ;  /* 0x000000928410723c */ /* 0x040fe20000041810 */
[----:B------:R-:W1:Y:S07]  /*b3c0*/  LDSM.16.MT88.4 R144, [R242+0x5100] ;  /* 0x00510000f290783b */ /* 0x000e6e0000004200 */
[C---:B------:R-:W-:Y:S08]  /*b3d0*/  HMMA.16816.F32.BF16 R20, R132.reuse, R148, R20 ;  /* 0x000000948414723c */ /* 0x040ff00000041814 */
[C---:B------:R-:W-:Y:S01]  /*b3e0*/  HMMA.16816.F32.BF16 R24, R132.reuse, R150, R24 ;  /* 0x000000968418723c */ /* 0x040fe20000041818 */
[----:B------:R-:W4:Y:S07]  /*b3f0*/  LDSM.16.MT88.4 R148, [R241+0x5100] ;  /* 0x00510000f194783b */ /* 0x000f2e0000004200 */
        /* <DEDUP_REMOVED lines=9> */
[C---:B----4-:R-:W-:Y:S08]  /*b490*/  HMMA.16816.F32.BF16 R52, R132.reuse, R148, R52 ;  /* 0x000000948434723c */ /* 0x050ff00000041834 */
        /* <DEDUP_REMOVED lines=19> */
[----:B------:R-:W-:Y:S07]  /*b5d0*/  LDSM.16.MT88.4 R136, [R247+0x5900] ;  /* 0x00590000f788783b */ /* 0x000fee0000004200 */
[C---:B-1----:R-:W-:Y:S07]  /*b5e0*/  HMMA.16816.F32.BF16 R108, R132.reuse, R144, R108 ;  /* 0x00000090846c723c */ /* 0x042fee000004186c */
[----:B------:R-:W-:Y:S01]  /*b5f0*/  MOV R144, R171 ;  /* 0x000000ab00907202 */ /* 0x000fe20000000f00 */
[C---:B------:R-:W-:Y:S04]  /*b600*/  HMMA.16816.F32.BF16 R112, R132.reuse, R146, R112 ;  /* 0x000000928470723c */ /* 0x040fe80000041870 */
[----:B------:R-:W-:Y:S03]  /*b610*/  MOV R145, R170 ;  /* 0x000000aa00917202 */ /* 0x000fe60000000f00 */
[----:B------:R-:W-:Y:S01]  /*b620*/  MOV R146, R177 ;  /* 0x000000b100927202 */ /* 0x000fe20000000f00 */
[C---:B----4-:R-:W-:Y:S04]  /*b630*/  HMMA.16816.F32.BF16 R116, R132.reuse, R148, R116 ;  /* 0x000000948474723c */ /* 0x050fe80000041874 */
[----:B------:R-:W-:Y:S04]  /*b640*/  MOV R147, R176 ;  /* 0x000000b000937202 */ /* 0x000fe80000000f00 */
[C---:B------:R-:W-:Y:S01]  /*b650*/  HMMA.16816.F32.BF16 R120, R132.reuse, R150, R120 ;  /* 0x000000968478723c */ /* 0x040fe20000041878 */
[----:B------:R-:W1:Y:S07]  /*b660*/  LDSM.16.MT88.4 R148, [R240+0x2900] ;  /* 0x00290000f094783b */ /* 0x000e6e0000004200 */
[C---:B---3--:R-:W-:Y:S07]  /*b670*/  HMMA.16816.F32.BF16 R124, R132.reuse, R140, R124 ;  /* 0x0000008c847c723c */ /* 0x048fee000004187c */
[----:B------:R-:W-:Y:S01]  /*b680*/  MOV R141, R169 ;  /* 0x000000a9008d7202 */ /* 0x000fe20000000f00 */
[----:B------:R-:W-:Y:S01]  /*b690*/  HMMA.16816.F32.BF16 R128, R132, R142, R128 ;  /* 0x0000008e8480723c */ /* 0x000fe20000041880 */
[----:B------:R-:W2:Y:S03]  /*b6a0*/  LDSM.16.MT88.4 R132, [R242+0x5900] ;  /* 0x00590000f284783b */ /* 0x000ea60000004200 */
[----:B------:R-:W-:Y:S03]  /*b6b0*/  MOV R140, R168 ;  /* 0x000000a8008c7202 */ /* 0x000fe60000000f00 */
[----:B------:R-:W-:Y:S01]  /*b6c0*/  MOV R142, R163 ;  /* 0x000000a3008e7202 */ /* 0x000fe20000000f00 */
[C---:B------:R-:W-:Y:S01]  /*b6d0*/  HMMA.16816.F32.BF16 R176, R180.reuse, R172, R4 ;  /* 0x000000acb4b0723c */ /* 0x040fe20000041804 */
[----:B------:R-:W3:Y:S04]  /*b6e0*/  LDSM.16.MT88.4 R4, [R241+0x5900] ;  /* 0x00590000f104783b */ /* 0x000ee80000004200 */
[----:B------:R-:W-:Y:S03]  /*b6f0*/  MOV R143, R162 ;  /* 0x000000a2008f7202 */ /* 0x000fe60000000f00 */
[C---:B------:R-:W-:Y:S07]  /*b700*/  HMMA.16816.F32.BF16 R172, R180.reuse, R174, R8 ;  /* 0x000000aeb4ac723c */ /* 0x040fee0000041808 */
[----:B------:R-:W-:Y:S01]  /*b710*/  MOV R10, R155 ;  /* 0x0000009b000a7202 */ /* 0x000fe20000000f00 */
[C---:B------:R-:W-:Y:S01]  /*b720*/  HMMA.16816.F32.BF16 R168, R180.reuse, R164, R12 ;  /* 0x000000a4b4a8723c */ /* 0x040fe2000004180c */
[----:B------:R-:W-:Y:S03]  /*b730*/  LDSM.16.MT88.4 R12, [R247+0x8900] ;  /* 0x00890000f70c783b */ /* 0x000fe60000004200 */
[----:B------:R-:W-:Y:S04]  /*b740*/  MOV R11, R154 ;  /* 0x0000009a000b7202 */ /* 0x000fe80000000f00 */
[C---:B------:R-:W-:Y:S01]  /*b750*/  HMMA.16816.F32.BF16 R164, R180.reuse, R166, R16 ;  /* 0x000000a6b4a4723c */ /* 0x040fe20000041810 */
[----:B------:R-:W-:Y:S07]  /*b760*/  LDSM.16.MT88.4 R16, [R242+0x8900] ;  /* 0x00890000f210783b */ /* 0x000fee0000004200 */
[C---:B------:R-:W-:Y:S01]  /*b770*/  HMMA.16816.F32.BF16 R160, R180.reuse, R156, R20 ;  /* 0x0000009cb4a0723c */ /* 0x040fe20000041814 */
[----:B------:R-:W-:Y:S07]  /*b780*/  LDSM.16.MT88.4 R20, [R241+0x8900] ;  /* 0x00890000f114783b */ /* 0x000fee0000004200 */
[C---:B------:R-:W-:Y:S01]  /*b790*/  HMMA.16816.F32.BF16 R156, R180.reuse, R158, R24 ;  /* 0x0000009eb49c723c */ /* 0x040fe20000041818 */
[----:B------:R-:W-:Y:S07]  /*b7a0*/  LDSM.16.MT88.4 R24, [R240+0x8900] ;  /* 0x00890000f018783b */ /* 0x000fee0000004200 */
[C---:B-1----:R-:W-:Y:S07]  /*b7b0*/  HMMA.16816.F32.BF16 R152, R180.reuse, R148, R28 ;  /* 0x00000094b498723c */ /* 0x042fee000004181c */
[----:B------:R-:W-:Y:S01]  /*b7c0*/  MOV R31, R10 ;  /* 0x0000000a001f7202 */ /* 0x000fe20000000f00 */
[C---:B------:R-:W-:Y:S04]  /*b7d0*/  HMMA.16816.F32.BF16 R148, R180.reuse, R150, R32 ;  /* 0x00000096b494723c */ /* 0x040fe80000041820 */
[----:B------:R-:W-:Y:S02]  /*b7e0*/  MOV R30, R11 ;  /* 0x0000000b001e7202 */ /* 0x000fe40000000f00 */
[----:B------:R-:W-:Y:S01]  /*b7f0*/  MOV R29, R142 ;  /* 0x0000008e001d7202 */ /* 0x000fe20000000f00 */
[----:B------:R-:W1:Y:S01]  /*b800*/  LDSM.16.MT88.4 R8, [R240+0x5900] ;  /* 0x00590000f008783b */ /* 0x000e620000004200 */
[----:B------:R-:W-:Y:S04]  /*b810*/  MOV R35, R146 ;  /* 0x0000009200237202 */ /* 0x000fe80000000f00 */
[----:B------:R-:W-:Y:S02]  /*b820*/  MOV R34, R147 ;  /* 0x0000009300227202 */ /* 0x000fe40000000f00 */
[----:B------:R-:W-:Y:S02]  /*b830*/  MOV R33, R144 ;  /* 0x0000009000217202 */ /* 0x000fe40000000f00 */
[----:B------:R-:W-:Y:S02]  /*b840*/  MOV R32, R145 ;  /* 0x0000009100207202 */ /* 0x000fe40000000f00 */
[C---:B------:R-:W-:Y:S03]  /*b850*/  HMMA.16816.F32.BF16 R144, R180.reuse, R136, R36 ;  /* 0x00000088b490723c */ /* 0x040fe60000041824 */
[----:B------:R-:W-:Y:S04]  /*b860*/  MOV R28, R143 ;  /* 0x0000008f001c7202 */ /* 0x000fe80000000f00 */
[----:B------:R-:W-:Y:S02]  /*b870*/  MOV R39, R140 ;  /* 0x0000008c00277202 */ /* 0x000fe40000000f00 */
[----:B------:R-:W-:Y:S02]  /*b880*/  MOV R38, R141 ;  /* 0x0000008d00267202 */ /* 0x000fe40000000f00 */
[C---:B------:R-:W-:Y:S03]  /*b890*/  HMMA.16816.F32.BF16 R140, R180.reuse, R138, R40 ;  /* 0x0000008ab48c723c */ /* 0x040fe60000041828 */
[----:B------:R-:W-:Y:S01]  /*b8a0*/  FADD.FTZ R198, R38, R198 ;  /* 0x000000c626c67221 */ /* 0x000fe20000010000 */
[----:B------:R-:W-:Y:S01]  /*b8b0*/  MOV R37, R3 ;  /* 0x0000000300257202 */ /* 0x000fe20000000f00 */
[----:B------:R-:W-:Y:S03]  /*b8c0*/  FADD.FTZ R3, R196, R195 ;  /* 0x000000c3c4037221 */ /* 0x000fe60000010000 */
[C---:B--2---:R-:W-:Y:S04]  /*b8d0*/  HMMA.16816.F32.BF16 R136, R180.reuse, R132, R44 ;  /* 0x00000084b488723c */ /* 0x044fe8000004182c */
[----:B------:R-:W-:Y:S04]  /*b8e0*/  FADD.FTZ R3, R37, R3 ;  /* 0x0000000325037221 */ /* 0x000fe80000010000 */
[C---:B------:R-:W-:Y:S08]  /*b8f0*/  HMMA.16816.F32.BF16 R132, R180.reuse, R134, R48 ;  /* 0x00000086b484723c */ /* 0x040ff00000041830 */
[C---:B---3--:R-:W-:Y:S08]  /*b900*/  HMMA.16816.F32.BF16 R52, R180.reuse, R4, R52 ;  /* 0x00000004b434723c */ /* 0x048ff00000041834 */
[C---:B------:R-:W-:Y:S01]  /*b910*/  HMMA.16816.F32.BF16 R56, R180.reuse, R6, R56 ;  /* 0x00000006b438723c */ /* 0x040fe20000041838 */
[----:B------:R-:W2:Y:S07]  /*b920*/  LDSM.16.MT88.4 R4, [R247+0xb900] ;  /* 0x00b90000f704783b */ /* 0x000eae0000004200 */
[C---:B-1----:R-:W-:Y:S08]  /*b930*/  HMMA.16816.F32.BF16 R60, R180.reuse, R8, R60 ;  /* 0x00000008b43c723c */ /* 0x042ff0000004183c */
[C---:B------:R-:W-:Y:S01]  /*b940*/  HMMA.16816.F32.BF16 R64, R180.reuse, R10, R64 ;  /* 0x0000000ab440723c */ /* 0x040fe20000041840 */
[----:B------:R-:W1:Y:S07]  /*b950*/  LDSM.16.MT88.4 R8, [R242+0xb900] ;  /* 0x00b90000f208783b */ /* 0x000e6e0000004200 */
[C---:B------:R-:W-:Y:S08]  /*b960*/  HMMA.16816.F32.BF16 R68, R180.reuse, R12, R68 ;  /* 0x0000000cb444723c */ /* 0x040ff00000041844 */
[C---:B------:R-:W-:Y:S01]  /*b970*/  HMMA.16816.F32.BF16 R72, R180.reuse, R14, R72 ;  /* 0x0000000eb448723c */ /* 0x040fe20000041848 */
[----:B------:R-:W3:Y:S07]  /*b980*/  LDSM.16.MT88.4 R12, [R241+0xb900] ;  /* 0x00b90000f10c783b */ /* 0x000eee0000004200 */
[C---:B------:R-:W-:Y:S07]  /*b990*/  HMMA.16816.F32.BF16 R76, R180.reuse, R16, R76 ;  /* 0x00000010b44c723c */ /* 0x040fee000004184c */
[----:B------:R-:W-:Y:S01]  /*b9a0*/  FADD.FTZ R16, R39, R3 ;  /* 0x0000000327107221 */ /* 0x000fe20000010000 */
[C---:B------:R-:W-:Y:S04]  /*b9b0*/  HMMA.16816.F32.BF16 R80, R180.reuse, R18, R80 ;  /* 0x00000012b450723c */ /* 0x040fe80000041850 */
[----:B------:R-:W-:Y:S02]  /*b9c0*/  FADD.FTZ R3, R32, R198 ;  /* 0x000000c620037221 */ /* 0x000fe40000010000 */
[----:B------:R-:W-:Y:S02]  /*b9d0*/  FADD.FTZ R16, R33, R16 ;  /* 0x0000001021107221 */ /* 0x000fe40000010000 */
[C---:B------:R-:W-:Y:S04]  /*b9e0*/  HMMA.16816.F32.BF16 R84, R180.reuse, R20, R84 ;  /* 0x00000014b454723c */ /* 0x040fe80000041854 */
[----:B------:R-:W-:Y:S04]  /*b9f0*/  FADD.FTZ R3, R34, R3 ;  /* 0x0000000322037221 */ /* 0x000fe80000010000 */
[C---:B------:R-:W-:Y:S04]  /*ba00*/  HMMA.16816.F32.BF16 R88, R180.reuse, R22, R88 ;  /* 0x00000016b458723c */ /* 0x040fe80000041858 */
[----:B------:R-:W-:Y:S04]  /*ba10*/  FADD.FTZ R3, R28, R3 ;  /* 0x000000031c037221 */ /* 0x000fe80000010000 */
[C---:B------:R-:W-:Y:S04]  /*ba20*/  HMMA.16816.F32.BF16 R92, R180.reuse, R24, R92 ;  /* 0x00000018b45c723c */ /* 0x040fe8000004185c */
[----:B------:R-:W-:Y:S04]  /*ba30*/  FADD.FTZ R3, R30, R3 ;  /* 0x000000031e037221 */ /* 0x000fe80000010000 */
[C---:B------:R-:W-:Y:S04]  /*ba40*/  HMMA.16816.F32.BF16 R96, R180.reuse, R26, R96 ;  /* 0x0000001ab460723c */ /* 0x040fe80000041860 */
[----:B------:R-:W-:Y:S04]  /*ba50*/  FADD.FTZ R3, R187, R3 ;  /* 0x00000003bb037221 */ /* 0x000fe80000010000 */
[C---:B--2---:R-:W-:Y:S04]  /*ba60*/  HMMA.16816.F32.BF16 R100, R180.reuse, R4, R100 ;  /* 0x00000004b464723c */ /* 0x044fe80000041864 */
[----:B------:R-:W-:Y:S04]  /*ba70*/  FADD.FTZ R3, R214, R3 ;  /* 0x00000003d6037221 */ /* 0x000fe80000010000 */
[C---:B------:R-:W-:Y:S01]  /*ba80*/  HMMA.16816.F32.BF16 R104, R180.reuse, R6, R104 ;  /* 0x00000006b468723c */ /* 0x040fe20000041868 */
[----:B------:R-:W2:Y:S03]  /*ba90*/  LDSM.16.MT88.4 R4, [R240+0xb900] ;  /* 0x00b90000f004783b */ /* 0x000ea60000004200 */
[----:B------:R-:W-:Y:S04]  /*baa0*/  FADD.FTZ R3, R189, R3 ;  /* 0x00000003bd037221 */ /* 0x000fe80000010000 */
[C---:B-1----:R-:W-:Y:S04]  /*bab0*/  HMMA.16816.F32.BF16 R108, R180.reuse, R8, R108 ;  /* 0x00000008b46c723c */ /* 0x042fe8000004186c */
[----:B------:R-:W-:Y:S03]  /*bac0*/  FADD.FTZ R3, R206, R3 ;  /* 0x00000003ce037221 */ /* 0x000fe60000010000 */
[----:B------:R-:W-:Y:S01]  /*bad0*/  FADD.FTZ R8, R35, R16 ;  /* 0x0000001023087221 */ /* 0x000fe20000010000 */
[C---:B------:R-:W-:Y:S04]  /*bae0*/  HMMA.16816.F32.BF16 R112, R180.reuse, R10, R112 ;  /* 0x0000000ab470723c */ /* 0x040fe80000041870 */
[----:B------:R-:W-:Y:S02]  /*baf0*/  FADD.FTZ R8, R29, R8 ;  /* 0x000000081d087221 */ /* 0x000fe40000010000 */
[----:B------:R-:W-:Y:S02]  /*bb00*/  FADD.FTZ R208, R208, R3 ;  /* 0x00000003d0d07221 */ /* 0x000fe40000010000 */
[----:B------:R-:W-:Y:S01]  /*bb10*/  FADD.FTZ R8, R31, R8 ;  /* 0x000000081f087221 */ /* 0x000fe20000010000 */
[C---:B---3--:R-:W-:Y:S03]  /*bb20*/  HMMA.16816.F32.BF16 R116, R180.reuse, R12, R116 ;  /* 0x0000000cb474723c */ /* 0x048fe60000041874 */
[----:B------:R-:W-:Y:S02]  /*bb30*/  FADD.FTZ R8, R190, R8 ;  /* 0x00000008be087221 */ /* 0x000fe40000010000 */
[----:B------:R-:W-:Y:S02]  /*bb40*/  FADD.FTZ R208, R205, R208 ;  /* 0x000000d0cdd07221 */ /* 0x000fe40000010000 */
[----:B------:R-:W-:Y:S01]  /*bb50*/  FADD.FTZ R8, R188, R8 ;  /* 0x00000008bc087221 */ /* 0x000fe20000010000 */
[C---:B------:R-:W-:Y:S04]  /*bb60*/  HMMA.16816.F32.BF16 R120, R180.reuse, R14, R120 ;  /* 0x0000000eb478723c */ /* 0x040fe80000041878 */
[----:B------:R-:W-:Y:S02]  /*bb70*/  FADD.FTZ R210, R210, R8 ;  /* 0x00000008d2d27221 */ /* 0x000fe40000010000 */
[----:B------:R-:W-:Y:S02]  /*bb80*/  FADD.FTZ R199, R199, R208 ;  /* 0x000000d0c7c77221 */ /* 0x000fe40000010000 */
[----:B------:R-:W-:Y:S01]  /*bb90*/  FADD.FTZ R210, R212, R210 ;  /* 0x000000d2d4d27221 */ /* 0x000fe20000010000 */
[C---:B--2---:R-:W-:Y:S03]  /*bba0*/  HMMA.16816.F32.BF16 R124, R180.reuse, R4, R124 ;  /* 0x00000004b47c723c */ /* 0x044fe6000004187c */
[----:B------:R-:W-:Y:S02]  /*bbb0*/  FADD.FTZ R209, R209, R210 ;  /* 0x000000d2d1d17221 */ /* 0x000fe40000010000 */
[----:B------:R-:W-:Y:S02]  /*bbc0*/  FADD.FTZ R199, R201, R199 ;  /* 0x000000c7c9c77221 */ /* 0x000fe40000010000 */
[----:B------:R-:W-:Y:S01]  /*bbd0*/  FADD.FTZ R209, R207, R209 ;  /* 0x000000d1cfd17221 */ /* 0x000fe20000010000 */
[----:B------:R-:W-:Y:S04]  /*bbe0*/  HMMA.16816.F32.BF16 R128, R180, R6, R128 ;  /* 0x00000006b480723c */ /* 0x000fe80000041880 */
[----:B------:R-:W-:Y:S02]  /*bbf0*/  FADD.FTZ R203, R203, R209 ;  /* 0x000000d1cbcb7221 */ /* 0x000fe40000010000 */
[----:B------:R-:W-:Y:S01]  /*bc00*/  FADD.FTZ R199, R200, R199 ;  /* 0x000000c7c8c77221 */ /* 0x000fe20000010000 */
[----:B------:R-:W-:Y:S01]  /*bc10*/  MOV R180, R2 ;  /* 0x0000000200b47202 */ /* 0x000fe20000000f00 */
[----:B------:R-:W-:Y:S04]  /*bc20*/  FADD.FTZ R203, R202, R203 ;  /* 0x000000cbcacb7221 */ /* 0x000fe80000010000 */
[----:B------:R-:W-:Y:S02]  /*bc30*/  FADD.FTZ R203, R204, R203 ;  /* 0x000000cbcccb7221 */ /* 0x000fe40000010000 */
[----:B------:R-:W-:Y:S02]  /*bc40*/  FADD.FTZ R199, R211, R199 ;  /* 0x000000c7d3c77221 */ /* 0x000fe40000010000 */
[----:B------:R-:W-:Y:S02]  /*bc50*/  FADD.FTZ R3, R215, R203 ;  /* 0x000000cbd7037221 */ /* 0x000fe40000010000 */
[----:B------:R-:W-:Y:S03]  /*bc60*/  FADD.FTZ R183, R213, R199 ;  /* 0x000000c7d5b77221 */ /* 0x000fe60000010000 */
[----:B------:R1:W-:Y:S02]  /*bc70*/  STL [R1+0x2c], R3 ;  /* 0x00002c0301007387 */ /* 0x0003e40000100800 */
[----:B-1----:R-:W-:Y:S01]  /*bc80*/  MOV R3, R0 ;  /* 0x0000000000037202 */ /* 0x002fe20000000f00 */
[----:B------:R-:W-:-:S05]  /*bc90*/  @P0 BRA `(.L_x_1544) ;  /* 0xffffb46000000947 */ /* 0x000fca000383ffff */
.L_x_1543:
[----:B------:R-:W2:Y:S01]  /*bca0*/  LDL.LU R6, [R1+0x2c] ;  /* 0x00002c0001067983 */ /* 0x000ea20000300800 */
[----:B------:R-:W-:-:S03]  /*bcb0*/  PLOP3.LUT P2, PT, PT, PT, PT, 0x8, 0x0 ;  /* 0x000000000000781c */ /* 0x000fc60003f4e170 */
[----:B------:R-:W1:Y:S02]  /*bcc0*/  SHFL.BFLY PT, R4, R183, 0x2, 0x1f ;  /* 0x0c401f00b7047f89 */ /* 0x000e6400000e0000 */
[----:B-1----:R-:W-:-:S05]  /*bcd0*/  FADD.FTZ R183, R4, R183 ;  /* 0x000000b704b77221 */ /* 0x002fca0000010000 */
[----:B------:R-:W1:Y:S02]  /*bce0*/  SHFL.BFLY PT, R4, R183, 0x1, 0x1f ;  /* 0x0c201f00b7047f89 */ /* 0x000e6400000e0000 */
[----:B-1----:R-:W-:-:S05]  /*bcf0*/  FADD.FTZ R4, R4, R183 ;  /* 0x000000b704047221 */ /* 0x002fca0000010000 */
[----:B------:R-:W-:-:S13]  /*bd00*/  FSETP.NE.FTZ.AND P0, PT, R4, RZ, PT ;  /* 0x000000ff0400720b */ /* 0x000fda0003f15000 */
[----:B------:R-:W1:Y:S01]  /*bd10*/  @P0 MUFU.LG2 R7, R4 ;  /* 0x0000000400070308 */ /* 0x000e620000000c00 */
[----:B------:R-:W-:Y:S01]  /*bd20*/  @P0 MOV R10, 0x3f317218 ;  /* 0x3f317218000a0802 */ /* 0x000fe20000000f00 */
[----:B-1----:R-:W-:-:S04]  /*bd30*/  @P0 FMUL.FTZ R9, R7, 0.69314718246459960938 ;  /* 0x3f31721807090820 */ /* 0x002fc80000410000 */
[----:B------:R-:W-:Y:S01]  /*bd40*/  @P0 FMUL.FTZ R7, R10, c[0x0][0x2d0] ;  /* 0x0000b4000a070a20 */ /* 0x000fe20000410000 */
[----:B--2---:R-:W1:Y:S02]  /*bd50*/  SHFL.BFLY PT, R5, R6, 0x2, 0x1f ;  /* 0x0c401f0006057f89 */ /* 0x004e6400000e0000 */
[----:B-1----:R-:W-:Y:S01]  /*bd60*/  FADD.FTZ R5, R5, R6 ;  /* 0x0000000605057221 */ /* 0x002fe20000010000 */
[----:B------:R-:W-:-:S04]  /*bd70*/  MOV R6, RZ ;  /* 0x000000ff00067202 */ /* 0x000fc80000000f00 */
[----:B------:R-:W1:Y:S02]  /*bd80*/  SHFL.BFLY PT, R3, R5, 0x1, 0x1f ;  /* 0x0c201f0005037f89 */ /* 0x000e6400000e0000 */
[----:B-1----:R-:W-:Y:S01]  /*bd90*/  FADD.FTZ R5, R5, R3 ;  /* 0x0000000305057221 */ /* 0x002fe20000010000 */
[----:B------:R-:W-:-:S04]  /*bda0*/  MOV R3, RZ ;  /* 0x000000ff00037202 */ /* 0x000fc80000000f00 */
[----:B------:R-:W-:Y:S02]  /*bdb0*/  FSETP.NE.FTZ.AND P1, PT, R5, RZ, PT ;  /* 0x000000ff0500720b */ /* 0x000fe40003f35000 */
[----:B------:R1:W2:Y:S11]  /*bdc0*/  @P0 MUFU.RCP R3, R4 ;  /* 0x0000000400030308 */ /* 0x0002b60000001000 */
[----:B------:R-:W3:Y:S01]  /*bdd0*/  @P1 MUFU.RCP R6, R5 ;  /* 0x0000000500061308 */ /* 0x000ee20000001000 */
[----:B------:R-:W-:-:S02]  /*bde0*/  @P1 MOV R8, 0x3f317218 ;  /* 0x3f31721800081802 */ /* 0x000fc40000000f00 */
[----:B-1----:R-:W-:-:S03]  /*bdf0*/  MOV R4, 0xff800000 ;  /* 0xff80000000047802 */ /* 0x002fc60000000f00 */
[----:B------:R-:W-:Y:S02]  /*be00*/  @P1 FMUL.FTZ R8, R8, c[0x0][0x2d0] ;  /* 0x0000b40008081a20 */ /* 0x000fe40000410000 */
[----:B------:R-:W1:Y:S01]  /*be10*/  @P1 MUFU.LG2 R5, R5 ;  /* 0x0000000500051308 */ /* 0x000e620000000c00 */
[C---:B--2---:R-:W-:Y:S02]  /*be20*/  FMUL.FTZ R178, R3.reuse, R178 ;  /* 0x000000b203b27220 */ /* 0x044fe40000410000 */
[C---:B------:R-:W-:Y:S02]  /*be30*/  FMUL.FTZ R179, R3.reuse, R179 ;  /* 0x000000b303b37220 */ /* 0x040fe40000410000 */
[C---:B------:R-:W-:Y:S02]  /*be40*/  FMUL.FTZ R174, R3.reuse, R174 ;  /* 0x000000ae03ae7220 */ /* 0x040fe40000410000 */
[----:B------:R-:W-:Y:S02]  /*be50*/  FMUL.FTZ R175, R3, R175 ;  /* 0x000000af03af7220 */ /* 0x000fe40000410000 */
[----:B---3--:R-:W-:-:S02]  /*be60*/  FMUL.FTZ R176, R6, R176 ;  /* 0x000000b006b07220 */ /* 0x008fc40000410000 */
[C---:B------:R-:W-:Y:S02]  /*be70*/  FMUL.FTZ R177, R6.reuse, R177 ;  /* 0x000000b106b17220 */ /* 0x040fe40000410000 */
[C---:B------:R-:W-:Y:S02]  /*be80*/  FMUL.FTZ R172, R6.reuse, R172 ;  /* 0x000000ac06ac7220 */ /* 0x040fe40000410000 */
[C---:B------:R-:W-:Y:S02]  /*be90*/  FMUL.FTZ R173, R6.reuse, R173 ;  /* 0x000000ad06ad7220 */ /* 0x040fe40000410000 */
[----:B-1----:R-:W-:Y:S02]  /*bea0*/  @P1 FMUL.FTZ R5, R5, 0.69314718246459960938 ;  /* 0x3f31721805051820 */ /* 0x002fe40000410000 */
        /* <DEDUP_REMOVED lines=123> */
.L_x_1535:
[----:B------:R-:W-:Y:S05]  /*c660*/  @P2 BRA `(.L_x_1547) ;  /* 0x00001f7000002947 */ /* 0x000fea0003800000 */
[----:B------:R-:W1:Y:S01]  /*c670*/  S2R R0, SR_CTAID.Y ;  /* 0x0000000000007919 */ /* 0x000e620000002600 */
[----:B------:R-:W-:Y:S01]  /*c680*/  IMAD R5, RZ, RZ, -UR11 ;  /* 0x8000000bff057e24 */ /* 0x000fe2000f8e02ff */
[----:B------:R-:W-:Y:S01]  /*c690*/  USHF.R.S32.HI UR6, URZ, 0x1f, UR11 ;  /* 0x0000001f3f067899 */ /* 0x000fe2000801140b */
[----:B------:R-:W-:Y:S01]  /*c6a0*/  IMAD.MOV.U32 R9, RZ, RZ, c[0x0][0x4e8] ;  /* 0x00013a00ff097624 */ /* 0x000fe200078e00ff */
[----:B------:R-:W3:Y:S01]  /*c6b0*/  S2R R11, SR_TID.X ;  /* 0x00000000000b7919 */ /* 0x000ee20000002100 */
[----:B------:R-:W-:Y:S01]  /*c6c0*/  ULDC.64 UR4, c[0x0][0x4d0] ;  /* 0x0001340000047ab9 */ /* 0x000fe20000000a00 */
[----:B------:R-:W-:Y:S01]  /*c6d0*/  BSSY B0, `(.L_x_1548) ;  /* 0x000012d000007945 */ /* 0x000fe20003800000 */
[----:B------:R-:W-:Y:S01]  /*c6e0*/  UIMAD UR7, UR6, UR4, URZ ;  /* 0x00000004060772a4 */ /* 0x000fe2000f8e023f */
[----:B------:R-:W4:Y:S01]  /*c6f0*/  S2R R8, SR_CTAID.Z ;  /* 0x0000000000087919 */ /* 0x000f220000002700 */
[----:B--2---:R-:W-:-:S03]  /*c700*/  UIMAD.WIDE.U32 UR8, UR11, UR4, URZ ;  /* 0x000000040b0872a5 */ /* 0x004fc6000f8e003f */
[----:B------:R-:W-:Y:S01]  /*c710*/  BAR.SYNC.DEFER_BLOCKING 0x1, 0x100 ;  /* 0x0044000000007b1d */ /* 0x000fe20000010000 */
[----:B------:R-:W-:Y:S01]  /*c720*/  UIMAD UR7, UR11, UR5, UR7 ;  /* 0x000000050b0772a4 */ /* 0x000fe2000f8e0207 */
[C---:B------:R-:W-:Y:S01]  /*c730*/  ISETP.NE.AND P1, PT, R9.reuse, 0x1, PT ;  /* 0x000000010900780c */ /* 0x040fe20003f25270 */
[----:B------:R-:W-:Y:S01]  /*c740*/  IMAD.U32 R16, RZ, RZ, UR8 ;  /* 0x00000008ff107e24 */ /* 0x000fe2000f8e00ff */
[----:B------:R-:W-:Y:S01]  /*c750*/  MOV R17, UR9 ;  /* 0x0000000900117c02 */ /* 0x000fe20008000f00 */
[----:B------:R-:W-:Y:S01]  /*c760*/  UIADD3 UR7, UR9, UR7, URZ ;  /* 0x0000000709077290 */ /* 0x000fe2000fffe03f */
[----:B------:R-:W-:Y:S01]  /*c770*/  IMAD R9, R9, c[0x0][0x388], RZ ;  /* 0x0000e20009097a24 */ /* 0x000fe200078e02ff */
[----:B------:R-:W-:Y:S02]  /*c780*/  ULDC.64 UR4, c[0x0][0x438] ;  /* 0x00010e0000047ab9 */ /* 0x000fe40000000a00 */
[----:B------:R-:W-:Y:S02]  /*c790*/  UIMAD.WIDE.U32 UR14, UR11, UR4, URZ ;  /* 0x000000040b0e72a5 */ /* 0x000fe4000f8e003f */
[----:B------:R-:W-:Y:S01]  /*c7a0*/  UIMAD UR4, UR6, UR4, URZ ;  /* 0x00000004060472a4 */ /* 0x000fe2000f8e023f */
[----:B-1----:R-:W-:-:S02]  /*c7b0*/  IMAD R5, R5, c[0x0][0x550], R0 ;  /* 0x0001540005057a24 */ /* 0x002fc400078e0200 */
[----:B------:R-:W-:Y:S01]  /*c7c0*/  IMAD.U32 R17, RZ, RZ, UR7 ;  /* 0x00000007ff117e24 */ /* 0x000fe2000f8e00ff */
[----:B------:R-:W-:Y:S01]  /*c7d0*/  UIMAD UR4, UR11, UR5, UR4 ;  /* 0x000000050b0472a4 */ /* 0x000fe2000f8e0204 */
[----:B---3--:R-:W-:Y:S01]  /*c7e0*/  SHF.R.S32.HI R0, RZ, 0x1f, R11 ;  /* 0x0000001fff007819 */ /* 0x008fe2000001140b */
[----:B------:R-:W-:Y:S01]  /*c7f0*/  IMAD.U32 R15, RZ, RZ, UR15 ;  /* 0x0000000fff0f7e24 */ /* 0x000fe2000f8e00ff */
[----:B------:R-:W-:Y:S01]  /*c800*/  MOV R14, UR14 ;  /* 0x0000000e000e7c02 */ /* 0x000fe20008000f00 */
[----:B------:R-:W-:Y:S01]  /*c810*/  UIADD3 UR4, UR15, UR4, URZ ;  /* 0x000000040f047290 */ /* 0x000fe2000fffe03f */
[-C--:B------:R-:W-:Y:S01]  /*c820*/  LEA.HI R13, R0, R11.reuse, RZ, 0x5 ;  /* 0x0000000b000d7211 */ /* 0x080fe200078f28ff */
[----:B----4-:R-:W-:Y:S01]  /*c830*/  IMAD.WIDE.U32 R16, R8, c[0x0][0x4d8], R16 ;  /* 0x0001360008107a25 */ /* 0x010fe200078e0010 */
[----:B------:R-:W-:Y:S02]  /*c840*/  LEA.HI R0, R0, R11, RZ, 0x2 ;  /* 0x0000000b00007211 */ /* 0x000fe400078f10ff */
[----:B------:R-:W-:Y:S01]  /*c850*/  LOP3.LUT R3, R13, 0xffffffe0, RZ, 0xc0, !PT ;  /* 0xffffffe00d037812 */ /* 0x000fe200078ec0ff */
[----:B------:R-:W-:Y:S01]  /*c860*/  IMAD.U32 R15, RZ, RZ, UR4 ;  /* 0x00000004ff0f7e24 */ /* 0x000fe2000f8e00ff */
[----:B------:R-:W-:-:S02]  /*c870*/  LOP3.LUT R0, R0, 0xfffffffc, RZ, 0xc0, !PT ;  /* 0xfffffffc00007812 */ /* 0x000fc400078ec0ff */
[----:B------:R-:W-:Y:S01]  /*c880*/  SHF.R.S32.HI R7, RZ, 0x5, R13 ;  /* 0x00000005ff077819 */ /* 0x000fe2000001140d */
[----:B------:R-:W-:Y:S01]  /*c890*/  IMAD.IADD R3, R11, 0x1, -R3 ;  /* 0x000000010b037824 */ /* 0x000fe200078e0a03 */
[----:B------:R-:W-:Y:S01]  /*c8a0*/  SHF.R.S32.HI R13, RZ, 0x1f, R13 ;  /* 0x0000001fff0d7819 */ /* 0x000fe2000001140d */
[----:B------:R-:W-:Y:S01]  /*c8b0*/  IMAD.WIDE.U32 R14, R8, c[0x0][0x440], R14 ;  /* 0x00011000080e7a25 */ /* 0x000fe200078e000e */
[----:B------:R-:W-:Y:S02]  /*c8c0*/  IADD3 R11, -R0, R11, RZ ;  /* 0x0000000b000b7210 */ /* 0x000fe40007ffe1ff */
[----:B------:R-:W1:Y:S01]  /*c8d0*/  S2R R0, SR_CTAID.X ;  /* 0x0000000000007919 */ /* 0x000e620000002500 */
[----:B------:R-:W-:Y:S02]  /*c8e0*/  LEA.HI R13, R13, R7, RZ, 0x3 ;  /* 0x000000070d0d7211 */ /* 0x000fe400078f18ff */
[----:B------:R-:W-:Y:S02]  /*c8f0*/  SHF.R.S32.HI R2, RZ, 0x1f, R3 ;  /* 0x0000001fff027819 */ /* 0x000fe40000011403 */
[----:B------:R-:W-:-:S02]  /*c900*/  LOP3.LUT R13, R13, 0xffffff8, RZ, 0xc0, !PT ;  /* 0x0ffffff80d0d7812 */ /* 0x000fc400078ec0ff */
[----:B------:R-:W-:Y:S02]  /*c910*/  LEA.HI R10, R11, R11, RZ, 0x1 ;  /* 0x0000000b0b0a7211 */ /* 0x000fe400078f08ff */
[----:B------:R-:W-:Y:S01]  /*c920*/  LEA.HI R2, R2, R3, RZ, 0x2 ;  /* 0x0000000302027211 */ /* 0x000fe200078f10ff */
[----:B------:R-:W-:Y:S01]  /*c930*/  IMAD.IADD R13, R7, 0x1, -R13 ;  /* 0x00000001070d7824 */ /* 0x000fe200078e0a0d */
[----:B------:R-:W-:Y:S02]  /*c940*/  LOP3.LUT R10, R10, 0x1ffffffe, RZ, 0xc0, !PT ;  /* 0x1ffffffe0a0a7812 */ /* 0x000fe400078ec0ff */
[----:B------:R-:W-:Y:S02]  /*c950*/  SHF.R.S32.HI R12, RZ, 0x2, R2 ;  /* 0x00000002ff0c7819 */ /* 0x000fe40000011402 */
[----:B------:R-:W-:Y:S02]  /*c960*/  SHF.R.S32.HI R7, RZ, 0x1f, R8 ;  /* 0x0000001fff077819 */ /* 0x000fe40000011408 */
[----:B------:R-:W-:Y:S01]  /*c970*/  IADD3 R10, R11, -R10, RZ ;  /* 0x8000000a0b0a7210 */ /* 0x000fe20007ffe0ff */
[----:B------:R-:W-:Y:S01]  /*c980*/  IMAD R12, R13, 0x10, R12 ;  /* 0x000000100d0c7824 */ /* 0x000fe200078e020c */
[----:B------:R-:W-:Y:S01]  /*c990*/  LOP3.LUT R2, R2, 0x7ffffffc, RZ, 0xc0, !PT ;  /* 0x7ffffffc02027812 */ /* 0x000fe200078ec0ff */
[----:B------:R-:W-:-:S02]  /*c9a0*/  IMAD R11, R7, c[0x0][0x4d8], RZ ;  /* 0x00013600070b7a24 */ /* 0x000fc400078e02ff */
[----:B------:R-:W-:Y:S02]  /*c9b0*/  IMAD R10, R10, 0x8, R12 ;  /* 0x000000080a0a7824 */ /* 0x000fe400078e020c */
[----:B------:R-:W-:Y:S02]  /*c9c0*/  IMAD R7, R7, c[0x0][0x440], RZ ;  /* 0x0001100007077a24 */ /* 0x000fe400078e02ff */
[----:B------:R-:W-:Y:S01]  /*c9d0*/  IMAD R11, R8, c[0x0][0x4dc], R11 ;  /* 0x00013700080b7a24 */ /* 0x000fe200078e020b */
[----:B-1----:R-:W-:Y:S01]  /*c9e0*/  LEA R10, R0, R10, 0x7 ;  /* 0x0000000a000a7211 */ /* 0x002fe200078e38ff */
[----:B------:R-:W-:Y:S01]  /*c9f0*/  IMAD R7, R8, c[0x0][0x444], R7 ;  /* 0x0001110008077a24 */ /* 0x000fe200078e0207 */
[----:B------:R-:W-:Y:S01]  /*ca00*/  SHF.R.S32.HI R8, RZ, 0x1f, R5 ;  /* 0x0000001fff087819 */ /* 0x000fe20000011405 */
[----:B------:R-:W-:Y:S01]  /*ca10*/  IMAD.IADD R17, R17, 0x1, R11 ;  /* 0x0000000111117824 */ /* 0x000fe200078e020b */
[----:B------:R-:W-:Y:S01]  /*ca20*/  MOV R11, R10 ;  /* 0x0000000a000b7202 */ /* 0x000fe20000000f00 */
[----:B------:R-:W-:Y:S01]  /*ca30*/  IMAD.IADD R15, R15, 0x1, R7 ;  /* 0x000000010f0f7824 */ /* 0x000fe200078e0207 */
[----:B------:R-:W-:Y:S01]  /*ca40*/  LEA R0, R0, R12, 0x7 ;  /* 0x0000000c00007211 */ /* 0x000fe200078e38ff */
[----:B------:R-:W-:-:S04]  /*ca50*/  @P1 IMAD.HI.U32 R7, R10, c[0x0][0x4ec], RZ ;  /* 0x00013b000a071a27 */ /* 0x000fc800078e00ff */
[C---:B------:R-:W-:Y:S01]  /*ca60*/  IMAD R13, R8.reuse, c[0x0][0x4e0], RZ ;  /* 0x00013800080d7a24 */ /* 0x040fe200078e02ff */
[----:B------:R-:W-:Y:S01]  /*ca70*/  @P1 SHF.R.U32.HI R11, RZ, c[0x0][0x4f0], R7 ;  /* 0x00013c00ff0b1a19 */ /* 0x000fe20000011607 */
[----:B------:R-:W-:Y:S02]  /*ca80*/  IMAD R8, R8, c[0x0][0x448], RZ ;  /* 0x0001120008087a24 */ /* 0x000fe400078e02ff */
[C---:B------:R-:W-:Y:S02]  /*ca90*/  IMAD R13, R5.reuse, c[0x0][0x4e4], R13 ;  /* 0x00013900050d7a24 */ /* 0x040fe400078e020d */
[----:B------:R-:W-:Y:S02]  /*caa0*/  IMAD.MOV R7, RZ, RZ, -R11 ;  /* 0x000000ffff077224 */ /* 0x000fe400078e0a0b */
[C---:B------:R-:W-:Y:S02]  /*cab0*/  IMAD R8, R5.reuse, c[0x0][0x44c], R8 ;  /* 0x0001130005087a24 */ /* 0x040fe400078e0208 */
[----:B------:R-:W-:-:S04]  /*cac0*/  IMAD.WIDE.U32 R14, R5, c[0x0][0x448], R14 ;  /* 0x00011200050e7a25 */ /* 0x000fc800078e000e */
[----:B------:R-:W-:Y:S01]  /*cad0*/  IMAD.WIDE.U32 R18, R5, c[0x0][0x4e0], R16 ;  /* 0x0001380005127a25 */ /* 0x000fe200078e0010 */
[----:B------:R-:W-:Y:S02]  /*cae0*/  IADD3 R15, R15, R8, RZ ;  /* 0x000000080f0f7210 */ /* 0x000fe40007ffe0ff */
[----:B------:R-:W-:Y:S01]  /*caf0*/  SHF.R.S32.HI R8, RZ, 0x1f, R11 ;  /* 0x0000001fff087819 */ /* 0x000fe2000001140b */
[----:B------:R-:W-:Y:S01]  /*cb00*/  @P1 IMAD.HI.U32 R5, R10, c[0x0][0x4ec], RZ ;  /* 0x00013b000a051a27 */ /* 0x000fe200078e00ff */
[----:B------:R-:W-:-:S03]  /*cb10*/  IADD3 R18, P0, R11, R18, RZ ;  /* 0x000000120b127210 */ /* 0x000fc60007f1e0ff */
[--C-:B------:R-:W-:Y:S01]  /*cb20*/  IMAD R7, R7, c[0x0][0x4e8], R10.reuse ;  /* 0x00013a0007077a24 */ /* 0x100fe200078e020a */
[----:B------:R-:W-:Y:S01]  /*cb30*/  IADD3.X R19, R8, R19, R13, P0, !PT ;  /* 0x0000001308137210 */ /* 0x000fe200007fe40d */
[----:B------:R-:W-:Y:S01]  /*cb40*/  IMAD.MOV.U32 R16, RZ, RZ, R10 ;  /* 0x000000ffff107224 */ /* 0x000fe200078e000a */
[----:B------:R-:W-:Y:S02]  /*cb50*/  @P1 SHF.R.U32.HI R16, RZ, c[0x0][0x4f0], R5 ;  /* 0x00013c00ff101a19 */ /* 0x000fe40000011605 */
[----:B------:R-:W-:Y:S01]  /*cb60*/  SHF.R.S32.HI R5, RZ, 0x1f, R7 ;  /* 0x0000001fff057819 */ /* 0x000fe20000011407 */
[----:B------:R-:W-:Y:S01]  /*cb70*/  IMAD.WIDE.U32 R18, R7, c[0x0][0x4c8], R18 ;  /* 0x0001320007127a25 */ /* 0x000fe200078e0012 */
[----:B------:R-:W-:-:S03]  /*cb80*/  SHF.R.S32.HI R11, RZ, 0x1f, R16 ;  /* 0x0000001fff0b7819 */ /* 0x000fc60000011410 */
[----:B------:R-:W-:Y:S02]  /*cb90*/  IMAD R5, R5, c[0x0][0x4c8], RZ ;  /* 0x0001320005057a24 */ /* 0x000fe400078e02ff */
[----:B------:R-:W-:Y:S02]  /*cba0*/  IMAD R11, R11, c[0x0][0x430], RZ ;  /* 0x00010c000b0b7a24 */ /* 0x000fe400078e02ff */
[----:B------:R-:W-:Y:S01]  /*cbb0*/  IMAD R5, R7, c[0x0][0x4cc], R5 ;  /* 0x0001330007057a24 */ /* 0x000fe200078e0205 */
[----:B------:R-:W-:Y:S01]  /*cbc0*/  LEA R7, P0, R18, c[0x0][0x4a8], 0x2 ;  /* 0x00012a0012077a11 */ /* 0x000fe200078010ff */
[----:B------:R-:W-:Y:S02]  /*cbd0*/  IMAD.MOV R8, RZ, RZ, -R16 ;  /* 0x000000ffff087224 */ /* 0x000fe400078e0a10 */
[----:B------:R-:W-:Y:S02]  /*cbe0*/  IMAD.IADD R5, R19, 0x1, R5 ;  /* 0x0000000113057824 */ /* 0x000fe400078e0205 */
[----:B------:R-:W-:Y:S01]  /*cbf0*/  IMAD.WIDE.U32 R14, R16, c[0x0][0x430], R14 ;  /* 0x00010c00100e7a25 */ /* 0x000fe200078e000e */
[----:B------:R-:W-:Y:S02]  /*cc00*/  SHFL.IDX PT, R12, R7, RZ, 0x1c1f ;  /* 0x001c1fff070c7589 */ /* 0x000fe400000e0000 */
[----:B------:R-:W-:Y:S01]  /*cc10*/  LEA.HI.X R5, R18, c[0x0][0x4ac], R5, 0x2, P0 ;  /* 0x00012b0012057a11 */ /* 0x000fe200000f1405 */
[----:B------:R-:W-:Y:S01]  /*cc20*/  IMAD R11, R16, c[0x0][0x434], R11 ;  /* 0x00010d00100b7a24 */ /* 0x000fe200078e020b */
[----:B------:R-:W-:Y:S01]  /*cc30*/  LOP3.LUT P0, RZ, R3, 0x3, RZ, 0xc0, !PT ;  /* 0x0000000303ff7812 */ /* 0x000fe2000780c0ff */
[----:B------:R1:W-:Y:S01]  /*cc40*/  SHFL.IDX PT, R16, R7, 0x1, 0x1c1f ;  /* 0x003c1f0007107f89 */ /* 0x0003e200000e0000 */
[----:B------:R-:W-:-:S02]  /*cc50*/  IMAD R8, R8, c[0x0][0x4e8], R10 ;  /* 0x00013a0008087a24 */ /* 0x000fc400078e020a */
[----:B------:R-:W-:Y:S01]  /*cc60*/  ISETP.GE.OR P2, PT, R0, R9, P0 ;  /* 0x000000090000720c */ /* 0x000fe20000746670 */
[----:B------:R-:W2:Y:S01]  /*cc70*/  SHFL.IDX PT, R13, R5, RZ, 0x1c1f ;  /* 0x001c1fff050d7589 */ /* 0x000ea200000e0000 */
[----:B------:R-:W-:Y:S01]  /*cc80*/  IMAD.IADD R15, R15, 0x1, R11 ;  /* 0x000000010f0f7824 */ /* 0x000fe200078e020b */
[----:B------:R-:W-:Y:S01]  /*cc90*/  SHF.R.S32.HI R10, RZ, 0x1f, R8 ;  /* 0x0000001fff0a7819 */ /* 0x000fe20000011408 */
[----:B------:R-:W-:Y:S01]  /*cca0*/  IMAD.IADD R3, R3, 0x1, -R2 ;  /* 0x0000000103037824 */ /* 0x000fe200078e0a02 */
[----:B------:R3:W4:Y:S01]  /*ccb0*/  SHFL.IDX PT, R17, R5, 0x1, 0x1c1f ;  /* 0x003c1f0005117f89 */ /* 0x00072200000e0000 */
[----:B------:R-:W-:-:S03]  /*ccc0*/  IMAD.WIDE.U32 R14, R8, c[0x0][0x428], R14 ;  /* 0x00010a00080e7a25 */ /* 0x000fc600078e000e */
[----:B------:R-:W-:Y:S01]  /*ccd0*/  SHF.L.U32 R3, R3, 0x1, RZ ;  /* 0x0000000103037819 */ /* 0x000fe200000006ff */
[----:B------:R-:W-:-:S04]  /*cce0*/  IMAD R10, R10, c[0x0][0x428], RZ ;  /* 0x00010a000a0a7a24 */ /* 0x000fc800078e02ff */
[----:B------:R-:W-:-:S05]  /*ccf0*/  IMAD R10, R8, c[0x0][0x42c], R10 ;  /* 0x00010b00080a7a24 */ /* 0x000fca00078e020a */
[----:B------:R-:W-:Y:S02]  /*cd00*/  IADD3 R10, R15, R10, RZ ;  /* 0x0000000a0f0a7210 */ /* 0x000fe40007ffe0ff */
[C---:B-1----:R-:W-:Y:S01]  /*cd10*/  LEA R7, P1, R14.reuse, c[0x0][0x400], 0x2 ;  /* 0x000100000e077a11 */ /* 0x042fe200078210ff */
[----:B--2---:R1:W-:Y:S03]  /*cd20*/  @!P2 ST.E [R12.64], R4 ;  /* 0x000000040c00a985 */ /* 0x0043e6000c10190c */
[----:B------:R-:W-:Y:S02]  /*cd30*/  LEA.HI.X R10, R14, c[0x0][0x404], R10, 0x2, P1 ;  /* 0x000101000e0a7a11 */ /* 0x000fe400008f140a */
[----:B---3--:R-:W-:Y:S01]  /*cd40*/  IADD3 R5, R0, 0x8, RZ ;  /* 0x0000000800057810 */ /* 0x008fe20007ffe0ff */
[----:B------:R2:W3:Y:S03]  /*cd50*/  SHFL.IDX PT, R14, R7, RZ, 0x1c1f ;  /* 0x001c1fff070e7589 */ /* 0x0004e600000e0000 */
[CC--:B------:R-:W-:Y:S01]  /*cd60*/  ISETP.GE.OR P0, PT, R5.reuse, R9.reuse, P0 ;  /* 0x000000090500720c */ /* 0x0c0fe20000706670 */
[----:B------:R2:W2:Y:S01]  /*cd70*/  SHFL.IDX PT, R15, R10, RZ, 0x1c1f ;  /* 0x001c1fff0a0f7589 */ /* 0x0004a200000e0000 */
[----:B------:R-:W-:-:S11]  /*cd80*/  ISETP.GE.AND P1, PT, R5, R9, PT ;  /* 0x000000090500720c */ /* 0x000fd60003f26270 */
[----:B----4-:R4:W-:Y:S01]  /*cd90*/  @!P0 ST.E [R16.64], R6 ;  /* 0x0000000610008985 */ /* 0x0109e2000c10190c */
[----:B------:R-:W-:Y:S02]  /*cda0*/  ISETP.GE.AND P0, PT, R0, R9, PT ;  /* 0x000000090000720c */ /* 0x000fe40003f06270 */
[----:B-1----:R-:W-:-:S11]  /*cdb0*/  P2R R4, PR, RZ, 0x2 ;  /* 0x00000002ff047803 */ /* 0x002fd60000000000 */
[----:B------:R-:W-:Y:S05]  /*cdc0*/  @P0 BRA `(.L_x_1549) ;  /* 0x00000bd000000947 */ /* 0x000fea0003800000 */
[C---:B--23--:R-:W-:Y:S02]  /*cdd0*/  ISETP.GE.AND P0, PT, R3.reuse, c[0x0][0x3c8], PT ;  /* 0x0000f20003007a0c */ /* 0x04cfe40003f06270 */
[C---:B------:R-:W-:Y:S02]  /*cde0*/  IADD3 R0, R3.reuse, 0x10, RZ ;  /* 0x0000001003007810 */ /* 0x040fe40007ffe0ff */
[C---:B------:R-:W-:Y:S02]  /*cdf0*/  IADD3 R2, R3.reuse, 0x8, RZ ;  /* 0x0000000803027810 */ /* 0x040fe40007ffe0ff */
[----:B------:R-:W-:Y:S02]  /*ce00*/  ISETP.GE.AND P4, PT, R0, c[0x0][0x3c8], PT ;  /* 0x0000f20000007a0c */ /* 0x000fe40003f86270 */
[----:B------:R-:W-:Y:S02]  /*ce10*/  ISETP.GE.AND P5, PT, R2, c[0x0][0x3c8], PT ;  /* 0x0000f20002007a0c */ /* 0x000fe40003fa6270 */
[----:B----4-:R-:W-:-:S02]  /*ce20*/  IADD3 R6, R3, 0x20, RZ ;  /* 0x0000002003067810 */ /* 0x010fc40007ffe0ff */
[C---:B------:R-:W-:Y:S01]  /*ce30*/  IADD3 R5, R3.reuse, 0x28, RZ ;  /* 0x0000002803057810 */ /* 0x040fe20007ffe0ff */
[----:B------:R-:W-:Y:S01]  /*ce40*/  @!P0 IMAD.WIDE R8, R3, 0x4, R14 ;  /* 0x0000000403088825 */ /* 0x000fe200078e020e */
[----:B------:R-:W-:Y:S02]  /*ce50*/  ISETP.GE.AND P2, PT, R6, c[0x0][0x3c8], PT ;  /* 0x0000f20006007a0c */ /* 0x000fe40003f46270 */
[----:B------:R-:W-:Y:S02]  /*ce60*/  ISETP.GE.AND P1, PT, R5, c[0x0][0x3c8], PT ;  /* 0x0000f20005007a0c */ /* 0x000fe40003f26270 */
[----:B------:R1:W-:Y:S03]  /*ce70*/  @!P0 ST.E.64 [R8.64], R176 ;  /* 0x000000b008008985 */ /* 0x0003e6000c101b0c */
[----:B------:R-:W-:-:S04]  /*ce80*/  @!P5 LEA.HI R2, R2, R2, RZ, 0x1 ;  /* 0x000000020202d211 */ /* 0x000fc800078f08ff */
[----:B------:R-:W-:Y:S02]  /*ce90*/  @!P5 LOP3.LUT R2, R2, 0xfffffffe, RZ, 0xc0, !PT ;  /* 0xfffffffe0202d812 */ /* 0x000fe400078ec0ff */
[----:B------:R-:W-:Y:S02]  /*cea0*/  @!P2 LEA.HI R6, R6, R6, RZ, 0x1 ;  /* 0x000000060606a211 */ /* 0x000fe400078f08ff */
[----:B------:R-:W-:Y:S01]  /*ceb0*/  @!P1 LEA.HI R5, R5, R5, RZ, 0x1 ;  /* 0x0000000505059211 */ /* 0x000fe200078f08ff */
[----:B------:R-:W-:Y:S01]  /*cec0*/  @!P5 IMAD.WIDE R12, R2, 0x4, R14 ;  /* 0x00000004020cd825 */ /* 0x000fe200078e020e */
[----:B------:R-:W-:Y:S02]  /*ced0*/  IADD3 R2, R3, 0x38, RZ ;  /* 0x0000003803027810 */ /* 0x000fe40007ffe0ff */
[----:B------:R-:W-:Y:S02]  /*cee0*/  @!P2 LOP3.LUT R6, R6, 0xfffffffe, RZ, 0xc0, !PT ;  /* 0xfffffffe0606a812 */ /* 0x000fe400078ec0ff */
[----:B------:R-:W-:Y:S01]  /*cef0*/  @!P1 LOP3.LUT R5, R5, 0xfffffffe, RZ, 0xc0, !PT ;  /* 0xfffffffe05059812 */ /* 0x000fe200078ec0ff */
[----:B------:R2:W-:Y:S01]  /*cf00*/  @!P5 ST.E.64 [R12.64], R172 ;  /* 0x000000ac0c00d985 */ /* 0x0005e2000c101b0c */
[----:B------:R-:W-:-:S03]  /*cf10*/  ISETP.GE.AND P5, PT, R2, c[0x0][0x3c8], PT ;  /* 0x0000f20002007a0c */ /* 0x000fc60003fa6270 */
[----:B------:R-:W-:Y:S01]  /*cf20*/  @!P1 IMAD.WIDE R18, R5, 0x4, R14 ;  /* 0x0000000405129825 */ /* 0x000fe200078e020e */
[C---:B------:R-:W-:Y:S02]  /*cf30*/  IADD3 R5, R3.reuse, 0x50, RZ ;  /* 0x0000005003057810 */ /* 0x040fe40007ffe0ff */
[C---:B-1----:R-:W-:Y:S02]  /*cf40*/  IADD3 R8, R3.reuse, 0x18, RZ ;  /* 0x0000001803087810 */ /* 0x042fe40007ffe0ff */
[----:B------:R-:W-:Y:S02]  /*cf50*/  @!P4 LEA.HI R9, R0, R0, RZ, 0x1 ;  /* 0x000000000009c211 */ /* 0x000fe400078f08ff */
[----:B------:R-:W-:Y:S02]  /*cf60*/  IADD3 R0, R3, 0x30, RZ ;  /* 0x0000003003007810 */ /* 0x000fe40007ffe0ff */
[----:B------:R-:W-:Y:S02]  /*cf70*/  ISETP.GE.AND P3, PT, R8, c[0x0][0x3c8], PT ;  /* 0x0000f20008007a0c */ /* 0x000fe40003f66270 */
[----:B------:R-:W-:-:S02]  /*cf80*/  ISETP.GE.AND P0, PT, R0, c[0x0][0x3c8], PT ;  /* 0x0000f20000007a0c */ /* 0x000fc40003f06270 */
[----:B------:R-:W-:Y:S02]  /*cf90*/  @!P4 LOP3.LUT R9, R9, 0xfffffffe, RZ, 0xc0, !PT ;  /* 0xfffffffe0909c812 */ /* 0x000fe400078ec0ff */
[----:B------:R-:W-:-:S03]  /*cfa0*/  @!P5 LEA.HI R2, R2, R2, RZ, 0x1 ;  /* 0x000000020202d211 */ /* 0x000fc600078f08ff */
[----:B------:R-:W-:Y:S01]  /*cfb0*/  @!P4 IMAD.WIDE R16, R9, 0x4, R14 ;  /* 0x000000040910c825 */ /* 0x000fe200078e020e */
[----:B------:R-:W-:Y:S02]  /*cfc0*/  IADD3 R9, R3, 0x40, RZ ;  /* 0x0000004003097810 */ /* 0x000fe40007ffe0ff */
[----:B------:R-:W-:Y:S02]  /*cfd0*/  @!P5 LOP3.LUT R2, R2, 0xfffffffe, RZ, 0xc0, !PT ;  /* 0xfffffffe0202d812 */ /* 0x000fe400078ec0ff */
[----:B------:R-:W-:Y:S01]  /*cfe0*/  @!P3 LEA.HI R8, R8, R8, RZ, 0x1 ;  /* 0x000000080808b211 */ /* 0x000fe200078f08ff */
[----:B------:R1:W-:Y:S01]  /*cff0*/  @!P4 ST.E.64 [R16.64], R168 ;  /* 0x000000a81000c985 */ /* 0x0003e2000c101b0c */
[----:B------:R-:W-:Y:S02]  /*d000*/  @!P0 LEA.HI R0, R0, R0, RZ, 0x1 ;  /* 0x0000000000008211 */ /* 0x000fe400078f08ff */
[----:B------:R-:W-:Y:S02]  /*d010*/  @!P3 LOP3.LUT R8, R8, 0xfffffffe, RZ, 0xc0, !PT ;  /* 0xfffffffe0808b812 */ /* 0x000fe400078ec0ff */
[----:B------:R-:W-:-:S02]  /*d020*/  @!P0 LOP3.LUT R0, R0, 0xfffffffe, RZ, 0xc0, !PT ;  /* 0xfffffffe00008812 */ /* 0x000fc400078ec0ff */
[----:B------:R-:W-:Y:S01]  /*d030*/  ISETP.GE.AND P4, PT, R9, c[0x0][0x3c8], PT ;  /* 0x0000f20009007a0c */ /* 0x000fe20003f86270 */
[----:B--2---:R-:W-:Y:S01]  /*d040*/  @!P3 IMAD.WIDE R12, R8, 0x4, R14 ;  /* 0x00000004080cb825 */ /* 0x004fe200078e020e */
[----:B------:R-:W-:-:S03]  /*d050*/  IADD3 R8, R3, 0x60, RZ ;  /* 0x0000006003087810 */ /* 0x000fc60007ffe0ff */
[----:B------:R-:W-:Y:S01]  /*d060*/  @!P0 IMAD.WIDE R20, R0, 0x4, R14 ;  /* 0x0000000400148825 */ /* 0x000fe200078e020e */
[----:B------:R2:W-:Y:S01]  /*d070*/  @!P3 ST.E.64 [R12.64], R164 ;  /* 0x000000a40c00b985 */ /* 0x0005e2000c101b0c */
[----:B------:R-:W-:-:S06]  /*d080*/  IADD3 R0, R3, 0x58, RZ ;  /* 0x0000005803007810 */ /* 0x000fcc0007ffe0ff */
[----:B------:R-:W-:-:S04]  /*d090*/  @!P4 LEA.HI R9, R9, R9, RZ, 0x1 ;  /* 0x000000090909c211 */ /* 0x000fc800078f08ff */
[----:B------:R-:W-:Y:S01]  /*d0a0*/  @!P4 LOP3.LUT R9, R9, 0xfffffffe, RZ, 0xc0, !PT ;  /* 0xfffffffe0909c812 */ /* 0x000fe200078ec0ff */
[----:B-1----:R-:W-:Y:S01]  /*d0b0*/  @!P2 IMAD.WIDE R16, R6, 0x4, R14 ;  /* 0x000000040610a825 */ /* 0x002fe200078e020e */
[----:B------:R-:W-:-:S04]  /*d0c0*/  IADD3 R6, R3, 0x48, RZ ;  /* 0x0000004803067810 */ /* 0x000fc80007ffe0ff */
[----:B------:R1:W-:Y:S01]  /*d0d0*/  @!P2 ST.E.64 [R16.64], R160 ;  /* 0x000000a01000a985 */ /* 0x0003e2000c101b0c */
[----:B------:R-:W-:Y:S02]  /*d0e0*/  ISETP.GE.AND P3, PT, R6, c[0x0][0x3c8], PT ;  /* 0x0000f20006007a0c */ /* 0x000fe40003f66270 */
[----:B------:R-:W-:Y:S01]  /*d0f0*/  ISETP.GE.AND P2, PT, R5, c[0x0][0x3c8], PT ;  /* 0x0000f20005007a0c */ /* 0x000fe20003f46270 */
[----:B------:R-:W-:Y:S01]  /*d100*/  @!P1 ST.E.64 [R18.64], R156 ;  /* 0x0000009c12009985 */ /* 0x000fe2000c101b0c */
[----:B------:R-:W-:-:S03]  /*d110*/  ISETP.GE.AND P1, PT, R0, c[0x0][0x3c8], PT ;  /* 0x0000f20000007a0c */ /* 0x000fc60003f26270 */
[----:B------:R3:W-:Y:S01]  /*d120*/  @!P0 ST.E.64 [R20.64], R152 ;  /* 0x0000009814008985 */ /* 0x0007e2000c101b0c */
[----:B------:R-:W-:Y:S01]  /*d130*/  ISETP.GE.AND P0, PT, R8, c[0x0][0x3c8], PT ;  /* 0x0000f20008007a0c */ /* 0x000fe20003f06270 */
[----:B--2---:R-:W-:Y:S01]  /*d140*/  @!P5 IMAD.WIDE R12, R2, 0x4, R14 ;  /* 0x00000004020cd825 */ /* 0x004fe200078e020e */
[----:B------:R-:W-:-:S03]  /*d150*/  IADD3 R2, R3, 0x68, RZ ;  /* 0x0000006803027810 */ /* 0x000fc60007ffe0ff */
[----:B------:R-:W-:Y:S01]  /*d160*/  @!P3 LEA.HI R6, R6, R6, RZ, 0x1 ;  /* 0x000000060606b211 */ /* 0x000fe200078f08ff */
[----:B------:R2:W-:Y:S01]  /*d170*/  @!P5 ST.E.64 [R12.64], R148 ;  /* 0x000000940c00d985 */ /* 0x0005e2000c101b0c */
[----:B------:R-:W-:Y:S02]  /*d180*/  @!P2 LEA.HI R5, R5, R5, RZ, 0x1 ;  /* 0x000000050505a211 */ /* 0x000fe400078f08ff */
[----:B------:R-:W-:Y:S02]  /*d190*/  @!P1 LEA.HI R0, R0, R0, RZ, 0x1 ;  /* 0x0000000000009211 */ /* 0x000fe400078f08ff */
[----:B------:R-:W-:Y:S02]  /*d1a0*/  @!P3 LOP3.LUT R6, R6, 0xfffffffe, RZ, 0xc0, !PT ;  /* 0xfffffffe0606b812 */ /* 0x000fe400078ec0ff */
[----:B------:R-:W-:Y:S02]  /*d1b0*/  @!P0 LEA.HI R8, R8, R8, RZ, 0x1 ;  /* 0x0000000808088211 */ /* 0x000fe400078f08ff */
[----:B------:R-:W-:-:S02]  /*d1c0*/  @!P2 LOP3.LUT R5, R5, 0xfffffffe, RZ, 0xc0, !PT ;  /* 0xfffffffe0505a812 */ /* 0x000fc400078ec0ff */
[----:B------:R-:W-:Y:S02]  /*d1d0*/  @!P0 LOP3.LUT R8, R8, 0xfffffffe, RZ, 0xc0, !PT ;  /* 0xfffffffe08088812 */ /* 0x000fe400078ec0ff */
[----:B------:R-:W-:Y:S01]  /*d1e0*/  ISETP.GE.AND P5, PT, R2, c[0x0][0x3c8], PT ;  /* 0x0000f20002007a0c */ /* 0x000fe20003fa6270 */
[--C-:B-1----:R-:W-:Y:S01]  /*d1f0*/  @!P4 IMAD.WIDE R16, R9, 0x4, R14.reuse ;  /* 0x000000040910c825 */ /* 0x102fe200078e020e */
[----:B------:R-:W-:Y:S02]  /*d200*/  IADD3 R9, R3, 0x70, RZ ;  /* 0x0000007003097810 */ /* 0x000fe40007ffe0ff */
[----:B------:R-:W-:Y:S02]  /*d210*/  @!P1 LOP3.LUT R0, R0, 0xfffffffe, RZ, 0xc0, !PT ;  /* 0xfffffffe00009812 */ /* 0x000fe400078ec0ff */
[----:B------:R1:W-:Y:S01]  /*d220*/  @!P4 ST.E.64 [R16.64], R144 ;  /* 0x000000901000c985 */ /* 0x0003e2000c101b0c */
[----:B------:R-:W-:Y:S01]  /*d230*/  ISETP.GE.AND P4, PT, R9, c[0x0][0x3c8], PT ;  /* 0x0000f20009007a0c */ /* 0x000fe20003f86270 */
[----:B---3--:R-:W-:Y:S01]  /*d240*/  @!P0 IMAD.WIDE R20, R8, 0x4, R14 ;  /* 0x0000000408148825 */ /* 0x008fe200078e020e */
[----:B------:R-:W-:-:S03]  /*d250*/  IADD3 R8, R3, 0x78, RZ ;  /* 0x0000007803087810 */ /* 0x000fc60007ffe0ff */
[--C-:B------:R-:W-:Y:S01]  /*d260*/  @!P1 IMAD.WIDE R18, R0, 0x4, R14.reuse ;  /* 0x0000000400129825 */ /* 0x100fe200078e020e */
[----:B------:R-:W-:Y:S02]  /*d270*/  @!P5 LEA.HI R2, R2, R2, RZ, 0x1 ;  /* 0x000000020202d211 */ /* 0x000fe400078f08ff */
[C---:B------:R-:W-:Y:S01]  /*d280*/  IADD3 R0, R3.reuse, 0x90, RZ ;  /* 0x0000009003007810 */ /* 0x040fe20007ffe0ff */
[----:B--2---:R-:W-:Y:S01]  /*d290*/  @!P3 IMAD.WIDE R12, R6, 0x4, R14 ;  /* 0x00000004060cb825 */ /* 0x004fe200078e020e */
[----:B------:R-:W-:-:S03]  /*d2a0*/  IADD3 R6, R3, 0x80, RZ ;  /* 0x0000008003067810 */ /* 0x000fc60007ffe0ff */
[----:B------:R-:W-:Y:S01]  /*d2b0*/  @!P4 LEA.HI R9, R9, R9, RZ, 0x1 ;  /* 0x000000090909c211 */ /* 0x000fe200078f08ff */
[----:B------:R2:W-:Y:S01]  /*d2c0*/  @!P3 ST.E.64 [R12.64], R140 ;  /* 0x0000008c0c00b985 */ /* 0x0005e2000c101b0c */
[----:B------:R-:W-:Y:S02]  /*d2d0*/  ISETP.GE.AND P3, PT, R8, c[0x0][0x3c8], PT ;  /* 0x0000f20008007a0c */ /* 0x000fe40003f66270 */
[----:B------:R-:W-:Y:S02]  /*d2e0*/  @!P5 LOP3.LUT R2, R2, 0xfffffffe, RZ, 0xc0, !PT ;  /* 0xfffffffe0202d812 */ /* 0x000fe400078ec0ff */
[----:B------:R-:W-:Y:S01]  /*d2f0*/  @!P4 LOP3.LUT R9, R9, 0xfffffffe, RZ, 0xc0, !PT ;  /* 0xfffffffe0909c812 */ /* 0x000fe200078ec0ff */
[----:B-1----:R-:W-:Y:S01]  /*d300*/  @!P2 IMAD.WIDE R16, R5, 0x4, R14 ;  /* 0x000000040510a825 */ /* 0x002fe200078e020e */
[----:B------:R-:W-:-:S07]  /*d310*/  IADD3 R5, R3, 0x88, RZ ;  /* 0x0000008803057810 */ /* 0x000fce0007ffe0ff */
[----:B------:R-:W-:Y:S01]  /*d320*/  @!P3 LEA.HI R8, R8, R8, RZ, 0x1 ;  /* 0x000000080808b211 */ /* 0x000fe200078f08ff */
[----:B------:R1:W-:Y:S01]  /*d330*/  @!P2 ST.E.64 [R16.64], R136 ;  /* 0x000000881000a985 */ /* 0x0003e2000c101b0c */
[----:B------:R-:W-:Y:S02]  /*d340*/  ISETP.GE.AND P2, PT, R6, c[0x0][0x3c8], PT ;  /* 0x0000f20006007a0c */ /* 0x000fe40003f46270 */
[----:B------:R-:W-:Y:S01]  /*d350*/  @!P3 LOP3.LUT R8, R8, 0xfffffffe, RZ, 0xc0, !PT ;  /* 0xfffffffe0808b812 */ /* 0x000fe200078ec0ff */
[----:B------:R3:W-:Y:S01]  /*d360*/  @!P1 ST.E.64 [R18.64], R132 ;  /* 0x0000008412009985 */ /* 0x0007e2000c101b0c */
[----:B------:R-:W-:-:S03]  /*d370*/  ISETP.GE.AND P1, PT, R5, c[0x0][0x3c8], PT ;  /* 0x0000f20005007a0c */ /* 0x000fc60003f26270 */
[----:B------:R-:W-:Y:S01]  /*d380*/  @!P0 ST.E.64 [R20.64], R52 ;  /* 0x0000003414008985 */ /* 0x000fe2000c101b0c */
[----:B------:R-:W-:Y:S01]  /*d390*/  ISETP.GE.AND P0, PT, R0, c[0x0][0x3c8], PT ;  /* 0x0000f20000007a0c */ /* 0x000fe20003f06270 */
[----:B--2---:R-:W-:Y:S01]  /*d3a0*/  @!P5 IMAD.WIDE R12, R2, 0x4, R14 ;  /* 0x00000004020cd825 */ /* 0x004fe200078e020e */
[----:B------:R-:W-:-:S03]  /*d3b0*/  IADD3 R2, R3, 0x98, RZ ;  /* 0x0000009803027810 */ /* 0x000fc60007ffe0ff */
[----:B------:R-:W-:Y:S01]  /*d3c0*/  @!P2 LEA.HI R6, R6, R6, RZ, 0x1 ;  /* 0x000000060606a211 */ /* 0x000fe200078f08ff */
[----:B------:R2:W-:Y:S01]  /*d3d0*/  @!P5 ST.E.64 [R12.64], R56 ;  /* 0x000000380c00d985 */ /* 0x0005e2000c101b0c */
[----:B------:R-:W-:Y:S02]  /*d3e0*/  ISETP.GE.AND P5, PT, R2, c[0x0][0x3c8], PT ;  /* 0x0000f20002007a0c */ /* 0x000fe40003fa6270 */
[----:B------:R-:W-:Y:S02]  /*d3f0*/  @!P1 LEA.HI R5, R5, R5, RZ, 0x1 ;  /* 0x0000000505059211 */ /* 0x000fe400078f08ff */
[----:B------:R-:W-:Y:S02]  /*d400*/  @!P2 LOP3.LUT R6, R6, 0xfffffffe, RZ, 0xc0, !PT ;  /* 0xfffffffe0606a812 */ /* 0x000fe400078ec0ff */
[----:B------:R-:W-:-:S04]  /*d410*/  @!P0 LEA.HI R0, R0, R0, RZ, 0x1 ;  /* 0x0000000000008211 */ /* 0x000fc800078f08ff */
[----:B------:R-:W-:Y:S01]  /*d420*/  @!P0 LOP3.LUT R0, R0, 0xfffffffe, RZ, 0xc0, !PT ;  /* 0xfffffffe00008812 */ /* 0x000fe200078ec0ff */
[--C-:B-1----:R-:W-:Y:S01]  /*d430*/  @!P4 IMAD.WIDE R16, R9, 0x4, R14.reuse ;  /* 0x000000040910c825 */ /* 0x102fe200078e020e */
[----:B------:R-:W-:Y:S02]  /*d440*/  @!P1 LOP3.LUT R9, R5, 0xfffffffe, RZ, 0xc0, !PT ;  /* 0xfffffffe05099812 */ /* 0x000fe400078ec0ff */
[----:B------:R-:W-:Y:S01]  /*d450*/  IADD3 R5, R3, 0xa0, RZ ;  /* 0x000000a003057810 */ /* 0x000fe20007ffe0ff */
[----:B---3--:R-:W-:Y:S01]  /*d460*/  @!P0 IMAD.WIDE R18, R0, 0x4, R14 ;  /* 0x0000000400128825 */ /* 0x008fe200078e020e */
[----:B------:R1:W-:Y:S01]  /*d470*/  @!P4 ST.E.64 [R16.64], R60 ;  /* 0x0000003c1000c985 */ /* 0x0003e2000c101b0c */
[----:B------:R-:W-:Y:S02]  /*d480*/  @!P5 LEA.HI R2, R2, R2, RZ, 0x1 ;  /* 0x000000020202d211 */ /* 0x000fe400078f08ff */
[----:B------:R-:W-:Y:S02]  /*d490*/  ISETP.GE.AND P6, PT, R5, c[0x0][0x3c8], PT ;  /* 0x0000f20005007a0c */ /* 0x000fe40003fc6270 */
[----:B------:R-:W-:-:S02]  /*d4a0*/  IADD3 R0, R3, 0xb8, RZ ;  /* 0x000000b803007810 */ /* 0x000fc40007ffe0ff */
[----:B------:R-:W-:Y:S02]  /*d4b0*/  @!P5 LOP3.LUT R11, R2, 0xfffffffe, RZ, 0xc0, !PT ;  /* 0xfffffffe020bd812 */ /* 0x000fe400078ec0ff */
[----:B------:R-:W-:Y:S01]  /*d4c0*/  IADD3 R2, R3, 0xc8, RZ ;  /* 0x000000c803027810 */ /* 0x000fe20007ffe0ff */
[----:B--2---:R-:W-:-:S04]  /*d4d0*/  @!P3 IMAD.WIDE R12, R8, 0x4, R14 ;  /* 0x00000004080cb825 */ /* 0x004fc800078e020e */
[----:B------:R-:W-:Y:S01]  /*d4e0*/  @!P1 IMAD.WIDE R8, R9, 0x4, R14 ;  /* 0x0000000409089825 */ /* 0x000fe200078e020e */
[----:B------:R2:W-:Y:S01]  /*d4f0*/  @!P3 ST.E.64 [R12.64], R64 ;  /* 0x000000400c00b985 */ /* 0x0005e2000c101b0c */
[----:B------:R-:W-:-:S04]  /*d500*/  @!P6 LEA.HI R5, R5, R5, RZ, 0x1 ;  /* 0x000000050505e211 */ /* 0x000fc800078f08ff */
[----:B------:R-:W-:Y:S01]  /*d510*/  @!P6 LOP3.LUT R5, R5, 0xfffffffe, RZ, 0xc0, !PT ;  /* 0xfffffffe0505e812 */ /* 0x000fe200078ec0ff */
[----:B-1----:R-:W-:Y:S01]  /*d520*/  @!P2 IMAD.WIDE R16, R6, 0x4, R14 ;  /* 0x000000040610a825 */ /* 0x002fe200078e020e */
[----:B------:R-:W-:-:S04]  /*d530*/  IADD3 R6, R3, 0xb0, RZ ;  /* 0x000000b003067810 */ /* 0x000fc80007ffe0ff */
[----:B------:R1:W-:Y:S01]  /*d540*/  @!P2 ST.E.64 [R16.64], R68 ;  /* 0x000000441000a985 */ /* 0x0003e2000c101b0c */
[----:B------:R-:W-:Y:S02]  /*d550*/  ISETP.GE.AND P3, PT, R6, c[0x0][0x3c8], PT ;  /* 0x0000f20006007a0c */ /* 0x000fe40003f66270 */
[----:B------:R-:W-:Y:S01]  /*d560*/  ISETP.GE.AND P2, PT, R0, c[0x0][0x3c8], PT ;  /* 0x0000f20000007a0c */ /* 0x000fe20003f46270 */
[----:B------:R3:W-:Y:S04]  /*d570*/  @!P1 ST.E.64 [R8.64], R72 ;  /* 0x0000004808009985 */ /* 0x0007e8000c101b0c */
[----:B------:R4:W-:Y:S01]  /*d580*/  @!P0 ST.E.64 [R18.64], R76 ;  /* 0x0000004c12008985 */ /* 0x0009e2000c101b0c */
[----:B------:R-:W-:Y:S01]  /*d590*/  ISETP.GE.AND P0, PT, R2, c[0x0][0x3c8], PT ;  /* 0x0000f20002007a0c */ /* 0x000fe20003f06270 */
[----:B--2---:R-:W-:-:S04]  /*d5a0*/  @!P5 IMAD.WIDE R12, R11, 0x4, R14 ;  /* 0x000000040b0cd825 */ /* 0x004fc800078e020e */
[----:B------:R-:W-:Y:S01]  /*d5b0*/  @!P3 LEA.HI R6, R6, R6, RZ, 0x1 ;  /* 0x000000060606b211 */ /* 0x000fe200078f08ff */
[----:B------:R2:W-:Y:S01]  /*d5c0*/  @!P5 ST.E.64 [R12.64], R80 ;  /* 0x000000500c00d985 */ /* 0x0005e2000c101b0c */
[----:B------:R-:W-:Y:S02]  /*d5d0*/  @!P2 LEA.HI R0, R0, R0, RZ, 0x1 ;  /* 0x000000000000a211 */ /* 0x000fe400078f08ff */
[----:B------:R-:W-:Y:S02]  /*d5e0*/  @!P3 LOP3.LUT R6, R6, 0xfffffffe, RZ, 0xc0, !PT ;  /* 0xfffffffe0606b812 */ /* 0x000fe400078ec0ff */
[----:B------:R-:W-:Y:S02]  /*d5f0*/  @!P2 LOP3.LUT R0, R0, 0xfffffffe, RZ, 0xc0, !PT ;  /* 0xfffffffe0000a812 */ /* 0x000fe400078ec0ff */
[----:B------:R-:W-:-:S04]  /*d600*/  @!P0 LEA.HI R2, R2, R2, RZ, 0x1 ;  /* 0x0000000202028211 */ /* 0x000fc800078f08ff */
[----:B------:R-:W-:Y:S01]  /*d610*/  @!P0 LOP3.LUT R2, R2, 0xfffffffe, RZ, 0xc0, !PT ;  /* 0xfffffffe02028812 */ /* 0x000fe200078ec0ff */
[--C-:B-1----:R-:W-:Y:S01]  /*d620*/  @!P3 IMAD.WIDE R16, R6, 0x4, R14.reuse ;  /* 0x000000040610b825 */ /* 0x102fe200078e020e */
[C---:B------:R-:W-:Y:S02]  /*d630*/  IADD3 R6, R3.reuse, 0xf0, RZ ;  /* 0x000000f003067810 */ /* 0x040fe40007ffe0ff */
[C---:B---3--:R-:W-:Y:S02]  /*d640*/  IADD3 R8, R3.reuse, 0xa8, RZ ;  /* 0x000000a803087810 */ /* 0x048fe40007ffe0ff */
[----:B------:R-:W-:Y:S02]  /*d650*/  IADD3 R9, R3, 0xc0, RZ ;  /* 0x000000c003097810 */ /* 0x000fe40007ffe0ff */
[----:B------:R-:W-:Y:S01]  /*d660*/  ISETP.GE.AND P4, PT, R8, c[0x0][0x3c8], PT ;  /* 0x0000f20008007a0c */ /* 0x000fe20003f86270 */
[----:B----4-:R-:W-:Y:S01]  /*d670*/  @!P2 IMAD.WIDE R18, R0, 0x4, R14 ;  /* 0x000000040012a825 */ /* 0x010fe200078e020e */
[----:B------:R-:W-:-:S02]  /*d680*/  ISETP.GE.AND P1, PT, R9, c[0x0][0x3c8], PT ;  /* 0x0000f20009007a0c */ /* 0x000fc40003f26270 */
[----:B------:R-:W-:Y:S01]  /*d690*/  IADD3 R0, R3, 0xd0, RZ ;  /* 0x000000d003007810 */ /* 0x000fe20007ffe0ff */
[----:B--2---:R-:W-:-:S03]  /*d6a0*/  @!P6 IMAD.WIDE R12, R5, 0x4, R14 ;  /* 0x00000004050ce825 */ /* 0x004fc600078e020e */
[----:B------:R-:W-:Y:S02]  /*d6b0*/  ISETP.GE.AND P5, PT, R0, c[0x0][0x3c8], PT ;  /* 0x0000f20000007a0c */ /* 0x000fe40003fa6270 */
[----:B------:R-:W-:-:S03]  /*d6c0*/  IADD3 R5, R3, 0xf8, RZ ;  /* 0x000000f803057810 */ /* 0x000fc60007ffe0ff */
[----:B------:R-:W-:Y:S01]  /*d6d0*/  @!P4 LEA.HI R8, R8, R8, RZ, 0x1 ;  /* 0x000000080808c211 */ /* 0x000fe200078f08ff */
[----:B------:R1:W-:Y:S01]  /*d6e0*/  @!P6 ST.E.64 [R12.64], R84 ;  /* 0x000000540c00e985 */ /* 0x0003e2000c101b0c */
[----:B------:R-:W-:Y:S02]  /*d6f0*/  @!P1 LEA.HI R9, R9, R9, RZ, 0x1 ;  /* 0x0000000909099211 */ /* 0x000fe400078f08ff */
[----:B------:R-:W-:Y:S02]  /*d700*/  @!P4 LOP3.LUT R8, R8, 0xfffffffe, RZ, 0xc0, !PT ;  /* 0xfffffffe0808c812 */ /* 0x000fe400078ec0ff */
[----:B------:R-:W-:Y:S02]  /*d710*/  @!P1 LOP3.LUT R9, R9, 0xfffffffe, RZ, 0xc0, !PT ;  /* 0xfffffffe09099812 */ /* 0x000fe400078ec0ff */
[----:B------:R-:W-:-:S04]  /*d720*/  @!P5 LEA.HI R0, R0, R0, RZ, 0x1 ;  /* 0x000000000000d211 */ /* 0x000fc800078f08ff */
[----:B------:R-:W-:Y:S01]  /*d730*/  @!P5 LOP3.LUT R0, R0, 0xfffffffe, RZ, 0xc0, !PT ;  /* 0xfffffffe0000d812 */ /* 0x000fe200078ec0ff */
[----:B-1----:R-:W-:-:S04]  /*d740*/  @!P4 IMAD.WIDE R12, R8, 0x4, R14 ;  /* 0x00000004080cc825 */ /* 0x002fc800078e020e */
[----:B------:R-:W-:Y:S01]  /*d750*/  @!P1 IMAD.WIDE R8, R9, 0x4, R14 ;  /* 0x0000000409089825 */ /* 0x000fe200078e020e */
[----:B------:R1:W-:Y:S04]  /*d760*/  @!P4 ST.E.64 [R12.64], R88 ;  /* 0x000000580c00c985 */ /* 0x0003e8000c101b0c */
[----:B------:R-:W-:Y:S04]  /*d770*/  @!P3 ST.E.64 [R16.64], R92 ;  /* 0x0000005c1000b985 */ /* 0x000fe8000c101b0c */
[----:B------:R-:W-:Y:S04]  /*d780*/  @!P2 ST.E.64 [R18.64], R96 ;  /* 0x000000601200a985 */ /* 0x000fe8000c101b0c */
[----:B------:R2:W-:Y:S01]  /*d790*/  @!P1 ST.E.64 [R8.64], R100 ;  /* 0x0000006408009985 */ /* 0x0005e2000c101b0c */
[----:B------:R-:W-:-:S13]  /*d7a0*/  ISETP.GE.AND P1, PT, R6, c[0x0][0x3c8], PT ;  /* 0x0000f20006007a0c */ /* 0x000fda0003f26270 */
[----:B------:R-:W-:Y:S01]  /*d7b0*/  @!P1 LEA.HI R6, R6, R6, RZ, 0x1 ;  /* 0x0000000606069211 */ /* 0x000fe200078f08ff */
[--C-:B-1----:R-:W-:Y:S01]  /*d7c0*/  @!P0 IMAD.WIDE R12, R2, 0x4, R14.reuse ;  /* 0x00000004020c8825 */ /* 0x102fe200078e020e */
[----:B------:R-:W-:Y:S02]  /*d7d0*/  IADD3 R2, R3, 0xd8, RZ ;  /* 0x000000d803027810 */ /* 0x000fe40007ffe0ff */
[----:B------:R-:W-:Y:S02]  /*d7e0*/  @!P1 LOP3.LUT R6, R6, 0xfffffffe, RZ, 0xc0, !PT ;  /* 0xfffffffe06069812 */ /* 0x000fe400078ec0ff */
[----:B------:R-:W-:Y:S01]  /*d7f0*/  ISETP.GE.AND P4, PT, R2, c[0x0][0x3c8], PT ;  /* 0x0000f20002007a0c */ /* 0x000fe20003f86270 */
[----:B------:R1:W-:Y:S01]  /*d800*/  @!P0 ST.E.64 [R12.64], R104 ;  /* 0x000000680c008985 */ /* 0x0003e2000c101b0c */
[----:B------:R-:W-:Y:S01]  /*d810*/  ISETP.GE.AND P0, PT, R5, c[0x0][0x3c8], PT ;  /* 0x0000f20005007a0c */ /* 0x000fe20003f06270 */
[----:B------:R-:W-:Y:S01]  /*d820*/  @!P1 IMAD.WIDE R20, R6, 0x4, R14 ;  /* 0x0000000406149825 */ /* 0x000fe200078e020e */
[----:B--2---:R-:W-:-:S02]  /*d830*/  IADD3 R9, R3, 0xe0, RZ ;  /* 0x000000e003097810 */ /* 0x004fc40007ffe0ff */
[----:B------:R-:W-:Y:S02]  /*d840*/  IADD3 R8, R3, 0xe8, RZ ;  /* 0x000000e803087810 */ /* 0x000fe40007ffe0ff */
[----:B------:R-:W-:Y:S02]  /*d850*/  ISETP.GE.AND P3, PT, R9, c[0x0][0x3c8], PT ;  /* 0x0000f20009007a0c */ /* 0x000fe40003f66270 */
[----:B------:R-:W-:-:S03]  /*d860*/  ISETP.GE.AND P2, PT, R8, c[0x0][0x3c8], PT ;  /* 0x0000f20008007a0c */ /* 0x000fc60003f46270 */
[----:B------:R-:W-:Y:S02]  /*d870*/  @!P4 LEA.HI R2, R2, R2, RZ, 0x1 ;  /* 0x000000020202c211 */ /* 0x000fe400078f08ff */
[----:B------:R-:W-:Y:S02]  /*d880*/  @!P0 LEA.HI R5, R5, R5, RZ, 0x1 ;  /* 0x0000000505058211 */ /* 0x000fe400078f08ff */
[----:B------:R-:W-:Y:S02]  /*d890*/  @!P4 LOP3.LUT R2, R2, 0xfffffffe, RZ, 0xc0, !PT ;  /* 0xfffffffe0202c812 */ /* 0x000fe400078ec0ff */
[----:B------:R-:W-:Y:S02]  /*d8a0*/  @!P0 LOP3.LUT R5, R5, 0xfffffffe, RZ, 0xc0, !PT ;  /* 0xfffffffe05058812 */ /* 0x000fe400078ec0ff */
[----:B------:R-:W-:Y:S01]  /*d8b0*/  @!P3 LEA.HI R9, R9, R9, RZ, 0x1 ;  /* 0x000000090909b211 */ /* 0x000fe200078f08ff */
[----:B------:R-:W-:Y:S01]  /*d8c0*/  @!P4 IMAD.WIDE R16, R2, 0x4, R14 ;  /* 0x000000040210c825 */ /* 0x000fe200078e020e */
[----:B------:R-:W-:-:S02]  /*d8d0*/  @!P2 LEA.HI R8, R8, R8, RZ, 0x1 ;  /* 0x000000080808a211 */ /* 0x000fc400078f08ff */
[----:B------:R-:W-:Y:S02]  /*d8e0*/  @!P3 LOP3.LUT R9, R9, 0xfffffffe, RZ, 0xc0, !PT ;  /* 0xfffffffe0909b812 */ /* 0x000fe400078ec0ff */
[----:B------:R-:W-:Y:S01]  /*d8f0*/  @!P2 LOP3.LUT R8, R8, 0xfffffffe, RZ, 0xc0, !PT ;  /* 0xfffffffe0808a812 */ /* 0x000fe200078ec0ff */
[----:B-1----:R-:W-:-:S04]  /*d900*/  @!P5 IMAD.WIDE R12, R0, 0x4, R14 ;  /* 0x00000004000cd825 */ /* 0x002fc800078e020e */
        /* <DEDUP_REMOVED lines=9> */
.L_x_1549:
[----:B--23--:R-:W-:Y:S05]  /*d9a0*/  BSYNC B0 ;  /* 0x0000000000007941 */ /* 0x00cfea0003800000 */
.L_x_1548:
[----:B------:R-:W-:Y:S01]  /*d9b0*/  ISETP.NE.AND P0, PT, R4, RZ, PT ;  /* 0x000000ff0400720c */ /* 0x000fe20003f05270 */
[----:B------:R2:W3:Y:S04]  /*d9c0*/  SHFL.IDX PT, R11, R10, 0x1, 0x1c1f ;  /* 0x003c1f000a0b7f89 */ /* 0x0004e800000e0000 */
[----:B------:R2:W1:Y:S08]  /*d9d0*/  SHFL.IDX PT, R10, R7, 0x1, 0x1c1f ;  /* 0x003c1f00070a7f89 */ /* 0x00047000000e0000 */
        /* <DEDUP_REMOVED lines=12> */
[--C-:B-1234-:R-:W-:Y:S01]  /*daa0*/  @!P2 IMAD.WIDE R6, R3, 0x4, R10.reuse ;  /* 0x000000040306a825 */ /* 0x11efe200078e020a */
        /* <DEDUP_REMOVED lines=15> */
[C---:B------:R-:W-:Y:S02]  /*dba0*/  IADD3 R0, R3.reuse, 0x58, RZ ;  /* 0x0000005803007810 */ /* 0x040fe40007ffe0ff */
[----:B------:R-:W-:Y:S01]  /*dbb0*/  ISETP.GE.AND P6, PT, R2, c[0x0][0x3c8], PT ;  /* 0x0000f20002007a0c */ /* 0x000fe20003fc6270 */
[----:B------:R5:W-:Y:S01]  /*dbc0*/  @!P5 ST.E.64 [R14.64], R162 ;  /* 0x000000a20e00d985 */ /* 0x000be2000c101b0c */
[----:B------:R-:W-:Y:S02]  /*dbd0*/  ISETP.GE.AND P5, PT, R0, c[0x0][0x3c8], PT ;  /* 0x0000f20000007a0c */ /* 0x000fe40003fa6270 */
[C---:B-1----:R-:W-:Y:S02]  /*dbe0*/  IADD3 R7, R3.reuse, 0x30, RZ ;  /* 0x0000003003077810 */ /* 0x042fe40007ffe0ff */
[----:B------:R-:W-:-:S02]  /*dbf0*/  IADD3 R6, R3, 0x38, RZ ;  /* 0x0000003803067810 */ /* 0x000fc40007ffe0ff */
[----:B------:R-:W-:Y:S02]  /*dc00*/  ISETP.GE.AND P3, PT, R7, c[0x0][0x3c8], PT ;  /* 0x0000f20007007a0c */ /* 0x000fe40003f66270 */
[C---:B--2---:R-:W-:Y:S02]  /*dc10*/  IADD3 R8, R3.reuse, 0x28, RZ ;  /* 0x0000002803087810 */ /* 0x044fe40007ffe0ff */
[----:B------:R-:W-:Y:S02]  /*dc20*/  ISETP.GE.AND P2, PT, R6, c[0x0][0x3c8], PT ;  /* 0x0000f20006007a0c */ /* 0x000fe40003f46270 */
[C---:B---3--:R-:W-:Y:S02]  /*dc30*/  IADD3 R5, R3.reuse, 0x40, RZ ;  /* 0x0000004003057810 */ /* 0x048fe40007ffe0ff */
        /* <DEDUP_REMOVED lines=9> */
[--C-:B----4-:R-:W-:Y:S01]  /*dcd0*/  @!P3 IMAD.WIDE R12, R7, 0x4, R10.reuse ;  /* 0x00000004070cb825 */ /* 0x110fe200078e020a */
        /* <DEDUP_REMOVED lines=9> */
[--C-:B-----5:R-:W-:Y:S01]  /*dd70*/  @!P1 IMAD.WIDE R14, R5, 0x4, R10.reuse ;  /* 0x00000004050e9825 */ /* 0x120fe200078e020a */
        /* <DEDUP_REMOVED lines=95> */
[C---:B--2---:R-:W-:Y:S02]  /*e370*/  IADD3 R7, R3.reuse, 0xd8, RZ ;  /* 0x000000d803077810 */ /* 0x044fe40007ffe0ff */
[----:B------:R-:W-:Y:S02]  /*e380*/  IADD3 R6, R3, 0xe0, RZ ;  /* 0x000000e003067810 */ /* 0x000fe40007ffe0ff */
[----:B------:R1:W-:Y:S01]  /*e390*/  @!P6 ST.E.64 [R12.64], R102 ;  /* 0x000000660c00e985 */ /* 0x0003e2000c101b0c */
[----:B------:R-:W-:Y:S01]  /*e3a0*/  ISETP.GE.AND P3, PT, R7, c[0x0][0x3c8], PT ;  /* 0x0000f20007007a0c */ /* 0x000fe20003f66270 */
[----:B----4-:R-:W-:Y:S01]  /*e3b0*/  @!P5 IMAD.WIDE R14, R0, 0x4, R10 ;  /* 0x00000004000ed825 */ /* 0x010fe200078e020a */
[----:B------:R-:W-:Y:S02]  /*e3c0*/  ISETP.GE.AND P2, PT, R6, c[0x0][0x3c8], PT ;  /* 0x0000f20006007a0c */ /* 0x000fe40003f46270 */
[----:B-----5:R-:W-:-:S02]  /*e3d0*/  IADD3 R5, R3, 0xe8, RZ ;  /* 0x000000e803057810 */ /* 0x020fc40007ffe0ff */
[----:B------:R-:W-:Y:S01]  /*e3e0*/  IADD3 R4, R3, 0xf0, RZ ;  /* 0x000000f003047810 */ /* 0x000fe20007ffe0ff */
[----:B------:R2:W-:Y:S01]  /*e3f0*/  @!P5 ST.E.64 [R14.64], R106 ;  /* 0x0000006a0e00d985 */ /* 0x0005e2000c101b0c */
[----:B------:R-:W-:Y:S02]  /*e400*/  ISETP.GE.AND P1, PT, R5, c[0x0][0x3c8], PT ;  /* 0x0000f20005007a0c */ /* 0x000fe40003f26270 */
[----:B------:R-:W-:Y:S02]  /*e410*/  ISETP.GE.AND P0, PT, R4, c[0x0][0x3c8], PT ;  /* 0x0000f20004007a0c */ /* 0x000fe40003f06270 */
[----:B------:R-:W-:Y:S02]  /*e420*/  @!P4 LEA.HI R8, R8, R8, RZ, 0x1 ;  /* 0x000000080808c211 */ /* 0x000fe400078f08ff */
[----:B------:R-:W-:Y:S02]  /*e430*/  @!P3 LEA.HI R7, R7, R7, RZ, 0x1 ;  /* 0x000000070707b211 */ /* 0x000fe400078f08ff */
[----:B------:R-:W-:-:S02]  /*e440*/  @!P2 LEA.HI R6, R6, R6, RZ, 0x1 ;  /* 0x000000060606a211 */ /* 0x000fc400078f08ff */
[----:B------:R-:W-:Y:S02]  /*e450*/  @!P4 LOP3.LUT R8, R8, 0xfffffffe, RZ, 0xc0, !PT ;  /* 0xfffffffe0808c812 */ /* 0x000fe400078ec0ff */
[----:B------:R-:W-:Y:S02]  /*e460*/  @!P3 LOP3.LUT R7, R7, 0xfffffffe, RZ, 0xc0, !PT ;  /* 0xfffffffe0707b812 */ /* 0x000fe400078ec0ff */
[----:B------:R-:W-:Y:S01]  /*e470*/  @!P1 LEA.HI R5, R5, R5, RZ, 0x1 ;  /* 0x0000000505059211 */ /* 0x000fe200078f08ff */
[--C-:B------:R-:W-:Y:S01]  /*e480*/  @!P4 IMAD.WIDE R8, R8, 0x4, R10.reuse ;  /* 0x000000040808c825 */ /* 0x100fe200078e020a */
[----:B------:R-:W-:Y:S02]  /*e490*/  @!P0 LEA.HI R4, R4, R4, RZ, 0x1 ;  /* 0x0000000404048211 */ /* 0x000fe400078f08ff */
[----:B------:R-:W-:Y:S02]  /*e4a0*/  @!P2 LOP3.LUT R6, R6, 0xfffffffe, RZ, 0xc0, !PT ;  /* 0xfffffffe0606a812 */ /* 0x000fe400078ec0ff */
[----:B------:R-:W-:Y:S01]  /*e4b0*/  @!P1 LOP3.LUT R5, R5, 0xfffffffe, RZ, 0xc0, !PT ;  /* 0xfffffffe05059812 */ /* 0x000fe200078ec0ff */
[--C-:B-1----:R-:W-:Y:S01]  /*e4c0*/  @!P3 IMAD.WIDE R12, R7, 0x4, R10.reuse ;  /* 0x00000004070cb825 */ /* 0x102fe200078e020a */
[----:B------:R-:W-:Y:S01]  /*e4d0*/  @!P0 LOP3.LUT R4, R4, 0xfffffffe, RZ, 0xc0, !PT ;  /* 0xfffffffe04048812 */ /* 0x000fe200078ec0ff */
[----:B------:R1:W-:Y:S01]  /*e4e0*/  @!P4 ST.E.64 [R8.64], R110 ;  /* 0x0000006e0800c985 */ /* 0x0003e2000c101b0c */
[----:B------:R-:W-:Y:S01]  /*e4f0*/  IADD3 R0, R3, 0xf8, RZ ;  /* 0x000000f803007810 */ /* 0x000fe20007ffe0ff */
[----:B------:R-:W-:-:S02]  /*e500*/  @!P2 IMAD.WIDE R6, R6, 0x4, R10 ;  /* 0x000000040606a825 */ /* 0x000fc400078e020a */
[----:B------:R1:W-:Y:S02]  /*e510*/  @!P3 ST.E.64 [R12.64], R114 ;  /* 0x000000720c00b985 */ /* 0x0003e4000c101b0c */
[--C-:B--2---:R-:W-:Y:S02]  /*e520*/  @!P1 IMAD.WIDE R14, R5, 0x4, R10.reuse ;  /* 0x00000004050e9825 */ /* 0x104fe400078e020a */
[----:B------:R1:W-:Y:S02]  /*e530*/  @!P2 ST.E.64 [R6.64], R118 ;  /* 0x000000760600a985 */ /* 0x0003e4000c101b0c */
[----:B------:R-:W-:Y:S02]  /*e540*/  @!P0 IMAD.WIDE R4, R4, 0x4, R10 ;  /* 0x0000000404048825 */ /* 0x000fe400078e020a */
        /* <DEDUP_REMOVED lines=9> */
.L_x_1547:
        /* <DEDUP_REMOVED lines=16> */
[----:B--2---:R-:W-:Y:S01]  /*e6e0*/  UIMAD.WIDE.U32 UR8, UR11, UR4, URZ ;  /* 0x000000040b0872a5 */ /* 0x004fe2000f8e003f */
        /* <DEDUP_REMOVED lines=33> */
.L_x_1550:
        /* <DEDUP_REMOVED lines=16> */
.L_x_3264:


//--------------------- .text._ZN7cutlass13device_kernelIN5flash19enable_sm80_to_sm89INS1_16FlashAttnFwdSm80INS1_25CollectiveMainloopFwdSm80ILi8ELi1ELb0EN4cute5tupleIJNS5_1CILi128EEENS7_ILi64EEENS7_ILi256EEEEEELi256ENS_10bfloat16_tEfNS_4arch4Sm80ELb0ELb0ELb1ELb1ELb1ELb0ELb1ELb1EEENS1_21CollectiveEpilogueFwdINS6_IJS8_SA_S9_EEENS6_IJNS7_ILi1EEESI_SI_EEESC_SE_Li256ELb1ELb1ELb1ELb0EEENS1_36VarlenDynamicPersistentTileSchedulerILi128ELi64ELi256ELi256ELb1ELb1ELb0ELb0ELb1ELb1EEEEEEEEEvNT_6ParamsE --------------------------
	.section	.text._ZN7cutlass13device_kernelIN5flash19enable_sm80_to_sm89INS1_16FlashAttnFwdSm80INS1_25CollectiveMainloopFwdSm80ILi8ELi1ELb0EN4cute5tupleIJNS5_1CILi128EEENS7_ILi64EEENS7_ILi256EEEEEELi256ENS_10bfloat16_tEfNS_4arch4Sm80ELb0ELb0ELb1ELb1ELb1ELb0ELb1ELb1EEENS1_21CollectiveEpilogueFwdINS6_IJS8_SA_S9_EEENS6_IJNS7_ILi1EEESI_SI_EEESC_SE_Li256ELb1ELb1ELb1ELb0EEENS1_36VarlenDynamicPersistentTileSchedulerILi128ELi64ELi256ELi256ELb1ELb1ELb0ELb0ELb1ELb1EEEEEEEEEvNT_6ParamsE,"ax",@progbits
	.sectioninfo	@"SHI_REGISTERS=255"
	.align	128
.text._ZN7cutlass13device_kernelIN5flash19enable_sm80_to_sm89INS1_16FlashAttnFwdSm80INS1_25CollectiveMainloopFwdSm80ILi8ELi1ELb0EN4cute5tupleIJNS5_1CILi128EEENS7_ILi64EEENS7_ILi256EEEEEELi256ENS_10bfloat16_tEfNS_4arch4Sm80ELb0ELb0ELb1ELb1ELb1ELb0ELb1ELb1EEENS1_21CollectiveEpilogueFwdINS6_IJS8_SA_S9_EEENS6_IJNS7_ILi1EEESI_SI_EEESC_SE_Li256ELb1ELb1ELb1ELb0EEENS1_36VarlenDynamicPersistentTileSchedulerILi128ELi64ELi256ELi256ELb1ELb1ELb0ELb0ELb1ELb1EEEEEEEEEvNT_6ParamsE:
        .type           _ZN7cutlass13device_kernelIN5flash19enable_sm80_to_sm89INS1_16FlashAttnFwdSm80INS1_25CollectiveMainloopFwdSm80ILi8ELi1ELb0EN4cute5tupleIJNS5_1CILi128EEENS7_ILi64EEENS7_ILi256EEEEEELi256ENS_10bfloat16_tEfNS_4arch4Sm80ELb0ELb0ELb1ELb1ELb1ELb0ELb1ELb1EEENS1_21CollectiveEpilogueFwdINS6_IJS8_SA_S9_EEENS6_IJNS7_ILi1EEESI_SI_EEESC_SE_Li256ELb1ELb1ELb1ELb0EEENS1_36VarlenDynamicPersistentTileSchedulerILi128ELi64ELi256ELi256ELb1ELb1ELb0ELb0ELb1ELb1EEEEEEEEEvNT_6ParamsE,@function
        .size           _ZN7cutlass13device_kernelIN5flash19enable_sm80_to_sm89INS1_16FlashAttnFwdSm80INS1_25CollectiveMainloopFwdSm80ILi8ELi1ELb0EN4cute5tupleIJNS5_1CILi128EEENS7_ILi64EEENS7_ILi256EEEEEELi256ENS_10bfloat16_tEfNS_4arch4Sm80ELb0ELb0ELb1ELb1ELb1ELb0ELb1ELb1EEENS1_21CollectiveEpilogueFwdINS6_IJS8_SA_S9_EEENS6_IJNS7_ILi1EEESI_SI_EEESC_SE_Li256ELb1ELb1ELb1ELb0EEENS1_36VarlenDynamicPersistentTileSchedulerILi128ELi64ELi256ELi256ELb1ELb1ELb0ELb0ELb1ELb1EEEEEEEEEvNT_6ParamsE,(.L_x_3265 - _ZN7cutlass13device_kernelIN5flash19enable_sm80_to_sm89INS1_16FlashAttnFwdSm80INS1_25CollectiveMainloopFwdSm80ILi8ELi1ELb0EN4cute5tupleIJNS5_1CILi128EEENS7_ILi64EEENS7_ILi256EEEEEELi256ENS_10bfloat16_tEfNS_4arch4Sm80ELb0ELb0ELb1ELb1ELb1ELb0ELb1ELb1EEENS1_21CollectiveEpilogueFwdINS6_IJS8_SA_S9_EEENS6_IJNS7_ILi1EEESI_SI_EEESC_SE_Li256ELb1ELb1ELb1ELb0EEENS1_36VarlenDynamicPersistentTileSchedulerILi128ELi64ELi256ELi256ELb1ELb1ELb0ELb0ELb1ELb1EEEEEEEEEvNT_6ParamsE)
        .other          _ZN7cutlass13device_kernelIN5flash19enable_sm80_to_sm89INS1_16FlashAttnFwdSm80INS1_25CollectiveMainloopFwdSm80ILi8ELi1ELb0EN4cute5tupleIJNS5_1CILi128EEENS7_ILi64EEENS7_ILi256EEEEEELi256ENS_10bfloat16_tEfNS_4arch4Sm80ELb0ELb0ELb1ELb1ELb1ELb0ELb1ELb1EEENS1_21CollectiveEpilogueFwdINS6_IJS8_SA_S9_EEENS6_IJNS7_ILi1EEESI_SI_EEESC_SE_Li256ELb1ELb1ELb1ELb0EEENS1_36VarlenDynamicPersistentTileSchedulerILi128ELi64ELi256ELi256ELb1ELb1ELb0ELb0ELb1ELb1EEEEEEEEEvNT_6ParamsE,@"STO_CUDA_ENTRY STV_DEFAULT"
_ZN7cutlass13device_kernelIN5flash19enable_sm80_to_sm89INS1_16FlashAttnFwdSm80INS1_25CollectiveMainloopFwdSm80ILi8ELi1ELb0EN4cute5tupleIJNS5_1CILi128EEENS7_ILi64EEENS7_ILi256EEEEEELi256ENS_10bfloat16_tEfNS_4arch4Sm80ELb0ELb0ELb1ELb1ELb1ELb0ELb1ELb1EEENS1_21CollectiveEpilogueFwdINS6_IJS8_SA_S9_EEENS6_IJNS7_ILi1EEESI_SI_EEESC_SE_Li256ELb1ELb1ELb1ELb0EEENS1_36VarlenDynamicPersistentTileSchedulerILi128ELi64ELi256ELi256ELb1ELb1ELb0ELb0ELb1ELb1EEEEEEEEEvNT_6ParamsE:
        /* <DEDUP_REMOVED lines=10> */
[----:B-1----:R1:W-:Y:S04]  /*00a0*/  @P0 STL.64 [R1], R4 ;  /* 0x0000000401000387 */ /* 0x0023e80000100a00 */
        /* <DEDUP_REMOVED lines=43> */
.L_x_1556:
        /* <DEDUP_REMOVED lines=17> */
.L_x_1654:
        /* <DEDUP_REMOVED lines=16> */
.L_x_1655:
[----:B--2---:R-:W-:-:S05]  /*0570*/  IMAD R0, R0, c[0x0][0x538], RZ ;  /* 0x00014e0000007a24 */ /* 0x004fca00078e02ff */
[----:B------:R-:W-:-:S04]  /*0580*/  IADD3 R6, R0, R6, RZ ;  /* 0x0000000600067210 */ /* 0x000fc80007ffe0ff */
[----:B------:R-:W-:-:S13]  /*0590*/  ISETP.GT.AND P0, PT, R6, UR4, PT ;  /* 0x0000000406007c0c */ /* 0x000fda000bf04270 */
[----:B-1----:R-:W-:Y:S05]  /*05a0*/  @!P0 BRA `(.L_x_1556) ;  /* 0xfffffdb000008947 */ /* 0x002fea000383ffff */
.L_x_1552:
[----:B------:R-:W-:-:S05]  /*05b0*/  IADD3 R12, -R0, R6, RZ ;  /* 0x00000006000c7210 */ /* 0x000fca0007ffe1ff */
[----:B------:R-:W-:-:S05]  /*05c0*/  IMAD R0, R4, c[0x0][0x538], R12 ;  /* 0x00014e0004007a24 */ /* 0x000fca00078e020c */
[----:B------:R-:W-:Y:S01]  /*05d0*/  ISETP.GT.AND P0, PT, R0, UR4, PT ;  /* 0x0000000400007c0c */ /* 0x000fe2000bf04270 */
[----:B------:R-:W-:-:S12]  /*05e0*/  BRA.DIV ~URZ, `(.L_x_1557) ;  /* 0x0000fe327f007947 */ /* 0x000fd8000b800000 */
[----:B------:R-:W-:-:S04]  /*05f0*/  VOTE.ANY R0, PT, !P0 ;  /* 0x0000000000007806 */ /* 0x000fc800040e0100 */
.L_x_1656:
[----:B------:R1:W2:Y:S01]  /*0600*/  POPC R13, R0 ;  /* 0x00000000000d7309 */ /* 0x0002a20000000000 */
[----:B------:R-:W-:Y:S05]  /*0610*/  BRA.DIV ~URZ, `(.L_x_1558) ;  /* 0x0000fe427f007947 */ /* 0x000fea000b800000 */
[----:B--2---:R2:W3:Y:S01]  /*0620*/  SHFL.IDX PT, R11, R8, R13, 0x1f ;  /* 0x00001f0d080b7589 */ /* 0x0044e200000e0000 */
[----:B------:R-:W-:-:S03]  /*0630*/  MOV R6, RZ ;  /* 0x000000ff00067202 */ /* 0x000fc60000000f00 */
[----:B------:R2:W4:Y:S04]  /*0640*/  SHFL.IDX PT, R10, R7, R13, 0x1f ;  /* 0x00001f0d070a7589 */ /* 0x00052800000e0000 */
.L_x_1657:
[----:B------:R-:W-:Y:S01]  /*0650*/  ISETP.NE.AND P0, PT, R0, RZ, PT ;  /* 0x000000ff0000720c */ /* 0x000fe20003f05270 */
[----:B------:R-:W-:-:S12]  /*0660*/  BSSY B0, `(.L_x_1559) ;  /* 0x0000005000007945 */ /* 0x000fd80003800000 */
[----:B------:R-:W-:Y:S05]  /*0670*/  @!P0 BRA `(.L_x_1560) ;  /* 0x0000003000008947 */ /* 0x000fea0003800000 */
[----:B------:R-:W-:Y:S01]  /*0680*/  IADD3 R31, R13, -0x1, RZ ;  /* 0xffffffff0d1f7810 */ /* 0x000fe20007ffe0ff */
[----:B------:R-:W-:Y:S05]  /*0690*/  BRA.DIV ~URZ, `(.L_x_1561) ;  /* 0x0000fea27f007947 */ /* 0x000fea000b800000 */
[----:B------:R1:W2:Y:S02]  /*06a0*/  SHFL.IDX PT, R6, R4, R31, 0x1f ;  /* 0x00001f1f04067589 */ /* 0x0002a400000e0000 */
.L_x_1560:
[----:B------:R-:W-:Y:S05]  /*06b0*/  BSYNC B0 ;  /* 0x0000000000007941 */ /* 0x000fea0003800000 */
.L_x_1559:
[----:B-1-3--:R-:W-:Y:S01]  /*06c0*/  IABS R0, R11 ;  /* 0x0000000b00007213 */ /* 0x00afe20000000000 */
[----:B--2---:R-:W-:-:S04]  /*06d0*/  IMAD R4, R6, c[0x0][0x538], R12 ;  /* 0x00014e0006047a24 */ /* 0x004fc800078e020c */
[----:B------:R-:W-:Y:S01]  /*06e0*/  IMAD.MOV.U32 R5, RZ, RZ, R0 ;  /* 0x000000ffff057224 */ /* 0x000fe200078e0000 */
[----:B----4-:R-:W-:Y:S01]  /*06f0*/  IABS R0, R10 ;  /* 0x0000000a00007213 */ /* 0x010fe20000000000 */
[----:B------:R1:W-:Y:S01]  /*0700*/  STL [R1], R4 ;  /* 0x0000000401007387 */ /* 0x0003e20000100800 */
        /* <DEDUP_REMOVED lines=64> */
.L_x_1553:
[----:B------:R-:W-:Y:S01]  /*0b10*/  MOV R0, UR4 ;  /* 0x0000000400007c02 */ /* 0x000fe20008000f00 */
[----:B------:R-:W-:Y:S04]  /*0b20*/  STL [R1+0x4], RZ ;  /* 0x000004ff01007387 */ /* 0x000fe80000100800 */
[----:B------:R1:W-:Y:S04]  /*0b30*/  STL [R1], R0 ;  /* 0x0000000001007387 */ /* 0x0003e80000100800 */
[----:B------:R2:W-:Y:S01]  /*0b40*/  STL [R1+0x8], RZ ;  /* 0x000008ff01007387 */ /* 0x0005e20000100800 */
[----:B-1----:R-:W-:-:S05]  /*0b50*/  MOV R0, c[0x0][0x53c] ;  /* 0x00014f0000007a02 */ /* 0x002fca0000000f00 */
[----:B------:R2:W-:Y:S02]  /*0b60*/  STL [R1+0xc], R0 ;  /* 0x00000c0001007387 */ /* 0x0005e40000100800 */
.L_x_1562:
[----:B-1----:R-:W3:Y:S04]  /*0b70*/  LDL R4, [R1] ;  /* 0x0000000001047983 */ /* 0x002ee80000100800 */
[----:B------:R-:W3:Y:S04]  /*0b80*/  LDL R5, [R1+0x4] ;  /* 0x0000040001057983 */ /* 0x000ee80000100800 */
[----:B------:R-:W3:Y:S04]  /*0b90*/  LDL R6, [R1+0x8] ;  /* 0x0000080001067983 */ /* 0x000ee80000100800 */
[----:B------:R-:W3:Y:S01]  /*0ba0*/  LDL R7, [R1+0xc] ;  /* 0x00000c0001077983 */ /* 0x000ee20000100800 */
[----:B------:R-:W-:Y:S01]  /*0bb0*/  ISETP.NE.AND P0, PT, R14, RZ, PT ;  /* 0x000000ff0e00720c */ /* 0x000fe20003f05270 */
[----:B------:R-:W-:-:S12]  /*0bc0*/  WARPSYNC 0xffffffff ;  /* 0xffffffff00007948 */ /* 0x000fd80003800000 */
[----:B---3--:R1:W-:Y:S04]  /*0bd0*/  @!P0 STS.128 [0x20100], R4 ;  /* 0x02010004ff008388 */ /* 0x0083e80000000c00 */
[----:B------:R-:W-:Y:S06]  /*0be0*/  BAR.ARV 0x5, 0x100 ;  /* 0x0144000000007b1d */ /* 0x000fec0000002000 */
.L_x_1551:
[----:B--2---:R-:W2:Y:S02]  /*0bf0*/  LDL R0, [R1+0xc] ;  /* 0x00000c0001007983 */ /* 0x004ea40000100800 */
[----:B--2---:R-:W-:-:S13]  /*0c00*/  ISETP.GE.AND P0, PT, R0, c[0x0][0x53c], PT ;  /* 0x00014f0000007a0c */ /* 0x004fda0003f06270 */
[----:B------:R-:W-:Y:S05]  /*0c10*/  @P0 EXIT ;  /* 0x000000000000094d */ /* 0x000fea0003800000 */
[----:B------:R-:W2:Y:S01]  /*0c20*/  S2R R17, SR_TID.X ;  /* 0x0000000000117919 */ /* 0x000ea20000002100 */
[----:B------:R-:W-:Y:S02]  /*0c30*/  ULDC UR5, c[0x0][0x2ac] ;  /* 0x0000ab0000057ab9 */ /* 0x000fe40000000800 */
[----:B------:R-:W-:Y:S02]  /*0c40*/  ULDC UR4, c[0x0][0x1d0] ;  /* 0x0000740000047ab9 */ /* 0x000fe40000000800 */
[----:B------:R-:W-:Y:S01]  /*0c50*/  UIMAD UR5, UR5, UR4, URZ ;  /* 0x00000004050572a4 */ /* 0x000fe2000f8e023f */
[----:B--2---:R-:W-:-:S04]  /*0c60*/  SHF.R.S32.HI R9, RZ, 0x1f, R17 ;  /* 0x0000001fff097819 */ /* 0x004fc80000011411 */
[CC--:B------:R-:W-:Y:S02]  /*0c70*/  LEA.HI R2, R9.reuse, R17.reuse, RZ, 0x4 ;  /* 0x0000001109027211 */ /* 0x0c0fe400078f20ff */
[CC--:B------:R-:W-:Y:S02]  /*0c80*/  LEA.HI R15, R9.reuse, R17.reuse, RZ, 0x3 ;  /* 0x00000011090f7211 */ /* 0x0c0fe400078f18ff */
[----:B------:R-:W-:Y:S02]  /*0c90*/  SHF.R.S32.HI R3, RZ, 0x4, R2 ;  /* 0x00000004ff037819 */ /* 0x000fe40000011402 */
[----:B------:R-:W-:Y:S02]  /*0ca0*/  LEA.HI R13, R9, R17, RZ, 0x2 ;  /* 0x00000011090d7211 */ /* 0x000fe400078f10ff */
[----:B------:R-:W-:Y:S02]  /*0cb0*/  LEA.HI R0, R2, R3, RZ, 0x1 ;  /* 0x0000000302007211 */ /* 0x000fe400078f08ff */
[----:B------:R-:W-:-:S02]  /*0cc0*/  SHF.R.S32.HI R241, RZ, 0x3, R15 ;  /* 0x00000003fff17819 */ /* 0x000fc4000001140f */
[----:B------:R-:W-:Y:S02]  /*0cd0*/  LOP3.LUT R0, R0, 0xfffffffe, RZ, 0xc0, !PT ;  /* 0xfffffffe00007812 */ /* 0x000fe400078ec0ff */
[--C-:B------:R-:W-:Y:S02]  /*0ce0*/  SHF.R.S32.HI R8, RZ, 0x2, R13.reuse ;  /* 0x00000002ff087819 */ /* 0x100fe4000001140d */
[----:B-1----:R-:W-:Y:S01]  /*0cf0*/  LOP3.LUT R4, R15, 0xfffffff8, RZ, 0xc0, !PT ;  /* 0xfffffff80f047812 */ /* 0x002fe200078ec0ff */
[----:B------:R-:W-:Y:S01]  /*0d00*/  IMAD.IADD R14, R3, 0x1, -R0 ;  /* 0x00000001030e7824 */ /* 0x000fe200078e0a00 */
[----:B------:R-:W-:Y:S01]  /*0d10*/  LOP3.LUT R0, R2, 0xfffffff0, RZ, 0xc0, !PT ;  /* 0xfffffff002007812 */ /* 0x000fe200078ec0ff */
[----:B------:R-:W-:Y:S01]  /*0d20*/  IMAD.SHL.U32 R3, R241, 0x40, RZ ;  /* 0x00000040f1037824 */ /* 0x000fe200078e00ff */
[----:B------:R-:W-:Y:S01]  /*0d30*/  SHF.R.S32.HI R2, RZ, 0x1f, R13 ;  /* 0x0000001fff027819 */ /* 0x000fe2000001140d */
[----:B------:R-:W-:Y:S01]  /*0d40*/  IMAD.IADD R236, R17, 0x1, -R4 ;  /* 0x0000000111ec7824 */ /* 0x000fe200078e0a04 */
[-C--:B------:R-:W-:Y:S01]  /*0d50*/  LEA.HI R7, R9, R17.reuse, RZ, 0x5 ;  /* 0x0000001109077211 */ /* 0x080fe200078f28ff */
[----:B------:R-:W-:Y:S01]  /*0d60*/  IMAD.IADD R0, R17, 0x1, -R0 ;  /* 0x0000000111007824 */ /* 0x000fe200078e0a00 */
[----:B------:R-:W-:Y:S01]  /*0d70*/  LEA.HI R2, R2, R8, RZ, 0x3 ;  /* 0x0000000802027211 */ /* 0x000fe200078f18ff */
[----:B------:R-:W-:Y:S01]  /*0d80*/  IMAD.SHL.U32 R232, R236, 0x8, RZ ;  /* 0x00000008ece87824 */ /* 0x000fe200078e00ff */
[----:B------:R-:W-:-:S02]  /*0d90*/  LEA.HI R9, R9, R17, RZ, 0x6 ;  /* 0x0000001109097211 */ /* 0x000fc400078f30ff */
[----:B------:R-:W-:Y:S02]  /*0da0*/  SHF.R.S32.HI R5, RZ, 0x1f, R0 ;  /* 0x0000001fff057819 */ /* 0x000fe40000011400 */
[----:B------:R-:W-:Y:S01]  /*0db0*/  LOP3.LUT R4, R2, 0xfffffff8, RZ, 0xc0, !PT ;  /* 0xfffffff802047812 */ /* 0x000fe200078ec0ff */
[----:B------:R-:W-:Y:S01]  /*0dc0*/  IMAD.SHL.U32 R9, R9, 0x8, RZ ;  /* 0x0000000809097824 */ /* 0x000fe200078e00ff */
[----:B------:R-:W-:Y:S02]  /*0dd0*/  LEA.HI R10, R5, R0, RZ, 0x3 ;  /* 0x00000000050a7211 */ /* 0x000fe400078f18ff */
[----:B------:R-:W-:Y:S01]  /*0de0*/  LOP3.LUT R2, R3, 0x1c0, RZ, 0xc0, !PT ;  /* 0x000001c003027812 */ /* 0x000fe200078ec0ff */
[----:B------:R-:W-:Y:S01]  /*0df0*/  IMAD.IADD R8, R8, 0x1, -R4 ;  /* 0x0000000108087824 */ /* 0x000fe200078e0a04 */
[----:B------:R-:W-:Y:S02]  /*0e00*/  LOP3.LUT R3, R10, 0xfffffff8, RZ, 0xc0, !PT ;  /* 0xfffffff80a037812 */ /* 0x000fe400078ec0ff */
[----:B------:R-:W-:-:S02]  /*0e10*/  SHF.R.U32.HI R4, RZ, 0x3, R2 ;  /* 0x00000003ff047819 */ /* 0x000fc40000011602 */
[----:B------:R-:W-:Y:S01]  /*0e20*/  LOP3.LUT R2, R2, 0x38, R232, 0xf8, !PT ;  /* 0x0000003802027812 */ /* 0x000fe200078ef8e8 */
[----:B------:R-:W-:Y:S01]  /*0e30*/  IMAD.IADD R5, R0, 0x1, -R3 ;  /* 0x0000000100057824 */ /* 0x000fe200078e0a03 */
[----:B------:R-:W-:Y:S02]  /*0e40*/  LOP3.LUT R0, R7, 0xffffffe0, RZ, 0xc0, !PT ;  /* 0xffffffe007007812 */ /* 0x000fe400078ec0ff */
[----:B------:R-:W-:Y:S02]  /*0e50*/  LOP3.LUT R11, R2, R4, RZ, 0x3c, !PT ;  /* 0x00000004020b7212 */ /* 0x000fe400078e3cff */
[--C-:B------:R-:W-:Y:S01]  /*0e60*/  SHF.R.S32.HI R4, RZ, 0x5, R7.reuse ;  /* 0x00000005ff047819 */ /* 0x100fe20000011407 */
[----:B------:R-:W-:Y:S01]  /*0e70*/  IMAD.IADD R16, R17, 0x1, -R0 ;  /* 0x0000000111107824 */ /* 0x000fe200078e0a00 */
[----:B------:R-:W-:Y:S01]  /*0e80*/  SHF.R.S32.HI R2, RZ, 0x1f, R7 ;  /* 0x0000001fff027819 */ /* 0x000fe20000011407 */
[----:B------:R-:W-:Y:S01]  /*0e90*/  IMAD.SHL.U32 R0, R236, 0x40, RZ ;  /* 0x00000040ec007824 */ /* 0x000fe200078e00ff */
[----:B------:R-:W-:-:S02]  /*0ea0*/  LOP3.LUT R6, R8, 0x1, RZ, 0xc0, !PT ;  /* 0x0000000108067812 */ /* 0x000fc400078ec0ff */
[----:B------:R-:W-:Y:S02]  /*0eb0*/  LEA.HI R2, R2, R4, RZ, 0x3 ;  /* 0x0000000402027211 */ /* 0x000fe400078f18ff */
[----:B------:R-:W-:Y:S02]  /*0ec0*/  SHF.R.S32.HI R12, RZ, 0x1f, R16 ;  /* 0x0000001fff0c7819 */ /* 0x000fe40000011410 */
[----:B------:R-:W-:Y:S02]  /*0ed0*/  LOP3.LUT R0, R0, 0x1c0, RZ, 0xc0, !PT ;  /* 0x000001c000007812 */ /* 0x000fe400078ec0ff */
[----:B------:R-:W-:Y:S02]  /*0ee0*/  LOP3.LUT R2, R2, 0xffffff8, RZ, 0xc0, !PT ;  /* 0x0ffffff802027812 */ /* 0x000fe400078ec0ff */
[----:B------:R-:W-:Y:S02]  /*0ef0*/  ISETP.NE.U32.AND P0, PT, R6, 0x1, PT ;  /* 0x000000010600780c */ /* 0x000fe40003f05070 */
[----:B------:R-:W-:Y:S01]  /*0f00*/  LEA.HI R12, R12, R16, RZ, 0x2 ;  /* 0x000000100c0c7211 */ /* 0x000fe200078f10ff */
[----:B------:R-:W-:Y:S01]  /*0f10*/  IMAD.IADD R3, R4, 0x1, -R2 ;  /* 0x0000000104037824 */ /* 0x000fe200078e0a02 */
[----:B------:R-:W-:-:S02]  /*0f20*/  LOP3.LUT R7, R0, 0x8, R15, 0xf8, !PT ;  /* 0x0000000800077812 */ /* 0x000fc400078ef80f */
[----:B------:R-:W-:Y:S02]  /*0f30*/  SHF.R.U32.HI R6, RZ, 0x3, R0 ;  /* 0x00000003ff067819 */ /* 0x000fe40000011600 */
[----:B------:R-:W-:Y:S02]  /*0f40*/  LOP3.LUT R0, R13, 0xfffffffc, RZ, 0xc0, !PT ;  /* 0xfffffffc0d007812 */ /* 0x000fe400078ec0ff */
[----:B------:R-:W-:Y:S02]  /*0f50*/  SHF.R.S32.HI R2, RZ, 0x2, R12 ;  /* 0x00000002ff027819 */ /* 0x000fe4000001140c */
[----:B------:R-:W-:Y:S01]  /*0f60*/  LOP3.LUT R13, R7, R6, RZ, 0x3c, !PT ;  /* 0x00000006070d7212 */ /* 0x000fe200078e3cff */
[----:B------:R-:W-:Y:S01]  /*0f70*/  IMAD.IADD R0, R17, 0x1, -R0 ;  /* 0x0000000111007824 */ /* 0x000fe200078e0a00 */
[----:B------:R-:W-:Y:S01]  /*0f80*/  LOP3.LUT P4, RZ, R5, 0x2, RZ, 0xc0, !PT ;  /* 0x0000000205ff7812 */ /* 0x000fe2000788c0ff */
[----:B------:R-:W-:Y:S01]  /*0f90*/  IMAD R15, R3, 0x10, R2 ;  /* 0x00000010030f7824 */ /* 0x000fe200078e0202 */
[C---:B------:R-:W-:Y:S01]  /*0fa0*/  LOP3.LUT P3, RZ, R5.reuse, 0x4, RZ, 0xc0, !PT ;  /* 0x0000000405ff7812 */ /* 0x040fe2000786c0ff */
[----:B------:R-:W-:Y:S01]  /*0fb0*/  IMAD.SHL.U32 R2, R5, 0x40, RZ ;  /* 0x0000004005027824 */ /* 0x000fe200078e00ff */
[----:B------:R-:W-:Y:S01]  /*0fc0*/  LEA.HI R3, R0, R0, RZ, 0x1 ;  /* 0x0000000000037211 */ /* 0x000fe200078f08ff */
[----:B------:R-:W-:Y:S01]  /*0fd0*/  IMAD.SHL.U32 R7, R4, 0x400, RZ ;  /* 0x0000040004077824 */ /* 0x000fe200078e00ff */
[C---:B------:R-:W-:Y:S01]  /*0fe0*/  R2P PR, R8.reuse, 0x6 ;  /* 0x0000000608007804 */ /* 0x040fe20000000000 */
[----:B------:R-:W-:Y:S01]  /*0ff0*/  IMAD.SHL.U32 R4, R8, 0x40, RZ ;  /* 0x0000004008047824 */ /* 0x000fe200078e00ff */
[----:B------:R-:W-:Y:S01]  /*1000*/  LOP3.LUT R2, R2, 0x1c0, RZ, 0xc0, !PT ;  /* 0x000001c002027812 */ /* 0x000fe200078ec0ff */
[----:B------:R-:W-:Y:S01]  /*1010*/  IMAD.SHL.U32 R6, R14, 0x8, RZ ;  /* 0x000000080e067824 */ /* 0x000fe200078e00ff */
[----:B------:R-:W-:Y:S01]  /*1020*/  LOP3.LUT R3, R3, 0x1ffffffe, RZ, 0xc0, !PT ;  /* 0x1ffffffe03037812 */ /* 0x000fe200078ec0ff */
[----:B------:R-:W-:Y:S01]  /*1030*/  IMAD.SHL.U32 R8, R10, 0x40, RZ ;  /* 0x000000400a087824 */ /* 0x000fe200078e00ff */
[----:B------:R-:W-:Y:S01]  /*1040*/  LOP3.LUT R4, R4, 0x1c0, RZ, 0xc0, !PT ;  /* 0x000001c004047812 */ /* 0x000fe200078ec0ff */
[----:B------:R-:W-:Y:S01]  /*1050*/  IMAD R5, R0, 0x2, R7 ;  /* 0x0000000200057824 */ /* 0x000fe200078e0207 */
[----:B------:R-:W-:Y:S01]  /*1060*/  LOP3.LUT R6, R2, 0x8, R6, 0xf8, !PT ;  /* 0x0000000802067812 */ /* 0x000fe200078ef806 */
[----:B------:R1:W-:Y:S01]  /*1070*/  STL [R1+0x148], R15 ;  /* 0x0001480f01007387 */ /* 0x0003e20000100800 */
[----:B------:R-:W-:Y:S01]  /*1080*/  LOP3.LUT R11, R11, 0x7ffffe00, R9, 0xf8, !PT ;  /* 0x7ffffe000b0b7812 */ /* 0x000fe200078ef809 */
[----:B------:R-:W-:Y:S01]  /*1090*/  IMAD.IADD R9, R0, 0x1, -R3 ;  /* 0x0000000100097824 */ /* 0x000fe200078e0a03 */
[----:B------:R-:W-:Y:S01]  /*10a0*/  SHF.R.U32.HI R2, RZ, 0x3, R2 ;  /* 0x00000003ff027819 */ /* 0x000fe20000011602 */
[----:B------:R-:W-:Y:S01]  /*10b0*/  IMAD R0, R14, 0x200, R13 ;  /* 0x000002000e007824 */ /* 0x000fe200078e020d */
[----:B------:R-:W-:Y:S01]  /*10c0*/  LEA.HI R3, R4, R4, RZ, 0x1d ;  /* 0x0000000404037211 */ /* 0x000fe200078fe8ff */
[----:B------:R-:W-:Y:S01]  /*10d0*/  IMAD R9, R9, 0x8, R15 ;  /* 0x0000000809097824 */ /* 0x000fe200078e020f */
[----:B------:R-:W-:Y:S01]  /*10e0*/  LOP3.LUT R2, R6, R2, RZ, 0x3c, !PT ;  /* 0x0000000206027212 */ /* 0x000fe200078e3cff */
[----:B------:R-:W-:Y:S01]  /*10f0*/  IMAD.MOV.U32 R10, RZ, RZ, 0x40 ;  /* 0x00000040ff0a7424 */ /* 0x000fe200078e00ff */
[----:B------:R-:W-:Y:S01]  /*1100*/  LOP3.LUT R4, R8, 0xfffffe00, RZ, 0xc0, !PT ;  /* 0xfffffe0008047812 */ /* 0x000fe200078ec0ff */
[----:B------:R-:W-:Y:S01]  /*1110*/  IMAD.IADD R8, R5, 0x1, R3 ;  /* 0x0000000105087824 */ /* 0x000fe200078e0203 */
[----:B------:R2:W-:Y:S01]  /*1120*/  STL [R1+0x14c], R9 ;  /* 0x00014c0901007387 */ /* 0x0005e20000100800 */
[----:B------:R-:W-:Y:S01]  /*1130*/  IADD3 R238, R232, 0x40, RZ ;  /* 0x00000040e8ee7810 */ /* 0x000fe20007ffe0ff */
[----:B------:R-:W-:Y:S01]  /*1140*/  IMAD.SHL.U32 R229, R11, 0x2, RZ ;  /* 0x000000020be57824 */ /* 0x000fe200078e00ff */
[CC--:B------:R-:W-:Y:S01]  /*1150*/  IADD3 R3, R2.reuse, R4.reuse, R7 ;  /* 0x0000000402037210 */ /* 0x0c0fe20007ffe007 */
[----:B------:R-:W-:Y:S01]  /*1160*/  IMAD.MOV.U32 R7, RZ, RZ, 0x20 ;  /* 0x00000020ff077424 */ /* 0x000fe200078e00ff */
[----:B------:R-:W-:-:S02]  /*1170*/  LOP3.LUT R4, R2, R4, RZ, 0xfc, !PT ;  /* 0x0000000402047212 */ /* 0x000fc400078efcff */
[----:B------:R-:W-:Y:S02]  /*1180*/  LOP3.LUT R2, R12, 0x7ffffffc, RZ, 0xc0, !PT ;  /* 0x7ffffffc0c027812 */ /* 0x000fe400078ec0ff */
[----:B------:R-:W-:Y:S02]  /*1190*/  IADD3 R239, R232, 0xc0, RZ ;  /* 0x000000c0e8ef7810 */ /* 0x000fe40007ffe0ff */
[----:B------:R-:W-:Y:S01]  /*11a0*/  SHF.R.S32.HI R12, RZ, 0x1f, R238 ;  /* 0x0000001fff0c7819 */ /* 0x000fe200000114ee */
[----:B------:R-:W-:Y:S01]  /*11b0*/  IMAD.IADD R2, R16, 0x1, -R2 ;  /* 0x0000000110027824 */ /* 0x000fe200078e0a02 */
[----:B------:R-:W-:Y:S02]  /*11c0*/  IADD3 R237, R232, 0x80, RZ ;  /* 0x00000080e8ed7810 */ /* 0x000fe40007ffe0ff */
[----:B------:R-:W-:Y:S01]  /*11d0*/  SHF.R.S32.HI R5, RZ, 0x1f, R232 ;  /* 0x0000001fff057819 */ /* 0x000fe200000114e8 */
[----:B------:R-:W-:Y:S01]  /*11e0*/  IMAD.SHL.U32 R41, R2, 0x2, RZ ;  /* 0x0000000202297824 */ /* 0x000fe200078e00ff */
[----:B------:R-:W-:-:S02]  /*11f0*/  SHF.R.S32.HI R6, RZ, 0x1f, R239 ;  /* 0x0000001fff067819 */ /* 0x000fc400000114ef */
[----:B------:R-:W-:Y:S02]  /*1200*/  LEA R135, R0, 0x8100, 0x1 ;  /* 0x0000810000877811 */ /* 0x000fe400078e08ff */
        /* <DEDUP_REMOVED lines=19> */
[----:B------:R3:W-:Y:S01]  /*1340*/  STL [R1+0xb8], R35 ;  /* 0x0000b82301007387 */ /* 0x0007e20000100800 */
        /* <DEDUP_REMOVED lines=18> */
[C---:B-1----:R-:W-:Y:S02]  /*1470*/  IADD3 R15, R41.reuse, 0xd0, RZ ;  /* 0x000000d0290f7810 */ /* 0x042fe40007ffe0ff */
[C---:B------:R-:W-:Y:S01]  /*1480*/  IADD3 R14, R41.reuse, 0xd8, RZ ;  /* 0x000000d8290e7810 */ /* 0x040fe20007ffe0ff */
[----:B------:R-:W-:Y:S01]  /*1490*/  STL [R1+0x9c], R28 ;  /* 0x00009c1c01007387 */ /* 0x000fe20000100800 */
[C---:B------:R-:W-:Y:S02]  /*14a0*/  IADD3 R13, R41.reuse, 0xe0, RZ ;  /* 0x000000e0290d7810 */ /* 0x040fe40007ffe0ff */
[C---:B------:R-:W-:Y:S01]  /*14b0*/  IADD3 R12, R41.reuse, 0xe8, RZ ;  /* 0x000000e8290c7810 */ /* 0x040fe20007ffe0ff */
[----:B------:R-:W-:Y:S01]  /*14c0*/  STL [R1+0x98], R27 ;  /* 0x0000981b01007387 */ /* 0x000fe20000100800 */
[----:B------:R-:W-:-:S02]  /*14d0*/  IADD3 R11, R41, 0xf0, RZ ;  /* 0x000000f0290b7810 */ /* 0x000fc40007ffe0ff */
[----:B--2---:R-:W-:Y:S01]  /*14e0*/  LEA R9, R8, 0x80, 0x1 ;  /* 0x0000008008097811 */ /* 0x004fe200078e08ff */
[----:B------:R1:W-:Y:S01]  /*14f0*/  STL [R1+0x94], R26 ;  /* 0x0000941a01007387 */ /* 0x0003e20000100800 */
[----:B------:R-:W-:Y:S02]  /*1500*/  SHF.R.S32.HI R8, RZ, 0x1f, R40 ;  /* 0x0000001fff087819 */ /* 0x000fe40000011428 */
[----:B------:R-:W-:Y:S01]  /*1510*/  SHF.R.S32.HI R5, RZ, 0x1f, R237 ;  /* 0x0000001fff057819 */ /* 0x000fe200000114ed */
[----:B------:R-:W-:Y:S01]  /*1520*/  STL [R1+0x90], R25 ;  /* 0x0000901901007387 */ /* 0x000fe20000100800 */
[C---:B------:R-:W-:Y:S02]  /*1530*/  SEL R6, R10.reuse, 0xffffffc0, !P2 ;  /* 0xffffffc00a067807 */ /* 0x040fe40005000000 */
[----:B------:R-:W-:Y:S01]  /*1540*/  SEL R0, R10, 0xffffffc0, !P3 ;  /* 0xffffffc00a007807 */ /* 0x000fe20005800000 */
[----:B------:R-:W-:Y:S01]  /*1550*/  STL [R1+0x8c], R24 ;  /* 0x00008c1801007387 */ /* 0x000fe20000100800 */
[----:B------:R-:W-:-:S02]  /*1560*/  SEL R5, R7, 0xffffffe0, !P1 ;  /* 0xffffffe007057807 */ /* 0x000fc40004800000 */
[----:B------:R-:W-:Y:S01]  /*1570*/  SEL R2, R7, 0xffffffe0, !P4 ;  /* 0xffffffe007027807 */ /* 0x000fe20006000000 */
[----:B------:R2:W-:Y:S01]  /*1580*/  STL [R1+0x88], R23 ;  /* 0x0000881701007387 */ /* 0x0005e20000100800 */
[----:B------:R-:W-:Y:S02]  /*1590*/  IADD3 R10, R41, 0xf8, RZ ;  /* 0x000000f8290a7810 */ /* 0x000fe40007ffe0ff */
[----:B------:R-:W-:Y:S01]  /*15a0*/  SHF.R.S32.HI R7, RZ, 0x1f, R39 ;  /* 0x0000001fff077819 */ /* 0x000fe20000011427 */
[----:B------:R-:W-:Y:S01]  /*15b0*/  STL [R1+0x84], R22 ;  /* 0x0000841601007387 */ /* 0x000fe20000100800 */
[----:B---3--:R-:W-:Y:S02]  /*15c0*/  SHF.R.S32.HI R35, RZ, 0x1f, R35 ;  /* 0x0000001fff237819 */ /* 0x008fe40000011423 */
[----:B----4-:R-:W-:Y:S01]  /*15d0*/  SHF.R.S32.HI R32, RZ, 0x1f, R32 ;  /* 0x0000001fff207819 */ /* 0x010fe20000011420 */
[----:B------:R-:W-:Y:S01]  /*15e0*/  STL [R1+0x80], R21 ;  /* 0x0000801501007387 */ /* 0x000fe20000100800 */
[----:B-----5:R-:W-:-:S02]  /*15f0*/  SHF.R.S32.HI R29, RZ, 0x1f, R29 ;  /* 0x0000001fff1d7819 */ /* 0x020fc4000001141d */
[----:B------:R-:W-:Y:S01]  /*1600*/  LEA R221, R3, 0x10100, 0x1 ;  /* 0x0001010003dd7811 */ /* 0x000fe200078e08ff */
[----:B------:R3:W-:Y:S01]  /*1610*/  STL [R1+0x7c], R20 ;  /* 0x00007c1401007387 */ /* 0x0007e20000100800 */
[----:B-1----:R-:W-:Y:S02]  /*1620*/  SHF.R.S32.HI R26, RZ, 0x1f, R26 ;  /* 0x0000001fff1a7819 */ /* 0x002fe4000001141a */
[----:B------:R-:W-:Y:S01]  /*1630*/  LEA R217, R4, 0x100, 0x1 ;  /* 0x0000010004d97811 */ /* 0x000fe200078e08ff */
[----:B------:R-:W-:Y:S01]  /*1640*/  STL [R1+0x78], R19 ;  /* 0x0000781301007387 */ /* 0x000fe20000100800 */
[C---:B------:R-:W-:Y:S02]  /*1650*/  IMAD.IADD R222, R221.reuse, 0x1, R2 ;  /* 0x00000001ddde7824 */ /* 0x040fe400078e0202 */
[----:B------:R-:W-:Y:S01]  /*1660*/  IMAD.IADD R224, R221, 0x1, R0 ;  /* 0x00000001dde07824 */ /* 0x000fe200078e0200 */
[----:B------:R-:W-:Y:S01]  /*1670*/  STL [R1+0x74], R18 ;  /* 0x0000741201007387 */ /* 0x000fe20000100800 */
[----:B------:R-:W-:-:S02]  /*1680*/  IMAD.IADD R218, R2, 0x1, R217 ;  /* 0x0000000102da7824 */ /* 0x000fc400078e02d9 */
[----:B------:R-:W-:Y:S01]  /*1690*/  IMAD.IADD R220, R0, 0x1, R217 ;  /* 0x0000000100dc7824 */ /* 0x000fe200078e02d9 */
[----:B------:R1:W-:Y:S01]  /*16a0*/  STL [R1+0x70], R17 ;  /* 0x0000701101007387 */ /* 0x0003e20000100800 */
[----:B--2---:R-:W-:Y:S01]  /*16b0*/  SHF.R.S32.HI R23, RZ, 0x1f, R23 ;  /* 0x0000001fff177819 */ /* 0x004fe20000011417 */
[----:B------:R-:W-:Y:S02]  /*16c0*/  IMAD.IADD R223, R222, 0x1, R0 ;  /* 0x00000001dedf7824 */ /* 0x000fe400078e0200 */
[----:B------:R-:W-:Y:S01]  /*16d0*/  STL [R1+0x6c], R16 ;  /* 0x00006c1001007387 */ /* 0x000fe20000100800 */
[----:B------:R-:W-:-:S03]  /*16e0*/  IMAD.IADD R219, R0, 0x1, R218 ;  /* 0x0000000100db7824 */ /* 0x000fc600078e02da */
[----:B------:R-:W-:Y:S04]  /*16f0*/  STL [R1+0x68], R15 ;  /* 0x0000680f01007387 */ /* 0x000fe80000100800 */
[----:B------:R2:W-:Y:S01]  /*1700*/  STL [R1+0x64], R14 ;  /* 0x0000640e01007387 */ /* 0x0005e20000100800 */
[----:B---3--:R-:W-:-:S03]  /*1710*/  SHF.R.S32.HI R20, RZ, 0x1f, R20 ;  /* 0x0000001fff147819 */ /* 0x008fc60000011414 */
[----:B------:R-:W-:Y:S04]  /*1720*/  STL [R1+0x60], R13 ;  /* 0x0000600d01007387 */ /* 0x000fe80000100800 */
[----:B------:R-:W-:Y:S04]  /*1730*/  STL [R1+0x5c], R12 ;  /* 0x00005c0c01007387 */ /* 0x000fe80000100800 */
[----:B------:R3:W-:Y:S01]  /*1740*/  STL [R1+0x58], R11 ;  /* 0x0000580b01007387 */ /* 0x0007e20000100800 */
[----:B-1----:R-:W-:-:S03]  /*1750*/  SHF.R.S32.HI R17, RZ, 0x1f, R17 ;  /* 0x0000001fff117819 */ /* 0x002fc60000011411 */
[----:B------:R1:W-:Y:S04]  /*1760*/  STL [R1+0x140], R8 ;  /* 0x0001400801007387 */ /* 0x0003e80000100800 */
[----:B------:R-:W-:Y:S04]  /*1770*/  STL [R1+0x54], R10 ;  /* 0x0000540a01007387 */ /* 0x000fe80000100800 */
[----:B------:R4:W-:Y:S01]  /*1780*/  STL [R1+0x13c], R7 ;  /* 0x00013c0701007387 */ /* 0x0009e20000100800 */
[----:B--2---:R-:W-:-:S03]  /*1790*/  SHF.R.S32.HI R14, RZ, 0x1f, R14 ;  /* 0x0000001fff0e7819 */ /* 0x004fc6000001140e */
[----:B------:R-:W-:Y:S01]  /*17a0*/  STL [R1+0x1c], R9 ;  /* 0x00001c0901007387 */ /* 0x000fe20000100800 */
[----:B---3--:R-:W-:Y:S02]  /*17b0*/  SHF.R.S32.HI R11, RZ, 0x1f, R11 ;  /* 0x0000001fff0b7819 */ /* 0x008fe4000001140b */
[----:B-1----:R-:W-:-:S05]  /*17c0*/  SHF.R.S32.HI R8, RZ, 0x1f, R38 ;  /* 0x0000001fff087819 */ /* 0x002fca0000011426 */
[----:B------:R1:W-:Y:S01]  /*17d0*/  STL [R1+0x138], R8 ;  /* 0x0001380801007387 */ /* 0x0003e20000100800 */
[----:B----4-:R-:W-:-:S05]  /*17e0*/  SHF.R.S32.HI R7, RZ, 0x1f, R37 ;  /* 0x0000001fff077819 */ /* 0x010fca0000011425 */
        /* <DEDUP_REMOVED lines=43> */
[----:B--2---:R-:W-:-:S03]  /*1aa0*/  IADD3 R7, R9, -0x10, RZ ;  /* 0xfffffff009077810 */ /* 0x004fc60007ffe0ff */
[----:B------:R2:W-:Y:S01]  /*1ab0*/  STL [R1+0xcc], R11 ;  /* 0x0000cc0b01007387 */ /* 0x0005e20000100800 */
[----:B------:R-:W-:-:S05]  /*1ac0*/  @P0 IADD3 R7, R9, 0x10, RZ ;  /* 0x0000001009070810 */ /* 0x000fca0007ffe0ff */
[----:B------:R-:W-:Y:S02]  /*1ad0*/  IMAD.IADD R3, R6, 0x1, R7 ;  /* 0x0000000106037824 */ /* 0x000fe400078e0207 */
[----:B-1----:R-:W-:Y:S02]  /*1ae0*/  IMAD.IADD R8, R9, 0x1, R5 ;  /* 0x0000000109087824 */ /* 0x002fe400078e0205 */
[----:B------:R-:W-:Y:S01]  /*1af0*/  IMAD.IADD R5, R5, 0x1, R7 ;  /* 0x0000000105057824 */ /* 0x000fe200078e0207 */
[----:B--2---:R-:W-:Y:S01]  /*1b00*/  SHF.R.S32.HI R11, RZ, 0x1f, R10 ;  /* 0x0000001fff0b7819 */ /* 0x004fe2000001140a */
[--C-:B------:R-:W-:Y:S02]  /*1b10*/  IMAD.IADD R10, R9, 0x1, R6.reuse ;  /* 0x00000001090a7824 */ /* 0x100fe400078e0206 */
[--C-:B------:R-:W-:Y:S02]  /*1b20*/  IMAD.IADD R2, R5, 0x1, R6.reuse ;  /* 0x0000000105027824 */ /* 0x100fe400078e0206 */
[----:B------:R-:W-:Y:S04]  /*1b30*/  STL [R1+0xc8], R11 ;  /* 0x0000c80b01007387 */ /* 0x000fe80000100800 */
[----:B------:R1:W-:Y:S04]  /*1b40*/  STL [R1+0x2c], R8 ;  /* 0x00002c0801007387 */ /* 0x0003e80000100800 */
[----:B------:R2:W-:Y:S01]  /*1b50*/  STL [R1+0x3c], R10 ;  /* 0x00003c0a01007387 */ /* 0x0005e20000100800 */
[----:B-1----:R-:W-:-:S05]  /*1b60*/  IMAD.IADD R8, R8, 0x1, R6 ;  /* 0x0000000108087824 */ /* 0x002fca00078e0206 */
[----:B------:R2:W-:Y:S04]  /*1b70*/  STL [R1+0x38], R8 ;  /* 0x0000380801007387 */ /* 0x0005e80000100800 */
[----:B------:R2:W-:Y:S04]  /*1b80*/  STL [R1+0x24], R7 ;  /* 0x0000240701007387 */ /* 0x0005e80000100800 */
[----:B------:R2:W-:Y:S04]  /*1b90*/  STL [R1+0x34], R3 ;  /* 0x0000340301007387 */ /* 0x0005e80000100800 */
[----:B------:R2:W-:Y:S04]  /*1ba0*/  STL [R1+0x28], R5 ;  /* 0x0000280501007387 */ /* 0x0005e80000100800 */
[----:B------:R2:W-:Y:S02]  /*1bb0*/  STL [R1+0x30], R2 ;  /* 0x0000300201007387 */ /* 0x0005e40000100800 */
.L_x_1653:
[----:B------:R-:W3:Y:S01]  /*1bc0*/  LDL R0, [R1+0xc] ;  /* 0x00000c0001007983 */ /* 0x000ee20000100800 */
[----:B--2---:R-:W-:Y:S01]  /*1bd0*/  IMAD.MOV.U32 R8, RZ, RZ, 0x4 ;  /* 0x00000004ff087424 */ /* 0x004fe200078e00ff */
[----:B------:R-:W-:-:S02]  /*1be0*/  ISETP.NE.U32.AND P0, PT, RZ, c[0x0][0x370], PT ;  /* 0x0000dc00ff007a0c */ /* 0x000fc40003f05070 */
[----:B------:R-:W-:Y:S02]  /*1bf0*/  ISETP.NE.U32.AND P1, PT, RZ, c[0x0][0x360], PT ;  /* 0x0000d800ff007a0c */ /* 0x000fe40003f25070 */
[----:B------:R-:W-:Y:S01]  /*1c00*/  ISETP.NE.AND.EX P3, PT, RZ, c[0x0][0x374], PT, P0 ;  /* 0x0000dd00ff007a0c */ /* 0x000fe20003f65300 */
[----:B---3--:R-:W-:-:S05]  /*1c10*/  IMAD.WIDE R2, R0, R8, c[0x0][0x588] ;  /* 0x0001620000027625 */ /* 0x008fca00078e0208 */
[----:B------:R-:W2:Y:S01]  /*1c20*/  LDG.E R252, [R2.64] ;  /* 0x0000000602fc7981 */ /* 0x000ea2000c1e1900 */
[----:B------:R-:W-:Y:S01]  /*1c30*/  ISETP.NE.AND.EX P1, PT, RZ, c[0x0][0x364], PT, P1 ;  /* 0x0000d900ff007a0c */ /* 0x000fe20003f25310 */
[----:B------:R-:W-:Y:S01]  /*1c40*/  IMAD.MOV.U32 R242, RZ, RZ, RZ ;  /* 0x000000fffff27224 */ /* 0x000fe200078e00ff */
[----:B------:R-:W-:Y:S01]  /*1c50*/  ISETP.NE.U32.AND P4, PT, RZ, c[0x0][0x348], PT ;  /* 0x0000d200ff007a0c */ /* 0x000fe20003f85070 */
[----:B------:R-:W-:-:S03]  /*1c60*/  IMAD.MOV.U32 R11, RZ, RZ, RZ ;  /* 0x000000ffff0b7224 */ /* 0x000fc600078e00ff */
[----:B------:R-:W-:Y:S02]  /*1c70*/  ISETP.NE.AND.EX P4, PT, RZ, c[0x0][0x34c], PT, P4 ;  /* 0x0000d300ff007a0c */ /* 0x000fe40003f85340 */
[----:B--2---:R-:W-:Y:S01]  /*1c80*/  SHF.R.S32.HI R12, RZ, 0x1f, R252 ;  /* 0x0000001fff0c7819 */ /* 0x004fe200000114fc */
[C---:B------:R-:W-:Y:S01]  /*1c90*/  IMAD.SHL.U32 R18, R252.reuse, 0x4, RZ ;  /* 0x00000004fc127824 */ /* 0x040fe200078e00ff */
[C---:B------:R-:W-:Y:S02]  /*1ca0*/  @P3 LEA R6, P0, R252.reuse, c[0x0][0x370], 0x2 ;  /* 0x0000dc00fc063a11 */ /* 0x040fe400078010ff */
[C-C-:B------:R-:W-:Y:S01]  /*1cb0*/  SHF.L.U64.HI R16, R252.reuse, 0x2, R12.reuse ;  /* 0x00000002fc107819 */ /* 0x140fe2000001020c */
[----:B------:R1:W-:Y:S01]  /*1cc0*/  STL [R1+0x50], R12 ;  /* 0x0000500c01007387 */ /* 0x0003e20000100800 */
[----:B------:R-:W-:Y:S02]  /*1cd0*/  @P3 LEA.HI.X R7, R252, c[0x0][0x374], R12, 0x2, P0 ;  /* 0x0000dd00fc073a11 */ /* 0x000fe400000f140c */
[C---:B------:R-:W-:Y:S01]  /*1ce0*/  @P1 IADD3 R4, P2, R18.reuse, c[0x0][0x360], RZ ;  /* 0x0000d80012041a10 */ /* 0x040fe20007f5e0ff */
[----:B------:R1:W-:Y:S01]  /*1cf0*/  STL [R1+0x14], R18 ;  /* 0x0000141201007387 */ /* 0x0003e20000100800 */
[----:B------:R-:W-:-:S02]  /*1d00*/  IADD3 R2, P0, R18, c[0x0][0x348], RZ ;  /* 0x0000d20012027a10 */ /* 0x000fc40007f1e0ff */
[C---:B------:R-:W-:Y:S01]  /*1d10*/  @P1 IADD3.X R5, R16.reuse, c[0x0][0x364], RZ, P2, !PT ;  /* 0x0000d90010051a10 */ /* 0x040fe200017fe4ff */
[----:B------:R1:W5:Y:S01]  /*1d20*/  @P3 LDG.E R242, [R6.64] ;  /* 0x0000000606f23981 */ /* 0x000362000c1e1900 */
[----:B------:R-:W-:-:S03]  /*1d30*/  IADD3.X R3, R16, c[0x0][0x34c], RZ, P0, !PT ;  /* 0x0000d30010037a10 */ /* 0x000fc600007fe4ff */
[----:B------:R1:W5:Y:S04]  /*1d40*/  @P1 LDG.E R13, [R4.64] ;  /* 0x00000006040d1981 */ /* 0x000368000c1e1900 */
[----:B------:R1:W5:Y:S04]  /*1d50*/  @P4 LDG.E R11, [R2.64] ;  /* 0x00000006020b4981 */ /* 0x000368000c1e1900 */
[----:B------:R1:W-:Y:S01]  /*1d60*/  STL [R1+0x18], R16 ;  /* 0x0000181001007387 */ /* 0x0003e20000100800 */
[----:B------:R-:W-:Y:S01]  /*1d70*/  YIELD ;  /* 0x0000000000007946 */ /* 0x000fe20003800000 */
[----:B------:R-:W-:Y:S05]  /*1d80*/  @P1 BRA `(.L_x_1563) ;  /* 0x0000005000001947 */ /* 0x000fea0003800000 */
[----:B-----5:R-:W-:Y:S01]  /*1d90*/  MOV R13, c[0x0][0x168] ;  /* 0x00005a00000d7a02 */ /* 0x020fe20000000f00 */
[----:B------:R-:W-:Y:S05]  /*1da0*/  @!P4 BRA `(.L_x_1563) ;  /* 0x000000300000c947 */ /* 0x000fea0003800000 */
[----:B------:R2:W3:Y:S04]  /*1db0*/  LDG.E R0, [R2.64] ;  /* 0x0000000602007981 */ /* 0x0004e8000c1e1900 */
[----:B-12---:R-:W3:Y:S02]  /*1dc0*/  LDG.E R2, [R2.64+0x4] ;  /* 0x0000040602027981 */ /* 0x006ee4000c1e1900 */
[----:B---3--:R-:W-:-:S02]  /*1dd0*/  IADD3 R13, -R0, R2, RZ ;  /* 0x00000002000d7210 */ /* 0x008fc40007ffe1ff */
.L_x_1563:
[----:B------:R-:W-:-:S04]  /*1de0*/  ISETP.NE.U32.AND P0, PT, RZ, c[0x0][0x368], PT ;  /* 0x0000da00ff007a0c */ /* 0x000fc80003f05070 */
[----:B------:R-:W-:-:S13]  /*1df0*/  ISETP.NE.AND.EX P0, PT, RZ, c[0x0][0x36c], PT, P0 ;  /* 0x0000db00ff007a0c */ /* 0x000fda0003f05300 */
[----:B------:R-:W-:Y:S05]  /*1e00*/  @!P0 BRA `(.L_x_1564) ;  /* 0x0000004000008947 */ /* 0x000fea0003800000 */
[----:B-1----:R-:W-:-:S04]  /*1e10*/  IADD3 R2, P0, R18, c[0x0][0x368], RZ ;  /* 0x0000da0012027a10 */ /* 0x002fc80007f1e0ff */
[----:B------:R-:W-:-:S05]  /*1e20*/  IADD3.X R3, R16, c[0x0][0x36c], RZ, P0, !PT ;  /* 0x0000db0010037a10 */ /* 0x000fca00007fe4ff */
[----:B------:R1:W5:Y:S01]  /*1e30*/  LDG.E R0, [R2.64] ;  /* 0x0000000602007981 */ /* 0x000362000c1e1900 */
[----:B------:R-:W-:Y:S05]  /*1e40*/  BRA `(.L_x_1565) ;  /* 0x0000008000007947 */ /* 0x000fea0003800000 */
.L_x_1564:
        /* <DEDUP_REMOVED lines=8> */
.L_x_1565:
[----:B------:R-:W2:Y:S01]  /*1ed0*/  LDL R14, [R1+0x8] ;  /* 0x00000800010e7983 */ /* 0x000ea20000100800 */
[----:B-----5:R-:W-:Y:S01]  /*1ee0*/  IMAD.IADD R17, R0, 0x1, -R242 ;  /* 0x0000000100117824 */ /* 0x020fe200078e0af2 */
[----:B------:R-:W-:Y:S04]  /*1ef0*/  BSSY B0, `(.L_x_1566) ;  /* 0x000002e000007945 */ /* 0x000fe80003800000 */
[----:B------:R-:W-:-:S02]  /*1f00*/  ISETP.GE.AND P0, PT, R17, 0x1, PT ;  /* 0x000000011100780c */ /* 0x000fc40003f06270 */
[----:B------:R-:W-:-:S04]  /*1f10*/  IADD3 R0, R17, 0x3f, RZ ;  /* 0x0000003f11007810 */ /* 0x000fc80007ffe0ff */
[----:B-1----:R-:W-:-:S04]  /*1f20*/  SHF.R.S32.HI R2, RZ, 0x1f, R0 ;  /* 0x0000001fff027819 */ /* 0x002fc80000011400 */
[----:B------:R-:W-:Y:S01]  /*1f30*/  LEA.HI R0, R2, R0, RZ, 0x6 ;  /* 0x0000000002007211 */ /* 0x000fe200078f30ff */
[----:B------:R-:W-:-:S03]  /*1f40*/  IMAD.MOV.U32 R2, RZ, RZ, RZ ;  /* 0x000000ffff027224 */ /* 0x000fc600078e00ff */
[----:B------:R-:W-:Y:S02]  /*1f50*/  SHF.R.S32.HI R10, RZ, 0x6, R0 ;  /* 0x00000006ff0a7819 */ /* 0x000fe40000011400 */
        /* <DEDUP_REMOVED lines=39> */
.L_x_1567:
[----:B------:R-:W-:Y:S05]  /*21d0*/  BSYNC B0 ;  /* 0x0000000000007941 */ /* 0x000fea0003800000 */
.L_x_1566:
[----:B------:R-:W-:Y:S01]  /*21e0*/  IMAD R240, R15, R2, RZ ;  /* 0x000000020ff07224 */ /* 0x000fe200078e02ff */
[----:B------:R-:W-:Y:S01]  /*21f0*/  PRMT R0, RZ, 0x7610, R0 ;  /* 0x00007610ff007816 */ /* 0x000fe20000000000 */
[----:B-1----:R-:W-:Y:S01]  /*2200*/  IMAD.MOV.U32 R15, RZ, RZ, RZ ;  /* 0x000000ffff0f7224 */ /* 0x002fe200078e00ff */
[----:B------:R-:W-:Y:S01]  /*2210*/  MOV R20, RZ ;  /* 0x000000ff00147202 */ /* 0x000fe20000000f00 */
[----:B------:R-:W-:Y:S01]  /*2220*/  IMAD.IADD R2, R240, 0x1, R2 ;  /* 0x00000001f0027824 */ /* 0x000fe200078e0202 */
[----:B------:R-:W-:Y:S01]  /*2230*/  CS2R R74, SRZ ;  /* 0x00000000004a7805 */ /* 0x000fe2000001ff00 */
        /* <DEDUP_REMOVED lines=66> */
[----:B------:R-:W2:Y:S01]  /*2660*/  LDL R6, [R1+0x4] ;  /* 0x0000040001067983 */ /* 0x000ea20000100800 */
[----:B------:R-:W-:-:S04]  /*2670*/  ISETP.NE.U32.AND P0, PT, RZ, c[0x0][0x340], PT ;  /* 0x0000d000ff007a0c */ /* 0x000fc80003f05070 */
[----:B------:R-:W-:-:S13]  /*2680*/  ISETP.NE.AND.EX P1, PT, RZ, c[0x0][0x344], PT, P0 ;  /* 0x0000d100ff007a0c */ /* 0x000fda0003f25300 */
[----:B------:R-:W-:-:S04]  /*2690*/  @P1 IADD3 R2, P0, R18, c[0x0][0x340], RZ ;  /* 0x0000d00012021a10 */ /* 0x000fc80007f1e0ff */
[----:B------:R-:W-:-:S05]  /*26a0*/  @P1 IADD3.X R3, R16, c[0x0][0x344], RZ, P0, !PT ;  /* 0x0000d10010031a10 */ /* 0x000fca00007fe4ff */
[----:B------:R1:W5:Y:S01]  /*26b0*/  @P1 LDG.E R15, [R2.64] ;  /* 0x00000006020f1981 */ /* 0x000362000c1e1900 */
[----:B------:R-:W-:Y:S01]  /*26c0*/  SHF.R.S32.HI R0, RZ, 0x1f, R11 ;  /* 0x0000001fff007819 */ /* 0x000fe2000001140b */
[----:B------:R-:W-:Y:S01]  /*26d0*/  IMAD.MOV.U32 R4, RZ, RZ, c[0x0][0x2c4] ;  /* 0x0000b100ff047624 */ /* 0x000fe200078e00ff */
[----:B------:R-:W-:Y:S01]  /*26e0*/  LOP3.LUT R16, R14, 0xffff, RZ, 0xc0, !PT ;  /* 0x0000ffff0e107812 */ /* 0x000fe200078ec0ff */
[----:B------:R-:W-:Y:S01]  /*26f0*/  IMAD R5, R236, 0x20, R241 ;  /* 0x00000020ec057824 */ /* 0x000fe200078e02f1 */
[----:B------:R-:W-:Y:S01]  /*2700*/  ISETP.GE.AND P6, PT, R238, c[0x0][0x198], PT ;  /* 0x00006600ee007a0c */ /* 0x000fe20003fc6270 */
[----:B------:R-:W-:Y:S01]  /*2710*/  IMAD R0, R0, c[0x0][0x178], RZ ;  /* 0x00005e0000007a24 */ /* 0x000fe200078e02ff */
[----:B------:R-:W-:Y:S02]  /*2720*/  ISETP.NE.AND P0, PT, R4, 0x1, PT ;  /* 0x000000010400780c */ /* 0x000fe40003f05270 */
[----:B------:R-:W-:Y:S01]  /*2730*/  SEL R4, R252, RZ, !P4 ;  /* 0x000000fffc047207 */ /* 0x000fe20006000000 */
[----:B------:R-:W-:Y:S01]  /*2740*/  IMAD R0, R11, c[0x0][0x17c], R0 ;  /* 0x00005f000b007a24 */ /* 0x000fe200078e0200 */
[----:B------:R-:W-:-:S02]  /*2750*/  ISETP.GE.AND P5, PT, R237, c[0x0][0x198], PT ;  /* 0x00006600ed007a0c */ /* 0x000fc40003fa6270 */
[----:B------:R-:W-:Y:S01]  /*2760*/  IADD3 R104, R206, -0x1, RZ ;  /* 0xffffffffce687810 */ /* 0x000fe20007ffe0ff */
[----:B-1----:R-:W-:-:S05]  /*2770*/  IMAD.WIDE.U32 R2, R11, c[0x0][0x178], RZ ;  /* 0x00005e000b027a25 */ /* 0x002fca00078e00ff */
[----:B------:R-:W-:-:S05]  /*2780*/  IADD3 R3, R3, R0, RZ ;  /* 0x0000000003037210 */ /* 0x000fca0007ffe0ff */
[----:B------:R-:W-:-:S04]  /*2790*/  IMAD.WIDE.U32 R2, R16, c[0x0][0x1b8], R2 ;  /* 0x00006e0010027a25 */ /* 0x000fc800078e0002 */
[----:B------:R-:W-:-:S04]  /*27a0*/  IMAD R3, R16, c[0x0][0x1bc], R3 ;  /* 0x00006f0010037a24 */ /* 0x000fc800078e0203 */
[----:B------:R-:W-:-:S04]  /*27b0*/  IMAD.WIDE.U32 R2, R4, c[0x0][0x1c0], R2 ;  /* 0x0000700004027a25 */ /* 0x000fc800078e0002 */
[----:B--2---:R-:W-:Y:S01]  /*27c0*/  IMAD R5, R6, 0x80, R5 ;  /* 0x0000008006057824 */ /* 0x004fe200078e0205 */
[----:B------:R-:W-:Y:S02]  /*27d0*/  SEL R6, R12, RZ, !P4 ;  /* 0x000000ff0c067207 */ /* 0x000fe40006000000 */
[----:B------:R-:W-:Y:S01]  /*27e0*/  ISETP.GE.AND P4, PT, R239, c[0x0][0x198], PT ;  /* 0x00006600ef007a0c */ /* 0x000fe20003f86270 */
[----:B------:R-:W-:Y:S01]  /*27f0*/  @P0 IMAD.HI.U32 R7, R5, c[0x0][0x2c8], RZ ;  /* 0x0000b20005070a27 */ /* 0x000fe200078e00ff */
[----:B------:R-:W-:-:S03]  /*2800*/  MOV R0, R5 ;  /* 0x0000000500007202 */ /* 0x000fc60000000f00 */
[----:B------:R-:W-:Y:S01]  /*2810*/  IMAD R6, R6, c[0x0][0x1c0], RZ ;  /* 0x0000700006067a24 */ /* 0x000fe200078e02ff */
[----:B------:R-:W-:Y:S02]  /*2820*/  @P0 SHF.R.U32.HI R0, RZ, c[0x0][0x2cc], R7 ;  /* 0x0000b300ff000a19 */ /* 0x000fe40000011607 */
[----:B------:R-:W-:Y:S01]  /*2830*/  ISETP.GE.AND P0, PT, R232, c[0x0][0x198], PT ;  /* 0x00006600e8007a0c */ /* 0x000fe20003f06270 */
[----:B------:R-:W-:Y:S01]  /*2840*/  IMAD R6, R4, c[0x0][0x1c4], R6 ;  /* 0x0000710004067a24 */ /* 0x000fe200078e0206 */
[--C-:B------:R-:W-:Y:S01]  /*2850*/  SHF.R.S32.HI R7, RZ, 0x1f, R0.reuse ;  /* 0x0000001fff077819 */ /* 0x100fe20000011400 */
[----:B------:R-:W-:-:S03]  /*2860*/  IMAD.MOV R4, RZ, RZ, -R0 ;  /* 0x000000ffff047224 */ /* 0x000fc600078e0a00 */
[----:B------:R-:W-:Y:S01]  /*2870*/  IADD3 R3, R3, R6, RZ ;  /* 0x0000000603037210 */ /* 0x000fe20007ffe0ff */
[----:B------:R-:W-:Y:S02]  /*2880*/  IMAD R4, R4, c[0x0][0x2c4], R5 ;  /* 0x0000b10004047a24 */ /* 0x000fe400078e0205 */
[----:B------:R-:W-:Y:S02]  /*2890*/  IMAD R5, R7, c[0x0][0x1b0], RZ ;  /* 0x00006c0007057a24 */ /* 0x000fe400078e02ff */
[----:B------:R-:W-:-:S04]  /*28a0*/  IMAD.WIDE.U32 R2, R0, c[0x0][0x1b0], R2 ;  /* 0x00006c0000027a25 */ /* 0x000fc800078e0002 */
[----:B------:R-:W-:Y:S01]  /*28b0*/  IMAD R6, R0, c[0x0][0x1b4], R5 ;  /* 0x00006d0000067a24 */ /* 0x000fe200078e0205 */
[----:B------:R-:W-:Y:S01]  /*28c0*/  SHF.R.S32.HI R5, RZ, 0x1f, R4 ;  /* 0x0000001fff057819 */ /* 0x000fe20000011404 */
[----:B------:R-:W-:Y:S02]  /*28d0*/  @!P1 IMAD.MOV.U32 R15, RZ, RZ, R252 ;  /* 0x000000ffff0f9224 */ /* 0x000fe400078e00fc */
[----:B------:R-:W-:Y:S02]  /*28e0*/  IMAD.IADD R3, R3, 0x1, R6 ;  /* 0x0000000103037824 */ /* 0x000fe400078e0206 */
[----:B------:R-:W-:Y:S02]  /*28f0*/  IMAD R0, R5, c[0x0][0x1a8], RZ ;  /* 0x00006a0005007a24 */ /* 0x000fe400078e02ff */
[----:B------:R-:W-:-:S04]  /*2900*/  IMAD.WIDE.U32 R2, R4, c[0x0][0x1a8], R2 ;  /* 0x00006a0004027a25 */ /* 0x000fc800078e0002 */
[----:B------:R-:W-:Y:S01]  /*2910*/  IMAD R0, R4, c[0x0][0x1ac], R0 ;  /* 0x00006b0004007a24 */ /* 0x000fe200078e0200 */
[----:B------:R-:W-:-:S04]  /*2920*/  LEA R14, P0, R2, c[0x0][0x160], 0x1 ;  /* 0x00005800020e7a11 */ /* 0x000fc800078008ff */
[----:B------:R-:W-:-:S04]  /*2930*/  IADD3 R0, R3, R0, RZ ;  /* 0x0000000003007210 */ /* 0x000fc80007ffe0ff */
[----:B------:R-:W-:Y:S01]  /*2940*/  LEA.HI.X R5, R2, c[0x0][0x164], R0, 0x1, P0 ;  /* 0x0000590002057a11 */ /* 0x000fe200000f0c00 */
[----:B------:R-:W-:Y:S05]  /*2950*/  BRA.DIV ~URZ, `(.L_x_1569) ;  /* 0x0000dc427f007947 */ /* 0x000fea000b800000 */
[----:B------:R1:W2:Y:S02]  /*2960*/  SHFL.IDX PT, R4, R5, RZ, 0x181f ;  /* 0x00181fff05047589 */ /* 0x0002a400000e0000 */
.L_x_1658:
[----:B------:R-:W-:Y:S05]  /*2970*/  BRA.DIV ~URZ, `(.L_x_1570) ;  /* 0x0000dc927f007947 */ /* 0x000fea000b800000 */
[----:B------:R3:W4:Y:S02]  /*2980*/  SHFL.IDX PT, R0, R14, RZ, 0x181f ;  /* 0x00181fff0e007589 */ /* 0x00072400000e0000 */
.L_x_1659:
[----:B---3--:R-:W3:Y:S01]  /*2990*/  LDL R2, [R1+0x4] ;  /* 0x0000040001027983 */ /* 0x008ee20000100800 */
[----:B------:R-:W-:Y:S01]  /*29a0*/  IMAD R13, R13, c[0x0][0x2c4], RZ ;  /* 0x0000b1000d0d7a24 */ /* 0x000fe200078e02ff */
[----:B------:R-:W-:Y:S01]  /*29b0*/  BSSY B0, `(.L_x_1571) ;  /* 0x0000018000007945 */ /* 0x000fe20003800000 */
[----:B---3--:R-:W-:-:S04]  /*29c0*/  LEA R12, R2, R241, 0x7 ;  /* 0x000000f1020c7211 */ /* 0x008fc800078e38ff */
[----:B------:R-:W-:-:S13]  /*29d0*/  ISETP.GE.AND P0, PT, R12, R13, PT ;  /* 0x0000000d0c00720c */ /* 0x000fda0003f06270 */
[----:B------:R-:W-:Y:S05]  /*29e0*/  @P0 BRA `(.L_x_1572) ;  /* 0x0000014000000947 */ /* 0x000fea0003800000 */
[C---:B------:R-:W-:Y:S02]  /*29f0*/  ISETP.GE.AND P3, PT, R232.reuse, c[0x0][0x198], PT ;  /* 0x00006600e8007a0c */ /* 0x040fe40003f66270 */
[----:B------:R-:W-:Y:S02]  /*2a00*/  SHF.R.S32.HI R2, RZ, 0x1f, R232 ;  /* 0x0000001fff027819 */ /* 0x000fe400000114e8 */
[-C--:B----4-:R-:W-:Y:S02]  /*2a10*/  LEA R10, P0, R232, R0.reuse, 0x1 ;  /* 0x00000000e80a7211 */ /* 0x090fe400078008ff */
[-C--:B------:R-:W-:Y:S02]  /*2a20*/  LEA R8, P2, R238, R0.reuse, 0x1 ;  /* 0x00000000ee087211 */ /* 0x080fe400078408ff */
[----:B------:R-:W-:Y:S02]  /*2a30*/  SHF.R.S32.HI R20, RZ, 0x1f, R238 ;  /* 0x0000001fff147819 */ /* 0x000fe400000114ee */
[----:B------:R-:W-:-:S02]  /*2a40*/  LEA R6, P1, R237, R0, 0x1 ;  /* 0x00000000ed067211 */ /* 0x000fc400078208ff */
[----:B--2---:R-:W-:Y:S02]  /*2a50*/  LEA.HI.X R11, R232, R4, R2, 0x1, P0 ;  /* 0x00000004e80b7211 */ /* 0x004fe400000f0c02 */
[----:B------:R-:W-:Y:S02]  /*2a60*/  SHF.R.S32.HI R19, RZ, 0x1f, R237 ;  /* 0x0000001fff137819 */ /* 0x000fe400000114ed */
[----:B------:R-:W-:Y:S01]  /*2a70*/  LEA R2, P0, R239, R0, 0x1 ;  /* 0x00000000ef027211 */ /* 0x000fe200078008ff */
[----:B------:R-:W-:Y:S01]  /*2a80*/  @!PT LDS RZ, [RZ] ;  /* 0x00000000fffff984 */ /* 0x000fe20000000800 */
[----:B------:R-:W-:Y:S01]  /*2a90*/  @!PT LDS RZ, [RZ] ;  /* 0x00000000fffff984 */ /* 0x000fe20000000800 */
[----:B------:R-:W-:Y:S01]  /*2aa0*/  @!PT LDS RZ, [RZ] ;  /* 0x00000000fffff984 */ /* 0x000fe20000000800 */
[----:B------:R2:W-:Y:S01]  /*2ab0*/  LDGSTS.E.BYPASS.LTC128B.128 [R229+0x10100], [R10.64], !P3 ;  /* 0x101000000ae57fae */ /* 0x0005e2000d901d46 */
[----:B------:R-:W-:Y:S02]  /*2ac0*/  SHF.R.S32.HI R18, RZ, 0x1f, R239 ;  /* 0x0000001fff127819 */ /* 0x000fe400000114ef */
[-C--:B------:R-:W-:Y:S02]  /*2ad0*/  LEA.HI.X R9, R238, R4.reuse, R20, 0x1, P2 ;  /* 0x00000004ee097211 */ /* 0x080fe400010f0c14 */
[----:B------:R-:W-:-:S02]  /*2ae0*/  LEA.HI.X R7, R237, R4, R19, 0x1, P1 ;  /* 0x00000004ed077211 */ /* 0x000fc400008f0c13 */
[----:B------:R-:W-:Y:S01]  /*2af0*/  LEA.HI.X R3, R239, R4, R18, 0x1, P0 ;  /* 0x00000004ef037211 */ /* 0x000fe200000f0c12 */
[----:B------:R2:W-:Y:S04]  /*2b00*/  LDGSTS.E.BYPASS.LTC128B.128 [R229+0x14100], [R8.64], !P6 ;  /* 0x1410000008e57fae */ /* 0x0005e8000f101d46 */
[----:B------:R2:W-:Y:S04]  /*2b10*/  LDGSTS.E.BYPASS.LTC128B.128 [R229+0x18100], [R6.64], !P5 ;  /* 0x1810000006e57fae */ /* 0x0005e8000e901d46 */
[----:B------:R2:W-:Y:S02]  /*2b20*/  LDGSTS.E.BYPASS.LTC128B.128 [R229+0x1c100], [R2.64], !P4 ;  /* 0x1c10000002e57fae */ /* 0x0005e4000e101d46 */
.L_x_1572:
[----:B------:R-:W-:Y:S05]  /*2b30*/  BSYNC B0 ;  /* 0x0000000000007941 */ /* 0x000fea0003800000 */
.L_x_1571:
[----:B------:R-:W-:Y:S05]  /*2b40*/  BRA.DIV ~URZ, `(.L_x_1573) ;  /* 0x0000db327f007947 */ /* 0x000fea000b800000 */
[----:B--2---:R2:W3:Y:S04]  /*2b50*/  SHFL.IDX PT, R4, R5, 0x1, 0x181f ;  /* 0x00381f0005047f89 */ /* 0x0044e800000e0000 */
[----:B----4-:R2:W4:Y:S02]  /*2b60*/  SHFL.IDX PT, R0, R14, 0x1, 0x181f ;  /* 0x00381f000e007f89 */ /* 0x01052400000e0000 */
.L_x_1660:
[----:B------:R-:W-:Y:S01]  /*2b70*/  IADD3 R2, R12, 0x20, RZ ;  /* 0x000000200c027810 */ /* 0x000fe20007ffe0ff */
[----:B------:R-:W-:Y:S03]  /*2b80*/  BSSY B0, `(.L_x_1574) ;  /* 0x0000017000007945 */ /* 0x000fe60003800000 */
        /* <DEDUP_REMOVED lines=8> */
[----:B---3--:R-:W-:Y:S02]  /*2c10*/  LEA.HI.X R11, R232, R4, R3, 0x1, P0 ;  /* 0x00000004e80b7211 */ /* 0x008fe400000f0c03 */
        /* <DEDUP_REMOVED lines=13> */
.L_x_1575:
[----:B------:R-:W-:Y:S05]  /*2cf0*/  BSYNC B0 ;  /* 0x0000000000007941 */ /* 0x000fea0003800000 */
.L_x_1574:
[----:B------:R-:W-:Y:S05]  /*2d00*/  BRA.DIV ~URZ, `(.L_x_1576) ;  /* 0x0000da427f007947 */ /* 0x000fea000b800000 */
[----:B---3--:R3:W1:Y:S02]  /*2d10*/  SHFL.IDX PT, R4, R5, 0x2, 0x181f ;  /* 0x00581f0005047f89 */ /* 0x00866400000e0000 */
.L_x_1661:
[----:B------:R-:W-:Y:S05]  /*2d20*/  BRA.DIV ~URZ, `(.L_x_1577) ;  /* 0x0000da927f007947 */ /* 0x000fea000b800000 */
[----:B----4-:R4:W2:Y:S02]  /*2d30*/  SHFL.IDX PT, R0, R14, 0x2, 0x181f ;  /* 0x00581f000e007f89 */ /* 0x0108a400000e0000 */
.L_x_1662:
[----:B------:R-:W-:Y:S01]  /*2d40*/  IADD3 R2, R12, 0x40, RZ ;  /* 0x000000400c027810 */ /* 0x000fe20007ffe0ff */
[----:B------:R-:W-:Y:S03]  /*2d50*/  BSSY B0, `(.L_x_1578) ;  /* 0x0000017000007945 */ /* 0x000fe60003800000 */
[----:B------:R-:W-:-:S13]  /*2d60*/  ISETP.GE.AND P0, PT, R2, R13, PT ;  /* 0x0000000d0200720c */ /* 0x000fda0003f06270 */
[----:B------:R-:W-:Y:S05]  /*2d70*/  @P0 BRA `(.L_x_1579) ;  /* 0x0000014000000947 */ /* 0x000fea0003800000 */
[C---:B------:R-:W-:Y:S02]  /*2d80*/  ISETP.GE.AND P3, PT, R232.reuse, c[0x0][0x198], PT ;  /* 0x00006600e8007a0c */ /* 0x040fe40003f66270 */
[----:B------:R-:W-:Y:S02]  /*2d90*/  SHF.R.S32.HI R3, RZ, 0x1f, R232 ;  /* 0x0000001fff037819 */ /* 0x000fe400000114e8 */
[-C--:B--2---:R-:W-:Y:S02]  /*2da0*/  LEA R10, P0, R232, R0.reuse, 0x1 ;  /* 0x00000000e80a7211 */ /* 0x084fe400078008ff */
[-C--:B------:R-:W-:Y:S02]  /*2db0*/  LEA R8, P2, R238, R0.reuse, 0x1 ;  /* 0x00000000ee087211 */ /* 0x080fe400078408ff */
[----:B------:R-:W-:Y:S02]  /*2dc0*/  SHF.R.S32.HI R20, RZ, 0x1f, R238 ;  /* 0x0000001fff147819 */ /* 0x000fe400000114ee */
[----:B------:R-:W-:-:S02]  /*2dd0*/  LEA R6, P1, R237, R0, 0x1 ;  /* 0x00000000ed067211 */ /* 0x000fc400078208ff */
[----:B-1----:R-:W-:Y:S02]  /*2de0*/  LEA.HI.X R11, R232, R4, R3, 0x1, P0 ;  /* 0x00000004e80b7211 */ /* 0x002fe400000f0c03 */
        /* <DEDUP_REMOVED lines=13> */
.L_x_1579:
[----:B------:R-:W-:Y:S05]  /*2ec0*/  BSYNC B0 ;  /* 0x0000000000007941 */ /* 0x000fea0003800000 */
.L_x_1578:
[----:B------:R-:W-:Y:S05]  /*2ed0*/  BRA.DIV ~URZ, `(.L_x_1580) ;  /* 0x0000d9527f007947 */ /* 0x000fea000b800000 */
[----:B-1----:R1:W3:Y:S04]  /*2ee0*/  SHFL.IDX PT, R4, R5, 0x3, 0x181f ;  /* 0x00781f0005047f89 */ /* 0x0022e800000e0000 */
[----:B--2---:R1:W2:Y:S02]  /*2ef0*/  SHFL.IDX PT, R0, R14, 0x3, 0x181f ;  /* 0x00781f000e007f89 */ /* 0x0042a400000e0000 */
.L_x_1663:
[----:B-1-3--:R-:W3:Y:S01]  /*2f00*/  LDL.LU R5, [R1+0x10] ;  /* 0x0000100001057983 */ /* 0x00aee20000300800 */
[----:B------:R-:W-:Y:S01]  /*2f10*/  IADD3 R2, R12, 0x60, RZ ;  /* 0x000000600c027810 */ /* 0x000fe20007ffe0ff */
[----:B-----5:R-:W-:Y:S01]  /*2f20*/  IMAD.WIDE.U32 R246, R15, c[0x0][0x2b0], RZ ;  /* 0x0000ac000ff67a25 */ /* 0x020fe200078e00ff */
[----:B------:R-:W-:-:S02]  /*2f30*/  SHF.R.S32.HI R19, RZ, 0x1f, R238 ;  /* 0x0000001fff137819 */ /* 0x000fc400000114ee */
[----:B------:R-:W-:Y:S01]  /*2f40*/  ISETP.GE.AND P0, PT, R2, R13, PT ;  /* 0x0000000d0200720c */ /* 0x000fe20003f06270 */
[----:B------:R-:W-:Y:S01]  /*2f50*/  IMAD R105, R236, 0x20, R241 ;  /* 0x00000020ec697824 */ /* 0x000fe200078e02f1 */
[----:B------:R-:W-:Y:S02]  /*2f60*/  SHF.R.S32.HI R24, RZ, 0x1f, R232 ;  /* 0x0000001fff187819 */ /* 0x000fe400000114e8 */
[----:B------:R-:W-:Y:S02]  /*2f70*/  SHF.R.S32.HI R18, RZ, 0x1f, R237 ;  /* 0x0000001fff127819 */ /* 0x000fe400000114ed */
[----:B------:R-:W-:-:S07]  /*2f80*/  SHF.R.S32.HI R23, RZ, 0x1f, R239 ;  /* 0x0000001fff177819 */ /* 0x000fce00000114ef */
[-C--:B--2---:R-:W-:Y:S02]  /*2f90*/  @!P0 LEA R8, P3, R238, R0.reuse, 0x1 ;  /* 0x00000000ee088211 */ /* 0x084fe400078608ff */
[----:B------:R-:W-:Y:S02]  /*2fa0*/  @!P0 LEA R10, P1, R232, R0, 0x1 ;  /* 0x00000000e80a8211 */ /* 0x000fe400078208ff */
[-C--:B------:R-:W-:Y:S02]  /*2fb0*/  @!P0 LEA.HI.X R9, R238, R4.reuse, R19, 0x1, P3 ;  /* 0x00000004ee098211 */ /* 0x080fe400018f0c13 */
[C---:B------:R-:W-:Y:S02]  /*2fc0*/  ISETP.GE.AND P3, PT, R232.reuse, c[0x0][0x198], PT ;  /* 0x00006600e8007a0c */ /* 0x040fe40003f66270 */
[----:B------:R-:W-:Y:S02]  /*2fd0*/  @!P0 LEA.HI.X R11, R232, R4, R24, 0x1, P1 ;  /* 0x00000004e80b8211 */ /* 0x000fe400008f0c18 */
[----:B------:R-:W-:-:S02]  /*2fe0*/  @!P0 LEA R6, P2, R237, R0, 0x1 ;  /* 0x00000000ed068211 */ /* 0x000fc400078408ff */
[----:B------:R-:W-:Y:S02]  /*2ff0*/  @!P0 LEA R2, P1, R239, R0, 0x1 ;  /* 0x00000000ef028211 */ /* 0x000fe400078208ff */
[-C--:B------:R-:W-:Y:S02]  /*3000*/  @!P0 LEA.HI.X R7, R237, R4.reuse, R18, 0x1, P2 ;  /* 0x00000004ed078211 */ /* 0x080fe400010f0c12 */
[C---:B------:R-:W-:Y:S02]  /*3010*/  ISETP.GE.AND P2, PT, R239.reuse, c[0x0][0x1d4], PT ;  /* 0x00007500ef007a0c */ /* 0x040fe40003f46270 */
[----:B------:R-:W-:Y:S01]  /*3020*/  SHF.R.S32.HI R0, RZ, 0x1f, R15 ;  /* 0x0000001fff007819 */ /* 0x000fe2000001140f */
[----:B------:R-:W-:Y:S01]  /*3030*/  @!PT LDS RZ, [RZ] ;  /* 0x00000000fffff984 */ /* 0x000fe20000000800 */
[----:B------:R-:W-:Y:S01]  /*3040*/  @!PT LDS RZ, [RZ] ;  /* 0x00000000fffff984 */ /* 0x000fe20000000800 */
[----:B------:R-:W-:Y:S01]  /*3050*/  @!PT LDS RZ, [RZ] ;  /* 0x00000000fffff984 */ /* 0x000fe20000000800 */
[----:B------:R1:W-:Y:S01]  /*3060*/  @!P0 LDGSTS.E.BYPASS.LTC128B.128 [R229+0x13100], [R10.64], !P3 ;  /* 0x131000000ae58fae */ /* 0x0003e2000d901d46 */
[----:B------:R-:W-:Y:S02]  /*3070*/  ISETP.GE.AND P3, PT, R238, c[0x0][0x1d4], PT ;  /* 0x00007500ee007a0c */ /* 0x000fe40003f66270 */
[----:B------:R-:W-:Y:S01]  /*3080*/  @!P0 LEA.HI.X R3, R239, R4, R23, 0x1, P1 ;  /* 0x00000004ef038211 */ /* 0x000fe200008f0c17 */
[----:B------:R1:W-:Y:S01]  /*3090*/  @!P0 LDGSTS.E.BYPASS.LTC128B.128 [R229+0x17100], [R8.64], !P6 ;  /* 0x1710000008e58fae */ /* 0x0003e2000f101d46 */
[----:B------:R-:W-:Y:S01]  /*30a0*/  ISETP.GE.AND P6, PT, R232, c[0x0][0x1d4], PT ;  /* 0x00007500e8007a0c */ /* 0x000fe20003fc6270 */
[----:B------:R-:W-:-:S02]  /*30b0*/  IMAD R0, R0, c[0x0][0x2b0], RZ ;  /* 0x0000ac0000007a24 */ /* 0x000fc400078e02ff */
[----:B------:R1:W-:Y:S01]  /*30c0*/  @!P0 LDGSTS.E.BYPASS.LTC128B.128 [R229+0x1b100], [R6.64], !P5 ;  /* 0x1b10000006e58fae */ /* 0x0003e2000e901d46 */
[----:B------:R-:W-:Y:S01]  /*30d0*/  ISETP.GE.AND P5, PT, R237, c[0x0][0x1d4], PT ;  /* 0x00007500ed007a0c */ /* 0x000fe20003fa6270 */
[----:B------:R-:W-:Y:S02]  /*30e0*/  IMAD R0, R15, c[0x0][0x2b4], R0 ;  /* 0x0000ad000f007a24 */ /* 0x000fe400078e0200 */
[----:B------:R1:W-:Y:S02]  /*30f0*/  @!P0 LDGSTS.E.BYPASS.LTC128B.128 [R229+0x1f100], [R2.64], !P4 ;  /* 0x1f10000002e58fae */ /* 0x0003e4000e101d46 */
[----:B------:R-:W-:Y:S02]  /*3100*/  IMAD.IADD R250, R247, 0x1, R0 ;  /* 0x00000001f7fa7824 */ /* 0x000fe400078e0200 */
[----:B------:R-:W0:Y:S01]  /*3110*/  LDGDEPBAR ;  /* 0x00000000000079af */ /* 0x000e220000000000 */
[----:B------:R-:W-:Y:S01]  /*3120*/  WARPSYNC 0xffffffff ;  /* 0xffffffff00007948 */ /* 0x000fe20003800000 */
[----:B---3--:R-:W-:-:S04]  /*3130*/  LOP3.LUT R5, R5, 0xfffffffe, RZ, 0xc0, !PT ;  /* 0xfffffffe05057812 */ /* 0x008fc800078ec0ff */
[----:B------:R-:W-:-:S04]  /*3140*/  @P6 LOP3.LUT R5, R5, 0x1, RZ, 0xfc, !PT ;  /* 0x0000000105056812 */ /* 0x000fc800078efcff */
[----:B------:R-:W-:-:S04]  /*3150*/  LOP3.LUT R5, R5, 0xfffffffd, RZ, 0xc0, !PT ;  /* 0xfffffffd05057812 */ /* 0x000fc800078ec0ff */
[----:B------:R-:W-:-:S04]  /*3160*/  @P3 LOP3.LUT R5, R5, 0x2, RZ, 0xfc, !PT ;  /* 0x0000000205053812 */ /* 0x000fc800078efcff */
[----:B------:R-:W-:-:S04]  /*3170*/  LOP3.LUT R5, R5, 0xfffffffb, RZ, 0xc0, !PT ;  /* 0xfffffffb05057812 */ /* 0x000fc800078ec0ff */
[----:B------:R-:W-:-:S05]  /*3180*/  @P2 LOP3.LUT R5, R5, 0x4, RZ, 0xfc, !PT ;  /* 0x0000000405052812 */ /* 0x000fca00078efcff */
[----:B------:R1:W-:Y:S02]  /*3190*/  STL [R1+0x10], R5 ;  /* 0x0000100501007387 */ /* 0x0003e40000100800 */
[----:B------:R-:W-:Y:S01]  /*31a0*/  IMAD.MOV.U32 R111, RZ, RZ, c[0x0][0x2b8] ;  /* 0x0000ae00ff6f7624 */ /* 0x000fe200078e00ff */
[----:B------:R-:W-:Y:S01]  /*31b0*/  BAR.SYNC.DEFER_BLOCKING 0x0 ;  /* 0x0000000000007b1d */ /* 0x000fe20000010000 */
[----:B-1----:R-:W-:Y:S01]  /*31c0*/  IMAD R2, R104, 0x40, R105 ;  /* 0x0000004068027824 */ /* 0x002fe200078e0269 */
[----:B------:R-:W-:Y:S02]  /*31d0*/  MOV R228, RZ ;  /* 0x000000ff00e47202 */ /* 0x000fe40000000f00 */
        /* <DEDUP_REMOVED lines=8> */
[----:B------:R-:W-:Y:S02]  /*3260*/  @!P0 LEA.HI.X.SX32 R5, R0, R250, 0x1, P1 ;  /* 0x000000fa00058211 */ /* 0x000fe400008f0eff */
[----:B------:R-:W-:-:S04]  /*3270*/  @!P0 LEA R4, P1, R3, c[0x0][0x2a0], 0x2 ;  /* 0x0000a80003048a11 */ /* 0x000fc800078210ff */
[----:B------:R-:W-:-:S05]  /*3280*/  @!P0 LEA.HI.X R5, R3, c[0x0][0x2a4], R5, 0x2, P1 ;  /* 0x0000a90003058a11 */ /* 0x000fca00008f1405 */
[----:B------:R1:W2:Y:S01]  /*3290*/  @!P0 LDG.E R228, [R4.64] ;  /* 0x0000000604e48981 */ /* 0x0002a2000c1e1900 */
[----:B------:R-:W-:Y:S01]  /*32a0*/  IMAD.MOV R0, RZ, RZ, -R0 ;  /* 0x000000ffff007224 */ /* 0x000fe200078e0a00 */
[----:B------:R-:W-:Y:S01]  /*32b0*/  SHF.L.U32 R107, R232, 0x1, RZ ;  /* 0x00000001e86b7819 */ /* 0x000fe200000006ff */
[----:B------:R-:W-:Y:S01]  /*32c0*/  IMAD.WIDE.U32 R244, R16, c[0x0][0x1e8], RZ ;  /* 0x00007a0010f47a25 */ /* 0x000fe200078e00ff */
[----:B------:R-:W-:Y:S01]  /*32d0*/  SHF.L.U64.HI R100, R232, 0x1, R24 ;  /* 0x00000001e8647819 */ /* 0x000fe20000010218 */
[----:B------:R-:W-:Y:S01]  /*32e0*/  BSSY B0, `(.L_x_1581) ;  /* 0x00001e6000007945 */ /* 0x000fe20003800000 */
[----:B------:R-:W-:Y:S01]  /*32f0*/  SHF.L.U64.HI R102, R238, 0x1, R19 ;  /* 0x00000001ee667819 */ /* 0x000fe20000010213 */
[----:B------:R-:W-:Y:S01]  /*3300*/  IMAD R231, R0, c[0x0][0x2b8], R2 ;  /* 0x0000ae0000e77a24 */ /* 0x000fe200078e0202 */
[----:B------:R-:W-:Y:S01]  /*3310*/  SHF.L.U64.HI R103, R237, 0x1, R18 ;  /* 0x00000001ed677819 */ /* 0x000fe20000010212 */
[----:B------:R-:W-:Y:S01]  /*3320*/  IMAD R243, R16, c[0x0][0x1ec], R245 ;  /* 0x00007b0010f37a24 */ /* 0x000fe200078e02f5 */
[----:B------:R-:W-:Y:S01]  /*3330*/  SHF.L.U64.HI R101, R239, 0x1, R23 ;  /* 0x00000001ef657819 */ /* 0x000fe20000010217 */
[----:B------:R-:W-:-:S04]  /*3340*/  IMAD.WIDE.U32 R2, R231, c[0x0][0x1e0], RZ ;  /* 0x00007800e7027a25 */ /* 0x000fc800078e00ff */
[----:B------:R-:W-:Y:S02]  /*3350*/  IMAD R106, R104, -0x40, R17 ;  /* 0xffffffc0686a7824 */ /* 0x000fe400078e0211 */
[----:B------:R-:W-:-:S04]  /*3360*/  IMAD.WIDE.U32 R248, R16, c[0x0][0x210], RZ ;  /* 0x0000840010f87a25 */ /* 0x000fc800078e00ff */
[----:B------:R-:W-:Y:S02]  /*3370*/  IMAD.IADD R20, R106, 0x1, -R241 ;  /* 0x000000016a147824 */ /* 0x000fe400078e0af1 */
[----:B------:R-:W-:Y:S01]  /*3380*/  IMAD R251, R16, c[0x0][0x214], R249 ;  /* 0x0000850010fb7a24 */ /* 0x000fe200078e02f9 */
[----:B-1----:R-:W-:Y:S01]  /*3390*/  SHF.R.S32.HI R5, RZ, 0x1f, R231 ;  /* 0x0000001fff057819 */ /* 0x002fe200000114e7 */
[----:B------:R-:W-:Y:S02]  /*33a0*/  IMAD.SHL.U32 R108, R238, 0x2, RZ ;  /* 0x00000002ee6c7824 */ /* 0x000fe400078e00ff */
[----:B------:R-:W-:Y:S02]  /*33b0*/  IMAD.SHL.U32 R110, R237, 0x2, RZ ;  /* 0x00000002ed6e7824 */ /* 0x000fe400078e00ff */
[----:B------:R-:W-:Y:S02]  /*33c0*/  IMAD R0, R5, c[0x0][0x1e0], RZ ;  /* 0x0000780005007a24 */ /* 0x000fe400078e02ff */
[----:B------:R-:W-:-:S02]  /*33d0*/  IMAD.SHL.U32 R109, R239, 0x2, RZ ;  /* 0x00000002ef6d7824 */ /* 0x000fc400078e00ff */
[----:B------:R-:W-:-:S04]  /*33e0*/  IMAD R0, R231, c[0x0][0x1e4], R0 ;  /* 0x00007900e7007a24 */ /* 0x000fc800078e0200 */
[----:B------:R-:W-:Y:S01]  /*33f0*/  IMAD.IADD R3, R3, 0x1, R0 ;  /* 0x0000000103037824 */ /* 0x000fe200078e0200 */
[----:B--2---:R-:W-:-:S03]  /*3400*/  SHF.R.S32.HI R13, RZ, 0x1f, R228 ;  /* 0x0000001fff0d7819 */ /* 0x004fc600000114e4 */
[----:B------:R-:W-:-:S04]  /*3410*/  IMAD.WIDE.U32 R2, R228, c[0x0][0x1f0], R2 ;  /* 0x00007c00e4027a25 */ /* 0x000fc800078e0002 */
[----:B------:R-:W-:-:S04]  /*3420*/  IMAD R0, R13, c[0x0][0x1f0], RZ ;  /* 0x00007c000d007a24 */ /* 0x000fc800078e02ff */
[----:B------:R-:W-:Y:S01]  /*3430*/  IMAD R4, R228, c[0x0][0x1f4], R0 ;  /* 0x00007d00e4047a24 */ /* 0x000fe200078e0200 */
[----:B------:R-:W-:-:S04]  /*3440*/  IADD3 R0, P0, R2, R244, RZ ;  /* 0x000000f402007210 */ /* 0x000fc80007f1e0ff */
[----:B------:R-:W-:Y:S01]  /*3450*/  IADD3.X R2, R243, R3, R4, P0, !PT ;  /* 0x00000003f3027210 */ /* 0x000fe200007fe404 */
[----:B------:R-:W-:Y:S01]  /*3460*/  IMAD R3, R5, c[0x0][0x208], RZ ;  /* 0x0000820005037a24 */ /* 0x000fe200078e02ff */
[----:B------:R-:W-:Y:S01]  /*3470*/  LEA R9, P0, R0, c[0x0][0x1c8], 0x1 ;  /* 0x0000720000097a11 */ /* 0x000fe200078008ff */
[----:B------:R-:W-:-:S03]  /*3480*/  IMAD.WIDE.U32 R4, R231, c[0x0][0x208], RZ ;  /* 0x00008200e7047a25 */ /* 0x000fc600078e00ff */
[----:B----4-:R-:W-:Y:S01]  /*3490*/  LEA.HI.X R14, R0, c[0x0][0x1cc], R2, 0x1, P0 ;  /* 0x00007300000e7a11 */ /* 0x010fe200000f0c02 */
[----:B------:R-:W-:Y:S01]  /*34a0*/  SHFL.IDX PT, R12, R9, 0x1, 0x181f ;  /* 0x00381f00090c7f89 */ /* 0x000fe200000e0000 */
[----:B------:R-:W-:Y:S01]  /*34b0*/  ISETP.GE.AND P0, PT, R20, 0x1, PT ;  /* 0x000000011400780c */ /* 0x000fe20003f06270 */
[----:B------:R-:W-:Y:S02]  /*34c0*/  IMAD R3, R231, c[0x0][0x20c], R3 ;  /* 0x00008300e7037a24 */ /* 0x000fe400078e0203 */
[----:B------:R-:W1:Y:S02]  /*34d0*/  SHFL.IDX PT, R0, R9, RZ, 0x181f ;  /* 0x00181fff09007589 */ /* 0x000e6400000e0000 */
[----:B------:R-:W-:Y:S02]  /*34e0*/  IMAD.IADD R5, R5, 0x1, R3 ;  /* 0x0000000105057824 */ /* 0x000fe400078e0203 */
[----:B------:R-:W2:Y:S04]  /*34f0*/  SHFL.IDX PT, R2, R14, RZ, 0x181f ;  /* 0x00181fff0e027589 */ /* 0x000ea800000e0000 */
[----:B------:R-:W3:Y:S02]  /*3500*/  SHFL.IDX PT, R14, R14, 0x1, 0x181f ;  /* 0x00381f000e0e7f89 */ /* 0x000ee400000e0000 */
[----:B-1----:R-:W-:-:S04]  /*3510*/  @P0 LEA R6, P1, R232, R0, 0x1 ;  /* 0x00000000e8060211 */ /* 0x002fc800078208ff */
[----:B--2---:R-:W-:Y:S02]  /*3520*/  @P0 LEA.HI.X R7, R232, R2, R24, 0x1, P1 ;  /* 0x00000002e8070211 */ /* 0x004fe400008f0c18 */
[----:B------:R-:W-:-:S03]  /*3530*/  @P0 LEA R10, P1, R238, R0, 0x1 ;  /* 0x00000000ee0a0211 */ /* 0x000fc600078208ff */
[----:B------:R1:W-:Y:S01]  /*3540*/  @P0 LDGSTS.E.BYPASS.LTC128B.128 [R229+0x8100], [R6.64], !P6 ;  /* 0x0810000006e50fae */ /* 0x0003e2000f101d46 */
[----:B------:R-:W-:Y:S02]  /*3550*/  @P0 LEA.HI.X R11, R238, R2, R19, 0x1, P1 ;  /* 0x00000002ee0b0211 */ /* 0x000fe400008f0c13 */
[----:B------:R-:W-:-:S03]  /*3560*/  @P0 LEA R8, P1, R237, R0, 0x1 ;  /* 0x00000000ed080211 */ /* 0x000fc600078208ff */
[----:B------:R2:W-:Y:S01]  /*3570*/  @P0 LDGSTS.E.BYPASS.LTC128B.128 [R229+0xa100], [R10.64], !P3 ;  /* 0x0a1000000ae50fae */ /* 0x0005e2000d901d46 */
[----:B------:R-:W-:-:S05]  /*3580*/  @P0 LEA.HI.X R9, R237, R2, R18, 0x1, P1 ;  /* 0x00000002ed090211 */ /* 0x000fca00008f0c12 */
[----:B------:R4:W-:Y:S01]  /*3590*/  @P0 LDGSTS.E.BYPASS.LTC128B.128 [R229+0xc100], [R8.64], !P5 ;  /* 0x0c10000008e50fae */ /* 0x0009e2000e901d46 */
[----:B-1----:R-:W-:Y:S01]  /*35a0*/  @P0 LEA R6, P1, R239, R0, 0x1 ;  /* 0x00000000ef060211 */ /* 0x002fe200078208ff */
[----:B------:R-:W-:-:S03]  /*35b0*/  IMAD R0, R13, c[0x0][0x218], RZ ;  /* 0x000086000d007a24 */ /* 0x000fc600078e02ff */
[----:B------:R-:W-:Y:S01]  /*35c0*/  @P0 LEA.HI.X R7, R239, R2, R23, 0x1, P1 ;  /* 0x00000002ef070211 */ /* 0x000fe200008f0c17 */
[----:B------:R-:W-:Y:S01]  /*35d0*/  IMAD.WIDE.U32 R2, R228, c[0x0][0x218], R4 ;  /* 0x00008600e4027a25 */ /* 0x000fe200078e0004 */
[----:B------:R-:W-:-:S03]  /*35e0*/  ISETP.GE.AND P1, PT, R20, 0x21, PT ;  /* 0x000000211400780c */ /* 0x000fc60003f26270 */
[----:B------:R1:W-:Y:S01]  /*35f0*/  @P0 LDGSTS.E.BYPASS.LTC128B.128 [R229+0xe100], [R6.64], !P2 ;  /* 0x0e10000006e50fae */ /* 0x0003e2000d101d46 */
[----:B------:R-:W-:Y:S01]  /*3600*/  IMAD R4, R228, c[0x0][0x21c], R0 ;  /* 0x00008700e4047a24 */ /* 0x000fe200078e0200 */
[----:B------:R-:W-:-:S04]  /*3610*/  IADD3 R0, P0, R2, R248, RZ ;  /* 0x000000f802007210 */ /* 0x000fc80007f1e0ff */
[----:B------:R-:W-:-:S04]  /*3620*/  IADD3.X R2, R251, R3, R4, P0, !PT ;  /* 0x00000003fb027210 */ /* 0x000fc800007fe404 */
[----:B----4-:R-:W-:-:S04]  /*3630*/  @P1 LEA R8, P0, R232, R12, 0x1 ;  /* 0x0000000ce8081211 */ /* 0x010fc800078008ff */
[----:B---3--:R-:W-:-:S05]  /*3640*/  @P1 LEA.HI.X R9, R232, R14, R24, 0x1, P0 ;  /* 0x0000000ee8091211 */ /* 0x008fca00000f0c18 */
[----:B------:R2:W-:Y:S01]  /*3650*/  @P1 LDGSTS.E.BYPASS.LTC128B.128 [R229+0x9100], [R8.64], !P6 ;  /* 0x0910000008e51fae */ /* 0x0005e2000f101d46 */
[----:B-1----:R-:W-:-:S04]  /*3660*/  @P1 LEA R6, P0, R238, R12, 0x1 ;  /* 0x0000000cee061211 */ /* 0x002fc800078008ff */
[----:B------:R-:W-:Y:S02]  /*3670*/  @P1 LEA.HI.X R7, R238, R14, R19, 0x1, P0 ;  /* 0x0000000eee071211 */ /* 0x000fe400000f0c13 */
[----:B------:R-:W-:-:S03]  /*3680*/  @P1 LEA R4, P0, R237, R12, 0x1 ;  /* 0x0000000ced041211 */ /* 0x000fc600078008ff */
[----:B------:R1:W-:Y:S01]  /*3690*/  @P1 LDGSTS.E.BYPASS.LTC128B.128 [R229+0xb100], [R6.64], !P3 ;  /* 0x0b10000006e51fae */ /* 0x0003e2000d901d46 */
[----:B------:R-:W-:Y:S02]  /*36a0*/  @P1 LEA.HI.X R5, R237, R14, R18, 0x1, P0 ;  /* 0x0000000eed051211 */ /* 0x000fe400000f0c12 */
[----:B------:R-:W-:-:S03]  /*36b0*/  LEA R21, P0, R0, c[0x0][0x1f8], 0x1 ;  /* 0x00007e0000157a11 */ /* 0x000fc600078008ff */
[----:B------:R1:W-:Y:S01]  /*36c0*/  @P1 LDGSTS.E.BYPASS.LTC128B.128 [R229+0xd100], [R4.64], !P5 ;  /* 0x0d10000004e51fae */ /* 0x0003e2000e901d46 */
[----:B------:R-:W-:Y:S01]  /*36d0*/  LEA.HI.X R22, R0, c[0x0][0x1fc], R2, 0x1, P0 ;  /* 0x00007f0000167a11 */ /* 0x000fe200000f0c02 */
[----:B------:R-:W-:Y:S01]  /*36e0*/  IMAD.MOV.U32 R0, RZ, RZ, 0x40 ;  /* 0x00000040ff007424 */ /* 0x000fe200078e00ff */
[C---:B------:R-:W-:Y:S01]  /*36f0*/  @P1 LEA R2, P0, R239.reuse, R12, 0x1 ;  /* 0x0000000cef021211 */ /* 0x040fe200078008ff */
[----:B------:R-:W3:Y:S03]  /*3700*/  SHFL.IDX PT, R13, R21, RZ, 0x181f ;  /* 0x00181fff150d7589 */ /* 0x000ee600000e0000 */
[----:B------:R-:W-:Y:S01]  /*3710*/  @P1 LEA.HI.X R3, R239, R14, R23, 0x1, P0 ;  /* 0x0000000eef031211 */ /* 0x000fe200000f0c17 */
[----:B------:R-:W4:Y:S04]  /*3720*/  SHFL.IDX PT, R12, R22, RZ, 0x181f ;  /* 0x00181fff160c7589 */ /* 0x000f2800000e0000 */
[----:B------:R5:W-:Y:S04]  /*3730*/  @P1 LDGSTS.E.BYPASS.LTC128B.128 [R229+0xf100], [R2.64], !P2 ;  /* 0x0f10000002e51fae */ /* 0x000be8000d101d46 */
[----:B------:R-:W0:Y:S01]  /*3740*/  LDGDEPBAR ;  /* 0x00000000000079af */ /* 0x000e220000000000 */
[----:B------:R-:W-:-:S02]  /*3750*/  R2P PR, R236, 0x6 ;  /* 0x00000006ec007804 */ /* 0x000fc40000000000 */
[----:B------:R-:W-:Y:S02]  /*3760*/  ISETP.GE.AND P4, PT, R232, c[0x0][0x1d4], PT ;  /* 0x00007500e8007a0c */ /* 0x000fe40003f86270 */
[----:B------:R-:W-:Y:S02]  /*3770*/  ISETP.GE.AND P3, PT, R238, c[0x0][0x1d4], PT ;  /* 0x00007500ee007a0c */ /* 0x000fe40003f66270 */
[----:B------:R-:W-:Y:S02]  /*3780*/  SEL R0, R0, 0xffffffc0, !P2 ;  /* 0xffffffc000007807 */ /* 0x000fe40005000000 */
[----:B------:R-:W-:Y:S02]  /*3790*/  ISETP.GE.AND P2, PT, R239, c[0x0][0x1d4], PT ;  /* 0x00007500ef007a0c */ /* 0x000fe40003f46270 */
[----:B------:R-:W-:Y:S02]  /*37a0*/  ISETP.GT.AND P6, PT, R105, 0x3f, PT ;  /* 0x0000003f6900780c */ /* 0x000fe40003fc4270 */
[----:B---3--:R-:W-:-:S05]  /*37b0*/  IADD3 R14, P0, R13, R107, RZ ;  /* 0x0000006b0d0e7210 */ /* 0x008fca0007f1e0ff */
[----:B----4-:R-:W-:Y:S01]  /*37c0*/  IMAD.X R15, R12, 0x1, R100, P0 ;  /* 0x000000010c0f7824 */ /* 0x010fe200000e0664 */
[----:B------:R-:W-:-:S04]  /*37d0*/  IADD3 R16, P0, R13, R108, RZ ;  /* 0x0000006c0d107210 */ /* 0x000fc80007f1e0ff */
[----:B------:R-:W-:Y:S01]  /*37e0*/  IADD3.X R17, R12, R102, RZ, P0, !PT ;  /* 0x000000660c117210 */ /* 0x000fe200007fe4ff */
[----:B------:R-:W-:-:S04]  /*37f0*/  DEPBAR.LE SB0, 0x1 ;  /* 0x000080400000791a */ /* 0x000fc80000000000 */
[----:B------:R-:W-:-:S04]  /*3800*/  DEPBAR.LE SB0, 0x0 ;  /* 0x000080000000791a */ /* 0x000fc80000000000 */
[----:B------:R-:W-:Y:S01]  /*3810*/  BAR.SYNC.DEFER_BLOCKING 0x0 ;  /* 0x0000000000007b1d */ /* 0x000fe20000010000 */
[----:B------:R-:W-:Y:S02]  /*3820*/  IADD3 R18, P0, R13, R110, RZ ;  /* 0x0000006e0d127210 */ /* 0x000fe40007f1e0ff */
[C---:B-----5:R-:W-:Y:S02]  /*3830*/  IADD3 R3, R135.reuse, 0x20, RZ ;  /* 0x0000002087037810 */ /* 0x060fe40007ffe0ff */
[----:B------:R-:W-:Y:S01]  /*3840*/  @P1 IADD3 R3, R135, -0x20, RZ ;  /* 0xffffffe087031810 */ /* 0x000fe20007ffe0ff */
[----:B------:R-:W-:Y:S01]  /*3850*/  IMAD.X R19, R12, 0x1, R103, P0 ;  /* 0x000000010c137824 */ /* 0x000fe200000e0667 */
[----:B------:R-:W-:Y:S01]  /*3860*/  ISETP.LT.OR P0, PT, R20, 0x1, P4 ;  /* 0x000000011400780c */ /* 0x000fe20002701670 */
[----:B------:R-:W-:Y:S01]  /*3870*/  SHFL.IDX PT, R2, R21, 0x1, 0x181f ;  /* 0x00381f0015027f89 */ /* 0x000fe200000e0000 */
[----:B------:R-:W-:-:S03]  /*3880*/  ISETP.GE.AND P1, PT, R237, c[0x0][0x1d4], PT ;  /* 0x00007500ed007a0c */ /* 0x000fc60003f26270 */
[----:B-1----:R-:W-:Y:S04]  /*3890*/  LDSM.16.M88.4 R4, [R221] ;  /* 0x00000000dd04783b */ /* 0x002fe80000000200 */
[----:B------:R-:W1:Y:S04]  /*38a0*/  LDSM.16.M88.4 R28, [R135] ;  /* 0x00000000871c783b */ /* 0x000e680000000200 */
[----:B------:R-:W-:Y:S04]  /*38b0*/  LDSM.16.M88.4 R36, [R135+0x800] ;  /* 0x000800008724783b */ /* 0x000fe80000000200 */
[----:B------:R-:W3:Y:S04]  /*38c0*/  LDSM.16.M88.4 R44, [R135+0x1000] ;  /* 0x00100000872c783b */ /* 0x000ee80000000200 */
[----:B------:R-:W-:Y:S04]  /*38d0*/  LDSM.16.M88.4 R40, [R135+0x1800] ;  /* 0x001800008728783b */ /* 0x000fe80000000200 */
[----:B--2---:R-:W-:Y:S04]  /*38e0*/  LDSM.16.M88.4 R8, [R222] ;  /* 0x00000000de08783b */ /* 0x004fe80000000200 */
[----:B------:R-:W2:Y:S04]  /*38f0*/  LDSM.16.M88.4 R60, [R3] ;  /* 0x00000000033c783b */ /* 0x000ea80000000200 */
[----:B------:R-:W-:Y:S04]  /*3900*/  LDSM.16.M88.4 R72, [R3+0x800] ;  /* 0x000800000348783b */ /* 0x000fe80000000200 */
[----:B------:R-:W-:Y:S04]  /*3910*/  LDSM.16.M88.4 R84, [R3+0x1000] ;  /* 0x001000000354783b */ /* 0x000fe80000000200 */
[----:B------:R-:W-:Y:S04]  /*3920*/  LDSM.16.M88.4 R92, [R3+0x1800] ;  /* 0x00180000035c783b */ /* 0x000fe80000000200 */
[----:B------:R-:W-:Y:S01]  /*3930*/  @!PT LDS RZ, [RZ] ;  /* 0x00000000fffff984 */ /* 0x000fe20000000800 */
[----:B------:R-:W-:Y:S01]  /*3940*/  @!PT LDS RZ, [RZ] ;  /* 0x00000000fffff984 */ /* 0x000fe20000000800 */
[----:B------:R-:W-:Y:S01]  /*3950*/  @!PT LDS RZ, [RZ] ;  /* 0x00000000fffff984 */ /* 0x000fe20000000800 */
[----:B------:R4:W-:Y:S01]  /*3960*/  LDGSTS.E.BYPASS.LTC128B.128 [R229+0x100], [R14.64], !P0 ;  /* 0x001000000ee57fae */ /* 0x0009e2000c101d46 */
[----:B------:R-:W-:Y:S01]  /*3970*/  ISETP.LT.OR P0, PT, R20, 0x1, P3 ;  /* 0x000000011400780c */ /* 0x000fe20001f01670 */
[C---:B-1----:R-:W-:Y:S08]  /*3980*/  HMMA.16816.F32.BF16 R24, R4.reuse, R28, RZ ;  /* 0x0000001c0418723c */ /* 0x042ff000000418ff */
[C---:B---3--:R-:W-:Y:S04]  /*3990*/  HMMA.16816.F32.BF16 R52, R4.reuse, R44, RZ ;  /* 0x0000002c0434723c */ /* 0x048fe800000418ff */
[----:B------:R1:W-:Y:S04]  /*39a0*/  LDGSTS.E.BYPASS.LTC128B.128 [R229+0x2100], [R16.64], !P0 ;  /* 0x0210000010e57fae */ /* 0x0003e8000c101d46 */
[----:B------:R-:W-:Y:S01]  /*39b0*/  HMMA.16816.F32.BF16 R56, R4, R46, RZ ;  /* 0x0000002e0438723c */ /* 0x000fe200000418ff */
[----:B----4-:R-:W-:-:S07]  /*39c0*/  IADD3 R14, P0, R13, R109, RZ ;  /* 0x0000006d0d0e7210 */ /* 0x010fce0007f1e0ff */
[----:B--2---:R-:W-:Y:S01]  /*39d0*/  HMMA.16816.F32.BF16 R44, R8, R60, R24 ;  /* 0x0000003c082c723c */ /* 0x004fe20000041818 */
[----:B------:R-:W-:Y:S02]  /*39e0*/  IADD3.X R15, R12, R101, RZ, P0, !PT ;  /* 0x000000650c0f7210 */ /* 0x000fe400007fe4ff */
[----:B------:R-:W2:Y:S01]  /*39f0*/  SHFL.IDX PT, R12, R22, 0x1, 0x181f ;  /* 0x00381f00160c7f89 */ /* 0x000ea200000e0000 */
[----:B------:R-:W-:-:S03]  /*3a00*/  ISETP.LT.OR P0, PT, R20, 0x1, P1 ;  /* 0x000000011400780c */ /* 0x000fc60000f01670 */
[----:B------:R-:W-:Y:S01]  /*3a10*/  IMAD.IADD R24, R135, 0x1, R0 ;  /* 0x0000000187187824 */ /* 0x000fe200078e0200 */
[----:B------:R-:W-:Y:S01]  /*3a20*/  ISETP.LT.OR P1, PT, R20, 0x21, P1 ;  /* 0x000000211400780c */ /* 0x000fe20000f21670 */
[C---:B------:R-:W-:Y:S08]  /*3a30*/  HMMA.16816.F32.BF16 R32, R4.reuse, R36, RZ ;  /* 0x000000240420723c */ /* 0x040ff000000418ff */
[----:B------:R-:W-:Y:S01]  /*3a40*/  HMMA.16816.F32.BF16 R28, R4, R30, RZ ;  /* 0x0000001e041c723c */ /* 0x000fe200000418ff */
[----:B------:R3:W-:Y:S01]  /*3a50*/  LDGSTS.E.BYPASS.LTC128B.128 [R229+0x4100], [R18.64], !P0 ;  /* 0x0410000012e57fae */ /* 0x0007e2000c101d46 */
[----:B-1----:R-:W-:-:S06]  /*3a60*/  IADD3 R16, P0, R2, R107, RZ ;  /* 0x0000006b02107210 */ /* 0x002fcc0007f1e0ff */
[----:B------:R-:W-:Y:S01]  /*3a70*/  HMMA.16816.F32.BF16 R36, R4, R38, RZ ;  /* 0x000000260424723c */ /* 0x000fe200000418ff */
[----:B--2---:R-:W-:Y:S01]  /*3a80*/  IMAD.X R17, R12, 0x1, R100, P0 ;  /* 0x000000010c117824 */ /* 0x004fe200000e0664 */
[----:B------:R-:W-:-:S06]  /*3a90*/  ISETP.LT.OR P0, PT, R20, 0x1, P2 ;  /* 0x000000011400780c */ /* 0x000fcc0001701670 */
[C---:B------:R-:W-:Y:S08]  /*3aa0*/  HMMA.16816.F32.BF16 R64, R4.reuse, R40, RZ ;  /* 0x000000280440723c */ /* 0x040ff000000418ff */
[----:B------:R-:W-:Y:S01]  /*3ab0*/  HMMA.16816.F32.BF16 R48, R4, R42, RZ ;  /* 0x0000002a0430723c */ /* 0x000fe200000418ff */
[----:B------:R1:W-:Y:S11]  /*3ac0*/  LDGSTS.E.BYPASS.LTC128B.128 [R229+0x6100], [R14.64], !P0 ;  /* 0x061000000ee57fae */ /* 0x0003f6000c101d46 */
[----:B------:R-:W-:Y:S11]  /*3ad0*/  @!UPT UIADD3 URZ, URZ, URZ, URZ ;  /* 0x0000003f3f3ff290 */ /* 0x000ff6000fffe03f */
[----:B------:R-:W-:Y:S01]  /*3ae0*/  @!UPT UIADD3 URZ, URZ, URZ, URZ ;  /* 0x0000003f3f3ff290 */ /* 0x000fe2000fffe03f */
[----:B------:R-:W-:Y:S01]  /*3af0*/  HMMA.16816.F32.BF16 R48, R8, R94, R48 ;  /* 0x0000005e0830723c */ /* 0x000fe20000041830 */
[----:B-1----:R-:W-:-:S05]  /*3b00*/  IADD3 R14, P0, R2, R108, RZ ;  /* 0x0000006c020e7210 */ /* 0x002fca0007f1e0ff */
[----:B------:R-:W-:Y:S01]  /*3b10*/  IMAD.X R15, R12, 0x1, R102, P0 ;  /* 0x000000010c0f7824 */ /* 0x000fe200000e0666 */
[----:B------:R-:W-:Y:S11]  /*3b20*/  ISETP.LT.OR P0, PT, R20, 0x21, P4 ;  /* 0x000000211400780c */ /* 0x000ff60002701670 */
[----:B------:R-:W-:Y:S02]  /*3b30*/  @!UPT UIADD3 URZ, URZ, URZ, URZ ;  /* 0x0000003f3f3ff290 */ /* 0x000fe4000fffe03f */
[----:B------:R1:W-:Y:S02]  /*3b40*/  LDGSTS.E.BYPASS.LTC128B.128 [R229+0x1100], [R16.64], !P0 ;  /* 0x0110000010e57fae */ /* 0x0003e4000c101d46 */
[----:B-1----:R-:W-:-:S05]  /*3b50*/  IADD3 R16, P0, R2, R110, RZ ;  /* 0x0000006e02107210 */ /* 0x002fca0007f1e0ff */
[----:B------:R-:W-:Y:S01]  /*3b60*/  IMAD.X R17, R12, 0x1, R103, P0 ;  /* 0x000000010c117824 */ /* 0x000fe200000e0667 */
[----:B------:R-:W-:Y:S11]  /*3b70*/  ISETP.LT.OR P0, PT, R20, 0x21, P3 ;  /* 0x000000211400780c */ /* 0x000ff60001f01670 */
[----:B------:R-:W-:Y:S02]  /*3b80*/  @!UPT UIADD3 URZ, URZ, URZ, URZ ;  /* 0x0000003f3f3ff290 */ /* 0x000fe4000fffe03f */
[----:B------:R1:W-:Y:S04]  /*3b90*/  LDGSTS.E.BYPASS.LTC128B.128 [R229+0x3100], [R14.64], !P0 ;  /* 0x031000000ee57fae */ /* 0x0003e8000c101d46 */
[----:B------:R3:W-:Y:S01]  /*3ba0*/  LDGSTS.E.BYPASS.LTC128B.128 [R229+0x5100], [R16.64], !P1 ;  /* 0x0510000010e57fae */ /* 0x0007e2000c901d46 */
[----:B-1----:R-:W-:Y:S02]  /*3bb0*/  IADD3 R14, P0, R2, R109, RZ ;  /* 0x0000006d020e7210 */ /* 0x002fe40007f1e0ff */
[----:B------:R-:W-:Y:S02]  /*3bc0*/  IADD3 R2, R3, 0x6000, RZ ;  /* 0x0000600003027810 */ /* 0x000fe40007ffe0ff */
[----:B------:R-:W-:Y:S01]  /*3bd0*/  IADD3.X R15, R12, R101, RZ, P0, !PT ;  /* 0x000000650c0f7210 */ /* 0x000fe200007fe4ff */
[----:B---3--:R-:W-:Y:S01]  /*3be0*/  HMMA.16816.F32.BF16 R16, R8, R62, R28 ;  /* 0x0000003e0810723c */ /* 0x008fe2000004181c */
[----:B------:R-:W-:Y:S01]  /*3bf0*/  ISETP.LT.OR P0, PT, R20, 0x21, P2 ;  /* 0x000000211400780c */ /* 0x000fe20001701670 */
[----:B------:R-:W-:-:S06]  /*3c00*/  IMAD.IADD R216, R2, 0x1, R0 ;  /* 0x0000000102d87824 */ /* 0x000fcc00078e0200 */
[C---:B------:R-:W-:Y:S06]  /*3c10*/  HMMA.16816.F32.BF16 R20, R8.reuse, R72, R32 ;  /* 0x000000480814723c */ /* 0x040fec0000041820 */
[----:B------:R1:W-:Y:S01]  /*3c20*/  LDGSTS.E.BYPASS.LTC128B.128 [R229+0x7100], [R14.64], !P0 ;  /* 0x071000000ee57fae */ /* 0x0003e2000c101d46 */
[----:B------:R-:W-:Y:S01]  /*3c30*/  ISETP.GT.AND P0, PT, R104, R240, PT ;  /* 0x000000f06800720c */ /* 0x000fe20003f04270 */
[C---:B------:R-:W-:Y:S02]  /*3c40*/  HMMA.16816.F32.BF16 R32, R8.reuse, R74, R36 ;  /* 0x0000004a0820723c */ /* 0x040fe40000041824 */
[----:B------:R-:W-:Y:S04]  /*3c50*/  LDSM.16.M88.4 R4, [R224] ;  /* 0x00000000e004783b */ /* 0x000fe80000000200 */
[----:B------:R-:W2:Y:S02]  /*3c60*/  LDSM.16.M88.4 R40, [R24] ;  /* 0x000000001828783b */ /* 0x000ea40000000200 */
[C---:B------:R-:W-:Y:S02]  /*3c70*/  HMMA.16816.F32.BF16 R36, R8.reuse, R84, R52 ;  /* 0x000000540824723c */ /* 0x040fe40000041834 */
[----:B------:R-:W3:Y:S04]  /*3c80*/  LDSM.16.M88.4 R68, [R24+0x800] ;  /* 0x000800001844783b */ /* 0x000ee80000000200 */
[----:B------:R-:W4:Y:S02]  /*3c90*/  LDSM.16.M88.4 R76, [R24+0x1000] ;  /* 0x00100000184c783b */ /* 0x000f240000000200 */
[C---:B------:R-:W-:Y:S02]  /*3ca0*/  HMMA.16816.F32.BF16 R52, R8.reuse, R86, R56 ;  /* 0x000000560834723c */ /* 0x040fe40000041838 */
[----:B------:R-:W5:Y:S04]  /*3cb0*/  LDSM.16.M88.4 R72, [R24+0x1800] ;  /* 0x001800001848783b */ /* 0x000f680000000200 */
[----:B------:R-:W-:Y:S02]  /*3cc0*/  LDSM.16.M88.4 R80, [R216+-0x6000] ;  /* 0xffa00000d850783b */ /* 0x000fe40000000200 */
[----:B------:R-:W-:Y:S02]  /*3cd0*/  HMMA.16816.F32.BF16 R56, R8, R92, R64 ;  /* 0x0000005c0838723c */ /* 0x000fe40000041840 */
[----:B-1----:R-:W1:Y:S04]  /*3ce0*/  LDSM.16.M88.4 R12, [R223] ;  /* 0x00000000df0c783b */ /* 0x002e680000000200 */
[----:B------:R-:W1:Y:S04]  /*3cf0*/  LDSM.16.M88.4 R88, [R216+-0x5800] ;  /* 0xffa80000d858783b */ /* 0x000e680000000200 */
[----:B------:R-:W1:Y:S04]  /*3d00*/  LDSM.16.M88.4 R96, [R216+-0x5000] ;  /* 0xffb00000d860783b */ /* 0x000e680000000200 */
[----:B------:R-:W1:Y:S04]  /*3d10*/  LDSM.16.M88.4 R60, [R216+-0x4800] ;  /* 0xffb80000d83c783b */ /* 0x000e680000000200 */
[----:B------:R-:W-:Y:S01]  /*3d20*/  LDSM.16.M88.4 R8, [R221+0x4000] ;  /* 0x00400000dd08783b */ /* 0x000fe20000000200 */
[C---:B--2---:R-:W-:Y:S03]  /*3d30*/  HMMA.16816.F32.BF16 R28, R4.reuse, R40, R44 ;  /* 0x00000028041c723c */ /* 0x044fe6000004182c */
[----:B------:R-:W-:Y:S04]  /*3d40*/  LDSM.16.M88.4 R84, [R135+0x2800] ;  /* 0x002800008754783b */ /* 0x000fe80000000200 */
[----:B------:R-:W-:Y:S01]  /*3d50*/  LDSM.16.M88.4 R92, [R135+0x3000] ;  /* 0x00300000875c783b */ /* 0x000fe20000000200 */
[C---:B------:R-:W-:Y:S03]  /*3d60*/  HMMA.16816.F32.BF16 R16, R4.reuse, R42, R16 ;  /* 0x0000002a0410723c */ /* 0x040fe60000041810 */
[----:B------:R-:W-:Y:S04]  /*3d70*/  LDSM.16.M88.4 R64, [R135+0x3800] ;  /* 0x003800008740783b */ /* 0x000fe80000000200 */
[----:B------:R-:W0:Y:S01]  /*3d80*/  LDGDEPBAR ;  /* 0x00000000000079af */ /* 0x000e220000000000 */
[C---:B---3--:R-:W-:Y:S08]  /*3d90*/  HMMA.16816.F32.BF16 R20, R4.reuse, R68, R20 ;  /* 0x000000440414723c */ /* 0x048ff00000041814 */
[C---:B------:R-:W-:Y:S01]  /*3da0*/  HMMA.16816.F32.BF16 R32, R4.reuse, R70, R32 ;  /* 0x000000460420723c */ /* 0x040fe20000041820 */
[----:B------:R-:W2:Y:S07]  /*3db0*/  LDSM.16.M88.4 R68, [R135+0x2000] ;  /* 0x002000008744783b */ /* 0x000eae0000000200 */
[C---:B----4-:R-:W-:Y:S08]  /*3dc0*/  HMMA.16816.F32.BF16 R36, R4.reuse, R76, R36 ;  /* 0x0000004c0424723c */ /* 0x050ff00000041824 */
[C---:B------:R-:W-:Y:S01]  /*3dd0*/  HMMA.16816.F32.BF16 R52, R4.reuse, R78, R52 ;  /* 0x0000004e0434723c */ /* 0x040fe20000041834 */
[----:B------:R-:W-:Y:S07]  /*3de0*/  LDSM.16.M88.4 R76, [R24+0x2800] ;  /* 0x00280000184c783b */ /* 0x000fee0000000200 */
[C---:B-----5:R-:W-:Y:S08]  /*3df0*/  HMMA.16816.F32.BF16 R56, R4.reuse, R72, R56 ;  /* 0x000000480438723c */ /* 0x060ff00000041838 */
[----:B------:R-:W-:Y:S01]  /*3e00*/  HMMA.16816.F32.BF16 R44, R4, R74, R48 ;  /* 0x0000004a042c723c */ /* 0x000fe20000041830 */
[----:B------:R-:W-:Y:S04]  /*3e10*/  LDSM.16.M88.4 R4, [R222+0x4000] ;  /* 0x00400000de04783b */ /* 0x000fe80000000200 */
[----:B------:R-:W3:Y:S03]  /*3e20*/  LDSM.16.M88.4 R72, [R3+0x2000] ;  /* 0x002000000348783b */ /* 0x000ee60000000200 */
[C---:B-1----:R-:W-:Y:S01]  /*3e30*/  HMMA.16816.F32.BF16 R40, R12.reuse, R80, R28 ;  /* 0x000000500c28723c */ /* 0x042fe2000004181c */
[----:B------:R-:W-:Y:S07]  /*3e40*/  LDSM.16.M88.4 R28, [R3+0x3800] ;  /* 0x00380000031c783b */ /* 0x000fee0000000200 */
[C---:B------:R-:W-:Y:S01]  /*3e50*/  HMMA.16816.F32.BF16 R16, R12.reuse, R82, R16 ;  /* 0x000000520c10723c */ /* 0x040fe20000041810 */
[----:B------:R-:W1:Y:S07]  /*3e60*/  LDSM.16.M88.4 R80, [R3+0x2800] ;  /* 0x002800000350783b */ /* 0x000e6e0000000200 */
[C---:B------:R-:W-:Y:S08]  /*3e70*/  HMMA.16816.F32.BF16 R20, R12.reuse, R88, R20 ;  /* 0x000000580c14723c */ /* 0x040ff00000041814 */
[C---:B------:R-:W-:Y:S01]  /*3e80*/  HMMA.16816.F32.BF16 R32, R12.reuse, R90, R32 ;  /* 0x0000005a0c20723c */ /* 0x040fe20000041820 */
[----:B------:R-:W4:Y:S07]  /*3e90*/  LDSM.16.M88.4 R88, [R3+0x3000] ;  /* 0x003000000358783b */ /* 0x000f2e0000000200 */
        /* <DEDUP_REMOVED lines=8> */
[----:B------:R-:W-:Y:S07]  /*3f20*/  LDSM.16.M88.4 R68, [R216+-0x4000] ;  /* 0xffc00000d844783b */ /* 0x000fee0000000200 */
[C---:B------:R-:W-:Y:S01]  /*3f30*/  HMMA.16816.F32.BF16 R16, R8.reuse, R84, R20 ;  /* 0x000000540810723c */ /* 0x040fe20000041814 */
[----:B------:R-:W2:Y:S07]  /*3f40*/  LDSM.16.M88.4 R20, [R224+0x4000] ;  /* 0x00400000e014783b */ /* 0x000eae0000000200 */
[C---:B------:R-:W-:Y:S01]  /*3f50*/  HMMA.16816.F32.BF16 R32, R8.reuse, R86, R32 ;  /* 0x000000560820723c */ /* 0x040fe20000041820 */
[----:B------:R-:W5:Y:S07]  /*3f60*/  LDSM.16.M88.4 R84, [R24+0x3000] ;  /* 0x003000001854783b */ /* 0x000f6e0000000200 */
[C---:B------:R-:W-:Y:S08]  /*3f70*/  HMMA.16816.F32.BF16 R36, R8.reuse, R92, R36 ;  /* 0x0000005c0824723c */ /* 0x040ff00000041824 */
[C---:B------:R-:W-:Y:S01]  /*3f80*/  HMMA.16816.F32.BF16 R48, R8.reuse, R94, R48 ;  /* 0x0000005e0830723c */ /* 0x040fe20000041830 */
[----:B------:R-:W-:Y:S07]  /*3f90*/  LDSM.16.M88.4 R92, [R216+-0x3000] ;  /* 0xffd00000d85c783b */ /* 0x000fee0000000200 */
[C---:B------:R-:W-:Y:S08]  /*3fa0*/  HMMA.16816.F32.BF16 R56, R8.reuse, R64, R56 ;  /* 0x000000400838723c */ /* 0x040ff00000041838 */
[----:B------:R-:W-:Y:S01]  /*3fb0*/  HMMA.16816.F32.BF16 R44, R8, R66, R44 ;  /* 0x00000042082c723c */ /* 0x000fe2000004182c */
[----:B------:R-:W-:Y:S07]  /*3fc0*/  LDSM.16.M88.4 R64, [R135+0x4000] ;  /* 0x004000008740783b */ /* 0x000fee0000000200 */
[C---:B---3--:R-:W-:Y:S08]  /*3fd0*/  HMMA.16816.F32.BF16 R40, R4.reuse, R72, R40 ;  /* 0x000000480428723c */ /* 0x048ff00000041828 */
[C---:B------:R-:W-:Y:S01]  /*3fe0*/  HMMA.16816.F32.BF16 R8, R4.reuse, R74, R12 ;  /* 0x0000004a0408723c */ /* 0x040fe2000004180c */
[----:B------:R-:W-:Y:S07]  /*3ff0*/  LDSM.16.M88.4 R72, [R135+0x4800] ;  /* 0x004800008748783b */ /* 0x000fee0000000200 */
[C---:B-1----:R-:W-:Y:S01]  /*4000*/  HMMA.16816.F32.BF16 R12, R4.reuse, R80, R16 ;  /* 0x00000050040c723c */ /* 0x042fe20000041810 */
[----:B------:R-:W1:Y:S07]  /*4010*/  LDSM.16.M88.4 R16, [R223+0x4000] ;  /* 0x00400000df10783b */ /* 0x000e6e0000000200 */
[C---:B------:R-:W-:Y:S01]  /*4020*/  HMMA.16816.F32.BF16 R32, R4.reuse, R82, R32 ;  /* 0x000000520420723c */ /* 0x040fe20000041820 */
[----:B------:R-:W3:Y:S07]  /*4030*/  LDSM.16.M88.4 R80, [R216+-0x3800] ;  /* 0xffc80000d850783b */ /* 0x000eee0000000200 */
[C---:B----4-:R-:W-:Y:S08]  /*4040*/  HMMA.16816.F32.BF16 R36, R4.reuse, R88, R36 ;  /* 0x000000580424723c */ /* 0x050ff00000041824 */
[C---:B------:R-:W-:Y:S01]  /*4050*/  HMMA.16816.F32.BF16 R48, R4.reuse, R90, R48 ;  /* 0x0000005a0430723c */ /* 0x040fe20000041830 */
[----:B------:R-:W-:Y:S07]  /*4060*/  LDSM.16.M88.4 R88, [R135+0x5000] ;  /* 0x005000008758783b */ /* 0x000fee0000000200 */
[C---:B------:R-:W-:Y:S08]  /*4070*/  HMMA.16816.F32.BF16 R56, R4.reuse, R28, R56 ;  /* 0x0000001c0438723c */ /* 0x040ff00000041838 */
[----:B------:R-:W-:Y:S01]  /*4080*/  HMMA.16816.F32.BF16 R44, R4, R30, R44 ;  /* 0x0000001e042c723c */ /* 0x000fe2000004182c */
[----:B------:R-:W4:Y:S07]  /*4090*/  LDSM.16.M88.4 R28, [R216+-0x2800] ;  /* 0xffd80000d81c783b */ /* 0x000f2e0000000200 */
[C---:B--2---:R-:W-:Y:S08]  /*40a0*/  HMMA.16816.F32.BF16 R40, R20.reuse, R60, R40 ;  /* 0x0000003c1428723c */ /* 0x044ff00000041828 */
[C---:B------:R-:W-:Y:S01]  /*40b0*/  HMMA.16816.F32.BF16 R4, R20.reuse, R62, R8 ;  /* 0x0000003e1404723c */ /* 0x040fe20000041808 */
[----:B------:R-:W-:Y:S07]  /*40c0*/  LDSM.16.M88.4 R60, [R135+0x5800] ;  /* 0x00580000873c783b */ /* 0x000fee0000000200 */
[C---:B------:R-:W-:Y:S01]  /*40d0*/  HMMA.16816.F32.BF16 R8, R20.reuse, R76, R12 ;  /* 0x0000004c1408723c */ /* 0x040fe2000004180c */
[----:B------:R-:W2:Y:S07]  /*40e0*/  LDSM.16.M88.4 R12, [R221+0x8000] ;  /* 0x00800000dd0c783b */ /* 0x000eae0000000200 */
[C---:B------:R-:W-:Y:S01]  /*40f0*/  HMMA.16816.F32.BF16 R32, R20.reuse, R78, R32 ;  /* 0x0000004e1420723c */ /* 0x040fe20000041820 */
[----:B------:R-:W-:Y:S07]  /*4100*/  LDSM.16.M88.4 R76, [R24+0x4000] ;  /* 0x00400000184c783b */ /* 0x000fee0000000200 */
[C---:B-----5:R-:W-:Y:S08]  /*4110*/  HMMA.16816.F32.BF16 R36, R20.reuse, R84, R36 ;  /* 0x000000541424723c */ /* 0x060ff00000041824 */
[C---:B------:R-:W-:Y:S01]  /*4120*/  HMMA.16816.F32.BF16 R48, R20.reuse, R86, R48 ;  /* 0x000000561430723c */ /* 0x040fe20000041830 */
[----:B------:R-:W-:Y:S07]  /*4130*/  LDSM.16.M88.4 R84, [R24+0x4800] ;  /* 0x004800001854783b */ /* 0x000fee0000000200 */
[C---:B------:R-:W-:Y:S08]  /*4140*/  HMMA.16816.F32.BF16 R56, R20.reuse, R52, R56 ;  /* 0x000000341438723c */ /* 0x040ff00000041838 */
[----:B------:R-:W-:Y:S08]  /*4150*/  HMMA.16816.F32.BF16 R44, R20, R54, R44 ;  /* 0x00000036142c723c */ /* 0x000ff0000004182c */
[C---:B-1----:R-:W-:Y:S08]  /*4160*/  HMMA.16816.F32.BF16 R40, R16.reuse, R68, R40 ;  /* 0x000000441028723c */ /* 0x042ff00000041828 */
[C---:B------:R-:W-:Y:S01]  /*4170*/  HMMA.16816.F32.BF16 R20, R16.reuse, R70, R4 ;  /* 0x000000461014723c */ /* 0x040fe20000041804 */
[----:B------:R-:W-:Y:S07]  /*4180*/  LDSM.16.M88.4 R68, [R3+0x4000] ;  /* 0x004000000344783b */ /* 0x000fee0000000200 */
[C---:B---3--:R-:W-:Y:S01]  /*4190*/  HMMA.16816.F32.BF16 R4, R16.reuse, R80, R8 ;  /* 0x000000501004723c */ /* 0x048fe20000041808 */
[----:B------:R-:W1:Y:S07]  /*41a0*/  LDSM.16.M88.4 R8, [R222+0x8000] ;  /* 0x00800000de08783b */ /* 0x000e6e0000000200 */
[C---:B------:R-:W-:Y:S01]  /*41b0*/  HMMA.16816.F32.BF16 R32, R16.reuse, R82, R32 ;  /* 0x000000521020723c */ /* 0x040fe20000041820 */
[----:B------:R-:W3:Y:S07]  /*41c0*/  LDSM.16.M88.4 R80, [R3+0x4800] ;  /* 0x004800000350783b */ /* 0x000eee0000000200 */
[C---:B------:R-:W-:Y:S08]  /*41d0*/  HMMA.16816.F32.BF16 R36, R16.reuse, R92, R36 ;  /* 0x0000005c1024723c */ /* 0x040ff00000041824 */
[C---:B------:R-:W-:Y:S01]  /*41e0*/  HMMA.16816.F32.BF16 R48, R16.reuse, R94, R48 ;  /* 0x0000005e1030723c */ /* 0x040fe20000041830 */
[----:B------:R-:W5:Y:S07]  /*41f0*/  LDSM.16.M88.4 R92, [R3+0x5000] ;  /* 0x00500000035c783b */ /* 0x000f6e0000000200 */
[C---:B----4-:R-:W-:Y:S08]  /*4200*/  HMMA.16816.F32.BF16 R56, R16.reuse, R28, R56 ;  /* 0x0000001c1038723c */ /* 0x050ff00000041838 */
[----:B------:R-:W-:Y:S08]  /*4210*/  HMMA.16816.F32.BF16 R44, R16, R30, R44 ;  /* 0x0000001e102c723c */ /* 0x000ff0000004182c */
[C---:B--2---:R-:W-:Y:S08]  /*4220*/  HMMA.16816.F32.BF16 R40, R12.reuse, R64, R40 ;  /* 0x000000400c28723c */ /* 0x044ff00000041828 */
[C---:B------:R-:W-:Y:S01]  /*4230*/  HMMA.16816.F32.BF16 R28, R12.reuse, R66, R20 ;  /* 0x000000420c1c723c */ /* 0x040fe20000041814 */
[----:B------:R-:W2:Y:S07]  /*4240*/  LDSM.16.M88.4 R64, [R3+0x5800] ;  /* 0x005800000340783b */ /* 0x000eae0000000200 */
[C---:B------:R-:W-:Y:S01]  /*4250*/  HMMA.16816.F32.BF16 R20, R12.reuse, R72, R4 ;  /* 0x000000480c14723c */ /* 0x040fe20000041804 */
[----:B------:R-:W4:Y:S07]  /*4260*/  LDSM.16.M88.4 R4, [R224+0x8000] ;  /* 0x00800000e004783b */ /* 0x000f2e0000000200 */
[C---:B------:R-:W-:Y:S01]  /*4270*/  HMMA.16816.F32.BF16 R16, R12.reuse, R74, R32 ;  /* 0x0000004a0c10723c */ /* 0x040fe20000041820 */
[----:B------:R-:W-:Y:S07]  /*4280*/  LDSM.16.M88.4 R72, [R216+-0x2000] ;  /* 0xffe00000d848783b */ /* 0x000fee0000000200 */
[C---:B------:R-:W-:Y:S08]  /*4290*/  HMMA.16816.F32.BF16 R36, R12.reuse, R88, R36 ;  /* 0x000000580c24723c */ /* 0x040ff00000041824 */
[C---:B------:R-:W-:Y:S01]  /*42a0*/  HMMA.16816.F32.BF16 R52, R12.reuse, R90, R48 ;  /* 0x0000005a0c34723c */ /* 0x040fe20000041830 */
[----:B------:R-:W2:Y:S07]  /*42b0*/  LDSM.16.M88.4 R88, [R24+0x5000] ;  /* 0x005000001858783b */ /* 0x000eae0000000200 */
[C---:B------:R-:W-:Y:S08]  /*42c0*/  HMMA.16816.F32.BF16 R48, R12.reuse, R60, R56 ;  /* 0x0000003c0c30723c */ /* 0x040ff00000041838 */
[----:B------:R-:W-:Y:S08]  /*42d0*/  HMMA.16816.F32.BF16 R44, R12, R62, R44 ;  /* 0x0000003e0c2c723c */ /* 0x000ff0000004182c */
[C---:B-1----:R-:W-:Y:S08]  /*42e0*/  HMMA.16816.F32.BF16 R40, R8.reuse, R68, R40 ;  /* 0x000000440828723c */ /* 0x042ff00000041828 */
[C---:B------:R-:W-:Y:S01]  /*42f0*/  HMMA.16816.F32.BF16 R32, R8.reuse, R70, R28 ;  /* 0x000000460820723c */ /* 0x040fe2000004181c */
[----:B------:R-:W1:Y:S07]  /*4300*/  LDSM.16.M88.4 R68, [R24+0x5800] ;  /* 0x005800001844783b */ /* 0x000e6e0000000200 */
[C---:B---3--:R-:W-:Y:S01]  /*4310*/  HMMA.16816.F32.BF16 R28, R8.reuse, R80, R20 ;  /* 0x00000050081c723c */ /* 0x048fe20000041814 */
[----:B------:R-:W3:Y:S07]  /*4320*/  LDSM.16.M88.4 R20, [R223+0x8000] ;  /* 0x00800000df14783b */ /* 0x000eee0000000200 */
[C---:B------:R-:W-:Y:S01]  /*4330*/  HMMA.16816.F32.BF16 R16, R8.reuse, R82, R16 ;  /* 0x000000520810723c */ /* 0x040fe20000041810 */
[----:B------:R-:W1:Y:S07]  /*4340*/  LDSM.16.M88.4 R80, [R216+-0x1800] ;  /* 0xffe80000d850783b */ /* 0x000e6e0000000200 */
[C---:B-----5:R-:W-:Y:S08]  /*4350*/  HMMA.16816.F32.BF16 R12, R8.reuse, R92, R36 ;  /* 0x0000005c080c723c */ /* 0x060ff00000041824 */
[C---:B------:R-:W-:Y:S08]  /*4360*/  HMMA.16816.F32.BF16 R60, R8.reuse, R94, R52 ;  /* 0x0000005e083c723c */ /* 0x040ff00000041834 */
[C---:B--2---:R-:W-:Y:S08]  /*4370*/  HMMA.16816.F32.BF16 R52, R8.reuse, R64, R48 ;  /* 0x000000400834723c */ /* 0x044ff00000041830 */
[----:B------:R-:W-:Y:S01]  /*4380*/  HMMA.16816.F32.BF16 R48, R8, R66, R44 ;  /* 0x000000420830723c */ /* 0x000fe2000004182c */
[----:B------:R-:W-:Y:S04]  /*4390*/  LDSM.16.M88.4 R64, [R135+0x6000] ;  /* 0x006000008740783b */ /* 0x000fe80000000200 */
[----:B------:R-:W-:Y:S03]  /*43a0*/  LDSM.16.M88.4 R44, [R216+-0x1000] ;  /* 0xfff00000d82c783b */ /* 0x000fe60000000200 */
[C---:B----4-:R-:W-:Y:S08]  /*43b0*/  HMMA.16816.F32.BF16 R40, R4.reuse, R76, R40 ;  /* 0x0000004c0428723c */ /* 0x050ff00000041828 */
[C---:B------:R-:W-:Y:S01]  /*43c0*/  HMMA.16816.F32.BF16 R56, R4.reuse, R86, R16 ;  /* 0x000000560438723c */ /* 0x040fe20000041810 */
[----:B------:R-:W2:Y:S07]  /*43d0*/  LDSM.16.M88.4 R16, [R221+0xc000] ;  /* 0x00c00000dd10783b */ /* 0x000eae0000000200 */
[C---:B------:R-:W-:Y:S08]  /*43e0*/  HMMA.16816.F32.BF16 R36, R4.reuse, R84, R28 ;  /* 0x000000540424723c */ /* 0x040ff0000004181c */
[C---:B------:R-:W-:Y:S01]  /*43f0*/  HMMA.16816.F32.BF16 R28, R4.reuse, R88, R12 ;  /* 0x00000058041c723c */ /* 0x040fe2000004180c */
[----:B------:R-:W-:Y:S07]  /*4400*/  LDSM.16.M88.4 R12, [R222+0xc000] ;  /* 0x00c00000de0c783b */ /* 0x000fee0000000200 */
[C---:B------:R-:W-:Y:S01]  /*4410*/  HMMA.16816.F32.BF16 R8, R4.reuse, R90, R60 ;  /* 0x0000005a0408723c */ /* 0x040fe2000004183c */
[----:B------:R-:W4:Y:S04]  /*4420*/  LDSM.16.M88.4 R88, [R216+-0x800] ;  /* 0xfff80000d858783b */ /* 0x000f280000000200 */
[----:B------:R-:W-:Y:S03]  /*4430*/  LDSM.16.M88.4 R60, [R216] ;  /* 0x00000000d83c783b */ /* 0x000fe60000000200 */
[C---:B------:R-:W-:Y:S01]  /*4440*/  HMMA.16816.F32.BF16 R32, R4.reuse, R78, R32 ;  /* 0x0000004e0420723c */ /* 0x040fe20000041820 */
[----:B------:R-:W-:Y:S07]  /*4450*/  LDSM.16.M88.4 R76, [R135+0x7800] ;  /* 0x00780000874c783b */ /* 0x000fee0000000200 */
[C---:B-1----:R-:W-:Y:S08]  /*4460*/  HMMA.16816.F32.BF16 R52, R4.reuse, R68, R52 ;  /* 0x000000440434723c */ /* 0x042ff00000041834 */
[----:B------:R-:W-:Y:S01]  /*4470*/  HMMA.16816.F32.BF16 R96, R4, R70, R48 ;  /* 0x000000460460723c */ /* 0x000fe20000041830 */
[----:B------:R-:W-:Y:S07]  /*4480*/  LDSM.16.M88.4 R48, [R135+0x7000] ;  /* 0x007000008730783b */ /* 0x000fee0000000200 */
[C---:B---3--:R-:W-:Y:S01]  /*4490*/  HMMA.16816.F32.BF16 R4, R20.reuse, R72, R40 ;  /* 0x000000481404723c */ /* 0x048fe20000041828 */
[----:B------:R-:W1:Y:S07]  /*44a0*/  LDSM.16.M88.4 R40, [R3+0x6000] ;  /* 0x006000000328783b */ /* 0x000e6e0000000200 */
[C---:B------:R-:W-:Y:S01]  /*44b0*/  HMMA.16816.F32.BF16 R32, R20.reuse, R74, R32 ;  /* 0x0000004a1420723c */ /* 0x040fe20000041820 */
[----:B------:R-:W-:Y:S07]  /*44c0*/  LDSM.16.M88.4 R72, [R3+0x6800] ;  /* 0x006800000348783b */ /* 0x000fee0000000200 */
[----:B------:R-:W-:Y:S01]  /*44d0*/  HMMA.16816.F32.BF16 R68, R20, R82, R56 ;  /* 0x000000521444723c */ /* 0x000fe20000041838 */
[----:B------:R-:W3:Y:S07]  /*44e0*/  LDSM.16.M88.4 R56, [R135+0x6800] ;  /* 0x006800008738783b */ /* 0x000eee0000000200 */
[----:B--2---:R-:W-:Y:S08]  /*44f0*/  HMMA.16816.F32.BF16 R4, R16, R64, R4 ;  /* 0x000000401004723c */ /* 0x004ff00000041804 */
[C---:B------:R-:W-:Y:S08]  /*4500*/  HMMA.16816.F32.BF16 R36, R20.reuse, R80, R36 ;  /* 0x000000501424723c */ /* 0x040ff00000041824 */
[C---:B------:R-:W-:Y:S01]  /*4510*/  HMMA.16816.F32.BF16 R80, R20.reuse, R46, R8 ;  /* 0x0000002e1450723c */ /* 0x040fe20000041808 */
[----:B------:R-:W-:Y:S07]  /*4520*/  LDSM.16.M88.4 R8, [R224+0xc000] ;  /* 0x00c00000e008783b */ /* 0x000fee0000000200 */
[----:B----4-:R-:W-:Y:S01]  /*4530*/  HMMA.16816.F32.BF16 R92, R20, R88, R52 ;  /* 0x00000058145c723c */ /* 0x010fe20000041834 */
[----:B------:R-:W2:Y:S07]  /*4540*/  LDSM.16.M88.4 R52, [R24+0x6000] ;  /* 0x006000001834783b */ /* 0x000eae0000000200 */
[----:B------:R-:W-:Y:S01]  /*4550*/  HMMA.16816.F32.BF16 R32, R16, R66, R32 ;  /* 0x000000421020723c */ /* 0x000fe20000041820 */
[----:B------:R-:W-:Y:S07]  /*4560*/  LDSM.16.M88.4 R64, [R24+0x6800] ;  /* 0x006800001840783b */ /* 0x000fee0000000200 */
[----:B------:R-:W-:Y:S08]  /*4570*/  HMMA.16816.F32.BF16 R84, R20, R44, R28 ;  /* 0x0000002c1454723c */ /* 0x000ff0000004181c */
[----:B-1----:R-:W-:Y:S01]  /*4580*/  HMMA.16816.F32.BF16 R28, R12, R40, R4 ;  /* 0x000000280c1c723c */ /* 0x002fe20000041804 */
[----:B------:R-:W1:Y:S07]  /*4590*/  LDSM.16.M88.4 R4, [R223+0xc000] ;  /* 0x00c00000df04783b */ /* 0x000e6e0000000200 */
[----:B---3--:R-:W-:Y:S08]  /*45a0*/  HMMA.16816.F32.BF16 R36, R16, R56, R36 ;  /* 0x000000381024723c */ /* 0x008ff00000041824 */
[----:B------:R-:W-:Y:S08]  /*45b0*/  HMMA.16816.F32.BF16 R32, R12, R42, R32 ;  /* 0x0000002a0c20723c */ /* 0x000ff00000041820 */
[----:B--2---:R-:W-:Y:S08]  /*45c0*/  HMMA.16816.F32.BF16 R28, R8, R52, R28 ;  /* 0x00000034081c723c */ /* 0x004ff0000004181c */
[----:B------:R-:W-:Y:S01]  /*45d0*/  HMMA.16816.F32.BF16 R44, R16, R58, R68 ;  /* 0x0000003a102c723c */ /* 0x000fe20000041844 */
[----:B------:R-:W2:Y:S04]  /*45e0*/  LDSM.16.M88.4 R68, [R3+0x7000] ;  /* 0x007000000344783b */ /* 0x000ea80000000200 */
[----:B------:R-:W3:Y:S03]  /*45f0*/  LDSM.16.M88.4 R56, [R216+0x800] ;  /* 0x00080000d838783b */ /* 0x000ee60000000200 */
[----:B------:R-:W-:Y:S08]  /*4600*/  HMMA.16816.F32.BF16 R40, R12, R72, R36 ;  /* 0x000000480c28723c */ /* 0x000ff00000041824 */
[----:B------:R-:W-:Y:S08]  /*4610*/  HMMA.16816.F32.BF16 R36, R8, R54, R32 ;  /* 0x000000360824723c */ /* 0x000ff00000041820 */
[----:B-1----:R-:W-:Y:S08]  /*4620*/  HMMA.16816.F32.BF16 R52, R4, R60, R28 ;  /* 0x0000003c0434723c */ /* 0x002ff0000004181c */
[----:B------:R-:W-:Y:S08]  /*4630*/  HMMA.16816.F32.BF16 R28, R16, R48, R84 ;  /* 0x00000030101c723c */ /* 0x000ff00000041854 */
[----:B------:R-:W-:Y:S08]  /*4640*/  HMMA.16816.F32.BF16 R88, R20, R90, R96 ;  /* 0x0000005a1458723c */ /* 0x000ff00000041860 */
[----:B------:R-:W-:Y:S01]  /*4650*/  HMMA.16816.F32.BF16 R20, R12, R74, R44 ;  /* 0x0000004a0c14723c */ /* 0x000fe2000004182c */
[----:B------:R-:W-:-:S07]  /*4660*/  FMUL.FTZ R0, R52, c[0x0][0x320] ;  /* 0x0000c80034007a20 */ /* 0x000fce0000410000 */
[----:B------:R-:W-:Y:S08]  /*4670*/  HMMA.16816.F32.BF16 R32, R8, R64, R40 ;  /* 0x000000400820723c */ /* 0x000ff00000041828 */
[----:B------:R-:W-:Y:S01]  /*4680*/  HMMA.16816.F32.BF16 R48, R16, R50, R80 ;  /* 0x000000321030723c */ /* 0x000fe20000041850 */
[----:B------:R1:W4:Y:S07]  /*4690*/  MUFU.TANH R80, R0 ;  /* 0x0000000000507308 */ /* 0x00032e0000002400 */
[----:B------:R-:W-:Y:S01]  /*46a0*/  HMMA.16816.F32.BF16 R40, R4, R62, R36 ;  /* 0x0000003e0428723c */ /* 0x000fe20000041824 */
[----:B------:R-:W5:Y:S07]  /*46b0*/  LDSM.16.M88.4 R60, [R24+0x7000] ;  /* 0x00700000183c783b */ /* 0x000f6e0000000200 */
[----:B------:R-:W-:Y:S01]  /*46c0*/  HMMA.16816.F32.BF16 R72, R16, R76, R92 ;  /* 0x0000004c1048723c */ /* 0x000fe2000004185c */
[----:B-1----:R-:W-:-:S04]  /*46d0*/  FMUL.FTZ R0, R53, c[0x0][0x320] ;  /* 0x0000c80035007a20 */ /* 0x002fc80000410000 */
[----:B------:R1:W1:Y:S03]  /*46e0*/  MUFU.TANH R76, R0 ;  /* 0x00000000004c7308 */ /* 0x0002660000002400 */
[----:B--2---:R-:W-:Y:S08]  /*46f0*/  HMMA.16816.F32.BF16 R36, R12, R68, R28 ;  /* 0x000000440c24723c */ /* 0x004ff0000004181c */
[----:B------:R-:W-:Y:S01]  /*4700*/  HMMA.16816.F32.BF16 R20, R8, R66, R20 ;  /* 0x000000420814723c */ /* 0x000fe20000041814 */
[----:B-1----:R-:W-:-:S07]  /*4710*/  FMUL.FTZ R0, R54, c[0x0][0x320] ;  /* 0x0000c80036007a20 */ /* 0x002fce0000410000 */
[----:B------:R-:W-:Y:S01]  /*4720*/  HMMA.16816.F32.BF16 R44, R12, R70, R48 ;  /* 0x000000460c2c723c */ /* 0x000fe20000041830 */
[----:B------:R1:W2:Y:S01]  /*4730*/  MUFU.TANH R68, R0 ;  /* 0x0000000000447308 */ /* 0x0002a20000002400 */
[----:B------:R-:W-:Y:S06]  /*4740*/  LDSM.16.M88.4 R48, [R216+0x1000] ;  /* 0x00100000d830783b */ /* 0x000fec0000000200 */
[----:B---3--:R-:W-:Y:S08]  /*4750*/  HMMA.16816.F32.BF16 R28, R4, R56, R32 ;  /* 0x00000038041c723c */ /* 0x008ff00000041820 */
[----:B-----5:R-:W-:Y:S01]  /*4760*/  HMMA.16816.F32.BF16 R36, R8, R60, R36 ;  /* 0x0000003c0824723c */ /* 0x020fe20000041824 */
[----:B-1----:R-:W-:-:S02]  /*4770*/  FMUL.FTZ R0, R55, c[0x0][0x320] ;  /* 0x0000c80037007a20 */ /* 0x002fc40000410000 */
[----:B------:R-:W1:Y:S02]  /*4780*/  LDSM.16.M88.4 R52, [R3+0x7800] ;  /* 0x007800000334783b */ /* 0x000e640000000200 */
[----:B------:R3:W1:Y:S03]  /*4790*/  MUFU.TANH R67, R0 ;  /* 0x0000000000437308 */ /* 0x0006660000002400 */
[----:B------:R-:W-:Y:S08]  /*47a0*/  HMMA.16816.F32.BF16 R32, R4, R58, R20 ;  /* 0x0000003a0420723c */ /* 0x000ff00000041814 */
[----:B------:R-:W-:Y:S01]  /*47b0*/  HMMA.16816.F32.BF16 R16, R16, R78, R88 ;  /* 0x0000004e1010723c */ /* 0x000fe20000041858 */
[----:B---3--:R-:W-:-:S04]  /*47c0*/  FMUL.FTZ R0, R40, c[0x0][0x320] ;  /* 0x0000c80028007a20 */ /* 0x008fc80000410000 */
[----:B------:R3:W1:Y:S02]  /*47d0*/  MUFU.TANH R66, R0 ;  /* 0x0000000000427308 */ /* 0x0006640000002400 */
[----:B---3--:R-:W-:Y:S01]  /*47e0*/  FMUL.FTZ R0, R41, c[0x0][0x320] ;  /* 0x0000c80029007a20 */ /* 0x008fe20000410000 */
[C---:B-1----:R-:W-:Y:S05]  /*47f0*/  HMMA.16816.F32.BF16 R20, R12.reuse, R52, R72 ;  /* 0x000000340c14723c */ /* 0x042fea0000041848 */
[----:B------:R1:W3:Y:S11]  /*4800*/  MUFU.TANH R65, R0 ;  /* 0x0000000000417308 */ /* 0x0002f60000002400 */
[----:B------:R-:W-:Y:S01]  /*4810*/  HMMA.16816.F32.BF16 R12, R12, R54, R16 ;  /* 0x000000360c0c723c */ /* 0x000fe20000041810 */
[----:B-1----:R-:W-:-:S04]  /*4820*/  FMUL.FTZ R0, R42, c[0x0][0x320] ;  /* 0x0000c8002a007a20 */ /* 0x002fc80000410000 */
[----:B------:R1:W1:Y:S02]  /*4830*/  MUFU.TANH R64, R0 ;  /* 0x0000000000407308 */ /* 0x0002640000002400 */
[----:B-1----:R-:W-:Y:S02]  /*4840*/  FMUL.FTZ R0, R43, c[0x0][0x320] ;  /* 0x0000c8002b007a20 */ /* 0x002fe40000410000 */
[----:B------:R1:W5:Y:S04]  /*4850*/  LDSM.16.M88.4 R40, [R24+0x7800] ;  /* 0x007800001828783b */ /* 0x0003680000000200 */
[----:B------:R2:W1:Y:S02]  /*4860*/  MUFU.TANH R60, R0 ;  /* 0x00000000003c7308 */ /* 0x0004640000002400 */
[----:B--2---:R-:W-:-:S06]  /*4870*/  FMUL.FTZ R0, R28, c[0x0][0x320] ;  /* 0x0000c8001c007a20 */ /* 0x004fcc0000410000 */
[----:B------:R2:W2:Y:S01]  /*4880*/  MUFU.TANH R57, R0 ;  /* 0x0000000000397308 */ /* 0x0004a20000002400 */
[----:B-1----:R-:W-:Y:S01]  /*4890*/  HMMA.16816.F32.BF16 R24, R8, R62, R44 ;  /* 0x0000003e0818723c */ /* 0x002fe2000004182c */
[----:B--2---:R-:W-:-:S07]  /*48a0*/  FMUL.FTZ R0, R29, c[0x0][0x320] ;  /* 0x0000c8001d007a20 */ /* 0x004fce0000410000 */
[----:B-----5:R-:W-:Y:S01]  /*48b0*/  HMMA.16816.F32.BF16 R16, R8, R40, R20 ;  /* 0x000000280810723c */ /* 0x020fe20000041814 */
[----:B------:R1:W2:Y:S11]  /*48c0*/  MUFU.TANH R56, R0 ;  /* 0x0000000000387308 */ /* 0x0002b60000002400 */
[----:B------:R-:W-:Y:S04]  /*48d0*/  @!UPT UIADD3 URZ, URZ, URZ, URZ ;  /* 0x0000003f3f3ff290 */ /* 0x000fe8000fffe03f */
[----:B------:R-:W-:Y:S08]  /*48e0*/  HMMA.16816.F32.BF16 R20, R4, R50, R24 ;  /* 0x000000320414723c */ /* 0x000ff00000041818 */
        /* <DEDUP_REMOVED lines=8> */
[----:B-----5:R-:W-:-:S04]  /*4970*/  FMUL.FTZ R0, R32, c[0x0][0x320] ;  /* 0x0000c80020007a20 */ /* 0x020fc80000410000 */
[----:B------:R5:W1:Y:S02]  /*4980*/  MUFU.TANH R47, R0 ;  /* 0x00000000002f7308 */ /* 0x000a640000002400 */
[----:B-----5:R-:W-:Y:S01]  /*4990*/  FMUL.FTZ R0, R33, c[0x0][0x320] ;  /* 0x0000c80021007a20 */ /* 0x020fe20000410000 */
[C---:B-1----:R-:W-:Y:S05]  /*49a0*/  HMMA.16816.F32.BF16 R12, R4.reuse, R36, R16 ;  /* 0x00000024040c723c */ /* 0x042fea0000041810 */
[----:B------:R1:W1:Y:S03]  /*49b0*/  MUFU.TANH R48, R0 ;  /* 0x0000000000307308 */ /* 0x0002660000002400 */
[----:B------:R-:W-:Y:S01]  /*49c0*/  HMMA.16816.F32.BF16 R4, R4, R38, R8 ;  /* 0x000000260404723c */ /* 0x000fe20000041808 */
[----:B-1----:R-:W-:-:S04]  /*49d0*/  FMUL.FTZ R0, R34, c[0x0][0x320] ;  /* 0x0000c80022007a20 */ /* 0x002fc80000410000 */
        /* <DEDUP_REMOVED lines=49> */
[----:B------:R-:W-:Y:S01]  /*4cf0*/  IMAD.MOV R0, RZ, RZ, -R0 ;  /* 0x000000ffff007224 */ /* 0x000fe200078e0a00 */
[----:B------:R-:W-:-:S03]  /*4d00*/  ISETP.GE.AND P4, PT, R239, c[0x0][0x1d4], PT ;  /* 0x00007500ef007a0c */ /* 0x000fc60003f86270 */
[----:B------:R-:W-:Y:S01]  /*4d10*/  IMAD R231, R0, c[0x0][0x2b8], R2 ;  /* 0x0000ae0000e77a24 */ /* 0x000fe200078e0202 */
[----:B------:R-:W-:-:S03]  /*4d20*/  SEL R14, RZ, 0x10, P4 ;  /* 0x00000010ff0e7807 */ /* 0x000fc60002000000 */
        /* <DEDUP_REMOVED lines=15> */
.L_x_1664:
[----:B------:R-:W-:Y:S05]  /*4e20*/  BRA.DIV ~URZ, `(.L_x_1584) ;  /* 0x0000bb427f007947 */ /* 0x000fea000b800000 */
[----:B------:R-:W3:Y:S01]  /*4e30*/  SHFL.IDX PT, R0, R15, RZ, 0x181f ;  /* 0x00181fff0f007589 */ /* 0x000ee200000e0000 */
[----:B------:R-:W-:Y:S02]  /*4e40*/  ISETP.GE.AND P3, PT, R232, c[0x0][0x1d4], PT ;  /* 0x00007500e8007a0c */ /* 0x000fe40003f66270 */
[----:B------:R-:W-:Y:S02]  /*4e50*/  ISETP.GE.AND P4, PT, R238, c[0x0][0x1d4], PT ;  /* 0x00007500ee007a0c */ /* 0x000fe40003f86270 */
[----:B------:R-:W-:Y:S02]  /*4e60*/  SEL R12, RZ, 0x10, P5 ;  /* 0x00000010ff0c7807 */ /* 0x000fe40002800000 */
[----:B------:R-:W-:Y:S02]  /*4e70*/  SEL R13, RZ, 0x10, P4 ;  /* 0x00000010ff0d7807 */ /* 0x000fe40002000000 */
[----:B---3--:R-:W-:-:S02]  /*4e80*/  IADD3 R2, P2, R0, R108, RZ ;  /* 0x0000006c00027210 */ /* 0x008fc40007f5e0ff */
[C---:B------:R-:W-:Y:S02]  /*4e90*/  IADD3 R6, P0, R0.reuse, R107, RZ ;  /* 0x0000006b00067210 */ /* 0x040fe40007f1e0ff */
[----:B------:R-:W-:Y:S01]  /*4ea0*/  IADD3 R10, P1, R0, R110, RZ ;  /* 0x0000006e000a7210 */ /* 0x000fe20007f3e0ff */
[C---:B--2---:R-:W-:Y:S01]  /*4eb0*/  IMAD.X R3, R4.reuse, 0x1, R102, P2 ;  /* 0x0000000104037824 */ /* 0x044fe200010e0666 */
[----:B------:R-:W-:Y:S01]  /*4ec0*/  ISETP.GE.AND P2, PT, R239, c[0x0][0x1d4], PT ;  /* 0x00007500ef007a0c */ /* 0x000fe20003f46270 */
[----:B------:R-:W-:Y:S01]  /*4ed0*/  IMAD.X R7, R4, 0x1, R100, P0 ;  /* 0x0000000104077824 */ /* 0x000fe200000e0664 */
[----:B------:R-:W-:Y:S01]  /*4ee0*/  IADD3 R8, P0, R0, R109, RZ ;  /* 0x0000006d00087210 */ /* 0x000fe20007f1e0ff */
[C---:B------:R-:W-:Y:S01]  /*4ef0*/  IMAD.X R11, R4.reuse, 0x1, R103, P1 ;  /* 0x00000001040b7824 */ /* 0x040fe200008e0667 */
[----:B------:R2:W3:Y:S03]  /*4f00*/  SHFL.IDX PT, R0, R15, 0x1, 0x181f ;  /* 0x00381f000f007f89 */ /* 0x0004e600000e0000 */
[----:B------:R-:W-:Y:S01]  /*4f10*/  IMAD.X R9, R4, 0x1, R101, P0 ;  /* 0x0000000104097824 */ /* 0x000fe200000e0665 */
[----:B------:R-:W-:Y:S01]  /*4f20*/  @!PT LDS RZ, [RZ] ;  /* 0x00000000fffff984 */ /* 0x000fe20000000800 */
[----:B------:R4:W-:Y:S04]  /*4f30*/  LDGSTS.E.BYPASS.LTC128B.128 [R229+0x8100], [R6.64], !P3 ;  /* 0x0810000006e57fae */ /* 0x0009e8000d901d46 */
[----:B------:R2:W-:Y:S04]  /*4f40*/  LDGSTS.E.BYPASS.LTC128B.128 [R229+0xa100], [R2.64], !P4 ;  /* 0x0a10000002e57fae */ /* 0x0005e8000e101d46 */
[----:B------:R2:W-:Y:S04]  /*4f50*/  LDGSTS.E.BYPASS.LTC128B.128 [R229+0xc100], [R10.64], !P5 ;  /* 0x0c1000000ae57fae */ /* 0x0005e8000e901d46 */
[----:B------:R2:W1:Y:S04]  /*4f60*/  SHFL.IDX PT, R4, R5, 0x1, 0x181f ;  /* 0x00381f0005047f89 */ /* 0x00046800000e0000 */
[----:B------:R2:W-:Y:S01]  /*4f70*/  LDGSTS.E.BYPASS.LTC128B.128 [R229+0xe100], [R8.64], !P2 ;  /* 0x0e10000008e57fae */ /* 0x0005e2000d101d46 */
[----:B----4-:R-:W-:-:S04]  /*4f80*/  SEL R7, RZ, 0x10, P3 ;  /* 0x00000010ff077807 */ /* 0x010fc80001800000 */
.L_x_1665:
[----:B--23--:R-:W-:Y:S02]  /*4f90*/  IADD3 R2, -R7, 0x10, RZ ;  /* 0x0000001007027810 */ /* 0x00cfe40007ffe1ff */
[----:B------:R-:W-:-:S02]  /*4fa0*/  IADD3 R3, -R13, 0x10, RZ ;  /* 0x000000100d037810 */ /* 0x000fc40007ffe1ff */
[----:B------:R-:W-:Y:S02]  /*4fb0*/  LOP3.LUT R2, R2, 0xf, RZ, 0xc0, !PT ;  /* 0x0000000f02027812 */ /* 0x000fe400078ec0ff */
[----:B-1----:R-:W-:Y:S02]  /*4fc0*/  IADD3 R5, -R12, 0x10, RZ ;  /* 0x000000100c057810 */ /* 0x002fe40007ffe1ff */
[----:B------:R-:W-:Y:S02]  /*4fd0*/  LOP3.LUT R3, R3, 0xf, RZ, 0xc0, !PT ;  /* 0x0000000f03037812 */ /* 0x000fe400078ec0ff */
[----:B------:R-:W-:Y:S02]  /*4fe0*/  IADD3 R6, -R14, 0x10, RZ ;  /* 0x000000100e067810 */ /* 0x000fe40007ffe1ff */
[----:B------:R-:W-:Y:S02]  /*4ff0*/  IADD3 R10, P1, P0, R2, R0, R107 ;  /* 0x00000000020a7210 */ /* 0x000fe4000783e06b */
[----:B------:R-:W-:-:S02]  /*5000*/  LOP3.LUT R2, R5, 0xf, RZ, 0xc0, !PT ;  /* 0x0000000f05027812 */ /* 0x000fc400078ec0ff */
[----:B------:R-:W-:Y:S02]  /*5010*/  IADD3 R8, P3, P2, R3, R0, R108 ;  /* 0x0000000003087210 */ /* 0x000fe40007a7e06c */
[----:B------:R-:W-:Y:S02]  /*5020*/  LOP3.LUT R3, R6, 0xf, RZ, 0xc0, !PT ;  /* 0x0000000f06037812 */ /* 0x000fe400078ec0ff */
[----:B------:R-:W-:Y:S02]  /*5030*/  IADD3.X R11, RZ, R4, R100, P1, P0 ;  /* 0x00000004ff0b7210 */ /* 0x000fe40000fe0464 */
[----:B------:R-:W-:Y:S02]  /*5040*/  IADD3 R6, P1, P0, R2, R0, R110 ;  /* 0x0000000002067210 */ /* 0x000fe4000783e06e */
[----:B------:R-:W-:Y:S02]  /*5050*/  ISETP.NE.U32.AND P5, PT, R7, RZ, PT ;  /* 0x000000ff0700720c */ /* 0x000fe40003fa5070 */
[----:B------:R-:W-:-:S02]  /*5060*/  IADD3.X R9, RZ, R4, R102, P3, P2 ;  /* 0x00000004ff097210 */ /* 0x000fc40001fe4466 */
[----:B------:R-:W-:Y:S02]  /*5070*/  IADD3.X R7, RZ, R4, R103, P1, P0 ;  /* 0x00000004ff077210 */ /* 0x000fe40000fe0467 */
[----:B------:R-:W-:Y:S02]  /*5080*/  ISETP.NE.U32.AND P2, PT, R13, RZ, PT ;  /* 0x000000ff0d00720c */ /* 0x000fe40003f45070 */
[----:B------:R-:W-:Y:S02]  /*5090*/  ISETP.NE.U32.AND P1, PT, R12, RZ, PT ;  /* 0x000000ff0c00720c */ /* 0x000fe40003f25070 */
[----:B------:R-:W-:Y:S02]  /*50a0*/  ISETP.NE.U32.AND P0, PT, R14, RZ, PT ;  /* 0x000000ff0e00720c */ /* 0x000fe40003f05070 */
[----:B------:R-:W-:Y:S01]  /*50b0*/  IADD3 R2, P4, P3, R3, R0, R109 ;  /* 0x0000000003027210 */ /* 0x000fe20007b9e06d */
[----:B------:R-:W-:Y:S01]  /*50c0*/  @!PT LDS RZ, [RZ] ;  /* 0x00000000fffff984 */ /* 0x000fe20000000800 */
[----:B------:R-:W-:Y:S01]  /*50d0*/  @!PT LDS RZ, [RZ] ;  /* 0x00000000fffff984 */ /* 0x000fe20000000800 */
[----:B------:R-:W-:Y:S01]  /*50e0*/  @!PT LDS RZ, [RZ] ;  /* 0x00000000fffff984 */ /* 0x000fe20000000800 */
[----:B------:R1:W-:Y:S03]  /*50f0*/  LDGSTS.E.BYPASS.LTC128B.128.ZFILL [R229+0x9100], [R10.64], P5 ;  /* 0x091000000ae57fae */ /* 0x0003e6000a941d46 */
[----:B------:R-:W-:-:S03]  /*5100*/  IADD3.X R3, RZ, R4, R101, P4, P3 ;  /* 0x00000004ff037210 */ /* 0x000fc600027e6465 */
[----:B------:R1:W-:Y:S04]  /*5110*/  LDGSTS.E.BYPASS.LTC128B.128.ZFILL [R229+0xb100], [R8.64], P2 ;  /* 0x0b10000008e57fae */ /* 0x0003e80009141d46 */
[----:B------:R1:W-:Y:S04]  /*5120*/  LDGSTS.E.BYPASS.LTC128B.128.ZFILL [R229+0xd100], [R6.64], P1 ;  /* 0x0d10000006e57fae */ /* 0x0003e80008941d46 */
[----:B------:R1:W-:Y:S02]  /*5130*/  LDGSTS.E.BYPASS.LTC128B.128.ZFILL [R229+0xf100], [R2.64], P0 ;  /* 0x0f10000002e57fae */ /* 0x0003e40008141d46 */
.L_x_1582:
[----:B--234-:R-:W-:Y:S05]  /*5140*/  BSYNC B0 ;  /* 0x0000000000007941 */ /* 0x01cfea0003800000 */
.L_x_1581:
        /* <DEDUP_REMOVED lines=12> */
[----:B------:R-:W-:Y:S02]  /*5210*/  FMNMX.FTZ R2, R6, R7, !PT ;  /* 0x0000000706027209 */ /* 0x000fe40007810000 */
[----:B------:R-:W-:Y:S02]  /*5220*/  FSEL R16, R64, -INF , P3 ;  /* 0xff80000040107808 */ /* 0x000fe40001800000 */
[----:B------:R-:W-:-:S02]  /*5230*/  FMNMX.FTZ R3, R14, R15, !PT ;  /* 0x0000000f0e037209 */ /* 0x000fc40007810000 */
[----:B------:R-:W-:Y:S02]  /*5240*/  ISETP.GT.AND P3, PT, R0, 0x10, PT ;  /* 0x000000100000780c */ /* 0x000fe40003f64270 */
[----:B------:R-:W-:Y:S02]  /*5250*/  FSEL R9, R65, -INF , P5 ;  /* 0xff80000041097808 */ /* 0x000fe40002800000 */
[----:B------:R-:W-:Y:S02]  /*5260*/  FMNMX.FTZ R2, R8, R2, !PT ;  /* 0x0000000208027209 */ /* 0x000fe40007810000 */
[----:B------:R-:W-:Y:S02]  /*5270*/  FSEL R17, R60, -INF , P5 ;  /* 0xff8000003c117808 */ /* 0x000fe40002800000 */
[----:B------:R-:W-:Y:S02]  /*5280*/  FMNMX.FTZ R3, R16, R3, !PT ;  /* 0x0000000310037209 */ /* 0x000fe40007810000 */
[----:B------:R-:W-:-:S02]  /*5290*/  ISETP.GT.AND P4, PT, R0, 0x11, PT ;  /* 0x000000110000780c */ /* 0x000fc40003f84270 */
[----:B------:R-:W-:Y:S02]  /*52a0*/  FSEL R10, R57, -INF , P3 ;  /* 0xff800000390a7808 */ /* 0x000fe40001800000 */
[----:B------:R-:W-:Y:S02]  /*52b0*/  FMNMX.FTZ R2, R9, R2, !PT ;  /* 0x0000000209027209 */ /* 0x000fe40007810000 */
[----:B------:R-:W-:Y:S02]  /*52c0*/  FSEL R18, R53, -INF , P3 ;  /* 0xff80000035127808 */ /* 0x000fe40001800000 */
[----:B------:R-:W-:Y:S02]  /*52d0*/  FMNMX.FTZ R3, R17, R3, !PT ;  /* 0x0000000311037209 */ /* 0x000fe40007810000 */
[----:B------:R-:W-:Y:S02]  /*52e0*/  ISETP.GT.AND P2, PT, R0, 0x18, PT ;  /* 0x000000180000780c */ /* 0x000fe40003f44270 */
[----:B------:R-:W-:-:S02]  /*52f0*/  FSEL R12, R56, -INF , P4 ;  /* 0xff800000380c7808 */ /* 0x000fc40002000000 */
[----:B------:R-:W-:Y:S02]  /*5300*/  FMNMX.FTZ R2, R10, R2, !PT ;  /* 0x000000020a027209 */ /* 0x000fe40007810000 */
[----:B------:R-:W-:Y:S02]  /*5310*/  FSEL R20, R52, -INF , P4 ;  /* 0xff80000034147808 */ /* 0x000fe40002000000 */
[----:B------:R-:W-:Y:S02]  /*5320*/  FMNMX.FTZ R3, R18, R3, !PT ;  /* 0x0000000312037209 */ /* 0x000fe40007810000 */
[----:B------:R-:W-:Y:S02]  /*5330*/  ISETP.GT.AND P1, PT, R0, 0x19, PT ;  /* 0x000000190000780c */ /* 0x000fe40003f24270 */
[----:B------:R-:W-:Y:S02]  /*5340*/  FSEL R13, R47, -INF , P2 ;  /* 0xff8000002f0d7808 */ /* 0x000fe40001000000 */
[----:B------:R-:W-:-:S02]  /*5350*/  FMNMX.FTZ R2, R12, R2, !PT ;  /* 0x000000020c027209 */ /* 0x000fc40007810000 */
[----:B------:R-:W-:Y:S02]  /*5360*/  FSEL R21, R46, -INF , P2 ;  /* 0xff8000002e157808 */ /* 0x000fe40001000000 */
[----:B------:R-:W-:Y:S02]  /*5370*/  FMNMX.FTZ R3, R20, R3, !PT ;  /* 0x0000000314037209 */ /* 0x000fe40007810000 */
[----:B------:R-:W-:Y:S02]  /*5380*/  ISETP.GT.AND P0, PT, R0, 0x20, PT ;  /* 0x000000200000780c */ /* 0x000fe40003f04270 */
[----:B------:R-:W-:Y:S02]  /*5390*/  FSEL R11, R48, -INF , P1 ;  /* 0xff800000300b7808 */ /* 0x000fe40000800000 */
[----:B------:R-:W-:Y:S02]  /*53a0*/  FMNMX.FTZ R2, R13, R2, !PT ;  /* 0x000000020d027209 */ /* 0x000fe40007810000 */
[----:B------:R-:W-:-:S02]  /*53b0*/  FSEL R22, R45, -INF , P1 ;  /* 0xff8000002d167808 */ /* 0x000fc40000800000 */
[----:B------:R-:W-:Y:S02]  /*53c0*/  FMNMX.FTZ R3, R21, R3, !PT ;  /* 0x0000000315037209 */ /* 0x000fe40007810000 */
[----:B------:R-:W-:Y:S02]  /*53d0*/  FSEL R89, R41, -INF , P0 ;  /* 0xff80000029597808 */ /* 0x000fe40000000000 */
[----:B------:R-:W-:Y:S02]  /*53e0*/  ISETP.GT.AND P1, PT, R0, 0x21, PT ;  /* 0x000000210000780c */ /* 0x000fe40003f24270 */
[----:B------:R-:W-:Y:S02]  /*53f0*/  FMNMX.FTZ R2, R11, R2, !PT ;  /* 0x000000020b027209 */ /* 0x000fe40007810000 */
[----:B------:R-:W-:Y:S02]  /*5400*/  FSEL R97, R40, -INF , P0 ;  /* 0xff80000028617808 */ /* 0x000fe40000000000 */
[----:B------:R-:W-:-:S02]  /*5410*/  FMNMX.FTZ R3, R22, R3, !PT ;  /* 0x0000000316037209 */ /* 0x000fc40007810000 */
[----:B------:R-:W-:Y:S02]  /*5420*/  FSEL R88, R44, -INF , P1 ;  /* 0xff8000002c587808 */ /* 0x000fe40000800000 */
[----:B------:R-:W-:Y:S02]  /*5430*/  FMNMX.FTZ R2, R89, R2, !PT ;  /* 0x0000000259027209 */ /* 0x000fe40007810000 */
[C---:B------:R-:W-:Y:S02]  /*5440*/  ISETP.GT.AND P5, PT, R0.reuse, 0x28, PT ;  /* 0x000000280000780c */ /* 0x040fe40003fa4270 */
[----:B------:R-:W-:Y:S02]  /*5450*/  FSEL R96, R35, -INF , P1 ;  /* 0xff80000023607808 */ /* 0x000fe40000800000 */
[----:B------:R-:W-:Y:S02]  /*5460*/  FMNMX.FTZ R3, R97, R3, !PT ;  /* 0x0000000361037209 */ /* 0x000fe40007810000 */
[----:B------:R-:W-:-:S02]  /*5470*/  ISETP.GT.AND P4, PT, R0, 0x29, PT ;  /* 0x000000290000780c */ /* 0x000fc40003f84270 */
[C---:B------:R-:W-:Y:S02]  /*5480*/  ISETP.GT.AND P3, PT, R0.reuse, 0x30, PT ;  /* 0x000000300000780c */ /* 0x040fe40003f64270 */
[C---:B------:R-:W-:Y:S02]  /*5490*/  ISETP.GT.AND P2, PT, R0.reuse, 0x31, PT ;  /* 0x000000310000780c */ /* 0x040fe40003f44270 */
[C---:B------:R-:W-:Y:S02]  /*54a0*/  ISETP.GT.AND P1, PT, R0.reuse, 0x38, PT ;  /* 0x000000380000780c */ /* 0x040fe40003f24270 */
[----:B------:R-:W-:Y:S02]  /*54b0*/  ISETP.GT.AND P0, PT, R0, 0x39, PT ;  /* 0x000000390000780c */ /* 0x000fe40003f04270 */
[----:B------:R-:W-:Y:S02]  /*54c0*/  FMNMX.FTZ R0, R88, R2, !PT ;  /* 0x0000000258007209 */ /* 0x000fe40007810000 */
[----:B------:R-:W-:-:S02]  /*54d0*/  FSEL R95, R30, -INF , P5 ;  /* 0xff8000001e5f7808 */ /* 0x000fc40002800000 */
[----:B------:R-:W-:Y:S02]  /*54e0*/  FSEL R87, R33, -INF , P5 ;  /* 0xff80000021577808 */ /* 0x000fe40002800000 */
        /* <DEDUP_REMOVED lines=21> */
[----:B------:R-:W-:Y:S02]  /*5640*/  FMNMX.FTZ R4, R31, R0, !PT ;  /* 0x000000001f047209 */ /* 0x000fe40007810000 */
[----:B------:R-:W-:Y:S01]  /*5650*/  FMNMX.FTZ R5, R90, R2, !PT ;  /* 0x000000025a057209 */ /* 0x000fe20007810000 */
[----:B------:R-:W-:Y:S05]  /*5660*/  BRA.DIV ~URZ, `(.L_x_1585) ;  /* 0x0000b5727f007947 */ /* 0x000fea000b800000 */
[----:B------:R-:W1:Y:S04]  /*5670*/  SHFL.BFLY PT, R0, R4, 0x2, 0x1f ;  /* 0x0c401f0004007f89 */ /* 0x000e6800000e0000 */
[----:B------:R-:W2:Y:S01]  /*5680*/  SHFL.BFLY PT, R3, R5, 0x2, 0x1f ;  /* 0x0c401f0005037f89 */ /* 0x000ea200000e0000 */
[----:B-1----:R-:W-:-:S02]  /*5690*/  FMNMX.FTZ R0, R4, R0, !PT ;  /* 0x0000000004007209 */ /* 0x002fc40007810000 */
[----:B--2---:R-:W-:-:S03]  /*56a0*/  FMNMX.FTZ R5, R5, R3, !PT ;  /* 0x0000000305057209 */ /* 0x004fc60007810000 */
[----:B------:R-:W1:Y:S04]  /*56b0*/  SHFL.BFLY PT, R2, R0, 0x1, 0x1f ;  /* 0x0c201f0000027f89 */ /* 0x000e6800000e0000 */
[----:B------:R2:W3:Y:S01]  /*56c0*/  SHFL.BFLY PT, R3, R5, 0x1, 0x1f ;  /* 0x0c201f0005037f89 */ /* 0x0004e200000e0000 */
[----:B-1----:R-:W-:-:S05]  /*56d0*/  FMNMX.FTZ R132, R0, R2, !PT ;  /* 0x0000000200847209 */ /* 0x002fca0007810000 */
.L_x_1666:
[C---:B------:R-:W-:Y:S01]  /*56e0*/  FMUL.FTZ R2, R132.reuse, c[0x0][0x2d0] ;  /* 0x0000b40084027a20 */ /* 0x040fe20000410000 */
[----:B------:R-:W-:Y:S01]  /*56f0*/  FSETP.NEU.FTZ.AND P0, PT, R132, -INF , PT ;  /* 0xff8000008400780b */ /* 0x000fe20003f1d000 */
[----:B------:R-:W-:Y:S01]  /*5700*/  WARPSYNC 0xffffffff ;  /* 0xffffffff00007948 */ /* 0x000fe20003800000 */
[----:B---3--:R-:W-:Y:S01]  /*5710*/  FMNMX.FTZ R28, R3, R5, !PT ;  /* 0x00000005031c7209 */ /* 0x008fe20007810000 */
[----:B------:R-:W-:Y:S01]  /*5720*/  LDSM.16.MT88.4 R36, [R217+0x800] ;  /* 0x00080000d924783b */ /* 0x000fe20000004200 */
[----:B------:R-:W-:-:S02]  /*5730*/  FSEL R2, R2, RZ, P0 ;  /* 0x000000ff02027208 */ /* 0x000fc40000000000 */
[----:B------:R-:W-:Y:S01]  /*5740*/  FSETP.NEU.FTZ.AND P0, PT, R28, -INF , PT ;  /* 0xff8000001c00780b */ /* 0x000fe20003f1d000 */
[----:B------:R-:W-:Y:S02]  /*5750*/  LDSM.16.MT88.4 R44, [R220] ;  /* 0x00000000dc2c783b */ /* 0x000fe40000004200 */
[--C-:B------:R-:W-:Y:S02]  /*5760*/  FFMA.FTZ R0, R6, c[0x0][0x2d0], -R2.reuse ;  /* 0x0000b40006007a23 */ /* 0x100fe40000010802 */
[--C-:B------:R-:W-:Y:S01]  /*5770*/  FFMA.FTZ R3, R13, c[0x0][0x2d0], -R2.reuse ;  /* 0x0000b4000d037a23 */ /* 0x100fe20000010802 */
[----:B------:R-:W-:Y:S01]  /*5780*/  LDSM.16.MT88.4 R40, [R218+0x800] ;  /* 0x00080000da28783b */ /* 0x000fe20000004200 */
[----:B------:R1:W-:Y:S01]  /*5790*/  MUFU.EX2 R112, R0 ;  /* 0x0000000000707308 */ /* 0x0003e20000000800 */
[--C-:B------:R-:W-:Y:S02]  /*57a0*/  FFMA.FTZ R30, R30, c[0x0][0x2d0], -R2.reuse ;  /* 0x0000b4001e1e7a23 */ /* 0x100fe40000010802 */
[----:B------:R-:W-:Y:S04]  /*57b0*/  LDSM.16.MT88.4 R24, [R219] ;  /* 0x00000000db18783b */ /* 0x000fe80000004200 */
[----:B------:R-:W-:Y:S01]  /*57c0*/  LDSM.16.MT88.4 R68, [R218+0x2000] ;  /* 0x00200000da44783b */ /* 0x000fe20000004200 */
[----:B------:R3:W-:Y:S03]  /*57d0*/  MUFU.EX2 R131, R3 ;  /* 0x0000000300837308 */ /* 0x0007e60000000800 */
[----:B------:R-:W-:Y:S04]  /*57e0*/  LDSM.16.MT88.4 R60, [R220+0x800] ;  /* 0x00080000dc3c783b */ /* 0x000fe80000004200 */
[----:B------:R-:W-:Y:S01]  /*57f0*/  LDSM.16.MT88.4 R64, [R219+0x800] ;  /* 0x00080000db40783b */ /* 0x000fe20000004200 */
[----:B-1----:R-:W-:-:S03]  /*5800*/  FFMA.FTZ R0, R7, c[0x0][0x2d0], -R2 ;  /* 0x0000b40007007a23 */ /* 0x002fc60000010802 */
[----:B------:R-:W-:Y:S01]  /*5810*/  LDSM.16.MT88.4 R72, [R220+0x2000] ;  /* 0x00200000dc48783b */ /* 0x000fe20000004200 */
[----:B------:R1:W4:Y:S03]  /*5820*/  MUFU.EX2 R99, R0 ;  /* 0x0000000000637308 */ /* 0x0003260000000800 */
[----:B------:R-:W-:Y:S01]  /*5830*/  LDSM.16.MT88.4 R48, [R217+0x2800] ;  /* 0x00280000d930783b */ /* 0x000fe20000004200 */
[----:B---3--:R-:W-:-:S03]  /*5840*/  FFMA.FTZ R3, R11, c[0x0][0x2d0], -R2 ;  /* 0x0000b4000b037a23 */ /* 0x008fc60000010802 */
[----:B------:R-:W-:Y:S01]  /*5850*/  LDSM.16.MT88.4 R56, [R219+0x2000] ;  /* 0x00200000db38783b */ /* 0x000fe20000004200 */
[----:B------:R-:W-:Y:S03]  /*5860*/  MUFU.EX2 R204, R3 ;  /* 0x0000000300cc7308 */ /* 0x000fe60000000800 */
[----:B------:R-:W-:Y:S04]  /*5870*/  LDSM.16.MT88.4 R76, [R220+0x2800] ;  /* 0x00280000dc4c783b */ /* 0x000fe80000004200 */
[----:B------:R-:W-:Y:S01]  /*5880*/  LDSM.16.MT88.4 R80, [R217+0x4000] ;  /* 0x00400000d950783b */ /* 0x000fe20000004200 */
[----:B-1----:R-:W-:-:S04]  /*5890*/  FFMA.FTZ R0, R8, c[0x0][0x2d0], -R2 ;  /* 0x0000b40008007a23 */ /* 0x002fc80000010802 */
[----:B------:R1:W-:Y:S02]  /*58a0*/  MUFU.EX2 R117, R0 ;  /* 0x0000000000757308 */ /* 0x0003e40000000800 */
[----:B-1----:R-:W-:-:S06]  /*58b0*/  FFMA.FTZ R0, R9, c[0x0][0x2d0], -R2 ;  /* 0x0000b40009007a23 */ /* 0x002fcc0000010802 */
[----:B------:R1:W3:Y:S02]  /*58c0*/  MUFU.EX2 R119, R0 ;  /* 0x0000000000777308 */ /* 0x0002e40000000800 */
[--C-:B-1----:R-:W-:Y:S02]  /*58d0*/  FFMA.FTZ R0, R10, c[0x0][0x2d0], -R2.reuse ;  /* 0x0000b4000a007a23 */ /* 0x102fe40000010802 */
[----:B------:R-:W1:Y:S04]  /*58e0*/  LDSM.16.MT88.4 R8, [R217] ;  /* 0x00000000d908783b */ /* 0x000e680000004200 */
[----:B------:R5:W-:Y:S02]  /*58f0*/  MUFU.EX2 R129, R0 ;  /* 0x0000000000817308 */ /* 0x000be40000000800 */
[----:B-----5:R-:W-:Y:S01]  /*5900*/  FFMA.FTZ R0, R12, c[0x0][0x2d0], -R2 ;  /* 0x0000b4000c007a23 */ /* 0x020fe20000010802 */
[----:B----4-:R-:W-:-:S05]  /*5910*/  F2FP.BF16.PACK_AB R12, R99, R112 ;  /* 0x00000070630c723e */ /* 0x010fca00000010ff */
[----:B------:R4:W-:Y:S02]  /*5920*/  MUFU.EX2 R130, R0 ;  /* 0x0000000000827308 */ /* 0x0009e40000000800 */
[----:B----4-:R-:W-:-:S05]  /*5930*/  FMUL.FTZ R0, R28, c[0x0][0x2d0] ;  /* 0x0000b4001c007a20 */ /* 0x010fca0000410000 */
[----:B------:R-:W-:-:S05]  /*5940*/  FSEL R0, R0, RZ, P0 ;  /* 0x000000ff00007208 */ /* 0x000fca0000000000 */
[----:B------:R-:W-:Y:S01]  /*5950*/  FFMA.FTZ R3, R14, c[0x0][0x2d0], -R0 ;  /* 0x0000b4000e037a23 */ /* 0x000fe20000010800 */
[----:B---3--:R-:W-:-:S03]  /*5960*/  F2FP.BF16.PACK_AB R14, R119, R117 ;  /* 0x00000075770e723e */ /* 0x008fc600000010ff */
[----:B------:R3:W-:Y:S02]  /*5970*/  MUFU.EX2 R98, R3 ;  /* 0x0000000300627308 */ /* 0x0007e40000000800 */
[----:B---3--:R-:W-:-:S06]  /*5980*/  FFMA.FTZ R3, R15, c[0x0][0x2d0], -R0 ;  /* 0x0000b4000f037a23 */ /* 0x008fcc0000010800 */
[----:B------:R3:W4:Y:S02]  /*5990*/  MUFU.EX2 R29, R3 ;  /* 0x00000003001d7308 */ /* 0x0007240000000800 */
[----:B---3--:R-:W-:Y:S01]  /*59a0*/  FFMA.FTZ R3, R16, c[0x0][0x2d0], -R0 ;  /* 0x0000b40010037a23 */ /* 0x008fe20000010800 */
[----:B----4-:R-:W-:-:S05]  /*59b0*/  F2FP.BF16.PACK_AB R13, R29, R98 ;  /* 0x000000621d0d723e */ /* 0x010fca00000010ff */
[----:B------:R3:W-:Y:S02]  /*59c0*/  MUFU.EX2 R116, R3 ;  /* 0x0000000300747308 */ /* 0x0007e40000000800 */
[----:B---3--:R-:W-:-:S06]  /*59d0*/  FFMA.FTZ R3, R17, c[0x0][0x2d0], -R0 ;  /* 0x0000b40011037a23 */ /* 0x008fcc0000010800 */
[----:B------:R3:W4:Y:S02]  /*59e0*/  MUFU.EX2 R118, R3 ;  /* 0x0000000300767308 */ /* 0x0007240000000800 */
[--C-:B---3--:R-:W-:Y:S01]  /*59f0*/  FFMA.FTZ R3, R18, c[0x0][0x2d0], -R0.reuse ;  /* 0x0000b40012037a23 */ /* 0x108fe20000010800 */
[----:B----4-:R-:W-:Y:S01]  /*5a00*/  F2FP.BF16.PACK_AB R15, R118, R116 ;  /* 0x00000074760f723e */ /* 0x010fe200000010ff */
[----:B------:R-:W3:Y:S04]  /*5a10*/  LDSM.16.MT88.4 R16, [R218] ;  /* 0x00000000da10783b */ /* 0x000ee80000004200 */
[----:B------:R4:W-:Y:S02]  /*5a20*/  MUFU.EX2 R128, R3 ;  /* 0x0000000300807308 */ /* 0x0009e40000000800 */
[C---:B-12---:R-:W-:Y:S07]  /*5a30*/  HMMA.16816.F32.BF16 R4, R12.reuse, R8, RZ ;  /* 0x000000080c04723c */ /* 0x046fee00000418ff */
[----:B------:R-:W-:Y:S01]  /*5a40*/  F2FP.BF16.PACK_AB R8, R130, R129 ;  /* 0x000000818208723e */ /* 0x000fe200000010ff */
[----:B------:R-:W-:Y:S01]  /*5a50*/  HMMA.16816.F32.BF16 R52, R12, R46, RZ ;  /* 0x0000002e0c34723c */ /* 0x000fe200000418ff */
[----:B----4-:R-:W-:-:S04]  /*5a60*/  FFMA.FTZ R3, R20, c[0x0][0x2d0], -R0 ;  /* 0x0000b40014037a23 */ /* 0x010fc80000010800 */
[----:B------:R1:W2:Y:S02]  /*5a70*/  MUFU.EX2 R133, R3 ;  /* 0x0000000300857308 */ /* 0x0002a40000000800 */
[--C-:B-1----:R-:W-:Y:S01]  /*5a80*/  FFMA.FTZ R3, R21, c[0x0][0x2d0], -R0.reuse ;  /* 0x0000b40015037a23 */ /* 0x102fe20000010800 */
[----:B--2---:R-:W-:Y:S01]  /*5a90*/  F2FP.BF16.PACK_AB R9, R133, R128 ;  /* 0x000000808509723e */ /* 0x004fe200000010ff */
[C---:B---3--:R-:W-:Y:S04]  /*5aa0*/  HMMA.16816.F32.BF16 R32, R12.reuse, R16, RZ ;  /* 0x000000100c20723c */ /* 0x048fe800000418ff */
[----:B------:R1:W-:Y:S04]  /*5ab0*/  MUFU.EX2 R134, R3 ;  /* 0x0000000300867308 */ /* 0x0003e80000000800 */
[----:B------:R-:W-:Y:S01]  /*5ac0*/  HMMA.16816.F32.BF16 R16, R12, R18, RZ ;  /* 0x000000120c10723c */ /* 0x000fe200000418ff */
[----:B-1----:R-:W-:-:S07]  /*5ad0*/  FFMA.FTZ R3, R22, c[0x0][0x2d0], -R0 ;  /* 0x0000b40016037a23 */ /* 0x002fce0000010800 */
[----:B------:R-:W-:Y:S01]  /*5ae0*/  HMMA.16816.F32.BF16 R20, R12, R10, RZ ;  /* 0x0000000a0c14723c */ /* 0x000fe200000418ff */
[----:B------:R-:W1:Y:S06]  /*5af0*/  MUFU.EX2 R205, R3 ;  /* 0x0000000300cd7308 */ /* 0x000e6c0000000800 */
[----:B------:R-:W-:Y:S02]  /*5b00*/  F2FP.BF16.PACK_AB R10, R204, R131 ;  /* 0x00000083cc0a723e */ /* 0x000fe400000010ff */
[----:B-1----:R-:W-:Y:S01]  /*5b10*/  F2FP.BF16.PACK_AB R11, R205, R134 ;  /* 0x00000086cd0b723e */ /* 0x002fe200000010ff */
[----:B------:R-:W-:-:S04]  /*5b20*/  FADD.FTZ R3, R112, R99 ;  /* 0x0000006370037221 */ /* 0x000fc80000010000 */
[----:B------:R-:W-:-:S10]  /*5b30*/  FADD.FTZ R3, R117, R3 ;  /* 0x0000000375037221 */ /* 0x000fd40000010000 */
[----:B------:R-:W-:Y:S01]  /*5b40*/  HMMA.16816.F32.BF16 R200, R8, R38, R20 ;  /* 0x0000002608c8723c */ /* 0x000fe20000041814 */
[----:B------:R-:W1:Y:S01]  /*5b50*/  LDSM.16.MT88.4 R20, [R217+0x2000] ;  /* 0x00200000d914783b */ /* 0x000e620000004200 */
[----:B------:R-:W-:-:S04]  /*5b60*/  FADD.FTZ R3, R119, R3 ;  /* 0x0000000377037221 */ /* 0x000fc80000010000 */
[----:B------:R-:W-:Y:S02]  /*5b70*/  FADD.FTZ R3, R129, R3 ;  /* 0x0000000381037221 */ /* 0x000fe40000010000 */
[----:B------:R-:W-:Y:S02]  /*5b80*/  HMMA.16816.F32.BF16 R164, R8, R36, R4 ;  /* 0x0000002408a4723c */ /* 0x000fe40000041804 */
[----:B------:R-:W-:-:S06]  /*5b90*/  FADD.FTZ R3, R130, R3 ;  /* 0x0000000382037221 */ /* 0x000fcc0000010000 */
[----:B------:R-:W-:Y:S01]  /*5ba0*/  HMMA.16816.F32.BF16 R4, R12, R44, RZ ;  /* 0x0000002c0c04723c */ /* 0x000fe200000418ff */
[----:B------:R-:W2:Y:S07]  /*5bb0*/  LDSM.16.MT88.4 R44, [R218+0x2800] ;  /* 0x00280000da2c783b */ /* 0x000eae0000004200 */
[C---:B------:R-:W-:Y:S08]  /*5bc0*/  HMMA.16816.F32.BF16 R156, R8.reuse, R40, R32 ;  /* 0x00000028089c723c */ /* 0x040ff00000041820 */
[----:B------:R-:W-:Y:S08]  /*5bd0*/  HMMA.16816.F32.BF16 R148, R8, R42, R16 ;  /* 0x0000002a0894723c */ /* 0x000ff00000041810 */
[C---:B------:R-:W-:Y:S08]  /*5be0*/  HMMA.16816.F32.BF16 R40, R12.reuse, R24, RZ ;  /* 0x000000180c28723c */ /* 0x040ff000000418ff */
[C---:B------:R-:W-:Y:S08]  /*5bf0*/  HMMA.16816.F32.BF16 R36, R12.reuse, R26, RZ ;  /* 0x0000001a0c24723c */ /* 0x040ff000000418ff */
[C---:B-1----:R-:W-:Y:S08]  /*5c00*/  HMMA.16816.F32.BF16 R32, R12.reuse, R20, RZ ;  /* 0x000000140c20723c */ /* 0x042ff000000418ff */
[C---:B------:R-:W-:Y:S08]  /*5c10*/  HMMA.16816.F32.BF16 R24, R12.reuse, R22, RZ ;  /* 0x000000160c18723c */ /* 0x040ff000000418ff */
[C---:B------:R-:W-:Y:S08]  /*5c20*/  HMMA.16816.F32.BF16 R20, R12.reuse, R68, RZ ;  /* 0x000000440c14723c */ /* 0x040ff000000418ff */
[----:B------:R-:W-:Y:S08]  /*5c30*/  HMMA.16816.F32.BF16 R16, R12, R70, RZ ;  /* 0x000000460c10723c */ /* 0x000ff000000418ff */
[C---:B------:R-:W-:Y:S01]  /*5c40*/  HMMA.16816.F32.BF16 R140, R8.reuse, R62, R52 ;  /* 0x0000003e088c723c */ /* 0x040fe20000041834 */
[----:B------:R-:W1:Y:S07]  /*5c50*/  LDSM.16.MT88.4 R52, [R219+0x2800] ;  /* 0x00280000db34783b */ /* 0x000e6e0000004200 */
[C---:B------:R-:W-:Y:S01]  /*5c60*/  HMMA.16816.F32.BF16 R192, R8.reuse, R64, R40 ;  /* 0x0000004008c0723c */ /* 0x040fe20000041828 */
[----:B------:R-:W3:Y:S07]  /*5c70*/  LDSM.16.MT88.4 R40, [R218+0x4000] ;  /* 0x00400000da28783b */ /* 0x000eee0000004200 */
[----:B------:R-:W-:Y:S01]  /*5c80*/  HMMA.16816.F32.BF16 R196, R8, R60, R4 ;  /* 0x0000003c08c4723c */ /* 0x000fe20000041804 */
[----:B------:R-:W4:Y:S07]  /*5c90*/  LDSM.16.MT88.4 R60, [R217+0x4800] ;  /* 0x00480000d93c783b */ /* 0x000f2e0000004200 */
[----:B------:R-:W-:Y:S08]  /*5ca0*/  HMMA.16816.F32.BF16 R4, R12, R72, RZ ;  /* 0x000000480c04723c */ /* 0x000ff000000418ff */
[C---:B------:R-:W-:Y:S08]  /*5cb0*/  HMMA.16816.F32.BF16 R172, R8.reuse, R50, R24 ;  /* 0x0000003208ac723c */ /* 0x040ff00000041818 */
[C---:B--2---:R-:W-:Y:S08]  /*5cc0*/  HMMA.16816.F32.BF16 R184, R8.reuse, R44, R20 ;  /* 0x0000002c08b8723c */ /* 0x044ff00000041814 */
[----:B------:R-:W-:Y:S01]  /*5cd0*/  HMMA.16816.F32.BF16 R68, R8, R46, R16 ;  /* 0x0000002e0844723c */ /* 0x000fe20000041810 */
[----:B------:R-:W2:Y:S07]  /*5ce0*/  LDSM.16.MT88.4 R44, [R220+0x4000] ;  /* 0x00400000dc2c783b */ /* 0x000eae0000004200 */
[C---:B------:R-:W-:Y:S08]  /*5cf0*/  HMMA.16816.F32.BF16 R24, R12.reuse, R74, RZ ;  /* 0x0000004a0c18723c */ /* 0x040ff000000418ff */
[C---:B------:R-:W-:Y:S08]  /*5d00*/  HMMA.16816.F32.BF16 R20, R12.reuse, R56, RZ ;  /* 0x000000380c14723c */ /* 0x040ff000000418ff */
[----:B------:R-:W-:Y:S08]  /*5d10*/  HMMA.16816.F32.BF16 R16, R12, R58, RZ ;  /* 0x0000003a0c10723c */ /* 0x000ff000000418ff */
[C---:B------:R-:W-:Y:S01]  /*5d20*/  HMMA.16816.F32.BF16 R188, R8.reuse, R48, R32 ;  /* 0x0000003008bc723c */ /* 0x040fe20000041820 */
[----:B------:R-:W5:Y:S07]  /*5d30*/  LDSM.16.MT88.4 R32, [R218+0x4800] ;  /* 0x00480000da20783b */ /* 0x000f6e0000004200 */
[----:B------:R-:W-:Y:S08]  /*5d40*/  HMMA.16816.F32.BF16 R180, R8, R76, R4 ;  /* 0x0000004c08b4723c */ /* 0x000ff00000041804 */
[----:B------:R-:W-:Y:S08]  /*5d50*/  HMMA.16816.F32.BF16 R4, R12, R80, RZ ;  /* 0x000000500c04723c */ /* 0x000ff000000418ff */
[C---:B------:R-:W-:Y:S08]  /*5d60*/  HMMA.16816.F32.BF16 R72, R8.reuse, R78, R24 ;  /* 0x0000004e0848723c */ /* 0x040ff00000041818 */
[C---:B------:R-:W-:Y:S01]  /*5d70*/  HMMA.16816.F32.BF16 R176, R8.reuse, R66, R36 ;  /* 0x0000004208b0723c */ /* 0x040fe20000041824 */
[----:B------:R-:W2:Y:S07]  /*5d80*/  LDSM.16.MT88.4 R36, [R220+0x4800] ;  /* 0x00480000dc24783b */ /* 0x000eae0000004200 */
[C---:B-1----:R-:W-:Y:S08]  /*5d90*/  HMMA.16816.F32.BF16 R76, R8.reuse, R52, R20 ;  /* 0x00000034084c723c */ /* 0x042ff00000041814 */
[----:B------:R-:W-:Y:S08]  /*5da0*/  HMMA.16816.F32.BF16 R160, R8, R54, R16 ;  /* 0x0000003608a0723c */ /* 0x000ff00000041810 */
[C---:B---3--:R-:W-:Y:S08]  /*5db0*/  HMMA.16816.F32.BF16 R20, R12.reuse, R40, RZ ;  /* 0x000000280c14723c */ /* 0x048ff000000418ff */
[----:B------:R-:W-:Y:S01]  /*5dc0*/  HMMA.16816.F32.BF16 R16, R12, R42, RZ ;  /* 0x0000002a0c10723c */ /* 0x000fe200000418ff */
[----:B------:R-:W1:Y:S07]  /*5dd0*/  LDSM.16.MT88.4 R40, [R219+0x4000] ;  /* 0x00400000db28783b */ /* 0x000e6e0000004200 */
[----:B----4-:R-:W-:Y:S08]  /*5de0*/  HMMA.16816.F32.BF16 R168, R8, R60, R4 ;  /* 0x0000003c08a8723c */ /* 0x010ff00000041804 */
[----:B--2---:R-:W-:Y:S08]  /*5df0*/  HMMA.16816.F32.BF16 R4, R12, R44, RZ ;  /* 0x0000002c0c04723c */ /* 0x004ff000000418ff */
[----:B-----5:R-:W-:Y:S01]  /*5e00*/  HMMA.16816.F32.BF16 R152, R8, R32, R20 ;  /* 0x000000200898723c */ /* 0x020fe20000041814 */
[----:B------:R-:W2:Y:S06]  /*5e10*/  LDSM.16.MT88.4 R20, [R219+0x4800] ;  /* 0x00480000db14783b */ /* 0x000eac0000004200 */
[----:B------:R-:W-:Y:S01]  /*5e20*/  FFMA.FTZ R33, R85, c[0x0][0x2d0], -R2 ;  /* 0x0000b40055217a23 */ /* 0x000fe20000010802 */
[----:B------:R-:W-:Y:S01]  /*5e30*/  HMMA.16816.F32.BF16 R24, R12, R82, RZ ;  /* 0x000000520c18723c */ /* 0x000fe200000418ff */
[----:B------:R-:W-:-:S07]  /*5e40*/  FFMA.FTZ R32, R92, c[0x0][0x2d0], -R0 ;  /* 0x0000b4005c207a23 */ /* 0x000fce0000010800 */
[----:B------:R-:W-:Y:S07]  /*5e50*/  HMMA.16816.F32.BF16 R144, R8, R36, R4 ;  /* 0x000000240890723c */ /* 0x000fee0000041804 */
[--C-:B------:R-:W-:Y:S01]  /*5e60*/  FFMA.FTZ R37, R84, c[0x0][0x2d0], -R2.reuse ;  /* 0x0000b40054257a23 */ /* 0x100fe20000010802 */
[----:B-1----:R-:W-:Y:S01]  /*5e70*/  HMMA.16816.F32.BF16 R4, R12, R40, RZ ;  /* 0x000000280c04723c */ /* 0x002fe200000418ff */
[----:B------:R-:W-:Y:S02]  /*5e80*/  FFMA.FTZ R36, R31, c[0x0][0x2d0], -R2 ;  /* 0x0000b4001f247a23 */ /* 0x000fe40000010802 */
[----:B------:R-:W-:-:S02]  /*5e90*/  FFMA.FTZ R31, R97, c[0x0][0x2d0], -R0 ;  /* 0x0000b400611f7a23 */ /* 0x000fc40000010800 */
[----:B------:R-:W-:Y:S03]  /*5ea0*/  MUFU.EX2 R37, R37 ;  /* 0x0000002500257308 */ /* 0x000fe60000000800 */
[C---:B------:R-:W-:Y:S07]  /*5eb0*/  HMMA.16816.F32.BF16 R100, R8.reuse, R34, R16 ;  /* 0x000000220864723c */ /* 0x040fee0000041810 */
[--C-:B------:R-:W-:Y:S01]  /*5ec0*/  FFMA.FTZ R35, R91, c[0x0][0x2d0], -R0.reuse ;  /* 0x0000b4005b237a23 */ /* 0x100fe20000010800 */
[----:B------:R-:W-:Y:S01]  /*5ed0*/  HMMA.16816.F32.BF16 R136, R8, R62, R24 ;  /* 0x0000003e0888723c */ /* 0x000fe20000041818 */
[----:B------:R-:W1:Y:S01]  /*5ee0*/  LDSM.16.MT88.4 R24, [R217+0x6000] ;  /* 0x00600000d918783b */ /* 0x000e620000004200 */
[----:B------:R-:W-:-:S06]  /*5ef0*/  FFMA.FTZ R34, R90, c[0x0][0x2d0], -R0 ;  /* 0x0000b4005a227a23 */ /* 0x000fcc0000010800 */
[----:B------:R-:W-:Y:S08]  /*5f00*/  HMMA.16816.F32.BF16 R16, R12, R46, RZ ;  /* 0x0000002e0c10723c */ /* 0x000ff000000418ff */
[----:B--2---:R-:W-:Y:S07]  /*5f10*/  HMMA.16816.F32.BF16 R108, R8, R20, R4 ;  /* 0x00000014086c723c */ /* 0x004fee0000041804 */
[----:B------:R-:W-:Y:S01]  /*5f20*/  FADD.FTZ R20, R98, R29 ;  /* 0x0000001d62147221 */ /* 0x000fe20000010000 */
[----:B------:R-:W-:Y:S01]  /*5f30*/  HMMA.16816.F32.BF16 R4, R12, R42, RZ ;  /* 0x0000002a0c04723c */ /* 0x000fe200000418ff */
[----:B------:R-:W-:-:S07]  /*5f40*/  FFMA.FTZ R29, R89, c[0x0][0x2d0], -R2 ;  /* 0x0000b400591d7a23 */ /* 0x000fce0000010802 */
[C---:B------:R-:W-:Y:S01]  /*5f50*/  HMMA.16816.F32.BF16 R104, R8.reuse, R38, R16 ;  /* 0x000000260868723c */ /* 0x040fe20000041810 */
[----:B------:R-:W2:Y:S11]  /*5f60*/  LDSM.16.MT88.4 R16, [R217+0x6800] ;  /* 0x00680000d910783b */ /* 0x000eb60000004200 */
[----:B------:R-:W-:Y:S04]  /*5f70*/  @!UPT UIADD3 URZ, URZ, URZ, URZ ;  /* 0x0000003f3f3ff290 */ /* 0x000fe8000fffe03f */
[----:B------:R-:W-:Y:S08]  /*5f80*/  HMMA.16816.F32.BF16 R112, R8, R22, R4 ;  /* 0x000000160870723c */ /* 0x000ff00000041804 */
[----:B-1----:R-:W-:Y:S07]  /*5f90*/  HMMA.16816.F32.BF16 R4, R12, R24, RZ ;  /* 0x000000180c04723c */ /* 0x002fee00000418ff */
[----:B------:R-:W-:Y:S11]  /*5fa0*/  FFMA.FTZ R25, R86, c[0x0][0x2d0], -R2 ;  /* 0x0000b40056197a23 */ /* 0x000ff60000010802 */
[----:B------:R-:W-:Y:S06]  /*5fb0*/  @!UPT UIADD3 URZ, URZ, URZ, URZ ;  /* 0x0000003f3f3ff290 */ /* 0x000fec000fffe03f */
[----:B--2---:R-:W-:Y:S07]  /*5fc0*/  HMMA.16816.F32.BF16 R124, R8, R16, R4 ;  /* 0x00000010087c723c */ /* 0x004fee0000041804 */
[----:B------:R-:W-:Y:S01]  /*5fd0*/  FADD.FTZ R16, R116, R20 ;  /* 0x0000001474107221 */ /* 0x000fe20000010000 */
[----:B------:R-:W-:Y:S01]  /*5fe0*/  HMMA.16816.F32.BF16 R4, R12, R26, RZ ;  /* 0x0000001a0c04723c */ /* 0x000fe200000418ff */
[----:B------:R-:W1:Y:S06]  /*5ff0*/  LDSM.16.MT88.4 R20, [R218+0x6000] ;  /* 0x00600000da14783b */ /* 0x000e6c0000004200 */
[----:B------:R-:W-:-:S02]  /*6000*/  FFMA.FTZ R27, R88, c[0x0][0x2d0], -R2 ;  /* 0x0000b400581b7a23 */ /* 0x000fc40000010802 */
[----:B------:R-:W-:Y:S02]  /*6010*/  FFMA.FTZ R26, R87, c[0x0][0x2d0], -R2 ;  /* 0x0000b400571a7a23 */ /* 0x000fe40000010802 */
[----:B------:R-:W-:-:S04]  /*6020*/  FADD.FTZ R2, R131, R3 ;  /* 0x0000000383027221 */ /* 0x000fc80000010000 */
[----:B------:R-:W-:-:S09]  /*6030*/  FADD.FTZ R2, R204, R2 ;  /* 0x00000002cc027221 */ /* 0x000fd20000010000 */
[----:B------:R-:W-:Y:S07]  /*6040*/  HMMA.16816.F32.BF16 R120, R8, R18, R4 ;  /* 0x000000120878723c */ /* 0x000fee0000041804 */
[----:B------:R-:W-:Y:S02]  /*6050*/  FADD.FTZ R4, R118, R16 ;  /* 0x0000001076047221 */ /* 0x000fe40000010000 */
[----:B------:R-:W2:Y:S02]  /*6060*/  LDSM.16.MT88.4 R16, [R218+0x6800] ;  /* 0x00680000da10783b */ /* 0x000ea40000004200 */
[----:B------:R-:W-:-:S04]  /*6070*/  FADD.FTZ R24, R128, R4 ;  /* 0x0000000480187221 */ /* 0x000fc80000010000 */
[----:B------:R-:W-:Y:S01]  /*6080*/  FADD.FTZ R3, R133, R24 ;  /* 0x0000001885037221 */ /* 0x000fe20000010000 */
[----:B-1----:R-:W-:Y:S01]  /*6090*/  HMMA.16816.F32.BF16 R4, R12, R20, RZ ;  /* 0x000000140c04723c */ /* 0x002fe200000418ff */
[----:B------:R-:W-:Y:S02]  /*60a0*/  MUFU.EX2 R21, R27 ;  /* 0x0000001b00157308 */ /* 0x000fe40000000800 */
[----:B------:R-:W-:-:S06]  /*60b0*/  FADD.FTZ R3, R134, R3 ;  /* 0x0000000386037221 */ /* 0x000fcc0000010000 */
[----:B------:R-:W-:Y:S11]  /*60c0*/  MUFU.EX2 R20, R25 ;  /* 0x0000001900147308 */ /* 0x000ff60000000800 */
[----:B------:R-:W-:Y:S04]  /*60d0*/  @!UPT UIADD3 URZ, URZ, URZ, URZ ;  /* 0x0000003f3f3ff290 */ /* 0x000fe8000fffe03f */
[----:B--2---:R-:W-:Y:S01]  /*60e0*/  HMMA.16816.F32.BF16 R116, R8, R16, R4 ;  /* 0x000000100874723c */ /* 0x004fe20000041804 */
[----:B------:R1:W-:Y:S07]  /*60f0*/  MUFU.EX2 R17, R30 ;  /* 0x0000001e00117308 */ /* 0x0003ee0000000800 */
[----:B------:R-:W-:Y:S01]  /*6100*/  HMMA.16816.F32.BF16 R4, R12, R22, RZ ;  /* 0x000000160c04723c */ /* 0x000fe200000418ff */
[----:B------:R2:W3:Y:S08]  /*6110*/  MUFU.EX2 R23, R29 ;  /* 0x0000001d00177308 */ /* 0x0004f00000000800 */
[----:B------:R4:W5:Y:S01]  /*6120*/  MUFU.EX2 R22, R26 ;  /* 0x0000001a00167308 */ /* 0x0009620000000800 */
[----:B-1----:R-:W-:-:S02]  /*6130*/  FFMA.FTZ R30, R96, c[0x0][0x2d0], -R0 ;  /* 0x0000b400601e7a23 */ /* 0x002fc40000010800 */
[----:B--2---:R-:W-:-:S05]  /*6140*/  FFMA.FTZ R29, R95, c[0x0][0x2d0], -R0 ;  /* 0x0000b4005f1d7a23 */ /* 0x004fca0000010800 */
[----:B------:R-:W1:Y:S07]  /*6150*/  MUFU.EX2 R16, R33 ;  /* 0x0000002100107308 */ /* 0x000e6e0000000800 */
[----:B------:R-:W-:Y:S01]  /*6160*/  HMMA.16816.F32.BF16 R64, R8, R18, R4 ;  /* 0x000000120840723c */ /* 0x000fe20000041804 */
[----:B----4-:R-:W2:Y:S01]  /*6170*/  LDSM.16.MT88.4 R24, [R220+0x6000] ;  /* 0x00600000dc18783b */ /* 0x010ea20000004200 */
[----:B------:R-:W4:Y:S05]  /*6180*/  MUFU.EX2 R33, R36 ;  /* 0x0000002400217308 */ /* 0x000f2a0000000800 */
[--C-:B------:R-:W-:Y:S01]  /*6190*/  FFMA.FTZ R7, R94, c[0x0][0x2d0], -R0.reuse ;  /* 0x0000b4005e077a23 */ /* 0x100fe20000010800 */
[----:B---3--:R-:W-:Y:S01]  /*61a0*/  F2FP.BF16.PACK_AB R4, R21, R23 ;  /* 0x000000171504723e */ /* 0x008fe200000010ff */
[----:B------:R-:W-:Y:S01]  /*61b0*/  FFMA.FTZ R5, R93, c[0x0][0x2d0], -R0 ;  /* 0x0000b4005d057a23 */ /* 0x000fe20000010800 */
[----:B-----5:R-:W-:Y:S01]  /*61c0*/  F2FP.BF16.PACK_AB R6, R20, R22 ;  /* 0x000000161406723e */ /* 0x020fe200000010ff */
[----:B------:R-:W-:Y:S01]  /*61d0*/  FADD.FTZ R0, R23, R2 ;  /* 0x0000000217007221 */ /* 0x000fe20000010000 */
[----:B-1----:R-:W-:Y:S01]  /*61e0*/  F2FP.BF16.PACK_AB R128, R16, R17 ;  /* 0x000000111080723e */ /* 0x002fe200000010ff */
[----:B------:R-:W-:Y:S01]  /*61f0*/  FADD.FTZ R2, R205, R3 ;  /* 0x00000003cd027221 */ /* 0x000fe20000010000 */
[----:B------:R-:W-:Y:S01]  /*6200*/  MUFU.EX2 R7, R7 ;  /* 0x0000000700077308 */ /* 0x000fe20000000800 */
[----:B------:R-:W-:Y:S01]  /*6210*/  FADD.FTZ R0, R21, R0 ;  /* 0x0000000015007221 */ /* 0x000fe20000010000 */
[----:B----4-:R-:W-:-:S03]  /*6220*/  F2FP.BF16.PACK_AB R130, R33, R37 ;  /* 0x000000252182723e */ /* 0x010fc600000010ff */
[----:B------:R-:W-:-:S04]  /*6230*/  FADD.FTZ R0, R22, R0 ;  /* 0x0000000016007221 */ /* 0x000fc80000010000 */
[----:B------:R-:W-:Y:S02]  /*6240*/  FADD.FTZ R0, R20, R0 ;  /* 0x0000000014007221 */ /* 0x000fe40000010000 */
[----:B------:R-:W1:Y:S02]  /*6250*/  LDSM.16.MT88.4 R20, [R220+0x6800] ;  /* 0x00680000dc14783b */ /* 0x000e640000004200 */
[----:B------:R-:W-:-:S04]  /*6260*/  FADD.FTZ R0, R17, R0 ;  /* 0x0000000011007221 */ /* 0x000fc80000010000 */
[----:B------:R-:W-:Y:S02]  /*6270*/  FADD.FTZ R3, R16, R0 ;  /* 0x0000000010037221 */ /* 0x000fe40000010000 */
[----:B--2---:R-:W-:Y:S01]  /*6280*/  HMMA.16816.F32.BF16 R16, R12, R24, RZ ;  /* 0x000000180c10723c */ /* 0x004fe200000418ff */
[----:B------:R-:W2:Y:S08]  /*6290*/  MUFU.EX2 R25, R31 ;  /* 0x0000001f00197308 */ /* 0x000eb00000000800 */
[----:B------:R-:W-:Y:S01]  /*62a0*/  MUFU.EX2 R24, R29 ;  /* 0x0000001d00187308 */ /* 0x000fe20000000800 */
[----:B--2---:R-:W-:Y:S11]  /*62b0*/  FADD.FTZ R0, R25, R2 ;  /* 0x0000000219007221 */ /* 0x004ff60000010000 */
[----:B------:R-:W-:Y:S03]  /*62c0*/  @!UPT UIADD3 URZ, URZ, URZ, URZ ;  /* 0x0000003f3f3ff290 */ /* 0x000fe6000fffe03f */
[----:B-1----:R-:W-:Y:S01]  /*62d0*/  HMMA.16816.F32.BF16 R48, R8, R20, R16 ;  /* 0x000000140830723c */ /* 0x002fe20000041810 */
[----:B------:R-:W1:Y:S07]  /*62e0*/  MUFU.EX2 R20, R30 ;  /* 0x0000001e00147308 */ /* 0x000e6e0000000800 */
[----:B------:R-:W-:Y:S01]  /*62f0*/  HMMA.16816.F32.BF16 R16, R12, R26, RZ ;  /* 0x0000001a0c10723c */ /* 0x000fe200000418ff */
[----:B------:R2:W3:Y:S01]  /*6300*/  MUFU.EX2 R21, R5 ;  /* 0x0000000500157308 */ /* 0x0004e20000000800 */
[----:B-1----:R-:W-:-:S02]  /*6310*/  FADD.FTZ R2, R20, R0 ;  /* 0x0000000014027221 */ /* 0x002fc40000010000 */
[----:B------:R-:W-:Y:S02]  /*6320*/  FADD.FTZ R0, R37, R3 ;  /* 0x0000000325007221 */ /* 0x000fe40000010000 */
[----:B------:R-:W-:-:S03]  /*6330*/  FADD.FTZ R2, R24, R2 ;  /* 0x0000000218027221 */ /* 0x000fc60000010000 */
[----:B------:R-:W-:Y:S01]  /*6340*/  MUFU.EX2 R3, R35 ;  /* 0x0000002300037308 */ /* 0x000fe20000000800 */
[----:B------:R-:W-:Y:S02]  /*6350*/  FADD.FTZ R235, R33, R0 ;  /* 0x0000000021eb7221 */ /* 0x000fe40000010000 */
[C---:B------:R-:W-:Y:S01]  /*6360*/  FADD.FTZ R0, R7.reuse, R2 ;  /* 0x0000000207007221 */ /* 0x040fe20000010000 */
[----:B--2---:R-:W-:Y:S02]  /*6370*/  F2FP.BF16.PACK_AB R5, R20, R25 ;  /* 0x000000191405723e */ /* 0x004fe400000010ff */
[----:B------:R-:W-:Y:S01]  /*6380*/  F2FP.BF16.PACK_AB R7, R7, R24 ;  /* 0x000000180707723e */ /* 0x000fe200000010ff */
[----:B---3--:R-:W-:Y:S01]  /*6390*/  FADD.FTZ R0, R21, R0 ;  /* 0x0000000015007221 */ /* 0x008fe20000010000 */
[----:B------:R-:W1:Y:S07]  /*63a0*/  MUFU.EX2 R2, R34 ;  /* 0x0000002200027308 */ /* 0x000e6e0000000800 */
[----:B------:R-:W-:Y:S01]  /*63b0*/  HMMA.16816.F32.BF16 R40, R8, R22, R16 ;  /* 0x000000160828723c */ /* 0x000fe20000041810 */
[----:B------:R-:W2:Y:S01]  /*63c0*/  MUFU.EX2 R16, R32 ;  /* 0x0000002000107308 */ /* 0x000ea20000000800 */
[----:B-1----:R-:W-:Y:S01]  /*63d0*/  F2FP.BF16.PACK_AB R131, R2, R3 ;  /* 0x000000030283723e */ /* 0x002fe200000010ff */
[C---:B--2---:R-:W-:Y:S01]  /*63e0*/  FADD.FTZ R0, R16.reuse, R0 ;  /* 0x0000000010007221 */ /* 0x044fe20000010000 */
[----:B------:R-:W-:-:S02]  /*63f0*/  F2FP.BF16.PACK_AB R129, R16, R21 ;  /* 0x000000151081723e */ /* 0x000fc400000010ff */
[----:B------:R-:W1:Y:S01]  /*6400*/  LDSM.16.MT88.4 R16, [R219+0x6000] ;  /* 0x00600000db10783b */ /* 0x000e620000004200 */
[----:B------:R-:W-:-:S04]  /*6410*/  FADD.FTZ R0, R3, R0 ;  /* 0x0000000003007221 */ /* 0x000fc80000010000 */
[----:B------:R-:W-:Y:S01]  /*6420*/  FADD.FTZ R234, R2, R0 ;  /* 0x0000000002ea7221 */ /* 0x000fe20000010000 */
[----:B------:R-:W-:-:S04]  /*6430*/  IADD3 R0, R206, -0x2, RZ ;  /* 0xfffffffece007810 */ /* 0x000fc80007ffe0ff */
[----:B------:R-:W-:Y:S01]  /*6440*/  ISETP.GE.AND P0, PT, R0, R240, PT ;  /* 0x000000f00000720c */ /* 0x000fe20003f06270 */
[C---:B-1----:R-:W-:Y:S08]  /*6450*/  HMMA.16816.F32.BF16 R20, R12.reuse, R16, RZ ;  /* 0x000000100c14723c */ /* 0x042ff000000418ff */
[----:B------:R-:W-:Y:S01]  /*6460*/  HMMA.16816.F32.BF16 R12, R12, R18, RZ ;  /* 0x000000120c0c723c */ /* 0x000fe200000418ff */
[----:B------:R-:W1:Y:S11]  /*6470*/  LDSM.16.MT88.4 R16, [R219+0x6800] ;  /* 0x00680000db10783b */ /* 0x000e760000004200 */
[----:B------:R-:W-:Y:S04]  /*6480*/  @!UPT UIADD3 URZ, URZ, URZ, URZ ;  /* 0x0000003f3f3ff290 */ /* 0x000fe8000fffe03f */
[C---:B-1----:R-:W-:Y:S08]  /*6490*/  HMMA.16816.F32.BF16 R20, R8.reuse, R16, R20 ;  /* 0x000000100814723c */ /* 0x042ff00000041814 */
[----:B------:R-:W-:Y:S01]  /*64a0*/  HMMA.16816.F32.BF16 R12, R8, R18, R12 ;  /* 0x00000012080c723c */ /* 0x000fe2000004180c */
        /* <DEDUP_REMOVED lines=24> */
[----:B------:R-:W1:Y:S04]  /*6630*/  LDSM.16.MT88.4 R8, [R217+0x5000] ;  /* 0x00500000d908783b */ /* 0x000e680000004200 */
[----:B------:R-:W2:Y:S03]  /*6640*/  LDSM.16.MT88.4 R160, [R217+0x1800] ;  /* 0x00180000d9a0783b */ /* 0x000ea60000004200 */
[C---:B-1----:R-:W-:Y:S08]  /*6650*/  HMMA.16816.F32.BF16 R84, R4.reuse, R8, R168 ;  /* 0x000000080454723c */ /* 0x042ff000000418a8 */
[----:B------:R-:W-:Y:S01]  /*6660*/  HMMA.16816.F32.BF16 R88, R4, R10, R136 ;  /* 0x0000000a0458723c */ /* 0x000fe20000041888 */
[----:B------:R-:W1:Y:S04]  /*6670*/  LDSM.16.MT88.4 R8, [R218+0x5000] ;  /* 0x00500000da08783b */ /* 0x000e680000004200 */
[----:B------:R-:W3:Y:S03]  /*6680*/  LDSM.16.MT88.4 R136, [R219+0x1800] ;  /* 0x00180000db88783b */ /* 0x000ee60000004200 */
[C---:B--2---:R-:W-:Y:S08]  /*6690*/  HMMA.16816.F32.BF16 R164, R128.reuse, R160, R164 ;  /* 0x000000a080a4723c */ /* 0x044ff000000418a4 */
[----:B------:R-:W-:Y:S08]  /*66a0*/  HMMA.16816.F32.BF16 R160, R128, R162, R16 ;  /* 0x000000a280a0723c */ /* 0x000ff00000041810 */
[C---:B-1----:R-:W-:Y:S01]  /*66b0*/  HMMA.16816.F32.BF16 R92, R4.reuse, R8, R152 ;  /* 0x00000008045c723c */ /* 0x042fe20000041898 */
[----:B------:R-:W1:Y:S07]  /*66c0*/  LDSM.16.MT88.4 R152, [R218+0x1800] ;  /* 0x00180000da98783b */ /* 0x000e6e0000004200 */
[----:B------:R-:W-:Y:S01]  /*66d0*/  HMMA.16816.F32.BF16 R96, R4, R10, R100 ;  /* 0x0000000a0460723c */ /* 0x000fe20000041864 */
[----:B------:R-:W2:Y:S07]  /*66e0*/  LDSM.16.MT88.4 R8, [R220+0x5000] ;  /* 0x00500000dc08783b */ /* 0x000eae0000004200 */
[C---:B---3--:R-:W-:Y:S08]  /*66f0*/  HMMA.16816.F32.BF16 R140, R128.reuse, R136, R140 ;  /* 0x00000088808c723c */ /* 0x048ff0000004188c */
[C---:B------:R-:W-:Y:S08]  /*6700*/  HMMA.16816.F32.BF16 R136, R128.reuse, R138, R36 ;  /* 0x0000008a8088723c */ /* 0x040ff00000041824 */
[----:B-1----:R-:W-:Y:S08]  /*6710*/  HMMA.16816.F32.BF16 R156, R128, R152, R156 ;  /* 0x00000098809c723c */ /* 0x002ff0000004189c */
[C---:B--2---:R-:W-:Y:S01]  /*6720*/  HMMA.16816.F32.BF16 R100, R4.reuse, R8, R144 ;  /* 0x000000080464723c */ /* 0x044fe20000041890 */
[----:B------:R-:W1:Y:S07]  /*6730*/  LDSM.16.MT88.4 R144, [R220+0x1800] ;  /* 0x00180000dc90783b */ /* 0x000e6e0000004200 */
[----:B------:R-:W-:Y:S01]  /*6740*/  HMMA.16816.F32.BF16 R104, R4, R10, R104 ;  /* 0x0000000a0468723c */ /* 0x000fe20000041868 */
[----:B------:R-:W2:Y:S07]  /*6750*/  LDSM.16.MT88.4 R8, [R219+0x5000] ;  /* 0x00500000db08783b */ /* 0x000eae0000004200 */
[C---:B------:R-:W-:Y:S08]  /*6760*/  HMMA.16816.F32.BF16 R152, R128.reuse, R154, R24 ;  /* 0x0000009a8098723c */ /* 0x040ff00000041818 */
[----:B-1----:R-:W-:Y:S08]  /*6770*/  HMMA.16816.F32.BF16 R148, R128, R144, R148 ;  /* 0x000000908094723c */ /* 0x002ff00000041894 */
[C---:B--2---:R-:W-:Y:S08]  /*6780*/  HMMA.16816.F32.BF16 R108, R4.reuse, R8, R108 ;  /* 0x00000008046c723c */ /* 0x044ff0000004186c */
[----:B------:R-:W-:Y:S01]  /*6790*/  HMMA.16816.F32.BF16 R112, R4, R10, R112 ;  /* 0x0000000a0470723c */ /* 0x000fe20000041870 */
[----:B------:R-:W1:Y:S07]  /*67a0*/  LDSM.16.MT88.4 R8, [R217+0x7000] ;  /* 0x00700000d908783b */ /* 0x000e6e0000004200 */
[----:B------:R-:W-:Y:S08]  /*67b0*/  HMMA.16816.F32.BF16 R144, R128, R146, R32 ;  /* 0x000000928090723c */ /* 0x000ff00000041820 */
[C---:B-1----:R-:W-:Y:S08]  /*67c0*/  HMMA.16816.F32.BF16 R176, R4.reuse, R8, R124 ;  /* 0x0000000804b0723c */ /* 0x042ff0000004187c */
[C---:B------:R-:W-:Y:S01]  /*67d0*/  HMMA.16816.F32.BF16 R168, R4.reuse, R10, R120 ;  /* 0x0000000a04a8723c */ /* 0x040fe20000041878 */
[----:B------:R-:W1:Y:S07]  /*67e0*/  LDSM.16.MT88.4 R8, [R218+0x7000] ;  /* 0x00700000da08783b */ /* 0x000e6e0000004200 */
[C---:B-1----:R-:W-:Y:S08]  /*67f0*/  HMMA.16816.F32.BF16 R120, R4.reuse, R8, R116 ;  /* 0x000000080478723c */ /* 0x042ff00000041874 */
[C---:B------:R-:W-:Y:S01]  /*6800*/  HMMA.16816.F32.BF16 R116, R4.reuse, R10, R64 ;  /* 0x0000000a0474723c */ /* 0x040fe20000041840 */
[----:B------:R-:W1:Y:S04]  /*6810*/  LDSM.16.MT88.4 R8, [R220+0x7000] ;  /* 0x00700000dc08783b */ /* 0x000e680000004200 */
[----:B------:R-:W-:Y:S03]  /*6820*/  LDSM.16.MT88.4 R64, [R219+0x3800] ;  /* 0x00380000db40783b */ /* 0x000fe60000004200 */
[C---:B-1----:R-:W-:Y:S01]  /*6830*/  HMMA.16816.F32.BF16 R124, R4.reuse, R10, R40 ;  /* 0x0000000a047c723c */ /* 0x042fe20000041828 */
[----:B------:R-:W1:Y:S07]  /*6840*/  LDSM.16.MT88.4 R40, [R217+0x3800] ;  /* 0x00380000d928783b */ /* 0x000e6e0000004200 */
[----:B------:R-:W-:Y:S01]  /*6850*/  HMMA.16816.F32.BF16 R172, R4, R8, R48 ;  /* 0x0000000804ac723c */ /* 0x000fe20000041830 */
[----:B------:R-:W2:Y:S04]  /*6860*/  LDSM.16.MT88.4 R48, [R218+0x3800] ;  /* 0x00380000da30783b */ /* 0x000ea80000004200 */
[----:B------:R-:W3:Y:S03]  /*6870*/  LDSM.16.MT88.4 R8, [R219+0x7000] ;  /* 0x00700000db08783b */ /* 0x000ee60000004200 */
[C---:B-1----:R-:W-:Y:S08]  /*6880*/  HMMA.16816.F32.BF16 R36, R128.reuse, R40, R44 ;  /* 0x000000288024723c */ /* 0x042ff0000004182c */
[C---:B--2---:R-:W-:Y:S01]  /*6890*/  HMMA.16816.F32.BF16 R44, R128.reuse, R48, R56 ;  /* 0x00000030802c723c */ /* 0x044fe20000041838 */
[----:B------:R-:W1:Y:S07]  /*68a0*/  LDSM.16.MT88.4 R56, [R220+0x3800] ;  /* 0x00380000dc38783b */ /* 0x000e6e0000004200 */
[C---:B------:R-:W-:Y:S08]  /*68b0*/  HMMA.16816.F32.BF16 R48, R128.reuse, R50, R60 ;  /* 0x000000328030723c */ /* 0x040ff0000004183c */
[C---:B------:R-:W-:Y:S08]  /*68c0*/  HMMA.16816.F32.BF16 R60, R128.reuse, R64, R76 ;  /* 0x00000040803c723c */ /* 0x040ff0000004184c */
[C---:B------:R-:W-:Y:S01]  /*68d0*/  HMMA.16816.F32.BF16 R64, R128.reuse, R66, R80 ;  /* 0x000000428040723c */ /* 0x040fe20000041850 */
[----:B------:R-:W2:Y:S07]  /*68e0*/  LDSM.16.MT88.4 R80, [R218+0x5800] ;  /* 0x00580000da50783b */ /* 0x000eae0000004200 */
[----:B------:R-:W-:Y:S08]  /*68f0*/  HMMA.16816.F32.BF16 R40, R128, R42, R52 ;  /* 0x0000002a8028723c */ /* 0x000ff00000041834 */
[----:B---3--:R-:W-:Y:S08]  /*6900*/  HMMA.16816.F32.BF16 R20, R4, R8, R20 ;  /* 0x000000080414723c */ /* 0x008ff00000041814 */
[C---:B-1----:R-:W-:Y:S08]  /*6910*/  HMMA.16816.F32.BF16 R52, R128.reuse, R56, R68 ;  /* 0x000000388034723c */ /* 0x042ff00000041844 */
[----:B------:R-:W-:Y:S01]  /*6920*/  HMMA.16816.F32.BF16 R56, R128, R58, R72 ;  /* 0x0000003a8038723c */ /* 0x000fe20000041848 */
[----:B------:R-:W1:Y:S07]  /*6930*/  LDSM.16.MT88.4 R72, [R217+0x5800] ;  /* 0x00580000d948783b */ /* 0x000e6e0000004200 */
[----:B------:R-:W-:Y:S01]  /*6940*/  HMMA.16816.F32.BF16 R12, R4, R10, R12 ;  /* 0x0000000a040c723c */ /* 0x000fe2000004180c */
[----:B------:R-:W-:Y:S07]  /*6950*/  LDSM.16.MT88.4 R4, [R219+0x7800] ;  /* 0x00780000db04783b */ /* 0x000fee0000004200 */
        /* <DEDUP_REMOVED lines=12> */
[C---:B--2---:R-:W-:Y:S01]  /*6a20*/  HMMA.16816.F32.BF16 R108, R128.reuse, R112, R120 ;  /* 0x00000070806c723c */ /* 0x044fe20000041878 */
[----:B------:R-:W2:Y:S07]  /*6a30*/  LDSM.16.MT88.4 R120, [R220+0x7800] ;  /* 0x00780000dc78783b */ /* 0x000eae0000004200 */
[C---:B------:R-:W-:Y:S08]  /*6a40*/  HMMA.16816.F32.BF16 R112, R128.reuse, R114, R116 ;  /* 0x000000728070723c */ /* 0x040ff00000041874 */
[C---:B-1----:R-:W-:Y:S08]  /*6a50*/  HMMA.16816.F32.BF16 R100, R128.reuse, R104, R176 ;  /* 0x000000688064723c */ /* 0x042ff000000418b0 */
[C---:B------:R-:W-:Y:S08]  /*6a60*/  HMMA.16816.F32.BF16 R104, R128.reuse, R106, R168 ;  /* 0x0000006a8068723c */ /* 0x040ff000000418a8 */
[C---:B--2---:R-:W-:Y:S08]  /*6a70*/  HMMA.16816.F32.BF16 R116, R128.reuse, R120, R172 ;  /* 0x000000788074723c */ /* 0x044ff000000418ac */
[C---:B------:R-:W-:Y:S08]  /*6a80*/  HMMA.16816.F32.BF16 R120, R128.reuse, R122, R124 ;  /* 0x0000007a8078723c */ /* 0x040ff0000004187c */
[C---:B------:R-:W-:Y:S08]  /*6a90*/  HMMA.16816.F32.BF16 R124, R128.reuse, R4, R20 ;  /* 0x00000004807c723c */ /* 0x040ff00000041814 */
[----:B------:R-:W-:Y:S01]  /*6aa0*/  HMMA.16816.F32.BF16 R128, R128, R6, R12 ;  /* 0x000000068080723c */ /* 0x000fe2000004180c */
[----:B------:R-:W-:Y:S07]  /*6ab0*/  @!UPT UIADD3 URZ, URZ, URZ, URZ ;  /* 0x0000003f3f3ff290 */ /* 0x000fee000fffe03f */
[----:B------:R-:W-:Y:S11]  /*6ac0*/  @!P0 BRA `(.L_x_1586) ;  /* 0x00003c5000008947 */ /* 0x000ff60003800000 */
[----:B------:R-:W-:Y:S02]  /*6ad0*/  MOV R233, R0 ;  /* 0x0000000000e97202 */ /* 0x000fe40000000f00 */
[----:B------:R-:W-:-:S02]  /*6ae0*/  MOV R134, R28 ;  /* 0x0000001c00867202 */ /* 0x000fc40000000f00 */
[----:B------:R-:W-:Y:S02]  /*6af0*/  MOV R133, R132 ;  /* 0x0000008400857202 */ /* 0x000fe40000000f00 */
.L_x_1593:
[----:B------:R-:W-:Y:S01]  /*6b00*/  SHF.R.S32.HI R0, RZ, 0x1f, R231 ;  /* 0x0000001fff007819 */ /* 0x000fe200000114e7 */
[----:B------:R-:W-:Y:S04]  /*6b10*/  DEPBAR.LE SB0, 0x0 ;  /* 0x000080000000791a */ /* 0x000fe80000000000 */
[----:B------:R-:W-:Y:S01]  /*6b20*/  SHF.R.S32.HI R6, RZ, 0x1f, R239 ;  /* 0x0000001fff067819 */ /* 0x000fe200000114ef */
[----:B------:R-:W-:Y:S01]  /*6b30*/  WARPSYNC 0xffffffff ;  /* 0xffffffff00007948 */ /* 0x000fe20003800000 */
[----:B------:R-:W-:Y:S01]  /*6b40*/  SHF.R.S32.HI R4, RZ, 0x1f, R228 ;  /* 0x0000001fff047819 */ /* 0x000fe200000114e4 */
[----:B------:R-:W-:Y:S01]  /*6b50*/  BAR.SYNC.DEFER_BLOCKING 0x0 ;  /* 0x0000000000007b1d */ /* 0x000fe20000010000 */
[----:B------:R-:W-:Y:S01]  /*6b60*/  SHF.R.S32.HI R5, RZ, 0x1f, R237 ;  /* 0x0000001fff057819 */ /* 0x000fe200000114ed */
[----:B------:R-:W-:Y:S01]  /*6b70*/  IMAD R0, R0, c[0x0][0x208], RZ ;  /* 0x0000820000007a24 */ /* 0x000fe200078e02ff */
[----:B------:R-:W-:Y:S01]  /*6b80*/  IADD3 R132, R135, 0x40, RZ ;  /* 0x0000004087847810 */ /* 0x000fe20007ffe0ff */
[----:B------:R-:W-:Y:S01]  /*6b90*/  IMAD.WIDE.U32 R2, R231, c[0x0][0x208], RZ ;  /* 0x00008200e7027a25 */ /* 0x000fe200078e00ff */
[----:B------:R-:W-:Y:S02]  /*6ba0*/  SHF.L.U64.HI R22, R239, 0x1, R6 ;  /* 0x00000001ef167819 */ /* 0x000fe40000010206 */
[----:B------:R-:W-:Y:S01]  /*6bb0*/  SHF.L.U64.HI R21, R237, 0x1, R5 ;  /* 0x00000001ed157819 */ /* 0x000fe20000010205 */
[----:B------:R-:W-:Y:S01]  /*6bc0*/  IMAD R0, R231, c[0x0][0x20c], R0 ;  /* 0x00008300e7007a24 */ /* 0x000fe200078e0200 */
[----:B------:R-:W-:Y:S01]  /*6bd0*/  SHF.R.S32.HI R6, RZ, 0x1f, R238 ;  /* 0x0000001fff067819 */ /* 0x000fe200000114ee */
[----:B------:R-:W-:Y:S01]  /*6be0*/  IMAD R4, R4, c[0x0][0x218], RZ ;  /* 0x0000860004047a24 */ /* 0x000fe200078e02ff */
[----:B------:R-:W-:Y:S01]  /*6bf0*/  SHF.R.S32.HI R5, RZ, 0x1f, R232 ;  /* 0x0000001fff057819 */ /* 0x000fe200000114e8 */
[----:B------:R-:W-:Y:S01]  /*6c00*/  IMAD.IADD R3, R3, 0x1, R0 ;  /* 0x0000000103037824 */ /* 0x000fe200078e0200 */
[----:B------:R-:W-:Y:S01]  /*6c10*/  SHF.L.U64.HI R20, R238, 0x1, R6 ;  /* 0x00000001ee147819 */ /* 0x000fe20000010206 */
[----:B------:R-:W-:Y:S01]  /*6c20*/  IMAD R4, R228, c[0x0][0x21c], R4 ;  /* 0x00008700e4047a24 */ /* 0x000fe200078e0204 */
[----:B------:R-:W-:Y:S01]  /*6c30*/  SHF.L.U64.HI R15, R232, 0x1, R5 ;  /* 0x00000001e80f7819 */ /* 0x000fe20000010205 */
[----:B------:R-:W-:Y:S04]  /*6c40*/  IMAD.WIDE.U32 R2, R228, c[0x0][0x218], R2 ;  /* 0x00008600e4027a25 */ /* 0x000fe800078e0002 */
[----:B------:R-:W-:Y:S01]  /*6c50*/  IMAD.SHL.U32 R30, R239, 0x2, RZ ;  /* 0x00000002ef1e7824 */ /* 0x000fe200078e00ff */
[----:B------:R-:W-:Y:S01]  /*6c60*/  IADD3 R0, P0, R248, R2, RZ ;  /* 0x00000002f8007210 */ /* 0x000fe20007f1e0ff */
[----:B------:R-:W-:Y:S01]  /*6c70*/  IMAD.SHL.U32 R29, R237, 0x2, RZ ;  /* 0x00000002ed1d7824 */ /* 0x000fe200078e00ff */
[----:B------:R-:W1:Y:S02]  /*6c80*/  LDSM.16.M88.4 R32, [R221] ;  /* 0x00000000dd20783b */ /* 0x000e640000000200 */
[----:B------:R-:W-:Y:S01]  /*6c90*/  IADD3.X R2, R251, R3, R4, P0, !PT ;  /* 0x00000003fb027210 */ /* 0x000fe200007fe404 */
[----:B------:R-:W-:Y:S01]  /*6ca0*/  IMAD.SHL.U32 R28, R238, 0x2, RZ ;  /* 0x00000002ee1c7824 */ /* 0x000fe200078e00ff */
[----:B------:R-:W-:Y:S01]  /*6cb0*/  LEA R14, P0, R0, c[0x0][0x1f8], 0x1 ;  /* 0x00007e00000e7a11 */ /* 0x000fe200078008ff */
[----:B------:R-:W-:Y:S01]  /*6cc0*/  IMAD.SHL.U32 R23, R232, 0x2, RZ ;  /* 0x00000002e8177824 */ /* 0x000fe200078e00ff */
[----:B------:R-:W2:Y:S02]  /*6cd0*/  LDSM.16.M88.4 R8, [R135] ;  /* 0x000000008708783b */ /* 0x000ea40000000200 */
[----:B------:R-:W-:Y:S02]  /*6ce0*/  R2P PR, R236, 0x6 ;  /* 0x00000006ec007804 */ /* 0x000fe40000000000 */
[----:B------:R-:W-:Y:S01]  /*6cf0*/  ISETP.GE.AND P5, PT, R239, c[0x0][0x1d4], PT ;  /* 0x00007500ef007a0c */ /* 0x000fe20003fa6270 */
[----:B------:R-:W3:Y:S01]  /*6d00*/  LDSM.16.M88.4 R16, [R135+0x800] ;  /* 0x000800008710783b */ /* 0x000ee20000000200 */
[----:B------:R-:W-:Y:S02]  /*6d10*/  LEA.HI.X R4, R0, c[0x0][0x1fc], R2, 0x1, P0 ;  /* 0x00007f0000047a11 */ /* 0x000fe400000f0c02 */
[----:B------:R-:W-:Y:S02]  /*6d20*/  ISETP.GE.AND P4, PT, R237, c[0x0][0x1d4], PT ;  /* 0x00007500ed007a0c */ /* 0x000fe40003f86270 */
[C---:B------:R-:W-:Y:S01]  /*6d30*/  IADD3 R0, R135.reuse, 0x20, RZ ;  /* 0x0000002087007810 */ /* 0x040fe20007ffe0ff */
[----:B------:R-:W4:Y:S01]  /*6d40*/  LDSM.16.M88.4 R24, [R135+0x1000] ;  /* 0x001000008718783b */ /* 0x000f220000000200 */
[----:B------:R-:W-:Y:S03]  /*6d50*/  ISETP.GE.AND P3, PT, R238, c[0x0][0x1d4], PT ;  /* 0x00007500ee007a0c */ /* 0x000fe60003f66270 */
[C---:B------:R-:W-:Y:S01]  /*6d60*/  @P1 IADD3 R0, R135.reuse, -0x20, RZ ;  /* 0xffffffe087001810 */ /* 0x040fe20007ffe0ff */
[----:B------:R-:W1:Y:S01]  /*6d70*/  LDSM.16.M88.4 R168, [R135+0x1800] ;  /* 0x0018000087a8783b */ /* 0x000e620000000200 */
[----:B------:R-:W-:Y:S02]  /*6d80*/  @P2 IADD3 R132, R135, -0x40, RZ ;  /* 0xffffffc087842810 */ /* 0x000fe40007ffe0ff */
[C---:B------:R-:W-:Y:S02]  /*6d90*/  IADD3 R213, R0.reuse, 0x7800, RZ ;  /* 0x0000780000d57810 */ /* 0x040fe40007ffe0ff */
[C---:B------:R-:W-:Y:S01]  /*6da0*/  IADD3 R212, R0.reuse, 0x7000, RZ ;  /* 0x0000700000d47810 */ /* 0x040fe20007ffe0ff */
[----:B------:R-:W1:Y:S01]  /*6db0*/  LDSM.16.M88.4 R172, [R222] ;  /* 0x00000000deac783b */ /* 0x000e620000000200 */
[C---:B------:R-:W-:Y:S02]  /*6dc0*/  IADD3 R211, R0.reuse, 0x6800, RZ ;  /* 0x0000680000d37810 */ /* 0x040fe40007ffe0ff */
[C---:B------:R-:W-:Y:S02]  /*6dd0*/  IADD3 R210, R0.reuse, 0x6000, RZ ;  /* 0x0000600000d27810 */ /* 0x040fe40007ffe0ff */
[C---:B------:R-:W-:Y:S01]  /*6de0*/  IADD3 R205, R0.reuse, 0x5800, RZ ;  /* 0x0000580000cd7810 */ /* 0x040fe20007ffe0ff */
[----:B------:R-:W1:Y:S01]  /*6df0*/  LDSM.16.M88.4 R176, [R0] ;  /* 0x0000000000b0783b */ /* 0x000e620000000200 */
[C---:B------:R-:W-:Y:S02]  /*6e00*/  IADD3 R204, R0.reuse, 0x5000, RZ ;  /* 0x0000500000cc7810 */ /* 0x040fe40007ffe0ff */
[C---:B------:R-:W-:Y:S02]  /*6e10*/  IADD3 R203, R0.reuse, 0x4800, RZ ;  /* 0x0000480000cb7810 */ /* 0x040fe40007ffe0ff */
[C---:B------:R-:W-:Y:S01]  /*6e20*/  IADD3 R202, R0.reuse, 0x4000, RZ ;  /* 0x0000400000ca7810 */ /* 0x040fe20007ffe0ff */
[----:B------:R-:W1:Y:S01]  /*6e30*/  LDSM.16.M88.4 R180, [R0+0x800] ;  /* 0x0008000000b4783b */ /* 0x000e620000000200 */
[C---:B------:R-:W-:Y:S02]  /*6e40*/  IADD3 R197, R0.reuse, 0x3800, RZ ;  /* 0x0000380000c57810 */ /* 0x040fe40007ffe0ff */
[C---:B------:R-:W-:Y:S02]  /*6e50*/  IADD3 R196, R0.reuse, 0x3000, RZ ;  /* 0x0000300000c47810 */ /* 0x040fe40007ffe0ff */
[C---:B------:R-:W-:Y:S01]  /*6e60*/  IADD3 R195, R0.reuse, 0x2800, RZ ;  /* 0x0000280000c37810 */ /* 0x040fe20007ffe0ff */
[----:B------:R-:W1:Y:S01]  /*6e70*/  LDSM.16.M88.4 R184, [R0+0x1000] ;  /* 0x0010000000b8783b */ /* 0x000e620000000200 */
[----:B------:R-:W-:Y:S02]  /*6e80*/  IADD3 R194, R0, 0x2000, RZ ;  /* 0x0000200000c27810 */ /* 0x000fe40007ffe0ff */
[C---:B------:R-:W-:Y:S02]  /*6e90*/  IADD3 R226, R132.reuse, 0x7800, RZ ;  /* 0x0000780084e27810 */ /* 0x040fe40007ffe0ff */
[C---:B------:R-:W-:Y:S01]  /*6ea0*/  IADD3 R225, R132.reuse, 0x7000, RZ ;  /* 0x0000700084e17810 */ /* 0x040fe20007ffe0ff */
[----:B------:R5:W1:Y:S01]  /*6eb0*/  LDSM.16.M88.4 R188, [R0+0x1800] ;  /* 0x0018000000bc783b */ /* 0x000a620000000200 */
[C---:B------:R-:W-:Y:S02]  /*6ec0*/  IADD3 R215, R132.reuse, 0x6800, RZ ;  /* 0x0000680084d77810 */ /* 0x040fe40007ffe0ff */
        /* <DEDUP_REMOVED lines=11> */
[----:B-----5:R-:W-:Y:S01]  /*6f80*/  IADD3 R0, R132, 0x800, RZ ;  /* 0x0000080084007810 */ /* 0x020fe20007ffe0ff */
[----:B------:R-:W-:-:S05]  /*6f90*/  BRA.DIV ~URZ, `(.L_x_1587) ;  /* 0x00009d727f007947 */ /* 0x000fca000b800000 */
[----:B--234-:R2:W3:Y:S02]  /*6fa0*/  SHFL.IDX PT, R2, R4, RZ, 0x181f ;  /* 0x00181fff04027589 */ /* 0x01c4e400000e0000 */
.L_x_1667:
[----:B------:R-:W4:Y:S01]  /*6fb0*/  SHFL.IDX PT, R5, R14, RZ, 0x181f ;  /* 0x00181fff0e057589 */ /* 0x000f2200000e0000 */
[----:B------:R-:W-:Y:S01]  /*6fc0*/  ISETP.GE.AND P1, PT, R232, c[0x0][0x1d4], PT ;  /* 0x00007500e8007a0c */ /* 0x000fe20003f26270 */
[----:B------:R-:W-:Y:S03]  /*6fd0*/  BSSY B0, `(.L_x_1588) ;  /* 0x0000189000007945 */ /* 0x000fe60003800000 */
[----:B------:R-:W-:Y:S02]  /*6fe0*/  SEL R227, RZ, 0x10, P1 ;  /* 0x00000010ffe37807 */ /* 0x000fe40000800000 */
[----:B------:R5:W2:Y:S07]  /*6ff0*/  SHFL.IDX PT, R3, R14, 0x1, 0x181f ;  /* 0x00381f000e037f89 */ /* 0x000aae00000e0000 */
[----:B--2---:R-:W2:Y:S01]  /*7000*/  SHFL.IDX PT, R4, R4, 0x1, 0x181f ;  /* 0x00381f0004047f89 */ /* 0x004ea200000e0000 */
[----:B-----5:R-:W-:Y:S02]  /*7010*/  SEL R14, RZ, 0x10, P4 ;  /* 0x00000010ff0e7807 */ /* 0x020fe40002000000 */
[C---:B----4-:R-:W-:Y:S04]  /*7020*/  IADD3 R6, P0, R5.reuse, R23, RZ ;  /* 0x0000001705067210 */ /* 0x050fe80007f1e0ff */
[C---:B---3--:R-:W-:Y:S05]  /*7030*/  IADD3.X R7, R2.reuse, R15, RZ, P0, !PT ;  /* 0x0000000f02077210 */ /* 0x048fea00007fe4ff */
[----:B------:R3:W-:Y:S02]  /*7040*/  LDGSTS.E.BYPASS.LTC128B.128 [R229+0x100], [R6.64], !P1 ;  /* 0x0010000006e57fae */ /* 0x0007e4000c901d46 */
[C---:B---3--:R-:W-:Y:S04]  /*7050*/  IADD3 R6, P0, R5.reuse, R28, RZ ;  /* 0x0000001c05067210 */ /* 0x048fe80007f1e0ff */
[C---:B------:R-:W-:Y:S02]  /*7060*/  IADD3.X R7, R2.reuse, R20, RZ, P0, !PT ;  /* 0x0000001402077210 */ /* 0x040fe400007fe4ff */
[C---:B------:R-:W-:Y:S03]  /*7070*/  IADD3 R12, P0, R5.reuse, R29, RZ ;  /* 0x0000001d050c7210 */ /* 0x040fe60007f1e0ff */
[----:B------:R3:W-:Y:S01]  /*7080*/  LDGSTS.E.BYPASS.LTC128B.128 [R229+0x2100], [R6.64], !P3 ;  /* 0x0210000006e57fae */ /* 0x0007e2000d901d46 */
[C---:B------:R-:W-:Y:S06]  /*7090*/  IADD3.X R13, R2.reuse, R21, RZ, P0, !PT ;  /* 0x00000015020d7210 */ /* 0x040fec00007fe4ff */
[----:B------:R4:W-:Y:S01]  /*70a0*/  LDGSTS.E.BYPASS.LTC128B.128 [R229+0x4100], [R12.64], !P4 ;  /* 0x041000000ce57fae */ /* 0x0009e2000e101d46 */
[----:B---3--:R-:W-:Y:S02]  /*70b0*/  IADD3 R6, P0, R5, R30, RZ ;  /* 0x0000001e05067210 */ /* 0x008fe40007f1e0ff */
[----:B------:R-:W-:Y:S02]  /*70c0*/  SEL R5, RZ, 0x10, P3 ;  /* 0x00000010ff057807 */ /* 0x000fe40001800000 */
[----:B------:R-:W-:Y:S02]  /*70d0*/  IADD3.X R7, R2, R22, RZ, P0, !PT ;  /* 0x0000001602077210 */ /* 0x000fe400007fe4ff */
[----:B------:R-:W-:Y:S03]  /*70e0*/  IADD3 R2, -R227, 0x10, RZ ;  /* 0x00000010e3027810 */ /* 0x000fe60007ffe1ff */
[----:B------:R3:W-:Y:S01]  /*70f0*/  LDGSTS.E.BYPASS.LTC128B.128 [R229+0x6100], [R6.64], !P5 ;  /* 0x0610000006e57fae */ /* 0x0007e2000e901d46 */
[----:B------:R-:W-:Y:S04]  /*7100*/  LOP3.LUT R2, R2, 0xf, RZ, 0xc0, !PT ;  /* 0x0000000f02027812 */ /* 0x000fe800078ec0ff */
[-C--:B---3--:R-:W-:Y:S02]  /*7110*/  IADD3 R6, P1, P0, R2, R3.reuse, R23 ;  /* 0x0000000302067210 */ /* 0x088fe4000783e017 */
[----:B------:R-:W-:Y:S02]  /*7120*/  IADD3 R2, -R5, 0x10, RZ ;  /* 0x0000001005027810 */ /* 0x000fe40007ffe1ff */
[-C--:B--2---:R-:W-:Y:S02]  /*7130*/  IADD3.X R7, RZ, R4.reuse, R15, P1, P0 ;  /* 0x00000004ff077210 */ /* 0x084fe40000fe040f */
[----:B------:R-:W-:Y:S02]  /*7140*/  ISETP.NE.U32.AND P0, PT, R227, RZ, PT ;  /* 0x000000ffe300720c */ /* 0x000fe40003f05070 */
[----:B------:R-:W-:Y:S02]  /*7150*/  LOP3.LUT R2, R2, 0xf, RZ, 0xc0, !PT ;  /* 0x0000000f02027812 */ /* 0x000fe400078ec0ff */
[----:B------:R-:W-:Y:S09]  /*7160*/  SEL R15, RZ, 0x10, P5 ;  /* 0x00000010ff0f7807 */ /* 0x000ff20002800000 */
[----:B------:R2:W-:Y:S01]  /*7170*/  LDGSTS.E.BYPASS.LTC128B.128.ZFILL [R229+0x1100], [R6.64], P0 ;  /* 0x0110000006e57fae */ /* 0x0005e20008141d46 */
[-C--:B----4-:R-:W-:Y:S04]  /*7180*/  IADD3 R12, P1, P0, R2, R3.reuse, R28 ;  /* 0x00000003020c7210 */ /* 0x090fe8000783e01c */
[-C--:B------:R-:W-:Y:S02]  /*7190*/  IADD3.X R13, RZ, R4.reuse, R20, P1, P0 ;  /* 0x00000004ff0d7210 */ /* 0x080fe40000fe0414 */
[----:B--2---:R-:W-:Y:S04]  /*71a0*/  IADD3 R6, -R14, 0x10, RZ ;  /* 0x000000100e067810 */ /* 0x004fe80007ffe1ff */
[----:B------:R-:W-:Y:S04]  /*71b0*/  LOP3.LUT R2, R6, 0xf, RZ, 0xc0, !PT ;  /* 0x0000000f06027812 */ /* 0x000fe800078ec0ff */
[-C--:B------:R-:W-:Y:S02]  /*71c0*/  IADD3 R20, P1, P0, R2, R3.reuse, R29 ;  /* 0x0000000302147210 */ /* 0x080fe4000783e01d */
[----:B------:R-:W-:Y:S02]  /*71d0*/  IADD3 R2, -R15, 0x10, RZ ;  /* 0x000000100f027810 */ /* 0x000fe40007ffe1ff */
[-C--:B------:R-:W-:Y:S02]  /*71e0*/  IADD3.X R21, RZ, R4.reuse, R21, P1, P0 ;  /* 0x00000004ff157210 */ /* 0x080fe40000fe0415 */
[----:B------:R-:W-:Y:S04]  /*71f0*/  LOP3.LUT R2, R2, 0xf, RZ, 0xc0, !PT ;  /* 0x0000000f02027812 */ /* 0x000fe800078ec0ff */
[----:B------:R-:W-:Y:S04]  /*7200*/  IADD3 R2, P1, P0, R2, R3, R30 ;  /* 0x0000000302027210 */ /* 0x000fe8000783e01e */
[----:B------:R-:W-:Y:S02]  /*7210*/  IADD3.X R3, RZ, R4, R22, P1, P0 ;  /* 0x00000004ff037210 */ /* 0x000fe40000fe0416 */
[----:B------:R-:W-:Y:S02]  /*7220*/  ISETP.NE.U32.AND P0, PT, R5, RZ, PT ;  /* 0x000000ff0500720c */ /* 0x000fe40003f05070 */
[C---:B-1----:R-:W-:Y:S03]  /*7230*/  HMMA.16816.F32.BF16 R4, R32.reuse, R8, RZ ;  /* 0x000000082004723c */ /* 0x042fe600000418ff */
[----:B------:R-:W-:Y:S05]  /*7240*/  ISETP.NE.U32.AND P1, PT, R14, RZ, PT ;  /* 0x000000ff0e00720c */ /* 0x000fea0003f25070 */
[C---:B------:R-:W-:Y:S03]  /*7250*/  HMMA.16816.F32.BF16 R8, R32.reuse, R10, RZ ;  /* 0x0000000a2008723c */ /* 0x040fe600000418ff */
[----:B------:R1:W-:Y:S01]  /*7260*/  LDGSTS.E.BYPASS.LTC128B.128.ZFILL [R229+0x3100], [R12.64], P0 ;  /* 0x031000000ce57fae */ /* 0x0003e20008141d46 */
[----:B------:R-:W-:Y:S06]  /*7270*/  ISETP.NE.U32.AND P0, PT, R15, RZ, PT ;  /* 0x000000ff0f00720c */ /* 0x000fec0003f05070 */
[----:B------:R2:W-:Y:S07]  /*7280*/  LDGSTS.E.BYPASS.LTC128B.128.ZFILL [R229+0x5100], [R20.64], P1 ;  /* 0x0510000014e57fae */ /* 0x0005ee0008941d46 */
[----:B------:R3:W-:Y:S01]  /*7290*/  LDGSTS.E.BYPASS.LTC128B.128.ZFILL [R229+0x7100], [R2.64], P0 ;  /* 0x0710000002e57fae */ /* 0x0007e20008141d46 */
[----:B------:R-:W-:Y:S06]  /*72a0*/  ISETP.GT.AND P0, PT, R233, R240, PT ;  /* 0x000000f0e900720c */ /* 0x000fec0003f04270 */
[----:B------:R-:W0:Y:S01]  /*72b0*/  LDGDEPBAR ;  /* 0x00000000000079af */ /* 0x000e220000000000 */
[C---:B-1----:R-:W-:Y:S08]  /*72c0*/  HMMA.16816.F32.BF16 R12, R32.reuse, R16, RZ ;  /* 0x00000010200c723c */ /* 0x042ff000000418ff */
[C---:B------:R-:W-:Y:S08]  /*72d0*/  HMMA.16816.F32.BF16 R16, R32.reuse, R18, RZ ;  /* 0x000000122010723c */ /* 0x040ff000000418ff */
[C---:B--2---:R-:W-:Y:S08]  /*72e0*/  HMMA.16816.F32.BF16 R20, R32.reuse, R24, RZ ;  /* 0x000000182014723c */ /* 0x044ff000000418ff */
[C---:B------:R-:W-:Y:S08]  /*72f0*/  HMMA.16816.F32.BF16 R24, R32.reuse, R26, RZ ;  /* 0x0000001a2018723c */ /* 0x040ff000000418ff */
[C---:B------:R-:W-:Y:S08]  /*7300*/  HMMA.16816.F32.BF16 R28, R32.reuse, R168, RZ ;  /* 0x000000a8201c723c */ /* 0x040ff000000418ff */
[----:B------:R-:W-:Y:S01]  /*7310*/  HMMA.16816.F32.BF16 R32, R32, R170, RZ ;  /* 0x000000aa2020723c */ /* 0x000fe200000418ff */
[----:B------:R-:W-:Y:S07]  /*7320*/  LDSM.16.M88.4 R168, [R224] ;  /* 0x00000000e0a8783b */ /* 0x000fee0000000200 */
[C---:B------:R-:W-:Y:S08]  /*7330*/  HMMA.16816.F32.BF16 R4, R172.reuse, R176, R4 ;  /* 0x000000b0ac04723c */ /* 0x040ff00000041804 */
[C---:B------:R-:W-:Y:S01]  /*7340*/  HMMA.16816.F32.BF16 R8, R172.reuse, R178, R8 ;  /* 0x000000b2ac08723c */ /* 0x040fe20000041808 */
[----:B------:R-:W1:Y:S07]  /*7350*/  LDSM.16.M88.4 R176, [R132] ;  /* 0x0000000084b0783b */ /* 0x000e6e0000000200 */
[C---:B------:R-:W-:Y:S08]  /*7360*/  HMMA.16816.F32.BF16 R12, R172.reuse, R180, R12 ;  /* 0x000000b4ac0c723c */ /* 0x040ff0000004180c */
[C---:B------:R-:W-:Y:S01]  /*7370*/  HMMA.16816.F32.BF16 R16, R172.reuse, R182, R16 ;  /* 0x000000b6ac10723c */ /* 0x040fe20000041810 */
[----:B------:R-:W2:Y:S07]  /*7380*/  LDSM.16.M88.4 R180, [R0] ;  /* 0x0000000000b4783b */ /* 0x000eae0000000200 */
[C---:B------:R-:W-:Y:S08]  /*7390*/  HMMA.16816.F32.BF16 R20, R172.reuse, R184, R20 ;  /* 0x000000b8ac14723c */ /* 0x040ff00000041814 */
[C---:B------:R-:W-:Y:S01]  /*73a0*/  HMMA.16816.F32.BF16 R24, R172.reuse, R186, R24 ;  /* 0x000000baac18723c */ /* 0x040fe20000041818 */
[----:B------:R-:W4:Y:S07]  /*73b0*/  LDSM.16.M88.4 R184, [R192] ;  /* 0x00000000c0b8783b */ /* 0x000f2e0000000200 */
[C---:B------:R-:W-:Y:S08]  /*73c0*/  HMMA.16816.F32.BF16 R28, R172.reuse, R188, R28 ;  /* 0x000000bcac1c723c */ /* 0x040ff0000004181c */
[----:B------:R-:W-:Y:S01]  /*73d0*/  HMMA.16816.F32.BF16 R32, R172, R190, R32 ;  /* 0x000000beac20723c */ /* 0x000fe20000041820 */
[----:B------:R-:W5:Y:S07]  /*73e0*/  LDSM.16.M88.4 R172, [R193] ;  /* 0x00000000c1ac783b */ /* 0x000f6e0000000200 */
[C---:B-1----:R-:W-:Y:S01]  /*73f0*/  HMMA.16816.F32.BF16 R4, R168.reuse, R176, R4 ;  /* 0x000000b0a804723c */ /* 0x042fe20000041804 */
[----:B------:R-:W-:Y:S07]  /*7400*/  LDSM.16.M88.4 R188, [R216+-0x5800] ;  /* 0xffa80000d8bc783b */ /* 0x000fee0000000200 */
[C---:B------:R-:W-:Y:S01]  /*7410*/  HMMA.16816.F32.BF16 R8, R168.reuse, R178, R8 ;  /* 0x000000b2a808723c */ /* 0x040fe20000041808 */
[----:B------:R-:W-:Y:S07]  /*7420*/  LDSM.16.M88.4 R176, [R223] ;  /* 0x00000000dfb0783b */ /* 0x000fee0000000200 */
[C---:B--2---:R-:W-:Y:S08]  /*7430*/  HMMA.16816.F32.BF16 R12, R168.reuse, R180, R12 ;  /* 0x000000b4a80c723c */ /* 0x044ff0000004180c */
[C---:B------:R-:W-:Y:S01]  /*7440*/  HMMA.16816.F32.BF16 R16, R168.reuse, R182, R16 ;  /* 0x000000b6a810723c */ /* 0x040fe20000041810 */
[----:B------:R-:W1:Y:S07]  /*7450*/  LDSM.16.M88.4 R180, [R216+-0x6000] ;  /* 0xffa00000d8b4783b */ /* 0x000e6e0000000200 */
[C---:B----4-:R-:W-:Y:S08]  /*7460*/  HMMA.16816.F32.BF16 R20, R168.reuse, R184, R20 ;  /* 0x000000b8a814723c */ /* 0x050ff00000041814 */
[C---:B------:R-:W-:Y:S01]  /*7470*/  HMMA.16816.F32.BF16 R24, R168.reuse, R186, R24 ;  /* 0x000000baa818723c */ /* 0x040fe20000041818 */
[----:B------:R-:W2:Y:S07]  /*7480*/  LDSM.16.M88.4 R184, [R216+-0x5000] ;  /* 0xffb00000d8b8783b */ /* 0x000eae0000000200 */
[C---:B-----5:R-:W-:Y:S08]  /*7490*/  HMMA.16816.F32.BF16 R28, R168.reuse, R172, R28 ;  /* 0x000000aca81c723c */ /* 0x060ff0000004181c */
[----:B------:R-:W-:Y:S01]  /*74a0*/  HMMA.16816.F32.BF16 R32, R168, R174, R32 ;  /* 0x000000aea820723c */ /* 0x000fe20000041820 */
[----:B------:R-:W4:Y:S07]  /*74b0*/  LDSM.16.M88.4 R168, [R216+-0x4800] ;  /* 0xffb80000d8a8783b */ /* 0x000f2e0000000200 */
[----:B------:R-:W-:Y:S01]  /*74c0*/  LDSM.16.M88.4 R172, [R221+0x4000] ;  /* 0x00400000ddac783b */ /* 0x000fe20000000200 */
[C---:B-1----:R-:W-:Y:S08]  /*74d0*/  HMMA.16816.F32.BF16 R4, R176.reuse, R180, R4 ;  /* 0x000000b4b004723c */ /* 0x042ff00000041804 */
[C---:B------:R-:W-:Y:S01]  /*74e0*/  HMMA.16816.F32.BF16 R8, R176.reuse, R182, R8 ;  /* 0x000000b6b008723c */ /* 0x040fe20000041808 */
[----:B------:R-:W1:Y:S07]  /*74f0*/  LDSM.16.M88.4 R180, [R135+0x2000] ;  /* 0x0020000087b4783b */ /* 0x000e6e0000000200 */
[C---:B------:R-:W-:Y:S08]  /*7500*/  HMMA.16816.F32.BF16 R12, R176.reuse, R188, R12 ;  /* 0x000000bcb00c723c */ /* 0x040ff0000004180c */
[C---:B------:R-:W-:Y:S01]  /*7510*/  HMMA.16816.F32.BF16 R16, R176.reuse, R190, R16 ;  /* 0x000000beb010723c */ /* 0x040fe20000041810 */
[----:B------:R-:W5:Y:S07]  /*7520*/  LDSM.16.M88.4 R188, [R135+0x2800] ;  /* 0x0028000087bc783b */ /* 0x000f6e0000000200 */
[C---:B--2---:R-:W-:Y:S08]  /*7530*/  HMMA.16816.F32.BF16 R20, R176.reuse, R184, R20 ;  /* 0x000000b8b014723c */ /* 0x044ff00000041814 */
[C---:B------:R-:W-:Y:S01]  /*7540*/  HMMA.16816.F32.BF16 R24, R176.reuse, R186, R24 ;  /* 0x000000bab018723c */ /* 0x040fe20000041818 */
[----:B------:R-:W2:Y:S07]  /*7550*/  LDSM.16.M88.4 R184, [R135+0x3000] ;  /* 0x0030000087b8783b */ /* 0x000eae0000000200 */
[C---:B----4-:R-:W-:Y:S08]  /*7560*/  HMMA.16816.F32.BF16 R28, R176.reuse, R168, R28 ;  /* 0x000000a8b01c723c */ /* 0x050ff0000004181c */
[----:B------:R-:W-:Y:S01]  /*7570*/  HMMA.16816.F32.BF16 R32, R176, R170, R32 ;  /* 0x000000aab020723c */ /* 0x000fe20000041820 */
[----:B------:R-:W4:Y:S07]  /*7580*/  LDSM.16.M88.4 R168, [R135+0x3800] ;  /* 0x0038000087a8783b */ /* 0x000f2e0000000200 */
[C---:B-1----:R-:W-:Y:S01]  /*7590*/  HMMA.16816.F32.BF16 R4, R172.reuse, R180, R4 ;  /* 0x000000b4ac04723c */ /* 0x042fe20000041804 */
[----:B------:R-:W-:Y:S07]  /*75a0*/  LDSM.16.M88.4 R176, [R222+0x4000] ;  /* 0x00400000deb0783b */ /* 0x000fee0000000200 */
[C---:B------:R-:W-:Y:S01]  /*75b0*/  HMMA.16816.F32.BF16 R8, R172.reuse, R182, R8 ;  /* 0x000000b6ac08723c */ /* 0x040fe20000041808 */
[----:B------:R-:W1:Y:S07]  /*75c0*/  LDSM.16.M88.4 R180, [R194] ;  /* 0x00000000c2b4783b */ /* 0x000e6e0000000200 */
[C---:B-----5:R-:W-:Y:S08]  /*75d0*/  HMMA.16816.F32.BF16 R12, R172.reuse, R188, R12 ;  /* 0x000000bcac0c723c */ /* 0x060ff0000004180c */
[C---:B------:R-:W-:Y:S01]  /*75e0*/  HMMA.16816.F32.BF16 R16, R172.reuse, R190, R16 ;  /* 0x000000beac10723c */ /* 0x040fe20000041810 */
[----:B------:R-:W5:Y:S07]  /*75f0*/  LDSM.16.M88.4 R188, [R195] ;  /* 0x00000000c3bc783b */ /* 0x000f6e0000000200 */
[C---:B--2---:R-:W-:Y:S01]  /*7600*/  HMMA.16816.F32.BF16 R20, R172.reuse, R184, R20 ;  /* 0x000000b8ac14723c */ /* 0x044fe20000041814 */
[----:B------:R-:W2:Y:S07]  /*7610*/  LDSM.16.M88.4 R192, [R196] ;  /* 0x00000000c4c0783b */ /* 0x000eae0000000200 */
[C---:B------:R-:W-:Y:S01]  /*7620*/  HMMA.16816.F32.BF16 R24, R172.reuse, R186, R24 ;  /* 0x000000baac18723c */ /* 0x040fe20000041818 */
[----:B------:R-:W2:Y:S07]  /*7630*/  LDSM.16.M88.4 R184, [R197] ;  /* 0x00000000c5b8783b */ /* 0x000eae0000000200 */
[C---:B----4-:R-:W-:Y:S08]  /*7640*/  HMMA.16816.F32.BF16 R28, R172.reuse, R168, R28 ;  /* 0x000000a8ac1c723c */ /* 0x050ff0000004181c */
[----:B------:R-:W-:Y:S01]  /*7650*/  HMMA.16816.F32.BF16 R32, R172, R170, R32 ;  /* 0x000000aaac20723c */ /* 0x000fe20000041820 */
[----:B------:R-:W-:Y:S07]  /*7660*/  LDSM.16.M88.4 R172, [R198] ;  /* 0x00000000c6ac783b */ /* 0x000fee0000000200 */
[C---:B-1----:R-:W-:Y:S01]  /*7670*/  HMMA.16816.F32.BF16 R4, R176.reuse, R180, R4 ;  /* 0x000000b4b004723c */ /* 0x042fe20000041804 */
[----:B------:R-:W1:Y:S07]  /*7680*/  LDSM.16.M88.4 R168, [R224+0x4000] ;  /* 0x00400000e0a8783b */ /* 0x000e6e0000000200 */
[C---:B------:R-:W-:Y:S01]  /*7690*/  HMMA.16816.F32.BF16 R8, R176.reuse, R182, R8 ;  /* 0x000000b6b008723c */ /* 0x040fe20000041808 */
[----:B------:R-:W4:Y:S07]  /*76a0*/  LDSM.16.M88.4 R196, [R199] ;  /* 0x00000000c7c4783b */ /* 0x000f2e0000000200 */
[C---:B-----5:R-:W-:Y:S01]  /*76b0*/  HMMA.16816.F32.BF16 R12, R176.reuse, R188, R12 ;  /* 0x000000bcb00c723c */ /* 0x060fe2000004180c */
[----:B------:R-:W5:Y:S07]  /*76c0*/  LDSM.16.M88.4 R180, [R200] ;  /* 0x00000000c8b4783b */ /* 0x000f6e0000000200 */
[C---:B------:R-:W-:Y:S01]  /*76d0*/  HMMA.16816.F32.BF16 R16, R176.reuse, R190, R16 ;  /* 0x000000beb010723c */ /* 0x040fe20000041810 */
[----:B------:R-:W-:Y:S07]  /*76e0*/  LDSM.16.M88.4 R188, [R216+-0x4000] ;  /* 0xffc00000d8bc783b */ /* 0x000fee0000000200 */
[C---:B--2---:R-:W-:Y:S08]  /*76f0*/  HMMA.16816.F32.BF16 R20, R176.reuse, R192, R20 ;  /* 0x000000c0b014723c */ /* 0x044ff00000041814 */
[C---:B------:R-:W-:Y:S01]  /*7700*/  HMMA.16816.F32.BF16 R24, R176.reuse, R194, R24 ;  /* 0x000000c2b018723c */ /* 0x040fe20000041818 */
[----:B------:R-:W-:Y:S07]  /*7710*/  LDSM.16.M88.4 R192, [R216+-0x3800] ;  /* 0xffc80000d8c0783b */ /* 0x000fee0000000200 */
[C---:B------:R-:W-:Y:S08]  /*7720*/  HMMA.16816.F32.BF16 R28, R176.reuse, R184, R28 ;  /* 0x000000b8b01c723c */ /* 0x040ff0000004181c */
[----:B------:R-:W-:Y:S01]  /*7730*/  HMMA.16816.F32.BF16 R32, R176, R186, R32 ;  /* 0x000000bab020723c */ /* 0x000fe20000041820 */
[----:B------:R-:W2:Y:S07]  /*7740*/  LDSM.16.M88.4 R176, [R201] ;  /* 0x00000000c9b0783b */ /* 0x000eae0000000200 */
[C---:B-1----:R-:W-:Y:S01]  /*7750*/  HMMA.16816.F32.BF16 R4, R168.reuse, R172, R4 ;  /* 0x000000aca804723c */ /* 0x042fe20000041804 */
[----:B------:R-:W1:Y:S07]  /*7760*/  LDSM.16.M88.4 R184, [R223+0x4000] ;  /* 0x00400000dfb8783b */ /* 0x000e6e0000000200 */
[C---:B------:R-:W-:Y:S01]  /*7770*/  HMMA.16816.F32.BF16 R8, R168.reuse, R174, R8 ;  /* 0x000000aea808723c */ /* 0x040fe20000041808 */
[----:B------:R-:W1:Y:S07]  /*7780*/  LDSM.16.M88.4 R172, [R216+-0x3000] ;  /* 0xffd00000d8ac783b */ /* 0x000e6e0000000200 */
[C---:B----4-:R-:W-:Y:S08]  /*7790*/  HMMA.16816.F32.BF16 R12, R168.reuse, R196, R12 ;  /* 0x000000c4a80c723c */ /* 0x050ff0000004180c */
[C---:B------:R-:W-:Y:S01]  /*77a0*/  HMMA.16816.F32.BF16 R16, R168.reuse, R198, R16 ;  /* 0x000000c6a810723c */ /* 0x040fe20000041810 */
[----:B------:R-:W4:Y:S07]  /*77b0*/  LDSM.16.M88.4 R196, [R216+-0x2800] ;  /* 0xffd80000d8c4783b */ /* 0x000f2e0000000200 */
[C---:B-----5:R-:W-:Y:S08]  /*77c0*/  HMMA.16816.F32.BF16 R20, R168.reuse, R180, R20 ;  /* 0x000000b4a814723c */ /* 0x060ff00000041814 */
[C---:B------:R-:W-:Y:S01]  /*77d0*/  HMMA.16816.F32.BF16 R24, R168.reuse, R182, R24 ;  /* 0x000000b6a818723c */ /* 0x040fe20000041818 */
[----:B------:R-:W-:Y:S07]  /*77e0*/  LDSM.16.M88.4 R180, [R135+0x4800] ;  /* 0x0048000087b4783b */ /* 0x000fee0000000200 */
[C---:B--2---:R-:W-:Y:S08]  /*77f0*/  HMMA.16816.F32.BF16 R28, R168.reuse, R176, R28 ;  /* 0x000000b0a81c723c */ /* 0x044ff0000004181c */
[----:B------:R-:W-:Y:S01]  /*7800*/  HMMA.16816.F32.BF16 R32, R168, R178, R32 ;  /* 0x000000b2a820723c */ /* 0x000fe20000041820 */
[----:B------:R-:W-:Y:S07]  /*7810*/  LDSM.16.M88.4 R168, [R221+0x8000] ;  /* 0x00800000dda8783b */ /* 0x000fee0000000200 */
[C---:B-1----:R-:W-:Y:S01]  /*7820*/  HMMA.16816.F32.BF16 R4, R184.reuse, R188, R4 ;  /* 0x000000bcb804723c */ /* 0x042fe20000041804 */
[----:B------:R-:W1:Y:S07]  /*7830*/  LDSM.16.M88.4 R176, [R135+0x4000] ;  /* 0x0040000087b0783b */ /* 0x000e6e0000000200 */
[C---:B------:R-:W-:Y:S01]  /*7840*/  HMMA.16816.F32.BF16 R8, R184.reuse, R190, R8 ;  /* 0x000000beb808723c */ /* 0x040fe20000041808 */
[----:B------:R-:W2:Y:S07]  /*7850*/  LDSM.16.M88.4 R188, [R135+0x5000] ;  /* 0x0050000087bc783b */ /* 0x000eae0000000200 */
[C---:B------:R-:W-:Y:S08]  /*7860*/  HMMA.16816.F32.BF16 R12, R184.reuse, R192, R12 ;  /* 0x000000c0b80c723c */ /* 0x040ff0000004180c */
[C---:B------:R-:W-:Y:S01]  /*7870*/  HMMA.16816.F32.BF16 R16, R184.reuse, R194, R16 ;  /* 0x000000c2b810723c */ /* 0x040fe20000041810 */
[----:B------:R-:W5:Y:S07]  /*7880*/  LDSM.16.M88.4 R192, [R135+0x5800] ;  /* 0x0058000087c0783b */ /* 0x000f6e0000000200 */
[C---:B------:R-:W-:Y:S08]  /*7890*/  HMMA.16816.F32.BF16 R20, R184.reuse, R172, R20 ;  /* 0x000000acb814723c */ /* 0x040ff00000041814 */
[C---:B------:R-:W-:Y:S01]  /*78a0*/  HMMA.16816.F32.BF16 R24, R184.reuse, R174, R24 ;  /* 0x000000aeb818723c */ /* 0x040fe20000041818 */
[----:B------:R-:W-:Y:S07]  /*78b0*/  LDSM.16.M88.4 R172, [R222+0x8000] ;  /* 0x00800000deac783b */ /* 0x000fee0000000200 */
[C---:B----4-:R-:W-:Y:S08]  /*78c0*/  HMMA.16816.F32.BF16 R28, R184.reuse, R196, R28 ;  /* 0x000000c4b81c723c */ /* 0x050ff0000004181c */
[----:B------:R-:W-:Y:S01]  /*78d0*/  HMMA.16816.F32.BF16 R32, R184, R198, R32 ;  /* 0x000000c6b820723c */ /* 0x000fe20000041820 */
[----:B------:R-:W4:Y:S07]  /*78e0*/  LDSM.16.M88.4 R184, [R202] ;  /* 0x00000000cab8783b */ /* 0x000f2e0000000200 */
[C---:B-1----:R-:W-:Y:S01]  /*78f0*/  HMMA.16816.F32.BF16 R4, R168.reuse, R176, R4 ;  /* 0x000000b0a804723c */ /* 0x042fe20000041804 */
[----:B------:R-:W1:Y:S07]  /*7900*/  LDSM.16.M88.4 R196, [R203] ;  /* 0x00000000cbc4783b */ /* 0x000e6e0000000200 */
[C---:B------:R-:W-:Y:S01]  /*7910*/  HMMA.16816.F32.BF16 R8, R168.reuse, R178, R8 ;  /* 0x000000b2a808723c */ /* 0x040fe20000041808 */
[----:B------:R-:W1:Y:S07]  /*7920*/  LDSM.16.M88.4 R200, [R204] ;  /* 0x00000000ccc8783b */ /* 0x000e6e0000000200 */
[C---:B------:R-:W-:Y:S01]  /*7930*/  HMMA.16816.F32.BF16 R12, R168.reuse, R180, R12 ;  /* 0x000000b4a80c723c */ /* 0x040fe2000004180c */
[----:B------:R-:W1:Y:S07]  /*7940*/  LDSM.16.M88.4 R176, [R205] ;  /* 0x00000000cdb0783b */ /* 0x000e6e0000000200 */
[C---:B------:R-:W-:Y:S01]  /*7950*/  HMMA.16816.F32.BF16 R16, R168.reuse, R182, R16 ;  /* 0x000000b6a810723c */ /* 0x040fe20000041810 */
[----:B------:R-:W-:Y:S07]  /*7960*/  LDSM.16.M88.4 R180, [R224+0x8000] ;  /* 0x00800000e0b4783b */ /* 0x000fee0000000200 */
[C---:B--2---:R-:W-:Y:S08]  /*7970*/  HMMA.16816.F32.BF16 R20, R168.reuse, R188, R20 ;  /* 0x000000bca814723c */ /* 0x044ff00000041814 */
[C---:B------:R-:W-:Y:S01]  /*7980*/  HMMA.16816.F32.BF16 R24, R168.reuse, R190, R24 ;  /* 0x000000bea818723c */ /* 0x040fe20000041818 */
[----:B------:R-:W2:Y:S07]  /*7990*/  LDSM.16.M88.4 R188, [R206] ;  /* 0x00000000cebc783b */ /* 0x000eae0000000200 */
[C---:B-----5:R-:W-:Y:S01]  /*79a0*/  HMMA.16816.F32.BF16 R28, R168.reuse, R192, R28 ;  /* 0x000000c0a81c723c */ /* 0x060fe2000004181c */
[----:B------:R-:W5:Y:S07]  /*79b0*/  LDSM.16.M88.4 R204, [R207] ;  /* 0x00000000cfcc783b */ /* 0x000f6e0000000200 */
[----:B------:R-:W-:Y:S01]  /*79c0*/  HMMA.16816.F32.BF16 R32, R168, R194, R32 ;  /* 0x000000c2a820723c */ /* 0x000fe20000041820 */
[----:B------:R-:W2:Y:S07]  /*79d0*/  LDSM.16.M88.4 R168, [R208] ;  /* 0x00000000d0a8783b */ /* 0x000eae0000000200 */
[C---:B----4-:R-:W-:Y:S01]  /*79e0*/  HMMA.16816.F32.BF16 R4, R172.reuse, R184, R4 ;  /* 0x000000b8ac04723c */ /* 0x050fe20000041804 */
[----:B------:R-:W-:Y:S07]  /*79f0*/  LDSM.16.M88.4 R192, [R223+0x8000] ;  /* 0x00800000dfc0783b */ /* 0x000fee0000000200 */
[C---:B------:R-:W-:Y:S01]  /*7a00*/  HMMA.16816.F32.BF16 R8, R172.reuse, R186, R8 ;  /* 0x000000baac08723c */ /* 0x040fe20000041808 */
[----:B------:R-:W4:Y:S07]  /*7a10*/  LDSM.16.M88.4 R184, [R209] ;  /* 0x00000000d1b8783b */ /* 0x000f2e0000000200 */
[C---:B-1----:R-:W-:Y:S08]  /*7a20*/  HMMA.16816.F32.BF16 R12, R172.reuse, R196, R12 ;  /* 0x000000c4ac0c723c */ /* 0x042ff0000004180c */
        /* <DEDUP_REMOVED lines=8> */
[C---:B--2---:R-:W-:Y:S01]  /*7ab0*/  HMMA.16816.F32.BF16 R4, R180.reuse, R188, R4 ;  /* 0x000000bcb404723c */ /* 0x044fe20000041804 */
[----:B------:R-:W2:Y:S07]  /*7ac0*/  LDSM.16.M88.4 R176, [R216+-0x800] ;  /* 0xfff80000d8b0783b */ /* 0x000eae0000000200 */
[C---:B------:R-:W-:Y:S01]  /*7ad0*/  HMMA.16816.F32.BF16 R8, R180.reuse, R190, R8 ;  /* 0x000000beb408723c */ /* 0x040fe20000041808 */
[----:B------:R-:W-:Y:S07]  /*7ae0*/  LDSM.16.M88.4 R188, [R221+0xc000] ;  /* 0x00c00000ddbc783b */ /* 0x000fee0000000200 */
[C---:B-----5:R-:W-:Y:S08]  /*7af0*/  HMMA.16816.F32.BF16 R12, R180.reuse, R204, R12 ;  /* 0x000000ccb40c723c */ /* 0x060ff0000004180c */
[C---:B------:R-:W-:Y:S01]  /*7b00*/  HMMA.16816.F32.BF16 R16, R180.reuse, R206, R16 ;  /* 0x000000ceb410723c */ /* 0x040fe20000041810 */
[----:B------:R-:W5:Y:S07]  /*7b10*/  LDSM.16.M88.4 R204, [R135+0x6000] ;  /* 0x0060000087cc783b */ /* 0x000f6e0000000200 */
[C---:B------:R-:W-:Y:S08]  /*7b20*/  HMMA.16816.F32.BF16 R20, R180.reuse, R168, R20 ;  /* 0x000000a8b414723c */ /* 0x040ff00000041814 */
[C---:B------:R-:W-:Y:S01]  /*7b30*/  HMMA.16816.F32.BF16 R24, R180.reuse, R170, R24 ;  /* 0x000000aab418723c */ /* 0x040fe20000041818 */
[----:B------:R-:W2:Y:S07]  /*7b40*/  LDSM.16.M88.4 R168, [R135+0x6800] ;  /* 0x0068000087a8783b */ /* 0x000eae0000000200 */
[C---:B----4-:R-:W-:Y:S08]  /*7b50*/  HMMA.16816.F32.BF16 R28, R180.reuse, R184, R28 ;  /* 0x000000b8b41c723c */ /* 0x050ff0000004181c */
[----:B------:R-:W-:Y:S01]  /*7b60*/  HMMA.16816.F32.BF16 R32, R180, R186, R32 ;  /* 0x000000bab420723c */ /* 0x000fe20000041820 */
[----:B------:R-:W4:Y:S07]  /*7b70*/  LDSM.16.M88.4 R180, [R135+0x7000] ;  /* 0x0070000087b4783b */ /* 0x000f2e0000000200 */
[C---:B-1----:R-:W-:Y:S01]  /*7b80*/  HMMA.16816.F32.BF16 R4, R192.reuse, R196, R4 ;  /* 0x000000c4c004723c */ /* 0x042fe20000041804 */
[----:B------:R-:W1:Y:S07]  /*7b90*/  LDSM.16.M88.4 R184, [R135+0x7800] ;  /* 0x0078000087b8783b */ /* 0x000e6e0000000200 */
[C---:B------:R-:W-:Y:S01]  /*7ba0*/  HMMA.16816.F32.BF16 R8, R192.reuse, R198, R8 ;  /* 0x000000c6c008723c */ /* 0x040fe20000041808 */
[----:B------:R-:W-:Y:S07]  /*7bb0*/  LDSM.16.M88.4 R196, [R222+0xc000] ;  /* 0x00c00000dec4783b */ /* 0x000fee0000000200 */
[C---:B------:R-:W-:Y:S08]  /*7bc0*/  HMMA.16816.F32.BF16 R12, R192.reuse, R200, R12 ;  /* 0x000000c8c00c723c */ /* 0x040ff0000004180c */
[C---:B------:R-:W-:Y:S01]  /*7bd0*/  HMMA.16816.F32.BF16 R16, R192.reuse, R202, R16 ;  /* 0x000000cac010723c */ /* 0x040fe20000041810 */
[----:B------:R-:W1:Y:S07]  /*7be0*/  LDSM.16.M88.4 R200, [R210] ;  /* 0x00000000d2c8783b */ /* 0x000e6e0000000200 */
[C---:B------:R-:W-:Y:S08]  /*7bf0*/  HMMA.16816.F32.BF16 R20, R192.reuse, R172, R20 ;  /* 0x000000acc014723c */ /* 0x040ff00000041814 */
[C---:B------:R-:W-:Y:S01]  /*7c00*/  HMMA.16816.F32.BF16 R24, R192.reuse, R174, R24 ;  /* 0x000000aec018723c */ /* 0x040fe20000041818 */
[----:B------:R-:W1:Y:S07]  /*7c10*/  LDSM.16.M88.4 R172, [R211] ;  /* 0x00000000d3ac783b */ /* 0x000e6e0000000200 */
[C---:B--2---:R-:W-:Y:S01]  /*7c20*/  HMMA.16816.F32.BF16 R28, R192.reuse, R176, R28 ;  /* 0x000000b0c01c723c */ /* 0x044fe2000004181c */
[----:B------:R-:W-:Y:S07]  /*7c30*/  LDSM.16.M88.4 R208, [R214] ;  /* 0x00000000d6d0783b */ /* 0x000fee0000000200 */
[----:B------:R-:W-:Y:S01]  /*7c40*/  HMMA.16816.F32.BF16 R32, R192, R178, R32 ;  /* 0x000000b2c020723c */ /* 0x000fe20000041820 */
[----:B------:R-:W2:Y:S07]  /*7c50*/  LDSM.16.M88.4 R176, [R212] ;  /* 0x00000000d4b0783b */ /* 0x000eae0000000200 */
[C---:B-----5:R-:W-:Y:S01]  /*7c60*/  HMMA.16816.F32.BF16 R4, R188.reuse, R204, R4 ;  /* 0x000000ccbc04723c */ /* 0x060fe20000041804 */
[----:B------:R-:W5:Y:S07]  /*7c70*/  LDSM.16.M88.4 R192, [R213] ;  /* 0x00000000d5c0783b */ /* 0x000f6e0000000200 */
[C---:B------:R-:W-:Y:S01]  /*7c80*/  HMMA.16816.F32.BF16 R8, R188.reuse, R206, R8 ;  /* 0x000000cebc08723c */ /* 0x040fe20000041808 */
[----:B------:R-:W2:Y:S07]  /*7c90*/  LDSM.16.M88.4 R204, [R224+0xc000] ;  /* 0x00c00000e0cc783b */ /* 0x000eae0000000200 */
[C---:B------:R-:W-:Y:S08]  /*7ca0*/  HMMA.16816.F32.BF16 R12, R188.reuse, R168, R12 ;  /* 0x000000a8bc0c723c */ /* 0x040ff0000004180c */
[C---:B------:R-:W-:Y:S01]  /*7cb0*/  HMMA.16816.F32.BF16 R16, R188.reuse, R170, R16 ;  /* 0x000000aabc10723c */ /* 0x040fe20000041810 */
[----:B------:R-:W2:Y:S07]  /*7cc0*/  LDSM.16.M88.4 R168, [R215] ;  /* 0x00000000d7a8783b */ /* 0x000eae0000000200 */
[C---:B----4-:R-:W-:Y:S01]  /*7cd0*/  HMMA.16816.F32.BF16 R20, R188.reuse, R180, R20 ;  /* 0x000000b4bc14723c */ /* 0x050fe20000041814 */
[----:B------:R-:W-:Y:S07]  /*7ce0*/  LDSM.16.M88.4 R212, [R216] ;  /* 0x00000000d8d4783b */ /* 0x000fee0000000200 */
[C---:B------:R-:W-:Y:S01]  /*7cf0*/  HMMA.16816.F32.BF16 R24, R188.reuse, R182, R24 ;  /* 0x000000b6bc18723c */ /* 0x040fe20000041818 */
[----:B------:R-:W4:Y:S07]  /*7d00*/  LDSM.16.M88.4 R180, [R225] ;  /* 0x00000000e1b4783b */ /* 0x000f2e0000000200 */
[C---:B-1----:R-:W-:Y:S08]  /*7d10*/  HMMA.16816.F32.BF16 R28, R188.reuse, R184, R28 ;  /* 0x000000b8bc1c723c */ /* 0x042ff0000004181c */
[----:B------:R-:W-:Y:S01]  /*7d20*/  HMMA.16816.F32.BF16 R32, R188, R186, R32 ;  /* 0x000000babc20723c */ /* 0x000fe20000041820 */
[----:B------:R-:W1:Y:S07]  /*7d30*/  LDSM.16.M88.4 R184, [R226] ;  /* 0x00000000e2b8783b */ /* 0x000e6e0000000200 */
[C---:B------:R-:W-:Y:S01]  /*7d40*/  HMMA.16816.F32.BF16 R4, R196.reuse, R200, R4 ;  /* 0x000000c8c404723c */ /* 0x040fe20000041804 */
[----:B------:R-:W1:Y:S07]  /*7d50*/  LDSM.16.M88.4 R188, [R223+0xc000] ;  /* 0x00c00000dfbc783b */ /* 0x000e6e0000000200 */
[C---:B------:R-:W-:Y:S08]  /*7d60*/  HMMA.16816.F32.BF16 R8, R196.reuse, R202, R8 ;  /* 0x000000cac408723c */ /* 0x040ff00000041808 */
[C---:B------:R-:W-:Y:S08]  /*7d70*/  HMMA.16816.F32.BF16 R12, R196.reuse, R172, R12 ;  /* 0x000000acc40c723c */ /* 0x040ff0000004180c */
[C---:B------:R-:W-:Y:S08]  /*7d80*/  HMMA.16816.F32.BF16 R16, R196.reuse, R174, R16 ;  /* 0x000000aec410723c */ /* 0x040ff00000041810 */
[C---:B--2---:R-:W-:Y:S08]  /*7d90*/  HMMA.16816.F32.BF16 R20, R196.reuse, R176, R20 ;  /* 0x000000b0c414723c */ /* 0x044ff00000041814 */
[C---:B------:R-:W-:Y:S08]  /*7da0*/  HMMA.16816.F32.BF16 R24, R196.reuse, R178, R24 ;  /* 0x000000b2c418723c */ /* 0x040ff00000041818 */
[C---:B-----5:R-:W-:Y:S08]  /*7db0*/  HMMA.16816.F32.BF16 R28, R196.reuse, R192, R28 ;  /* 0x000000c0c41c723c */ /* 0x060ff0000004181c */
[----:B------:R-:W-:Y:S08]  /*7dc0*/  HMMA.16816.F32.BF16 R32, R196, R194, R32 ;  /* 0x000000c2c420723c */ /* 0x000ff00000041820 */
[C---:B------:R-:W-:Y:S08]  /*7dd0*/  HMMA.16816.F32.BF16 R4, R204.reuse, R208, R4 ;  /* 0x000000d0cc04723c */ /* 0x040ff00000041804 */
[C---:B------:R-:W-:Y:S08]  /*7de0*/  HMMA.16816.F32.BF16 R8, R204.reuse, R210, R8 ;  /* 0x000000d2cc08723c */ /* 0x040ff00000041808 */
[C---:B------:R-:W-:Y:S08]  /*7df0*/  HMMA.16816.F32.BF16 R12, R204.reuse, R168, R12 ;  /* 0x000000a8cc0c723c */ /* 0x040ff0000004180c */
[C---:B------:R-:W-:Y:S01]  /*7e00*/  HMMA.16816.F32.BF16 R16, R204.reuse, R170, R16 ;  /* 0x000000aacc10723c */ /* 0x040fe20000041810 */
[----:B------:R-:W2:Y:S07]  /*7e10*/  LDSM.16.M88.4 R168, [R216+0x800] ;  /* 0x00080000d8a8783b */ /* 0x000eae0000000200 */
[C---:B----4-:R-:W-:Y:S08]  /*7e20*/  HMMA.16816.F32.BF16 R20, R204.reuse, R180, R20 ;  /* 0x000000b4cc14723c */ /* 0x050ff00000041814 */
[C---:B------:R-:W-:Y:S08]  /*7e30*/  HMMA.16816.F32.BF16 R24, R204.reuse, R182, R24 ;  /* 0x000000b6cc18723c */ /* 0x040ff00000041818 */
[C---:B-1----:R-:W-:Y:S08]  /*7e40*/  HMMA.16816.F32.BF16 R28, R204.reuse, R184, R28 ;  /* 0x000000b8cc1c723c */ /* 0x042ff0000004181c */
[----:B------:R-:W-:Y:S08]  /*7e50*/  HMMA.16816.F32.BF16 R32, R204, R186, R32 ;  /* 0x000000bacc20723c */ /* 0x000ff00000041820 */
[C---:B------:R-:W-:Y:S08]  /*7e60*/  HMMA.16816.F32.BF16 R4, R188.reuse, R212, R4 ;  /* 0x000000d4bc04723c */ /* 0x040ff00000041804 */
[C---:B------:R-:W-:Y:S08]  /*7e70*/  HMMA.16816.F32.BF16 R8, R188.reuse, R214, R8 ;  /* 0x000000d6bc08723c */ /* 0x040ff00000041808 */
[C---:B--2---:R-:W-:Y:S08]  /*7e80*/  HMMA.16816.F32.BF16 R12, R188.reuse, R168, R12 ;  /* 0x000000a8bc0c723c */ /* 0x044ff0000004180c */
[----:B------:R-:W-:Y:S01]  /*7e90*/  FMUL.FTZ R0, R4, c[0x0][0x320] ;  /* 0x0000c80004007a20 */ /* 0x000fe20000410000 */
[C---:B------:R-:W-:Y:S03]  /*7ea0*/  HMMA.16816.F32.BF16 R16, R188.reuse, R170, R16 ;  /* 0x000000aabc10723c */ /* 0x040fe60000041810 */
[----:B------:R1:W2:Y:S04]  /*7eb0*/  MUFU.TANH R181, R0 ;  /* 0x0000000000b57308 */ /* 0x0002a80000002400 */
[----:B------:R-:W-:Y:S02]  /*7ec0*/  FMUL.FTZ R10, R10, c[0x0][0x320] ;  /* 0x0000c8000a0a7a20 */ /* 0x000fe40000410000 */
[----:B---3--:R-:W-:Y:S04]  /*7ed0*/  FMUL.FTZ R3, R11, c[0x0][0x320] ;  /* 0x0000c8000b037a20 */ /* 0x008fe80000410000 */
[----:B------:R-:W3:Y:S02]  /*7ee0*/  MUFU.TANH R185, R10 ;  /* 0x0000000a00b97308 */ /* 0x000ee40000002400 */
[----:B------:R-:W-:Y:S08]  /*7ef0*/  FMUL.FTZ R2, R12, c[0x0][0x320] ;  /* 0x0000c8000c027a20 */ /* 0x000ff00000410000 */
[----:B------:R-:W4:Y:S01]  /*7f00*/  MUFU.TANH R177, R2 ;  /* 0x0000000200b17308 */ /* 0x000f220000002400 */
[----:B-1----:R-:W-:Y:S09]  /*7f10*/  FMUL.FTZ R0, R5, c[0x0][0x320] ;  /* 0x0000c80005007a20 */ /* 0x002ff20000410000 */
[----:B------:R1:W1:Y:S10]  /*7f20*/  MUFU.TANH R184, R0 ;  /* 0x0000000000b87308 */ /* 0x0002740000002400 */
[----:B------:R5:W2:Y:S01]  /*7f30*/  MUFU.TANH R183, R3 ;  /* 0x0000000300b77308 */ /* 0x000aa20000002400 */
[----:B-1----:R-:W-:Y:S09]  /*7f40*/  FMUL.FTZ R0, R6, c[0x0][0x320] ;  /* 0x0000c80006007a20 */ /* 0x002ff20000410000 */
[----:B------:R1:W1:Y:S01]  /*7f50*/  MUFU.TANH R186, R0 ;  /* 0x0000000000ba7308 */ /* 0x0002620000002400 */
[----:B-----5:R-:W-:Y:S09]  /*7f60*/  FMUL.FTZ R3, R19, c[0x0][0x320] ;  /* 0x0000c80013037a20 */ /* 0x020ff20000410000 */
[----:B------:R-:W2:Y:S01]  /*7f70*/  MUFU.TANH R173, R3 ;  /* 0x0000000300ad7308 */ /* 0x000ea20000002400 */
[----:B-1----:R-:W-:Y:S02]  /*7f80*/  FMUL.FTZ R0, R7, c[0x0][0x320] ;  /* 0x0000c80007007a20 */ /* 0x002fe40000410000 */
[----:B------:R-:W1:Y:S07]  /*7f90*/  LDSM.16.M88.4 R4, [R216+0x1000] ;  /* 0x00100000d804783b */ /* 0x000e6e0000000200 */
[----:B------:R5:W1:Y:S02]  /*7fa0*/  MUFU.TANH R187, R0 ;  /* 0x0000000000bb7308 */ /* 0x000a640000002400 */
[----:B-----5:R-:W-:Y:S08]  /*7fb0*/  FMUL.FTZ R0, R8, c[0x0][0x320] ;  /* 0x0000c80008007a20 */ /* 0x020ff00000410000 */
[----:B------:R5:W2:Y:S01]  /*7fc0*/  MUFU.TANH R182, R0 ;  /* 0x0000000000b67308 */ /* 0x000aa20000002400 */
[C---:B-1----:R-:W-:Y:S07]  /*7fd0*/  HMMA.16816.F32.BF16 R20, R188.reuse, R4, R20 ;  /* 0x00000004bc14723c */ /* 0x042fee0000041814 */
[----:B------:R-:W-:Y:S01]  /*7fe0*/  FMUL.FTZ R4, R18, c[0x0][0x320] ;  /* 0x0000c80012047a20 */ /* 0x000fe20000410000 */
[C---:B------:R-:W-:Y:S03]  /*7ff0*/  HMMA.16816.F32.BF16 R24, R188.reuse, R6, R24 ;  /* 0x00000006bc18723c */ /* 0x040fe60000041818 */
[----:B------:R-:W1:Y:S01]  /*8000*/  MUFU.TANH R174, R4 ;  /* 0x0000000400ae7308 */ /* 0x000e620000002400 */
[----:B-----5:R-:W-:Y:S02]  /*8010*/  FMUL.FTZ R0, R9, c[0x0][0x320] ;  /* 0x0000c80009007a20 */ /* 0x020fe40000410000 */
[----:B------:R-:W5:Y:S02]  /*8020*/  LDSM.16.M88.4 R8, [R216+0x1800] ;  /* 0x00180000d808783b */ /* 0x000f640000000200 */
[----:B------:R-:W-:Y:S05]  /*8030*/  DEPBAR.LE SB0, 0x0 ;  /* 0x000080000000791a */ /* 0x000fea0000000000 */
[----:B------:R1:W1:Y:S01]  /*8040*/  MUFU.TANH R180, R0 ;  /* 0x0000000000b47308 */ /* 0x0002620000002400 */
[----:B------:R-:W-:Y:S02]  /*8050*/  BAR.SYNC.DEFER_BLOCKING 0x0 ;  /* 0x0000000000007b1d */ /* 0x000fe40000010000 */
[----:B------:R-:W-:Y:S07]  /*8060*/  FMUL.FTZ R2, R21, c[0x0][0x320] ;  /* 0x0000c80015027a20 */ /* 0x000fee0000410000 */
[----:B------:R-:W2:Y:S01]  /*8070*/  MUFU.TANH R168, R2 ;  /* 0x0000000200a87308 */ /* 0x000ea20000002400 */
[----:B-1----:R-:W-:Y:S09]  /*8080*/  FMUL.FTZ R0, R13, c[0x0][0x320] ;  /* 0x0000c8000d007a20 */ /* 0x002ff20000410000 */
[----:B------:R1:W1:Y:S01]  /*8090*/  MUFU.TANH R176, R0 ;  /* 0x0000000000b07308 */ /* 0x0002620000002400 */
[C---:B-----5:R-:W-:Y:S08]  /*80a0*/  HMMA.16816.F32.BF16 R28, R188.reuse, R8, R28 ;  /* 0x00000008bc1c723c */ /* 0x060ff0000004181c */
[----:B------:R-:W-:Y:S04]  /*80b0*/  HMMA.16816.F32.BF16 R32, R188, R10, R32 ;  /* 0x0000000abc20723c */ /* 0x000fe80000041820 */
[----:B-1----:R-:W-:Y:S04]  /*80c0*/  FMUL.FTZ R0, R14, c[0x0][0x320] ;  /* 0x0000c8000e007a20 */ /* 0x002fe80000410000 */
[----:B------:R1:W1:Y:S04]  /*80d0*/  MUFU.TANH R179, R0 ;  /* 0x0000000000b37308 */ /* 0x0002680000002400 */
[----:B-1----:R-:W-:Y:S06]  /*80e0*/  FMUL.FTZ R0, R15, c[0x0][0x320] ;  /* 0x0000c8000f007a20 */ /* 0x002fec0000410000 */
        /* <DEDUP_REMOVED lines=37> */
[----:B------:R-:W-:Y:S01]  /*8340*/  SHF.R.S32.HI R230, RZ, 0x1f, R239 ;  /* 0x0000001fffe67819 */ /* 0x000fe200000114ef */
[----:B------:R-:W-:Y:S01]  /*8350*/  IMAD R2, R233, 0x40, R242 ;  /* 0x00000040e9027824 */ /* 0x000fe200078e02f2 */
[----:B------:R-:W-:Y:S01]  /*8360*/  SHF.R.S32.HI R132, RZ, 0x1f, R238 ;  /* 0x0000001fff847819 */ /* 0x000fe200000114ee */
[----:B------:R-:W-:Y:S01]  /*8370*/  IMAD.MOV.U32 R228, RZ, RZ, RZ ;  /* 0x000000ffffe47224 */ /* 0x000fe200078e00ff */
[----:B------:R-:W-:Y:S01]  /*8380*/  ISETP.NE.AND P0, PT, R0, c[0x0][0x2b8], PT ;  /* 0x0000ae0000007a0c */ /* 0x000fe20003f05270 */
[----:B------:R-:W-:Y:S01]  /*8390*/  IMAD R0, R236, 0x20, R241 ;  /* 0x00000020ec007824 */ /* 0x000fe200078e02f1 */
[C---:B------:R-:W-:Y:S01]  /*83a0*/  SHF.L.U64.HI R12, R239.reuse, 0x1, R230 ;  /* 0x00000001ef0c7819 */ /* 0x040fe200000102e6 */
[----:B------:R-:W-:Y:S01]  /*83b0*/  IMAD.SHL.U32 R28, R239, 0x2, RZ ;  /* 0x00000002ef1c7824 */ /* 0x000fe200078e00ff */
[----:B------:R-:W-:Y:S01]  /*83c0*/  SHF.R.S32.HI R230, RZ, 0x1f, R237 ;  /* 0x0000001fffe67819 */ /* 0x000fe200000114ed */
[C---:B------:R-:W-:Y:S01]  /*83d0*/  IMAD.SHL.U32 R27, R237.reuse, 0x2, RZ ;  /* 0x00000002ed1b7824 */ /* 0x040fe200078e00ff */
[----:B------:R-:W-:Y:S01]  /*83e0*/  IADD3 R2, R2, -0x40, R0 ;  /* 0xffffffc002027810 */ /* 0x000fe20007ffe000 */
[----:B------:R-:W-:Y:S01]  /*83f0*/  IMAD.SHL.U32 R26, R238, 0x2, RZ ;  /* 0x00000002ee1a7824 */ /* 0x000fe200078e00ff */
[----:B------:R-:W-:Y:S01]  /*8400*/  SHF.L.U64.HI R11, R237, 0x1, R230 ;  /* 0x00000001ed0b7819 */ /* 0x000fe200000102e6 */
[----:B------:R-:W-:Y:S01]  /*8410*/  IMAD.SHL.U32 R25, R232, 0x2, RZ ;  /* 0x00000002e8197824 */ /* 0x000fe200078e00ff */
[----:B------:R-:W-:Y:S01]  /*8420*/  SHF.R.S32.HI R230, RZ, 0x1f, R232 ;  /* 0x0000001fffe67819 */ /* 0x000fe200000114e8 */
[----:B------:R-:W-:Y:S01]  /*8430*/  IMAD.MOV.U32 R0, RZ, RZ, R2 ;  /* 0x000000ffff007224 */ /* 0x000fe200078e0002 */
[----:B------:R-:W-:Y:S01]  /*8440*/  SHF.L.U64.HI R10, R238, 0x1, R132 ;  /* 0x00000001ee0a7819 */ /* 0x000fe20000010284 */
[----:B------:R-:W-:Y:S01]  /*8450*/  @P0 IMAD.HI.U32 R3, R2, c[0x0][0x2bc], RZ ;  /* 0x0000af0002030a27 */ /* 0x000fe200078e00ff */
[----:B------:R-:W-:Y:S04]  /*8460*/  SHF.L.U64.HI R9, R232, 0x1, R230 ;  /* 0x00000001e8097819 */ /* 0x000fe800000102e6 */
[----:B------:R-:W-:Y:S04]  /*8470*/  @P0 SHF.R.U32.HI R0, RZ, c[0x0][0x2c0], R3 ;  /* 0x0000b000ff000a19 */ /* 0x000fe80000011603 */
[C---:B------:R-:W-:Y:S04]  /*8480*/  @!P6 IADD3 R3, P0, R0.reuse, R246, RZ ;  /* 0x000000f60003e210 */ /* 0x040fe80007f1e0ff */
[----:B------:R-:W-:Y:S01]  /*8490*/  @!P6 LEA.HI.X.SX32 R5, R0, R250, 0x1, P0 ;  /* 0x000000fa0005e211 */ /* 0x000fe200000f0eff */
[----:B------:R-:W-:Y:S01]  /*84a0*/  IMAD.MOV R0, RZ, RZ, -R0 ;  /* 0x000000ffff007224 */ /* 0x000fe200078e0a00 */
[C---:B------:R-:W-:Y:S03]  /*84b0*/  @!P6 LEA R4, P0, R3.reuse, c[0x0][0x2a0], 0x2 ;  /* 0x0000a8000304ea11 */ /* 0x040fe600078010ff */
[----:B------:R-:W-:Y:S01]  /*84c0*/  IMAD R231, R0, c[0x0][0x2b8], R2 ;  /* 0x0000ae0000e77a24 */ /* 0x000fe200078e0202 */
[----:B------:R-:W-:Y:S03]  /*84d0*/  @!P6 LEA.HI.X R5, R3, c[0x0][0x2a4], R5, 0x2, P0 ;  /* 0x0000a9000305ea11 */ /* 0x000fe600000f1405 */
[C---:B------:R-:W-:Y:S01]  /*84e0*/  IMAD.WIDE.U32 R2, R231.reuse, c[0x0][0x1e0], RZ ;  /* 0x00007800e7027a25 */ /* 0x040fe200078e00ff */
[----:B------:R-:W-:Y:S01]  /*84f0*/  SHF.R.S32.HI R0, RZ, 0x1f, R231 ;  /* 0x0000001fff007819 */ /* 0x000fe200000114e7 */
[----:B------:R-:W2:Y:S04]  /*8500*/  @!P6 LDG.E R228, [R4.64] ;  /* 0x0000000604e4e981 */ /* 0x000ea8000c1e1900 */
[----:B------:R-:W-:Y:S04]  /*8510*/  IMAD R0, R0, c[0x0][0x1e0], RZ ;  /* 0x0000780000007a24 */ /* 0x000fe800078e02ff */
        /* <DEDUP_REMOVED lines=12> */
.L_x_1668:
[----:B------:R-:W-:-:S05]  /*85e0*/  BRA.DIV ~URZ, `(.L_x_1591) ;  /* 0x000088027f007947 */ /* 0x000fca000b800000 */
[----:B------:R-:W3:Y:S01]  /*85f0*/  SHFL.IDX PT, R0, R8, RZ, 0x181f ;  /* 0x00181fff08007589 */ /* 0x000ee200000e0000 */
[C---:B------:R-:W-:Y:S04]  /*8600*/  IADD3 R2, -R227.reuse, 0x10, RZ ;  /* 0x00000010e3027810 */ /* 0x040fe80007ffe1ff */
[----:B------:R-:W-:Y:S04]  /*8610*/  LOP3.LUT R2, R2, 0xf, RZ, 0xc0, !PT ;  /* 0x0000000f02027812 */ /* 0x000fe800078ec0ff */
[----:B---3--:R-:W-:Y:S04]  /*8620*/  IADD3 R2, P1, P0, R2, R0, R25 ;  /* 0x0000000002027210 */ /* 0x008fe8000783e019 */
[----:B--2---:R-:W-:Y:S02]  /*8630*/  IADD3.X R3, RZ, R4, R9, P1, P0 ;  /* 0x00000004ff037210 */ /* 0x004fe40000fe0409 */
[----:B------:R-:W-:Y:S11]  /*8640*/  ISETP.NE.U32.AND P0, PT, R227, RZ, PT ;  /* 0x000000ffe300720c */ /* 0x000ff60003f05070 */
[----:B------:R-:W-:Y:S02]  /*8650*/  @!UPT UIADD3 URZ, URZ, URZ, URZ ;  /* 0x0000003f3f3ff290 */ /* 0x000fe4000fffe03f */
[----:B------:R-:W-:Y:S01]  /*8660*/  @!PT LDS RZ, [RZ] ;  /* 0x00000000fffff984 */ /* 0x000fe20000000800 */
[----:B------:R-:W-:Y:S01]  /*8670*/  @!PT LDS RZ, [RZ] ;  /* 0x00000000fffff984 */ /* 0x000fe20000000800 */
[----:B------:R2:W-:Y:S02]  /*8680*/  LDGSTS.E.BYPASS.LTC128B.128.ZFILL [R229+0x8100], [R2.64], P0 ;  /* 0x0810000002e57fae */ /* 0x0005e40008141d46 */
[----:B--2---:R-:W-:Y:S05]  /*8690*/  IADD3 R2, P0, R0, R26, RZ ;  /* 0x0000001a00027210 */ /* 0x004fea0007f1e0ff */
[----:B------:R-:W-:Y:S01]  /*86a0*/  IMAD.X R3, R4, 0x1, R10, P0 ;  /* 0x0000000104037824 */ /* 0x000fe200000e060a */
[----:B------:R-:W-:Y:S04]  /*86b0*/  IADD3 R6, P0, R0, R27, RZ ;  /* 0x0000001b00067210 */ /* 0x000fe80007f1e0ff */
[----:B------:R2:W-:Y:S01]  /*86c0*/  LDGSTS.E.BYPASS.LTC128B.128 [R229+0xa100], [R2.64], !P3 ;  /* 0x0a10000002e57fae */ /* 0x0005e2000d901d46 */
[----:B------:R-:W-:Y:S05]  /*86d0*/  IMAD.X R7, R4, 0x1, R11, P0 ;  /* 0x0000000104077824 */ /* 0x000fea00000e060b */
[----:B------:R3:W-:Y:S01]  /*86e0*/  LDGSTS.E.BYPASS.LTC128B.128 [R229+0xc100], [R6.64], !P4 ;  /* 0x0c10000006e57fae */ /* 0x0007e2000e101d46 */
[----:B--2---:R-:W-:Y:S03]  /*86f0*/  IADD3 R2, P0, R0, R28, RZ ;  /* 0x0000001c00027210 */ /* 0x004fe60007f1e0ff */
[----:B------:R3:W2:Y:S02]  /*8700*/  SHFL.IDX PT, R0, R8, 0x1, 0x181f ;  /* 0x00381f0008007f89 */ /* 0x0006a400000e0000 */
[----:B------:R-:W-:Y:S02]  /*8710*/  IMAD.X R3, R4, 0x1, R12, P0 ;  /* 0x0000000104037824 */ /* 0x000fe400000e060c */
[----:B------:R3:W4:Y:S04]  /*8720*/  SHFL.IDX PT, R4, R5, 0x1, 0x181f ;  /* 0x00381f0005047f89 */ /* 0x00072800000e0000 */
[----:B------:R3:W-:Y:S02]  /*8730*/  LDGSTS.E.BYPASS.LTC128B.128 [R229+0xe100], [R2.64], !P5 ;  /* 0x0e10000002e57fae */ /* 0x0007e4000e901d46 */
.L_x_1669:
[C---:B---3--:R-:W-:Y:S02]  /*8740*/  IADD3 R2, -R227.reuse, 0x10, RZ ;  /* 0x00000010e3027810 */ /* 0x048fe40007ffe1ff */
[----:B------:R-:W-:Y:S02]  /*8750*/  ISETP.NE.U32.AND P0, PT, R227, RZ, PT ;  /* 0x000000ffe300720c */ /* 0x000fe40003f05070 */
[----:B------:R-:W-:Y:S04]  /*8760*/  LOP3.LUT R2, R2, 0xf, RZ, 0xc0, !PT ;  /* 0x0000000f02027812 */ /* 0x000fe800078ec0ff */
[----:B--2---:R-:W-:Y:S04]  /*8770*/  IADD3 R2, P2, P1, R2, R0, R25 ;  /* 0x0000000002027210 */ /* 0x004fe8000795e019 */
[----:B----4-:R-:W-:Y:S02]  /*8780*/  IADD3.X R3, RZ, R4, R9, P2, P1 ;  /* 0x00000004ff037210 */ /* 0x010fe400017e2409 */
[C---:B------:R-:W-:Y:S03]  /*8790*/  IADD3 R6, P1, R0.reuse, R27, RZ ;  /* 0x0000001b00067210 */ /* 0x040fe60007f3e0ff */
[----:B------:R-:W-:Y:S01]  /*87a0*/  @!PT LDS RZ, [RZ] ;  /* 0x00000000fffff984 */ /* 0x000fe20000000800 */
[----:B------:R-:W-:Y:S01]  /*87b0*/  @!PT LDS RZ, [RZ] ;  /* 0x00000000fffff984 */ /* 0x000fe20000000800 */
[----:B------:R-:W-:Y:S01]  /*87c0*/  @!PT LDS RZ, [RZ] ;  /* 0x00000000fffff984 */ /* 0x000fe20000000800 */
[----:B------:R2:W-:Y:S01]  /*87d0*/  LDGSTS.E.BYPASS.LTC128B.128.ZFILL [R229+0x9100], [R2.64], P0 ;  /* 0x0910000002e57fae */ /* 0x0005e20008141d46 */
[----:B------:R-:W-:Y:S01]  /*87e0*/  IADD3 R8, P0, R0, R26, RZ ;  /* 0x0000001a00087210 */ /* 0x000fe20007f1e0ff */
[C---:B------:R-:W-:Y:S04]  /*87f0*/  IMAD.X R7, R4.reuse, 0x1, R11, P1 ;  /* 0x0000000104077824 */ /* 0x040fe800008e060b */
[----:B------:R-:W-:Y:S05]  /*8800*/  IMAD.X R9, R4, 0x1, R10, P0 ;  /* 0x0000000104097824 */ /* 0x000fea00000e060a */
[----:B------:R3:W-:Y:S04]  /*8810*/  LDGSTS.E.BYPASS.LTC128B.128 [R229+0xb100], [R8.64], !P3 ;  /* 0x0b10000008e57fae */ /* 0x0007e8000d901d46 */
[----:B------:R3:W-:Y:S01]  /*8820*/  LDGSTS.E.BYPASS.LTC128B.128 [R229+0xd100], [R6.64], !P4 ;  /* 0x0d10000006e57fae */ /* 0x0007e2000e101d46 */
[----:B--2---:R-:W-:Y:S05]  /*8830*/  IADD3 R2, P0, R0, R28, RZ ;  /* 0x0000001c00027210 */ /* 0x004fea0007f1e0ff */
[----:B------:R-:W-:Y:S05]  /*8840*/  IMAD.X R3, R4, 0x1, R12, P0 ;  /* 0x0000000104037824 */ /* 0x000fea00000e060c */
[----:B------:R3:W-:Y:S03]  /*8850*/  LDGSTS.E.BYPASS.LTC128B.128 [R229+0xf100], [R2.64], !P5 ;  /* 0x0f10000002e57fae */ /* 0x0007e6000e901d46 */
.L_x_1589:
[----:B--234-:R-:W-:Y:S05]  /*8860*/  BSYNC B0 ;  /* 0x0000000000007941 */ /* 0x01cfea0003800000 */
.L_x_1588:
        /* <DEDUP_REMOVED lines=41> */
.L_x_1670:
[----:B--2---:R-:W-:Y:S01]  /*8b00*/  FMNMX.FTZ R3, R0, R4, !PT ;  /* 0x0000000400037209 */ /* 0x004fe20007810000 */
[C---:B------:R-:W-:Y:S01]  /*8b10*/  FADD.FTZ R0, -R132.reuse, R133 ;  /* 0x0000008584007221 */ /* 0x040fe20000010100 */
[----:B------:R-:W-:Y:S01]  /*8b20*/  WARPSYNC 0xffffffff ;  /* 0xffffffff00007948 */ /* 0x000fe20003800000 */
[----:B-1----:R-:W-:Y:S01]  /*8b30*/  FMUL.FTZ R4, R132, c[0x0][0x2d0] ;  /* 0x0000b40084047a20 */ /* 0x002fe20000410000 */
[----:B------:R-:W-:Y:S01]  /*8b40*/  ISETP.GT.AND P0, PT, R233, R240, PT ;  /* 0x000000f0e900720c */ /* 0x000fe20003f04270 */
        /* <DEDUP_REMOVED lines=18> */
[--C-:B------:R-:W-:Y:S02]  /*8c70*/  FFMA.FTZ R180, R176, c[0x0][0x2d0], -R4.reuse ;  /* 0x0000b400b0b47a23 */ /* 0x100fe40000010804 */
[----:B------:R-:W-:Y:S07]  /*8c80*/  FFMA.FTZ R176, R172, c[0x0][0x2d0], -R4 ;  /* 0x0000b400acb07a23 */ /* 0x000fee0000010804 */
[----:B------:R-:W2:Y:S10]  /*8c90*/  MUFU.EX2 R4, R7 ;  /* 0x0000000700047308 */ /* 0x000eb40000000800 */
[----:B------:R-:W3:Y:S01]  /*8ca0*/  MUFU.EX2 R8, R8 ;  /* 0x0000000800087308 */ /* 0x000ee20000000800 */
[C---:B-1----:R-:W-:Y:S02]  /*8cb0*/  FMUL.FTZ R32, R2.reuse, R136 ;  /* 0x0000008802207220 */ /* 0x042fe40000410000 */
[C---:B------:R-:W-:Y:S02]  /*8cc0*/  FMUL.FTZ R33, R2.reuse, R137 ;  /* 0x0000008902217220 */ /* 0x040fe40000410000 */
[C---:B------:R-:W-:Y:S02]  /*8cd0*/  FMUL.FTZ R12, R2.reuse, R156 ;  /* 0x0000009c020c7220 */ /* 0x040fe40000410000 */
[C---:B------:R-:W-:Y:S02]  /*8ce0*/  FMUL.FTZ R13, R2.reuse, R157 ;  /* 0x0000009d020d7220 */ /* 0x040fe40000410000 */
[C---:B------:R-:W-:Y:S02]  /*8cf0*/  FMUL.FTZ R21, R2.reuse, R149 ;  /* 0x0000009502157220 */ /* 0x040fe40000410000 */
[C---:B------:R-:W-:Y:S02]  /*8d00*/  FMUL.FTZ R20, R2.reuse, R148 ;  /* 0x0000009402147220 */ /* 0x040fe40000410000 */
[----:B------:R-:W-:Y:S01]  /*8d10*/  FMUL.FTZ R25, R2, R145 ;  /* 0x0000009102197220 */ /* 0x000fe20000410000 */
[----:B--2---:R-:W-:Y:S01]  /*8d20*/  F2FP.BF16.PACK_AB R168, R6, R4 ;  /* 0x0000000406a8723e */ /* 0x004fe200000010ff */
[----:B------:R-:W-:Y:S01]  /*8d30*/  FFMA.FTZ R0, R2, R235, R4 ;  /* 0x000000eb02007223 */ /* 0x000fe20000010004 */
[----:B------:R-:W-:Y:S01]  /*8d40*/  MUFU.EX2 R148, R189 ;  /* 0x000000bd00947308 */ /* 0x000fe20000000800 */
[C---:B------:R-:W-:Y:S02]  /*8d50*/  FMUL.FTZ R4, R3.reuse, c[0x0][0x2d0] ;  /* 0x0000b40003047a20 */ /* 0x040fe40000410000 */
[----:B------:R-:W-:Y:S02]  /*8d60*/  FADD.FTZ R7, R6, R0 ;  /* 0x0000000006077221 */ /* 0x000fe40000010000 */
        /* <DEDUP_REMOVED lines=15> */
[--C-:B------:R-:W-:Y:S01]  /*8e60*/  FFMA.FTZ R182, R170, c[0x0][0x2d0], -R4.reuse ;  /* 0x0000b400aab67a23 */ /* 0x100fe20000010804 */
[----:B------:R-:W-:Y:S01]  /*8e70*/  MUFU.EX2 R156, R134 ;  /* 0x00000086009c7308 */ /* 0x000fe20000000800 */
[--C-:B------:R-:W-:Y:S01]  /*8e80*/  FFMA.FTZ R179, R169, c[0x0][0x2d0], -R4.reuse ;  /* 0x0000b400a9b37a23 */ /* 0x100fe20000010804 */
[----:B---3--:R-:W-:Y:S01]  /*8e90*/  F2FP.BF16.PACK_AB R170, R8, R9 ;  /* 0x0000000908aa723e */ /* 0x008fe200000010ff */
[--C-:B------:R-:W-:Y:S02]  /*8ea0*/  FFMA.FTZ R183, R24, c[0x0][0x2d0], -R4.reuse ;  /* 0x0000b40018b77a23 */ /* 0x100fe40000010804 */
[--C-:B------:R-:W-:Y:S02]  /*8eb0*/  FFMA.FTZ R187, R17, c[0x0][0x2d0], -R4.reuse ;  /* 0x0000b40011bb7a23 */ /* 0x100fe40000010804 */
[----:B------:R-:W-:Y:S02]  /*8ec0*/  FFMA.FTZ R196, R16, c[0x0][0x2d0], -R4 ;  /* 0x0000b40010c47a23 */ /* 0x000fe40000010804 */
[----:B------:R-:W-:Y:S01]  /*8ed0*/  FADD.FTZ R4, R9, R7 ;  /* 0x0000000709047221 */ /* 0x000fe20000010000 */
[----:B------:R-:W-:Y:S01]  /*8ee0*/  MUFU.EX2 R134, R176 ;  /* 0x000000b000867308 */ /* 0x000fe20000000800 */
[----:B------:R-:W-:Y:S02]  /*8ef0*/  FMUL.FTZ R17, R2, R153 ;  /* 0x0000009902117220 */ /* 0x000fe40000410000 */
[----:B------:R-:W-:Y:S02]  /*8f00*/  FADD.FTZ R178, R8, R4 ;  /* 0x0000000408b27221 */ /* 0x000fe40000010000 */
[C---:B-1----:R-:W-:Y:S02]  /*8f10*/  FMUL.FTZ R34, R0.reuse, R138 ;  /* 0x0000008a00227220 */ /* 0x042fe40000410000 */
[----:B------:R-:W-:Y:S02]  /*8f20*/  FMUL.FTZ R35, R0, R139 ;  /* 0x0000008b00237220 */ /* 0x000fe40000410000 */
[----:B------:R-:W1:Y:S01]  /*8f30*/  LDSM.16.MT88.4 R136, [R217] ;  /* 0x00000000d988783b */ /* 0x000e620000004200 */
[----:B------:R-:W2:Y:S01]  /*8f40*/  MUFU.EX2 R7, R6 ;  /* 0x0000000600077308 */ /* 0x000ea20000000800 */
[C---:B------:R-:W-:Y:S02]  /*8f50*/  FMUL.FTZ R4, R2.reuse, R164 ;  /* 0x000000a402047220 */ /* 0x040fe40000410000 */
[C---:B------:R-:W-:Y:S02]  /*8f60*/  FMUL.FTZ R5, R2.reuse, R165 ;  /* 0x000000a502057220 */ /* 0x040fe40000410000 */
[C---:B------:R-:W-:Y:S02]  /*8f70*/  FMUL.FTZ R16, R2.reuse, R152 ;  /* 0x0000009802107220 */ /* 0x040fe40000410000 */
[C---:B------:R-:W-:Y:S02]  /*8f80*/  FMUL.FTZ R8, R2.reuse, R160 ;  /* 0x000000a002087220 */ /* 0x040fe40000410000 */
[----:B------:R-:W-:Y:S01]  /*8f90*/  FMUL.FTZ R9, R2, R161 ;  /* 0x000000a102097220 */ /* 0x000fe20000410000 */
        /* <DEDUP_REMOVED lines=9> */
[C---:B--2---:R-:W-:Y:S01]  /*9030*/  F2FP.BF16.PACK_AB R169, R7.reuse, R10 ;  /* 0x0000000a07a9723e */ /* 0x044fe200000010ff */
[C---:B------:R-:W-:Y:S02]  /*9040*/  FFMA.FTZ R6, R0.reuse, R234, R10 ;  /* 0x000000ea00067223 */ /* 0x040fe4000001000a */
[C---:B------:R-:W-:Y:S02]  /*9050*/  FMUL.FTZ R10, R0.reuse, R162 ;  /* 0x000000a2000a7220 */ /* 0x040fe40000410000 */
[----:B------:R-:W-:Y:S01]  /*9060*/  FADD.FTZ R152, R7, R6 ;  /* 0x0000000607987221 */ /* 0x000fe20000010000 */
[----:B------:R-:W-:Y:S01]  /*9070*/  LDSM.16.MT88.4 R160, [R217+0x1800] ;  /* 0x00180000d9a0783b */ /* 0x000fe20000004200 */
[C---:B------:R-:W-:Y:S01]  /*9080*/  FMUL.FTZ R6, R0.reuse, R166 ;  /* 0x000000a600067220 */ /* 0x040fe20000410000 */
[----:B------:R-:W-:Y:S01]  /*9090*/  MUFU.EX2 R176, R183 ;  /* 0x000000b700b07308 */ /* 0x000fe20000000800 */
[----:B------:R-:W-:Y:S01]  /*90a0*/  FMUL.FTZ R7, R0, R167 ;  /* 0x000000a700077220 */ /* 0x000fe20000410000 */
[----:B---3--:R-:W-:Y:S01]  /*90b0*/  F2FP.BF16.PACK_AB R171, R156, R153 ;  /* 0x000000999cab723e */ /* 0x008fe200000010ff */
[C---:B------:R-:W-:Y:S02]  /*90c0*/  FMUL.FTZ R26, R0.reuse, R146 ;  /* 0x00000092001a7220 */ /* 0x040fe40000410000 */
[----:B------:R-:W-:Y:S02]  /*90d0*/  FMUL.FTZ R27, R0, R147 ;  /* 0x00000093001b7220 */ /* 0x000fe40000410000 */
[C---:B------:R-:W-:Y:S02]  /*90e0*/  FMUL.FTZ R28, R2.reuse, R140 ;  /* 0x0000008c021c7220 */ /* 0x040fe40000410000 */
[C---:B-1----:R-:W-:Y:S01]  /*90f0*/  HMMA.16816.F32.BF16 R4, R168.reuse, R136, R4 ;  /* 0x00000088a804723c */ /* 0x042fe20000041804 */
[----:B------:R-:W1:Y:S04]  /*9100*/  MUFU.EX2 R133, R181 ;  /* 0x000000b500857308 */ /* 0x000e680000000800 */
[----:B------:R-:W-:Y:S02]  /*9110*/  FMUL.FTZ R29, R2, R141 ;  /* 0x0000008d021d7220 */ /* 0x000fe40000410000 */
[C---:B------:R-:W-:Y:S01]  /*9120*/  FMUL.FTZ R30, R0.reuse, R142 ;  /* 0x0000008e001e7220 */ /* 0x040fe20000410000 */
[C---:B------:R-:W-:Y:S01]  /*9130*/  HMMA.16816.F32.BF16 R8, R168.reuse, R138, R8 ;  /* 0x0000008aa808723c */ /* 0x040fe20000041808 */
[----:B------:R-:W2:Y:S02]  /*9140*/  LDSM.16.MT88.4 R136, [R218] ;  /* 0x00000000da88783b */ /* 0x000ea40000004200 */
[----:B------:R-:W-:Y:S01]  /*9150*/  MUFU.EX2 R198, R175 ;  /* 0x000000af00c67308 */ /* 0x000fe20000000800 */
[----:B------:R-:W-:Y:S02]  /*9160*/  FMUL.FTZ R31, R0, R143 ;  /* 0x0000008f001f7220 */ /* 0x000fe40000410000 */
[C---:B------:R-:W-:Y:S02]  /*9170*/  FMUL.FTZ R24, R2.reuse, R144 ;  /* 0x0000009002187220 */ /* 0x040fe40000410000 */
[C---:B------:R-:W-:Y:S01]  /*9180*/  FMUL.FTZ R36, R2.reuse, R36 ;  /* 0x0000002402247220 */ /* 0x040fe20000410000 */
[----:B------:R-:W-:Y:S03]  /*9190*/  LDSM.16.MT88.4 R140, [R217+0x800] ;  /* 0x00080000d98c783b */ /* 0x000fe60000004200 */
        /* <DEDUP_REMOVED lines=17> */
[----:B------:R-:W-:Y:S01]  /*92b0*/  FMUL.FTZ R51, R0, R51 ;  /* 0x0000003300337220 */ /* 0x000fe20000410000 */
[C---:B--2---:R-:W-:Y:S02]  /*92c0*/  HMMA.16816.F32.BF16 R12, R168.reuse, R136, R12 ;  /* 0x00000088a80c723c */ /* 0x044fe4000004180c */
[----:B------:R-:W-:Y:S01]  /*92d0*/  MUFU.EX2 R197, R172 ;  /* 0x000000ac00c57308 */ /* 0x000fe20000000800 */
[C---:B------:R-:W-:Y:S02]  /*92e0*/  FMUL.FTZ R52, R2.reuse, R52 ;  /* 0x0000003402347220 */ /* 0x040fe40000410000 */
[----:B------:R-:W-:Y:S02]  /*92f0*/  FMUL.FTZ R53, R2, R53 ;  /* 0x0000003502357220 */ /* 0x000fe40000410000 */
[C---:B------:R-:W-:Y:S01]  /*9300*/  FMUL.FTZ R54, R0.reuse, R54 ;  /* 0x0000003600367220 */ /* 0x040fe20000410000 */
[C---:B------:R-:W-:Y:S01]  /*9310*/  HMMA.16816.F32.BF16 R16, R168.reuse, R138, R16 ;  /* 0x0000008aa810723c */ /* 0x040fe20000041810 */
[----:B------:R-:W2:Y:S03]  /*9320*/  LDSM.16.MT88.4 R136, [R220] ;  /* 0x00000000dc88783b */ /* 0x000ea60000004200 */
[----:B------:R-:W-:Y:S01]  /*9330*/  FMUL.FTZ R55, R0, R55 ;  /* 0x0000003700377220 */ /* 0x000fe20000410000 */
[----:B------:R-:W-:Y:S01]  /*9340*/  MUFU.EX2 R181, R174 ;  /* 0x000000ae00b57308 */ /* 0x000fe20000000800 */
[C---:B------:R-:W-:Y:S02]  /*9350*/  FMUL.FTZ R56, R2.reuse, R56 ;  /* 0x0000003802387220 */ /* 0x040fe40000410000 */
[----:B------:R-:W-:Y:S04]  /*9360*/  FMUL.FTZ R57, R2, R57 ;  /* 0x0000003902397220 */ /* 0x000fe80000410000 */
        /* <DEDUP_REMOVED lines=22> */
[----:B------:R-:W2:Y:S03]  /*94d0*/  LDSM.16.MT88.4 R136, [R219] ;  /* 0x00000000db88783b */ /* 0x000ea60000004200 */
        /* <DEDUP_REMOVED lines=18> */
[C---:B--2---:R-:W-:Y:S03]  /*9600*/  HMMA.16816.F32.BF16 R28, R168.reuse, R136, R28 ;  /* 0x00000088a81c723c */ /* 0x044fe6000004181c */
[C---:B------:R-:W-:Y:S02]  /*9610*/  FMUL.FTZ R94, R0.reuse, R94 ;  /* 0x0000005e005e7220 */ /* 0x040fe40000410000 */
[----:B------:R-:W-:Y:S02]  /*9620*/  FMUL.FTZ R95, R0, R95 ;  /* 0x0000005f005f7220 */ /* 0x000fe40000410000 */
[C---:B------:R-:W-:Y:S01]  /*9630*/  FMUL.FTZ R96, R2.reuse, R96 ;  /* 0x0000006002607220 */ /* 0x040fe20000410000 */
[C---:B------:R-:W-:Y:S01]  /*9640*/  HMMA.16816.F32.BF16 R32, R168.reuse, R138, R32 ;  /* 0x0000008aa820723c */ /* 0x040fe20000041820 */
[----:B------:R-:W2:Y:S03]  /*9650*/  LDSM.16.MT88.4 R136, [R217+0x2000] ;  /* 0x00200000d988783b */ /* 0x000ea60000004200 */
        /* <DEDUP_REMOVED lines=23> */
[----:B------:R-:W2:Y:S03]  /*97d0*/  LDSM.16.MT88.4 R136, [R218+0x2000] ;  /* 0x00200000da88783b */ /* 0x000ea60000004200 */
[C---:B------:R-:W-:Y:S02]  /*97e0*/  FMUL.FTZ R118, R0.reuse, R118 ;  /* 0x0000007600767220 */ /* 0x040fe40000410000 */
[----:B------:R-:W-:Y:S02]  /*97f0*/  FMUL.FTZ R119, R0, R119 ;  /* 0x0000007700777220 */ /* 0x000fe40000410000 */
[C---:B------:R-:W-:Y:S04]  /*9800*/  FMUL.FTZ R120, R2.reuse, R120 ;  /* 0x0000007802787220 */ /* 0x040fe80000410000 */
[----:B------:R-:W-:Y:S02]  /*9810*/  FMUL.FTZ R121, R2, R121 ;  /* 0x0000007902797220 */ /* 0x000fe40000410000 */
[C---:B------:R-:W-:Y:S02]  /*9820*/  FMUL.FTZ R122, R0.reuse, R122 ;  /* 0x0000007a007a7220 */ /* 0x040fe40000410000 */
[----:B------:R-:W-:Y:S02]  /*9830*/  FMUL.FTZ R123, R0, R123 ;  /* 0x0000007b007b7220 */ /* 0x000fe40000410000 */
[C---:B------:R-:W-:Y:S02]  /*9840*/  FMUL.FTZ R124, R2.reuse, R124 ;  /* 0x0000007c027c7220 */ /* 0x040fe40000410000 */
[C---:B------:R-:W-:Y:S02]  /*9850*/  FMUL.FTZ R125, R2.reuse, R125 ;  /* 0x0000007d027d7220 */ /* 0x040fe40000410000 */
[C---:B------:R-:W-:Y:S02]  /*9860*/  FMUL.FTZ R128, R2.reuse, R128 ;  /* 0x0000008002807220 */ /* 0x040fe40000410000 */
[----:B------:R-:W-:Y:S02]  /*9870*/  FMUL.FTZ R129, R2, R129 ;  /* 0x0000008102817220 */ /* 0x000fe40000410000 */
[----:B------:R-:W3:Y:S01]  /*9880*/  MUFU.EX2 R2, R180 ;  /* 0x000000b400027308 */ /* 0x000ee20000000800 */
[C---:B------:R-:W-:Y:S02]  /*9890*/  FMUL.FTZ R126, R0.reuse, R126 ;  /* 0x0000007e007e7220 */ /* 0x040fe40000410000 */
[C---:B------:R-:W-:Y:S02]  /*98a0*/  FMUL.FTZ R127, R0.reuse, R127 ;  /* 0x0000007f007f7220 */ /* 0x040fe40000410000 */
[C---:B------:R-:W-:Y:S02]  /*98b0*/  FMUL.FTZ R130, R0.reuse, R130 ;  /* 0x0000008200827220 */ /* 0x040fe40000410000 */
[----:B------:R-:W-:Y:S02]  /*98c0*/  FMUL.FTZ R131, R0, R131 ;  /* 0x0000008300837220 */ /* 0x000fe40000410000 */
[----:B-1----:R-:W-:Y:S01]  /*98d0*/  FADD.FTZ R0, R133, R178 ;  /* 0x000000b285007221 */ /* 0x002fe20000010000 */
[----:B------:R-:W1:Y:S01]  /*98e0*/  MUFU.EX2 R180, R173 ;  /* 0x000000ad00b47308 */ /* 0x000e620000000800 */
[C---:B--2---:R-:W-:Y:S09]  /*98f0*/  HMMA.16816.F32.BF16 R44, R168.reuse, R136, R44 ;  /* 0x00000088a82c723c */ /* 0x044ff2000004182c */
[----:B------:R-:W2:Y:S01]  /*9900*/  MUFU.EX2 R173, R186 ;  /* 0x000000ba00ad7308 */ /* 0x000ea20000000800 */
[C---:B------:R-:W-:Y:S01]  /*9910*/  HMMA.16816.F32.BF16 R48, R168.reuse, R138, R48 ;  /* 0x0000008aa830723c */ /* 0x040fe20000041830 */
[----:B------:R-:W4:Y:S02]  /*9920*/  LDSM.16.MT88.4 R136, [R220+0x2000] ;  /* 0x00200000dc88783b */ /* 0x000f240000004200 */
[----:B---3--:R-:W-:Y:S04]  /*9930*/  FADD.FTZ R0, R2, R0 ;  /* 0x0000000002007221 */ /* 0x008fe80000010000 */
[----:B------:R-:W-:Y:S05]  /*9940*/  FADD.FTZ R0, R144, R0 ;  /* 0x0000000090007221 */ /* 0x000fea0000010000 */
[----:B------:R-:W-:Y:S01]  /*9950*/  FADD.FTZ R0, R134, R0 ;  /* 0x0000000086007221 */ /* 0x000fe20000010000 */
[C---:B----4-:R-:W-:Y:S08]  /*9960*/  HMMA.16816.F32.BF16 R52, R168.reuse, R136, R52 ;  /* 0x00000088a834723c */ /* 0x050ff00000041834 */
[C---:B------:R-:W-:Y:S01]  /*9970*/  HMMA.16816.F32.BF16 R56, R168.reuse, R138, R56 ;  /* 0x0000008aa838723c */ /* 0x040fe20000041838 */
[----:B------:R-:W3:Y:S07]  /*9980*/  LDSM.16.MT88.4 R136, [R219+0x2000] ;  /* 0x00200000db88783b */ /* 0x000eee0000004200 */
[C---:B---3--:R-:W-:Y:S08]  /*9990*/  HMMA.16816.F32.BF16 R60, R168.reuse, R136, R60 ;  /* 0x00000088a83c723c */ /* 0x048ff0000004183c */
        /* <DEDUP_REMOVED lines=23> */
[C---:B---3--:R-:W-:Y:S07]  /*9b10*/  HMMA.16816.F32.BF16 R124, R168.reuse, R136, R124 ;  /* 0x00000088a87c723c */ /* 0x048fee000004187c */
[----:B------:R-:W-:Y:S01]  /*9b20*/  F2FP.BF16.PACK_AB R136, R2, R133 ;  /* 0x000000850288723e */ /* 0x000fe200000010ff */
[----:B------:R-:W-:Y:S01]  /*9b30*/  HMMA.16816.F32.BF16 R128, R168, R138, R128 ;  /* 0x0000008aa880723c */ /* 0x000fe20000041880 */
[----:B------:R-:W3:Y:S03]  /*9b40*/  MUFU.EX2 R133, R191 ;  /* 0x000000bf00857308 */ /* 0x000ee60000000800 */
[----:B------:R-:W-:Y:S03]  /*9b50*/  F2FP.BF16.PACK_AB R137, R197, R198 ;  /* 0x000000c6c589723e */ /* 0x000fe600000010ff */
[----:B------:R-:W-:Y:S02]  /*9b60*/  F2FP.BF16.PACK_AB R138, R134, R144 ;  /* 0x00000090868a723e */ /* 0x000fe400000010ff */
[----:B------:R-:W4:Y:S02]  /*9b70*/  LDSM.16.MT88.4 R144, [R218+0x800] ;  /* 0x00080000da90783b */ /* 0x000f240000004200 */
[----:B------:R-:W5:Y:S01]  /*9b80*/  MUFU.EX2 R2, R190 ;  /* 0x000000be00027308 */ /* 0x000f620000000800 */
[----:B-1----:R-:W-:Y:S02]  /*9b90*/  F2FP.BF16.PACK_AB R139, R180, R181 ;  /* 0x000000b5b48b723e */ /* 0x002fe400000010ff */
[----:B--2---:R-:W-:Y:S05]  /*9ba0*/  F2FP.BF16.PACK_AB R169, R173, R174 ;  /* 0x000000aeada9723e */ /* 0x004fea00000010ff */
[C---:B------:R-:W-:Y:S02]  /*9bb0*/  HMMA.16816.F32.BF16 R4, R136.reuse, R140, R4 ;  /* 0x0000008c8804723c */ /* 0x040fe40000041804 */
[----:B------:R-:W1:Y:S03]  /*9bc0*/  MUFU.EX2 R134, R188 ;  /* 0x000000bc00867308 */ /* 0x000e660000000800 */
[----:B---3--:R-:W-:Y:S03]  /*9bd0*/  FADD.FTZ R0, R133, R0 ;  /* 0x0000000085007221 */ /* 0x008fe60000010000 */
[C---:B------:R-:W-:Y:S01]  /*9be0*/  HMMA.16816.F32.BF16 R8, R136.reuse, R142, R8 ;  /* 0x0000008e8808723c */ /* 0x040fe20000041808 */
[----:B------:R-:W2:Y:S03]  /*9bf0*/  LDSM.16.MT88.4 R140, [R220+0x800] ;  /* 0x00080000dc8c783b */ /* 0x000ea60000004200 */
[----:B-----5:R-:W-:Y:S04]  /*9c00*/  FADD.FTZ R0, R2, R0 ;  /* 0x0000000002007221 */ /* 0x020fe80000010000 */
[----:B------:R-:W-:Y:S04]  /*9c10*/  FADD.FTZ R0, R148, R0 ;  /* 0x0000000094007221 */ /* 0x000fe80000010000 */
[C---:B-1----:R-:W-:Y:S01]  /*9c20*/  FADD.FTZ R0, R134.reuse, R0 ;  /* 0x0000000086007221 */ /* 0x042fe20000010000 */
[C---:B----4-:R-:W-:Y:S08]  /*9c30*/  HMMA.16816.F32.BF16 R12, R136.reuse, R144, R12 ;  /* 0x00000090880c723c */ /* 0x050ff0000004180c */
        /* <DEDUP_REMOVED lines=42> */
[----:B------:R-:W-:Y:S01]  /*9ee0*/  HMMA.16816.F32.BF16 R128, R136, R146, R128 ;  /* 0x000000928880723c */ /* 0x000fe20000041880 */
[----:B------:R-:W1:Y:S06]  /*9ef0*/  LDSM.16.MT88.4 R144, [R218+0x1000] ;  /* 0x00100000da90783b */ /* 0x000e6c0000004200 */
[----:B------:R-:W-:Y:S02]  /*9f00*/  F2FP.BF16.PACK_AB R138, R134, R148 ;  /* 0x00000094868a723e */ /* 0x000fe400000010ff */
[----:B------:R-:W3:Y:S01]  /*9f10*/  LDSM.16.MT88.4 R148, [R220+0x1000] ;  /* 0x00100000dc94783b */ /* 0x000ee20000004200 */
[----:B------:R-:W-:Y:S02]  /*9f20*/  MUFU.EX2 R134, R194 ;  /* 0x000000c200867308 */ /* 0x000fe40000000800 */
[----:B------:R-:W-:Y:S02]  /*9f30*/  F2FP.BF16.PACK_AB R136, R2, R133 ;  /* 0x000000850288723e */ /* 0x000fe400000010ff */
[----:B------:R-:W-:Y:S02]  /*9f40*/  F2FP.BF16.PACK_AB R137, R179, R177 ;  /* 0x000000b1b389723e */ /* 0x000fe400000010ff */
[----:B------:R-:W-:Y:S04]  /*9f50*/  F2FP.BF16.PACK_AB R139, R175, R176 ;  /* 0x000000b0af8b723e */ /* 0x000fe800000010ff */
[----:B------:R-:W-:Y:S03]  /*9f60*/  MUFU.EX2 R2, R193 ;  /* 0x000000c100027308 */ /* 0x000fe60000000800 */
[C---:B--2---:R-:W-:Y:S07]  /*9f70*/  HMMA.16816.F32.BF16 R4, R136.reuse, R140, R4 ;  /* 0x0000008c8804723c */ /* 0x044fee0000041804 */
[----:B------:R-:W2:Y:S01]  /*9f80*/  MUFU.EX2 R133, R192 ;  /* 0x000000c000857308 */ /* 0x000ea20000000800 */
[C---:B------:R-:W-:Y:S01]  /*9f90*/  HMMA.16816.F32.BF16 R8, R136.reuse, R142, R8 ;  /* 0x0000008e8808723c */ /* 0x040fe20000041808 */
[----:B------:R-:W4:Y:S07]  /*9fa0*/  LDSM.16.MT88.4 R140, [R219+0x1000] ;  /* 0x00100000db8c783b */ /* 0x000f2e0000004200 */
[C---:B-1----:R-:W-:Y:S08]  /*9fb0*/  HMMA.16816.F32.BF16 R12, R136.reuse, R144, R12 ;  /* 0x00000090880c723c */ /* 0x042ff0000004180c */
[C---:B------:R-:W-:Y:S01]  /*9fc0*/  HMMA.16816.F32.BF16 R16, R136.reuse, R146, R16 ;  /* 0x000000928810723c */ /* 0x040fe20000041810 */
[----:B------:R-:W1:Y:S03]  /*9fd0*/  LDSM.16.MT88.4 R144, [R217+0x3000] ;  /* 0x00300000d990783b */ /* 0x000e660000004200 */
[C---:B--2---:R-:W-:Y:S01]  /*9fe0*/  F2FP.BF16.PACK_AB R168, R2.reuse, R133 ;  /* 0x0000008502a8723e */ /* 0x044fe200000010ff */
[----:B------:R-:W-:Y:S03]  /*9ff0*/  FADD.FTZ R0, R133, R0 ;  /* 0x0000000085007221 */ /* 0x000fe60000010000 */
[C---:B---3--:R-:W-:Y:S01]  /*a000*/  HMMA.16816.F32.BF16 R20, R136.reuse, R148, R20 ;  /* 0x000000948814723c */ /* 0x048fe20000041814 */
[----:B------:R-:W2:Y:S03]  /*a010*/  MUFU.EX2 R133, R196 ;  /* 0x000000c400857308 */ /* 0x000ea60000000800 */
[----:B------:R-:W-:Y:S02]  /*a020*/  FADD.FTZ R0, R2, R0 ;  /* 0x0000000002007221 */ /* 0x000fe40000010000 */
[----:B------:R-:W-:Y:S02]  /*a030*/  FADD.FTZ R2, R153, R152 ;  /* 0x0000009899027221 */ /* 0x000fe40000010000 */
[C---:B------:R-:W-:Y:S01]  /*a040*/  HMMA.16816.F32.BF16 R24, R136.reuse, R150, R24 ;  /* 0x000000968818723c */ /* 0x040fe20000041818 */
[----:B------:R-:W3:Y:S07]  /*a050*/  LDSM.16.MT88.4 R148, [R218+0x3000] ;  /* 0x00300000da94783b */ /* 0x000eee0000004200 */
[C---:B----4-:R-:W-:Y:S01]  /*a060*/  HMMA.16816.F32.BF16 R28, R136.reuse, R140, R28 ;  /* 0x0000008c881c723c */ /* 0x050fe2000004181c */
[----:B------:R-:W-:Y:S07]  /*a070*/  LDSM.16.MT88.4 R152, [R218+0x1800] ;  /* 0x00180000da98783b */ /* 0x000fee0000004200 */
[C---:B------:R-:W-:Y:S01]  /*a080*/  HMMA.16816.F32.BF16 R32, R136.reuse, R142, R32 ;  /* 0x0000008e8820723c */ /* 0x040fe20000041820 */
[----:B------:R-:W4:Y:S03]  /*a090*/  LDSM.16.MT88.4 R140, [R220+0x3000] ;  /* 0x00300000dc8c783b */ /* 0x000f260000004200 */
[----:B--2---:R-:W-:Y:S04]  /*a0a0*/  F2FP.BF16.PACK_AB R171, R133, R172 ;  /* 0x000000ac85ab723e */ /* 0x004fe800000010ff */
[C---:B-1----:R-:W-:Y:S08]  /*a0b0*/  HMMA.16816.F32.BF16 R36, R136.reuse, R144, R36 ;  /* 0x000000908824723c */ /* 0x042ff00000041824 */
[C---:B------:R-:W-:Y:S01]  /*a0c0*/  HMMA.16816.F32.BF16 R40, R136.reuse, R146, R40 ;  /* 0x000000928828723c */ /* 0x040fe20000041828 */
[----:B------:R-:W1:Y:S07]  /*a0d0*/  LDSM.16.MT88.4 R144, [R219+0x3000] ;  /* 0x00300000db90783b */ /* 0x000e6e0000004200 */
        /* <DEDUP_REMOVED lines=24> */
[C---:B-1----:R-:W-:Y:S01]  /*a260*/  HMMA.16816.F32.BF16 R108, R136.reuse, R144, R108 ;  /* 0x00000090886c723c */ /* 0x042fe2000004186c */
[----:B------:R-:W1:Y:S07]  /*a270*/  MUFU.EX2 R144, R195 ;  /* 0x000000c300907308 */ /* 0x000e6e0000000800 */
[C---:B------:R-:W-:Y:S08]  /*a280*/  HMMA.16816.F32.BF16 R112, R136.reuse, R146, R112 ;  /* 0x000000928870723c */ /* 0x040ff00000041870 */
[C---:B--2---:R-:W-:Y:S08]  /*a290*/  HMMA.16816.F32.BF16 R116, R136.reuse, R148, R116 ;  /* 0x000000948874723c */ /* 0x044ff00000041874 */
[C---:B------:R-:W-:Y:S04]  /*a2a0*/  HMMA.16816.F32.BF16 R120, R136.reuse, R150, R120 ;  /* 0x000000968878723c */ /* 0x040fe80000041878 */
[----:B-1----:R-:W-:Y:S01]  /*a2b0*/  FADD.FTZ R0, R144, R0 ;  /* 0x0000000090007221 */ /* 0x002fe20000010000 */
[C---:B------:R-:W-:Y:S02]  /*a2c0*/  F2FP.BF16.PACK_AB R170, R134.reuse, R144 ;  /* 0x0000009086aa723e */ /* 0x040fe400000010ff */
[----:B------:R-:W1:Y:S01]  /*a2d0*/  LDSM.16.MT88.4 R144, [R220+0x1800] ;  /* 0x00180000dc90783b */ /* 0x000e620000004200 */
[C---:B---3--:R-:W-:Y:S04]  /*a2e0*/  HMMA.16816.F32.BF16 R124, R136.reuse, R140, R124 ;  /* 0x0000008c887c723c */ /* 0x048fe8000004187c */
[----:B------:R-:W-:Y:S01]  /*a2f0*/  FADD.FTZ R235, R134, R0 ;  /* 0x0000000086eb7221 */ /* 0x000fe20000010000 */
[-C--:B------:R-:W-:Y:S01]  /*a300*/  MOV R134, R3.reuse ;  /* 0x0000000300867202 */ /* 0x080fe20000000f00 */
[----:B------:R-:W-:Y:S02]  /*a310*/  FADD.FTZ R0, R156, R2 ;  /* 0x000000029c007221 */ /* 0x000fe40000010000 */
[----:B------:R-:W-:Y:S01]  /*a320*/  HMMA.16816.F32.BF16 R128, R136, R142, R128 ;  /* 0x0000008e8880723c */ /* 0x000fe20000041880 */
[----:B------:R-:W2:Y:S03]  /*a330*/  LDSM.16.MT88.4 R136, [R219+0x1800] ;  /* 0x00180000db88783b */ /* 0x000ea60000004200 */
[----:B------:R-:W-:Y:S04]  /*a340*/  FADD.FTZ R0, R198, R0 ;  /* 0x00000000c6007221 */ /* 0x000fe80000010000 */
[C---:B------:R-:W-:Y:S01]  /*a350*/  HMMA.16816.F32.BF16 R164, R168.reuse, R160, R4 ;  /* 0x000000a0a8a4723c */ /* 0x040fe20000041804 */
[----:B------:R-:W3:Y:S04]  /*a360*/  LDSM.16.MT88.4 R4, [R217+0x3800] ;  /* 0x00380000d904783b */ /* 0x000ee80000004200 */
[----:B------:R-:W-:Y:S03]  /*a370*/  FADD.FTZ R0, R197, R0 ;  /* 0x00000000c5007221 */ /* 0x000fe60000010000 */
[C---:B------:R-:W-:Y:S01]  /*a380*/  HMMA.16816.F32.BF16 R160, R168.reuse, R162, R8 ;  /* 0x000000a2a8a0723c */ /* 0x040fe20000041808 */
[----:B------:R-:W4:Y:S03]  /*a390*/  LDSM.16.MT88.4 R8, [R218+0x3800] ;  /* 0x00380000da08783b */ /* 0x000f260000004200 */
[----:B------:R-:W-:Y:S04]  /*a3a0*/  FADD.FTZ R0, R181, R0 ;  /* 0x00000000b5007221 */ /* 0x000fe80000010000 */
[C---:B------:R-:W-:Y:S01]  /*a3b0*/  HMMA.16816.F32.BF16 R156, R168.reuse, R152, R12 ;  /* 0x00000098a89c723c */ /* 0x040fe2000004180c */
[----:B------:R-:W5:Y:S03]  /*a3c0*/  LDSM.16.MT88.4 R12, [R220+0x3800] ;  /* 0x00380000dc0c783b */ /* 0x000f660000004200 */
[----:B------:R-:W-:Y:S04]  /*a3d0*/  FADD.FTZ R0, R180, R0 ;  /* 0x00000000b4007221 */ /* 0x000fe80000010000 */
[C---:B------:R-:W-:Y:S01]  /*a3e0*/  HMMA.16816.F32.BF16 R152, R168.reuse, R154, R16 ;  /* 0x0000009aa898723c */ /* 0x040fe20000041810 */
[----:B------:R-:W4:Y:S03]  /*a3f0*/  LDSM.16.MT88.4 R16, [R219+0x3800] ;  /* 0x00380000db10783b */ /* 0x000f260000004200 */
[----:B------:R-:W-:Y:S04]  /*a400*/  FADD.FTZ R0, R177, R0 ;  /* 0x00000000b1007221 */ /* 0x000fe80000010000 */
[C---:B-1----:R-:W-:Y:S04]  /*a410*/  HMMA.16816.F32.BF16 R148, R168.reuse, R144, R20 ;  /* 0x00000090a894723c */ /* 0x042fe80000041814 */
[----:B------:R-:W-:Y:S04]  /*a420*/  FADD.FTZ R0, R179, R0 ;  /* 0x00000000b3007221 */ /* 0x000fe80000010000 */
[C---:B------:R-:W-:Y:S04]  /*a430*/  HMMA.16816.F32.BF16 R144, R168.reuse, R146, R24 ;  /* 0x00000092a890723c */ /* 0x040fe80000041818 */
[----:B------:R-:W-:Y:S04]  /*a440*/  FADD.FTZ R0, R176, R0 ;  /* 0x00000000b0007221 */ /* 0x000fe80000010000 */
[C---:B--2---:R-:W-:Y:S04]  /*a450*/  HMMA.16816.F32.BF16 R140, R168.reuse, R136, R28 ;  /* 0x00000088a88c723c */ /* 0x044fe8000004181c */
[----:B------:R-:W-:Y:S03]  /*a460*/  FADD.FTZ R0, R175, R0 ;  /* 0x00000000af007221 */ /* 0x000fe60000010000 */
[----:B------:R-:W-:Y:S01]  /*a470*/  MOV R28, R3 ;  /* 0x00000003001c7202 */ /* 0x000fe20000000f00 */
[C---:B------:R-:W-:Y:S04]  /*a480*/  HMMA.16816.F32.BF16 R136, R168.reuse, R138, R32 ;  /* 0x0000008aa888723c */ /* 0x040fe80000041820 */
[----:B------:R-:W-:Y:S04]  /*a490*/  FADD.FTZ R0, R174, R0 ;  /* 0x00000000ae007221 */ /* 0x000fe80000010000 */
[C---:B---3--:R-:W-:Y:S04]  /*a4a0*/  HMMA.16816.F32.BF16 R36, R168.reuse, R4, R36 ;  /* 0x00000004a824723c */ /* 0x048fe80000041824 */
[----:B------:R-:W-:Y:S04]  /*a4b0*/  FADD.FTZ R0, R173, R0 ;  /* 0x00000000ad007221 */ /* 0x000fe80000010000 */
[C---:B------:R-:W-:Y:S01]  /*a4c0*/  HMMA.16816.F32.BF16 R40, R168.reuse, R6, R40 ;  /* 0x00000006a828723c */ /* 0x040fe20000041828 */
[----:B------:R-:W1:Y:S03]  /*a4d0*/  LDSM.16.MT88.4 R4, [R217+0x5800] ;  /* 0x00580000d904783b */ /* 0x000e660000004200 */
[----:B------:R-:W-:Y:S01]  /*a4e0*/  FADD.FTZ R2, R172, R0 ;  /* 0x00000000ac027221 */ /* 0x000fe20000010000 */
[----:B------:R-:W-:Y:S03]  /*a4f0*/  IADD3 R0, R233, -0x1, RZ ;  /* 0xffffffffe9007810 */ /* 0x000fe60007ffe0ff */
[C---:B----4-:R-:W-:Y:S04]  /*a500*/  HMMA.16816.F32.BF16 R44, R168.reuse, R8, R44 ;  /* 0x00000008a82c723c */ /* 0x050fe8000004182c */
[----:B------:R-:W-:Y:S01]  /*a510*/  FADD.FTZ R234, R133, R2 ;  /* 0x0000000285ea7221 */ /* 0x000fe20000010000 */
[----:B------:R-:W-:Y:S02]  /*a520*/  MOV R233, R0 ;  /* 0x0000000000e97202 */ /* 0x000fe40000000f00 */
[----:B------:R-:W-:Y:S01]  /*a530*/  MOV R133, R132 ;  /* 0x0000008400857202 */ /* 0x000fe20000000f00 */
        /* <DEDUP_REMOVED lines=28> */
[----:B------:R-:W-:Y:S07]  /*a700*/  @!UPT UIADD3 URZ, URZ, URZ, URZ ;  /* 0x0000003f3f3ff290 */ /* 0x000fee000fffe03f */
[----:B------:R-:W-:-:S11]  /*a710*/  @P0 BRA `(.L_x_1593) ;  /* 0xffffc3e000000947 */ /* 0x000fd6000383ffff */
.L_x_1586:
[----:B------:R-:W-:Y:S05]  /*a720*/  BRA.DIV ~URZ, `(.L_x_1594) ;  /* 0x00006a227f007947 */ /* 0x000fea000b800000 */
[----:B------:R1:W2:Y:S02]  /*a730*/  SHFL.BFLY PT, R0, R235, 0x2, 0x1f ;  /* 0x0c401f00eb007f89 */ /* 0x0002a400000e0000 */
.L_x_1671:
[----:B--2---:R-:W-:Y:S01]  /*a740*/  FADD.FTZ R5, R0, R235 ;  /* 0x000000eb00057221 */ /* 0x004fe20000010000 */
[----:B------:R-:W-:Y:S05]  /*a750*/  BRA.DIV ~URZ, `(.L_x_1595) ;  /* 0x00006a427f007947 */ /* 0x000fea000b800000 */
[----:B------:R-:W2:Y:S02]  /*a760*/  SHFL.BFLY PT, R0, R234, 0x2, 0x1f ;  /* 0x0c401f00ea007f89 */ /* 0x000ea400000e0000 */
[----:B--2---:R-:W-:-:S02]  /*a770*/  FADD.FTZ R4, R0, R234 ;  /* 0x000000ea00047221 */ /* 0x004fc40000010000 */
[----:B------:R-:W2:Y:S04]  /*a780*/  SHFL.BFLY PT, R0, R5, 0x1, 0x1f ;  /* 0x0c201f0005007f89 */ /* 0x000ea800000e0000 */
[----:B------:R3:W4:Y:S01]  /*a790*/  SHFL.BFLY PT, R3, R4, 0x1, 0x1f ;  /* 0x0c201f0004037f89 */ /* 0x00072200000e0000 */
[----:B--2---:R-:W-:-:S05]  /*a7a0*/  FADD.FTZ R5, R5, R0 ;  /* 0x0000000005057221 */ /* 0x004fca0000010000 */
.L_x_1672:
[----:B------:R-:W-:Y:S01]  /*a7b0*/  FSETP.NE.FTZ.AND P1, PT, R5, RZ, PT ;  /* 0x000000ff0500720b */ /* 0x000fe20003f35000 */
[----:B----4-:R-:W-:Y:S01]  /*a7c0*/  FADD.FTZ R3, R3, R4 ;  /* 0x0000000403037221 */ /* 0x010fe20000010000 */
[----:B------:R-:W-:Y:S02]  /*a7d0*/  MOV R15, 0xff800000 ;  /* 0xff800000000f7802 */ /* 0x000fe40000000f00 */
[----:B------:R-:W-:Y:S02]  /*a7e0*/  MOV R20, 0xff800000 ;  /* 0xff80000000147802 */ /* 0x000fe40000000f00 */
[----:B------:R-:W-:-:S07]  /*a7f0*/  FSETP.NE.FTZ.AND P0, PT, R3, RZ, PT ;  /* 0x000000ff0300720b */ /* 0x000fce0003f15000 */
[----:B------:R-:W2:Y:S01]  /*a800*/  @P1 MUFU.LG2 R0, R5 ;  /* 0x0000000500001308 */ /* 0x000ea20000000c00 */
[----:B------:R-:W-:-:S05]  /*a810*/  @P1 MOV R2, 0x3f317218 ;  /* 0x3f31721800021802 */ /* 0x000fca0000000f00 */
[----:B------:R-:W-:Y:S01]  /*a820*/  @P1 FMUL.FTZ R2, R2, c[0x0][0x2d0] ;  /* 0x0000b40002021a20 */ /* 0x000fe20000410000 */
[----:B---3--:R-:W-:-:S05]  /*a830*/  @P0 MOV R4, 0x3f317218 ;  /* 0x3f31721800040802 */ /* 0x008fca0000000f00 */
[----:B------:R-:W-:Y:S02]  /*a840*/  @P0 FMUL.FTZ R4, R4, c[0x0][0x2d0] ;  /* 0x0000b40004040a20 */ /* 0x000fe40000410000 */
[----:B--2---:R-:W-:-:S04]  /*a850*/  @P1 FMUL.FTZ R0, R0, 0.69314718246459960938 ;  /* 0x3f31721800001820 */ /* 0x004fc80000410000 */
[----:B------:R-:W-:Y:S01]  /*a860*/  @P1 FFMA.FTZ R15, R2, R132, R0 ;  /* 0x00000084020f1223 */ /* 0x000fe20000010000 */
[----:B------:R-:W-:Y:S01]  /*a870*/  MOV R2, RZ ;  /* 0x000000ff00027202 */ /* 0x000fe20000000f00 */
[----:B------:R-:W2:Y:S08]  /*a880*/  @P0 MUFU.LG2 R0, R3 ;  /* 0x0000000300000308 */ /* 0x000eb00000000c00 */
[----:B------:R-:W3:Y:S01]  /*a890*/  @P1 MUFU.RCP R2, R5 ;  /* 0x0000000500021308 */ /* 0x000ee20000001000 */
[----:B--2---:R-:W-:-:S04]  /*a8a0*/  @P0 FMUL.FTZ R0, R0, 0.69314718246459960938 ;  /* 0x3f31721800000820 */ /* 0x004fc80000410000 */
[----:B------:R-:W-:Y:S01]  /*a8b0*/  @P0 FFMA.FTZ R20, R4, R28, R0 ;  /* 0x0000001c04140223 */ /* 0x000fe20000010000 */
[----:B------:R-:W-:Y:S01]  /*a8c0*/  MOV R0, RZ ;  /* 0x000000ff00007202 */ /* 0x000fe20000000f00 */
[C---:B---3--:R-:W-:Y:S02]  /*a8d0*/  FMUL.FTZ R132, R2.reuse, R144 ;  /* 0x0000009002847220 */ /* 0x048fe40000410000 */
[----:B------:R-:W-:-:S03]  /*a8e0*/  FMUL.FTZ R133, R2, R145 ;  /* 0x0000009102857220 */ /* 0x000fc60000410000 */
        /* <DEDUP_REMOVED lines=127> */
[----:B------:R-:W-:Y:S02]  /*b0e0*/  FMUL.FTZ R97, R2, R97 ;  /* 0x0000006102617220 */ /* 0x000fe40000410000 */
.L_x_1568:
[----:B------:R2:W5:Y:S04]  /*b0f0*/  LDL R6, [R1] ;  /* 0x0000000001067983 */ /* 0x0005680000100800 */
[----:B------:R-:W3:Y:S01]  /*b100*/  S2R R2, SR_TID.X ;  /* 0x0000000000027919 */ /* 0x000ee20000002100 */
[----:B------:R-:W-:Y:S01]  /*b110*/  BSSY B0, `(.L_x_1596) ;  /* 0x0000011000007945 */ /* 0x000fe20003800000 */
[----:B---3--:R-:W-:-:S13]  /*b120*/  LOP3.LUT P0, RZ, R2, 0xff, RZ, 0xc0, !PT ;  /* 0x000000ff02ff7812 */ /* 0x008fda000780c0ff */
[----:B------:R-:W-:Y:S05]  /*b130*/  @P0 BRA `(.L_x_1597) ;  /* 0x000000e000000947 */ /* 0x000fea0003800000 */
[----:B--2---:R-:W2:Y:S01]  /*b140*/  S2R R2, SR_LANEID ;  /* 0x0000000000027919 */ /* 0x004ea20000000000 */
[----:B------:R-:W-:Y:S01]  /*b150*/  VOTEU.ANY UR4, UPT, PT ;  /* 0x0000000000047886 */ /* 0x000fe200038e0100 */
[----:B------:R-:W-:Y:S01]  /*b160*/  IMAD.MOV.U32 R4, RZ, RZ, c[0x0][0x560] ;  /* 0x00015800ff047624 */ /* 0x000fe200078e00ff */
[----:B------:R-:W2:Y:S01]  /*b170*/  FLO.U32 R3, UR4 ;  /* 0x0000000400037d00 */ /* 0x000ea200080e0000 */
[----:B------:R-:W-:Y:S01]  /*b180*/  IMAD.MOV.U32 R5, RZ, RZ, c[0x0][0x564] ;  /* 0x00015900ff057624 */ /* 0x000fe200078e00ff */
[----:B--2---:R-:W-:-:S06]  /*b190*/  ISETP.EQ.U32.AND P0, PT, R3, R2, PT ;  /* 0x000000020300720c */ /* 0x004fcc0003f02070 */
[----:B------:R-:W2:Y:S07]  /*b1a0*/  POPC R2, UR4 ;  /* 0x0000000400027d09 */ /* 0x000eae0008000000 */
[----:B--2---:R2:W3:Y:S04]  /*b1b0*/  @P0 ATOMG.E.ADD.STRONG.GPU PT, R2, [R4.64], R2 ;  /* 0x00000002040209a8 */ /* 0x0044e800081ee1c6 */
[----:B--2---:R-:W2:Y:S04]  /*b1c0*/  S2R R4, SR_LTMASK ;  /* 0x0000000000047919 */ /* 0x004ea80000003900 */
[----:B---3--:R2:W3:Y:S02]  /*b1d0*/  SHFL.IDX PT, R3, R2, R3, 0x1f ;  /* 0x00001f0302037589 */ /* 0x0084e400000e0000 */
[----:B--2---:R-:W-:-:S06]  /*b1e0*/  LOP3.LUT R2, R4, UR4, RZ, 0xc0, !PT ;  /* 0x0000000404027c12 */ /* 0x004fcc000f8ec0ff */
[----:B------:R-:W3:Y:S02]  /*b1f0*/  POPC R2, R2 ;  /* 0x0000000200027309 */ /* 0x000ee40000000000 */
[----:B---3-5:R-:W-:-:S05]  /*b200*/  IADD3 R6, R3, c[0x0][0xc], R2 ;  /* 0x0000030003067a10 */ /* 0x028fca0007ffe002 */
[----:B------:R2:W-:Y:S02]  /*b210*/  STL [R1], R6 ;  /* 0x0000000601007387 */ /* 0x0005e40000100800 */
.L_x_1597:
[----:B--2---:R-:W-:Y:S05]  /*b220*/  BSYNC B0 ;  /* 0x0000000000007941 */ /* 0x004fea0003800000 */
.L_x_1596:
        /* <DEDUP_REMOVED lines=20> */
[----:B--2---:R-:W-:Y:S02]  /*b370*/  F2FP.BF16.PACK_AB R2, R27, R26 ;  /* 0x0000001a1b02723e */ /* 0x004fe400000010ff */
[----:B-1----:R-:W-:-:S03]  /*b380*/  F2FP.BF16.PACK_AB R0, R157, R156 ;  /* 0x0000009c9d00723e */ /* 0x002fc600000010ff */
        /* <DEDUP_REMOVED lines=144> */
.L_x_1600:
[----:B-1----:R-:W2:Y:S04]  /*bc90*/  LDL.LU R3, [R1+0x8] ;  /* 0x0000080001037983 */ /* 0x002ea80000300800 */
[----:B------:R-:W3:Y:S04]  /*bca0*/  LDL.LU R2, [R1+0x50] ;  /* 0x0000500001027983 */ /* 0x000ee80000300800 */
[----:B------:R-:W4:Y:S01]  /*bcb0*/  LDL R110, [R1+0x4c] ;  /* 0x00004c00016e7983 */ /* 0x000f220000100800 */
[----:B------:R-:W-:Y:S01]  /*bcc0*/  IMAD.MOV.U32 R10, RZ, RZ, 0x368 ;  /* 0x00000368ff0a7424 */ /* 0x000fe200078e00ff */
[----:B------:R-:W-:-:S02]  /*bcd0*/  ISETP.GT.AND P2, PT, R5, 0x1, PT ;  /* 0x000000010500780c */ /* 0x000fc40003f44270 */
[----:B------:R-:W4:Y:S02]  /*bce0*/  LDL R31, [R1+0x14c] ;  /* 0x00014c00011f7983 */ /* 0x000f240000100800 */
[----:B------:R-:W-:Y:S02]  /*bcf0*/  SEL R10, R10, 0x328, P2 ;  /* 0x000003280a0a7807 */ /* 0x000fe40001000000 */
[----:B------:R-:W4:Y:S01]  /*bd00*/  LDL R21, [R1+0x4] ;  /* 0x0000040001157983 */ /* 0x000f220000100800 */
[----:B------:R-:W-:Y:S01]  /*bd10*/  ISETP.NE.U32.AND P0, PT, RZ, c[0x0][0x500], PT ;  /* 0x00014000ff007a0c */ /* 0x000fe20003f05070 */
[----:B------:R-:W1:Y:S03]  /*bd20*/  LDC.64 R4, c[0x0][R10+0x170] ;  /* 0x00005c000a047b82 */ /* 0x000e660000000a00 */
[----:B------:R-:W-:-:S04]  /*bd30*/  ISETP.NE.AND.EX P0, PT, RZ, c[0x0][0x504], PT, P0 ;  /* 0x00014100ff007a0c */ /* 0x000fc80003f05300 */
[----:B------:R-:W-:Y:S01]  /*bd40*/  SEL R8, R252, RZ, !P0 ;  /* 0x000000fffc087207 */ /* 0x000fe20004000000 */
[----:B------:R-:W1:Y:S08]  /*bd50*/  LDC.64 R12, c[0x0][R10+0x168] ;  /* 0x00005a000a0c7b82 */ /* 0x000e700000000a00 */
[----:B------:R4:W1:Y:S08]  /*bd60*/  LDC.64 R18, c[0x0][R10+0x178] ;  /* 0x00005e000a127b82 */ /* 0x0008700000000a00 */
[----:B------:R4:W1:Y:S01]  /*bd70*/  LDC.64 R16, c[0x0][R10+0x160] ;  /* 0x000058000a107b82 */ /* 0x0008620000000a00 */
[----:B--2---:R-:W-:-:S02]  /*bd80*/  LOP3.LUT R11, R3, 0xffff, RZ, 0xc0, !PT ;  /* 0x0000ffff030b7812 */ /* 0x004fc400078ec0ff */
[----:B---3--:R-:W-:Y:S01]  /*bd90*/  SEL R3, R2, RZ, !P0 ;  /* 0x000000ff02037207 */ /* 0x008fe20004000000 */
[-C--:B-1----:R-:W-:Y:S02]  /*bda0*/  IMAD R2, R5, R8.reuse, RZ ;  /* 0x0000000805027224 */ /* 0x082fe400078e02ff */
        /* <DEDUP_REMOVED lines=8> */
[----:B----4-:R-:W-:Y:S01]  /*be30*/  IMAD R10, R21, 0x80, R31 ;  /* 0x00000080150a7824 */ /* 0x010fe200078e021f */
[----:B------:R-:W-:Y:S02]  /*be40*/  ISETP.NE.AND P5, PT, R2, 0x1, PT ;  /* 0x000000010200780c */ /* 0x000fe40003fa5270 */
[----:B------:R-:W-:-:S05]  /*be50*/  SEL R2, R110, RZ, P2 ;  /* 0x000000ff6e027207 */ /* 0x000fca0001000000 */
[-C--:B------:R-:W-:Y:S02]  /*be60*/  IMAD.WIDE.U32 R4, R18, R2.reuse, RZ ;  /* 0x0000000212047225 */ /* 0x080fe400078e00ff */
[----:B------:R-:W2:Y:S02]  /*be70*/  LDL R18, [R1+0x148] ;  /* 0x0001480001127983 */ /* 0x000ea40000100800 */
[----:B------:R-:W-:Y:S02]  /*be80*/  IMAD R6, R19, R2, RZ ;  /* 0x0000000213067224 */ /* 0x000fe400078e02ff */
[----:B------:R-:W-:-:S04]  /*be90*/  @P5 IMAD.HI.U32 R3, R10, c[0x0][0x4ec], RZ ;  /* 0x00013b000a035a27 */ /* 0x000fc800078e00ff */
[----:B------:R-:W-:Y:S01]  /*bea0*/  IMAD.MOV.U32 R2, RZ, RZ, R10 ;  /* 0x000000ffff027224 */ /* 0x000fe200078e000a */
[----:B------:R-:W-:Y:S01]  /*beb0*/  @P5 SHF.R.U32.HI R2, RZ, c[0x0][0x4f0], R3 ;  /* 0x00013c00ff025a19 */ /* 0x000fe20000011603 */
[----:B------:R-:W-:Y:S01]  /*bec0*/  IMAD.IADD R6, R5, 0x1, R6 ;  /* 0x0000000105067824 */ /* 0x000fe200078e0206 */
[----:B------:R-:W1:Y:S02]  /*bed0*/  S2R R13, SR_TID.X ;  /* 0x00000000000d7919 */ /* 0x000e640000002100 */
[----:B------:R-:W-:Y:S02]  /*bee0*/  IADD3 R4, P1, P0, R2, R9, R4 ;  /* 0x0000000902047210 */ /* 0x000fe4000783e004 */
[--C-:B------:R-:W-:Y:S01]  /*bef0*/  SHF.R.S32.HI R5, RZ, 0x1f, R2.reuse ;  /* 0x0000001fff057819 */ /* 0x100fe20000011402 */
[----:B------:R-:W-:Y:S01]  /*bf00*/  IMAD.MOV R2, RZ, RZ, -R2 ;  /* 0x000000ffff027224 */ /* 0x000fe200078e0a02 */
[----:B------:R-:W-:-:S03]  /*bf10*/  SHF.R.S32.HI R9, RZ, 0x1f, R0 ;  /* 0x0000001fff097819 */ /* 0x000fc60000011400 */
[----:B------:R-:W-:Y:S01]  /*bf20*/  IMAD R2, R2, c[0x0][0x4e8], R10 ;  /* 0x00013a0002027a24 */ /* 0x000fe200078e020a */
[----:B------:R-:W-:-:S04]  /*bf30*/  IADD3.X R3, R12, R7, R9, P4, P3 ;  /* 0x000000070c037210 */ /* 0x000fc800027e6409 */
[----:B------:R-:W-:Y:S01]  /*bf40*/  IADD3.X R5, R5, R3, R6, P1, P0 ;  /* 0x0000000305057210 */ /* 0x000fe20000fe0406 */
[----:B------:R-:W-:Y:S01]  /*bf50*/  IMAD R3, R17, R2, RZ ;  /* 0x0000000211037224 */ /* 0x000fe200078e02ff */
[----:B------:R-:W-:-:S05]  /*bf60*/  SHF.R.S32.HI R6, RZ, 0x1f, R2 ;  /* 0x0000001fff067819 */ /* 0x000fca0000011402 */
[C---:B------:R-:W-:Y:S02]  /*bf70*/  IMAD R6, R16.reuse, R6, R3 ;  /* 0x0000000610067224 */ /* 0x040fe400078e0203 */
[----:B------:R-:W-:-:S04]  /*bf80*/  IMAD.WIDE.U32 R2, R16, R2, R4 ;  /* 0x0000000210027225 */ /* 0x000fc800078e0004 */
[----:B------:R-:W-:Y:S02]  /*bf90*/  IMAD.MOV.U32 R4, RZ, RZ, c[0x0][0x4a8] ;  /* 0x00012a00ff047624 */ /* 0x000fe400078e00ff */
[----:B------:R-:W-:Y:S01]  /*bfa0*/  IMAD.MOV.U32 R5, RZ, RZ, c[0x0][0x4ac] ;  /* 0x00012b00ff057624 */ /* 0x000fe200078e00ff */
[----:B-1----:R-:W-:Y:S02]  /*bfb0*/  SHF.R.S32.HI R31, RZ, 0x1f, R13 ;  /* 0x0000001fff1f7819 */ /* 0x002fe4000001140d */
[----:B------:R-:W-:Y:S01]  /*bfc0*/  SEL R4, R4, c[0x0][0x450], P2 ;  /* 0x0001140004047a07 */ /* 0x000fe20001000000 */
[----:B------:R-:W-:Y:S01]  /*bfd0*/  IMAD.IADD R3, R3, 0x1, R6 ;  /* 0x0000000103037824 */ /* 0x000fe200078e0206 */
[----:B------:R-:W-:Y:S02]  /*bfe0*/  SEL R5, R5, c[0x0][0x454], P2 ;  /* 0x0001150005057a07 */ /* 0x000fe40001000000 */
[----:B------:R-:W-:Y:S02]  /*bff0*/  LEA R4, P0, R2, R4, 0x2 ;  /* 0x0000000402047211 */ /* 0x000fe400078010ff */
[----:B------:R-:W-:-:S02]  /*c000*/  LEA.HI R31, R31, R13, RZ, 0x5 ;  /* 0x0000000d1f1f7211 */ /* 0x000fc400078f28ff */
[----:B------:R-:W-:Y:S02]  /*c010*/  LEA.HI.X R2, R2, R5, R3, 0x2, P0 ;  /* 0x0000000502027211 */ /* 0x000fe400000f1403 */
[----:B------:R-:W-:Y:S01]  /*c020*/  LOP3.LUT R31, R31, 0xffffffe0, RZ, 0xc0, !PT ;  /* 0xffffffe01f1f7812 */ /* 0x000fe200078ec0ff */
[----:B------:R-:W-:Y:S04]  /*c030*/  SHFL.IDX PT, R6, R4, RZ, 0x1c1f ;  /* 0x001c1fff04067589 */ /* 0x000fe800000e0000 */
[----:B------:R-:W1:Y:S01]  /*c040*/  SHFL.IDX PT, R7, R2, RZ, 0x1c1f ;  /* 0x001c1fff02077589 */ /* 0x000e6200000e0000 */
[----:B------:R-:W-:-:S03]  /*c050*/  IMAD.IADD R31, R13, 0x1, -R31 ;  /* 0x000000010d1f7824 */ /* 0x000fc600078e0a1f */
[----:B------:R-:W-:Y:S01]  /*c060*/  SHFL.IDX PT, R4, R4, 0x1, 0x1c1f ;  /* 0x003c1f0004047f89 */ /* 0x000fe200000e0000 */
[----:B------:R-:W-:-:S03]  /*c070*/  IMAD R13, R14, c[0x0][0x4e8], RZ ;  /* 0x00013a000e0d7a24 */ /* 0x000fc600078e02ff */
[----:B------:R2:W3:Y:S01]  /*c080*/  SHFL.IDX PT, R5, R2, 0x1, 0x1c1f ;  /* 0x003c1f0002057f89 */ /* 0x0004e200000e0000 */
        /* <DEDUP_REMOVED lines=12> */
[----:B-1----:R-:W-:Y:S01]  /*c150*/  LEA R4, R236, R241, 0x5 ;  /* 0x000000f1ec047211 */ /* 0x002fe200078e28ff */
[C---:B------:R-:W-:Y:S01]  /*c160*/  IMAD.WIDE.U32 R2, R0.reuse, c[0x0][0x3a0], RZ ;  /* 0x0000e80000027a25 */ /* 0x040fe200078e00ff */
[----:B------:R-:W-:Y:S01]  /*c170*/  SHF.R.S32.HI R5, RZ, 0x1f, R8 ;  /* 0x0000001fff057819 */ /* 0x000fe20000011408 */
[----:B------:R1:W2:Y:S01]  /*c180*/  LDS.128 R32, [R229+0x80] ;  /* 0x00008000e5207984 */ /* 0x0002a20000000c00 */
[----:B------:R-:W-:Y:S01]  /*c190*/  LEA R4, R21, R4, 0x7 ;  /* 0x0000000415047211 */ /* 0x000fe200078e38ff */
[----:B------:R-:W-:-:S02]  /*c1a0*/  IMAD R0, R0, c[0x0][0x3a4], R9 ;  /* 0x0000e90000007a24 */ /* 0x000fc400078e0209 */
[----:B------:R1:W3:Y:S01]  /*c1b0*/  LDS.128 R48, [R229+0x1080] ;  /* 0x00108000e5307984 */ /* 0x0002e20000000c00 */
[----:B------:R-:W-:Y:S02]  /*c1c0*/  IMAD R5, R5, c[0x0][0x3f0], RZ ;  /* 0x0000fc0005057a24 */ /* 0x000fe400078e02ff */
[----:B------:R-:W-:Y:S01]  /*c1d0*/  IADD3 R3, R3, R0, RZ ;  /* 0x0000000003037210 */ /* 0x000fe20007ffe0ff */
[----:B------:R-:W-:Y:S01]  /*c1e0*/  @P5 IMAD.HI.U32 R6, R4, c[0x0][0x4ec], RZ ;  /* 0x00013b0004065a27 */ /* 0x000fe200078e00ff */
[----:B------:R1:W4:Y:S01]  /*c1f0*/  LDS.128 R64, [R229+0x2080] ;  /* 0x00208000e5407984 */ /* 0x0003220000000c00 */
[----:B------:R-:W-:Y:S02]  /*c200*/  MOV R0, R4 ;  /* 0x0000000400007202 */ /* 0x000fe40000000f00 */
[----:B------:R-:W-:Y:S01]  /*c210*/  IMAD.WIDE.U32 R2, R11, c[0x0][0x3e8], R2 ;  /* 0x0000fa000b027a25 */ /* 0x000fe200078e0002 */
[----:B------:R1:W1:Y:S01]  /*c220*/  LDS.128 R76, [R229+0x3080] ;  /* 0x00308000e54c7984 */ /* 0x0002620000000c00 */
[----:B------:R-:W-:-:S02]  /*c230*/  @P5 SHF.R.U32.HI R0, RZ, c[0x0][0x4f0], R6 ;  /* 0x00013c00ff005a19 */ /* 0x000fc40000011606 */
[----:B------:R-:W-:Y:S01]  /*c240*/  IMAD R3, R11, c[0x0][0x3ec], R3 ;  /* 0x0000fb000b037a24 */ /* 0x000fe200078e0203 */
[----:B------:R1:W1:Y:S01]  /*c250*/  LDS.128 R24, [R229+0x4080] ;  /* 0x00408000e5187984 */ /* 0x0002620000000c00 */
[C---:B------:R-:W-:Y:S01]  /*c260*/  IMAD R7, R8.reuse, c[0x0][0x3f4], R5 ;  /* 0x0000fd0008077a24 */ /* 0x040fe200078e0205 */
[----:B------:R-:W-:Y:S01]  /*c270*/  SHF.R.S32.HI R6, RZ, 0x1f, R0 ;  /* 0x0000001fff067819 */ /* 0x000fe20000011400 */
[----:B------:R-:W-:Y:S01]  /*c280*/  IMAD.WIDE.U32 R2, R8, c[0x0][0x3f0], R2 ;  /* 0x0000fc0008027a25 */ /* 0x000fe200078e0002 */
[----:B------:R1:W1:Y:S01]  /*c290*/  LDS.128 R44, [R229+0x5080] ;  /* 0x00508000e52c7984 */ /* 0x0002620000000c00 */
[----:B------:R-:W-:Y:S02]  /*c2a0*/  IADD3 R5, -R0, RZ, RZ ;  /* 0x000000ff00057210 */ /* 0x000fe40007ffe1ff */
[----:B------:R-:W-:Y:S01]  /*c2b0*/  IMAD R6, R6, c[0x0][0x3e0], RZ ;  /* 0x0000f80006067a24 */ /* 0x000fe200078e02ff */
[----:B------:R1:W1:Y:S01]  /*c2c0*/  LDS.128 R60, [R229+0x6080] ;  /* 0x00608000e53c7984 */ /* 0x0002620000000c00 */
[----:B------:R-:W-:Y:S01]  /*c2d0*/  IADD3 R3, R3, R7, RZ ;  /* 0x0000000703037210 */ /* 0x000fe20007ffe0ff */
[----:B------:R-:W-:-:S02]  /*c2e0*/  IMAD R4, R5, c[0x0][0x4e8], R4 ;  /* 0x00013a0005047a24 */ /* 0x000fc400078e0204 */
        /* <DEDUP_REMOVED lines=18> */
[----:B------:R1:W1:Y:S01]  /*c410*/  LDS.128 R80, [R229+0xf080] ;  /* 0x00f08000e5507984 */ /* 0x0002620000000c00 */
[----:B------:R-:W-:Y:S05]  /*c420*/  BRA.DIV ~URZ, `(.L_x_1602) ;  /* 0x00004e627f007947 */ /* 0x000fea000b800000 */
[----:B--234-:R2:W3:Y:S02]  /*c430*/  SHFL.IDX PT, R4, R5, RZ, 0x181f ;  /* 0x00181fff05047589 */ /* 0x01c4e400000e0000 */
.L_x_1673:
[----:B------:R-:W-:Y:S05]  /*c440*/  BRA.DIV ~URZ, `(.L_x_1603) ;  /* 0x00004eb27f007947 */ /* 0x000fea000b800000 */
[----:B------:R4:W2:Y:S02]  /*c450*/  SHFL.IDX PT, R0, R14, RZ, 0x181f ;  /* 0x00181fff0e007589 */ /* 0x0008a400000e0000 */
.L_x_1674:
[----:B------:R-:W5:Y:S01]  /*c460*/  LDL.LU R2, [R1+0x4] ;  /* 0x0000040001027983 */ /* 0x000f620000300800 */
[----:B------:R-:W-:Y:S01]  /*c470*/  BSSY B0, `(.L_x_1604) ;  /* 0x0000018000007945 */ /* 0x000fe20003800000 */
[----:B-----5:R-:W-:-:S04]  /*c480*/  LEA R12, R2, R241, 0x7 ;  /* 0x000000f1020c7211 */ /* 0x020fc800078e38ff */
[----:B------:R-:W-:-:S13]  /*c490*/  ISETP.GE.AND P0, PT, R12, R13, PT ;  /* 0x0000000d0c00720c */ /* 0x000fda0003f06270 */
[----:B------:R-:W-:Y:S05]  /*c4a0*/  @P0 BRA `(.L_x_1605) ;  /* 0x0000014000000947 */ /* 0x000fea0003800000 */
[----:B------:R-:W-:Y:S02]  /*c4b0*/  ISETP.GE.AND P3, PT, R232, c[0x0][0x3c8], PT ;  /* 0x0000f200e8007a0c */ /* 0x000fe40003f66270 */
[----:B------:R-:W-:Y:S02]  /*c4c0*/  ISETP.GE.AND P2, PT, R238, c[0x0][0x3c8], PT ;  /* 0x0000f200ee007a0c */ /* 0x000fe40003f46270 */
[----:B------:R-:W-:Y:S02]  /*c4d0*/  ISETP.GE.AND P1, PT, R237, c[0x0][0x3c8], PT ;  /* 0x0000f200ed007a0c */ /* 0x000fe40003f26270 */
[----:B------:R-:W-:Y:S02]  /*c4e0*/  ISETP.GE.AND P0, PT, R239, c[0x0][0x3c8], PT ;  /* 0x0000f200ef007a0c */ /* 0x000fe40003f06270 */
[----:B------:R-:W-:Y:S02]  /*c4f0*/  SHF.R.S32.HI R2, RZ, 0x1f, R232 ;  /* 0x0000001fff027819 */ /* 0x000fe400000114e8 */
[----:B------:R-:W-:-:S02]  /*c500*/  SHF.R.S32.HI R29, RZ, 0x1f, R238 ;  /* 0x0000001fff1d7819 */ /* 0x000fc400000114ee */
[----:B------:R-:W-:Y:S02]  /*c510*/  SHF.R.S32.HI R28, RZ, 0x1f, R237 ;  /* 0x0000001fff1c7819 */ /* 0x000fe400000114ed */
[-C--:B--2---:R-:W-:Y:S02]  /*c520*/  @!P3 LEA R10, P4, R232, R0.reuse, 0x1 ;  /* 0x00000000e80ab211 */ /* 0x084fe400078808ff */
[-C--:B------:R-:W-:Y:S02]  /*c530*/  @!P2 LEA R8, P6, R238, R0.reuse, 0x1 ;  /* 0x00000000ee08a211 */ /* 0x080fe400078c08ff */
[----:B------:R-:W-:Y:S02]  /*c540*/  @!P1 LEA R6, P5, R237, R0, 0x1 ;  /* 0x00000000ed069211 */ /* 0x000fe400078a08ff */
[----:B---3--:R-:W-:Y:S02]  /*c550*/  @!P3 LEA.HI.X R11, R232, R4, R2, 0x1, P4 ;  /* 0x00000004e80bb211 */ /* 0x008fe400020f0c02 */
[----:B------:R-:W-:-:S02]  /*c560*/  SHF.R.S32.HI R15, RZ, 0x1f, R239 ;  /* 0x0000001fff0f7819 */ /* 0x000fc400000114ef */
[----:B------:R-:W-:Y:S01]  /*c570*/  @!P0 LEA R2, P4, R239, R0, 0x1 ;  /* 0x00000000ef028211 */ /* 0x000fe200078808ff */
[----:B------:R2:W-:Y:S01]  /*c580*/  @!P3 ST.E.128 [R10.64], R32 ;  /* 0x000000200a00b985 */ /* 0x0005e2000c101d06 */
[-C--:B------:R-:W-:Y:S02]  /*c590*/  @!P2 LEA.HI.X R9, R238, R4.reuse, R29, 0x1, P6 ;  /* 0x00000004ee09a211 */ /* 0x080fe400030f0c1d */
[-C--:B------:R-:W-:Y:S02]  /*c5a0*/  @!P1 LEA.HI.X R7, R237, R4.reuse, R28, 0x1, P5 ;  /* 0x00000004ed079211 */ /* 0x080fe400028f0c1c */
[----:B------:R-:W-:Y:S01]  /*c5b0*/  @!P0 LEA.HI.X R3, R239, R4, R15, 0x1, P4 ;  /* 0x00000004ef038211 */ /* 0x000fe200020f0c0f */
[----:B-1----:R2:W-:Y:S04]  /*c5c0*/  @!P2 ST.E.128 [R8.64], R24 ;  /* 0x000000180800a985 */ /* 0x0025e8000c101d06 */
[----:B------:R2:W-:Y:S04]  /*c5d0*/  @!P1 ST.E.128 [R6.64], R20 ;  /* 0x0000001406009985 */ /* 0x0005e8000c101d06 */
[----:B------:R2:W-:Y:S02]  /*c5e0*/  @!P0 ST.E.128 [R2.64], R16 ;  /* 0x0000001002008985 */ /* 0x0005e4000c101d06 */
.L_x_1605:
[----:B------:R-:W-:Y:S05]  /*c5f0*/  BSYNC B0 ;  /* 0x0000000000007941 */ /* 0x000fea0003800000 */
.L_x_1604:
[----:B------:R-:W-:Y:S05]  /*c600*/  BRA.DIV ~URZ, `(.L_x_1606) ;  /* 0x00004d627f007947 */ /* 0x000fea000b800000 */
[----:B---3--:R3:W4:Y:S04]  /*c610*/  SHFL.IDX PT, R4, R5, 0x1, 0x181f ;  /* 0x00381f0005047f89 */ /* 0x00872800000e0000 */
[----:B--2---:R3:W2:Y:S02]  /*c620*/  SHFL.IDX PT, R0, R14, 0x1, 0x181f ;  /* 0x00381f000e007f89 */ /* 0x0046a400000e0000 */
.L_x_1675:
[----:B------:R-:W-:Y:S01]  /*c630*/  IADD3 R2, R12, 0x20, RZ ;  /* 0x000000200c027810 */ /* 0x000fe20007ffe0ff */
[----:B------:R-:W-:Y:S03]  /*c640*/  BSSY B0, `(.L_x_1607) ;  /* 0x0000017000007945 */ /* 0x000fe60003800000 */
[----:B------:R-:W-:-:S13]  /*c650*/  ISETP.GE.AND P0, PT, R2, R13, PT ;  /* 0x0000000d0200720c */ /* 0x000fda0003f06270 */
[----:B------:R-:W-:Y:S05]  /*c660*/  @P0 BRA `(.L_x_1608) ;  /* 0x0000014000000947 */ /* 0x000fea0003800000 */
[----:B------:R-:W-:Y:S02]  /*c670*/  ISETP.GE.AND P3, PT, R232, c[0x0][0x3c8], PT ;  /* 0x0000f200e8007a0c */ /* 0x000fe40003f66270 */
[----:B------:R-:W-:Y:S02]  /*c680*/  ISETP.GE.AND P2, PT, R238, c[0x0][0x3c8], PT ;  /* 0x0000f200ee007a0c */ /* 0x000fe40003f46270 */
[----:B------:R-:W-:Y:S02]  /*c690*/  ISETP.GE.AND P1, PT, R237, c[0x0][0x3c8], PT ;  /* 0x0000f200ed007a0c */ /* 0x000fe40003f26270 */
[----:B------:R-:W-:Y:S02]  /*c6a0*/  ISETP.GE.AND P0, PT, R239, c[0x0][0x3c8], PT ;  /* 0x0000f200ef007a0c */ /* 0x000fe40003f06270 */
[----:B------:R-:W-:Y:S02]  /*c6b0*/  SHF.R.S32.HI R3, RZ, 0x1f, R232 ;  /* 0x0000001fff037819 */ /* 0x000fe400000114e8 */
[----:B-1----:R-:W-:-:S02]  /*c6c0*/  SHF.R.S32.HI R17, RZ, 0x1f, R238 ;  /* 0x0000001fff117819 */ /* 0x002fc400000114ee */
[----:B------:R-:W-:Y:S02]  /*c6d0*/  SHF.R.S32.HI R16, RZ, 0x1f, R237 ;  /* 0x0000001fff107819 */ /* 0x000fe400000114ed */
[-C--:B--2---:R-:W-:Y:S02]  /*c6e0*/  @!P3 LEA R10, P4, R232, R0.reuse, 0x1 ;  /* 0x00000000e80ab211 */ /* 0x084fe400078808ff */
[-C--:B------:R-:W-:Y:S02]  /*c6f0*/  @!P2 LEA R8, P6, R238, R0.reuse, 0x1 ;  /* 0x00000000ee08a211 */ /* 0x080fe400078c08ff */
[----:B------:R-:W-:Y:S02]  /*c700*/  @!P1 LEA R6, P5, R237, R0, 0x1 ;  /* 0x00000000ed069211 */ /* 0x000fe400078a08ff */
[----:B----4-:R-:W-:Y:S02]  /*c710*/  @!P3 LEA.HI.X R11, R232, R4, R3, 0x1, P4 ;  /* 0x00000004e80bb211 */ /* 0x010fe400020f0c03 */
[----:B------:R-:W-:-:S02]  /*c720*/  SHF.R.S32.HI R15, RZ, 0x1f, R239 ;  /* 0x0000001fff0f7819 */ /* 0x000fc400000114ef */
[----:B------:R-:W-:Y:S01]  /*c730*/  @!P0 LEA R2, P4, R239, R0, 0x1 ;  /* 0x00000000ef028211 */ /* 0x000fe200078808ff */
[----:B------:R1:W-:Y:S01]  /*c740*/  @!P3 ST.E.128 [R10.64], R48 ;  /* 0x000000300a00b985 */ /* 0x0003e2000c101d06 */
[-C--:B------:R-:W-:Y:S02]  /*c750*/  @!P2 LEA.HI.X R9, R238, R4.reuse, R17, 0x1, P6 ;  /* 0x00000004ee09a211 */ /* 0x080fe400030f0c11 */
[-C--:B------:R-:W-:Y:S02]  /*c760*/  @!P1 LEA.HI.X R7, R237, R4.reuse, R16, 0x1, P5 ;  /* 0x00000004ed079211 */ /* 0x080fe400028f0c10 */
[----:B------:R-:W-:Y:S01]  /*c770*/  @!P0 LEA.HI.X R3, R239, R4, R15, 0x1, P4 ;  /* 0x00000004ef038211 */ /* 0x000fe200020f0c0f */
[----:B------:R1:W-:Y:S04]  /*c780*/  @!P2 ST.E.128 [R8.64], R44 ;  /* 0x0000002c0800a985 */ /* 0x0003e8000c101d06 */
[----:B------:R1:W-:Y:S04]  /*c790*/  @!P1 ST.E.128 [R6.64], R40 ;  /* 0x0000002806009985 */ /* 0x0003e8000c101d06 */
[----:B------:R1:W-:Y:S02]  /*c7a0*/  @!P0 ST.E.128 [R2.64], R36 ;  /* 0x0000002402008985 */ /* 0x0003e4000c101d06 */
.L_x_1608:
[----:B------:R-:W-:Y:S05]  /*c7b0*/  BSYNC B0 ;  /* 0x0000000000007941 */ /* 0x000fea0003800000 */
.L_x_1607:
[----:B------:R-:W-:Y:S05]  /*c7c0*/  BRA.DIV ~URZ, `(.L_x_1609) ;  /* 0x00004c727f007947 */ /* 0x000fea000b800000 */
[----:B----4-:R4:W3:Y:S02]  /*c7d0*/  SHFL.IDX PT, R4, R5, 0x2, 0x181f ;  /* 0x00581f0005047f89 */ /* 0x0108e400000e0000 */
.L_x_1676:
[----:B------:R-:W-:Y:S05]  /*c7e0*/  BRA.DIV ~URZ, `(.L_x_1610) ;  /* 0x00004cc27f007947 */ /* 0x000fea000b800000 */
[----:B--2---:R2:W4:Y:S02]  /*c7f0*/  SHFL.IDX PT, R0, R14, 0x2, 0x181f ;  /* 0x00581f000e007f89 */ /* 0x00452400000e0000 */
.L_x_1677:
[----:B-1----:R-:W-:Y:S01]  /*c800*/  IADD3 R2, R12, 0x40, RZ ;  /* 0x000000400c027810 */ /* 0x002fe20007ffe0ff */
        /* <DEDUP_REMOVED lines=10> */
[-C--:B----4-:R-:W-:Y:S02]  /*c8b0*/  @!P3 LEA R10, P4, R232, R0.reuse, 0x1 ;  /* 0x00000000e80ab211 */ /* 0x090fe400078808ff */
        /* <DEDUP_REMOVED lines=12> */
.L_x_1612:
[----:B------:R-:W-:Y:S05]  /*c980*/  BSYNC B0 ;  /* 0x0000000000007941 */ /* 0x000fea0003800000 */
.L_x_1611:
[----:B------:R-:W-:Y:S05]  /*c990*/  BRA.DIV ~URZ, `(.L_x_1613) ;  /* 0x00004b827f007947 */ /* 0x000fea000b800000 */
[----:B---3--:R3:W1:Y:S04]  /*c9a0*/  SHFL.IDX PT, R4, R5, 0x3, 0x181f ;  /* 0x00781f0005047f89 */ /* 0x00866800000e0000 */
[----:B----4-:R3:W4:Y:S02]  /*c9b0*/  SHFL.IDX PT, R0, R14, 0x3, 0x181f ;  /* 0x00781f000e007f89 */ /* 0x01072400000e0000 */
.L_x_1678:
[----:B-1----:R-:W-:-:S04]  /*c9c0*/  IADD3 R2, R12, 0x60, RZ ;  /* 0x000000600c027810 */ /* 0x002fc80007ffe0ff */
[----:B------:R-:W-:-:S13]  /*c9d0*/  ISETP.GE.AND P0, PT, R2, R13, PT ;  /* 0x0000000d0200720c */ /* 0x000fda0003f06270 */
[----:B------:R-:W-:Y:S05]  /*c9e0*/  @P0 BRA `(.L_x_1614) ;  /* 0x00002b9000000947 */ /* 0x000fea0003800000 */
[----:B------:R-:W-:Y:S02]  /*c9f0*/  ISETP.GE.AND P2, PT, R232, c[0x0][0x3c8], PT ;  /* 0x0000f200e8007a0c */ /* 0x000fe40003f46270 */
[----:B------:R-:W-:Y:S02]  /*ca00*/  ISETP.GE.AND P1, PT, R238, c[0x0][0x3c8], PT ;  /* 0x0000f200ee007a0c */ /* 0x000fe40003f26270 */
[----:B------:R-:W-:Y:S02]  /*ca10*/  ISETP.GE.AND P0, PT, R237, c[0x0][0x3c8], PT ;  /* 0x0000f200ed007a0c */ /* 0x000fe40003f06270 */
[----:B------:R-:W-:Y:S02]  /*ca20*/  SHF.R.S32.HI R11, RZ, 0x1f, R232 ;  /* 0x0000001fff0b7819 */ /* 0x000fe400000114e8 */
[----:B------:R-:W-:Y:S02]  /*ca30*/  SHF.R.S32.HI R10, RZ, 0x1f, R238 ;  /* 0x0000001fff0a7819 */ /* 0x000fe400000114ee */
[----:B---3--:R-:W-:-:S03]  /*ca40*/  SHF.R.S32.HI R5, RZ, 0x1f, R237 ;  /* 0x0000001fff057819 */ /* 0x008fc600000114ed */
[-C--:B----4-:R-:W-:Y:S02]  /*ca50*/  @!P2 LEA R8, P5, R232, R0.reuse, 0x1 ;  /* 0x00000000e808a211 */ /* 0x090fe400078a08ff */
[-C--:B------:R-:W-:Y:S02]  /*ca60*/  @!P1 LEA R6, P4, R238, R0.reuse, 0x1 ;  /* 0x00000000ee069211 */ /* 0x080fe400078808ff */
[C---:B------:R-:W-:Y:S02]  /*ca70*/  @!P0 LEA R2, P3, R237.reuse, R0, 0x1 ;  /* 0x00000000ed028211 */ /* 0x040fe400078608ff */
[-C--:B------:R-:W-:Y:S02]  /*ca80*/  @!P2 LEA.HI.X R9, R232, R4.reuse, R11, 0x1, P5 ;  /* 0x00000004e809a211 */ /* 0x080fe400028f0c0b */
[-C--:B------:R-:W-:Y:S02]  /*ca90*/  @!P1 LEA.HI.X R7, R238, R4.reuse, R10, 0x1, P4 ;  /* 0x00000004ee079211 */ /* 0x080fe400020f0c0a */
[----:B------:R-:W-:Y:S01]  /*caa0*/  @!P0 LEA.HI.X R3, R237, R4, R5, 0x1, P3 ;  /* 0x00000004ed038211 */ /* 0x000fe200018f0c05 */
[----:B------:R1:W-:Y:S04]  /*cab0*/  @!P2 ST.E.128 [R8.64], R76 ;  /* 0x0000004c0800a985 */ /* 0x0003e8000c101d06 */
[----:B------:R1:W-:Y:S04]  /*cac0*/  @!P1 ST.E.128 [R6.64], R72 ;  /* 0x0000004806009985 */ /* 0x0003e8000c101d06 */
[----:B------:R1:W-:Y:S01]  /*cad0*/  @!P0 ST.E.128 [R2.64], R68 ;  /* 0x0000004402008985 */ /* 0x0003e2000c101d06 */
[----:B------:R-:W-:-:S13]  /*cae0*/  ISETP.GE.AND P0, PT, R239, c[0x0][0x3c8], PT ;  /* 0x0000f200ef007a0c */ /* 0x000fda0003f06270 */
[----:B------:R-:W-:Y:S05]  /*caf0*/  @P0 BRA `(.L_x_1614) ;  /* 0x00002a8000000947 */ /* 0x000fea0003800000 */
[----:B------:R-:W-:Y:S02]  /*cb00*/  SHF.R.S32.HI R5, RZ, 0x1f, R239 ;  /* 0x0000001fff057819 */ /* 0x000fe400000114ef */
[----:B-1----:R-:W-:-:S04]  /*cb10*/  LEA R2, P0, R239, R0, 0x1 ;  /* 0x00000000ef027211 */ /* 0x002fc800078008ff */
[----:B------:R-:W-:-:S05]  /*cb20*/  LEA.HI.X R3, R239, R4, R5, 0x1, P0 ;  /* 0x00000004ef037211 */ /* 0x000fca00000f0c05 */
[----:B------:R1:W-:Y:S01]  /*cb30*/  ST.E.128 [R2.64], R80 ;  /* 0x0000005002007985 */ /* 0x0003e2000c101d06 */
[----:B------:R-:W-:Y:S05]  /*cb40*/  BRA `(.L_x_1614) ;  /* 0x00002a3000007947 */ /* 0x000fea0003800000 */
.L_x_1601:
        /* <DEDUP_REMOVED lines=19> */
[----:B------:R-:W-:Y:S01]  /*cc80*/  IMAD R3, R5, c[0x0][0x44c], R3 ;  /* 0x0001130005037a24 */ /* 0x000fe200078e0203 */
[----:B------:R-:W-:-:S03]  /*cc90*/  IADD3 R5, -R0, RZ, RZ ;  /* 0x000000ff00057210 */ /* 0x000fc60007ffe1ff */
[----:B------:R-:W-:-:S04]  /*cca0*/  IMAD.WIDE.U32 R2, R0, c[0x0][0x430], R2 ;  /* 0x00010c0000027a25 */ /* 0x000fc800078e0002 */
[----:B------:R-:W-:Y:S01]  /*ccb0*/  IMAD R0, R5, c[0x0][0x4e8], R10 ;  /* 0x00013a0005007a24 */ /* 0x000fe200078e020a */
[----:B------:R-:W-:-:S04]  /*ccc0*/  IADD3 R3, R3, R4, RZ ;  /* 0x0000000403037210 */ /* 0x000fc80007ffe0ff */
[----:B------:R-:W-:Y:S01]  /*ccd0*/  SHF.R.S32.HI R4, RZ, 0x1f, R0 ;  /* 0x0000001fff047819 */ /* 0x000fe20000011400 */
        /* <DEDUP_REMOVED lines=8> */
.L_x_1679:
[----:B------:R-:W-:Y:S05]  /*cd60*/  BRA.DIV ~URZ, `(.L_x_1616) ;  /* 0x000048f27f007947 */ /* 0x000fea000b800000 */
[----:B------:R3:W4:Y:S02]  /*cd70*/  SHFL.IDX PT, R0, R12, RZ, 0x1c1f ;  /* 0x001c1fff0c007589 */ /* 0x00072400000e0000 */
.L_x_1680:
        /* <DEDUP_REMOVED lines=19> */
[----:B-----5:R-:W-:-:S13]  /*ceb0*/  ISETP.GE.AND P0, PT, R8, c[0x0][0x3c8], PT ;  /* 0x0000f20008007a0c */ /* 0x020fda0003f06270 */
[----:B------:R-:W-:Y:S02]  /*cec0*/  @!P0 IMAD.MOV.U32 R2, RZ, RZ, R0 ;  /* 0x000000ffff028224 */ /* 0x000fe400078e0000 */
[----:B------:R-:W-:-:S04]  /*ced0*/  @!P0 IMAD.MOV.U32 R3, RZ, RZ, R4 ;  /* 0x000000ffff038224 */ /* 0x000fc800078e0004 */
[----:B------:R-:W-:Y:S01]  /*cee0*/  @!P0 IMAD.WIDE R2, R8, 0x4, R2 ;  /* 0x0000000408028825 */ /* 0x000fe200078e0202 */
[----:B---3--:R-:W-:Y:S01]  /*cef0*/  ISETP.GE.AND P1, PT, R6, c[0x0][0x3c8], PT ;  /* 0x0000f20006007a0c */ /* 0x008fe20003f26270 */
[----:B------:R-:W3:Y:S04]  /*cf00*/  LDL R8, [R1+0xac] ;  /* 0x0000ac0001087983 */ /* 0x000ee80000100800 */
[----:B------:R5:W-:Y:S04]  /*cf10*/  @!P0 ST.E.64 [R2.64], R24 ;  /* 0x0000001802008985 */ /* 0x000be8000c101b06 */
[----:B-----5:R-:W5:Y:S01]  /*cf20*/  LDL R25, [R1+0x124] ;  /* 0x0001240001197983 */ /* 0x020f620000100800 */
[----:B----4-:R-:W-:-:S03]  /*cf30*/  ISETP.GE.AND P2, PT, R11, c[0x0][0x3c8], PT ;  /* 0x0000f2000b007a0c */ /* 0x010fc60003f46270 */
[----:B------:R-:W-:Y:S01]  /*cf40*/  @!P1 LEA R2, P0, R6, R0, 0x2 ;  /* 0x0000000006029211 */ /* 0x000fe200078010ff */
[----:B------:R-:W4:Y:S01]  /*cf50*/  LDL R24, [R1+0x98] ;  /* 0x0000980001187983 */ /* 0x000f220000100800 */
[----:B--2---:R-:W-:Y:S02]  /*cf60*/  ISETP.GE.AND P3, PT, R10, c[0x0][0x3c8], PT ;  /* 0x0000f2000a007a0c */ /* 0x004fe40003f66270 */
[----:B------:R-:W-:-:S05]  /*cf70*/  @!P1 LEA.HI.X R3, R6, R4, R7, 0x2, P0 ;  /* 0x0000000406039211 */ /* 0x000fca00000f1407 */
[----:B------:R2:W-:Y:S01]  /*cf80*/  @!P1 ST.E.64 [R2.64], R26 ;  /* 0x0000001a02009985 */ /* 0x0005e2000c101b06 */
[----:B------:R-:W-:Y:S02]  /*cf90*/  ISETP.GE.AND P1, PT, R9, c[0x0][0x3c8], PT ;  /* 0x0000f20009007a0c */ /* 0x000fe40003f26270 */
[----:B------:R-:W-:-:S03]  /*cfa0*/  ISETP.GE.AND P4, PT, R17, c[0x0][0x3c8], PT ;  /* 0x0000f20011007a0c */ /* 0x000fc60003f86270 */
[----:B------:R-:W-:-:S04]  /*cfb0*/  @!P3 LEA R6, P0, R10, R0, 0x2 ;  /* 0x000000000a06b211 */ /* 0x000fc800078010ff */
[----:B------:R-:W-:Y:S02]  /*cfc0*/  @!P3 LEA.HI.X R7, R10, R4, R110, 0x2, P0 ;  /* 0x000000040a07b211 */ /* 0x000fe400000f146e */
[----:B------:R-:W4:Y:S01]  /*cfd0*/  LDL R10, [R1+0x120] ;  /* 0x00012000010a7983 */ /* 0x000f220000100800 */
[----:B--2---:R-:W-:-:S03]  /*cfe0*/  @!P2 LEA R2, P5, R11, R0, 0x2 ;  /* 0x000000000b02a211 */ /* 0x004fc600078a10ff */
[----:B------:R-:W2:Y:S01]  /*cff0*/  LDL R26, [R1+0xa0] ;  /* 0x0000a000011a7983 */ /* 0x000ea20000100800 */
[----:B------:R-:W-:-:S03]  /*d000*/  @!P2 LEA.HI.X R3, R11, R4, R111, 0x2, P5 ;  /* 0x000000040b03a211 */ /* 0x000fc600028f146f */
[----:B------:R-:W2:Y:S04]  /*d010*/  LDL R27, [R1+0x114] ;  /* 0x00011400011b7983 */ /* 0x000ea80000100800 */
[----:B------:R-:W2:Y:S04]  /*d020*/  LDL R11, [R1+0xa4] ;  /* 0x0000a400010b7983 */ /* 0x000ea80000100800 */
[----:B------:R1:W-:Y:S01]  /*d030*/  @!P2 ST.E.64 [R2.64], R28 ;  /* 0x0000001c0200a985 */ /* 0x0003e2000c101b06 */
[----:B------:R-:W-:-:S03]  /*d040*/  ISETP.GE.AND P2, PT, R15, c[0x0][0x3c8], PT ;  /* 0x0000f2000f007a0c */ /* 0x000fc60003f46270 */
[----:B------:R1:W-:Y:S01]  /*d050*/  @!P3 ST.E.64 [R6.64], R32 ;  /* 0x000000200600b985 */ /* 0x0003e2000c101b06 */
[----:B------:R-:W-:Y:S02]  /*d060*/  ISETP.GE.AND P3, PT, R13, c[0x0][0x3c8], PT ;  /* 0x0000f2000d007a0c */ /* 0x000fe40003f66270 */
[C---:B-1----:R-:W-:Y:S01]  /*d070*/  @!P1 LEA R2, P5, R9.reuse, R0, 0x2 ;  /* 0x0000000009029211 */ /* 0x042fe200078a10ff */
[----:B------:R-:W2:Y:S03]  /*d080*/  LDL R28, [R1+0x70] ;  /* 0x00007000011c7983 */ /* 0x000ea60000100800 */
[----:B------:R-:W-:Y:S01]  /*d090*/  @!P1 LEA.HI.X R3, R9, R4, R31, 0x2, P5 ;  /* 0x0000000409039211 */ /* 0x000fe200028f141f */
[----:B------:R-:W2:Y:S01]  /*d0a0*/  LDL R33, [R1+0x78] ;  /* 0x0000780001217983 */ /* 0x000ea20000100800 */
[----:B------:R-:W-:-:S03]  /*d0b0*/  @!P4 LEA R6, P0, R17, R0, 0x2 ;  /* 0x000000001106c211 */ /* 0x000fc600078010ff */
[----:B------:R-:W2:Y:S01]  /*d0c0*/  LDL R9, [R1+0x9c] ;  /* 0x00009c0001097983 */ /* 0x000ea20000100800 */
[----:B------:R-:W-:-:S03]  /*d0d0*/  @!P4 LEA.HI.X R7, R17, R4, R21, 0x2, P0 ;  /* 0x000000041107c211 */ /* 0x000fc600000f1415 */
[----:B------:R-:W2:Y:S04]  /*d0e0*/  LDL R21, [R1+0x11c] ;  /* 0x00011c0001157983 */ /* 0x000ea80000100800 */
[----:B------:R-:W2:Y:S04]  /*d0f0*/  LDL R17, [R1+0x118] ;  /* 0x0001180001117983 */ /* 0x000ea80000100800 */
[----:B------:R1:W-:Y:S04]  /*d100*/  @!P1 ST.E.64 [R2.64], R34 ;  /* 0x0000002202009985 */ /* 0x0003e8000c101b06 */
[----:B------:R1:W-:Y:S01]  /*d110*/  @!P4 ST.E.64 [R6.64], R132 ;  /* 0x000000840600c985 */ /* 0x0003e2000c101b06 */
[----:B------:R-:W-:-:S03]  /*d120*/  ISETP.GE.AND P1, PT, R19, c[0x0][0x3c8], PT ;  /* 0x0000f20013007a0c */ /* 0x000fc60003f26270 */
[----:B------:R-:W2:Y:S04]  /*d130*/  LDL R31, [R1+0x74] ;  /* 0x00007400011f7983 */ /* 0x000ea80000100800 */
[----:B------:R-:W2:Y:S04]  /*d140*/  LDL R32, [R1+0xe8] ;  /* 0x0000e80001207983 */ /* 0x000ea80000100800 */
[----:B------:R-:W2:Y:S01]  /*d150*/  LDL R29, [R1+0xe4] ;  /* 0x0000e400011d7983 */ /* 0x000ea20000100800 */
[----:B-1----:R-:W-:-:S03]  /*d160*/  @!P2 LEA R2, P5, R15, R0, 0x2 ;  /* 0x000000000f02a211 */ /* 0x002fc600078a10ff */
[----:B------:R-:W2:Y:S01]  /*d170*/  LDL R34, [R1+0xec] ;  /* 0x0000ec0001227983 */ /* 0x000ea20000100800 */
[----:B------:R-:W-:Y:S02]  /*d180*/  @!P3 LEA R6, P0, R13, R0, 0x2 ;  /* 0x000000000d06b211 */ /* 0x000fe400078010ff */
[-C--:B------:R-:W-:Y:S02]  /*d190*/  @!P2 LEA.HI.X R3, R15, R4.reuse, R20, 0x2, P5 ;  /* 0x000000040f03a211 */ /* 0x080fe400028f1414 */
[----:B------:R-:W-:Y:S01]  /*d1a0*/  @!P3 LEA.HI.X R7, R13, R4, R16, 0x2, P0 ;  /* 0x000000040d07b211 */ /* 0x000fe200000f1410 */
[----:B------:R-:W2:Y:S04]  /*d1b0*/  LDL R15, [R1+0x94] ;  /* 0x00009400010f7983 */ /* 0x000ea80000100800 */
[----:B------:R-:W2:Y:S04]  /*d1c0*/  LDL R13, [R1+0x110] ;  /* 0x00011000010d7983 */ /* 0x000ea80000100800 */
[----:B------:R1:W-:Y:S04]  /*d1d0*/  @!P2 ST.E.64 [R2.64], R140 ;  /* 0x0000008c0200a985 */ /* 0x0003e8000c101b06 */
[----:B------:R-:W2:Y:S04]  /*d1e0*/  LDL R20, [R1+0x90] ;  /* 0x0000900001147983 */ /* 0x000ea80000100800 */
[----:B------:R-:W2:Y:S01]  /*d1f0*/  LDL R16, [R1+0x8c] ;  /* 0x00008c0001107983 */ /* 0x000ea20000100800 */
[----:B-1----:R-:W-:-:S04]  /*d200*/  @!P1 LEA R2, P5, R19, R0, 0x2 ;  /* 0x0000000013029211 */ /* 0x002fc800078a10ff */
[----:B-----5:R-:W-:Y:S02]  /*d210*/  @!P1 LEA.HI.X R3, R19, R4, R25, 0x2, P5 ;  /* 0x0000000413039211 */ /* 0x020fe400028f1419 */
[----:B------:R-:W5:Y:S01]  /*d220*/  LDL R19, [R1+0x108] ;  /* 0x0001080001137983 */ /* 0x000f620000100800 */
[----:B---3--:R-:W-:Y:S02]  /*d230*/  ISETP.GE.AND P4, PT, R8, c[0x0][0x3c8], PT ;  /* 0x0000f20008007a0c */ /* 0x008fe40003f86270 */
[----:B------:R-:W-:Y:S01]  /*d240*/  ISETP.GE.AND P2, PT, R18, c[0x0][0x3c8], PT ;  /* 0x0000f20012007a0c */ /* 0x000fe20003f46270 */
[----:B------:R1:W-:Y:S04]  /*d250*/  @!P3 ST.E.64 [R6.64], R136 ;  /* 0x000000880600b985 */ /* 0x0003e8000c101b06 */
[----:B------:R-:W3:Y:S04]  /*d260*/  LDL R25, [R1+0x10c] ;  /* 0x00010c0001197983 */ /* 0x000ee80000100800 */
[----:B------:R2:W-:Y:S02]  /*d270*/  @!P1 ST.E.64 [R2.64], R36 ;  /* 0x0000002402009985 */ /* 0x0005e4000c101b06 */
[----:B-1----:R-:W-:-:S04]  /*d280*/  @!P4 LEA R6, P0, R8, R0, 0x2 ;  /* 0x000000000806c211 */ /* 0x002fc800078010ff */
[----:B----4-:R-:W-:Y:S02]  /*d290*/  @!P4 LEA.HI.X R7, R8, R4, R10, 0x2, P0 ;  /* 0x000000040807c211 */ /* 0x010fe400000f140a */
[----:B------:R-:W4:Y:S01]  /*d2a0*/  LDL R10, [R1+0x88] ;  /* 0x00008800010a7983 */ /* 0x000f220000100800 */
[----:B--2---:R-:W-:-:S03]  /*d2b0*/  ISETP.GE.AND P3, PT, R11, c[0x0][0x3c8], PT ;  /* 0x0000f2000b007a0c */ /* 0x004fc60003f66270 */
[----:B------:R1:W-:Y:S01]  /*d2c0*/  @!P4 ST.E.64 [R6.64], R40 ;  /* 0x000000280600c985 */ /* 0x0003e2000c101b06 */
[-C--:B------:R-:W-:Y:S02]  /*d2d0*/  @!P2 LEA R2, P5, R18, R0.reuse, 0x2 ;  /* 0x000000001202a211 */ /* 0x080fe400078a10ff */
[----:B------:R-:W-:Y:S01]  /*d2e0*/  ISETP.GE.AND P1, PT, R26, c[0x0][0x3c8], PT ;  /* 0x0000f2001a007a0c */ /* 0x000fe20003f26270 */
[----:B------:R-:W2:Y:S06]  /*d2f0*/  LDL R8, [R1+0x84] ;  /* 0x0000840001087983 */ /* 0x000eac0000100800 */
[----:B-1----:R-:W-:-:S02]  /*d300*/  @!P3 LEA R6, P0, R11, R0, 0x2 ;  /* 0x000000000b06b211 */ /* 0x002fc400078010ff */
[----:B------:R-:W-:Y:S02]  /*d310*/  ISETP.GE.AND P4, PT, R9, c[0x0][0x3c8], PT ;  /* 0x0000f20009007a0c */ /* 0x000fe40003f86270 */
[-C--:B------:R-:W-:Y:S02]  /*d320*/  @!P2 LEA.HI.X R3, R18, R4.reuse, R21, 0x2, P5 ;  /* 0x000000041203a211 */ /* 0x080fe400028f1415 */
[----:B------:R-:W2:Y:S01]  /*d330*/  LDL R21, [R1+0x104] ;  /* 0x0001040001157983 */ /* 0x000ea20000100800 */
[----:B------:R-:W-:-:S03]  /*d340*/  @!P3 LEA.HI.X R7, R11, R4, R17, 0x2, P0 ;  /* 0x000000040b07b211 */ /* 0x000fc600000f1411 */
[----:B------:R1:W-:Y:S04]  /*d350*/  @!P2 ST.E.64 [R2.64], R44 ;  /* 0x0000002c0200a985 */ /* 0x0003e8000c101b06 */
[----:B------:R-:W2:Y:S04]  /*d360*/  LDL R18, [R1+0x100] ;  /* 0x0001000001127983 */ /* 0x000ea80000100800 */
[----:B------:R1:W-:Y:S04]  /*d370*/  @!P3 ST.E.64 [R6.64], R48 ;  /* 0x000000300600b985 */ /* 0x0003e8000c101b06 */
[----:B------:R-:W2:Y:S04]  /*d380*/  LDL R11, [R1+0x7c] ;  /* 0x00007c00010b7983 */ /* 0x000ea80000100800 */
[----:B------:R-:W2:Y:S01]  /*d390*/  LDL R17, [R1+0x80] ;  /* 0x0000800001117983 */ /* 0x000ea20000100800 */
[----:B-1----:R-:W-:-:S02]  /*d3a0*/  @!P1 LEA R2, P5, R26, R0, 0x2 ;  /* 0x000000001a029211 */ /* 0x002fc400078a10ff */
[----:B------:R-:W-:Y:S02]  /*d3b0*/  @!P4 LEA R6, P0, R9, R0, 0x2 ;  /* 0x000000000906c211 */ /* 0x000fe400078010ff */
[----:B------:R-:W-:Y:S02]  /*d3c0*/  ISETP.GE.AND P3, PT, R15, c[0x0][0x3c8], PT ;  /* 0x0000f2000f007a0c */ /* 0x000fe40003f66270 */
[-C--:B------:R-:W-:Y:S02]  /*d3d0*/  @!P4 LEA.HI.X R7, R9, R4.reuse, R13, 0x2, P0 ;  /* 0x000000040907c211 */ /* 0x080fe400000f140d */
[----:B------:R-:W2:Y:S01]  /*d3e0*/  LDL R13, [R1+0xfc] ;  /* 0x0000fc00010d7983 */ /* 0x000ea20000100800 */
[----:B------:R-:W-:-:S03]  /*d3f0*/  @!P1 LEA.HI.X R3, R26, R4, R27, 0x2, P5 ;  /* 0x000000041a039211 */ /* 0x000fc600028f141b */
[----:B------:R-:W2:Y:S04]  /*d400*/  LDL R9, [R1+0xf8] ;  /* 0x0000f80001097983 */ /* 0x000ea80000100800 */
[----:B------:R-:W-:Y:S04]  /*d410*/  @!P1 ST.E.64 [R2.64], R52 ;  /* 0x0000003402009985 */ /* 0x000fe8000c101b06 */
[----:B------:R1:W-:Y:S01]  /*d420*/  @!P4 ST.E.64 [R6.64], R56 ;  /* 0x000000380600c985 */ /* 0x0003e2000c101b06 */
[----:B------:R-:W-:-:S03]  /*d430*/  ISETP.GE.AND P2, PT, R24, c[0x0][0x3c8], PT ;  /* 0x0000f20018007a0c */ /* 0x000fc60003f46270 */
[----:B------:R-:W2:Y:S04]  /*d440*/  LDL R26, [R1+0x6c] ;  /* 0x00006c00011a7983 */ /* 0x000ea80000100800 */
[----:B------:R-:W2:Y:S01]  /*d450*/  LDL R27, [R1+0xe0] ;  /* 0x0000e000011b7983 */ /* 0x000ea20000100800 */
[----:B-1----:R-:W-:-:S04]  /*d460*/  @!P3 LEA R6, P0, R15, R0, 0x2 ;  /* 0x000000000f06b211 */ /* 0x002fc800078010ff */
[----:B-----5:R-:W-:Y:S02]  /*d470*/  @!P3 LEA.HI.X R7, R15, R4, R19, 0x2, P0 ;  /* 0x000000040f07b211 */ /* 0x020fe400000f1413 */
[----:B------:R-:W5:Y:S04]  /*d480*/  LDL R15, [R1+0xf0] ;  /* 0x0000f000010f7983 */ /* 0x000f680000100800 */
[----:B------:R-:W5:Y:S01]  /*d490*/  LDL R19, [R1+0xf4] ;  /* 0x0000f40001137983 */ /* 0x000f620000100800 */
        /* <DEDUP_REMOVED lines=10> */
[----:B--2---:R-:W-:Y:S02]  /*d540*/  @!P4 LEA R6, P0, R16, R0, 0x2 ;  /* 0x000000001006c211 */ /* 0x004fe400078010ff */
[----:B------:R-:W-:Y:S02]  /*d550*/  ISETP.GE.AND P3, PT, R8, c[0x0][0x3c8], PT ;  /* 0x0000f20008007a0c */ /* 0x000fe40003f66270 */
[-C--:B------:R-:W-:Y:S02]  /*d560*/  @!P1 LEA.HI.X R3, R20, R4.reuse, R21, 0x2, P5 ;  /* 0x0000000414039211 */ /* 0x080fe400028f1415 */
[----:B------:R-:W2:Y:S04]  /*d570*/  LDL R20, [R1+0x60] ;  /* 0x0000600001147983 */ /* 0x000ea80000100800 */
[----:B------:R1:W-:Y:S01]  /*d580*/  @!P1 ST.E.64 [R2.64], R68 ;  /* 0x0000004402009985 */ /* 0x0003e2000c101b06 */
[----:B------:R-:W-:-:S03]  /*d590*/  @!P4 LEA.HI.X R7, R16, R4, R18, 0x2, P0 ;  /* 0x000000041007c211 */ /* 0x000fc600000f1412 */
[----:B------:R-:W4:Y:S04]  /*d5a0*/  LDL R18, [R1+0x5c] ;  /* 0x00005c0001127983 */ /* 0x000f280000100800 */
[----:B------:R1:W-:Y:S01]  /*d5b0*/  @!P4 ST.E.64 [R6.64], R72 ;  /* 0x000000480600c985 */ /* 0x0003e2000c101b06 */
[----:B------:R-:W-:-:S03]  /*d5c0*/  ISETP.GE.AND P4, PT, R11, c[0x0][0x3c8], PT ;  /* 0x0000f2000b007a0c */ /* 0x000fc60003f86270 */
[----:B------:R-:W4:Y:S01]  /*d5d0*/  LDL R16, [R1+0x58] ;  /* 0x0000580001107983 */ /* 0x000f220000100800 */
[----:B------:R-:W-:-:S03]  /*d5e0*/  ISETP.GE.AND P1, PT, R17, c[0x0][0x3c8], PT ;  /* 0x0000f20011007a0c */ /* 0x000fc60003f26270 */
[----:B------:R-:W4:Y:S01]  /*d5f0*/  LDL R21, [R1+0xd4] ;  /* 0x0000d40001157983 */ /* 0x000f220000100800 */
[----:B-1----:R-:W-:-:S04]  /*d600*/  @!P2 LEA R2, P5, R10, R0, 0x2 ;  /* 0x000000000a02a211 */ /* 0x002fc800078a10ff */
[----:B------:R-:W-:Y:S02]  /*d610*/  @!P2 LEA.HI.X R3, R10, R4, R13, 0x2, P5 ;  /* 0x000000040a03a211 */ /* 0x000fe400028f140d */
[----:B------:R-:W4:Y:S01]  /*d620*/  LDL R10, [R1+0x64] ;  /* 0x00006400010a7983 */ /* 0x000f220000100800 */
[----:B------:R-:W-:-:S03]  /*d630*/  @!P3 LEA R6, P0, R8, R0, 0x2 ;  /* 0x000000000806b211 */ /* 0x000fc600078010ff */
[----:B------:R-:W4:Y:S01]  /*d640*/  LDL R13, [R1+0x54] ;  /* 0x00005400010d7983 */ /* 0x000f220000100800 */
[----:B------:R-:W-:Y:S02]  /*d650*/  @!P3 LEA.HI.X R7, R8, R4, R9, 0x2, P0 ;  /* 0x000000040807b211 */ /* 0x000fe400000f1409 */
[-C--:B------:R-:W-:Y:S01]  /*d660*/  @!P4 LEA R8, P0, R11, R0.reuse, 0x2 ;  /* 0x000000000b08c211 */ /* 0x080fe200078010ff */
[----:B------:R1:W-:Y:S02]  /*d670*/  @!P2 ST.E.64 [R2.64], R76 ;  /* 0x0000004c0200a985 */ /* 0x0003e4000c101b06 */
[----:B-1----:R-:W-:Y:S02]  /*d680*/  @!P1 LEA R2, P5, R17, R0, 0x2 ;  /* 0x0000000011029211 */ /* 0x002fe400078a10ff */
[-C--:B-----5:R-:W-:Y:S02]  /*d690*/  @!P4 LEA.HI.X R9, R11, R4.reuse, R15, 0x2, P0 ;  /* 0x000000040b09c211 */ /* 0x0a0fe400000f140f */
[----:B------:R-:W5:Y:S01]  /*d6a0*/  LDL R11, [R1+0xd8] ;  /* 0x0000d800010b7983 */ /* 0x000f620000100800 */
[----:B------:R-:W-:-:S03]  /*d6b0*/  @!P1 LEA.HI.X R3, R17, R4, R19, 0x2, P5 ;  /* 0x0000000411039211 */ /* 0x000fc600028f1413 */
[----:B------:R-:W5:Y:S04]  /*d6c0*/  LDL R19, [R1+0xd0] ;  /* 0x0000d00001137983 */ /* 0x000f680000100800 */
[----:B------:R-:W5:Y:S04]  /*d6d0*/  LDL R17, [R1+0xcc] ;  /* 0x0000cc0001117983 */ /* 0x000f680000100800 */
[----:B------:R-:W5:Y:S01]  /*d6e0*/  LDL R15, [R1+0xc8] ;  /* 0x0000c800010f7983 */ /* 0x000f620000100800 */
[----:B------:R-:W-:-:S03]  /*d6f0*/  ISETP.GE.AND P2, PT, R33, c[0x0][0x3c8], PT ;  /* 0x0000f20021007a0c */ /* 0x000fc60003f46270 */
[----:B------:R1:W-:Y:S01]  /*d700*/  @!P3 ST.E.64 [R6.64], R80 ;  /* 0x000000500600b985 */ /* 0x0003e2000c101b06 */
[----:B------:R-:W-:-:S03]  /*d710*/  ISETP.GE.AND P3, PT, R31, c[0x0][0x3c8], PT ;  /* 0x0000f2001f007a0c */ /* 0x000fc60003f66270 */
[----:B------:R1:W-:Y:S01]  /*d720*/  @!P1 ST.E.64 [R2.64], R84 ;  /* 0x0000005402009985 */ /* 0x0003e2000c101b06 */
[----:B------:R-:W-:-:S03]  /*d730*/  ISETP.GE.AND P1, PT, R28, c[0x0][0x3c8], PT ;  /* 0x0000f2001c007a0c */ /* 0x000fc60003f26270 */
[----:B------:R1:W-:Y:S01]  /*d740*/  @!P4 ST.E.64 [R8.64], R88 ;  /* 0x000000580800c985 */ /* 0x0003e2000c101b06 */
[----:B------:R-:W-:Y:S02]  /*d750*/  ISETP.GE.AND P4, PT, R26, c[0x0][0x3c8], PT ;  /* 0x0000f2001a007a0c */ /* 0x000fe40003f86270 */
[----:B---3--:R-:W-:Y:S02]  /*d760*/  ISETP.GE.AND P6, PT, R24, c[0x0][0x3c8], PT ;  /* 0x0000f20018007a0c */ /* 0x008fe40003fc6270 */
[-C--:B-1----:R-:W-:Y:S02]  /*d770*/  @!P2 LEA R6, P5, R33, R0.reuse, 0x2 ;  /* 0x000000002106a211 */ /* 0x082fe400078a10ff */
[----:B------:R-:W-:Y:S02]  /*d780*/  @!P3 LEA R2, P0, R31, R0, 0x2 ;  /* 0x000000001f02b211 */ /* 0x000fe400078010ff */
[-C--:B------:R-:W-:Y:S02]  /*d790*/  @!P2 LEA.HI.X R7, R33, R4.reuse, R34, 0x2, P5 ;  /* 0x000000042107a211 */ /* 0x080fe400028f1422 */
[----:B------:R-:W-:-:S02]  /*d7a0*/  @!P3 LEA.HI.X R3, R31, R4, R32, 0x2, P0 ;  /* 0x000000041f03b211 */ /* 0x000fc400000f1420 */
[C---:B------:R-:W-:Y:S01]  /*d7b0*/  @!P1 LEA R8, P0, R28.reuse, R0, 0x2 ;  /* 0x000000001c089211 */ /* 0x040fe200078010ff */
[----:B------:R-:W-:Y:S04]  /*d7c0*/  @!P2 ST.E.64 [R6.64], R92 ;  /* 0x0000005c0600a985 */ /* 0x000fe8000c101b06 */
[----:B------:R1:W-:Y:S01]  /*d7d0*/  @!P3 ST.E.64 [R2.64], R96 ;  /* 0x000000600200b985 */ /* 0x0003e2000c101b06 */
[----:B------:R-:W-:-:S05]  /*d7e0*/  @!P1 LEA.HI.X R9, R28, R4, R29, 0x2, P0 ;  /* 0x000000041c099211 */ /* 0x000fca00000f141d */
[----:B------:R-:W-:Y:S01]  /*d7f0*/  @!P1 ST.E.64 [R8.64], R144 ;  /* 0x0000009008009985 */ /* 0x000fe2000c101b06 */
[-C--:B-1----:R-:W-:Y:S02]  /*d800*/  @!P4 LEA R2, P2, R26, R0.reuse, 0x2 ;  /* 0x000000001a02c211 */ /* 0x082fe400078410ff */
[----:B------:R-:W-:Y:S02]  /*d810*/  @!P6 LEA R6, P0, R24, R0, 0x2 ;  /* 0x000000001806e211 */ /* 0x000fe400078010ff */
[-C--:B------:R-:W-:Y:S02]  /*d820*/  @!P4 LEA.HI.X R3, R26, R4.reuse, R27, 0x2, P2 ;  /* 0x000000041a03c211 */ /* 0x080fe400010f141b */
[----:B--2---:R-:W-:Y:S02]  /*d830*/  ISETP.GE.AND P3, PT, R20, c[0x0][0x3c8], PT ;  /* 0x0000f20014007a0c */ /* 0x004fe40003f66270 */
[----:B------:R-:W-:Y:S02]  /*d840*/  @!P6 LEA.HI.X R7, R24, R4, R25, 0x2, P0 ;  /* 0x000000041807e211 */ /* 0x000fe400000f1419 */
[----:B----4-:R-:W-:Y:S01]  /*d850*/  ISETP.GE.AND P2, PT, R18, c[0x0][0x3c8], PT ;  /* 0x0000f20012007a0c */ /* 0x010fe20003f46270 */
[----:B------:R1:W-:Y:S01]  /*d860*/  @!P4 ST.E.64 [R2.64], R100 ;  /* 0x000000640200c985 */ /* 0x0003e2000c101b06 */
[----:B------:R-:W-:-:S03]  /*d870*/  ISETP.GE.AND P1, PT, R16, c[0x0][0x3c8], PT ;  /* 0x0000f20010007a0c */ /* 0x000fc60003f26270 */
[----:B------:R2:W-:Y:S01]  /*d880*/  @!P6 ST.E.64 [R6.64], R104 ;  /* 0x000000680600e985 */ /* 0x0005e2000c101b06 */
[----:B------:R-:W-:Y:S02]  /*d890*/  ISETP.GE.AND P5, PT, R10, c[0x0][0x3c8], PT ;  /* 0x0000f2000a007a0c */ /* 0x000fe40003fa6270 */
[----:B------:R-:W-:-:S11]  /*d8a0*/  ISETP.GE.AND P0, PT, R13, c[0x0][0x3c8], PT ;  /* 0x0000f2000d007a0c */ /* 0x000fd60003f06270 */
[----:B-1----:R-:W-:-:S04]  /*d8b0*/  @!P5 LEA R2, P4, R10, R0, 0x2 ;  /* 0x000000000a02d211 */ /* 0x002fc800078810ff */
[----:B-----5:R-:W-:Y:S02]  /*d8c0*/  @!P5 LEA.HI.X R3, R10, R4, R11, 0x2, P4 ;  /* 0x000000040a03d211 */ /* 0x020fe400020f140b */
[-C--:B------:R-:W-:Y:S02]  /*d8d0*/  @!P2 LEA R8, P4, R18, R0.reuse, 0x2 ;  /* 0x000000001208a211 */ /* 0x080fe400078810ff */
[-C--:B------:R-:W-:Y:S01]  /*d8e0*/  @!P3 LEA R10, P6, R20, R0.reuse, 0x2 ;  /* 0x00000000140ab211 */ /* 0x080fe200078c10ff */
[----:B------:R1:W-:Y:S01]  /*d8f0*/  @!P5 ST.E.64 [R2.64], R108 ;  /* 0x0000006c0200d985 */ /* 0x0003e2000c101b06 */
[----:B--2---:R-:W-:Y:S02]  /*d900*/  @!P1 LEA R6, P5, R16, R0, 0x2 ;  /* 0x0000000010069211 */ /* 0x004fe400078a10ff */
[-C--:B------:R-:W-:Y:S02]  /*d910*/  @!P2 LEA.HI.X R9, R18, R4.reuse, R19, 0x2, P4 ;  /* 0x000000041209a211 */ /* 0x080fe400020f1413 */
[----:B------:R-:W-:-:S02]  /*d920*/  @!P3 LEA.HI.X R11, R20, R4, R21, 0x2, P6 ;  /* 0x00000004140bb211 */ /* 0x000fc400030f1415 */
[----:B------:R-:W-:-:S03]  /*d930*/  @!P1 LEA.HI.X R7, R16, R4, R17, 0x2, P5 ;  /* 0x0000000410079211 */ /* 0x000fc600028f1411 */
[----:B------:R2:W-:Y:S04]  /*d940*/  @!P3 ST.E.64 [R10.64], R152 ;  /* 0x000000980a00b985 */ /* 0x0005e8000c101b06 */
[----:B------:R2:W-:Y:S04]  /*d950*/  @!P2 ST.E.64 [R8.64], R148 ;  /* 0x000000940800a985 */ /* 0x0005e8000c101b06 */
[----:B------:R2:W-:Y:S01]  /*d960*/  @!P1 ST.E.64 [R6.64], R112 ;  /* 0x0000007006009985 */ /* 0x0005e2000c101b06 */
[----:B-1----:R-:W-:-:S04]  /*d970*/  @!P0 LEA R2, P4, R13, R0, 0x2 ;  /* 0x000000000d028211 */ /* 0x002fc800078810ff */
[----:B------:R-:W-:-:S05]  /*d980*/  @!P0 LEA.HI.X R3, R13, R4, R15, 0x2, P4 ;  /* 0x000000040d038211 */ /* 0x000fca00020f140f */
[----:B------:R2:W-:Y:S04]  /*d990*/  @!P0 ST.E.64 [R2.64], R22 ;  /* 0x0000001602008985 */ /* 0x0005e8000c101b06 */
.L_x_1618:
[----:B------:R-:W-:Y:S05]  /*d9a0*/  BSYNC B0 ;  /* 0x0000000000007941 */ /* 0x000fea0003800000 */
.L_x_1617:
[----:B------:R-:W-:Y:S05]  /*d9b0*/  BRA.DIV ~URZ, `(.L_x_1619) ;  /* 0x00003d127f007947 */ /* 0x000fea000b800000 */
[----:B--2---:R2:W1:Y:S04]  /*d9c0*/  SHFL.IDX PT, R4, R5, 0x1, 0x1c1f ;  /* 0x003c1f0005047f89 */ /* 0x00446800000e0000 */
[----:B----4-:R2:W4:Y:S02]  /*d9d0*/  SHFL.IDX PT, R0, R12, 0x1, 0x1c1f ;  /* 0x003c1f000c007f89 */ /* 0x01052400000e0000 */
.L_x_1681:
        /* <DEDUP_REMOVED lines=212> */
.L_x_1599:
        /* <DEDUP_REMOVED lines=19> */
[----:B------:R3:W4:Y:S04]  /*e850*/  LDG.E R0, [R2.64] ;  /* 0x0000000602007981 */ /* 0x000728000c1e1900 */
[----:B--23--:R-:W4:Y:S02]  /*e860*/  LDG.E R2, [R2.64+0x4] ;  /* 0x0000040602027981 */ /* 0x00cf24000c1e1900 */
[----:B----45:R-:W-:Y:S02]  /*e870*/  IADD3 R20, -R0, R2, RZ ;  /* 0x0000000200147210 */ /* 0x030fe40007ffe1ff */
.L_x_1620:
[----:B--2---:R-:W2:Y:S04]  /*e880*/  LDL.LU R2, [R1+0x8] ;  /* 0x0000080001027983 */ /* 0x004ea80000300800 */
[----:B------:R-:W3:Y:S01]  /*e890*/  LDL.LU R0, [R1+0x50] ;  /* 0x0000500001007983 */ /* 0x000ee20000300800 */
[----:B------:R-:W-:Y:S01]  /*e8a0*/  BSSY B0, `(.L_x_1621) ;  /* 0x0000039000007945 */ /* 0x000fe20003800000 */
[----:B------:R-:W-:-:S02]  /*e8b0*/  SEL R15, R252, RZ, !P3 ;  /* 0x000000fffc0f7207 */ /* 0x000fc40005800000 */
[----:B------:R-:W4:Y:S01]  /*e8c0*/  S2R R3, SR_TID.X ;  /* 0x0000000000037919 */ /* 0x000f220000002100 */
[----:B-----5:R-:W-:Y:S02]  /*e8d0*/  SHF.R.S32.HI R18, RZ, 0x1f, R8 ;  /* 0x0000001fff127819 */ /* 0x020fe40000011408 */
[----:B----4-:R-:W-:Y:S02]  /*e8e0*/  ISETP.GT.AND P0, PT, R3, 0x7f, PT ;  /* 0x0000007f0300780c */ /* 0x010fe40003f04270 */
[----:B--2---:R-:W-:Y:S02]  /*e8f0*/  LOP3.LUT R14, R2, 0xffff, RZ, 0xc0, !PT ;  /* 0x0000ffff020e7812 */ /* 0x004fe400078ec0ff */
[----:B---3--:R-:W-:-:S09]  /*e900*/  SEL R21, R0, RZ, !P3 ;  /* 0x000000ff00157207 */ /* 0x008fd20005800000 */
        /* <DEDUP_REMOVED lines=10> */
[----:B------:R3:W4:Y:S08]  /*e9b0*/  LDC.64 R6, c[0x0][R0+0x170] ;  /* 0x00005c0000067b82 */ /* 0x0007300000000a00 */
[----:B------:R3:W5:Y:S08]  /*e9c0*/  LDC.64 R4, c[0x0][R0+0x168] ;  /* 0x00005a0000047b82 */ /* 0x0007700000000a00 */
[----:B------:R3:W1:Y:S08]  /*e9d0*/  LDC.64 R12, c[0x0][R0+0x178] ;  /* 0x00005e00000c7b82 */ /* 0x0006700000000a00 */
[----:B------:R3:W1:Y:S02]  /*e9e0*/  LDC.64 R10, c[0x0][R0+0x160] ;  /* 0x00005800000a7b82 */ /* 0x0006640000000a00 */
[----:B---3--:R-:W-:-:S02]  /*e9f0*/  IMAD.MOV.U32 R0, RZ, RZ, c[0x0][0x4e8] ;  /* 0x00013a00ff007624 */ /* 0x008fc400078e00ff */
[-C--:B----4-:R-:W-:Y:S02]  /*ea00*/  IMAD R7, R7, R15.reuse, RZ ;  /* 0x0000000f07077224 */ /* 0x090fe400078e02ff */
[----:B------:R-:W-:Y:S01]  /*ea10*/  IMAD.WIDE.U32 R2, R6, R15, RZ ;  /* 0x0000000f06027225 */ /* 0x000fe200078e00ff */
[----:B------:R-:W-:Y:S02]  /*ea20*/  ISETP.NE.AND P0, PT, R0, 0x1, PT ;  /* 0x000000010000780c */ /* 0x000fe40003f05270 */
[----:B------:R-:W-:Y:S01]  /*ea30*/  MOV R0, R9 ;  /* 0x0000000900007202 */ /* 0x000fe20000000f00 */
[----:B------:R-:W-:Y:S02]  /*ea40*/  IMAD R7, R6, R21, R7 ;  /* 0x0000001506077224 */ /* 0x000fe400078e0207 */
[-C--:B-----5:R-:W-:Y:S02]  /*ea50*/  IMAD R16, R5, R14.reuse, RZ ;  /* 0x0000000e05107224 */ /* 0x0a0fe400078e02ff */
        /* <DEDUP_REMOVED lines=8> */
[----:B------:R-:W-:Y:S02]  /*eae0*/  IADD3.X R9, R3, R16, R18, P1, P0 ;  /* 0x0000001003097210 */ /* 0x000fe40000fe0412 */
[----:B------:R-:W-:Y:S02]  /*eaf0*/  SHF.R.S32.HI R3, RZ, 0x1f, R0 ;  /* 0x0000001fff037819 */ /* 0x000fe40000011400 */
[----:B--2---:R-:W-:-:S05]  /*eb00*/  SEL R6, R22, RZ, P2 ;  /* 0x000000ff16067207 */ /* 0x004fca0001000000 */
[-C--:B-1----:R-:W-:Y:S02]  /*eb10*/  IMAD R7, R13, R6.reuse, RZ ;  /* 0x000000060d077224 */ /* 0x082fe400078e02ff */
        /* <DEDUP_REMOVED lines=17> */
.L_x_1622:
[----:B------:R-:W-:Y:S05]  /*ec30*/  BSYNC B0 ;  /* 0x0000000000007941 */ /* 0x000fea0003800000 */
.L_x_1621:
[----:B------:R-:W-:-:S13]  /*ec40*/  ISETP.GT.AND P0, PT, R19, 0x1, PT ;  /* 0x000000011300780c */ /* 0x000fda0003f04270 */
[----:B------:R-:W-:Y:S05]  /*ec50*/  @P0 BRA `(.L_x_1614) ;  /* 0x0000092000000947 */ /* 0x000fea0003800000 */
[----:B-1----:R-:W2:Y:S01]  /*ec60*/  LDL R5, [R1+0x4] ;  /* 0x0000040001057983 */ /* 0x002ea20000100800 */
[----:B------:R-:W-:Y:S01]  /*ec70*/  MOV R2, c[0x0][0x4e8] ;  /* 0x00013a0000027a02 */ /* 0x000fe20000000f00 */
[----:B------:R-:W-:Y:S01]  /*ec80*/  IMAD R0, R18, c[0x0][0x3a0], RZ ;  /* 0x0000e80012007a24 */ /* 0x000fe200078e02ff */
[----:B------:R-:W-:Y:S02]  /*ec90*/  LEA R4, R236, R241, 0x5 ;  /* 0x000000f1ec047211 */ /* 0x000fe400078e28ff */
[----:B------:R-:W-:Y:S01]  /*eca0*/  ISETP.NE.AND P0, PT, R2, 0x1, PT ;  /* 0x000000010200780c */ /* 0x000fe20003f05270 */
[----:B------:R-:W-:-:S04]  /*ecb0*/  IMAD.WIDE.U32 R2, R8, c[0x0][0x3a0], RZ ;  /* 0x0000e80008027a25 */ /* 0x000fc800078e00ff */
[----:B------:R-:W-:-:S05]  /*ecc0*/  IMAD R0, R8, c[0x0][0x3a4], R0 ;  /* 0x0000e90008007a24 */ /* 0x000fca00078e0200 */
[----:B------:R-:W-:-:S05]  /*ecd0*/  IADD3 R3, R3, R0, RZ ;  /* 0x0000000003037210 */ /* 0x000fca0007ffe0ff */
[----:B------:R-:W-:-:S04]  /*ece0*/  IMAD.WIDE.U32 R2, R14, c[0x0][0x3e8], R2 ;  /* 0x0000fa000e027a25 */ /* 0x000fc800078e0002 */
[----:B------:R-:W-:-:S04]  /*ecf0*/  IMAD R3, R14, c[0x0][0x3ec], R3 ;  /* 0x0000fb000e037a24 */ /* 0x000fc800078e0203 */
[----:B------:R-:W-:Y:S01]  /*ed00*/  IMAD.WIDE.U32 R2, R15, c[0x0][0x3f0], R2 ;  /* 0x0000fc000f027a25 */ /* 0x000fe200078e0002 */
[----:B--2---:R-:W-:-:S03]  /*ed10*/  LEA R4, R5, R4, 0x7 ;  /* 0x0000000405047211 */ /* 0x004fc600078e38ff */
        /* <DEDUP_REMOVED lines=22> */
.L_x_1682:
[----:B------:R-:W-:Y:S05]  /*ee80*/  BRA.DIV ~URZ, `(.L_x_1624) ;  /* 0x000029827f007947 */ /* 0x000fea000b800000 */
[----:B------:R3:W4:Y:S02]  /*ee90*/  SHFL.IDX PT, R0, R14, RZ, 0x181f ;  /* 0x00181fff0e007589 */ /* 0x00072400000e0000 */
.L_x_1683:
[----:B------:R-:W5:Y:S01]  /*eea0*/  LDL.LU R2, [R1+0x4] ;  /* 0x0000040001027983 */ /* 0x000f620000300800 */
[----:B------:R-:W-:Y:S01]  /*eeb0*/  IMAD R13, R20, c[0x0][0x4e8], RZ ;  /* 0x00013a00140d7a24 */ /* 0x000fe200078e02ff */
        /* <DEDUP_REMOVED lines=14> */
[----:B--2---:R-:W-:Y:S02]  /*efa0*/  @!P3 LEA.HI.X R11, R232, R4, R2, 0x1, P4 ;  /* 0x00000004e80bb211 */ /* 0x004fe400020f0c02 */
[----:B------:R-:W-:-:S02]  /*efb0*/  SHF.R.S32.HI R15, RZ, 0x1f, R239 ;  /* 0x0000001fff0f7819 */ /* 0x000fc400000114ef */
[----:B------:R-:W-:Y:S01]  /*efc0*/  @!P0 LEA R2, P4, R239, R0, 0x1 ;  /* 0x00000000ef028211 */ /* 0x000fe200078808ff */
[----:B------:R2:W-:Y:S01]  /*efd0*/  @!P3 ST.E.128 [R10.64], RZ ;  /* 0x000000ff0a00b985 */ /* 0x0005e2000c101d06 */
[-C--:B------:R-:W-:Y:S02]  /*efe0*/  @!P2 LEA.HI.X R9, R238, R4.reuse, R17, 0x1, P6 ;  /* 0x00000004ee09a211 */ /* 0x080fe400030f0c11 */
[-C--:B------:R-:W-:Y:S02]  /*eff0*/  @!P1 LEA.HI.X R7, R237, R4.reuse, R16, 0x1, P5 ;  /* 0x00000004ed079211 */ /* 0x080fe400028f0c10 */
[----:B------:R-:W-:Y:S01]  /*f000*/  @!P0 LEA.HI.X R3, R239, R4, R15, 0x1, P4 ;  /* 0x00000004ef038211 */ /* 0x000fe200020f0c0f */
[----:B------:R2:W-:Y:S04]  /*f010*/  @!P2 ST.E.128 [R8.64], RZ ;  /* 0x000000ff0800a985 */ /* 0x0005e8000c101d06 */
[----:B------:R2:W-:Y:S04]  /*f020*/  @!P1 ST.E.128 [R6.64], RZ ;  /* 0x000000ff06009985 */ /* 0x0005e8000c101d06 */
[----:B------:R2:W-:Y:S02]  /*f030*/  @!P0 ST.E.128 [R2.64], RZ ;  /* 0x000000ff02008985 */ /* 0x0005e4000c101d06 */
.L_x_1626:
[----:B------:R-:W-:Y:S05]  /*f040*/  BSYNC B0 ;  /* 0x0000000000007941 */ /* 0x000fea0003800000 */
.L_x_1625:
[----:B------:R-:W-:Y:S05]  /*f050*/  BRA.DIV ~URZ, `(.L_x_1627) ;  /* 0x000028227f007947 */ /* 0x000fea000b800000 */
[----:B--2---:R2:W1:Y:S04]  /*f060*/  SHFL.IDX PT, R4, R5, 0x1, 0x181f ;  /* 0x00381f0005047f89 */ /* 0x00446800000e0000 */
[----:B----4-:R2:W4:Y:S02]  /*f070*/  SHFL.IDX PT, R0, R14, 0x1, 0x181f ;  /* 0x00381f000e007f89 */ /* 0x01052400000e0000 */
.L_x_1684:
        /* <DEDUP_REMOVED lines=14> */
[----:B-1----:R-:W-:Y:S02]  /*f160*/  @!P3 LEA.HI.X R11, R232, R4, R3, 0x1, P4 ;  /* 0x00000004e80bb211 */ /* 0x002fe400020f0c03 */
        /* <DEDUP_REMOVED lines=9> */
.L_x_1629:
[----:B------:R-:W-:Y:S05]  /*f200*/  BSYNC B0 ;  /* 0x0000000000007941 */ /* 0x000fea0003800000 */
.L_x_1628:
[----:B------:R-:W-:Y:S05]  /*f210*/  BRA.DIV ~URZ, `(.L_x_1630) ;  /* 0x000027327f007947 */ /* 0x000fea000b800000 */
[----:B-1----:R1:W2:Y:S02]  /*f220*/  SHFL.IDX PT, R4, R5, 0x2, 0x181f ;  /* 0x00581f0005047f89 */ /* 0x0022a400000e0000 */
.L_x_1685:
[----:B------:R-:W-:Y:S05]  /*f230*/  BRA.DIV ~URZ, `(.L_x_1631) ;  /* 0x000027827f007947 */ /* 0x000fea000b800000 */
[----:B----4-:R4:W1:Y:S02]  /*f240*/  SHFL.IDX PT, R0, R14, 0x2, 0x181f ;  /* 0x00581f000e007f89 */ /* 0x01086400000e0000 */
.L_x_1686:
        /* <DEDUP_REMOVED lines=11> */
[-C--:B-1----:R-:W-:Y:S02]  /*f300*/  @!P3 LEA R10, P4, R232, R0.reuse, 0x1 ;  /* 0x00000000e80ab211 */ /* 0x082fe400078808ff */
        /* <DEDUP_REMOVED lines=12> */
.L_x_1633:
[----:B------:R-:W-:Y:S05]  /*f3d0*/  BSYNC B0 ;  /* 0x0000000000007941 */ /* 0x000fea0003800000 */
.L_x_1632:
[----:B------:R-:W-:Y:S05]  /*f3e0*/  BRA.DIV ~URZ, `(.L_x_1634) ;  /* 0x000026427f007947 */ /* 0x000fea000b800000 */
[----:B--2---:R2:W3:Y:S04]  /*f3f0*/  SHFL.IDX PT, R4, R5, 0x3, 0x181f ;  /* 0x00781f0005047f89 */ /* 0x0044e800000e0000 */
[----:B-1----:R2:W1:Y:S02]  /*f400*/  SHFL.IDX PT, R0, R14, 0x3, 0x181f ;  /* 0x00781f000e007f89 */ /* 0x00246400000e0000 */
.L_x_1687:
[----:B------:R-:W-:-:S04]  /*f410*/  IADD3 R2, R12, 0x60, RZ ;  /* 0x000000600c027810 */ /* 0x000fc80007ffe0ff */
        /* <DEDUP_REMOVED lines=8> */
[----:B--234-:R-:W-:Y:S02]  /*f4a0*/  SHF.R.S32.HI R14, RZ, 0x1f, R237 ;  /* 0x0000001fff0e7819 */ /* 0x01cfe400000114ed */
[-C--:B-1----:R-:W-:Y:S02]  /*f4b0*/  @!P3 LEA R10, P4, R232, R0.reuse, 0x1 ;  /* 0x00000000e80ab211 */ /* 0x082fe400078808ff */
[-C--:B------:R-:W-:Y:S02]  /*f4c0*/  @!P2 LEA R8, P6, R238, R0.reuse, 0x1 ;  /* 0x00000000ee08a211 */ /* 0x080fe400078c08ff */
[----:B------:R-:W-:Y:S02]  /*f4d0*/  @!P1 LEA R6, P5, R237, R0, 0x1 ;  /* 0x00000000ed069211 */ /* 0x000fe400078a08ff */
[----:B------:R-:W-:Y:S02]  /*f4e0*/  @!P3 LEA.HI.X R11, R232, R4, R3, 0x1, P4 ;  /* 0x00000004e80bb211 */ /* 0x000fe400020f0c03 */
        /* <DEDUP_REMOVED lines=9> */
.L_x_1614:
[----:B------:R-:W-:Y:S05]  /*f580*/  BSYNC B1 ;  /* 0x0000000000017941 */ /* 0x000fea0003800000 */
.L_x_1598:
[----:B-1--4-:R-:W4:Y:S02]  /*f590*/  LDL R0, [R1+0x144] ;  /* 0x0001440001007983 */ /* 0x012f240000100800 */
[----:B----4-:R-:W-:-:S13]  /*f5a0*/  ISETP.NE.AND P0, PT, R0, RZ, PT ;  /* 0x000000ff0000720c */ /* 0x010fda0003f05270 */
[----:B------:R-:W-:Y:S01]  /*f5b0*/  @P0 WARPSYNC 0xffffffff ;  /* 0xffffffff00000948 */ /* 0x000fe20003800000 */
[----:B------:R-:W-:Y:S06]  /*f5c0*/  @P0 BAR.SYNC.DEFER_BLOCKING 0x5, 0x100 ;  /* 0x0144000000000b1d */ /* 0x000fec0000010000 */
[----:B--23--:R-:W1:Y:S04]  /*f5d0*/  @P0 LDS.128 R4, [0x20100] ;  /* 0x02010000ff040984 */ /* 0x00ce680000000c00 */
[----:B-1----:R1:W-:Y:S04]  /*f5e0*/  @P0 STL.64 [R1], R4 ;  /* 0x0000000401000387 */ /* 0x0023e80000100a00 */
        /* <DEDUP_REMOVED lines=9> */
.L_x_1688:
[----:B------:R-:W-:Y:S05]  /*f680*/  BRA.DIV ~URZ, `(.L_x_1637) ;  /* 0x000024e27f007947 */ /* 0x000fea000b800000 */
[----:B------:R3:W4:Y:S02]  /*f690*/  SHFL.IDX PT, R8, R30, 0x1, 0x1f ;  /* 0x00201f001e087f89 */ /* 0x00072400000e0000 */
.L_x_1689:
        /* <DEDUP_REMOVED lines=19> */
.L_x_1690:
        /* <DEDUP_REMOVED lines=16> */
.L_x_1691:
[----:B---3--:R-:W-:Y:S01]  /*f8d0*/  IMAD R0, R0, c[0x0][0x538], RZ ;  /* 0x00014e0000007a24 */ /* 0x008fe200078e02ff */
[----:B------:R-:W-:Y:S04]  /*f8e0*/  BSSY B1, `(.L_x_1640) ;  /* 0x0000083000017945 */ /* 0x000fe80003800000 */
[----:B----4-:R-:W-:-:S04]  /*f8f0*/  IADD3 R8, R0, R8, RZ ;  /* 0x0000000800087210 */ /* 0x010fc80007ffe0ff */
[----:B--2---:R-:W-:-:S13]  /*f900*/  ISETP.GT.AND P0, PT, R8, R9, PT ;  /* 0x000000090800720c */ /* 0x004fda0003f04270 */
[----:B------:R-:W-:Y:S05]  /*f910*/  @P0 BRA `(.L_x_1641) ;  /* 0x0000025000000947 */ /* 0x000fea0003800000 */
.L_x_1645:
        /* <DEDUP_REMOVED lines=17> */
.L_x_1692:
        /* <DEDUP_REMOVED lines=16> */
.L_x_1693:
[----:B--2---:R-:W-:-:S05]  /*fb30*/  IMAD R0, R0, c[0x0][0x538], RZ ;  /* 0x00014e0000007a24 */ /* 0x004fca00078e02ff */
[----:B------:R-:W-:-:S04]  /*fb40*/  IADD3 R8, R0, R8, RZ ;  /* 0x0000000800087210 */ /* 0x000fc80007ffe0ff */
[----:B------:R-:W-:-:S13]  /*fb50*/  ISETP.GT.AND P0, PT, R8, R9, PT ;  /* 0x000000090800720c */ /* 0x000fda0003f04270 */
[----:B-1----:R-:W-:Y:S05]  /*fb60*/  @!P0 BRA `(.L_x_1645) ;  /* 0xfffffdb000008947 */ /* 0x002fea000383ffff */
.L_x_1641:
[----:B------:R-:W-:-:S05]  /*fb70*/  IADD3 R8, -R0, R8, RZ ;  /* 0x0000000800087210 */ /* 0x000fca0007ffe1ff */
[----:B------:R-:W-:-:S05]  /*fb80*/  IMAD R0, R4, c[0x0][0x538], R8 ;  /* 0x00014e0004007a24 */ /* 0x000fca00078e0208 */
[----:B------:R-:W-:Y:S01]  /*fb90*/  ISETP.GT.AND P0, PT, R0, R9, PT ;  /* 0x000000090000720c */ /* 0x000fe20003f04270 */
[----:B------:R-:W-:-:S12]  /*fba0*/  BRA.DIV ~URZ, `(.L_x_1646) ;  /* 0x000024227f007947 */ /* 0x000fd8000b800000 */
[----:B------:R-:W-:-:S04]  /*fbb0*/  VOTE.ANY R0, PT, !P0 ;  /* 0x0000000000007806 */ /* 0x000fc800040e0100 */
.L_x_1694:
[----:B------:R2:W3:Y:S01]  /*fbc0*/  POPC R11, R0 ;  /* 0x00000000000b7309 */ /* 0x0004e20000000000 */
[----:B------:R-:W-:Y:S05]  /*fbd0*/  BRA.DIV ~URZ, `(.L_x_1647) ;  /* 0x000024327f007947 */ /* 0x000fea000b800000 */
[----:B---3--:R3:W4:Y:S04]  /*fbe0*/  SHFL.IDX PT, R6, R6, R11, 0x1f ;  /* 0x00001f0b06067589 */ /* 0x00872800000e0000 */
[----:B------:R3:W1:Y:S02]  /*fbf0*/  SHFL.IDX PT, R7, R7, R11, 0x1f ;  /* 0x00001f0b07077589 */ /* 0x00066400000e0000 */
.L_x_1695:
[----:B------:R-:W-:Y:S01]  /*fc00*/  ISETP.NE.AND P0, PT, R0, RZ, PT ;  /* 0x000000ff0000720c */ /* 0x000fe20003f05270 */
[----:B------:R-:W-:-:S12]  /*fc10*/  BSSY B0, `(.L_x_1648) ;  /* 0x0000005000007945 */ /* 0x000fd80003800000 */
[----:B------:R-:W-:Y:S05]  /*fc20*/  @!P0 BRA `(.L_x_1649) ;  /* 0x0000003000008947 */ /* 0x000fea0003800000 */
[----:B--2---:R-:W-:Y:S01]  /*fc30*/  IADD3 R0, R11, -0x1, RZ ;  /* 0xffffffff0b007810 */ /* 0x004fe20007ffe0ff */
[----:B------:R-:W-:Y:S05]  /*fc40*/  BRA.DIV ~URZ, `(.L_x_1650) ;  /* 0x000024927f007947 */ /* 0x000fea000b800000 */
[----:B------:R2:W3:Y:S02]  /*fc50*/  SHFL.IDX PT, R10, R4, R0, 0x1f ;  /* 0x00001f00040a7589 */ /* 0x0004e400000e0000 */
.L_x_1649:
[----:B------:R-:W-:Y:S05]  /*fc60*/  BSYNC B0 ;  /* 0x0000000000007941 */ /* 0x000fea0003800000 */
.L_x_1648:
[----:B---3--:R-:W-:Y:S01]  /*fc70*/  IMAD R5, R10, c[0x0][0x538], R8 ;  /* 0x00014e000a057a24 */ /* 0x008fe200078e0208 */
[----:B-12-4-:R-:W-:Y:S02]  /*fc80*/  IABS R4, R6 ;  /* 0x0000000600047213 */ /* 0x016fe40000000000 */
[----:B------:R-:W-:Y:S01]  /*fc90*/  IABS R0, R7 ;  /* 0x0000000700007213 */ /* 0x000fe20000000000 */
[----:B------:R-:W-:Y:S01]  /*fca0*/  IMAD.IADD R10, R9, 0x1, -R5 ;  /* 0x00000001090a7824 */ /* 0x000fe200078e0a05 */
[----:B------:R1:W-:Y:S01]  /*fcb0*/  STL [R1], R5 ;  /* 0x0000000501007387 */ /* 0x0003e20000100800 */
        /* <DEDUP_REMOVED lines=64> */
.L_x_1642:
[----:B------:R-:W-:Y:S01]  /*100c0*/  MOV R0, c[0x0][0x53c] ;  /* 0x00014f0000007a02 */ /* 0x000fe20000000f00 */
[----:B------:R2:W-:Y:S04]  /*100d0*/  STL [R1], R9 ;  /* 0x0000000901007387 */ /* 0x0005e80000100800 */
[----:B------:R2:W-:Y:S04]  /*100e0*/  STL [R1+0x4], RZ ;  /* 0x000004ff01007387 */ /* 0x0005e80000100800 */
[----:B------:R2:W-:Y:S04]  /*100f0*/  STL [R1+0x8], RZ ;  /* 0x000008ff01007387 */ /* 0x0005e80000100800 */
[----:B------:R2:W-:Y:S02]  /*10100*/  STL [R1+0xc], R0 ;  /* 0x00000c0001007387 */ /* 0x0005e40000100800 */
.L_x_1651:
[----:B------:R-:W-:Y:S05]  /*10110*/  BSYNC B1 ;  /* 0x0000000000017941 */ /* 0x000fea0003800000 */
.L_x_1640:
[----:B-1----:R-:W3:Y:S04]  /*10120*/  LDL R4, [R1] ;  /* 0x0000000001047983 */ /* 0x002ee80000100800 */
        /* <DEDUP_REMOVED lines=8> */
.L_x_1635:
[----:B--2---:R-:W2:Y:S02]  /*101b0*/  LDL R0, [R1+0xc] ;  /* 0x00000c0001007983 */ /* 0x004ea40000100800 */
[----:B--2---:R-:W-:-:S13]  /*101c0*/  ISETP.GE.AND P0, PT, R0, c[0x0][0x53c], PT ;  /* 0x00014f0000007a0c */ /* 0x004fda0003f06270 */
[----:B-1----:R-:W-:Y:S01]  /*101d0*/  @P0 CALL.REL.NOINC `(.L_x_1652) ;  /* 0x0000001000000944 */ /* 0x002fe20003c00000 */
[----:B------:R-:W-:Y:S05]  /*101e0*/  BRA `(.L_x_1653) ;  /* 0xffff19d000007947 */ /* 0x000fea000383ffff */
.L_x_1652:
[----:B------:R-:W-:Y:S05]  /*101f0*/  EXIT ;  /* 0x000000000000794d */ /* 0x000fea0003800000 */
.L_x_1554:
[----:B------:R-:W-:Y:S01]  /*10200*/  IMAD.MOV.U32 R0, RZ, RZ, R5 ;  /* 0x000000ffff007224 */ /* 0x000fe200078e0005 */
[----:B------:R-:W-:Y:S02]  /*10210*/  MOV R3, 0x1 ;  /* 0x0000000100037802 */ /* 0x000fe40000000f00 */
[----:B------:R-:W-:Y:S02]  /*10220*/  MOV R2, 0x10240 ;  /* 0x0001024000027802 */ /* 0x000fe40000000f00 */
[----:B------:R-:W-:Y:S05]  /*10230*/  CALL.REL.NOINC `($__internal_29_$__cuda_sm70_shflsync_up_p) ;  /* 0x00001fe000007944 */ /* 0x000fea0003c00000 */
[----:B------:R-:W-:Y:S01]  /*10240*/  MOV R0, R4 ;  /* 0x0000000400007202 */ /* 0x000fe20000000f00 */
[----:B------:R-:W-:Y:S05]  /*10250*/  BRA `(.L_x_1654) ;  /* 0xffff021000007947 */ /* 0x000fea000383ffff */
.L_x_1555:
[----:B------:R-:W-:Y:S01]  /*10260*/  IMAD.MOV.U32 R0, RZ, RZ, R5 ;  /* 0x000000ffff007224 */ /* 0x000fe200078e0005 */
[----:B------:R-:W-:Y:S02]  /*10270*/  MOV R3, 0x2 ;  /* 0x0000000200037802 */ /* 0x000fe40000000f00 */
[----:B------:R-:W-:Y:S02]  /*10280*/  MOV R2, 0x102a0 ;  /* 0x000102a000027802 */ /* 0x000fe40000000f00 */
[----:B------:R-:W-:Y:S05]  /*10290*/  CALL.REL.NOINC `($__internal_29_$__cuda_sm70_shflsync_up_p) ;  /* 0x00001f8000007944 */ /* 0x000fea0003c00000 */
[----:B------:R-:W-:Y:S01]  /*102a0*/  SEL R4, R4, RZ, P4 ;  /* 0x000000ff04047207 */ /* 0x000fe20002000000 */
[----:B------:R-:W-:Y:S01]  /*102b0*/  IMAD.MOV.U32 R3, RZ, RZ, 0x4 ;  /* 0x00000004ff037424 */ /* 0x000fe200078e00ff */
[----:B------:R-:W-:-:S03]  /*102c0*/  MOV R2, 0x102f0 ;  /* 0x000102f000027802 */ /* 0x000fc60000000f00 */
[----:B------:R-:W-:Y:S02]  /*102d0*/  IMAD.IADD R0, R5, 0x1, R4 ;  /* 0x0000000105007824 */ /* 0x000fe400078e0204 */
        /* <DEDUP_REMOVED lines=13> */
[----:B------:R-:W-:Y:S02]  /*103b0*/  MOV R3, 0x1f ;  /* 0x0000001f00037802 */ /* 0x000fe40000000f00 */
[----:B------:R-:W-:Y:S01]  /*103c0*/  MOV R2, 0x10400 ;  /* 0x0001040000027802 */ /* 0x000fe20000000f00 */
[----:B------:R-:W-:-:S04]  /*103d0*/  IMAD.IADD R4, R0, 0x1, R4 ;  /* 0x0000000100047824 */ /* 0x000fc800078e0204 */
[----:B------:R-:W-:Y:S02]  /*103e0*/  IMAD.MOV.U32 R230, RZ, RZ, R4 ;  /* 0x000000ffffe67224 */ /* 0x000fe400078e0004 */
[----:B------:R-:W-:Y:S05]  /*103f0*/  CALL.REL.NOINC `($__internal_28_$__cuda_sm70_shflsync_idx_p) ;  /* 0x00001db000007944 */ /* 0x000fea0003c00000 */
[----:B-----5:R-:W-:Y:S01]  /*10400*/  MOV R0, R31 ;  /* 0x0000001f00007202 */ /* 0x020fe20000000f00 */
[----:B-1----:R-:W-:Y:S05]  /*10410*/  BRA `(.L_x_1655) ;  /* 0xffff015000007947 */ /* 0x002fea000383ffff */
.L_x_1557:
[----:B------:R-:W-:Y:S02]  /*10420*/  SEL R0, RZ, 0x1, P0 ;  /* 0x00000001ff007807 */ /* 0x000fe40000000000 */
[----:B------:R-:W-:Y:S02]  /*10430*/  MOV R2, 0x10450 ;  /* 0x0001045000027802 */ /* 0x000fe40000000f00 */
[----:B------:R-:W-:Y:S05]  /*10440*/  CALL.REL.NOINC `($__internal_30_$__cuda_sm70_votesync_ballot) ;  /* 0x00001e3000007944 */ /* 0x000fea0003c00000 */
[----:B------:R-:W-:Y:S05]  /*10450*/  BRA `(.L_x_1656) ;  /* 0xffff01a000007947 */ /* 0x000fea000383ffff */
.L_x_1558:
[----:B------:R-:W-:Y:S01]  /*10460*/  IMAD.MOV.U32 R230, RZ, RZ, R8 ;  /* 0x000000ffffe67224 */ /* 0x000fe200078e0008 */
[----:B--2---:R-:W-:Y:S01]  /*10470*/  MOV R31, R13 ;  /* 0x0000000d001f7202 */ /* 0x004fe20000000f00 */
[----:B------:R-:W-:Y:S01]  /*10480*/  IMAD.MOV.U32 R3, RZ, RZ, 0x1f ;  /* 0x0000001fff037424 */ /* 0x000fe200078e00ff */
[----:B------:R-:W-:Y:S02]  /*10490*/  MOV R2, 0x104b0 ;  /* 0x000104b000027802 */ /* 0x000fe40000000f00 */
[----:B-1----:R-:W-:Y:S05]  /*104a0*/  CALL.REL.NOINC `($__internal_28_$__cuda_sm70_shflsync_idx_p) ;  /* 0x00001d0000007944 */ /* 0x002fea0003c00000 */
[----:B------:R-:W-:Y:S01]  /*104b0*/  IMAD.MOV.U32 R11, RZ, RZ, R31 ;  /* 0x000000ffff0b7224 */ /* 0x000fe200078e001f */
[----:B------:R-:W-:Y:S01]  /*104c0*/  MOV R230, R7 ;  /* 0x0000000700e67202 */ /* 0x000fe20000000f00 */
[----:B------:R-:W-:Y:S01]  /*104d0*/  IMAD.MOV.U32 R6, RZ, RZ, RZ ;  /* 0x000000ffff067224 */ /* 0x000fe200078e00ff */
[----:B------:R-:W-:Y:S01]  /*104e0*/  MOV R31, R13 ;  /* 0x0000000d001f7202 */ /* 0x000fe20000000f00 */
[----:B------:R-:W-:Y:S01]  /*104f0*/  IMAD.MOV.U32 R3, RZ, RZ, 0x1f ;  /* 0x0000001fff037424 */ /* 0x000fe200078e00ff */
[----:B------:R-:W-:-:S02]  /*10500*/  MOV R2, 0x10520 ;  /* 0x0001052000027802 */ /* 0x000fc40000000f00 */
[----:B-1---5:R-:W-:Y:S05]  /*10510*/  CALL.REL.NOINC `($__internal_28_$__cuda_sm70_shflsync_idx_p) ;  /* 0x00001c9000007944 */ /* 0x022fea0003c00000 */
[----:B------:R-:W-:Y:S01]  /*10520*/  MOV R10, R31 ;  /* 0x0000001f000a7202 */ /* 0x000fe20000000f00 */
[----:B-1---5:R-:W-:Y:S05]  /*10530*/  BRA `(.L_x_1657) ;  /* 0xffff011000007947 */ /* 0x022fea000383ffff */
.L_x_1561:
[----:B------:R-:W-:Y:S01]  /*10540*/  IMAD.MOV.U32 R230, RZ, RZ, R4 ;  /* 0x000000ffffe67224 */ /* 0x000fe200078e0004 */
[----:B------:R-:W-:-:S02]  /*10550*/  MOV R3, 0x1f ;  /* 0x0000001f00037802 */ /* 0x000fc40000000f00 */
[----:B------:R-:W-:Y:S02]  /*10560*/  MOV R2, 0x10580 ;  /* 0x0001058000027802 */ /* 0x000fe40000000f00 */
[----:B-1234-:R-:W-:Y:S05]  /*10570*/  CALL.REL.NOINC `($__internal_28_$__cuda_sm70_shflsync_idx_p) ;  /* 0x00001c3000007944 */ /* 0x01efea0003c00000 */
[----:B------:R-:W-:Y:S01]  /*10580*/  MOV R6, R31 ;  /* 0x0000001f00067202 */ /* 0x000fe20000000f00 */
[----:B-1---5:R-:W-:Y:S05]  /*10590*/  BRA `(.L_x_1560) ;  /* 0xffff011000007947 */ /* 0x022fea000383ffff */
.L_x_1569:
[----:B------:R-:W-:Y:S01]  /*105a0*/  IMAD.MOV.U32 R230, RZ, RZ, R5 ;  /* 0x000000ffffe67224 */ /* 0x000fe200078e0005 */
[----:B------:R-:W-:Y:S01]  /*105b0*/  MOV R31, RZ ;  /* 0x000000ff001f7202 */ /* 0x000fe20000000f00 */
[----:B------:R-:W-:Y:S01]  /*105c0*/  IMAD.MOV.U32 R3, RZ, RZ, 0x181f ;  /* 0x0000181fff037424 */ /* 0x000fe200078e00ff */
[----:B------:R-:W-:Y:S02]  /*105d0*/  MOV R2, 0x105f0 ;  /* 0x000105f000027802 */ /* 0x000fe40000000f00 */
[----:B-----5:R-:W-:Y:S05]  /*105e0*/  CALL.REL.NOINC `($__internal_28_$__cuda_sm70_shflsync_idx_p) ;  /* 0x00001bc000007944 */ /* 0x020fea0003c00000 */
[----:B------:R-:W-:Y:S01]  /*105f0*/  MOV R4, R31 ;  /* 0x0000001f00047202 */ /* 0x000fe20000000f00 */
[----:B-1---5:R-:W-:Y:S05]  /*10600*/  BRA `(.L_x_1658) ;  /* 0xffff236000007947 */ /* 0x022fea000383ffff */
.L_x_1570:
[----:B------:R-:W-:Y:S01]  /*10610*/  IMAD.MOV.U32 R230, RZ, RZ, R14 ;  /* 0x000000ffffe67224 */ /* 0x000fe200078e000e */
[----:B------:R-:W-:Y:S01]  /*10620*/  MOV R31, RZ ;  /* 0x000000ff001f7202 */ /* 0x000fe20000000f00 */
[----:B------:R-:W-:Y:S01]  /*10630*/  IMAD.MOV.U32 R3, RZ, RZ, 0x181f ;  /* 0x0000181fff037424 */ /* 0x000fe200078e00ff */
[----:B------:R-:W-:Y:S02]  /*10640*/  MOV R2, 0x10660 ;  /* 0x0001066000027802 */ /* 0x000fe40000000f00 */
[----:B-12--5:R-:W-:Y:S05]  /*10650*/  CALL.REL.NOINC `($__internal_28_$__cuda_sm70_shflsync_idx_p) ;  /* 0x00001b5000007944 */ /* 0x026fea0003c00000 */
[----:B-----5:R-:W-:Y:S01]  /*10660*/  MOV R0, R31 ;  /* 0x0000001f00007202 */ /* 0x020fe20000000f00 */
[----:B-1----:R-:W-:Y:S05]  /*10670*/  BRA `(.L_x_1659) ;  /* 0xffff231000007947 */ /* 0x002fea000383ffff */
.L_x_1573:
[----:B------:R-:W-:Y:S01]  /*10680*/  IMAD.MOV.U32 R230, RZ, RZ, R5 ;  /* 0x000000ffffe67224 */ /* 0x000fe200078e0005 */
[----:B------:R-:W-:Y:S01]  /*10690*/  MOV R31, 0x1 ;  /* 0x00000001001f7802 */ /* 0x000fe20000000f00 */
[----:B--2---:R-:W-:Y:S01]  /*106a0*/  IMAD.MOV.U32 R3, RZ, RZ, 0x181f ;  /* 0x0000181fff037424 */ /* 0x004fe200078e00ff */
[----:B------:R-:W-:-:S02]  /*106b0*/  MOV R2, 0x106d0 ;  /* 0x000106d000027802 */ /* 0x000fc40000000f00 */
[----:B-1--45:R-:W-:Y:S05]  /*106c0*/  CALL.REL.NOINC `($__internal_28_$__cuda_sm70_shflsync_idx_p) ;  /* 0x00001ae000007944 */ /* 0x032fea0003c00000 */
[----:B------:R-:W-:Y:S01]  /*106d0*/  IMAD.MOV.U32 R4, RZ, RZ, R31 ;  /* 0x000000ffff047224 */ /* 0x000fe200078e001f */
[----:B------:R-:W-:Y:S01]  /*106e0*/  MOV R31, 0x1 ;  /* 0x00000001001f7802 */ /* 0x000fe20000000f00 */
[----:B------:R-:W-:Y:S01]  /*106f0*/  IMAD.MOV.U32 R230, RZ, RZ, R14 ;  /* 0x000000ffffe67224 */ /* 0x000fe200078e000e */
[----:B------:R-:W-:-:S02]  /*10700*/  MOV R3, 0x181f ;  /* 0x0000181f00037802 */ /* 0x000fc40000000f00 */
[----:B------:R-:W-:Y:S02]  /*10710*/  MOV R2, 0x10730 ;  /* 0x0001073000027802 */ /* 0x000fe40000000f00 */
[----:B-1---5:R-:W-:Y:S05]  /*10720*/  CALL.REL.NOINC `($__internal_28_$__cuda_sm70_shflsync_idx_p) ;  /* 0x00001a8000007944 */ /* 0x022fea0003c00000 */
[----:B-----5:R-:W-:Y:S01]  /*10730*/  MOV R0, R31 ;  /* 0x0000001f00007202 */ /* 0x020fe20000000f00 */
[----:B-1----:R-:W-:Y:S05]  /*10740*/  BRA `(.L_x_1660) ;  /* 0xffff242000007947 */ /* 0x002fea000383ffff */
.L_x_1576:
[----:B------:R-:W-:Y:S01]  /*10750*/  IMAD.MOV.U32 R230, RZ, RZ, R5 ;  /* 0x000000ffffe67224 */ /* 0x000fe200078e0005 */
[----:B------:R-:W-:Y:S01]  /*10760*/  MOV R31, 0x2 ;  /* 0x00000002001f7802 */ /* 0x000fe20000000f00 */
[----:B---3--:R-:W-:Y:S01]  /*10770*/  IMAD.MOV.U32 R3, RZ, RZ, 0x181f ;  /* 0x0000181fff037424 */ /* 0x008fe200078e00ff */
[----:B------:R-:W-:Y:S02]  /*10780*/  MOV R2, 0x107a0 ;  /* 0x000107a000027802 */ /* 0x000fe40000000f00 */
[----:B-12-45:R-:W-:Y:S05]  /*10790*/  CALL.REL.NOINC `($__internal_28_$__cuda_sm70_shflsync_idx_p) ;  /* 0x00001a1000007944 */ /* 0x036fea0003c00000 */
[----:B------:R-:W-:Y:S01]  /*107a0*/  MOV R4, R31 ;  /* 0x0000001f00047202 */ /* 0x000fe20000000f00 */
[----:B-1---5:R-:W-:Y:S05]  /*107b0*/  BRA `(.L_x_1661) ;  /* 0xffff256000007947 */ /* 0x022fea000383ffff */
.L_x_1577:
[----:B------:R-:W-:Y:S01]  /*107c0*/  IMAD.MOV.U32 R230, RZ, RZ, R14 ;  /* 0x000000ffffe67224 */ /* 0x000fe200078e000e */
[----:B------:R-:W-:Y:S01]  /*107d0*/  MOV R31, 0x2 ;  /* 0x00000002001f7802 */ /* 0x000fe20000000f00 */
[----:B------:R-:W-:Y:S01]  /*107e0*/  IMAD.MOV.U32 R3, RZ, RZ, 0x181f ;  /* 0x0000181fff037424 */ /* 0x000fe200078e00ff */
[----:B------:R-:W-:Y:S02]  /*107f0*/  MOV R2, 0x10810 ;  /* 0x0001081000027802 */ /* 0x000fe40000000f00 */
[----:B-12345:R-:W-:Y:S05]  /*10800*/  CALL.REL.NOINC `($__internal_28_$__cuda_sm70_shflsync_idx_p) ;  /* 0x000019a000007944 */ /* 0x03efea0003c00000 */
[----:B-----5:R-:W-:Y:S01]  /*10810*/  MOV R0, R31 ;  /* 0x0000001f00007202 */ /* 0x020fe20000000f00 */
[----:B-1----:R-:W-:Y:S05]  /*10820*/  BRA `(.L_x_1662) ;  /* 0xffff251000007947 */ /* 0x002fea000383ffff */
.L_x_1580:
[----:B------:R-:W-:Y:S01]  /*10830*/  IMAD.MOV.U32 R230, RZ, RZ, R5 ;  /* 0x000000ffffe67224 */ /* 0x000fe200078e0005 */
[----:B------:R-:W-:Y:S01]  /*10840*/  MOV R31, 0x3 ;  /* 0x00000003001f7802 */ /* 0x000fe20000000f00 */
[----:B-1----:R-:W-:Y:S01]  /*10850*/  IMAD.MOV.U32 R3, RZ, RZ, 0x181f ;  /* 0x0000181fff037424 */ /* 0x002fe200078e00ff */
[----:B------:R-:W-:-:S02]  /*10860*/  MOV R2, 0x10880 ;  /* 0x0001088000027802 */ /* 0x000fc40000000f00 */
[----:B--2345:R-:W-:Y:S05]  /*10870*/  CALL.REL.NOINC `($__internal_28_$__cuda_sm70_shflsync_idx_p) ;  /* 0x0000193000007944 */ /* 0x03cfea0003c00000 */
        /* <DEDUP_REMOVED lines=8> */
.L_x_1583:
[----:B------:R-:W-:Y:S01]  /*10900*/  IMAD.MOV.U32 R230, RZ, RZ, R5 ;  /* 0x000000ffffe67224 */ /* 0x000fe200078e0005 */
[----:B------:R-:W-:Y:S01]  /*10910*/  MOV R31, RZ ;  /* 0x000000ff001f7202 */ /* 0x000fe20000000f00 */
[----:B------:R-:W-:Y:S01]  /*10920*/  IMAD.MOV.U32 R3, RZ, RZ, 0x181f ;  /* 0x0000181fff037424 */ /* 0x000fe200078e00ff */
[----:B------:R-:W-:Y:S02]  /*10930*/  MOV R2, 0x10950 ;  /* 0x0001095000027802 */ /* 0x000fe40000000f00 */
[----:B------:R-:W-:Y:S05]  /*10940*/  CALL.REL.NOINC `($__internal_28_$__cuda_sm70_shflsync_idx_p) ;  /* 0x0000186000007944 */ /* 0x000fea0003c00000 */
[----:B------:R-:W-:Y:S01]  /*10950*/  MOV R4, R31 ;  /* 0x0000001f00047202 */ /* 0x000fe20000000f00 */
[----:B-1---5:R-:W-:Y:S05]  /*10960*/  BRA `(.L_x_1664) ;  /* 0xffff44b000007947 */ /* 0x022fea000383ffff */
.L_x_1584:
[----:B------:R-:W-:Y:S01]  /*10970*/  IMAD.MOV.U32 R230, RZ, RZ, R15 ;  /* 0x000000ffffe67224 */ /* 0x000fe200078e000f */
[----:B------:R-:W-:Y:S01]  /*10980*/  MOV R31, RZ ;  /* 0x000000ff001f7202 */ /* 0x000fe20000000f00 */
[----:B------:R-:W-:Y:S01]  /*10990*/  IMAD.MOV.U32 R3, RZ, RZ, 0x181f ;  /* 0x0000181fff037424 */ /* 0x000fe200078e00ff */
[----:B------:R-:W-:Y:S02]  /*109a0*/  MOV R2, 0x109c0 ;  /* 0x000109c000027802 */ /* 0x000fe40000000f00 */
[----:B-12---:R-:W-:Y:S05]  /*109b0*/  CALL.REL.NOINC `($__internal_28_$__cuda_sm70_shflsync_idx_p) ;  /* 0x000017f000007944 */ /* 0x006fea0003c00000 */
[C---:B------:R-:W-:Y:S01]  /*109c0*/  IADD3 R8, P2, R31.reuse, R108, RZ ;  /* 0x0000006c1f087210 */ /* 0x040fe20007f5e0ff */
[----:B------:R-:W-:Y:S01]  /*109d0*/  IMAD.MOV.U32 R230, RZ, RZ, R5 ;  /* 0x000000ffffe67224 */ /* 0x000fe200078e0005 */
[----:B------:R-:W-:-:S02]  /*109e0*/  IADD3 R10, P0, R31, R107, RZ ;  /* 0x0000006b1f0a7210 */ /* 0x000fc40007f1e0ff */
[----:B------:R-:W-:Y:S01]  /*109f0*/  ISETP.GE.AND P3, PT, R232, c[0x0][0x1d4], PT ;  /* 0x00007500e8007a0c */ /* 0x000fe20003f66270 */
[----:B------:R-:W-:Y:S01]  /*10a00*/  IMAD.X R9, R4, 0x1, R102, P2 ;  /* 0x0000000104097824 */ /* 0x000fe200010e0666 */
[----:B------:R-:W-:Y:S01]  /*10a10*/  ISETP.GE.AND P4, PT, R238, c[0x0][0x1d4], PT ;  /* 0x00007500ee007a0c */ /* 0x000fe20003f86270 */
[C---:B------:R-:W-:Y:S01]  /*10a20*/  IMAD.X R11, R4.reuse, 0x1, R100, P0 ;  /* 0x00000001040b7824 */ /* 0x040fe200000e0664 */
[----:B------:R-:W-:Y:S02]  /*10a30*/  ISETP.GE.AND P2, PT, R239, c[0x0][0x1d4], PT ;  /* 0x00007500ef007a0c */ /* 0x000fe40003f46270 */
[C---:B------:R-:W-:Y:S02]  /*10a40*/  IADD3 R6, P1, R31.reuse, R110, RZ ;  /* 0x0000006e1f067210 */ /* 0x040fe40007f3e0ff */
[----:B------:R-:W-:Y:S01]  /*10a50*/  IADD3 R2, P0, R31, R109, RZ ;  /* 0x0000006d1f027210 */ /* 0x000fe20007f1e0ff */
[----:B------:R-:W-:Y:S01]  /*10a60*/  IMAD.MOV.U32 R31, RZ, RZ, 0x1 ;  /* 0x00000001ff1f7424 */ /* 0x000fe200078e00ff */
[----:B------:R-:W-:Y:S01]  /*10a70*/  SEL R13, RZ, 0x10, P4 ;  /* 0x00000010ff0d7807 */ /* 0x000fe20002000000 */
[C---:B------:R-:W-:Y:S01]  /*10a80*/  IMAD.X R7, R4.reuse, 0x1, R103, P1 ;  /* 0x0000000104077824 */ /* 0x040fe200008e0667 */
[----:B------:R-:W-:Y:S01]  /*10a90*/  SEL R12, RZ, 0x10, P5 ;  /* 0x00000010ff0c7807 */ /* 0x000fe20002800000 */
[----:B------:R-:W-:Y:S01]  /*10aa0*/  IMAD.X R3, R4, 0x1, R101, P0 ;  /* 0x0000000104037824 */ /* 0x000fe200000e0665 */
[----:B------:R-:W-:Y:S01]  /*10ab0*/  @!PT LDS RZ, [RZ] ;  /* 0x00000000fffff984 */ /* 0x000fe20000000800 */
[----:B------:R-:W-:Y:S01]  /*10ac0*/  @!PT LDS RZ, [RZ] ;  /* 0x00000000fffff984 */ /* 0x000fe20000000800 */
[----:B------:R-:W-:Y:S01]  /*10ad0*/  @!PT LDS RZ, [RZ] ;  /* 0x00000000fffff984 */ /* 0x000fe20000000800 */
[----:B------:R2:W-:Y:S04]  /*10ae0*/  LDGSTS.E.BYPASS.LTC128B.128 [R229+0x8100], [R10.64], !P3 ;  /* 0x081000000ae57fae */ /* 0x0005e8000d901d46 */
[----:B------:R2:W-:Y:S04]  /*10af0*/  LDGSTS.E.BYPASS.LTC128B.128 [R229+0xa100], [R8.64], !P4 ;  /* 0x0a10000008e57fae */ /* 0x0005e8000e101d46 */
[----:B------:R3:W-:Y:S04]  /*10b00*/  LDGSTS.E.BYPASS.LTC128B.128 [R229+0xc100], [R6.64], !P5 ;  /* 0x0c10000006e57fae */ /* 0x0007e8000e901d46 */
[----:B------:R4:W-:Y:S01]  /*10b10*/  LDGSTS.E.BYPASS.LTC128B.128 [R229+0xe100], [R2.64], !P2 ;  /* 0x0e10000002e57fae */ /* 0x0009e2000d101d46 */
[----:B---3--:R-:W-:Y:S01]  /*10b20*/  SEL R7, RZ, 0x10, P3 ;  /* 0x00000010ff077807 */ /* 0x008fe20001800000 */
[----:B----4-:R-:W-:Y:S01]  /*10b30*/  IMAD.MOV.U32 R3, RZ, RZ, 0x181f ;  /* 0x0000181fff037424 */ /* 0x010fe200078e00ff */
        /* <DEDUP_REMOVED lines=10> */
.L_x_1585:
[----:B------:R-:W-:Y:S02]  /*10be0*/  MOV R0, 0x2 ;  /* 0x0000000200007802 */ /* 0x000fe40000000f00 */
[----:B------:R-:W-:Y:S02]  /*10bf0*/  MOV R2, 0x10c10 ;  /* 0x00010c1000027802 */ /* 0x000fe40000000f00 */
[----:B------:R-:W-:Y:S05]  /*10c00*/  CALL.REL.NOINC `($__internal_27_$__cuda_sm70_shflsync_bfly_p) ;  /* 0x0000154000007944 */ /* 0x000fea0003c00000 */
[----:B------:R-:W-:Y:S01]  /*10c10*/  FMNMX.FTZ R4, R4, R0, !PT ;  /* 0x0000000004047209 */ /* 0x000fe20007810000 */
[----:B------:R-:W-:Y:S01]  /*10c20*/  IMAD.MOV.U32 R0, RZ, RZ, 0x1 ;  /* 0x00000001ff007424 */ /* 0x000fe200078e00ff */
[----:B------:R-:W-:Y:S02]  /*10c30*/  MOV R2, 0x10c50 ;  /* 0x00010c5000027802 */ /* 0x000fe40000000f00 */
[----:B------:R-:W-:Y:S05]  /*10c40*/  CALL.REL.NOINC `($__internal_27_$__cuda_sm70_shflsync_bfly_p) ;  /* 0x0000150000007944 */ /* 0x000fea0003c00000 */
[----:B------:R-:W-:Y:S01]  /*10c50*/  FMNMX.FTZ R132, R4, R0, !PT ;  /* 0x0000000004847209 */ /* 0x000fe20007810000 */
[----:B------:R-:W-:Y:S01]  /*10c60*/  IMAD.MOV.U32 R4, RZ, RZ, R5 ;  /* 0x000000ffff047224 */ /* 0x000fe200078e0005 */
[----:B------:R-:W-:Y:S01]  /*10c70*/  MOV R2, 0x10ca0 ;  /* 0x00010ca000027802 */ /* 0x000fe20000000f00 */
[----:B------:R-:W-:Y:S02]  /*10c80*/  IMAD.MOV.U32 R0, RZ, RZ, 0x2 ;  /* 0x00000002ff007424 */ /* 0x000fe400078e00ff */
[----:B------:R-:W-:Y:S05]  /*10c90*/  CALL.REL.NOINC `($__internal_27_$__cuda_sm70_shflsync_bfly_p) ;  /* 0x000014b000007944 */ /* 0x000fea0003c00000 */
[----:B------:R-:W-:Y:S01]  /*10ca0*/  FMNMX.FTZ R5, R5, R0, !PT ;  /* 0x0000000005057209 */ /* 0x000fe20007810000 */
[----:B------:R-:W-:Y:S01]  /*10cb0*/  IMAD.MOV.U32 R0, RZ, RZ, 0x1 ;  /* 0x00000001ff007424 */ /* 0x000fe200078e00ff */
[----:B------:R-:W-:-:S03]  /*10cc0*/  MOV R2, 0x10cf0 ;  /* 0x00010cf000027802 */ /* 0x000fc60000000f00 */
[----:B------:R-:W-:Y:S02]  /*10cd0*/  IMAD.MOV.U32 R4, RZ, RZ, R5 ;  /* 0x000000ffff047224 */ /* 0x000fe400078e0005 */
[----:B------:R-:W-:Y:S05]  /*10ce0*/  CALL.REL.NOINC `($__internal_27_$__cuda_sm70_shflsync_bfly_p) ;  /* 0x0000146000007944 */ /* 0x000fea0003c00000 */
[----:B------:R-:W-:Y:S01]  /*10cf0*/  MOV R3, R0 ;  /* 0x0000000000037202 */ /* 0x000fe20000000f00 */
[----:B------:R-:W-:Y:S05]  /*10d00*/  BRA `(.L_x_1666) ;  /* 0xffff49d000007947 */ /* 0x000fea000383ffff */
.L_x_1587:
[----:B--234-:R-:W-:Y:S01]  /*10d10*/  MOV R31, RZ ;  /* 0x000000ff001f7202 */ /* 0x01cfe20000000f00 */
[----:B------:R-:W-:Y:S01]  /*10d20*/  IMAD.MOV.U32 R230, RZ, RZ, R4 ;  /* 0x000000ffffe67224 */ /* 0x000fe200078e0004 */
[----:B------:R-:W-:Y:S01]  /*10d30*/  MOV R2, 0x10d60 ;  /* 0x00010d6000027802 */ /* 0x000fe20000000f00 */
[----:B------:R-:W-:Y:S02]  /*10d40*/  IMAD.MOV.U32 R3, RZ, RZ, 0x181f ;  /* 0x0000181fff037424 */ /* 0x000fe400078e00ff */
[----:B-1----:R-:W-:Y:S05]  /*10d50*/  CALL.REL.NOINC `($__internal_28_$__cuda_sm70_shflsync_idx_p) ;  /* 0x0000145000007944 */ /* 0x002fea0003c00000 */
[----:B------:R-:W-:Y:S01]  /*10d60*/  MOV R2, R31 ;  /* 0x0000001f00027202 */ /* 0x000fe20000000f00 */
[----:B-1---5:R-:W-:-:S05]  /*10d70*/  BRA `(.L_x_1667) ;  /* 0xffff623000007947 */ /* 0x022fca000383ffff */
.L_x_1590:
[----:B------:R-:W-:Y:S01]  /*10d80*/  MOV R31, RZ ;  /* 0x000000ff001f7202 */ /* 0x000fe20000000f00 */
[----:B------:R-:W-:Y:S01]  /*10d90*/  IMAD.MOV.U32 R230, RZ, RZ, R5 ;  /* 0x000000ffffe67224 */ /* 0x000fe200078e0005 */
[----:B------:R-:W-:Y:S01]  /*10da0*/  MOV R2, 0x10dd0 ;  /* 0x00010dd000027802 */ /* 0x000fe20000000f00 */
[----:B------:R-:W-:Y:S02]  /*10db0*/  IMAD.MOV.U32 R3, RZ, RZ, 0x181f ;  /* 0x0000181fff037424 */ /* 0x000fe400078e00ff */
[----:B------:R-:W-:Y:S05]  /*10dc0*/  CALL.REL.NOINC `($__internal_28_$__cuda_sm70_shflsync_idx_p) ;  /* 0x000013e000007944 */ /* 0x000fea0003c00000 */
[----:B------:R-:W-:Y:S01]  /*10dd0*/  MOV R4, R31 ;  /* 0x0000001f00047202 */ /* 0x000fe20000000f00 */
[----:B-1---5:R-:W-:-:S05]  /*10de0*/  BRA `(.L_x_1668) ;  /* 0xffff77f000007947 */ /* 0x022fca000383ffff */
.L_x_1591:
[----:B------:R-:W-:Y:S01]  /*10df0*/  MOV R31, RZ ;  /* 0x000000ff001f7202 */ /* 0x000fe20000000f00 */
[----:B------:R-:W-:Y:S01]  /*10e00*/  IMAD.MOV.U32 R230, RZ, RZ, R8 ;  /* 0x000000ffffe67224 */ /* 0x000fe200078e0008 */
[----:B------:R-:W-:Y:S01]  /*10e10*/  MOV R2, 0x10e40 ;  /* 0x00010e4000027802 */ /* 0x000fe20000000f00 */
[----:B------:R-:W-:Y:S02]  /*10e20*/  IMAD.MOV.U32 R3, RZ, RZ, 0x181f ;  /* 0x0000181fff037424 */ /* 0x000fe400078e00ff */
[----:B-12---:R-:W-:Y:S05]  /*10e30*/  CALL.REL.NOINC `($__internal_28_$__cuda_sm70_shflsync_idx_p) ;  /* 0x0000137000007944 */ /* 0x006fea0003c00000 */
[C---:B------:R-:W-:Y:S01]  /*10e40*/  IADD3 R2, -R227.reuse, 0x10, RZ ;  /* 0x00000010e3027810 */ /* 0x040fe20007ffe1ff */
[----:B------:R-:W-:Y:S03]  /*10e50*/  IMAD.MOV.U32 R230, RZ, RZ, R5 ;  /* 0x000000ffffe67224 */ /* 0x000fe600078e0005 */
[----:B------:R-:W-:Y:S04]  /*10e60*/  LOP3.LUT R2, R2, 0xf, RZ, 0xc0, !PT ;  /* 0x0000000f02027812 */ /* 0x000fe800078ec0ff */
[----:B------:R-:W-:Y:S04]  /*10e70*/  IADD3 R2, P1, P0, R2, R31, R25 ;  /* 0x0000001f02027210 */ /* 0x000fe8000783e019 */
[----:B------:R-:W-:Y:S02]  /*10e80*/  IADD3.X R3, RZ, R4, R9, P1, P0 ;  /* 0x00000004ff037210 */ /* 0x000fe40000fe0409 */
[----:B------:R-:W-:Y:S11]  /*10e90*/  ISETP.NE.U32.AND P0, PT, R227, RZ, PT ;  /* 0x000000ffe300720c */ /* 0x000ff60003f05070 */
[----:B------:R-:W-:Y:S02]  /*10ea0*/  @!UPT UIADD3 URZ, URZ, URZ, URZ ;  /* 0x0000003f3f3ff290 */ /* 0x000fe4000fffe03f */
[----:B------:R-:W-:Y:S01]  /*10eb0*/  @!PT LDS RZ, [RZ] ;  /* 0x00000000fffff984 */ /* 0x000fe20000000800 */
[----:B------:R-:W-:Y:S01]  /*10ec0*/  @!PT LDS RZ, [RZ] ;  /* 0x00000000fffff984 */ /* 0x000fe20000000800 */
[----:B------:R-:W-:Y:S01]  /*10ed0*/  @!PT LDS RZ, [RZ] ;  /* 0x00000000fffff984 */ /* 0x000fe20000000800 */
[----:B------:R2:W-:Y:S02]  /*10ee0*/  LDGSTS.E.BYPASS.LTC128B.128.ZFILL [R229+0x8100], [R2.64], P0 ;  /* 0x0810000002e57fae */ /* 0x0005e40008141d46 */
[C---:B--2---:R-:W-:Y:S05]  /*10ef0*/  IADD3 R2, P0, R31.reuse, R26, RZ ;  /* 0x0000001a1f027210 */ /* 0x044fea0007f1e0ff */
[C---:B------:R-:W-:Y:S01]  /*10f00*/  IMAD.X R3, R4.reuse, 0x1, R10, P0 ;  /* 0x0000000104037824 */ /* 0x040fe200000e060a */
[C---:B------:R-:W-:Y:S04]  /*10f10*/  IADD3 R6, P0, R31.reuse, R27, RZ ;  /* 0x0000001b1f067210 */ /* 0x040fe80007f1e0ff */
[----:B------:R2:W-:Y:S01]  /*10f20*/  LDGSTS.E.BYPASS.LTC128B.128 [R229+0xa100], [R2.64], !P3 ;  /* 0x0a10000002e57fae */ /* 0x0005e2000d901d46 */
[C---:B------:R-:W-:Y:S05]  /*10f30*/  IMAD.X R7, R4.reuse, 0x1, R11, P0 ;  /* 0x0000000104077824 */ /* 0x040fea00000e060b */
[----:B------:R3:W-:Y:S01]  /*10f40*/  LDGSTS.E.BYPASS.LTC128B.128 [R229+0xc100], [R6.64], !P4 ;  /* 0x0c10000006e57fae */ /* 0x0007e2000e101d46 */
[----:B--2---:R-:W-:Y:S01]  /*10f50*/  IADD3 R2, P0, R31, R28, RZ ;  /* 0x0000001c1f027210 */ /* 0x004fe20007f1e0ff */
[----:B------:R-:W-:Y:S04]  /*10f60*/  IMAD.MOV.U32 R31, RZ, RZ, 0x1 ;  /* 0x00000001ff1f7424 */ /* 0x000fe800078e00ff */
[----:B------:R-:W-:Y:S05]  /*10f70*/  IMAD.X R3, R4, 0x1, R12, P0 ;  /* 0x0000000104037824 */ /* 0x000fea00000e060c */
[----:B------:R2:W-:Y:S02]  /*10f80*/  LDGSTS.E.BYPASS.LTC128B.128 [R229+0xe100], [R2.64], !P5 ;  /* 0x0e10000002e57fae */ /* 0x0005e4000e901d46 */
[----:B--2---:R-:W-:Y:S01]  /*10f90*/  MOV R2, 0x10fc0 ;  /* 0x00010fc000027802 */ /* 0x004fe20000000f00 */
[----:B------:R-:W-:Y:S02]  /*10fa0*/  IMAD.MOV.U32 R3, RZ, RZ, 0x181f ;  /* 0x0000181fff037424 */ /* 0x000fe400078e00ff */
[----:B-1-3-5:R-:W-:Y:S05]  /*10fb0*/  CALL.REL.NOINC `($__internal_28_$__cuda_sm70_shflsync_idx_p) ;  /* 0x000011f000007944 */ /* 0x02afea0003c00000 */
[----:B------:R-:W-:Y:S01]  /*10fc0*/  MOV R3, 0x181f ;  /* 0x0000181f00037802 */ /* 0x000fe20000000f00 */
[----:B------:R-:W-:Y:S01]  /*10fd0*/  IMAD.MOV.U32 R4, RZ, RZ, R31 ;  /* 0x000000ffff047224 */ /* 0x000fe200078e001f */
[----:B------:R-:W-:Y:S01]  /*10fe0*/  MOV R31, 0x1 ;  /* 0x00000001001f7802 */ /* 0x000fe20000000f00 */
[----:B------:R-:W-:Y:S01]  /*10ff0*/  IMAD.MOV.U32 R230, RZ, RZ, R8 ;  /* 0x000000ffffe67224 */ /* 0x000fe200078e0008 */
[----:B------:R-:W-:Y:S02]  /*11000*/  MOV R2, 0x11020 ;  /* 0x0001102000027802 */ /* 0x000fe40000000f00 */
[----:B-1---5:R-:W-:Y:S05]  /*11010*/  CALL.REL.NOINC `($__internal_28_$__cuda_sm70_shflsync_idx_p) ;  /* 0x0000119000007944 */ /* 0x022fea0003c00000 */
[----:B-----5:R-:W-:Y:S01]  /*11020*/  MOV R0, R31 ;  /* 0x0000001f00007202 */ /* 0x020fe20000000f00 */
[----:B-1----:R-:W-:-:S05]  /*11030*/  BRA `(.L_x_1669) ;  /* 0xffff770000007947 */ /* 0x002fca000383ffff */
.L_x_1592:
        /* <DEDUP_REMOVED lines=14> */
[----:B------:R-:W-:Y:S02]  /*11120*/  MOV R2, 0x11140 ;  /* 0x0001114000027802 */ /* 0x000fe40000000f00 */
[----:B------:R-:W-:Y:S05]  /*11130*/  CALL.REL.NOINC `($__internal_27_$__cuda_sm70_shflsync_bfly_p) ;  /* 0x0000101000007944 */ /* 0x000fea0003c00000 */
[----:B------:R-:W-:-:S05]  /*11140*/  BRA `(.L_x_1670) ;  /* 0xffff79b000007947 */ /* 0x000fca000383ffff */
.L_x_1594:
[----:B------:R-:W-:Y:S01]  /*11150*/  IMAD.MOV.U32 R4, RZ, RZ, R235 ;  /* 0x000000ffff047224 */ /* 0x000fe200078e00eb */
[----:B------:R-:W-:-:S02]  /*11160*/  MOV R0, 0x2 ;  /* 0x0000000200007802 */ /* 0x000fc40000000f00 */
[----:B------:R-:W-:Y:S02]  /*11170*/  MOV R2, 0x11190 ;  /* 0x0001119000027802 */ /* 0x000fe40000000f00 */
[----:B------:R-:W-:Y:S05]  /*11180*/  CALL.REL.NOINC `($__internal_27_$__cuda_sm70_shflsync_bfly_p) ;  /* 0x00000fc000007944 */ /* 0x000fea0003c00000 */
[----:B------:R-:W-:Y:S05]  /*11190*/  BRA `(.L_x_1671) ;  /* 0xffff95a000007947 */ /* 0x000fea000383ffff */
.L_x_1595:
[----:B------:R-:W-:Y:S01]  /*111a0*/  IMAD.MOV.U32 R4, RZ, RZ, R5 ;  /* 0x000000ffff047224 */ /* 0x000fe200078e0005 */
[----:B------:R-:W-:Y:S02]  /*111b0*/  MOV R0, 0x1 ;  /* 0x0000000100007802 */ /* 0x000fe40000000f00 */
[----:B------:R-:W-:Y:S02]  /*111c0*/  MOV R2, 0x111e0 ;  /* 0x000111e000027802 */ /* 0x000fe40000000f00 */
[----:B-1----:R-:W-:Y:S05]  /*111d0*/  CALL.REL.NOINC `($__internal_27_$__cuda_sm70_shflsync_bfly_p) ;  /* 0x00000f7000007944 */ /* 0x002fea0003c00000 */
[----:B------:R-:W-:Y:S01]  /*111e0*/  FADD.FTZ R5, R5, R0 ;  /* 0x0000000005057221 */ /* 0x000fe20000010000 */
[----:B------:R-:W-:Y:S02]  /*111f0*/  MOV R4, R234 ;  /* 0x000000ea00047202 */ /* 0x000fe40000000f00 */
[----:B------:R-:W-:Y:S02]  /*11200*/  MOV R0, 0x2 ;  /* 0x0000000200007802 */ /* 0x000fe40000000f00 */
[----:B------:R-:W-:Y:S02]  /*11210*/  MOV R2, 0x11230 ;  /* 0x0001123000027802 */ /* 0x000fe40000000f00 */
[----:B------:R-:W-:Y:S05]  /*11220*/  CALL.REL.NOINC `($__internal_27_$__cuda_sm70_shflsync_bfly_p) ;  /* 0x00000f2000007944 */ /* 0x000fea0003c00000 */
[----:B------:R-:W-:Y:S01]  /*11230*/  FADD.FTZ R4, R234, R0 ;  /* 0x00000000ea047221 */ /* 0x000fe20000010000 */
[----:B------:R-:W-:Y:S02]  /*11240*/  MOV R0, 0x1 ;  /* 0x0000000100007802 */ /* 0x000fe40000000f00 */
[----:B------:R-:W-:-:S02]  /*11250*/  MOV R2, 0x11270 ;  /* 0x0001127000027802 */ /* 0x000fc40000000f00 */
[----:B------:R-:W-:Y:S05]  /*11260*/  CALL.REL.NOINC `($__internal_27_$__cuda_sm70_shflsync_bfly_p) ;  /* 0x00000ee000007944 */ /* 0x000fea0003c00000 */
[----:B------:R-:W-:Y:S01]  /*11270*/  MOV R3, R0 ;  /* 0x0000000000037202 */ /* 0x000fe20000000f00 */
[----:B------:R-:W-:Y:S05]  /*11280*/  BRA `(.L_x_1672) ;  /* 0xffff952000007947 */ /* 0x000fea000383ffff */
.L_x_1602:
[----:B--234-:R-:W-:Y:S01]  /*11290*/  IMAD.MOV.U32 R230, RZ, RZ, R5 ;  /* 0x000000ffffe67224 */ /* 0x01cfe200078e0005 */
[----:B------:R-:W-:Y:S01]  /*112a0*/  MOV R31, RZ ;  /* 0x000000ff001f7202 */ /* 0x000fe20000000f00 */
[----:B------:R-:W-:Y:S01]  /*112b0*/  IMAD.MOV.U32 R3, RZ, RZ, 0x181f ;  /* 0x0000181fff037424 */ /* 0x000fe200078e00ff */
[----:B------:R-:W-:-:S02]  /*112c0*/  MOV R2, 0x112e0 ;  /* 0x000112e000027802 */ /* 0x000fc40000000f00 */
[----:B-1----:R-:W-:Y:S05]  /*112d0*/  CALL.REL.NOINC `($__internal_28_$__cuda_sm70_shflsync_idx_p) ;  /* 0x00000ed000007944 */ /* 0x002fea0003c00000 */
[----:B------:R-:W-:Y:S01]  /*112e0*/  MOV R4, R31 ;  /* 0x0000001f00047202 */ /* 0x000fe20000000f00 */
[----:B-1---5:R-:W-:Y:S05]  /*112f0*/  BRA `(.L_x_1673) ;  /* 0xffffb14000007947 */ /* 0x022fea000383ffff */
.L_x_1603:
[----:B------:R-:W-:Y:S01]  /*11300*/  IMAD.MOV.U32 R230, RZ, RZ, R14 ;  /* 0x000000ffffe67224 */ /* 0x000fe200078e000e */
[----:B------:R-:W-:Y:S01]  /*11310*/  MOV R31, RZ ;  /* 0x000000ff001f7202 */ /* 0x000fe20000000f00 */
[----:B------:R-:W-:Y:S01]  /*11320*/  IMAD.MOV.U32 R3, RZ, RZ, 0x181f ;  /* 0x0000181fff037424 */ /* 0x000fe200078e00ff */
[----:B------:R-:W-:-:S02]  /*11330*/  MOV R2, 0x11350 ;  /* 0x0001135000027802 */ /* 0x000fc40000000f00 */
[----:B-123--:R-:W-:Y:S05]  /*11340*/  CALL.REL.NOINC `($__internal_28_$__cuda_sm70_shflsync_idx_p) ;  /* 0x00000e6000007944 */ /* 0x00efea0003c00000 */
[----:B-----5:R-:W-:Y:S01]  /*11350*/  MOV R0, R31 ;  /* 0x0000001f00007202 */ /* 0x020fe20000000f00 */
[----:B-1----:R-:W-:Y:S05]  /*11360*/  BRA `(.L_x_1674) ;  /* 0xffffb0f000007947 */ /* 0x002fea000383ffff */
.L_x_1606:
[----:B------:R-:W-:Y:S01]  /*11370*/  IMAD.MOV.U32 R230, RZ, RZ, R5 ;  /* 0x000000ffffe67224 */ /* 0x000fe200078e0005 */
[----:B------:R-:W-:Y:S01]  /*11380*/  MOV R31, 0x1 ;  /* 0x00000001001f7802 */ /* 0x000fe20000000f00 */
[----:B--2---:R-:W-:Y:S01]  /*11390*/  IMAD.MOV.U32 R3, RZ, RZ, 0x181f ;  /* 0x0000181fff037424 */ /* 0x004fe200078e00ff */
[----:B------:R-:W-:-:S02]  /*113a0*/  MOV R2, 0x113c0 ;  /* 0x000113c000027802 */ /* 0x000fc40000000f00 */
[----:B-1-34-:R-:W-:Y:S05]  /*113b0*/  CALL.REL.NOINC `($__internal_28_$__cuda_sm70_shflsync_idx_p) ;  /* 0x00000df000007944 */ /* 0x01afea0003c00000 */
        /* <DEDUP_REMOVED lines=8> */
.L_x_1609:
[----:B------:R-:W-:Y:S01]  /*11440*/  IMAD.MOV.U32 R230, RZ, RZ, R5 ;  /* 0x000000ffffe67224 */ /* 0x000fe200078e0005 */
[----:B------:R-:W-:Y:S01]  /*11450*/  MOV R31, 0x2 ;  /* 0x00000002001f7802 */ /* 0x000fe20000000f00 */
[----:B-1----:R-:W-:Y:S01]  /*11460*/  IMAD.MOV.U32 R3, RZ, RZ, 0x181f ;  /* 0x0000181fff037424 */ /* 0x002fe200078e00ff */
[----:B------:R-:W-:Y:S02]  /*11470*/  MOV R2, 0x11490 ;  /* 0x0001149000027802 */ /* 0x000fe40000000f00 */
[----:B--234-:R-:W-:Y:S05]  /*11480*/  CALL.REL.NOINC `($__internal_28_$__cuda_sm70_shflsync_idx_p) ;  /* 0x00000d2000007944 */ /* 0x01cfea0003c00000 */
[----:B------:R-:W-:Y:S01]  /*11490*/  MOV R4, R31 ;  /* 0x0000001f00047202 */ /* 0x000fe20000000f00 */
[----:B-1---5:R-:W-:Y:S05]  /*114a0*/  BRA `(.L_x_1676) ;  /* 0xffffb33000007947 */ /* 0x022fea000383ffff */
.L_x_1610:
[----:B------:R-:W-:Y:S01]  /*114b0*/  IMAD.MOV.U32 R230, RZ, RZ, R14 ;  /* 0x000000ffffe67224 */ /* 0x000fe200078e000e */
[----:B------:R-:W-:Y:S01]  /*114c0*/  MOV R31, 0x2 ;  /* 0x00000002001f7802 */ /* 0x000fe20000000f00 */
[----:B-1----:R-:W-:Y:S01]  /*114d0*/  IMAD.MOV.U32 R3, RZ, RZ, 0x181f ;  /* 0x0000181fff037424 */ /* 0x002fe200078e00ff */
[----:B------:R-:W-:Y:S02]  /*114e0*/  MOV R2, 0x11500 ;  /* 0x0001150000027802 */ /* 0x000fe40000000f00 */
[----:B--234-:R-:W-:Y:S05]  /*114f0*/  CALL.REL.NOINC `($__internal_28_$__cuda_sm70_shflsync_idx_p) ;  /* 0x00000cb000007944 */ /* 0x01cfea0003c00000 */
[----:B-----5:R-:W-:Y:S01]  /*11500*/  MOV R0, R31 ;  /* 0x0000001f00007202 */ /* 0x020fe20000000f00 */
[----:B-1----:R-:W-:Y:S05]  /*11510*/  BRA `(.L_x_1677) ;  /* 0xffffb2e000007947 */ /* 0x002fea000383ffff */
.L_x_1613:
[----:B------:R-:W-:Y:S01]  /*11520*/  IMAD.MOV.U32 R230, RZ, RZ, R5 ;  /* 0x000000ffffe67224 */ /* 0x000fe200078e0005 */
[----:B------:R-:W-:Y:S01]  /*11530*/  MOV R31, 0x3 ;  /* 0x00000003001f7802 */ /* 0x000fe20000000f00 */
[----:B-1----:R-:W-:Y:S01]  /*11540*/  IMAD.MOV.U32 R3, RZ, RZ, 0x181f ;  /* 0x0000181fff037424 */ /* 0x002fe200078e00ff */
[----:B------:R-:W-:-:S02]  /*11550*/  MOV R2, 0x11570 ;  /* 0x0001157000027802 */ /* 0x000fc40000000f00 */
[----:B--234-:R-:W-:Y:S05]  /*11560*/  CALL.REL.NOINC `($__internal_28_$__cuda_sm70_shflsync_idx_p) ;  /* 0x00000c4000007944 */ /* 0x01cfea0003c00000 */
        /* <DEDUP_REMOVED lines=8> */
.L_x_1615:
[----:B------:R-:W-:Y:S01]  /*115f0*/  IMAD.MOV.U32 R230, RZ, RZ, R5 ;  /* 0x000000ffffe67224 */ /* 0x000fe200078e0005 */
[----:B------:R-:W-:Y:S01]  /*11600*/  MOV R31, RZ ;  /* 0x000000ff001f7202 */ /* 0x000fe20000000f00 */
[----:B------:R-:W-:Y:S01]  /*11610*/  IMAD.MOV.U32 R3, RZ, RZ, 0x1c1f ;  /* 0x00001c1fff037424 */ /* 0x000fe200078e00ff */
[----:B------:R-:W-:Y:S02]  /*11620*/  MOV R2, 0x11640 ;  /* 0x0001164000027802 */ /* 0x000fe40000000f00 */
[----:B------:R-:W-:Y:S05]  /*11630*/  CALL.REL.NOINC `($__internal_28_$__cuda_sm70_shflsync_idx_p) ;  /* 0x00000b7000007944 */ /* 0x000fea0003c00000 */
[----:B------:R-:W-:Y:S01]  /*11640*/  MOV R4, R31 ;  /* 0x0000001f00047202 */ /* 0x000fe20000000f00 */
[----:B-1---5:R-:W-:Y:S05]  /*11650*/  BRA `(.L_x_1679) ;  /* 0xffffb70000007947 */ /* 0x022fea000383ffff */
.L_x_1616:
[----:B------:R-:W-:Y:S01]  /*11660*/  IMAD.MOV.U32 R230, RZ, RZ, R12 ;  /* 0x000000ffffe67224 */ /* 0x000fe200078e000c */
[----:B------:R-:W-:Y:S01]  /*11670*/  MOV R31, RZ ;  /* 0x000000ff001f7202 */ /* 0x000fe20000000f00 */
[----:B------:R-:W-:Y:S01]  /*11680*/  IMAD.MOV.U32 R3, RZ, RZ, 0x1c1f ;  /* 0x00001c1fff037424 */ /* 0x000fe200078e00ff */
[----:B------:R-:W-:Y:S02]  /*11690*/  MOV R2, 0x116b0 ;  /* 0x000116b000027802 */ /* 0x000fe40000000f00 */
[----:B-12---:R-:W-:Y:S05]  /*116a0*/  CALL.REL.NOINC `($__internal_28_$__cuda_sm70_shflsync_idx_p) ;  /* 0x00000b0000007944 */ /* 0x006fea0003c00000 */
[----:B-----5:R-:W-:Y:S01]  /*116b0*/  MOV R0, R31 ;  /* 0x0000001f00007202 */ /* 0x020fe20000000f00 */
[----:B-1----:R-:W-:Y:S05]  /*116c0*/  BRA `(.L_x_1680) ;  /* 0xffffb6b000007947 */ /* 0x002fea000383ffff */
.L_x_1619:
        /* <DEDUP_REMOVED lines=13> */
.L_x_1623:
[----:B------:R-:W-:Y:S01]  /*117a0*/  IMAD.MOV.U32 R230, RZ, RZ, R5 ;  /* 0x000000ffffe67224 */ /* 0x000fe200078e0005 */
[----:B------:R-:W-:Y:S01]  /*117b0*/  MOV R31, RZ ;  /* 0x000000ff001f7202 */ /* 0x000fe20000000f00 */
[----:B------:R-:W-:Y:S01]  /*117c0*/  IMAD.MOV.U32 R3, RZ, RZ, 0x181f ;  /* 0x0000181fff037424 */ /* 0x000fe200078e00ff */
[----:B------:R-:W-:Y:S02]  /*117d0*/  MOV R2, 0x117f0 ;  /* 0x000117f000027802 */ /* 0x000fe40000000f00 */
[----:B------:R-:W-:Y:S05]  /*117e0*/  CALL.REL.NOINC `($__internal_28_$__cuda_sm70_shflsync_idx_p) ;  /* 0x000009c000007944 */ /* 0x000fea0003c00000 */
[----:B------:R-:W-:Y:S01]  /*117f0*/  MOV R4, R31 ;  /* 0x0000001f00047202 */ /* 0x000fe20000000f00 */
[----:B-1---5:R-:W-:Y:S05]  /*11800*/  BRA `(.L_x_1682) ;  /* 0xffffd67000007947 */ /* 0x022fea000383ffff */
.L_x_1624:
[----:B------:R-:W-:Y:S01]  /*11810*/  IMAD.MOV.U32 R230, RZ, RZ, R14 ;  /* 0x000000ffffe67224 */ /* 0x000fe200078e000e */
[----:B------:R-:W-:Y:S01]  /*11820*/  MOV R31, RZ ;  /* 0x000000ff001f7202 */ /* 0x000fe20000000f00 */
[----:B------:R-:W-:Y:S01]  /*11830*/  IMAD.MOV.U32 R3, RZ, RZ, 0x181f ;  /* 0x0000181fff037424 */ /* 0x000fe200078e00ff */
[----:B------:R-:W-:Y:S02]  /*11840*/  MOV R2, 0x11860 ;  /* 0x0001186000027802 */ /* 0x000fe40000000f00 */
[----:B-12---:R-:W-:Y:S05]  /*11850*/  CALL.REL.NOINC `($__internal_28_$__cuda_sm70_shflsync_idx_p) ;  /* 0x0000095000007944 */ /* 0x006fea0003c00000 */
[----:B-----5:R-:W-:Y:S01]  /*11860*/  MOV R0, R31 ;  /* 0x0000001f00007202 */ /* 0x020fe20000000f00 */
[----:B-1----:R-:W-:Y:S05]  /*11870*/  BRA `(.L_x_1683) ;  /* 0xffffd62000007947 */ /* 0x002fea000383ffff */
.L_x_1627:
        /* <DEDUP_REMOVED lines=13> */
.L_x_1630:
[----:B------:R-:W-:Y:S01]  /*11950*/  IMAD.MOV.U32 R230, RZ, RZ, R5 ;  /* 0x000000ffffe67224 */ /* 0x000fe200078e0005 */
[----:B------:R-:W-:Y:S01]  /*11960*/  MOV R31, 0x2 ;  /* 0x00000002001f7802 */ /* 0x000fe20000000f00 */
[----:B-1----:R-:W-:Y:S01]  /*11970*/  IMAD.MOV.U32 R3, RZ, RZ, 0x181f ;  /* 0x0000181fff037424 */ /* 0x002fe200078e00ff */
[----:B------:R-:W-:Y:S02]  /*11980*/  MOV R2, 0x119a0 ;  /* 0x000119a000027802 */ /* 0x000fe40000000f00 */
[----:B--234-:R-:W-:Y:S05]  /*11990*/  CALL.REL.NOINC `($__internal_28_$__cuda_sm70_shflsync_idx_p) ;  /* 0x0000081000007944 */ /* 0x01cfea0003c00000 */
[----:B------:R-:W-:Y:S01]  /*119a0*/  MOV R4, R31 ;  /* 0x0000001f00047202 */ /* 0x000fe20000000f00 */
[----:B-1---5:R-:W-:Y:S05]  /*119b0*/  BRA `(.L_x_1685) ;  /* 0xffffd87000007947 */ /* 0x022fea000383ffff */
.L_x_1631:
[----:B------:R-:W-:Y:S01]  /*119c0*/  IMAD.MOV.U32 R230, RZ, RZ, R14 ;  /* 0x000000ffffe67224 */ /* 0x000fe200078e000e */
[----:B------:R-:W-:Y:S01]  /*119d0*/  MOV R31, 0x2 ;  /* 0x00000002001f7802 */ /* 0x000fe20000000f00 */
[----:B------:R-:W-:Y:S01]  /*119e0*/  IMAD.MOV.U32 R3, RZ, RZ, 0x181f ;  /* 0x0000181fff037424 */ /* 0x000fe200078e00ff */
[----:B------:R-:W-:Y:S02]  /*119f0*/  MOV R2, 0x11a10 ;  /* 0x00011a1000027802 */ /* 0x000fe40000000f00 */
[----:B-1234-:R-:W-:Y:S05]  /*11a00*/  CALL.REL.NOINC `($__internal_28_$__cuda_sm70_shflsync_idx_p) ;  /* 0x000007a000007944 */ /* 0x01efea0003c00000 */
[----:B-----5:R-:W-:Y:S01]  /*11a10*/  MOV R0, R31 ;  /* 0x0000001f00007202 */ /* 0x020fe20000000f00 */
[----:B-1----:R-:W-:Y:S05]  /*11a20*/  BRA `(.L_x_1686) ;  /* 0xffffd82000007947 */ /* 0x002fea000383ffff */
.L_x_1634:
        /* <DEDUP_REMOVED lines=13> */
.L_x_1636:
[----:B------:R-:W-:Y:S01]  /*11b00*/  IMAD.MOV.U32 R230, RZ, RZ, R30 ;  /* 0x000000ffffe67224 */ /* 0x000fe200078e001e */
[----:B------:R-:W-:Y:S01]  /*11b10*/  MOV R31, RZ ;  /* 0x000000ff001f7202 */ /* 0x000fe20000000f00 */
[----:B------:R-:W-:Y:S01]  /*11b20*/  IMAD.MOV.U32 R3, RZ, RZ, 0x1f ;  /* 0x0000001fff037424 */ /* 0x000fe200078e00ff */
[----:B------:R-:W-:Y:S02]  /*11b30*/  MOV R2, 0x11b50 ;  /* 0x00011b5000027802 */ /* 0x000fe40000000f00 */
[----:B------:R-:W-:Y:S05]  /*11b40*/  CALL.REL.NOINC `($__internal_28_$__cuda_sm70_shflsync_idx_p) ;  /* 0x0000066000007944 */ /* 0x000fea0003c00000 */
[----:B------:R-:W-:Y:S01]  /*11b50*/  MOV R9, R31 ;  /* 0x0000001f00097202 */ /* 0x000fe20000000f00 */
[----:B-1---5:R-:W-:Y:S05]  /*11b60*/  BRA `(.L_x_1688) ;  /* 0xffffdb1000007947 */ /* 0x022fea000383ffff */
.L_x_1637:
[----:B------:R-:W-:Y:S01]  /*11b70*/  IMAD.MOV.U32 R230, RZ, RZ, R30 ;  /* 0x000000ffffe67224 */ /* 0x000fe200078e001e */
[----:B------:R-:W-:Y:S01]  /*11b80*/  MOV R31, 0x1 ;  /* 0x00000001001f7802 */ /* 0x000fe20000000f00 */
[----:B------:R-:W-:Y:S01]  /*11b90*/  IMAD.MOV.U32 R3, RZ, RZ, 0x1f ;  /* 0x0000001fff037424 */ /* 0x000fe200078e00ff */
[----:B------:R-:W-:Y:S02]  /*11ba0*/  MOV R2, 0x11bc0 ;  /* 0x00011bc000027802 */ /* 0x000fe40000000f00 */
[----:B-12---:R-:W-:Y:S05]  /*11bb0*/  CALL.REL.NOINC `($__internal_28_$__cuda_sm70_shflsync_idx_p) ;  /* 0x000005f000007944 */ /* 0x006fea0003c00000 */
[----:B------:R-:W-:Y:S01]  /*11bc0*/  MOV R8, R31 ;  /* 0x0000001f00087202 */ /* 0x000fe20000000f00 */
[----:B-1---5:R-:W-:Y:S05]  /*11bd0*/  BRA `(.L_x_1689) ;  /* 0xffffdac000007947 */ /* 0x022fea000383ffff */
.L_x_1638:
[----:B------:R-:W-:Y:S02]  /*11be0*/  MOV R3, 0x1 ;  /* 0x0000000100037802 */ /* 0x000fe40000000f00 */
[----:B------:R-:W-:-:S02]  /*11bf0*/  MOV R2, 0x11c10 ;  /* 0x00011c1000027802 */ /* 0x000fc40000000f00 */
[----:B-1234-:R-:W-:Y:S05]  /*11c00*/  CALL.REL.NOINC `($__internal_29_$__cuda_sm70_shflsync_up_p) ;  /* 0x0000061000007944 */ /* 0x01efea0003c00000 */
[----:B------:R-:W-:Y:S05]  /*11c10*/  BRA `(.L_x_1690) ;  /* 0xffffdbb000007947 */ /* 0x000fea000383ffff */
.L_x_1639:
[----:B------:R-:W-:Y:S02]  /*11c20*/  MOV R3, 0x2 ;  /* 0x0000000200037802 */ /* 0x000fe40000000f00 */
[----:B------:R-:W-:-:S02]  /*11c30*/  MOV R2, 0x11c50 ;  /* 0x00011c5000027802 */ /* 0x000fc40000000f00 */
[----:B--2-4-:R-:W-:Y:S05]  /*11c40*/  CALL.REL.NOINC `($__internal_29_$__cuda_sm70_shflsync_up_p) ;  /* 0x000005d000007944 */ /* 0x014fea0003c00000 */
        /* <DEDUP_REMOVED lines=24> */
.L_x_1643:
[----:B------:R-:W-:Y:S02]  /*11dd0*/  MOV R3, 0x1 ;  /* 0x0000000100037802 */ /* 0x000fe40000000f00 */
[----:B------:R-:W-:Y:S02]  /*11de0*/  MOV R2, 0x11e00 ;  /* 0x00011e0000027802 */ /* 0x000fe40000000f00 */
[----:B------:R-:W-:Y:S05]  /*11df0*/  CALL.REL.NOINC `($__internal_29_$__cuda_sm70_shflsync_up_p) ;  /* 0x0000042000007944 */ /* 0x000fea0003c00000 */
[----:B------:R-:W-:Y:S01]  /*11e00*/  MOV R2, R4 ;  /* 0x0000000400027202 */ /* 0x000fe20000000f00 */
[----:B------:R-:W-:Y:S05]  /*11e10*/  BRA `(.L_x_1692) ;  /* 0xffffdc1000007947 */ /* 0x000fea000383ffff */
.L_x_1644:
        /* <DEDUP_REMOVED lines=27> */
.L_x_1646:
[----:B------:R-:W-:Y:S02]  /*11fd0*/  SEL R0, RZ, 0x1, P0 ;  /* 0x00000001ff007807 */ /* 0x000fe40000000000 */
[----:B------:R-:W-:Y:S02]  /*11fe0*/  MOV R2, 0x12000 ;  /* 0x0001200000027802 */ /* 0x000fe40000000f00 */
[----:B-1----:R-:W-:Y:S05]  /*11ff0*/  CALL.REL.NOINC `($__internal_30_$__cuda_sm70_votesync_ballot) ;  /* 0x0000028000007944 */ /* 0x002fea0003c00000 */
[----:B------:R-:W-:Y:S05]  /*12000*/  BRA `(.L_x_1694) ;  /* 0xffffdbb000007947 */ /* 0x000fea000383ffff */
.L_x_1647:
[----:B------:R-:W-:Y:S01]  /*12010*/  IMAD.MOV.U32 R230, RZ, RZ, R6 ;  /* 0x000000ffffe67224 */ /* 0x000fe200078e0006 */
[----:B---3--:R-:W-:Y:S01]  /*12020*/  MOV R31, R11 ;  /* 0x0000000b001f7202 */ /* 0x008fe20000000f00 */
[----:B------:R-:W-:Y:S01]  /*12030*/  IMAD.MOV.U32 R3, RZ, RZ, 0x1f ;  /* 0x0000001fff037424 */ /* 0x000fe200078e00ff */
[----:B------:R-:W-:Y:S02]  /*12040*/  MOV R2, 0x12060 ;  /* 0x0001206000027802 */ /* 0x000fe40000000f00 */
[----:B-12---:R-:W-:Y:S05]  /*12050*/  CALL.REL.NOINC `($__internal_28_$__cuda_sm70_shflsync_idx_p) ;  /* 0x0000015000007944 */ /* 0x006fea0003c00000 */
[----:B------:R-:W-:Y:S01]  /*12060*/  IMAD.MOV.U32 R6, RZ, RZ, R31 ;  /* 0x000000ffff067224 */ /* 0x000fe200078e001f */
[----:B------:R-:W-:Y:S01]  /*12070*/  MOV R31, R11 ;  /* 0x0000000b001f7202 */ /* 0x000fe20000000f00 */
[----:B------:R-:W-:Y:S01]  /*12080*/  IMAD.MOV.U32 R230, RZ, RZ, R7 ;  /* 0x000000ffffe67224 */ /* 0x000fe200078e0007 */
[----:B------:R-:W-:Y:S02]  /*12090*/  MOV R3, 0x1f ;  /* 0x0000001f00037802 */ /* 0x000fe40000000f00 */
[----:B------:R-:W-:-:S02]  /*120a0*/  MOV R2, 0x120c0 ;  /* 0x000120c000027802 */ /* 0x000fc40000000f00 */
[----:B-1---5:R-:W-:Y:S05]  /*120b0*/  CALL.REL.NOINC `($__internal_28_$__cuda_sm70_shflsync_idx_p) ;  /* 0x000000f000007944 */ /* 0x022fea0003c00000 */
[----:B------:R-:W-:Y:S01]  /*120c0*/  MOV R7, R31 ;  /* 0x0000001f00077202 */ /* 0x000fe20000000f00 */
[----:B-1---5:R-:W-:Y:S05]  /*120d0*/  BRA `(.L_x_1695) ;  /* 0xffffdb2000007947 */ /* 0x022fea000383ffff */
.L_x_1650:
[----:B------:R-:W-:Y:S01]  /*120e0*/  IMAD.MOV.U32 R230, RZ, RZ, R4 ;  /* 0x000000ffffe67224 */ /* 0x000fe200078e0004 */
[----:B------:R-:W-:Y:S01]  /*120f0*/  MOV R31, R0 ;  /* 0x00000000001f7202 */ /* 0x000fe20000000f00 */
[----:B------:R-:W-:Y:S01]  /*12100*/  IMAD.MOV.U32 R3, RZ, RZ, 0x1f ;  /* 0x0000001fff037424 */ /* 0x000fe200078e00ff */
[----:B------:R-:W-:-:S02]  /*12110*/  MOV R2, 0x12130 ;  /* 0x0001213000027802 */ /* 0x000fc40000000f00 */
[----:B-1-34-:R-:W-:Y:S05]  /*12120*/  CALL.REL.NOINC `($__internal_28_$__cuda_sm70_shflsync_idx_p) ;  /* 0x0000008000007944 */ /* 0x01afea0003c00000 */
[----:B------:R-:W-:Y:S01]  /*12130*/  MOV R10, R31 ;  /* 0x0000001f000a7202 */ /* 0x000fe20000000f00 */
[----:B-1---5:R-:W-:Y:S05]  /*12140*/  BRA `(.L_x_1649) ;  /* 0xffffdb1000007947 */ /* 0x022fea000383ffff */
        .weak           $__internal_27_$__cuda_sm70_shflsync_bfly_p
        .type           $__internal_27_$__cuda_sm70_shflsync_bfly_p,@function
        .size           $__internal_27_$__cuda_sm70_shflsync_bfly_p,($__internal_28_$__cuda_sm70_shflsync_idx_p - $__internal_27_$__cuda_sm70_shflsync_bfly_p)
$__internal_27_$__cuda_sm70_shflsync_bfly_p:
[----:B------:R-:W-:Y:S02]  /*12150*/  MOV R25, 0xffffffff ;  /* 0xffffffff00197802 */ /* 0x000fe40000000f00 */
[----:B------:R-:W-:-:S02]  /*12160*/  MOV R3, 0x1f ;  /* 0x0000001f00037802 */ /* 0x000fc40000000f00 */
[----:B------:R-:W-:Y:S04]  /*12170*/  WARPSYNC R25 ;  /* 0x0000001900007348 */ /* 0x000fe80003800000 */
[----:B------:R1:W2:Y:S02]  /*12180*/  SHFL.BFLY PT, R0, R4, R0, R3 ;  /* 0x0c00000004007389 */ /* 0x0002a400000e0003 */
[----:B-1----:R-:W-:-:S04]  /*12190*/  MOV R3, 0x0 ;  /* 0x0000000000037802 */ /* 0x002fc80000000f00 */
[----:B--2---:R-:W-:Y:S05]  /*121a0*/  RET.REL.NODEC R2 `(_ZN7cutlass13device_kernelIN5flash19enable_sm80_to_sm89INS1_16FlashAttnFwdSm80INS1_25CollectiveMainloopFwdSm80ILi8ELi1ELb0EN4cute5tupleIJNS5_1CILi128EEENS7_ILi64EEENS7_ILi256EEEEEELi256ENS_10bfloat16_tEfNS_4arch4Sm80ELb0ELb0ELb1ELb1ELb1ELb0ELb1ELb1EEENS1_21CollectiveEpilogueFwdINS6_IJS8_SA_S9_EEENS6_IJNS7_ILi1EEESI_SI_EEESC_SE_Li256ELb1ELb1ELb1ELb0EEENS1_36VarlenDynamicPersistentTileSchedulerILi128ELi64ELi256ELi256ELb1ELb1ELb0ELb0ELb1ELb1EEEEEEEEEvNT_6ParamsE) ;  /* 0xfffede5002007950 */ /* 0x004fea0003c3ffff */
        .weak           $__internal_28_$__cuda_sm70_shflsync_idx_p
        .type           $__internal_28_$__cuda_sm70_shflsync_idx_p,@function
        .size           $__internal_28_$__cuda_sm70_shflsync_idx_p,($__internal_29_$__cuda_sm70_shflsync_up_p - $__internal_28_$__cuda_sm70_shflsync_idx_p)
$__internal_28_$__cuda_sm70_shflsync_idx_p:
[----:B------:R1:W-:Y:S02]  /*121b0*/  STL [R1+0x150], R0 ;  /* 0x0001500001007387 */ /* 0x0003e40000100800 */
[----:B-1----:R-:W-:-:S04]  /*121c0*/  MOV R0, 0xffffffff ;  /* 0xffffffff00007802 */ /* 0x002fc80000000f00 */
[----:B------:R-:W-:Y:S04]  /*121d0*/  WARPSYNC R0 ;  /* 0x0000000000007348 */ /* 0x000fe80003800000 */
[----:B------:R1:W2:Y:S04]  /*121e0*/  SHFL.IDX PT, R31, R230, R31, R3 ;  /* 0x0000001fe61f7389 */ /* 0x0002a800000e0003 */
[----:B-1----:R1:W5:Y:S01]  /*121f0*/  LDL.LU R0, [R1+0x150] ;  /* 0x0001500001007983 */ /* 0x0023620000300800 */
[----:B------:R-:W-:-:S04]  /*12200*/  MOV R3, 0x0 ;  /* 0x0000000000037802 */ /* 0x000fc80000000f00 */
[----:B--2---:R-:W-:Y:S05]  /*12210*/  RET.REL.NODEC R2 `(_ZN7cutlass13device_kernelIN5flash19enable_sm80_to_sm89INS1_16FlashAttnFwdSm80INS1_25CollectiveMainloopFwdSm80ILi8ELi1ELb0EN4cute5tupleIJNS5_1CILi128EEENS7_ILi64EEENS7_ILi256EEEEEELi256ENS_10bfloat16_tEfNS_4arch4Sm80ELb0ELb0ELb1ELb1ELb1ELb0ELb1ELb1EEENS1_21CollectiveEpilogueFwdINS6_IJS8_SA_S9_EEENS6_IJNS7_ILi1EEESI_SI_EEESC_SE_Li256ELb1ELb1ELb1ELb0EEENS1_36VarlenDynamicPersistentTileSchedulerILi128ELi64ELi256ELi256ELb1ELb1ELb0ELb0ELb1ELb1EEEEEEEEEvNT_6ParamsE) ;  /* 0xfffedde002007950 */ /* 0x004fea0003c3ffff */
        .weak           $__internal_29_$__cuda_sm70_shflsync_up_p
        .type           $__internal_29_$__cuda_sm70_shflsync_up_p,@function
        .size           $__internal_29_$__cuda_sm70_shflsync_up_p,($__internal_30_$__cuda_sm70_votesync_ballot - $__internal_29_$__cuda_sm70_shflsync_up_p)
$__internal_29_$__cuda_sm70_shflsync_up_p:
[----:B------:R-:W-:Y:S02]  /*12220*/  MOV R4, RZ ;  /* 0x000000ff00047202 */ /* 0x000fe40000000f00 */
[----:B------:R-:W-:-:S04]  /*12230*/  MOV R11, 0xffffffff ;  /* 0xffffffff000b7802 */ /* 0x000fc80000000f00 */
[----:B------:R-:W-:Y:S04]  /*12240*/  WARPSYNC R11 ;  /* 0x0000000b00007348 */ /* 0x000fe80003800000 */
[----:B------:R1:W2:Y:S02]  /*12250*/  SHFL.UP PT, R4, R0, R3, R4 ;  /* 0x0400000300047389 */ /* 0x0002a400000e0004 */
[----:B-1----:R-:W-:-:S04]  /*12260*/  MOV R3, 0x0 ;  /* 0x0000000000037802 */ /* 0x002fc80000000f00 */
[----:B--2---:R-:W-:Y:S05]  /*12270*/  RET.REL.NODEC R2 `(_ZN7cutlass13device_kernelIN5flash19enable_sm80_to_sm89INS1_16FlashAttnFwdSm80INS1_25CollectiveMainloopFwdSm80ILi8ELi1ELb0EN4cute5tupleIJNS5_1CILi128EEENS7_ILi64EEENS7_ILi256EEEEEELi256ENS_10bfloat16_tEfNS_4arch4Sm80ELb0ELb0ELb1ELb1ELb1ELb0ELb1ELb1EEENS1_21CollectiveEpilogueFwdINS6_IJS8_SA_S9_EEENS6_IJNS7_ILi1EEESI_SI_EEESC_SE_Li256ELb1ELb1ELb1ELb0EEENS1_36VarlenDynamicPersistentTileSchedulerILi128ELi64ELi256ELi256ELb1ELb1ELb0ELb0ELb1ELb1EEEEEEEEEvNT_6ParamsE) ;  /* 0xfffedd8002007950 */ /* 0x004fea0003c3ffff */
        .weak           $__internal_30_$__cuda_sm70_votesync_ballot
        .type           $__internal_30_$__cuda_sm70_votesync_ballot,@function
        .size           $__internal_30_$__cuda_sm70_votesync_ballot,(.L_x_3265 - $__internal_30_$__cuda_sm70_votesync_ballot)
$__internal_30_$__cuda_sm70_votesync_ballot:
[----:B------:R-:W-:Y:S01]  /*12280*/  ISETP.NE.U32.AND P0, PT, R0, 0x1, PT ;  /* 0x000000010000780c */ /* 0x000fe20003f05070 */
[----:B------:R-:W-:-:S04]  /*12290*/  IMAD.MOV.U32 R3, RZ, RZ, -0x1 ;  /* 0xffffffffff037424 */ /* 0x000fc800078e00ff */
[----:B------:R-:W-:Y:S08]  /*122a0*/  WARPSYNC R3 ;  /* 0x0000000300007348 */ /* 0x000ff00003800000 */
[----:B------:R-:W-:-:S04]  /*122b0*/  VOTE.ANY R0, PT, !P0 ;  /* 0x0000000000007806 */ /* 0x000fc800040e0100 */
[----:B------:R-:W-:Y:S01]  /*122c0*/  LOP3.LUT R0, R0, R3, RZ, 0xc0, !PT ;  /* 0x0000000300007212 */ /* 0x000fe200078ec0ff */
[----:B------:R-:W-:-:S04]  /*122d0*/  IMAD.MOV.U32 R3, RZ, RZ, 0x0 ;  /* 0x00000000ff037424 */ /* 0x000fc800078e00ff */
[----:B------:R-:W-:Y:S05]  /*122e0*/  RET.REL.NODEC R2 `(_ZN7cutlass13device_kernelIN5flash19enable_sm80_to_sm89INS1_16FlashAttnFwdSm80INS1_25CollectiveMainloopFwdSm80ILi8ELi1ELb0EN4cute5tupleIJNS5_1CILi128EEENS7_ILi64EEENS7_ILi256EEEEEELi256ENS_10bfloat16_tEfNS_4arch4Sm80ELb0ELb0ELb1ELb1ELb1ELb0ELb1ELb1EEENS1_21CollectiveEpilogueFwdINS6_IJS8_SA_S9_EEENS6_IJNS7_ILi1EEESI_SI_EEESC_SE_Li256ELb1ELb1ELb1ELb0EEENS1_36VarlenDynamicPersistentTileSchedulerILi128ELi64ELi256ELi256ELb1ELb1ELb0ELb0ELb1ELb1EEEEEEEEEvNT_6ParamsE) ;  /* 0xfffedd1002007950 */ /* 0x000fea0003c3ffff */
.L_x_1696:
        /* <DEDUP_REMOVED lines=9> */
.L_x_3265:


//--------------------- .text._ZN7cutlass13device_kernelIN5flash19enable_sm80_to_sm89INS1_16FlashAttnFwdSm80INS1_25CollectiveMainloopFwdSm80ILi8ELi1ELb0EN4cute5tupleIJNS5_1CILi128EEENS7_ILi48EEENS7_ILi256EEEEEELi256ENS_10bfloat16_tEfNS_4arch4Sm80ELb0ELb0ELb1ELb1ELb1ELb1ELb1ELb1EEENS1_21CollectiveEpilogueFwdINS6_IJS8_SA_S9_EEENS6_IJNS7_ILi1EEESI_SI_EEESC_SE_Li256ELb1ELb1ELb1ELb0EEENS1_36VarlenDynamicPersistentTileSchedulerILi128ELi48ELi256ELi256ELb1ELb1ELb0ELb0ELb1ELb1EEEEEEEEEvNT_6ParamsE --------------------------
	.section	.text._ZN7cutlass13device_kernelIN5flash19enable_sm80_to_sm89INS1_16FlashAttnFwdSm80INS1_25CollectiveMainloopFwdSm80ILi8ELi1ELb0EN4cute5tupleIJNS5_1CILi128EEENS7_ILi48EEENS7_ILi256EEEEEELi256ENS_10bfloat16_tEfNS_4arch4Sm80ELb0ELb0ELb1ELb1ELb1ELb1ELb1ELb1EEENS1_21CollectiveEpilogueFwdINS6_IJS8_SA_S9_EEENS6_IJNS7_ILi1EEESI_SI_EEESC_SE_Li256ELb1ELb1ELb1ELb0EEENS1_36VarlenDynamicPersistentTileSchedulerILi128ELi48ELi256ELi256ELb1ELb1ELb0ELb0ELb1ELb1EEEEEEEEEvNT_6ParamsE,"ax",@progbits
	.sectioninfo	@"SHI_REGISTERS=255"
	.align	128
.text._ZN7cutlass13device_kernelIN5flash19enable_sm80_to_sm89INS1_16FlashAttnFwdSm80INS1_25CollectiveMainloopFwdSm80ILi8ELi1ELb0EN4cute5tupleIJNS5_1CILi128EEENS7_ILi48EEENS7_ILi256EEEEEELi256ENS_10bfloat16_tEfNS_4arch4Sm80ELb0ELb0ELb1ELb1ELb1ELb1ELb1ELb1EEENS1_21CollectiveEpilogueFwdINS6_IJS8_SA_S9_EEENS6_IJNS7_ILi1EEESI_SI_EEESC_SE_Li256ELb1ELb1ELb1ELb0EEENS1_36VarlenDynamicPersistentTileSchedulerILi128ELi48ELi256ELi256ELb1ELb1ELb0ELb0ELb1ELb1EEEEEEEEEvNT_6ParamsE:
        .type           _ZN7cutlass13device_kernelIN5flash19enable_sm80_to_sm89INS1_16FlashAttnFwdSm80INS1_25CollectiveMainloopFwdSm80ILi8ELi1ELb0EN4cute5tupleIJNS5_1CILi128EEENS7_ILi48EEENS7_ILi256EEEEEELi256ENS_10bfloat16_tEfNS_4arch4Sm80ELb0ELb0ELb1ELb1ELb1ELb1ELb1ELb1EEENS1_21CollectiveEpilogueFwdINS6_IJS8_SA_S9_EEENS6_IJNS7_ILi1EEESI_SI_EEESC_SE_Li256ELb1ELb1ELb1ELb0EEENS1_36VarlenDynamicPersistentTileSchedulerILi128ELi48ELi256ELi256ELb1ELb1ELb0ELb0ELb1ELb1EEEEEEEEEvNT_6ParamsE,@function
        .size           _ZN7cutlass13device_kernelIN5flash19enable_sm80_to_sm89INS1_16FlashAttnFwdSm80INS1_25CollectiveMainloopFwdSm80ILi8ELi1ELb0EN4cute5tupleIJNS5_1CILi128EEENS7_ILi48EEENS7_ILi256EEEEEELi256ENS_10bfloat16_tEfNS_4arch4Sm80ELb0ELb0ELb1ELb1ELb1ELb1ELb1ELb1EEENS1_21CollectiveEpilogueFwdINS6_IJS8_SA_S9_EEENS6_IJNS7_ILi1EEESI_SI_EEESC_SE_Li256ELb1ELb1ELb1ELb0EEENS1_36VarlenDynamicPersistentTileSchedulerILi128ELi48ELi256ELi256ELb1ELb1ELb0ELb0ELb1ELb1EEEEEEEEEvNT_6ParamsE,(.L_x_3270 - _ZN7cutlass13device_kernelIN5flash19enable_sm80_to_sm89INS1_16FlashAttnFwdSm80INS1_25CollectiveMainloopFwdSm80ILi8ELi1ELb0EN4cute5tupleIJNS5_1CILi128EEENS7_ILi48EEENS7_ILi256EEEEEELi256ENS_10bfloat16_tEfNS_4arch4Sm80ELb0ELb0ELb1ELb1ELb1ELb1ELb1ELb1EEENS1_21CollectiveEpilogueFwdINS6_IJS8_SA_S9_EEENS6_IJNS7_ILi1EEESI_SI_EEESC_SE_Li256ELb1ELb1ELb1ELb0EEENS1_36VarlenDynamicPersistentTileSchedulerILi128ELi48ELi256ELi256ELb1ELb1ELb0ELb0ELb1ELb1EEEEEEEEEvNT_6ParamsE)
        .other          _ZN7cutlass13device_kernelIN5flash19enable_sm80_to_sm89INS1_16FlashAttnFwdSm80INS1_25CollectiveMainloopFwdSm80ILi8ELi1ELb0EN4cute5tupleIJNS5_1CILi128EEENS7_ILi48EEENS7_ILi256EEEEEELi256ENS_10bfloat16_tEfNS_4arch4Sm80ELb0ELb0ELb1ELb1ELb1ELb1ELb1ELb1EEENS1_21CollectiveEpilogueFwdINS6_IJS8_SA_S9_EEENS6_IJNS7_ILi1EEESI_SI_EEESC_SE_Li256ELb1ELb1ELb1ELb0EEENS1_36VarlenDynamicPersistentTileSchedulerILi128ELi48ELi256ELi256ELb1ELb1ELb0ELb0ELb1ELb1EEEEEEEEEvNT_6ParamsE,@"STO_CUDA_ENTRY STV_DEFAULT"
_ZN7cutlass13device_kernelIN5flash19enable_sm80_to_sm89INS1_16FlashAttnFwdSm80INS1_25CollectiveMainloopFwdSm80ILi8ELi1ELb0EN4cute5tupleIJNS5_1CILi128EEENS7_ILi48EEENS7_ILi256EEEEEELi256ENS_10bfloat16_tEfNS_4arch4Sm80ELb0ELb0ELb1ELb1ELb1ELb1ELb1ELb1EEENS1_21CollectiveEpilogueFwdINS6_IJS8_SA_S9_EEENS6_IJNS7_ILi1EEESI_SI_EEESC_SE_Li256ELb1ELb1ELb1ELb0EEENS1_36VarlenDynamicPersistentTileSchedulerILi128ELi48ELi256ELi256ELb1ELb1ELb0ELb0ELb1ELb1EEEEEEEEEvNT_6ParamsE:
        /* <DEDUP_REMOVED lines=54> */
.L_x_1702:
        /* <DEDUP_REMOVED lines=17> */
.L_x_1909:
        /* <DEDUP_REMOVED lines=16> */
.L_x_1910:
[----:B--2---:R-:W-:-:S05]  /*0570*/  IMAD R0, R0, c[0x0][0x538], RZ ;  /* 0x00014e0000007a24 */ /* 0x004fca00078e02ff */
[----:B------:R-:W-:-:S04]  /*0580*/  IADD3 R6, R0, R6, RZ ;  /* 0x0000000600067210 */ /* 0x000fc80007ffe0ff */
[----:B------:R-:W-:-:S13]  /*0590*/  ISETP.GT.AND P0, PT, R6, UR4, PT ;  /* 0x0000000406007c0c */ /* 0x000fda000bf04270 */
[----:B-1----:R-:W-:Y:S05]  /*05a0*/  @!P0 BRA `(.L_x_1702) ;  /* 0xfffffdb000008947 */ /* 0x002fea000383ffff */
.L_x_1698:
[----:B------:R-:W-:-:S05]  /*05b0*/  IADD3 R13, -R0, R6, RZ ;  /* 0x00000006000d7210 */ /* 0x000fca0007ffe1ff */
[----:B------:R-:W-:-:S05]  /*05c0*/  IMAD R0, R4, c[0x0][0x538], R13 ;  /* 0x00014e0004007a24 */ /* 0x000fca00078e020d */
[----:B------:R-:W-:Y:S01]  /*05d0*/  ISETP.GT.AND P0, PT, R0, UR4, PT ;  /* 0x0000000400007c0c */ /* 0x000fe2000bf04270 */
[----:B------:R-:W-:-:S12]  /*05e0*/  BRA.DIV ~URZ, `(.L_x_1703) ;  /* 0x0001c1027f007947 */ /* 0x000fd8000b800000 */
[----:B------:R-:W-:-:S04]  /*05f0*/  VOTE.ANY R12, PT, !P0 ;  /* 0x00000000000c7806 */ /* 0x000fc800040e0100 */
.L_x_1911:
[----:B------:R1:W2:Y:S01]  /*0600*/  POPC R14, R12 ;  /* 0x0000000c000e7309 */ /* 0x0002a20000000000 */
[----:B------:R-:W-:Y:S05]  /*0610*/  BRA.DIV ~URZ, `(.L_x_1704) ;  /* 0x0001c1127f007947 */ /* 0x000fea000b800000 */
[----:B--2---:R2:W3:Y:S01]  /*0620*/  SHFL.IDX PT, R11, R8, R14, 0x1f ;  /* 0x00001f0e080b7589 */ /* 0x0044e200000e0000 */
[----:B------:R-:W-:-:S03]  /*0630*/  MOV R6, RZ ;  /* 0x000000ff00067202 */ /* 0x000fc60000000f00 */
[----:B------:R2:W4:Y:S04]  /*0640*/  SHFL.IDX PT, R10, R7, R14, 0x1f ;  /* 0x00001f0e070a7589 */ /* 0x00052800000e0000 */
.L_x_1912:
[----:B------:R-:W-:Y:S01]  /*0650*/  ISETP.NE.AND P0, PT, R12, RZ, PT ;  /* 0x000000ff0c00720c */ /* 0x000fe20003f05270 */
[----:B------:R-:W-:-:S12]  /*0660*/  BSSY B0, `(.L_x_1705) ;  /* 0x0000005000007945 */ /* 0x000fd80003800000 */
[----:B------:R-:W-:Y:S05]  /*0670*/  @!P0 BRA `(.L_x_1706) ;  /* 0x0000003000008947 */ /* 0x000fea0003800000 */
[----:B------:R-:W-:Y:S01]  /*0680*/  IADD3 R15, R14, -0x1, RZ ;  /* 0xffffffff0e0f7810 */ /* 0x000fe20007ffe0ff */
[----:B------:R-:W-:Y:S05]  /*0690*/  BRA.DIV ~URZ, `(.L_x_1707) ;  /* 0x0001c1727f007947 */ /* 0x000fea000b800000 */
[----:B------:R1:W2:Y:S02]  /*06a0*/  SHFL.IDX PT, R6, R4, R15, 0x1f ;  /* 0x00001f0f04067589 */ /* 0x0002a400000e0000 */
.L_x_1706:
[----:B------:R-:W-:Y:S05]  /*06b0*/  BSYNC B0 ;  /* 0x0000000000007941 */ /* 0x000fea0003800000 */
.L_x_1705:
        /* <DEDUP_REMOVED lines=69> */
.L_x_1699:
[----:B------:R-:W-:Y:S01]  /*0b10*/  MOV R0, UR4 ;  /* 0x0000000400007c02 */ /* 0x000fe20008000f00 */
[----:B------:R-:W-:Y:S04]  /*0b20*/  STL [R1+0x14], RZ ;  /* 0x000014ff01007387 */ /* 0x000fe80000100800 */
[----:B------:R-:W-:Y:S04]  /*0b30*/  STL [R1+0x18], RZ ;  /* 0x000018ff01007387 */ /* 0x000fe80000100800 */
[----:B------:R1:W-:Y:S02]  /*0b40*/  STL [R1+0x10], R0 ;  /* 0x0000100001007387 */ /* 0x0003e40000100800 */
[----:B-1----:R-:W-:-:S05]  /*0b50*/  MOV R0, c[0x0][0x53c] ;  /* 0x00014f0000007a02 */ /* 0x002fca0000000f00 */
[----:B------:R1:W-:Y:S02]  /*0b60*/  STL [R1+0x1c], R0 ;  /* 0x00001c0001007387 */ /* 0x0003e40000100800 */
.L_x_1708:
        /* <DEDUP_REMOVED lines=8> */
.L_x_1697:
[----:B------:R-:W2:Y:S02]  /*0bf0*/  LDL R0, [R1+0x1c] ;  /* 0x00001c0001007983 */ /* 0x000ea40000100800 */
[----:B--2---:R-:W-:-:S13]  /*0c00*/  ISETP.GE.AND P0, PT, R0, c[0x0][0x53c], PT ;  /* 0x00014f0000007a0c */ /* 0x004fda0003f06270 */
[----:B------:R-:W-:Y:S05]  /*0c10*/  @P0 EXIT ;  /* 0x000000000000094d */ /* 0x000fea0003800000 */
[----:B------:R-:W2:Y:S01]  /*0c20*/  S2R R13, SR_TID.X ;  /* 0x00000000000d7919 */ /* 0x000ea20000002100 */
[----:B------:R-:W-:Y:S01]  /*0c30*/  IMAD.MOV.U32 R22, RZ, RZ, 0x40 ;  /* 0x00000040ff167424 */ /* 0x000fe200078e00ff */
[----:B------:R-:W-:Y:S01]  /*0c40*/  ULDC UR4, c[0x0][0x2ac] ;  /* 0x0000ab0000047ab9 */ /* 0x000fe20000000800 */
[----:B------:R-:W-:Y:S01]  /*0c50*/  IMAD.MOV.U32 R21, RZ, RZ, 0x20 ;  /* 0x00000020ff157424 */ /* 0x000fe200078e00ff */
[----:B------:R-:W-:Y:S02]  /*0c60*/  ULDC UR5, c[0x0][0x1d0] ;  /* 0x0000740000057ab9 */ /* 0x000fe40000000800 */
[----:B------:R-:W-:Y:S01]  /*0c70*/  UIMAD UR5, UR4, UR5, URZ ;  /* 0x00000005040572a4 */ /* 0x000fe2000f8e023f */
[----:B--2---:R-:W-:-:S04]  /*0c80*/  SHF.R.S32.HI R11, RZ, 0x1f, R13 ;  /* 0x0000001fff0b7819 */ /* 0x004fc8000001140d */
[CC--:B------:R-:W-:Y:S02]  /*0c90*/  LEA.HI R3, R11.reuse, R13.reuse, RZ, 0x4 ;  /* 0x0000000d0b037211 */ /* 0x0c0fe400078f20ff */
[----:B------:R-:W-:Y:S02]  /*0ca0*/  LEA.HI R8, R11, R13, RZ, 0x2 ;  /* 0x0000000d0b087211 */ /* 0x000fe400078f10ff */
[----:B------:R-:W-:Y:S02]  /*0cb0*/  LOP3.LUT R0, R3, 0xfffffff0, RZ, 0xc0, !PT ;  /* 0xfffffff003007812 */ /* 0x000fe400078ec0ff */
[----:B-1----:R-:W-:Y:S02]  /*0cc0*/  SHF.R.S32.HI R4, RZ, 0x4, R3 ;  /* 0x00000004ff047819 */ /* 0x002fe40000011403 */
[----:B------:R-:W-:Y:S01]  /*0cd0*/  SHF.R.S32.HI R7, RZ, 0x2, R8 ;  /* 0x00000002ff077819 */ /* 0x000fe20000011408 */
[----:B------:R-:W-:Y:S01]  /*0ce0*/  IMAD.IADD R0, R13, 0x1, -R0 ;  /* 0x000000010d007824 */ /* 0x000fe200078e0a00 */
[----:B------:R-:W-:-:S02]  /*0cf0*/  SHF.R.S32.HI R2, RZ, 0x1f, R8 ;  /* 0x0000001fff027819 */ /* 0x000fc40000011408 */
[----:B------:R-:W-:Y:S02]  /*0d00*/  LEA.HI R3, R3, R4, RZ, 0x1 ;  /* 0x0000000403037211 */ /* 0x000fe400078f08ff */
[----:B------:R-:W-:Y:S02]  /*0d10*/  SHF.R.S32.HI R5, RZ, 0x1f, R0 ;  /* 0x0000001fff057819 */ /* 0x000fe40000011400 */
[----:B------:R-:W-:Y:S02]  /*0d20*/  LEA.HI R2, R2, R7, RZ, 0x3 ;  /* 0x0000000702027211 */ /* 0x000fe400078f18ff */
[----:B------:R-:W-:Y:S02]  /*0d30*/  LOP3.LUT R3, R3, 0xfffffffe, RZ, 0xc0, !PT ;  /* 0xfffffffe03037812 */ /* 0x000fe400078ec0ff */
[----:B------:R-:W-:Y:S02]  /*0d40*/  LEA.HI R12, R5, R0, RZ, 0x3 ;  /* 0x00000000050c7211 */ /* 0x000fe400078f18ff */
[----:B------:R-:W-:Y:S01]  /*0d50*/  LOP3.LUT R2, R2, 0xfffffff8, RZ, 0xc0, !PT ;  /* 0xfffffff802027812 */ /* 0x000fe200078ec0ff */
[----:B------:R-:W-:Y:S01]  /*0d60*/  IMAD.IADD R10, R4, 0x1, -R3 ;  /* 0x00000001040a7824 */ /* 0x000fe200078e0a03 */
[----:B------:R-:W-:-:S02]  /*0d70*/  LEA.HI R143, R11, R13, RZ, 0x3 ;  /* 0x0000000d0b8f7211 */ /* 0x000fc400078f18ff */
[----:B------:R-:W-:Y:S01]  /*0d80*/  LOP3.LUT R3, R12, 0xfffffff8, RZ, 0xc0, !PT ;  /* 0xfffffff80c037812 */ /* 0x000fe200078ec0ff */
[----:B------:R-:W-:Y:S01]  /*0d90*/  IMAD.IADD R7, R7, 0x1, -R2 ;  /* 0x0000000107077824 */ /* 0x000fe200078e0a02 */
[----:B------:R-:W-:Y:S02]  /*0da0*/  LEA.HI R6, R11, R13, RZ, 0x5 ;  /* 0x0000000d0b067211 */ /* 0x000fe400078f28ff */
[----:B------:R-:W-:Y:S01]  /*0db0*/  LOP3.LUT R2, R143, 0xfffffff8, RZ, 0xc0, !PT ;  /* 0xfffffff88f027812 */ /* 0x000fe200078ec0ff */
[----:B------:R-:W-:Y:S01]  /*0dc0*/  IMAD.IADD R5, R0, 0x1, -R3 ;  /* 0x0000000100057824 */ /* 0x000fe200078e0a03 */
        /* <DEDUP_REMOVED lines=12> */
[C---:B------:R-:W-:Y:S01]  /*0e90*/  IMAD.SHL.U32 R144, R149.reuse, 0x4, RZ ;  /* 0x0000000495907824 */ /* 0x040fe200078e00ff */
[----:B------:R-:W-:Y:S01]  /*0ea0*/  LOP3.LUT R2, R2, 0xffffff8, RZ, 0xc0, !PT ;  /* 0x0ffffff802027812 */ /* 0x000fe200078ec0ff */
[----:B------:R-:W-:Y:S01]  /*0eb0*/  IMAD.SHL.U32 R140, R149, 0x8, RZ ;  /* 0x00000008958c7824 */ /* 0x000fe200078e00ff */
[----:B------:R-:W-:-:S02]  /*0ec0*/  LOP3.LUT R9, R0, 0x8, R143, 0xf8, !PT ;  /* 0x0000000800097812 */ /* 0x000fc400078ef88f */
[----:B------:R-:W-:Y:S01]  /*0ed0*/  SHF.R.U32.HI R0, RZ, 0x3, R0 ;  /* 0x00000003ff007819 */ /* 0x000fe20000011600 */
[----:B------:R-:W-:Y:S01]  /*0ee0*/  IMAD.IADD R3, R4, 0x1, -R2 ;  /* 0x0000000104037824 */ /* 0x000fe200078e0a02 */
[----:B------:R-:W-:Y:S01]  /*0ef0*/  LEA.HI R18, R8, R32, RZ, 0x2 ;  /* 0x0000002008127211 */ /* 0x000fe200078f10ff */
[----:B------:R-:W-:Y:S01]  /*0f00*/  IMAD.SHL.U32 R4, R5, 0x40, RZ ;  /* 0x0000004005047824 */ /* 0x000fe200078e00ff */
[----:B------:R-:W-:Y:S02]  /*0f10*/  LOP3.LUT R8, R7, 0x1, RZ, 0xc0, !PT ;  /* 0x0000000107087812 */ /* 0x000fe400078ec0ff */
[----:B------:R-:W-:Y:S02]  /*0f20*/  LOP3.LUT R9, R9, R0, RZ, 0x3c, !PT ;  /* 0x0000000009097212 */ /* 0x000fe400078e3cff */
[----:B------:R-:W-:Y:S02]  /*0f30*/  LEA.HI R0, R6, R6, RZ, 0x1 ;  /* 0x0000000606007211 */ /* 0x000fe400078f08ff */
[----:B------:R-:W-:-:S02]  /*0f40*/  ISETP.NE.U32.AND P0, PT, R8, 0x1, PT ;  /* 0x000000010800780c */ /* 0x000fc40003f05070 */
[----:B------:R-:W-:Y:S02]  /*0f50*/  SHF.R.S32.HI R2, RZ, 0x2, R18 ;  /* 0x00000002ff027819 */ /* 0x000fe40000011412 */
[----:B------:R-:W-:Y:S01]  /*0f60*/  LOP3.LUT R8, R0, 0x1ffffffe, RZ, 0xc0, !PT ;  /* 0x1ffffffe00087812 */ /* 0x000fe200078ec0ff */
[C---:B------:R-:W-:Y:S01]  /*0f70*/  IMAD.SHL.U32 R0, R7.reuse, 0x40, RZ ;  /* 0x0000004007007824 */ /* 0x040fe200078e00ff */
[----:B------:R-:W-:Y:S01]  /*0f80*/  R2P PR, R7, 0x6 ;  /* 0x0000000607007804 */ /* 0x000fe20000000000 */
[----:B------:R-:W-:Y:S01]  /*0f90*/  IMAD R30, R3, 0x10, R2 ;  /* 0x00000010031e7824 */ /* 0x000fe200078e0202 */
[C---:B------:R-:W-:Y:S01]  /*0fa0*/  LOP3.LUT P4, RZ, R5.reuse, 0x2, RZ, 0xc0, !PT ;  /* 0x0000000205ff7812 */ /* 0x040fe2000788c0ff */
[----:B------:R-:W-:Y:S01]  /*0fb0*/  IMAD.IADD R20, R6, 0x1, -R8 ;  /* 0x0000000106147824 */ /* 0x000fe200078e0a08 */
[----:B------:R-:W-:Y:S01]  /*0fc0*/  LOP3.LUT P3, RZ, R5, 0x4, RZ, 0xc0, !PT ;  /* 0x0000000405ff7812 */ /* 0x000fe2000786c0ff */
[----:B------:R-:W-:Y:S01]  /*0fd0*/  IMAD.SHL.U32 R5, R10, 0x8, RZ ;  /* 0x000000080a057824 */ /* 0x000fe200078e00ff */
[----:B------:R-:W-:Y:S01]  /*0fe0*/  LOP3.LUT R3, R0, 0x1c0, RZ, 0xc0, !PT ;  /* 0x000001c000037812 */ /* 0x000fe200078ec0ff */
[----:B------:R-:W-:Y:S01]  /*0ff0*/  IMAD R6, R6, 0x2, R14 ;  /* 0x0000000206067824 */ /* 0x000fe200078e020e */
[----:B------:R-:W-:Y:S01]  /*1000*/  LEA.HI R11, R11, R13, RZ, 0x6 ;  /* 0x0000000d0b0b7211 */ /* 0x000fe200078f30ff */
[----:B------:R-:W-:Y:S01]  /*1010*/  IMAD R2, R10, 0x200, R9 ;  /* 0x000002000a027824 */ /* 0x000fe200078e0209 */
[----:B------:R-:W-:Y:S01]  /*1020*/  LOP3.LUT R0, R4, 0x1c0, RZ, 0xc0, !PT ;  /* 0x000001c004007812 */ /* 0x000fe200078ec0ff */
[----:B------:R-:W-:Y:S01]  /*1030*/  STL [R1+0x194], R30 ;  /* 0x0001941e01007387 */ /* 0x000fe20000100800 */
[----:B------:R-:W-:-:S02]  /*1040*/  LEA.HI R4, R3, R3, RZ, 0x1d ;  /* 0x0000000303047211 */ /* 0x000fc400078fe8ff */
[----:B------:R-:W-:Y:S02]  /*1050*/  LOP3.LUT R5, R0, 0x8, R5, 0xf8, !PT ;  /* 0x0000000800057812 */ /* 0x000fe400078ef805 */
[----:B------:R-:W-:Y:S01]  /*1060*/  SHF.R.U32.HI R3, RZ, 0x3, R0 ;  /* 0x00000003ff037819 */ /* 0x000fe20000011600 */
[----:B------:R-:W-:Y:S01]  /*1070*/  IMAD.SHL.U32 R0, R11, 0x8, RZ ;  /* 0x000000080b007824 */ /* 0x000fe200078e00ff */
[----:B------:R-:W-:Y:S01]  /*1080*/  SHF.R.S32.HI R143, RZ, 0x3, R143 ;  /* 0x00000003ff8f7819 */ /* 0x000fe2000001148f */
[----:B------:R-:W-:Y:S01]  /*1090*/  IMAD.IADD R11, R6, 0x1, R4 ;  /* 0x00000001060b7824 */ /* 0x000fe200078e0204 */
[----:B------:R-:W-:Y:S02]  /*10a0*/  LOP3.LUT R13, R5, R3, RZ, 0x3c, !PT ;  /* 0x00000003050d7212 */ /* 0x000fe400078e3cff */
[----:B------:R-:W-:Y:S01]  /*10b0*/  IADD3 R17, R143, 0x20, RZ ;  /* 0x000000208f117810 */ /* 0x000fe20007ffe0ff */
[----:B------:R-:W-:Y:S01]  /*10c0*/  IMAD.SHL.U32 R24, R11, 0x2, RZ ;  /* 0x000000020b187824 */ /* 0x000fe200078e00ff */
[----:B------:R-:W-:Y:S01]  /*10d0*/  LOP3.LUT R7, R0, 0xfffffe00, RZ, 0xc0, !PT ;  /* 0xfffffe0000077812 */ /* 0x000fe200078ec0ff */
[C---:B------:R-:W-:Y:S01]  /*10e0*/  IMAD.SHL.U32 R0, R143.reuse, 0x40, RZ ;  /* 0x000000408f007824 */ /* 0x040fe200078e00ff */
[----:B------:R-:W-:Y:S01]  /*10f0*/  IADD3 R16, R143, 0x40, RZ ;  /* 0x000000408f107810 */ /* 0x000fe20007ffe0ff */
[----:B------:R-:W-:Y:S01]  /*1100*/  IMAD.SHL.U32 R3, R17, 0x40, RZ ;  /* 0x0000004011037824 */ /* 0x000fe200078e00ff */
[----:B------:R-:W-:-:S02]  /*1110*/  IADD3 R15, R143, 0x60, RZ ;  /* 0x000000608f0f7810 */ /* 0x000fc40007ffe0ff */
[----:B------:R-:W-:Y:S02]  /*1120*/  SHF.R.S32.HI R5, RZ, 0x1f, R17 ;  /* 0x0000001fff057819 */ /* 0x000fe40000011411 */
[----:B------:R-:W-:Y:S01]  /*1130*/  SHF.R.S32.HI R4, RZ, 0x1f, R16 ;  /* 0x0000001fff047819 */ /* 0x000fe20000011410 */
[----:B------:R-:W-:Y:S01]  /*1140*/  IMAD.SHL.U32 R8, R15, 0x40, RZ ;  /* 0x000000400f087824 */ /* 0x000fe200078e00ff */
[----:B------:R-:W-:Y:S01]  /*1150*/  LOP3.LUT R222, R0, 0x1c0, RZ, 0xc0, !PT ;  /* 0x000001c000de7812 */ /* 0x000fe200078ec0ff */
[----:B------:R-:W-:Y:S01]  /*1160*/  IMAD.SHL.U32 R0, R16, 0x40, RZ ;  /* 0x0000004010007824 */ /* 0x000fe200078e00ff */
[----:B------:R-:W-:Y:S02]  /*1170*/  SHF.R.S32.HI R6, RZ, 0x1f, R15 ;  /* 0x0000001fff067819 */ /* 0x000fe4000001140f */
[----:B------:R-:W-:Y:S02]  /*1180*/  IADD3 R146, R144, 0x40, RZ ;  /* 0x0000004090927810 */ /* 0x000fe40007ffe0ff */
[----:B------:R-:W-:-:S02]  /*1190*/  LEA.HI R5, R5, R17, RZ, 0x3 ;  /* 0x0000001105057211 */ /* 0x000fc400078f18ff */
[----:B------:R-:W-:Y:S01]  /*11a0*/  LOP3.LUT R219, R3, 0x1c0, RZ, 0xc0, !PT ;  /* 0x000001c003db7812 */ /* 0x000fe200078ec0ff */
[----:B------:R-:W-:Y:S01]  /*11b0*/  IMAD.IADD R142, R144, 0x1, R146 ;  /* 0x00000001908e7824 */ /* 0x000fe200078e0292 */
[----:B------:R-:W-:Y:S02]  /*11c0*/  LEA.HI R4, R4, R16, RZ, 0x3 ;  /* 0x0000001004047211 */ /* 0x000fe400078f18ff */
[----:B------:R-:W-:Y:S01]  /*11d0*/  LEA.HI R3, R6, R15, RZ, 0x3 ;  /* 0x0000000f06037211 */ /* 0x000fe200078f18ff */
[----:B------:R-:W-:Y:S01]  /*11e0*/  IMAD.SHL.U32 R6, R12, 0x40, RZ ;  /* 0x000000400c067824 */ /* 0x000fe200078e00ff */
[----:B------:R-:W-:Y:S01]  /*11f0*/  LOP3.LUT R34, R0, 0x1c0, RZ, 0xc0, !PT ;  /* 0x000001c000227812 */ /* 0x000fe200078ec0ff */
[----:B------:R-:W-:Y:S01]  /*1200*/  IMAD.SHL.U32 R0, R5, 0x40, RZ ;  /* 0x0000004005007824 */ /* 0x000fe200078e00ff */
[----:B------:R-:W-:Y:S01]  /*1210*/  LOP3.LUT R33, R8, 0x1c0, RZ, 0xc0, !PT ;  /* 0x000001c008217812 */ /* 0x000fe200078ec0ff */
[----:B------:R-:W-:Y:S01]  /*1220*/  IMAD.SHL.U32 R5, R4, 0x40, RZ ;  /* 0x0000004004057824 */ /* 0x000fe200078e00ff */
[----:B------:R-:W-:Y:S01]  /*1230*/  SHF.R.U32.HI R31, RZ, 0x3, R222 ;  /* 0x00000003ff1f7819 */ /* 0x000fe200000116de */
[----:B------:R-:W-:Y:S01]  /*1240*/  IMAD.SHL.U32 R4, R3, 0x40, RZ ;  /* 0x0000004003047824 */ /* 0x000fe200078e00ff */
[----:B------:R-:W-:-:S02]  /*1250*/  SHF.R.S32.HI R3, RZ, 0x1f, R142 ;  /* 0x0000001fff037819 */ /* 0x000fc4000001148e */
[----:B------:R-:W-:Y:S02]  /*1260*/  LOP3.LUT R8, R0, 0xfffffe00, RZ, 0xc0, !PT ;  /* 0xfffffe0000087812 */ /* 0x000fe400078ec0ff */
[CC--:B------:R-:W-:Y:S02]  /*1270*/  LEA.HI R0, R3.reuse, R142.reuse, RZ, 0x6 ;  /* 0x0000008e03007211 */ /* 0x0c0fe400078f30ff */
[----:B------:R-:W-:Y:S02]  /*1280*/  LEA.HI R3, R3, R142, RZ, 0x3 ;  /* 0x0000008e03037211 */ /* 0x000fe400078f18ff */
[----:B------:R-:W-:Y:S01]  /*1290*/  LOP3.LUT R27, R5, 0xfffffe00, RZ, 0xc0, !PT ;  /* 0xfffffe00051b7812 */ /* 0x000fe200078ec0ff */
[----:B------:R-:W-:Y:S01]  /*12a0*/  IMAD.SHL.U32 R0, R0, 0x80, RZ ;  /* 0x0000008000007824 */ /* 0x000fe200078e00ff */
[----:B------:R-:W-:Y:S02]  /*12b0*/  LOP3.LUT R25, R4, 0xfffffe00, RZ, 0xc0, !PT ;  /* 0xfffffe0004197812 */ /* 0x000fe400078ec0ff */
[----:B------:R-:W-:Y:S01]  /*12c0*/  SHF.R.U32.HI R29, RZ, 0x3, R219 ;  /* 0x00000003ff1d7819 */ /* 0x000fe200000116db */
[----:B------:R-:W-:Y:S01]  /*12d0*/  STL [R1+0xd8], R27 ;  /* 0x0000d81b01007387 */ /* 0x000fe20000100800 */
[----:B------:R-:W-:-:S02]  /*12e0*/  LOP3.LUT R5, R222, 0x38, R3, 0xf8, !PT ;  /* 0x00000038de057812 */ /* 0x000fc400078ef803 */
[----:B------:R-:W-:Y:S01]  /*12f0*/  LOP3.LUT R4, R219, 0x38, R3, 0xf8, !PT ;  /* 0x00000038db047812 */ /* 0x000fe200078ef803 */
[----:B------:R-:W-:Y:S01]  /*1300*/  STL [R1+0xd4], R25 ;  /* 0x0000d41901007387 */ /* 0x000fe20000100800 */
[----:B------:R-:W-:Y:S02]  /*1310*/  SHF.R.U32.HI R28, RZ, 0x3, R34 ;  /* 0x00000003ff1c7819 */ /* 0x000fe40000011622 */
[----:B------:R-:W-:Y:S01]  /*1320*/  SHF.R.U32.HI R26, RZ, 0x3, R33 ;  /* 0x00000003ff1a7819 */ /* 0x000fe20000011621 */
[----:B------:R-:W-:Y:S01]  /*1330*/  STL [R1+0x28], R24 ;  /* 0x0000281801007387 */ /* 0x000fe20000100800 */
[--C-:B------:R-:W-:Y:S02]  /*1340*/  LOP3.LUT R10, R34, 0x38, R3.reuse, 0xf8, !PT ;  /* 0x00000038220a7812 */ /* 0x100fe400078ef803 */
[----:B------:R-:W-:Y:S02]  /*1350*/  LOP3.LUT R12, R33, 0x38, R3, 0xf8, !PT ;  /* 0x00000038210c7812 */ /* 0x000fe400078ef803 */
[----:B------:R-:W-:-:S02]  /*1360*/  LOP3.LUT R9, R6, 0xfffffe00, RZ, 0xc0, !PT ;  /* 0xfffffe0006097812 */ /* 0x000fc400078ec0ff */
[----:B------:R-:W-:Y:S02]  /*1370*/  LOP3.LUT R11, R5, R31, RZ, 0x3c, !PT ;  /* 0x0000001f050b7212 */ /* 0x000fe400078e3cff */
[----:B------:R-:W-:Y:S02]  /*1380*/  LOP3.LUT R6, R4, R29, RZ, 0x3c, !PT ;  /* 0x0000001d04067212 */ /* 0x000fe400078e3cff */
[----:B------:R-:W-:Y:S02]  /*1390*/  LOP3.LUT R0, R0, 0xffffe000, RZ, 0xc0, !PT ;  /* 0xffffe00000007812 */ /* 0x000fe400078ec0ff */
[----:B------:R-:W-:Y:S02]  /*13a0*/  LOP3.LUT R5, R10, R28, RZ, 0x3c, !PT ;  /* 0x0000001c0a057212 */ /* 0x000fe400078e3cff */
[----:B------:R-:W-:Y:S02]  /*13b0*/  LOP3.LUT R4, R12, R26, RZ, 0x3c, !PT ;  /* 0x0000001a0c047212 */ /* 0x000fe400078e3cff */
[----:B------:R-:W-:-:S02]  /*13c0*/  IADD3 R19, R11, R0, R7 ;  /* 0x000000000b137210 */ /* 0x000fc40007ffe007 */
[-C--:B------:R-:W-:Y:S02]  /*13d0*/  IADD3 R17, R6, R0.reuse, R8 ;  /* 0x0000000006117210 */ /* 0x080fe40007ffe008 */
[-C--:B------:R-:W-:Y:S02]  /*13e0*/  IADD3 R16, R5, R0.reuse, R27 ;  /* 0x0000000005107210 */ /* 0x080fe40007ffe01b */
[----:B------:R-:W-:Y:S02]  /*13f0*/  IADD3 R15, R4, R0, R25 ;  /* 0x00000000040f7210 */ /* 0x000fe40007ffe019 */
[----:B------:R-:W-:Y:S02]  /*1400*/  IADD3 R0, R24, 0x80, RZ ;  /* 0x0000008018007810 */ /* 0x000fe40007ffe0ff */
[----:B------:R-:W-:Y:S02]  /*1410*/  LOP3.LUT R6, R222, 0x38, R140, 0xf8, !PT ;  /* 0x00000038de067812 */ /* 0x000fe400078ef88c */
[----:B------:R-:W-:-:S02]  /*1420*/  IADD3 R148, R144, 0x20, RZ ;  /* 0x0000002090947810 */ /* 0x000fc40007ffe0ff */
[----:B------:R-:W-:Y:S02]  /*1430*/  IADD3 R23, R24, 0x70, RZ ;  /* 0x0000007018177810 */ /* 0x000fe40007ffe0ff */
[----:B------:R-:W-:Y:S01]  /*1440*/  @P0 IADD3 R23, R0, 0x10, RZ ;  /* 0x0000001000170810 */ /* 0x000fe20007ffe0ff */
[----:B------:R-:W-:Y:S01]  /*1450*/  IMAD R0, R149, 0x20, R143 ;  /* 0x0000002095007824 */ /* 0x000fe200078e028f */
[----:B------:R-:W-:Y:S02]  /*1460*/  LOP3.LUT R31, R6, R31, RZ, 0x3c, !PT ;  /* 0x0000001f061f7212 */ /* 0x000fe400078e3cff */
[----:B------:R-:W-:Y:S01]  /*1470*/  LOP3.LUT R12, R34, 0x38, R140, 0xf8, !PT ;  /* 0x00000038220c7812 */ /* 0x000fe200078ef88c */
[----:B------:R-:W-:Y:S01]  /*1480*/  IMAD.SHL.U32 R34, R148, 0x2, RZ ;  /* 0x0000000294227824 */ /* 0x000fe200078e00ff */
[----:B------:R-:W-:Y:S01]  /*1490*/  LOP3.LUT R11, R18, 0x7ffffffc, RZ, 0xc0, !PT ;  /* 0x7ffffffc120b7812 */ /* 0x000fe200078ec0ff */
[----:B------:R-:W-:Y:S01]  /*14a0*/  IMAD.SHL.U32 R18, R146, 0x2, RZ ;  /* 0x0000000292127824 */ /* 0x000fe200078e00ff */
[----:B------:R-:W-:Y:S01]  /*14b0*/  IADD3 R147, R144, 0x60, RZ ;  /* 0x0000006090937810 */ /* 0x000fe20007ffe0ff */
[----:B------:R-:W-:Y:S01]  /*14c0*/  STL [R1+0x2c], R23 ;  /* 0x00002c1701007387 */ /* 0x000fe20000100800 */
[CC--:B------:R-:W-:Y:S01]  /*14d0*/  IADD3 R4, R13.reuse, R9.reuse, R14 ;  /* 0x000000090d047210 */ /* 0x0c0fe20007ffe00e */
[----:B------:R-:W-:Y:S01]  /*14e0*/  IMAD.IADD R11, R32, 0x1, -R11 ;  /* 0x00000001200b7824 */ /* 0x000fe200078e0a0b */
[----:B------:R-:W-:Y:S01]  /*14f0*/  LOP3.LUT R5, R13, R9, RZ, 0xfc, !PT ;  /* 0x000000090d057212 */ /* 0x000fe200078efcff */
[----:B------:R-:W-:Y:S01]  /*1500*/  STL [R1+0x190], R31 ;  /* 0x0001901f01007387 */ /* 0x000fe20000100800 */
[----:B------:R-:W-:Y:S01]  /*1510*/  SHF.R.S32.HI R9, RZ, 0x1f, R143 ;  /* 0x0000001fff097819 */ /* 0x000fe2000001148f */
[----:B------:R-:W-:Y:S01]  /*1520*/  IMAD.SHL.U32 R48, R11, 0x2, RZ ;  /* 0x000000020b307824 */ /* 0x000fe200078e00ff */
[----:B------:R-:W-:Y:S01]  /*1530*/  SHF.R.S32.HI R10, RZ, 0x1f, R148 ;  /* 0x0000001fff0a7819 */ /* 0x000fe20000011494 */
[----:B------:R-:W-:Y:S01]  /*1540*/  STL [R1+0x180], R34 ;  /* 0x0001802201007387 */ /* 0x000fe20000100800 */
[----:B------:R-:W-:Y:S01]  /*1550*/  SHF.R.S32.HI R9, RZ, 0x1f, R146 ;  /* 0x0000001fff097819 */ /* 0x000fe20000011492 */
[----:B------:R-:W-:Y:S01]  /*1560*/  IMAD R11, R20, 0x8, R30 ;  /* 0x00000008140b7824 */ /* 0x000fe200078e021e */
[----:B------:R-:W-:Y:S01]  /*1570*/  LOP3.LUT R14, R33, 0x38, R140, 0xf8, !PT ;  /* 0x00000038210e7812 */ /* 0x000fe200078ef88c */
[----:B------:R-:W-:Y:S01]  /*1580*/  IMAD.SHL.U32 R33, R147, 0x2, RZ ;  /* 0x0000000293217824 */ /* 0x000fe200078e00ff */
[----:B------:R-:W-:Y:S01]  /*1590*/  SHF.R.S32.HI R6, RZ, 0x1f, R147 ;  /* 0x0000001fff067819 */ /* 0x000fe20000011493 */
[----:B------:R1:W-:Y:S01]  /*15a0*/  STL [R1+0x184], R18 ;  /* 0x0001841201007387 */ /* 0x0003e20000100800 */
[----:B------:R-:W-:-:S02]  /*15b0*/  SHF.L.U64.HI R9, R146, 0x1, R9 ;  /* 0x0000000192097819 */ /* 0x000fc40000010209 */
[----:B------:R-:W-:Y:S01]  /*15c0*/  LOP3.LUT R13, R219, 0x38, R140, 0xf8, !PT ;  /* 0x00000038db0d7812 */ /* 0x000fe200078ef88c */
[----:B------:R2:W-:Y:S01]  /*15d0*/  STL [R1+0x188], R33 ;  /* 0x0001882101007387 */ /* 0x0005e20000100800 */
[----:B------:R-:W-:Y:S02]  /*15e0*/  LOP3.LUT R12, R27, R12, R28, 0xf6, !PT ;  /* 0x0000000c1b0c7212 */ /* 0x000fe400078ef61c */
[----:B------:R-:W-:Y:S02]  /*15f0*/  LOP3.LUT R13, R8, R13, R29, 0xf6, !PT ;  /* 0x0000000d080d7212 */ /* 0x000fe400078ef61d */
[----:B------:R-:W-:Y:S02]  /*1600*/  LEA R150, R2, 0xa080, 0x1 ;  /* 0x0000a08002967811 */ /* 0x000fe400078e08ff */
[----:B------:R-:W-:Y:S02]  /*1610*/  SHF.R.S32.HI R2, RZ, 0x3, R3 ;  /* 0x00000003ff027819 */ /* 0x000fe40000011403 */
[----:B------:R-:W-:-:S02]  /*1620*/  LEA R13, R13, 0x10080, 0x1 ;  /* 0x000100800d0d7811 */ /* 0x000fc400078e08ff */
[----:B------:R-:W-:Y:S02]  /*1630*/  LEA R12, R12, 0x10080, 0x1 ;  /* 0x000100800c0c7811 */ /* 0x000fe400078e08ff */
[C---:B------:R-:W-:Y:S02]  /*1640*/  IADD3 R47, R48.reuse, 0x8, RZ ;  /* 0x00000008302f7810 */ /* 0x040fe40007ffe0ff */
[C---:B------:R-:W-:Y:S02]  /*1650*/  IADD3 R46, R48.reuse, 0x10, RZ ;  /* 0x00000010302e7810 */ /* 0x040fe40007ffe0ff */
[C---:B------:R-:W-:Y:S02]  /*1660*/  IADD3 R45, R48.reuse, 0x18, RZ ;  /* 0x00000018302d7810 */ /* 0x040fe40007ffe0ff */
[----:B------:R-:W-:Y:S02]  /*1670*/  IADD3 R44, R48, 0x20, RZ ;  /* 0x00000020302c7810 */ /* 0x000fe40007ffe0ff */
[----:B-1----:R-:W-:-:S02]  /*1680*/  SHF.L.U64.HI R18, R148, 0x1, R10 ;  /* 0x0000000194127819 */ /* 0x002fc4000001020a */
[----:B------:R-:W-:Y:S02]  /*1690*/  SHF.L.U64.HI R10, R147, 0x1, R6 ;  /* 0x00000001930a7819 */ /* 0x000fe40000010206 */
[C---:B------:R-:W-:Y:S01]  /*16a0*/  IADD3 R43, R48.reuse, 0x28, RZ ;  /* 0x00000028302b7810 */ /* 0x040fe20007ffe0ff */
[----:B------:R-:W-:Y:S01]  /*16b0*/  STL [R1+0x17c], R18 ;  /* 0x00017c1201007387 */ /* 0x000fe20000100800 */
[C---:B------:R-:W-:Y:S02]  /*16c0*/  IADD3 R42, R48.reuse, 0x30, RZ ;  /* 0x00000030302a7810 */ /* 0x040fe40007ffe0ff */
[C---:B------:R-:W-:Y:S01]  /*16d0*/  IADD3 R41, R48.reuse, 0x38, RZ ;  /* 0x0000003830297810 */ /* 0x040fe20007ffe0ff */
[----:B------:R1:W-:Y:S01]  /*16e0*/  STL [R1+0x178], R9 ;  /* 0x0001780901007387 */ /* 0x0003e20000100800 */
[C---:B------:R-:W-:Y:S02]  /*16f0*/  IADD3 R40, R48.reuse, 0x40, RZ ;  /* 0x0000004030287810 */ /* 0x040fe40007ffe0ff */
[C---:B------:R-:W-:Y:S01]  /*1700*/  IADD3 R39, R48.reuse, 0x48, RZ ;  /* 0x0000004830277810 */ /* 0x040fe20007ffe0ff */
[----:B------:R3:W-:Y:S01]  /*1710*/  STL [R1+0x174], R10 ;  /* 0x0001740a01007387 */ /* 0x0007e20000100800 */
[----:B------:R-:W-:-:S02]  /*1720*/  IADD3 R38, R48, 0x50, RZ ;  /* 0x0000005030267810 */ /* 0x000fc40007ffe0ff */
[C---:B------:R-:W-:Y:S01]  /*1730*/  IADD3 R37, R48.reuse, 0x58, RZ ;  /* 0x0000005830257810 */ /* 0x040fe20007ffe0ff */
[----:B------:R4:W-:Y:S01]  /*1740*/  STL [R1+0x198], R11 ;  /* 0x0001980b01007387 */ /* 0x0009e20000100800 */
[C---:B------:R-:W-:Y:S02]  /*1750*/  IADD3 R36, R48.reuse, 0x60, RZ ;  /* 0x0000006030247810 */ /* 0x040fe40007ffe0ff */
[C---:B------:R-:W-:Y:S01]  /*1760*/  IADD3 R35, R48.reuse, 0x68, RZ ;  /* 0x0000006830237810 */ /* 0x040fe20007ffe0ff */
[----:B------:R-:W-:Y:S01]  /*1770*/  STL [R1+0x58], R48 ;  /* 0x0000583001007387 */ /* 0x000fe20000100800 */
[C---:B------:R-:W-:Y:S02]  /*1780*/  IADD3 R34, R48.reuse, 0x70, RZ ;  /* 0x0000007030227810 */ /* 0x040fe40007ffe0ff */
[C---:B--2---:R-:W-:Y:S01]  /*1790*/  IADD3 R33, R48.reuse, 0x78, RZ ;  /* 0x0000007830217810 */ /* 0x044fe20007ffe0ff */
[----:B------:R2:W-:Y:S01]  /*17a0*/  STL [R1+0xd0], R2 ;  /* 0x0000d00201007387 */ /* 0x0005e20000100800 */
[----:B------:R-:W-:-:S02]  /*17b0*/  IADD3 R32, R48, 0x80, RZ ;  /* 0x0000008030207810 */ /* 0x000fc40007ffe0ff */
[C---:B------:R-:W-:Y:S01]  /*17c0*/  IADD3 R30, R48.reuse, 0x90, RZ ;  /* 0x00000090301e7810 */ /* 0x040fe20007ffe0ff */
[----:B------:R5:W-:Y:S01]  /*17d0*/  STL [R1+0x170], R13 ;  /* 0x0001700d01007387 */ /* 0x000be20000100800 */
[C---:B------:R-:W-:Y:S02]  /*17e0*/  IADD3 R29, R48.reuse, 0x98, RZ ;  /* 0x00000098301d7810 */ /* 0x040fe40007ffe0ff */
[C---:B------:R-:W-:Y:S01]  /*17f0*/  IADD3 R28, R48.reuse, 0xa0, RZ ;  /* 0x000000a0301c7810 */ /* 0x040fe20007ffe0ff */
[----:B------:R5:W-:Y:S01]  /*1800*/  STL [R1+0x16c], R12 ;  /* 0x00016c0c01007387 */ /* 0x000be20000100800 */
[----:B------:R-:W-:Y:S02]  /*1810*/  IADD3 R27, R48, 0xa8, RZ ;  /* 0x000000a8301b7810 */ /* 0x000fe40007ffe0ff */
[----:B-1----:R-:W-:Y:S02]  /*1820*/  SEL R9, R22, 0xffffffc0, !P2 ;  /* 0xffffffc016097807 */ /* 0x002fe40005000000 */
[----:B---3--:R-:W-:-:S02]  /*1830*/  LOP3.LUT R10, R31, R7, RZ, 0xfc, !PT ;  /* 0x000000071f0a7212 */ /* 0x008fc400078efcff */
[----:B------:R-:W-:Y:S02]  /*1840*/  IADD3 R31, R48, 0x88, RZ ;  /* 0x00000088301f7810 */ /* 0x000fe40007ffe0ff */
[----:B----4-:R-:W-:Y:S01]  /*1850*/  LOP3.LUT R11, R25, R14, R26, 0xf6, !PT ;  /* 0x0000000e190b7212 */ /* 0x010fe200078ef61a */
[----:B------:R-:W-:Y:S01]  /*1860*/  IMAD.SHL.U32 R207, R10, 0x2, RZ ;  /* 0x000000020acf7824 */ /* 0x000fe200078e00ff */
[----:B------:R-:W-:Y:S02]  /*1870*/  IADD3 R26, R48, 0xb0, RZ ;  /* 0x000000b0301a7810 */ /* 0x000fe40007ffe0ff */
[----:B------:R-:W-:Y:S02]  /*1880*/  LEA R10, R11, 0x10080, 0x1 ;  /* 0x000100800b0a7811 */ /* 0x000fe400078e08ff */
[----:B------:R-:W-:Y:S02]  /*1890*/  LOP3.LUT R206, R3, 0xfffffff8, RZ, 0xc0, !PT ;  /* 0xfffffff803ce7812 */ /* 0x000fe400078ec0ff */
[----:B--2---:R-:W-:Y:S01]  /*18a0*/  SEL R2, R22, 0xffffffc0, !P3 ;  /* 0xffffffc016027807 */ /* 0x004fe20005800000 */
[----:B------:R1:W-:Y:S01]  /*18b0*/  STL [R1+0x168], R10 ;  /* 0x0001680a01007387 */ /* 0x0003e20000100800 */
[----:B------:R-:W-:-:S02]  /*18c0*/  IADD3 R25, R48, 0xb8, RZ ;  /* 0x000000b830197810 */ /* 0x000fc40007ffe0ff */
[C---:B------:R-:W-:Y:S01]  /*18d0*/  SEL R6, R21.reuse, 0xffffffe0, !P1 ;  /* 0xffffffe015067807 */ /* 0x040fe20004800000 */
[----:B------:R2:W-:Y:S01]  /*18e0*/  STL [R1+0xcc], R47 ;  /* 0x0000cc2f01007387 */ /* 0x0005e20000100800 */
[----:B------:R-:W-:Y:S02]  /*18f0*/  SEL R3, R21, 0xffffffe0, !P4 ;  /* 0xffffffe015037807 */ /* 0x000fe40006000000 */
        /* <DEDUP_REMOVED lines=8> */
[C---:B-----5:R-:W-:Y:S02]  /*1980*/  IADD3 R13, R48.reuse, 0xe8, RZ ;  /* 0x000000e8300d7810 */ /* 0x060fe40007ffe0ff */
[----:B------:R-:W-:Y:S01]  /*1990*/  IADD3 R12, R48, 0xf0, RZ ;  /* 0x000000f0300c7810 */ /* 0x000fe20007ffe0ff */
[----:B------:R4:W-:Y:S01]  /*19a0*/  STL [R1+0x50], R43 ;  /* 0x0000502b01007387 */ /* 0x0009e20000100800 */
[----:B------:R-:W-:Y:S02]  /*19b0*/  SHF.R.S32.HI R11, RZ, 0x1f, R46 ;  /* 0x0000001fff0b7819 */ /* 0x000fe4000001142e */
[----:B------:R-:W-:Y:S01]  /*19c0*/  LEA R199, R4, 0x10080, 0x1 ;  /* 0x0001008004c77811 */ /* 0x000fe200078e08ff */
[----:B------:R5:W-:Y:S01]  /*19d0*/  STL [R1+0xc0], R42 ;  /* 0x0000c02a01007387 */ /* 0x000be20000100800 */
[----:B-1----:R-:W-:Y:S01]  /*19e0*/  IADD3 R10, R48, 0xf8, RZ ;  /* 0x000000f8300a7810 */ /* 0x002fe20007ffe0ff */
[----:B------:R-:W-:Y:S01]  /*19f0*/  IMAD.IADD R4, R9, 0x1, R23 ;  /* 0x0000000109047824 */ /* 0x000fe200078e0217 */
[----:B------:R-:W-:Y:S01]  /*1a00*/  LEA R151, R5, 0x4080, 0x1 ;  /* 0x0000408005977811 */ /* 0x000fe200078e08ff */
[----:B------:R-:W-:Y:S01]  /*1a10*/  STL [R1+0xbc], R41 ;  /* 0x0000bc2901007387 */ /* 0x000fe20000100800 */
[----:B--2---:R-:W-:Y:S01]  /*1a20*/  SHF.R.S32.HI R47, RZ, 0x1f, R47 ;  /* 0x0000001fff2f7819 */ /* 0x004fe2000001142f */
[----:B------:R-:W-:Y:S01]  /*1a30*/  IMAD.IADD R200, R199, 0x1, R3 ;  /* 0x00000001c7c87824 */ /* 0x000fe200078e0203 */
[C---:B------:R-:W-:Y:S01]  /*1a40*/  IADD3 R205, R140.reuse, 0x80, RZ ;  /* 0x000000808ccd7810 */ /* 0x040fe20007ffe0ff */
[----:B------:R1:W-:Y:S01]  /*1a50*/  STL [R1+0xb8], R40 ;  /* 0x0000b82801007387 */ /* 0x0003e20000100800 */
[----:B------:R-:W-:Y:S01]  /*1a60*/  IMAD.IADD R196, R3, 0x1, R151 ;  /* 0x0000000103c47824 */ /* 0x000fe200078e0297 */
[----:B------:R-:W-:Y:S01]  /*1a70*/  IADD3 R204, R140, 0xc0, RZ ;  /* 0x000000c08ccc7810 */ /* 0x000fe20007ffe0ff */
[----:B------:R-:W-:Y:S01]  /*1a80*/  IMAD.IADD R202, R199, 0x1, R2 ;  /* 0x00000001c7ca7824 */ /* 0x000fe200078e0202 */
[----:B------:R2:W-:Y:S01]  /*1a90*/  STL [R1+0xb4], R39 ;  /* 0x0000b42701007387 */ /* 0x0005e20000100800 */
[----:B---3--:R-:W-:Y:S01]  /*1aa0*/  SHF.R.S32.HI R45, RZ, 0x1f, R45 ;  /* 0x0000001fff2d7819 */ /* 0x008fe2000001142d */
[----:B------:R-:W-:Y:S01]  /*1ab0*/  IMAD.IADD R198, R2, 0x1, R151 ;  /* 0x0000000102c67824 */ /* 0x000fe200078e0297 */
[----:B------:R-:W-:Y:S01]  /*1ac0*/  SHF.R.S32.HI R141, RZ, 0x1f, R140 ;  /* 0x0000001fff8d7819 */ /* 0x000fe2000001148c */
[----:B------:R-:W-:Y:S01]  /*1ad0*/  STL [R1+0xb0], R38 ;  /* 0x0000b02601007387 */ /* 0x000fe20000100800 */
[----:B------:R-:W-:Y:S01]  /*1ae0*/  SHF.R.S32.HI R215, RZ, 0x1f, R205 ;  /* 0x0000001fffd77819 */ /* 0x000fe200000114cd */
[----:B------:R-:W-:Y:S01]  /*1af0*/  IMAD.IADD R201, R200, 0x1, R2 ;  /* 0x00000001c8c97824 */ /* 0x000fe200078e0202 */
[----:B------:R-:W-:Y:S01]  /*1b00*/  SHF.R.S32.HI R214, RZ, 0x1f, R204 ;  /* 0x0000001fffd67819 */ /* 0x000fe200000114cc */
[----:B------:R3:W-:Y:S01]  /*1b10*/  STL [R1+0xac], R37 ;  /* 0x0000ac2501007387 */ /* 0x0007e20000100800 */
[----:B----4-:R-:W-:Y:S01]  /*1b20*/  SHF.R.S32.HI R43, RZ, 0x1f, R43 ;  /* 0x0000001fff2b7819 */ /* 0x010fe2000001142b */
[----:B------:R-:W-:Y:S01]  /*1b30*/  IMAD.IADD R197, R2, 0x1, R196 ;  /* 0x0000000102c57824 */ /* 0x000fe200078e02c4 */
[----:B------:R-:W-:Y:S01]  /*1b40*/  SHF.R.S32.HI R213, RZ, 0x1f, R206 ;  /* 0x0000001fffd57819 */ /* 0x000fe200000114ce */
[----:B------:R4:W-:Y:S01]  /*1b50*/  STL [R1+0xa8], R36 ;  /* 0x0000a82401007387 */ /* 0x0009e20000100800 */
[----:B-----5:R-:W-:-:S03]  /*1b60*/  SHF.R.S32.HI R42, RZ, 0x1f, R42 ;  /* 0x0000001fff2a7819 */ /* 0x020fc6000001142a */
[----:B------:R-:W-:Y:S04]  /*1b70*/  STL [R1+0xa4], R35 ;  /* 0x0000a42301007387 */ /* 0x000fe80000100800 */
[----:B------:R5:W-:Y:S01]  /*1b80*/  STL [R1+0xa0], R34 ;  /* 0x0000a02201007387 */ /* 0x000be20000100800 */
[----:B-1----:R-:W-:-:S03]  /*1b90*/  SHF.R.S32.HI R40, RZ, 0x1f, R40 ;  /* 0x0000001fff287819 */ /* 0x002fc60000011428 */
[----:B------:R1:W-:Y:S01]  /*1ba0*/  STL [R1+0x9c], R33 ;  /* 0x00009c2101007387 */ /* 0x0003e20000100800 */
[----:B--2---:R-:W-:-:S03]  /*1bb0*/  SHF.R.S32.HI R39, RZ, 0x1f, R39 ;  /* 0x0000001fff277819 */ /* 0x004fc60000011427 */
[----:B------:R-:W-:Y:S04]  /*1bc0*/  STL [R1+0x98], R32 ;  /* 0x0000982001007387 */ /* 0x000fe80000100800 */
[----:B------:R2:W-:Y:S01]  /*1bd0*/  STL [R1+0x94], R31 ;  /* 0x0000941f01007387 */ /* 0x0005e20000100800 */
[----:B---3--:R-:W-:-:S03]  /*1be0*/  SHF.R.S32.HI R37, RZ, 0x1f, R37 ;  /* 0x0000001fff257819 */ /* 0x008fc60000011425 */
[----:B------:R3:W-:Y:S01]  /*1bf0*/  STL [R1+0x90], R30 ;  /* 0x0000901e01007387 */ /* 0x0007e20000100800 */
[----:B----4-:R-:W-:-:S03]  /*1c00*/  SHF.R.S32.HI R36, RZ, 0x1f, R36 ;  /* 0x0000001fff247819 */ /* 0x010fc60000011424 */
[----:B------:R-:W-:Y:S04]  /*1c10*/  STL [R1+0x8c], R29 ;  /* 0x00008c1d01007387 */ /* 0x000fe80000100800 */
[----:B------:R4:W-:Y:S01]  /*1c20*/  STL [R1+0x88], R28 ;  /* 0x0000881c01007387 */ /* 0x0009e20000100800 */
[----:B-----5:R-:W-:-:S03]  /*1c30*/  SHF.R.S32.HI R34, RZ, 0x1f, R34 ;  /* 0x0000001fff227819 */ /* 0x020fc60000011422 */
[----:B------:R5:W-:Y:S01]  /*1c40*/  STL [R1+0x84], R27 ;  /* 0x0000841b01007387 */ /* 0x000be20000100800 */
[----:B-1----:R-:W-:-:S03]  /*1c50*/  SHF.R.S32.HI R33, RZ, 0x1f, R33 ;  /* 0x0000001fff217819 */ /* 0x002fc60000011421 */
[----:B------:R-:W-:Y:S04]  /*1c60*/  STL [R1+0x80], R26 ;  /* 0x0000801a01007387 */ /* 0x000fe80000100800 */
[----:B------:R1:W-:Y:S01]  /*1c70*/  STL [R1+0x7c], R25 ;  /* 0x00007c1901007387 */ /* 0x0003e20000100800 */
[----:B--2---:R-:W-:-:S03]  /*1c80*/  SHF.R.S32.HI R31, RZ, 0x1f, R31 ;  /* 0x0000001fff1f7819 */ /* 0x004fc6000001141f */
[----:B------:R2:W-:Y:S01]  /*1c90*/  STL [R1+0x78], R22 ;  /* 0x0000781601007387 */ /* 0x0005e20000100800 */
[----:B---3--:R-:W-:-:S03]  /*1ca0*/  SHF.R.S32.HI R30, RZ, 0x1f, R30 ;  /* 0x0000001fff1e7819 */ /* 0x008fc6000001141e */
[----:B------:R-:W-:Y:S04]  /*1cb0*/  STL [R1+0x74], R21 ;  /* 0x0000741501007387 */ /* 0x000fe80000100800 */
[----:B------:R3:W-:Y:S01]  /*1cc0*/  STL [R1+0x70], R20 ;  /* 0x0000701401007387 */ /* 0x0007e20000100800 */
[----:B----4-:R-:W-:-:S03]  /*1cd0*/  SHF.R.S32.HI R28, RZ, 0x1f, R28 ;  /* 0x0000001fff1c7819 */ /* 0x010fc6000001141c */
        /* <DEDUP_REMOVED lines=8> */
[----:B------:R-:W-:Y:S01]  /*1d60*/  STL [R1+0x5c], R10 ;  /* 0x00005c0a01007387 */ /* 0x000fe20000100800 */
[----:B---3--:R-:W-:-:S03]  /*1d70*/  SHF.R.S32.HI R20, RZ, 0x1f, R20 ;  /* 0x0000001fff147819 */ /* 0x008fc60000011414 */
[----:B------:R2:W-:Y:S01]  /*1d80*/  STL [R1+0x160], R11 ;  /* 0x0001600b01007387 */ /* 0x0005e20000100800 */
[----:B----4-:R-:W-:-:S03]  /*1d90*/  SHF.R.S32.HI R18, RZ, 0x1f, R18 ;  /* 0x0000001fff127819 */ /* 0x010fc60000011412 */
[----:B------:R-:W-:Y:S01]  /*1da0*/  STL [R1+0x15c], R45 ;  /* 0x00015c2d01007387 */ /* 0x000fe20000100800 */
[----:B-----5:R-:W-:Y:S02]  /*1db0*/  SHF.R.S32.HI R13, RZ, 0x1f, R13 ;  /* 0x0000001fff0d7819 */ /* 0x020fe4000001140d */
[----:B-1----:R-:W-:Y:S02]  /*1dc0*/  SHF.R.S32.HI R12, RZ, 0x1f, R12 ;  /* 0x0000001fff0c7819 */ /* 0x002fe4000001140c */
[----:B--2---:R-:W-:-:S05]  /*1dd0*/  SHF.R.S32.HI R11, RZ, 0x1f, R44 ;  /* 0x0000001fff0b7819 */ /* 0x004fca000001142c */
[----:B------:R1:W-:Y:S04]  /*1de0*/  STL [R1+0x158], R11 ;  /* 0x0001580b01007387 */ /* 0x0003e80000100800 */
[----:B------:R-:W-:Y:S04]  /*1df0*/  STL [R1+0x154], R43 ;  /* 0x0001542b01007387 */ /* 0x000fe80000100800 */
[----:B------:R-:W-:Y:S01]  /*1e00*/  STL [R1+0x150], R42 ;  /* 0x0001502a01007387 */ /* 0x000fe20000100800 */
[----:B-1----:R-:W-:-:S05]  /*1e10*/  SHF.R.S32.HI R11, RZ, 0x1f, R41 ;  /* 0x0000001fff0b7819 */ /* 0x002fca0000011429 */
        /* <DEDUP_REMOVED lines=29> */
[----:B------:R2:W-:Y:S04]  /*1ff0*/  STL [R1+0xf4], R13 ;  /* 0x0000f40d01007387 */ /* 0x0005e80000100800 */
[----:B------:R3:W-:Y:S01]  /*2000*/  STL [R1+0xf0], R12 ;  /* 0x0000f00c01007387 */ /* 0x0007e20000100800 */
[----:B-1----:R-:W-:Y:S01]  /*2010*/  SHF.R.S32.HI R11, RZ, 0x1f, R10 ;  /* 0x0000001fff0b7819 */ /* 0x002fe2000001140a */
[----:B------:R-:W-:-:S02]  /*2020*/  IMAD.IADD R10, R24, 0x1, R6 ;  /* 0x00000001180a7824 */ /* 0x000fc400078e0206 */
[----:B------:R-:W-:Y:S02]  /*2030*/  IMAD.IADD R6, R6, 0x1, R23 ;  /* 0x0000000106067824 */ /* 0x000fe400078e0217 */
[--C-:B--2---:R-:W-:Y:S01]  /*2040*/  IMAD.IADD R13, R24, 0x1, R9.reuse ;  /* 0x00000001180d7824 */ /* 0x104fe200078e0209 */
[----:B------:R1:W-:Y:S01]  /*2050*/  STL [R1+0xec], R11 ;  /* 0x0000ec0b01007387 */ /* 0x0003e20000100800 */
[----:B------:R-:W-:Y:S01]  /*2060*/  IMAD.IADD R3, R6, 0x1, R9 ;  /* 0x0000000106037824 */ /* 0x000fe200078e0209 */
[----:B---3--:R-:W-:Y:S02]  /*2070*/  LEA R12, R19, 0x10080, 0x1 ;  /* 0x00010080130c7811 */ /* 0x008fe400078e08ff */
[----:B------:R-:W-:Y:S04]  /*2080*/  STL [R1+0x44], R13 ;  /* 0x0000440d01007387 */ /* 0x000fe80000100800 */
[----:B------:R2:W-:Y:S04]  /*2090*/  STL [R1+0x34], R10 ;  /* 0x0000340a01007387 */ /* 0x0005e80000100800 */
[----:B------:R3:W-:Y:S01]  /*20a0*/  STL [R1+0xe8], R12 ;  /* 0x0000e80c01007387 */ /* 0x0007e20000100800 */
[----:B-1----:R-:W-:-:S05]  /*20b0*/  LEA R11, R17, 0x10080, 0x1 ;  /* 0x00010080110b7811 */ /* 0x002fca00078e08ff */
[----:B------:R1:W-:Y:S01]  /*20c0*/  STL [R1+0xe4], R11 ;  /* 0x0000e40b01007387 */ /* 0x0003e20000100800 */
[----:B--2---:R-:W-:Y:S01]  /*20d0*/  IMAD.IADD R10, R9, 0x1, R10 ;  /* 0x00000001090a7824 */ /* 0x004fe200078e020a */
[----:B---3--:R-:W-:-:S05]  /*20e0*/  LEA R12, R16, 0x10080, 0x1 ;  /* 0x00010080100c7811 */ /* 0x008fca00078e08ff */
[----:B------:R2:W-:Y:S01]  /*20f0*/  STL [R1+0xe0], R12 ;  /* 0x0000e00c01007387 */ /* 0x0005e20000100800 */
[----:B-1----:R-:W-:-:S05]  /*2100*/  LEA R11, R15, 0x10080, 0x1 ;  /* 0x000100800f0b7811 */ /* 0x002fca00078e08ff */
[----:B------:R2:W-:Y:S04]  /*2110*/  STL [R1+0xdc], R11 ;  /* 0x0000dc0b01007387 */ /* 0x0005e80000100800 */
[----:B------:R2:W-:Y:S04]  /*2120*/  STL [R1+0x40], R10 ;  /* 0x0000400a01007387 */ /* 0x0005e80000100800 */
[----:B------:R2:W-:Y:S04]  /*2130*/  STL [R1+0x3c], R4 ;  /* 0x00003c0401007387 */ /* 0x0005e80000100800 */
[----:B------:R2:W-:Y:S04]  /*2140*/  STL [R1+0x30], R6 ;  /* 0x0000300601007387 */ /* 0x0005e80000100800 */
[----:B------:R2:W-:Y:S02]  /*2150*/  STL [R1+0x38], R3 ;  /* 0x0000380301007387 */ /* 0x0005e40000100800 */
.L_x_1908:
[----:B--2---:R-:W2:Y:S01]  /*2160*/  LDL R3, [R1+0x1c] ;  /* 0x00001c0001037983 */ /* 0x004ea20000100800 */
[----:B------:R-:W-:Y:S01]  /*2170*/  IMAD.MOV.U32 R2, RZ, RZ, 0x4 ;  /* 0x00000004ff027424 */ /* 0x000fe200078e00ff */
[----:B------:R-:W-:-:S04]  /*2180*/  ISETP.NE.U32.AND P0, PT, RZ, c[0x0][0x370], PT ;  /* 0x0000dc00ff007a0c */ /* 0x000fc80003f05070 */
[----:B------:R-:W-:Y:S01]  /*2190*/  ISETP.NE.AND.EX P1, PT, RZ, c[0x0][0x374], PT, P0 ;  /* 0x0000dd00ff007a0c */ /* 0x000fe20003f25300 */
[----:B--2---:R-:W-:-:S05]  /*21a0*/  IMAD.WIDE R2, R3, R2, c[0x0][0x588] ;  /* 0x0001620003027625 */ /* 0x004fca00078e0202 */
[----:B------:R-:W2:Y:S01]  /*21b0*/  LDG.E R29, [R2.64] ;  /* 0x00000006021d7981 */ /* 0x000ea2000c1e1900 */
[----:B------:R-:W-:Y:S01]  /*21c0*/  ISETP.NE.U32.AND P4, PT, RZ, c[0x0][0x360], PT ;  /* 0x0000d800ff007a0c */ /* 0x000fe20003f85070 */
[----:B------:R-:W-:Y:S01]  /*21d0*/  IMAD.MOV.U32 R12, RZ, RZ, RZ ;  /* 0x000000ffff0c7224 */ /* 0x000fe200078e00ff */
[----:B------:R-:W-:Y:S02]  /*21e0*/  ISETP.NE.U32.AND P3, PT, RZ, c[0x0][0x348], PT ;  /* 0x0000d200ff007a0c */ /* 0x000fe40003f65070 */
[----:B------:R-:W-:Y:S02]  /*21f0*/  ISETP.NE.AND.EX P4, PT, RZ, c[0x0][0x364], PT, P4 ;  /* 0x0000d900ff007a0c */ /* 0x000fe40003f85340 */
[----:B------:R-:W-:Y:S02]  /*2200*/  ISETP.NE.U32.AND P5, PT, RZ, c[0x0][0x350], PT ;  /* 0x0000d400ff007a0c */ /* 0x000fe40003fa5070 */
[----:B------:R-:W-:Y:S02]  /*2210*/  ISETP.NE.U32.AND P6, PT, RZ, c[0x0][0x358], PT ;  /* 0x0000d600ff007a0c */ /* 0x000fe40003fc5070 */
[----:B------:R-:W-:-:S02]  /*2220*/  ISETP.NE.AND.EX P3, PT, RZ, c[0x0][0x34c], PT, P3 ;  /* 0x0000d300ff007a0c */ /* 0x000fc40003f65330 */
[----:B------:R-:W-:Y:S02]  /*2230*/  ISETP.NE.AND.EX P5, PT, RZ, c[0x0][0x354], PT, P5 ;  /* 0x0000d500ff007a0c */ /* 0x000fe40003fa5350 */
[----:B------:R-:W-:Y:S01]  /*2240*/  ISETP.NE.AND.EX P6, PT, RZ, c[0x0][0x35c], PT, P6 ;  /* 0x0000d700ff007a0c */ /* 0x000fe20003fc5360 */
[----:B------:R-:W-:Y:S02]  /*2250*/  IMAD.MOV.U32 R131, RZ, RZ, RZ ;  /* 0x000000ffff837224 */ /* 0x000fe400078e00ff */
[----:B------:R-:W-:Y:S02]  /*2260*/  IMAD.MOV.U32 R16, RZ, RZ, RZ ;  /* 0x000000ffff107224 */ /* 0x000fe400078e00ff */
[----:B------:R-:W-:Y:S01]  /*2270*/  IMAD.MOV.U32 R15, RZ, RZ, RZ ;  /* 0x000000ffff0f7224 */ /* 0x000fe200078e00ff */
[----:B--2---:R-:W-:Y:S01]  /*2280*/  SHF.R.S32.HI R28, RZ, 0x1f, R29 ;  /* 0x0000001fff1c7819 */ /* 0x004fe2000001141d */
[C---:B------:R-:W-:Y:S01]  /*2290*/  IMAD.SHL.U32 R20, R29.reuse, 0x4, RZ ;  /* 0x000000041d147824 */ /* 0x040fe200078e00ff */
[C---:B------:R-:W-:Y:S01]  /*22a0*/  @P1 LEA R4, P0, R29.reuse, c[0x0][0x370], 0x2 ;  /* 0x0000dc001d041a11 */ /* 0x040fe200078010ff */
[----:B------:R1:W-:Y:S01]  /*22b0*/  STL [R1+0x20], R29 ;  /* 0x0000201d01007387 */ /* 0x0003e20000100800 */
[----:B------:R-:W-:-:S02]  /*22c0*/  SHF.L.U64.HI R19, R29, 0x2, R28 ;  /* 0x000000021d137819 */ /* 0x000fc4000001021c */
[----:B------:R-:W-:Y:S01]  /*22d0*/  @P1 LEA.HI.X R5, R29, c[0x0][0x374], R28, 0x2, P0 ;  /* 0x0000dd001d051a11 */ /* 0x000fe200000f141c */
[----:B------:R1:W-:Y:S01]  /*22e0*/  STL [R1+0x24], R28 ;  /* 0x0000241c01007387 */ /* 0x0003e20000100800 */
[----:B------:R-:W-:-:S03]  /*22f0*/  @P4 IADD3 R2, P0, R20, c[0x0][0x360], RZ ;  /* 0x0000d80014024a10 */ /* 0x000fc60007f1e0ff */
[----:B------:R2:W3:Y:S01]  /*2300*/  @P1 LDG.E R12, [R4.64] ;  /* 0x00000006040c1981 */ /* 0x0004e2000c1e1900 */
[C---:B------:R-:W-:Y:S02]  /*2310*/  @P4 IADD3.X R3, R19.reuse, c[0x0][0x364], RZ, P0, !PT ;  /* 0x0000d90013034a10 */ /* 0x040fe400007fe4ff */
[----:B------:R-:W-:Y:S01]  /*2320*/  IADD3 R10, P2, R20, c[0x0][0x348], RZ ;  /* 0x0000d200140a7a10 */ /* 0x000fe20007f5e0ff */
[----:B------:R1:W-:Y:S04]  /*2330*/  STL [R1+0x8], R20 ;  /* 0x0000081401007387 */ /* 0x0003e80000100800 */
[----:B------:R4:W5:Y:S01]  /*2340*/  @P4 LDG.E R134, [R2.64] ;  /* 0x0000000602864981 */ /* 0x000962000c1e1900 */
[----:B------:R-:W-:-:S03]  /*2350*/  IADD3.X R11, R19, c[0x0][0x34c], RZ, P2, !PT ;  /* 0x0000d300130b7a10 */ /* 0x000fc600017fe4ff */
[----:B------:R1:W-:Y:S04]  /*2360*/  STL [R1+0xc], R19 ;  /* 0x00000c1301007387 */ /* 0x0003e80000100800 */
[----:B------:R1:W5:Y:S01]  /*2370*/  @P3 LDG.E R131, [R10.64] ;  /* 0x000000060a833981 */ /* 0x000362000c1e1900 */
[----:B--2---:R-:W-:-:S04]  /*2380*/  IADD3 R4, P1, R20, c[0x0][0x350], RZ ;  /* 0x0000d40014047a10 */ /* 0x004fc80007f3e0ff */
[----:B------:R-:W-:Y:S02]  /*2390*/  IADD3.X R5, R19, c[0x0][0x354], RZ, P1, !PT ;  /* 0x0000d50013057a10 */ /* 0x000fe40000ffe4ff */
[----:B----4-:R-:W-:-:S03]  /*23a0*/  IADD3 R2, P0, R20, c[0x0][0x358], RZ ;  /* 0x0000d60014027a10 */ /* 0x010fc60007f1e0ff */
[----:B------:R1:W5:Y:S01]  /*23b0*/  @P5 LDG.E R16, [R4.64] ;  /* 0x0000000604105981 */ /* 0x000362000c1e1900 */
[----:B------:R-:W-:-:S05]  /*23c0*/  IADD3.X R3, R19, c[0x0][0x35c], RZ, P0, !PT ;  /* 0x0000d70013037a10 */ /* 0x000fca00007fe4ff */
[----:B------:R1:W5:Y:S01]  /*23d0*/  @P6 LDG.E R15, [R2.64] ;  /* 0x00000006020f6981 */ /* 0x000362000c1e1900 */
[----:B------:R-:W-:Y:S03]  /*23e0*/  YIELD ;  /* 0x0000000000007946 */ /* 0x000fe60003800000 */
[----:B---3--:R1:W-:Y:S01]  /*23f0*/  STL [R1+0x4], R12 ;  /* 0x0000040c01007387 */ /* 0x0083e20000100800 */
[----:B------:R-:W-:Y:S05]  /*2400*/  @P4 BRA `(.L_x_1709) ;  /* 0x0000005000004947 */ /* 0x000fea0003800000 */
[----:B-----5:R-:W-:Y:S01]  /*2410*/  MOV R134, c[0x0][0x168] ;  /* 0x00005a0000867a02 */ /* 0x020fe20000000f00 */
[----:B------:R-:W-:Y:S05]  /*2420*/  @!P3 BRA `(.L_x_1709) ;  /* 0x000000300000b947 */ /* 0x000fea0003800000 */
[----:B------:R-:W2:Y:S04]  /*2430*/  LDG.E R9, [R10.64] ;  /* 0x000000060a097981 */ /* 0x000ea8000c1e1900 */
[----:B------:R-:W2:Y:S02]  /*2440*/  LDG.E R6, [R10.64+0x4] ;  /* 0x000004060a067981 */ /* 0x000ea4000c1e1900 */
[----:B--2---:R-:W-:-:S02]  /*2450*/  IADD3 R134, -R9, R6, RZ ;  /* 0x0000000609867210 */ /* 0x004fc40007ffe1ff */
.L_x_1709:
[----:B------:R-:W-:-:S04]  /*2460*/  ISETP.NE.U32.AND P0, PT, RZ, c[0x0][0x368], PT ;  /* 0x0000da00ff007a0c */ /* 0x000fc80003f05070 */
[----:B------:R-:W-:-:S13]  /*2470*/  ISETP.NE.AND.EX P0, PT, RZ, c[0x0][0x36c], PT, P0 ;  /* 0x0000db00ff007a0c */ /* 0x000fda0003f05300 */
[----:B------:R-:W-:Y:S05]  /*2480*/  @!P0 BRA `(.L_x_1710) ;  /* 0x0000004000008947 */ /* 0x000fea0003800000 */
[----:B-1----:R-:W-:-:S04]  /*2490*/  IADD3 R4, P0, R20, c[0x0][0x368], RZ ;  /* 0x0000da0014047a10 */ /* 0x002fc80007f1e0ff */
[----:B------:R-:W-:-:S05]  /*24a0*/  IADD3.X R5, R19, c[0x0][0x36c], RZ, P0, !PT ;  /* 0x0000db0013057a10 */ /* 0x000fca00007fe4ff */
[----:B------:R1:W5:Y:S01]  /*24b0*/  LDG.E R9, [R4.64] ;  /* 0x0000000604097981 */ /* 0x000362000c1e1900 */
[----:B------:R-:W-:Y:S05]  /*24c0*/  BRA `(.L_x_1711) ;  /* 0x0000005000007947 */ /* 0x000fea0003800000 */
.L_x_1710:
[----:B------:R-:W-:Y:S01]  /*24d0*/  MOV R9, UR5 ;  /* 0x0000000500097c02 */ /* 0x000fe20008000f00 */
[----:B------:R-:W-:Y:S05]  /*24e0*/  @!P5 BRA `(.L_x_1711) ;  /* 0x000000300000d947 */ /* 0x000fea0003800000 */
[----:B------:R2:W3:Y:S04]  /*24f0*/  LDG.E R6, [R4.64] ;  /* 0x0000000604067981 */ /* 0x0004e8000c1e1900 */
[----:B-12---:R-:W3:Y:S02]  /*2500*/  LDG.E R4, [R4.64+0x4] ;  /* 0x0000040604047981 */ /* 0x006ee4000c1e1900 */
[----:B---3--:R-:W-:Y:S02]  /*2510*/  IADD3 R9, -R6, R4, RZ ;  /* 0x0000000406097210 */ /* 0x008fe40007ffe1ff */
.L_x_1711:
[----:B------:R-:W2:Y:S04]  /*2520*/  LDL R17, [R1+0x18] ;  /* 0x0000180001117983 */ /* 0x000ea80000100800 */
[----:B-1----:R1:W3:Y:S04]  /*2530*/  @P6 LDG.E R5, [R2.64] ;  /* 0x0000000602056981 */ /* 0x0022e8000c1e1900 */
[----:B------:R1:W3:Y:S01]  /*2540*/  @P6 LDG.E R4, [R2.64+0x4] ;  /* 0x0000040602046981 */ /* 0x0002e2000c1e1900 */
[----:B------:R-:W-:Y:S01]  /*2550*/  ISETP.NE.U32.AND P0, PT, RZ, c[0x0][0x378], PT ;  /* 0x0000de00ff007a0c */ /* 0x000fe20003f05070 */
[----:B-----5:R-:W-:-:S03]  /*2560*/  IMAD.MOV.U32 R122, RZ, RZ, R9 ;  /* 0x000000ffff7a7224 */ /* 0x020fc600078e0009 */
[----:B------:R-:W-:-:S13]  /*2570*/  ISETP.NE.AND.EX P1, PT, RZ, c[0x0][0x37c], PT, P0 ;  /* 0x0000df00ff007a0c */ /* 0x000fda0003f25300 */
[----:B-1----:R-:W-:-:S04]  /*2580*/  @P1 IADD3 R2, P0, R20, c[0x0][0x378], RZ ;  /* 0x0000de0014021a10 */ /* 0x002fc80007f1e0ff */
[----:B------:R-:W-:-:S05]  /*2590*/  @P1 IADD3.X R3, R19, c[0x0][0x37c], RZ, P0, !PT ;  /* 0x0000df0013031a10 */ /* 0x000fca00007fe4ff */
[----:B------:R1:W5:Y:S01]  /*25a0*/  @P1 LDG.E R122, [R2.64] ;  /* 0x00000006027a1981 */ /* 0x000362000c1e1900 */
[----:B------:R-:W-:Y:S01]  /*25b0*/  IMAD.IADD R6, R9, 0x1, -R12 ;  /* 0x0000000109067824 */ /* 0x000fe200078e0a0c */
[----:B------:R-:W-:Y:S01]  /*25c0*/  BSSY B0, `(.L_x_1712) ;  /* 0x0000032000007945 */ /* 0x000fe20003800000 */
[----:B-1----:R-:W-:Y:S01]  /*25d0*/  IMAD.MOV.U32 R2, RZ, RZ, c[0x0][0x228] ;  /* 0x00008a00ff027624 */ /* 0x002fe200078e00ff */
[----:B--2---:R-:W-:-:S04]  /*25e0*/  LOP3.LUT R3, R17, 0xff000000, RZ, 0xc0, !PT ;  /* 0xff00000011037812 */ /* 0x004fc800078ec0ff */
[----:B------:R-:W-:Y:S01]  /*25f0*/  SHF.R.U32.HI R3, RZ, 0x8, R3 ;  /* 0x00000008ff037819 */ /* 0x000fe20000011603 */
[----:B---3--:R-:W-:Y:S01]  /*2600*/  @P6 IMAD.IADD R2, R4, 0x1, -R5 ;  /* 0x0000000104026824 */ /* 0x008fe200078e0a05 */
[----:B------:R-:W-:-:S03]  /*2610*/  LOP3.LUT R4, R17, 0xff0000, RZ, 0xc0, !PT ;  /* 0x00ff000011047812 */ /* 0x000fc600078ec0ff */
[----:B------:R-:W-:Y:S01]  /*2620*/  IMAD.IADD R123, R6, 0x1, R2 ;  /* 0x00000001067b7824 */ /* 0x000fe200078e0202 */
[----:B------:R-:W-:-:S04]  /*2630*/  LEA.HI R4, R4, R3, RZ, 0x10 ;  /* 0x0000000304047211 */ /* 0x000fc800078f80ff */
[----:B------:R-:W-:Y:S02]  /*2640*/  SHF.R.U32.HI R11, RZ, 0x10, R4 ;  /* 0x00000010ff0b7819 */ /* 0x000fe40000011604 */
[----:B------:R-:W-:Y:S02]  /*2650*/  LOP3.LUT R21, R4, 0xff, RZ, 0xc0, !PT ;  /* 0x000000ff04157812 */ /* 0x000fe400078ec0ff */
[C---:B------:R-:W-:Y:S01]  /*2660*/  IADD3 R5, R123.reuse, 0x2f, RZ ;  /* 0x0000002f7b057810 */ /* 0x040fe20007ffe0ff */
[----:B------:R1:W-:Y:S01]  /*2670*/  STL [R1+0x48], R11 ;  /* 0x0000480b01007387 */ /* 0x0003e20000100800 */
[----:B------:R-:W-:Y:S02]  /*2680*/  ISETP.GE.AND P0, PT, R123, 0x1, PT ;  /* 0x000000017b00780c */ /* 0x000fe40003f06270 */
[----:B------:R-:W-:Y:S01]  /*2690*/  ISETP.NE.AND P1, PT, R11, RZ, PT ;  /* 0x000000ff0b00720c */ /* 0x000fe20003f25270 */
[----:B------:R1:W-:Y:S01]  /*26a0*/  STL [R1+0x4c], R21 ;  /* 0x00004c1501007387 */ /* 0x0003e20000100800 */
[----:B------:R-:W-:-:S02]  /*26b0*/  IMAD.HI R3, R5, 0x2aaaaaab, RZ ;  /* 0x2aaaaaab05037827 */ /* 0x000fc400078e02ff */
[----:B------:R-:W-:-:S03]  /*26c0*/  SEL R119, R11, c[0x0][0x338], P1 ;  /* 0x0000ce000b777a07 */ /* 0x000fc60000800000 */
[----:B------:R-:W-:-:S04]  /*26d0*/  SHF.R.U32.HI R5, RZ, 0x1f, R3 ;  /* 0x0000001fff057819 */ /* 0x000fc80000011603 */
[----:B------:R-:W-:Y:S01]  /*26e0*/  LEA.HI.SX32 R128, R3, R5, 0x1d ;  /* 0x0000000503807211 */ /* 0x000fe200078feaff */
[----:B------:R-:W-:Y:S01]  /*26f0*/  IMAD.MOV.U32 R3, RZ, RZ, RZ ;  /* 0x000000ffff037224 */ /* 0x000fe200078e00ff */
[----:B------:R-:W-:Y:S05]  /*2700*/  @!P0 BRA `(.L_x_1713) ;  /* 0x000001d000008947 */ /* 0x000fea0003800000 */
[----:B------:R-:W-:Y:S01]  /*2710*/  IABS R3, R119 ;  /* 0x0000007700037213 */ /* 0x000fe20000000000 */
[----:B------:R-:W-:Y:S01]  /*2720*/  IMAD.MOV.U32 R10, RZ, RZ, RZ ;  /* 0x000000ffff0a7224 */ /* 0x000fe200078e00ff */
[----:B------:R-:W-:-:S03]  /*2730*/  IADD3 R12, R128, -0x1, R119 ;  /* 0xffffffff800c7810 */ /* 0x000fc60007ffe077 */
[----:B------:R-:W-:Y:S01]  /*2740*/  IMAD.MOV.U32 R4, RZ, RZ, R3 ;  /* 0x000000ffff047224 */ /* 0x000fe200078e0003 */
[----:B------:R-:W-:-:S03]  /*2750*/  IABS R14, R12 ;  /* 0x0000000c000e7213 */ /* 0x000fc60000000000 */
[----:B------:R-:W2:Y:S08]  /*2760*/  I2F.RP R3, R4 ;  /* 0x0000000400037306 */ /* 0x000eb00000209400 */
        /* <DEDUP_REMOVED lines=23> */
.L_x_1713:
[----:B------:R-:W-:Y:S05]  /*28e0*/  BSYNC B0 ;  /* 0x0000000000007941 */ /* 0x000fea0003800000 */
.L_x_1712:
[----:B------:R-:W2:Y:S01]  /*28f0*/  LDL R10, [R1+0x190] ;  /* 0x00019000010a7983 */ /* 0x000ea20000100800 */
[----:B------:R-:W-:-:S04]  /*2900*/  IMAD R4, R21, R3, RZ ;  /* 0x0000000315047224 */ /* 0x000fc800078e02ff */
[C---:B------:R-:W-:Y:S02]  /*2910*/  IMAD.IADD R3, R4.reuse, 0x1, R3 ;  /* 0x0000000104037824 */ /* 0x040fe400078e0203 */
[----:B------:R-:W-:-:S03]  /*2920*/  IMAD R4, R4, 0x30, -R6 ;  /* 0x0000003004047824 */ /* 0x000fc600078e0a06 */
[----:B------:R-:W-:Y:S02]  /*2930*/  IMNMX R3, R128, R3, PT ;  /* 0x0000000380037217 */ /* 0x000fe40003800200 */
[----:B------:R-:W-:-:S03]  /*2940*/  IMNMX R4, RZ, R4, !PT ;  /* 0x00000004ff047217 */ /* 0x000fc60007800200 */
[----:B------:R-:W-:-:S05]  /*2950*/  IMAD R3, R3, 0x30, -R6 ;  /* 0x0000003003037824 */ /* 0x000fca00078e0a06 */
[----:B------:R-:W-:-:S04]  /*2960*/  IMNMX R3, R3, R2, PT ;  /* 0x0000000203037217 */ /* 0x000fc80003800200 */
[----:B------:R-:W-:Y:S01]  /*2970*/  ISETP.GT.AND P0, PT, R3, R4, PT ;  /* 0x000000040300720c */ /* 0x000fe20003f04270 */
[----:B------:R-:W-:-:S05]  /*2980*/  IMAD.WIDE.U32 R4, R4, -0x55555555, RZ ;  /* 0xaaaaaaab04047825 */ /* 0x000fca00078e00ff */
[----:B------:R-:W-:-:S07]  /*2990*/  SHF.R.U32.HI R110, RZ, 0x5, R5 ;  /* 0x00000005ff6e7819 */ /* 0x000fce0000011605 */
[----:B------:R-:W-:-:S05]  /*29a0*/  @P0 IADD3 R3, R3, 0x2f, RZ ;  /* 0x0000002f03030810 */ /* 0x000fca0007ffe0ff */
[----:B------:R-:W-:-:S04]  /*29b0*/  @P0 IMAD.HI R4, R3, 0x2aaaaaab, RZ ;  /* 0x2aaaaaab03040827 */ /* 0x000fc800078e02ff */
[----:B------:R-:W-:Y:S01]  /*29c0*/  IMAD.MOV.U32 R3, RZ, RZ, R110 ;  /* 0x000000ffff037224 */ /* 0x000fe200078e006e */
[----:B------:R-:W-:-:S04]  /*29d0*/  @P0 SHF.R.U32.HI R5, RZ, 0x1f, R4 ;  /* 0x0000001fff050819 */ /* 0x000fc80000011604 */
[----:B------:R-:W-:-:S04]  /*29e0*/  @P0 LEA.HI.SX32 R3, R4, R5, 0x1d ;  /* 0x0000000504030211 */ /* 0x000fc800078feaff */
[----:B------:R-:W-:Y:S01]  /*29f0*/  ISETP.GT.AND P0, PT, R3, R110, PT ;  /* 0x0000006e0300720c */ /* 0x000fe20003f04270 */
[----:B--2---:R-:W-:-:S04]  /*2a00*/  IMAD.IADD R4, R7, 0x1, R10 ;  /* 0x0000000107047824 */ /* 0x004fc800078e020a */
[----:B------:R-:W-:-:S08]  /*2a10*/  IMAD.SHL.U32 R203, R4, 0x2, RZ ;  /* 0x0000000204cb7824 */ /* 0x000fd000078e00ff */
[----:B------:R-:W-:Y:S05]  /*2a20*/  @!P0 BRA `(.L_x_1714) ;  /* 0x0000694000008947 */ /* 0x000fea0003800000 */
[----:B------:R-:W-:Y:S02]  /*2a30*/  ISETP.NE.U32.AND P0, PT, RZ, c[0x0][0x340], PT ;  /* 0x0000d000ff007a0c */ /* 0x000fe40003f05070 */
[----:B------:R-:W-:Y:S02]  /*2a40*/  SHF.R.S32.HI R14, RZ, 0x1f, R143 ;  /* 0x0000001fff0e7819 */ /* 0x000fe4000001148f */
[----:B------:R-:W-:-:S13]  /*2a50*/  ISETP.NE.AND.EX P3, PT, RZ, c[0x0][0x344], PT, P0 ;  /* 0x0000d100ff007a0c */ /* 0x000fda0003f65300 */
[----:B------:R-:W-:-:S04]  /*2a60*/  @P3 IADD3 R4, P0, R20, c[0x0][0x340], RZ ;  /* 0x0000d00014043a10 */ /* 0x000fc80007f1e0ff */
[----:B------:R-:W-:-:S05]  /*2a70*/  @P3 IADD3.X R5, R19, c[0x0][0x344], RZ, P0, !PT ;  /* 0x0000d10013053a10 */ /* 0x000fca00007fe4ff */
[----:B------:R2:W3:Y:S01]  /*2a80*/  @P3 LDG.E R20, [R4.64] ;  /* 0x0000000604143981 */ /* 0x0004e2000c1e1900 */
[----:B------:R-:W-:Y:S01]  /*2a90*/  IADD3 R98, P0, R143, R15, RZ ;  /* 0x0000000f8f627210 */ /* 0x000fe20007f1e0ff */
[----:B------:R-:W-:Y:S01]  /*2aa0*/  IMAD.MOV.U32 R124, RZ, RZ, 0x30 ;  /* 0x00000030ff7c7424 */ /* 0x000fe200078e00ff */
[----:B------:R-:W-:Y:S01]  /*2ab0*/  IADD3 R38, R3, -0x1, RZ ;  /* 0xffffffff03267810 */ /* 0x000fe20007ffe0ff */
[----:B------:R-:W-:Y:S01]  /*2ac0*/  IMAD.MOV.U32 R136, RZ, RZ, c[0x0][0x238] ;  /* 0x00008e00ff887624 */ /* 0x000fe200078e00ff */
[----:B------:R-:W-:Y:S01]  /*2ad0*/  LEA.HI.X.SX32 R99, R15, R14, 0x1, P0 ;  /* 0x0000000e0f637211 */ /* 0x000fe200000f0eff */
[C---:B------:R-:W-:Y:S01]  /*2ae0*/  IMAD R135, R124.reuse, c[0x0][0x23c], RZ ;  /* 0x00008f007c877a24 */ /* 0x040fe200078e02ff */
[----:B------:R-:W-:Y:S01]  /*2af0*/  LOP3.LUT R27, R17, 0xffff, RZ, 0xc0, !PT ;  /* 0x0000ffff111b7812 */ /* 0x000fe200078ec0ff */
[----:B------:R-:W-:Y:S01]  /*2b00*/  IMAD.WIDE.U32 R120, R124, c[0x0][0x238], RZ ;  /* 0x00008e007c787a25 */ /* 0x000fe200078e00ff */
[----:B-1----:R-:W-:Y:S02]  /*2b10*/  SEL R21, R28, RZ, !P6 ;  /* 0x000000ff1c157207 */ /* 0x002fe40007000000 */
[----:B------:R-:W-:Y:S01]  /*2b20*/  SEL R22, R29, RZ, !P6 ;  /* 0x000000ff1d167207 */ /* 0x000fe20007000000 */
[----:B------:R-:W-:Y:S01]  /*2b30*/  IMAD R6, R99, c[0x0][0x238], RZ ;  /* 0x00008e0063067a24 */ /* 0x000fe200078e02ff */
[----:B------:R-:W-:Y:S01]  /*2b40*/  IADD3 R135, R121, R135, RZ ;  /* 0x0000008779877210 */ /* 0x000fe20007ffe0ff */
[----:B------:R-:W-:Y:S01]  /*2b50*/  IMAD R3, R21, c[0x0][0x248], RZ ;  /* 0x0000920015037a24 */ /* 0x000fe200078e02ff */
[----:B------:R-:W-:Y:S01]  /*2b60*/  ISETP.GE.AND P6, PT, R140, c[0x0][0x1d4], PT ;  /* 0x000075008c007a0c */ /* 0x000fe20003fc6270 */
[----:B------:R-:W-:Y:S01]  /*2b70*/  IMAD R6, R98, c[0x0][0x23c], R6 ;  /* 0x00008f0062067a24 */ /* 0x000fe200078e0206 */
[----:B------:R-:W-:Y:S01]  /*2b80*/  ISETP.GE.AND P5, PT, R142, c[0x0][0x1d4], PT ;  /* 0x000075008e007a0c */ /* 0x000fe20003fa6270 */
[----:B------:R-:W-:Y:S01]  /*2b90*/  IMAD.SHL.U32 R139, R136, 0x20, RZ ;  /* 0x00000020888b7824 */ /* 0x000fe200078e00ff */
[----:B------:R-:W-:Y:S01]  /*2ba0*/  ISETP.GE.AND P4, PT, R205, c[0x0][0x1d4], PT ;  /* 0x00007500cd007a0c */ /* 0x000fe20003f86270 */
[----:B------:R-:W-:Y:S01]  /*2bb0*/  IMAD.MOV.U32 R130, RZ, RZ, 0x5 ;  /* 0x00000005ff827424 */ /* 0x000fe200078e00ff */
[----:B------:R-:W-:Y:S01]  /*2bc0*/  ISETP.GE.AND P2, PT, R204, c[0x0][0x1d4], PT ;  /* 0x00007500cc007a0c */ /* 0x000fe20003f46270 */
[----:B------:R-:W-:Y:S01]  /*2bd0*/  IMAD.WIDE.U32 R12, R27, c[0x0][0x260], R140 ;  /* 0x000098001b0c7a25 */ /* 0x000fe200078e008c */
[----:B------:R-:W-:-:S02]  /*2be0*/  LOP3.LUT R212, R212, 0xfffffff7, RZ, 0xc0, !PT ;  /* 0xfffffff7d4d47812 */ /* 0x000fc400078ec0ff */
[----:B------:R-:W-:Y:S01]  /*2bf0*/  SHF.L.U64.HI R136, R136, R130, c[0x0][0x23c] ;  /* 0x00008f0088887619 */ /* 0x000fe20000010282 */
[----:B--2---:R-:W-:Y:S01]  /*2c00*/  IMAD.WIDE.U32 R4, R98, c[0x0][0x238], R140 ;  /* 0x00008e0062047a25 */ /* 0x004fe200078e008c */
[----:B------:R-:W-:Y:S02]  /*2c10*/  IADD3 R118, R9, R16, RZ ;  /* 0x0000001009767210 */ /* 0x000fe40007ffe0ff */
[----:B------:R-:W-:Y:S01]  /*2c20*/  @P6 LOP3.LUT R212, R212, 0x8, RZ, 0xfc, !PT ;  /* 0x00000008d4d46812 */ /* 0x000fe200078efcff */
[----:B------:R-:W-:Y:S01]  /*2c30*/  IMAD.IADD R5, R5, 0x1, R6 ;  /* 0x0000000105057824 */ /* 0x000fe200078e0206 */
[----:B------:R-:W-:Y:S01]  /*2c40*/  SHF.R.S32.HI R145, RZ, 0x1f, R144 ;  /* 0x0000001fff917819 */ /* 0x000fe20000011490 */
[----:B------:R-:W-:Y:S01]  /*2c50*/  IMAD R6, R38, -0x30, R2 ;  /* 0xffffffd026067824 */ /* 0x000fe200078e0202 */
[----:B------:R-:W-:Y:S01]  /*2c60*/  LOP3.LUT R212, R212, 0xfffffffb, RZ, 0xc0, !PT ;  /* 0xfffffffbd4d47812 */ /* 0x000fe200078ec0ff */
[----:B------:R-:W-:Y:S01]  /*2c70*/  IMAD.WIDE.U32 R4, R27, c[0x0][0x240], R4 ;  /* 0x000090001b047a25 */ /* 0x000fe200078e0004 */
[----:B------:R-:W-:-:S02]  /*2c80*/  SHF.R.U32.HI R31, RZ, 0x3, R222 ;  /* 0x00000003ff1f7819 */ /* 0x000fc400000116de */
[----:B------:R-:W-:Y:S01]  /*2c90*/  IMNMX R10, R6, 0x30, PT ;  /* 0x00000030060a7817 */ /* 0x000fe20003800200 */
[----:B------:R-:W-:Y:S01]  /*2ca0*/  IMAD R5, R27, c[0x0][0x244], R5 ;  /* 0x000091001b057a24 */ /* 0x000fe200078e0205 */
[----:B------:R-:W-:Y:S01]  /*2cb0*/  @P5 LOP3.LUT R212, R212, 0x4, RZ, 0xfc, !PT ;  /* 0x00000004d4d45812 */ /* 0x000fe200078efcff */
[----:B------:R-:W-:Y:S01]  /*2cc0*/  IMAD R6, R22, c[0x0][0x24c], R3 ;  /* 0x0000930016067a24 */ /* 0x000fe200078e0203 */
[----:B------:R-:W-:Y:S01]  /*2cd0*/  SHF.R.U32.HI R30, RZ, 0x3, R219 ;  /* 0x00000003ff1e7819 */ /* 0x000fe200000116db */
[----:B------:R-:W-:Y:S01]  /*2ce0*/  IMAD.IADD R3, R10, 0x1, -R143 ;  /* 0x000000010a037824 */ /* 0x000fe200078e0a8f */
[----:B------:R-:W-:Y:S01]  /*2cf0*/  LOP3.LUT R212, R212, 0xfffffffd, RZ, 0xc0, !PT ;  /* 0xfffffffdd4d47812 */ /* 0x000fe200078ec0ff */
[----:B------:R-:W-:Y:S01]  /*2d00*/  IMAD.WIDE.U32 R102, R22, c[0x0][0x248], R4 ;  /* 0x0000920016667a25 */ /* 0x000fe200078e0004 */
[----:B------:R-:W-:Y:S02]  /*2d10*/  SHF.R.S32.HI R5, RZ, 0x1f, R38 ;  /* 0x0000001fff057819 */ /* 0x000fe40000011426 */
[----:B------:R-:W-:Y:S01]  /*2d20*/  ISETP.GE.AND P1, PT, R3, 0x1, PT ;  /* 0x000000010300780c */ /* 0x000fe20003f26270 */
[----:B------:R-:W-:Y:S01]  /*2d30*/  IMAD R4, R135, R38, RZ ;  /* 0x0000002687047224 */ /* 0x000fe200078e02ff */
[----:B------:R-:W-:Y:S01]  /*2d40*/  MOV R100, R102 ;  /* 0x0000006600647202 */ /* 0x000fe20000000f00 */
[----:B------:R-:W-:Y:S01]  /*2d50*/  IMAD.IADD R101, R103, 0x1, R6 ;  /* 0x0000000167657824 */ /* 0x000fe200078e0206 */
[----:B------:R-:W-:Y:S01]  /*2d60*/  @P4 LOP3.LUT R212, R212, 0x2, RZ, 0xfc, !PT ;  /* 0x00000002d4d44812 */ /* 0x000fe200078efcff */
[----:B------:R-:W-:-:S02]  /*2d70*/  IMAD R4, R5, R120, R4 ;  /* 0x0000007805047224 */ /* 0x000fc400078e0204 */
[----:B------:R-:W-:Y:S01]  /*2d80*/  IMAD.WIDE.U32 R10, R38, R120, R100 ;  /* 0x00000078260a7225 */ /* 0x000fe200078e0064 */
[----:B------:R-:W-:-:S03]  /*2d90*/  LOP3.LUT R212, R212, 0xfffffffe, RZ, 0xc0, !PT ;  /* 0xfffffffed4d47812 */ /* 0x000fc600078ec0ff */
[----:B------:R-:W-:Y:S01]  /*2da0*/  IMAD.IADD R6, R11, 0x1, R4 ;  /* 0x000000010b067824 */ /* 0x000fe200078e0204 */
[----:B------:R-:W-:Y:S01]  /*2db0*/  @P2 LOP3.LUT R212, R212, 0x1, RZ, 0xfc, !PT ;  /* 0x00000001d4d42812 */ /* 0x000fe200078efcff */
[----:B------:R-:W-:Y:S01]  /*2dc0*/  IMAD R9, R14, c[0x0][0x280], RZ ;  /* 0x0000a0000e097a24 */ /* 0x000fe200078e02ff */
[----:B------:R-:W-:Y:S01]  /*2dd0*/  @P1 LEA R4, P0, R10, c[0x0][0x220], 0x1 ;  /* 0x000088000a041a11 */ /* 0x000fe200078008ff */
[----:B------:R-:W-:Y:S02]  /*2de0*/  IMAD R14, R14, c[0x0][0x290], RZ ;  /* 0x0000a4000e0e7a24 */ /* 0x000fe400078e02ff */
[C---:B------:R-:W-:Y:S01]  /*2df0*/  IMAD R9, R143.reuse, c[0x0][0x284], R9 ;  /* 0x0000a1008f097a24 */ /* 0x040fe200078e0209 */
[----:B------:R-:W-:Y:S01]  /*2e00*/  @P1 LEA.HI.X R5, R10, c[0x0][0x224], R6, 0x1, P0 ;  /* 0x000089000a051a11 */ /* 0x000fe200000f0c06 */
[----:B------:R-:W-:Y:S01]  /*2e10*/  IMAD.WIDE.U32 R16, R143, c[0x0][0x290], R140 ;  /* 0x0000a4008f107a25 */ /* 0x000fe200078e008c */
[----:B------:R-:W-:-:S03]  /*2e20*/  ISETP.GT.AND P0, PT, R3, 0x20, PT ;  /* 0x000000200300780c */ /* 0x000fc60003f04270 */
[----:B------:R-:W-:Y:S01]  /*2e30*/  @!PT LDS RZ, [RZ] ;  /* 0x00000000fffff984 */ /* 0x000fe20000000800 */
[----:B------:R-:W-:Y:S01]  /*2e40*/  @!PT LDS RZ, [RZ] ;  /* 0x00000000fffff984 */ /* 0x000fe20000000800 */
[----:B------:R-:W-:Y:S01]  /*2e50*/  @!PT LDS RZ, [RZ] ;  /* 0x00000000fffff984 */ /* 0x000fe20000000800 */
[----:B------:R1:W-:Y:S01]  /*2e60*/  @P1 LDGSTS.E.BYPASS.LTC128B.128 [R203+0xa080], [R4.64], !P6 ;  /* 0x0a08000004cb1fae */ /* 0x0003e2000f101d46 */
[----:B------:R-:W-:Y:S02]  /*2e70*/  IMAD.MOV.U32 R129, RZ, RZ, c[0x0][0x280] ;  /* 0x0000a000ff817624 */ /* 0x000fe400078e00ff */
[----:B------:R-:W-:Y:S01]  /*2e80*/  IMAD.MOV.U32 R137, RZ, RZ, c[0x0][0x290] ;  /* 0x0000a400ff897624 */ /* 0x000fe200078e00ff */
[----:B------:R1:W-:Y:S01]  /*2e90*/  @P1 LDGSTS.E.BYPASS.LTC128B.128 [R203+0xb880], [R4.64+0x80], !P5 ;  /* 0x0b88008004cb1fae */ /* 0x0003e2000e901d46 */
[C---:B------:R-:W-:Y:S02]  /*2ea0*/  IMAD R132, R124.reuse, c[0x0][0x284], RZ ;  /* 0x0000a1007c847a24 */ /* 0x040fe400078e02ff */
[C---:B------:R-:W-:Y:S01]  /*2eb0*/  IMAD R133, R124.reuse, c[0x0][0x294], RZ ;  /* 0x0000a5007c857a24 */ /* 0x040fe200078e02ff */
[----:B------:R1:W-:Y:S01]  /*2ec0*/  @P1 LDGSTS.E.BYPASS.LTC128B.128 [R203+0xd080], [R4.64+0x100], !P4 ;  /* 0x0d08010004cb1fae */ /* 0x0003e2000e101d46 */
[----:B------:R-:W-:-:S03]  /*2ed0*/  IMAD.WIDE.U32 R126, R124, c[0x0][0x280], RZ ;  /* 0x0000a0007c7e7a25 */ /* 0x000fc600078e00ff */
[----:B------:R1:W-:Y:S01]  /*2ee0*/  @P1 LDGSTS.E.BYPASS.LTC128B.128 [R203+0xe880], [R4.64+0x180], !P2 ;  /* 0x0e88018004cb1fae */ /* 0x0003e2000d101d46 */
[----:B------:R-:W-:Y:S01]  /*2ef0*/  @P0 IADD3 R3, P1, R139, R10, RZ ;  /* 0x0000000a8b030210 */ /* 0x000fe20007f3e0ff */
[----:B------:R-:W-:-:S04]  /*2f00*/  IMAD.WIDE.U32 R10, R143, c[0x0][0x280], R140 ;  /* 0x0000a0008f0a7a25 */ /* 0x000fc800078e008c */
[----:B------:R-:W-:Y:S01]  /*2f10*/  IMAD.MOV.U32 R18, RZ, RZ, R10 ;  /* 0x000000ffff127224 */ /* 0x000fe200078e000a */
[----:B------:R-:W-:Y:S01]  /*2f20*/  IADD3 R19, R9, R11, RZ ;  /* 0x0000000b09137210 */ /* 0x000fe20007ffe0ff */
[----:B------:R-:W-:Y:S01]  /*2f30*/  IMAD R11, R27, c[0x0][0x264], R13 ;  /* 0x000099001b0b7a24 */ /* 0x000fe200078e020d */
[----:B------:R-:W-:Y:S01]  /*2f40*/  MOV R10, R12 ;  /* 0x0000000c000a7202 */ /* 0x000fe20000000f00 */
[----:B------:R-:W-:-:S04]  /*2f50*/  IMAD.WIDE.U32 R12, R143, c[0x0][0x290], R144 ;  /* 0x0000a4008f0c7a25 */ /* 0x000fc800078e0090 */
[----:B------:R-:W-:-:S04]  /*2f60*/  IMAD.WIDE.U32 R82, R22, c[0x0][0x268], R10 ;  /* 0x00009a0016527a25 */ /* 0x000fc800078e000a */
[----:B-----5:R-:W-:-:S04]  /*2f70*/  IMAD.WIDE.U32 R90, R122, c[0x0][0x280], R18 ;  /* 0x0000a0007a5a7a25 */ /* 0x020fc800078e0012 */
[----:B------:R-:W-:-:S04]  /*2f80*/  IMAD.WIDE.U32 R124, R124, c[0x0][0x290], RZ ;  /* 0x0000a4007c7c7a25 */ /* 0x000fc800078e00ff */
[----:B------:R-:W-:-:S04]  /*2f90*/  IMAD.WIDE.U32 R108, R27, c[0x0][0x1e8], RZ ;  /* 0x00007a001b6c7a25 */ /* 0x000fc800078e00ff */
[----:B-1----:R-:W-:Y:S01]  /*2fa0*/  @P0 IMAD.X R5, R6, 0x1, R136, P1 ;  /* 0x0000000106050824 */ /* 0x002fe200008e0688 */
[----:B------:R-:W-:Y:S01]  /*2fb0*/  @P0 LEA R4, P1, R3, c[0x0][0x220], 0x1 ;  /* 0x0000880003040a11 */ /* 0x000fe200078208ff */
[C---:B------:R-:W-:Y:S02]  /*2fc0*/  IMAD R6, R143.reuse, c[0x0][0x294], R14 ;  /* 0x0000a5008f067a24 */ /* 0x040fe400078e020e */
[----:B------:R-:W-:Y:S01]  /*2fd0*/  IMAD.WIDE.U32 R14, R143, c[0x0][0x280], R144 ;  /* 0x0000a0008f0e7a25 */ /* 0x000fe200078e0090 */
[----:B------:R-:W-:Y:S02]  /*2fe0*/  @P0 LEA.HI.X R5, R3, c[0x0][0x224], R5, 0x1, P1 ;  /* 0x0000890003050a11 */ /* 0x000fe400008f0c05 */
[----:B------:R-:W-:Y:S01]  /*2ff0*/  ISETP.GE.AND P1, PT, R140, c[0x0][0x27c], PT ;  /* 0x00009f008c007a0c */ /* 0x000fe20003f26270 */
[----:B------:R-:W-:Y:S02]  /*3000*/  IMAD.IADD R17, R6, 0x1, R17 ;  /* 0x0000000106117824 */ /* 0x000fe400078e0211 */
[----:B------:R1:W-:Y:S01]  /*3010*/  @P0 LDGSTS.E.BYPASS.LTC128B.128 [R207+0xb080], [R4.64], !P6 ;  /* 0x0b08000004cf0fae */ /* 0x0003e2000f101d46 */
[----:B------:R-:W-:Y:S01]  /*3020*/  SEL R3, RZ, c[0x0][0x27c], !P1 ;  /* 0x00009f00ff037a07 */ /* 0x000fe20004800000 */
[----:B------:R-:W-:-:S02]  /*3030*/  IMAD.IADD R13, R13, 0x1, R6 ;  /* 0x000000010d0d7824 */ /* 0x000fc400078e0206 */
[----:B------:R1:W-:Y:S01]  /*3040*/  @P0 LDGSTS.E.BYPASS.LTC128B.128 [R207+0xc880], [R4.64+0x80], !P5 ;  /* 0x0c88008004cf0fae */ /* 0x0003e2000e901d46 */
[----:B------:R-:W-:Y:S01]  /*3050*/  IADD3 R3, R140, R3, RZ ;  /* 0x000000038c037210 */ /* 0x000fe20007ffe0ff */
[----:B------:R-:W-:Y:S02]  /*3060*/  IMAD.IADD R15, R15, 0x1, R9 ;  /* 0x000000010f0f7824 */ /* 0x000fe400078e0209 */
[----:B------:R1:W-:Y:S01]  /*3070*/  @P0 LDGSTS.E.BYPASS.LTC128B.128 [R207+0xe080], [R4.64+0x100], !P4 ;  /* 0x0e08010004cf0fae */ /* 0x0003e2000e101d46 */
[----:B------:R-:W-:-:S03]  /*3080*/  IMAD.WIDE.U32 R84, R122, c[0x0][0x290], R12 ;  /* 0x0000a4007a547a25 */ /* 0x000fc600078e000c */
[----:B------:R1:W-:Y:S01]  /*3090*/  @P0 LDGSTS.E.BYPASS.LTC128B.128 [R207+0xf880], [R4.64+0x180], !P2 ;  /* 0x0f88018004cf0fae */ /* 0x0003e2000d101d46 */
[----:B------:R-:W-:Y:S01]  /*30a0*/  ISETP.GE.AND P2, PT, R142, c[0x0][0x27c], PT ;  /* 0x00009f008e007a0c */ /* 0x000fe20003f46270 */
[----:B------:R-:W-:Y:S02]  /*30b0*/  IMAD.WIDE.U32 R106, R27, c[0x0][0x210], RZ ;  /* 0x000084001b6a7a25 */ /* 0x000fe400078e00ff */
[----:B------:R-:W0:Y:S01]  /*30c0*/  LDGDEPBAR ;  /* 0x00000000000079af */ /* 0x000e220000000000 */
[----:B------:R-:W-:Y:S01]  /*30d0*/  WARPSYNC 0xffffffff ;  /* 0xffffffff00007948 */ /* 0x000fe20003800000 */
[----:B------:R-:W-:-:S04]  /*30e0*/  IMAD.WIDE.U32 R88, R122, c[0x0][0x290], R16 ;  /* 0x0000a4007a587a25 */ /* 0x000fc800078e0010 */
[----:B------:R-:W-:-:S04]  /*30f0*/  IMAD.WIDE.U32 R86, R122, c[0x0][0x280], R14 ;  /* 0x0000a0007a567a25 */ /* 0x000fc800078e000e */
[C---:B------:R-:W-:Y:S01]  /*3100*/  IMAD.SHL.U32 R138, R129.reuse, 0x20, RZ ;  /* 0x00000020818a7824 */ /* 0x040fe200078e00ff */
[-C--:B------:R-:W-:Y:S01]  /*3110*/  SHF.L.U64.HI R129, R129, R130.reuse, c[0x0][0x284] ;  /* 0x0000a10081817619 */ /* 0x080fe20000010282 */
[----:B------:R-:W-:Y:S01]  /*3120*/  IMAD.IADD R132, R127, 0x1, R132 ;  /* 0x000000017f847824 */ /* 0x000fe200078e0284 */
[C---:B------:R-:W-:Y:S01]  /*3130*/  SHF.L.U64.HI R130, R137.reuse, R130, c[0x0][0x294] ;  /* 0x0000a50089827619 */ /* 0x040fe20000010282 */
[----:B------:R-:W-:Y:S02]  /*3140*/  IMAD.SHL.U32 R137, R137, 0x20, RZ ;  /* 0x0000002089897824 */ /* 0x000fe400078e00ff */
[----:B------:R-:W-:Y:S02]  /*3150*/  IMAD.IADD R133, R125, 0x1, R133 ;  /* 0x000000017d857824 */ /* 0x000fe400078e0285 */
[C---:B------:R-:W-:Y:S02]  /*3160*/  IMAD R117, R27.reuse, c[0x0][0x1ec], R109 ;  /* 0x00007b001b757a24 */ /* 0x040fe400078e026d */
[----:B------:R-:W-:Y:S01]  /*3170*/  IMAD R116, R27, c[0x0][0x214], R107 ;  /* 0x000085001b747a24 */ /* 0x000fe200078e026b */
[----:B-1----:R-:W-:Y:S01]  /*3180*/  SEL R5, RZ, c[0x0][0x27c], !P2 ;  /* 0x00009f00ff057a07 */ /* 0x002fe20005000000 */
[----:B------:R-:W-:-:S04]  /*3190*/  IMAD R4, R21, c[0x0][0x268], RZ ;  /* 0x00009a0015047a24 */ /* 0x000fc800078e02ff */
[----:B------:R-:W-:Y:S02]  /*31a0*/  IMAD.IADD R5, R142, 0x1, R5 ;  /* 0x000000018e057824 */ /* 0x000fe400078e0205 */
[----:B------:R-:W-:Y:S01]  /*31b0*/  IMAD R26, R22, c[0x0][0x26c], R4 ;  /* 0x00009b00161a7a24 */ /* 0x000fe200078e0204 */
[----:B------:R-:W-:Y:S02]  /*31c0*/  SHF.R.S32.HI R4, RZ, 0x1f, R3 ;  /* 0x0000001fff047819 */ /* 0x000fe40000011403 */
[----:B------:R-:W-:Y:S02]  /*31d0*/  SHF.R.S32.HI R6, RZ, 0x1f, R5 ;  /* 0x0000001fff067819 */ /* 0x000fe40000011405 */
[----:B------:R-:W-:Y:S02]  /*31e0*/  LEA.HI R9, R4, R3, RZ, 0x6 ;  /* 0x0000000304097211 */ /* 0x000fe400078f30ff */
[----:B------:R-:W-:Y:S02]  /*31f0*/  LEA.HI R10, R6, R5, RZ, 0x6 ;  /* 0x00000005060a7211 */ /* 0x000fe400078f30ff */
[----:B------:R-:W-:-:S02]  /*3200*/  LEA.HI R4, R4, R3, RZ, 0x3 ;  /* 0x0000000304047211 */ /* 0x000fc400078f18ff */
[----:B------:R-:W-:Y:S02]  /*3210*/  LEA.HI R3, R6, R5, RZ, 0x3 ;  /* 0x0000000506037211 */ /* 0x000fe400078f18ff */
[----:B------:R-:W-:Y:S02]  /*3220*/  SHF.R.S32.HI R5, RZ, 0x6, R10 ;  /* 0x00000006ff057819 */ /* 0x000fe4000001140a */
[----:B------:R-:W-:Y:S02]  /*3230*/  SHF.R.S32.HI R6, RZ, 0x6, R9 ;  /* 0x00000006ff067819 */ /* 0x000fe40000011409 */
[--C-:B------:R-:W-:Y:S01]  /*3240*/  LOP3.LUT R10, R222, 0x38, R4.reuse, 0xf8, !PT ;  /* 0x00000038de0a7812 */ /* 0x100fe200078ef804 */
[--C-:B------:R-:W-:Y:S01]  /*3250*/  IMAD R11, R5, 0xc00, R7.reuse ;  /* 0x00000c00050b7824 */ /* 0x100fe200078e0207 */
[C---:B------:R-:W-:Y:S01]  /*3260*/  LOP3.LUT R9, R219.reuse, 0x38, R4, 0xf8, !PT ;  /* 0x00000038db097812 */ /* 0x040fe200078ef804 */
[----:B------:R-:W-:Y:S01]  /*3270*/  IMAD R25, R6, 0xc00, R7 ;  /* 0x00000c0006197824 */ /* 0x000fe200078e0207 */
[--C-:B------:R-:W-:Y:S01]  /*3280*/  LOP3.LUT R21, R222, 0x38, R3.reuse, 0xf8, !PT ;  /* 0x00000038de157812 */ /* 0x100fe200078ef803 */
[--C-:B------:R-:W-:Y:S01]  /*3290*/  IMAD R24, R6, 0xc00, R8.reuse ;  /* 0x00000c0006187824 */ /* 0x100fe200078e0208 */
[----:B------:R-:W-:Y:S01]  /*32a0*/  LOP3.LUT R23, R219, 0x38, R3, 0xf8, !PT ;  /* 0x00000038db177812 */ /* 0x000fe200078ef803 */
[----:B------:R-:W-:Y:S01]  /*32b0*/  IMAD R6, R5, 0xc00, R8 ;  /* 0x00000c0005067824 */ /* 0x000fe200078e0208 */
[----:B------:R-:W-:-:S02]  /*32c0*/  LOP3.LUT R22, R10, R31, RZ, 0x3c, !PT ;  /* 0x0000001f0a167212 */ /* 0x000fc400078e3cff */
[-C--:B------:R-:W-:Y:S02]  /*32d0*/  LOP3.LUT R10, R9, R30.reuse, RZ, 0x3c, !PT ;  /* 0x0000001e090a7212 */ /* 0x080fe400078e3cff */
[----:B------:R-:W-:Y:S02]  /*32e0*/  LOP3.LUT R9, R21, R31, RZ, 0x3c, !PT ;  /* 0x0000001f15097212 */ /* 0x000fe400078e3cff */
[----:B------:R-:W-:Y:S02]  /*32f0*/  LOP3.LUT R5, R23, R30, RZ, 0x3c, !PT ;  /* 0x0000001e17057212 */ /* 0x000fe400078e3cff */
[----:B------:R-:W-:Y:S01]  /*3300*/  SHF.R.S32.HI R66, RZ, 0x3, R4 ;  /* 0x00000003ff427819 */ /* 0x000fe20000011404 */
[----:B------:R-:W-:Y:S01]  /*3310*/  IMAD.IADD R21, R11, 0x1, R9 ;  /* 0x000000010b157824 */ /* 0x000fe200078e0209 */
[----:B------:R-:W-:Y:S02]  /*3320*/  IADD3 R11, R6, R5, RZ ;  /* 0x00000005060b7210 */ /* 0x000fe40007ffe0ff */
[----:B------:R-:W-:-:S02]  /*3330*/  LOP3.LUT R78, R4, 0xfffffff8, RZ, 0xc0, !PT ;  /* 0xfffffff8044e7812 */ /* 0x000fc400078ec0ff */
[----:B------:R-:W-:Y:S01]  /*3340*/  SHF.R.S32.HI R6, RZ, 0x1f, R122 ;  /* 0x0000001fff067819 */ /* 0x000fe2000001147a */
[----:B------:R-:W-:Y:S01]  /*3350*/  IMAD.SHL.U32 R112, R11, 0x2, RZ ;  /* 0x000000020b707824 */ /* 0x000fe200078e00ff */
[----:B------:R-:W-:Y:S01]  /*3360*/  IADD3 R23, R25, R22, RZ ;  /* 0x0000001619177210 */ /* 0x000fe20007ffe0ff */
[----:B------:R-:W-:Y:S01]  /*3370*/  IMAD.IADD R22, R24, 0x1, R10 ;  /* 0x0000000118167824 */ /* 0x000fe200078e020a */
[----:B------:R-:W-:Y:S01]  /*3380*/  MOV R5, c[0x0][0x27c] ;  /* 0x00009f0000057a02 */ /* 0x000fe20000000f00 */
[C---:B------:R-:W-:Y:S01]  /*3390*/  IMAD R10, R6.reuse, c[0x0][0x280], RZ ;  /* 0x0000a000060a7a24 */ /* 0x040fe200078e02ff */
[----:B------:R-:W-:Y:S01]  /*33a0*/  SHF.R.S32.HI R65, RZ, 0x3, R3 ;  /* 0x00000003ff417819 */ /* 0x000fe20000011403 */
[----:B------:R-:W-:Y:S01]  /*33b0*/  IMAD R9, R6, c[0x0][0x290], RZ ;  /* 0x0000a40006097a24 */ /* 0x000fe200078e02ff */
[----:B------:R-:W-:Y:S01]  /*33c0*/  LOP3.LUT R77, R3, 0xfffffff8, RZ, 0xc0, !PT ;  /* 0xfffffff8034d7812 */ /* 0x000fe200078ec0ff */
[C---:B------:R-:W-:Y:S01]  /*33d0*/  IMAD R6, R122.reuse, c[0x0][0x284], R10 ;  /* 0x0000a1007a067a24 */ /* 0x040fe200078e020a */
[----:B------:R-:W-:Y:S01]  /*33e0*/  SHF.L.U32 R68, R5, 0x1, RZ ;  /* 0x0000000105447819 */ /* 0x000fe200000006ff */
[----:B------:R-:W-:Y:S01]  /*33f0*/  IMAD R5, R122, c[0x0][0x294], R9 ;  /* 0x0000a5007a057a24 */ /* 0x000fe200078e0209 */
[----:B------:R-:W-:Y:S01]  /*3400*/  IADD3 R81, R83, R26, RZ ;  /* 0x0000001a53517210 */ /* 0x000fe20007ffe0ff */
[----:B------:R-:W-:Y:S01]  /*3410*/  IMAD.IADD R95, R87, 0x1, R6 ;  /* 0x00000001575f7824 */ /* 0x000fe200078e0206 */
[----:B------:R-:W-:Y:S01]  /*3420*/  IADD3 R97, R6, R91, RZ ;  /* 0x0000005b06617210 */ /* 0x000fe20007ffe0ff */
[----:B------:R-:W-:Y:S01]  /*3430*/  IMAD.IADD R96, R5, 0x1, R89 ;  /* 0x0000000105607824 */ /* 0x000fe200078e0259 */
[----:B------:R-:W-:Y:S01]  /*3440*/  IADD3 R92, R85, R5, RZ ;  /* 0x00000005555c7210 */ /* 0x000fe20007ffe0ff */
[----:B------:R-:W-:Y:S01]  /*3450*/  IMAD.SHL.U32 R115, R23, 0x2, RZ ;  /* 0x0000000217737824 */ /* 0x000fe200078e00ff */
[----:B------:R-:W-:Y:S01]  /*3460*/  SHF.R.S32.HI R94, RZ, 0x1f, R78 ;  /* 0x0000001fff5e7819 */ /* 0x000fe2000001144e */
[----:B------:R-:W-:Y:S01]  /*3470*/  IMAD.SHL.U32 R114, R22, 0x2, RZ ;  /* 0x0000000216727824 */ /* 0x000fe200078e00ff */
[----:B------:R-:W-:-:S02]  /*3480*/  SHF.R.S32.HI R93, RZ, 0x1f, R77 ;  /* 0x0000001fff5d7819 */ /* 0x000fc4000001144d */
[----:B------:R-:W-:Y:S02]  /*3490*/  SHF.L.U32 R113, R21, 0x1, RZ ;  /* 0x0000000115717819 */ /* 0x000fe400000006ff */
[----:B---3--:R-:W-:Y:S01]  /*34a0*/  @P3 SHF.R.S32.HI R4, RZ, 0x1f, R20 ;  /* 0x0000001fff043819 */ /* 0x008fe20000011414 */
[----:B------:R-:W-:Y:S02]  /*34b0*/  @!P3 IMAD.MOV.U32 R4, RZ, RZ, R28 ;  /* 0x000000ffff04b224 */ /* 0x000fe400078e001c */
[----:B------:R-:W-:Y:S02]  /*34c0*/  @!P3 IMAD.MOV.U32 R20, RZ, RZ, R29 ;  /* 0x000000ffff14b224 */ /* 0x000fe400078e001d */
[----:B------:R-:W-:Y:S02]  /*34d0*/  IMAD R3, R4, c[0x0][0x2b0], RZ ;  /* 0x0000ac0004037a24 */ /* 0x000fe400078e02ff */
[----:B------:R-:W-:-:S04]  /*34e0*/  IMAD.WIDE.U32 R104, R20, c[0x0][0x2b0], RZ ;  /* 0x0000ac0014687a25 */ /* 0x000fc800078e00ff */
[----:B------:R-:W-:-:S05]  /*34f0*/  IMAD R3, R20, c[0x0][0x2b4], R3 ;  /* 0x0000ad0014037a24 */ /* 0x000fca00078e0203 */
[----:B------:R-:W-:Y:S01]  /*3500*/  IADD3 R111, R105, R3, RZ ;  /* 0x00000003696f7210 */ /* 0x000fe20007ffe0ff */
[----:B------:R-:W-:Y:S06]  /*3510*/  BAR.SYNC.DEFER_BLOCKING 0x0 ;  /* 0x0000000000007b1d */ /* 0x000fec0000010000 */
.L_x_1755:
[----:B------:R-:W-:Y:S01]  /*3520*/  MOV R75, RZ ;  /* 0x000000ff004b7202 */ /* 0x000fe20000000f00 */
[----:B-1----:R-:W-:Y:S01]  /*3530*/  IMAD.MOV.U32 R3, RZ, RZ, c[0x0][0x2b8] ;  /* 0x0000ae00ff037624 */ /* 0x002fe200078e00ff */
[----:B------:R-:W-:Y:S04]  /*3540*/  DEPBAR.LE SB0, 0x0 ;  /* 0x000080000000791a */ /* 0x000fe80000000000 */
[----:B------:R-:W-:Y:S01]  /*3550*/  ISETP.NE.AND P0, PT, R3, 0x1, PT ;  /* 0x000000010300780c */ /* 0x000fe20003f05270 */
[----:B------:R-:W-:Y:S01]  /*3560*/  IMAD R3, R38, 0x30, R0 ;  /* 0x0000003026037824 */ /* 0x000fe200078e0200 */
[----:B------:R-:W-:Y:S01]  /*3570*/  WARPSYNC 0xffffffff ;  /* 0xffffffff00007948 */ /* 0x000fe20003800000 */
[----:B------:R-:W-:Y:S02]  /*3580*/  BSSY B2, `(.L_x_1715) ;  /* 0x0000541000027945 */ /* 0x000fe40003800000 */
[----:B------:R-:W-:Y:S04]  /*3590*/  IMAD.IADD R5, R118, 0x1, R3 ;  /* 0x0000000176057824 */ /* 0x000fe800078e0203 */
[--C-:B----4-:R-:W-:Y:S04]  /*35a0*/  IMAD.MOV.U32 R4, RZ, RZ, R5.reuse ;  /* 0x000000ffff047224 */ /* 0x110fe800078e0005 */
[----:B--23--:R-:W-:Y:S05]  /*35b0*/  @P0 IMAD.HI.U32 R6, R5, c[0x0][0x2bc], RZ ;  /* 0x0000af0005060a27 */ /* 0x00cfea00078e00ff */
[----:B------:R-:W-:Y:S02]  /*35c0*/  @P0 SHF.R.U32.HI R4, RZ, c[0x0][0x2c0], R6 ;  /* 0x0000b000ff040a19 */ /* 0x000fe40000011606 */
[----:B------:R-:W-:Y:S04]  /*35d0*/  ISETP.GE.AND P0, PT, R3, R2, PT ;  /* 0x000000020300720c */ /* 0x000fe80003f06270 */
[----:B------:R-:W-:Y:S11]  /*35e0*/  ISETP.GT.OR P0, PT, R0, 0x2f, P0 ;  /* 0x0000002f0000780c */ /* 0x000ff60000704670 */
[----:B------:R-:W-:Y:S02]  /*35f0*/  @!UPT UIADD3 URZ, URZ, URZ, URZ ;  /* 0x0000003f3f3ff290 */ /* 0x000fe4000fffe03f */
[C---:B------:R-:W-:Y:S04]  /*3600*/  @!P0 IADD3 R3, P3, R4.reuse, R104, RZ ;  /* 0x0000006804038210 */ /* 0x040fe80007f7e0ff */
[----:B------:R-:W-:Y:S02]  /*3610*/  @!P0 LEA.HI.X.SX32 R6, R4, R111, 0x1, P3 ;  /* 0x0000006f04068211 */ /* 0x000fe400018f0eff */
[C---:B------:R-:W-:Y:S04]  /*3620*/  @!P0 LEA R10, P3, R3.reuse, c[0x0][0x2a0], 0x2 ;  /* 0x0000a800030a8a11 */ /* 0x040fe800078610ff */
[----:B------:R-:W-:Y:S01]  /*3630*/  @!P0 LEA.HI.X R11, R3, c[0x0][0x2a4], R6, 0x2, P3 ;  /* 0x0000a900030b8a11 */ /* 0x000fe200018f1406 */
[----:B------:R-:W-:Y:S04]  /*3640*/  IMAD.MOV R3, RZ, RZ, -R4 ;  /* 0x000000ffff037224 */ /* 0x000fe800078e0a04 */
[----:B------:R-:W-:Y:S01]  /*3650*/  IMAD R76, R3, c[0x0][0x2b8], R5 ;  /* 0x0000ae00034c7a24 */ /* 0x000fe200078e0205 */
[----:B------:R-:W2:Y:S03]  /*3660*/  @!P0 LDG.E R75, [R10.64] ;  /* 0x000000060a4b8981 */ /* 0x000ea6000c1e1900 */
[C---:B------:R-:W-:Y:S01]  /*3670*/  IMAD.WIDE.U32 R4, R76.reuse, c[0x0][0x1e0], RZ ;  /* 0x000078004c047a25 */ /* 0x040fe200078e00ff */
[----:B------:R-:W-:Y:S01]  /*3680*/  SHF.R.S32.HI R79, RZ, 0x1f, R76 ;  /* 0x0000001fff4f7819 */ /* 0x000fe2000001144c */
[----:B------:R-:W-:Y:S04]  /*3690*/  BAR.SYNC.DEFER_BLOCKING 0x0 ;  /* 0x0000000000007b1d */ /* 0x000fe80000010000 */
[----:B------:R-:W-:Y:S04]  /*36a0*/  IMAD R3, R79, c[0x0][0x1e0], RZ ;  /* 0x000078004f037a24 */ /* 0x000fe800078e02ff */
        /* <DEDUP_REMOVED lines=8> */
[C---:B------:R-:W-:Y:S02]  /*3730*/  LEA R73, P0, R3.reuse, c[0x0][0x1c8], 0x1 ;  /* 0x0000720003497a11 */ /* 0x040fe400078008ff */
[----:B------:R-:W-:Y:S02]  /*3740*/  MOV R5, c[0x0][0x27c] ;  /* 0x00009f0000057a02 */ /* 0x000fe40000000f00 */
[----:B------:R-:W-:Y:S02]  /*3750*/  LEA.HI.X R72, R3, c[0x0][0x1cc], R4, 0x1, P0 ;  /* 0x0000730003487a11 */ /* 0x000fe400000f0c04 */
[----:B------:R-:W-:Y:S11]  /*3760*/  ISETP.GE.AND P0, PT, R5, 0x1, PT ;  /* 0x000000010500780c */ /* 0x000ff60003f06270 */
[----:B------:R-:W-:Y:S02]  /*3770*/  @!UPT UIADD3 URZ, URZ, URZ, URZ ;  /* 0x0000003f3f3ff290 */ /* 0x000fe4000fffe03f */
[----:B------:R-:W-:-:S05]  /*3780*/  @!P0 BRA `(.L_x_1716) ;  /* 0x00004e8000008947 */ /* 0x000fca0003800000 */
[-C--:B------:R-:W-:Y:S01]  /*3790*/  IMAD R5, R132, R38.reuse, RZ ;  /* 0x0000002684057224 */ /* 0x080fe200078e02ff */
[----:B------:R-:W-:Y:S01]  /*37a0*/  ULDC.U8 UR4, c[0x0][0x298] ;  /* 0x0000a60000047ab9 */ /* 0x000fe20000000000 */
[-C--:B------:R-:W-:Y:S01]  /*37b0*/  IMAD R4, R133, R38.reuse, RZ ;  /* 0x0000002685047224 */ /* 0x080fe200078e02ff */
[----:B------:R-:W-:Y:S01]  /*37c0*/  ISETP.NE.AND P0, PT, RZ, UR4, PT ;  /* 0x00000004ff007c0c */ /* 0x000fe2000bf05270 */
[-C--:B------:R-:W-:Y:S01]  /*37d0*/  IMAD.WIDE.U32 R34, R126, R38.reuse, RZ ;  /* 0x000000267e227225 */ /* 0x080fe200078e00ff */
[----:B------:R-:W-:Y:S03]  /*37e0*/  SHF.R.S32.HI R3, RZ, 0x1f, R38 ;  /* 0x0000001fff037819 */ /* 0x000fe60000011426 */
[----:B------:R-:W-:Y:S04]  /*37f0*/  IMAD.WIDE.U32 R62, R124, R38, RZ ;  /* 0x000000267c3e7225 */ /* 0x000fe800078e00ff */
[C---:B------:R-:W-:Y:S02]  /*3800*/  IMAD R5, R3.reuse, R126, R5 ;  /* 0x0000007e03057224 */ /* 0x040fe400078e0205 */
[----:B------:R-:W-:Y:S02]  /*3810*/  IMAD R4, R3, R124, R4 ;  /* 0x0000007c03047224 */ /* 0x000fe400078e0204 */
[----:B------:R-:W-:Y:S01]  /*3820*/  IMAD R3, R38, -0x30, R2 ;  /* 0xffffffd026037824 */ /* 0x000fe200078e0202 */
[----:B------:R-:W-:Y:S02]  /*3830*/  IADD3 R61, R35, R5, RZ ;  /* 0x00000005233d7210 */ /* 0x000fe40007ffe0ff */
[----:B------:R-:W-:Y:S02]  /*3840*/  IADD3 R64, R63, R4, RZ ;  /* 0x000000043f407210 */ /* 0x000fe40007ffe0ff */
[----:B------:R-:W-:Y:S01]  /*3850*/  IMNMX R74, R3, 0x30, PT ;  /* 0x00000030034a7817 */ /* 0x000fe20003800200 */
        /* <DEDUP_REMOVED lines=11> */
[----:B------:R-:W-:Y:S03]  /*3910*/  CS2R R14, SRZ ;  /* 0x00000000000e7805 */ /* 0x000fe6000001ff00 */
        /* <DEDUP_REMOVED lines=33> */
.L_x_1719:
[----:B------:R-:W-:Y:S05]  /*3b30*/  BSYNC B0 ;  /* 0x0000000000007941 */ /* 0x000fea0003800000 */
.L_x_1718:
[----:B-1----:R-:W-:Y:S01]  /*3b40*/  IADD3 R13, R143, 0x20, RZ ;  /* 0x000000208f0d7810 */ /* 0x002fe20007ffe0ff */
[----:B-----5:R-:W-:Y:S01]  /*3b50*/  IMAD.MOV.U32 R12, RZ, RZ, R18 ;  /* 0x000000ffff0c7224 */ /* 0x020fe200078e0012 */
[----:B------:R-:W-:Y:S01]  /*3b60*/  BSSY B0, `(.L_x_1720) ;  /* 0x0000042000007945 */ /* 0x000fe20003800000 */
[----:B------:R-:W-:Y:S01]  /*3b70*/  IMAD.MOV.U32 R9, RZ, RZ, R19 ;  /* 0x000000ffff097224 */ /* 0x000fe200078e0013 */
[----:B------:R-:W-:Y:S01]  /*3b80*/  ISETP.GE.AND P5, PT, R13, R74, PT ;  /* 0x0000004a0d00720c */ /* 0x000fe20003fa6270 */
[----:B------:R-:W-:Y:S01]  /*3b90*/  IMAD.MOV.U32 R6, RZ, RZ, R16 ;  /* 0x000000ffff067224 */ /* 0x000fe200078e0010 */
[----:B------:R-:W-:Y:S01]  /*3ba0*/  CS2R R26, SRZ ;  /* 0x00000000001a7805 */ /* 0x000fe2000001ff00 */
[----:B------:R-:W-:Y:S01]  /*3bb0*/  IMAD.MOV.U32 R3, RZ, RZ, R17 ;  /* 0x000000ffff037224 */ /* 0x000fe200078e0011 */
[----:B------:R-:W-:Y:S01]  /*3bc0*/  PRMT R31, R9, 0x5410, R12 ;  /* 0x00005410091f7816 */ /* 0x000fe2000000000c */
[----:B------:R-:W-:Y:S01]  /*3bd0*/  IMAD.MOV.U32 R9, RZ, RZ, R11 ;  /* 0x000000ffff097224 */ /* 0x000fe200078e000b */
[----:B------:R-:W-:Y:S01]  /*3be0*/  MOV R12, R10 ;  /* 0x0000000a000c7202 */ /* 0x000fe20000000f00 */
[----:B------:R-:W-:Y:S01]  /*3bf0*/  CS2R R22, SRZ ;  /* 0x0000000000167805 */ /* 0x000fe2000001ff00 */
[----:B------:R-:W-:Y:S01]  /*3c00*/  PRMT R30, R3, 0x5410, R6 ;  /* 0x00005410031e7816 */ /* 0x000fe20000000006 */
[----:B------:R-:W-:Y:S01]  /*3c10*/  IMAD.MOV.U32 R6, RZ, RZ, R4 ;  /* 0x000000ffff067224 */ /* 0x000fe200078e0004 */
[----:B------:R-:W-:Y:S01]  /*3c20*/  PRMT R25, R9, 0x5410, R12 ;  /* 0x0000541009197816 */ /* 0x000fe2000000000c */
[----:B------:R-:W-:Y:S01]  /*3c30*/  IMAD.MOV.U32 R3, RZ, RZ, R5 ;  /* 0x000000ffff037224 */ /* 0x000fe200078e0005 */
[----:B------:R-:W-:Y:S01]  /*3c40*/  MOV R12, R42 ;  /* 0x0000002a000c7202 */ /* 0x000fe20000000f00 */
[----:B------:R-:W-:Y:S01]  /*3c50*/  IMAD.MOV.U32 R9, RZ, RZ, R43 ;  /* 0x000000ffff097224 */ /* 0x000fe200078e002b */
[----:B------:R-:W-:Y:S01]  /*3c60*/  CS2R R20, SRZ ;  /* 0x0000000000147805 */ /* 0x000fe2000001ff00 */
[----:B------:R-:W-:Y:S01]  /*3c70*/  CS2R R52, SRZ ;  /* 0x0000000000347805 */ /* 0x000fe2000001ff00 */
        /* <DEDUP_REMOVED lines=12> */
[----:B------:R-:W-:Y:S02]  /*3d40*/  PRMT R47, R12, 0x5410, R9 ;  /* 0x000054100c2f7816 */ /* 0x000fe40000000009 */
[----:B------:R-:W-:Y:S02]  /*3d50*/  PRMT R39, R6, 0x7610, R39 ;  /* 0x0000761006277816 */ /* 0x000fe40000000027 */
[----:B------:R-:W-:Y:S01]  /*3d60*/  PRMT R46, R3, 0x7610, R46 ;  /* 0x00007610032e7816 */ /* 0x000fe2000000002e */
[----:B------:R-:W-:-:S05]  /*3d70*/  @P5 BRA `(.L_x_1721) ;  /* 0x0000020000005947 */ /* 0x000fca0003800000 */
[----:B------:R-:W-:Y:S01]  /*3d80*/  IADD3 R3, P3, P0, R86, R34, R138 ;  /* 0x0000002256037210 */ /* 0x000fe2000787e08a */
[----:B------:R-:W-:Y:S01]  /*3d90*/  CS2R R20, SRZ ;  /* 0x0000000000147805 */ /* 0x000fe2000001ff00 */
[----:B------:R-:W-:Y:S01]  /*3da0*/  CS2R R44, SRZ ;  /* 0x00000000002c7805 */ /* 0x000fe2000001ff00 */
[----:B------:R-:W-:Y:S01]  /*3db0*/  CS2R R22, SRZ ;  /* 0x0000000000167805 */ /* 0x000fe2000001ff00 */
[----:B------:R-:W-:Y:S01]  /*3dc0*/  IADD3.X R9, R95, R61, R129, P3, P0 ;  /* 0x0000003d5f097210 */ /* 0x000fe20001fe0481 */
[----:B------:R-:W-:Y:S01]  /*3dd0*/  CS2R R48, SRZ ;  /* 0x0000000000307805 */ /* 0x000fe2000001ff00 */
[----:B------:R-:W-:Y:S01]  /*3de0*/  IADD3 R6, P3, P0, R84, R62, R137 ;  /* 0x0000003e54067210 */ /* 0x000fe2000787e089 */
[----:B------:R-:W-:Y:S01]  /*3df0*/  CS2R R26, SRZ ;  /* 0x00000000001a7805 */ /* 0x000fe2000001ff00 */
[----:B------:R-:W-:Y:S01]  /*3e00*/  CS2R R50, SRZ ;  /* 0x0000000000327805 */ /* 0x000fe2000001ff00 */
[----:B------:R-:W-:Y:S01]  /*3e10*/  CS2R R28, SRZ ;  /* 0x00000000001c7805 */ /* 0x000fe2000001ff00 */
[----:B------:R-:W-:Y:S01]  /*3e20*/  IADD3.X R13, R92, R64, R130, P3, P0 ;  /* 0x000000405c0d7210 */ /* 0x000fe20001fe0482 */
[----:B------:R-:W-:Y:S01]  /*3e30*/  CS2R R52, SRZ ;  /* 0x0000000000347805 */ /* 0x000fe2000001ff00 */
[C---:B------:R-:W-:Y:S04]  /*3e40*/  LEA R32, P0, R3.reuse, c[0x0][0x270], 0x1 ;  /* 0x00009c0003207a11 */ /* 0x040fe800078008ff */
[----:B------:R-:W-:Y:S02]  /*3e50*/  LEA.HI.X R33, R3, c[0x0][0x274], R9, 0x1, P0 ;  /* 0x00009d0003217a11 */ /* 0x000fe400000f0c09 */
[C---:B------:R-:W-:Y:S04]  /*3e60*/  LEA R12, P0, R6.reuse, c[0x0][0x288], 0x1 ;  /* 0x0000a200060c7a11 */ /* 0x040fe800078008ff */
[----:B------:R-:W-:Y:S02]  /*3e70*/  LEA.HI.X R13, R6, c[0x0][0x28c], R13, 0x1, P0 ;  /* 0x0000a300060d7a11 */ /* 0x000fe400000f0c0d */
[----:B------:R-:W-:Y:S11]  /*3e80*/  ISETP.GE.AND P0, PT, R144, c[0x0][0x27c], PT ;  /* 0x00009f0090007a0c */ /* 0x000ff60003f06270 */
[----:B------:R-:W-:Y:S02]  /*3e90*/  @!UPT UIADD3 URZ, URZ, URZ, URZ ;  /* 0x0000003f3f3ff290 */ /* 0x000fe4000fffe03f */
        /* <DEDUP_REMOVED lines=14> */
.L_x_1721:
[----:B------:R-:W-:Y:S05]  /*3f80*/  BSYNC B0 ;  /* 0x0000000000007941 */ /* 0x000fea0003800000 */
.L_x_1720:
[----:B-1---5:R-:W-:Y:S01]  /*3f90*/  MOV R13, R52 ;  /* 0x00000034000d7202 */ /* 0x022fe20000000f00 */
[----:B------:R-:W-:Y:S01]  /*3fa0*/  IMAD.MOV.U32 R6, RZ, RZ, R28 ;  /* 0x000000ffff067224 */ /* 0x000fe200078e001c */
[----:B------:R1:W2:Y:S01]  /*3fb0*/  SHFL.IDX PT, R63, R72, RZ, 0x181f ;  /* 0x00181fff483f7589 */ /* 0x0002a200000e0000 */
[----:B------:R-:W-:Y:S01]  /*3fc0*/  IMAD.MOV.U32 R3, RZ, RZ, R29 ;  /* 0x000000ffff037224 */ /* 0x000fe200078e001d */
[----:B------:R-:W-:Y:S01]  /*3fd0*/  BSSY B1, `(.L_x_1722) ;  /* 0x0000104000017945 */ /* 0x000fe20003800000 */
[----:B------:R-:W-:Y:S02]  /*3fe0*/  IMAD.MOV.U32 R12, RZ, RZ, R26 ;  /* 0x000000ffff0c7224 */ /* 0x000fe400078e001a */
[----:B------:R-:W-:Y:S01]  /*3ff0*/  IMAD.MOV.U32 R9, RZ, RZ, R27 ;  /* 0x000000ffff097224 */ /* 0x000fe200078e001b */
[----:B------:R-:W-:Y:S01]  /*4000*/  PRMT R34, R3, 0x5410, R6 ;  /* 0x0000541003227816 */ /* 0x000fe20000000006 */
[----:B------:R-:W-:Y:S01]  /*4010*/  IMAD.MOV.U32 R3, RZ, RZ, R23 ;  /* 0x000000ffff037224 */ /* 0x000fe200078e0017 */
[----:B------:R-:W-:Y:S01]  /*4020*/  MOV R6, R22 ;  /* 0x0000001600067202 */ /* 0x000fe20000000f00 */
[----:B------:R1:W3:Y:S01]  /*4030*/  SHFL.IDX PT, R62, R73, RZ, 0x181f ;  /* 0x00181fff493e7589 */ /* 0x0002e200000e0000 */
[----:B------:R-:W-:Y:S01]  /*4040*/  PRMT R33, R9, 0x5410, R12 ;  /* 0x0000541009217816 */ /* 0x000fe2000000000c */
[----:B------:R-:W-:Y:S01]  /*4050*/  IMAD.MOV.U32 R12, RZ, RZ, R53 ;  /* 0x000000ffff0c7224 */ /* 0x000fe200078e0035 */
[----:B------:R-:W-:Y:S01]  /*4060*/  PRMT R32, R6, 0x5410, R3 ;  /* 0x0000541006207816 */ /* 0x000fe20000000003 */
[----:B------:R-:W-:Y:S02]  /*4070*/  IMAD.MOV.U32 R6, RZ, RZ, R20 ;  /* 0x000000ffff067224 */ /* 0x000fe400078e0014 */
[----:B------:R-:W-:Y:S01]  /*4080*/  IMAD.MOV.U32 R3, RZ, RZ, R21 ;  /* 0x000000ffff037224 */ /* 0x000fe200078e0015 */
[----:B------:R-:W-:Y:S04]  /*4090*/  PRMT R59, R13, 0x5410, R12 ;  /* 0x000054100d3b7816 */ /* 0x000fe8000000000c */
[----:B------:R-:W-:Y:S01]  /*40a0*/  PRMT R9, R3, 0x5410, R6 ;  /* 0x0000541003097816 */ /* 0x000fe20000000006 */
[----:B------:R-:W-:Y:S01]  /*40b0*/  IMAD.MOV.U32 R6, RZ, RZ, R50 ;  /* 0x000000ffff067224 */ /* 0x000fe200078e0032 */
[----:B------:R-:W-:Y:S04]  /*40c0*/  MOV R3, R51 ;  /* 0x0000003300037202 */ /* 0x000fe80000000f00 */
[----:B------:R-:W-:Y:S01]  /*40d0*/  PRMT R58, R6, 0x5410, R3 ;  /* 0x00005410063a7816 */ /* 0x000fe20000000003 */
[----:B------:R-:W-:Y:S05]  /*40e0*/  IMAD.MOV.U32 R3, RZ, RZ, R48 ;  /* 0x000000ffff037224 */ /* 0x000fea00078e0030 */
[----:B------:R-:W-:Y:S01]  /*40f0*/  PRMT R57, R3, 0x7610, R57 ;  /* 0x0000761003397816 */ /* 0x000fe20000000039 */
[----:B------:R-:W-:Y:S05]  /*4100*/  IMAD.MOV.U32 R3, RZ, RZ, R49 ;  /* 0x000000ffff037224 */ /* 0x000fea00078e0031 */
[----:B------:R-:W-:Y:S02]  /*4110*/  PRMT R57, R57, 0x5410, R3 ;  /* 0x0000541039397816 */ /* 0x000fe40000000003 */
[----:B------:R-:W-:Y:S04]  /*4120*/  MOV R3, R44 ;  /* 0x0000002c00037202 */ /* 0x000fe80000000f00 */
[----:B------:R-:W-:Y:S01]  /*4130*/  PRMT R56, R3, 0x7610, R56 ;  /* 0x0000761003387816 */ /* 0x000fe20000000038 */
[----:B------:R-:W-:Y:S05]  /*4140*/  IMAD.MOV.U32 R3, RZ, RZ, R45 ;  /* 0x000000ffff037224 */ /* 0x000fea00078e002d */
[----:B------:R-:W-:Y:S01]  /*4150*/  PRMT R56, R56, 0x5410, R3 ;  /* 0x0000541038387816 */ /* 0x000fe20000000003 */
[----:B------:R-:W-:-:S05]  /*4160*/  @P4 BRA `(.L_x_1723) ;  /* 0x00000ea000004947 */ /* 0x000fca0003800000 */
[----:B-123--:R-:W-:Y:S01]  /*4170*/  ISETP.GE.AND P0, PT, R140, c[0x0][0x1d4], PT ;  /* 0x000075008c007a0c */ /* 0x00efe20003f06270 */
[----:B------:R-:W-:Y:S01]  /*4180*/  @!UPT UIADD3 URZ, URZ, URZ, URZ ;  /* 0x0000003f3f3ff290 */ /* 0x000fe2000fffe03f */
[----:B------:R-:W-:Y:S11]  /*4190*/  BSSY B0, `(.L_x_1724) ;  /* 0x0000038000007945 */ /* 0x000ff60003800000 */
[----:B------:R-:W-:-:S05]  /*41a0*/  @P0 BRA `(.L_x_1725) ;  /* 0x0000036000000947 */ /* 0x000fca0003800000 */
[----:B------:R-:W-:Y:S11]  /*41b0*/  ISETP.GE.AND P0, PT, R144, c[0x0][0x27c], PT ;  /* 0x00009f0090007a0c */ /* 0x000ff60003f06270 */
[----:B------:R-:W-:Y:S02]  /*41c0*/  @!UPT UIADD3 URZ, URZ, URZ, URZ ;  /* 0x0000003f3f3ff290 */ /* 0x000fe4000fffe03f */
[--C-:B------:R-:W-:Y:S02]  /*41d0*/  @!P0 SHF.R.U64 R6, R14, 0x10, R15.reuse ;  /* 0x000000100e068819 */ /* 0x100fe4000000120f */
[----:B------:R-:W-:Y:S02]  /*41e0*/  @!P0 SHF.R.U32.HI R35, RZ, 0x10, R15 ;  /* 0x00000010ff238819 */ /* 0x000fe4000001160f */
[--C-:B------:R-:W-:Y:S01]  /*41f0*/  @!P0 SHF.R.U64 R4, R4, 0x10, R5.reuse ;  /* 0x0000001004048819 */ /* 0x100fe20000001205 */
[----:B------:R-:W1:Y:S01]  /*4200*/  LDS.128 R12, [R203+0xa080] ;  /* 0x00a08000cb0c7984 */ /* 0x000e620000000c00 */
[----:B------:R-:W-:Y:S02]  /*4210*/  @!P0 SHF.R.U32.HI R3, RZ, 0x10, R5 ;  /* 0x00000010ff038819 */ /* 0x000fe40000011605 */
[----:B------:R-:W-:Y:S02]  /*4220*/  @!P0 PRMT R39, R39, 0x5410, R6 ;  /* 0x0000541027278816 */ /* 0x000fe40000000006 */
[C---:B------:R-:W-:Y:S02]  /*4230*/  @!P0 PRMT R4, R24.reuse, 0x5432, R4 ;  /* 0x0000543218048816 */ /* 0x040fe40000000004 */
[----:B------:R-:W-:Y:S01]  /*4240*/  @!P0 PRMT R5, R24, 0x5410, R3 ;  /* 0x0000541018058816 */ /* 0x000fe20000000003 */
[----:B------:R-:W-:Y:S01]  /*4250*/  @!P0 IMAD.U32 R24, R39, 0x10000, RZ ;  /* 0x0001000027188824 */ /* 0x000fe200078e00ff */
[----:B------:R-:W-:Y:S01]  /*4260*/  @!P0 PRMT R46, R46, 0x5410, R35 ;  /* 0x000054102e2e8816 */ /* 0x000fe20000000023 */
[C---:B------:R-:W-:Y:S01]  /*4270*/  @!P0 IMAD.U32 R6, R4.reuse, 0x10000, RZ ;  /* 0x0001000004068824 */ /* 0x040fe200078e00ff */
[----:B------:R-:W-:Y:S01]  /*4280*/  @!P0 LOP3.LUT R4, R4, 0xffff0000, RZ, 0xc0, !PT ;  /* 0xffff000004048812 */ /* 0x000fe200078ec0ff */
[C---:B-1----:R-:W-:Y:S01]  /*4290*/  @!P0 IMAD.U32 R35, R12.reuse, 0x10000, RZ ;  /* 0x000100000c238824 */ /* 0x042fe200078e00ff */
[----:B------:R-:W-:Y:S05]  /*42a0*/  @!P0 LOP3.LUT R3, R12, 0xffff0000, RZ, 0xc0, !PT ;  /* 0xffff00000c038812 */ /* 0x000fea00078ec0ff */
[C---:B------:R-:W-:Y:S02]  /*42b0*/  @!P0 FMUL.FTZ R60, R3.reuse, R24 ;  /* 0x00000018033c8220 */ /* 0x040fe40000410000 */
[-C--:B------:R-:W-:Y:S02]  /*42c0*/  @!P0 FMUL.FTZ R3, R3, R6.reuse ;  /* 0x0000000603038220 */ /* 0x080fe40000410000 */
[----:B------:R-:W-:Y:S01]  /*42d0*/  @!P0 FFMA.FTZ R60, R35, R6, -R60 ;  /* 0x00000006233c8223 */ /* 0x000fe2000001083c */
[----:B------:R-:W-:Y:S01]  /*42e0*/  @!P0 LOP3.LUT R6, R39, 0xffff0000, RZ, 0xc0, !PT ;  /* 0xffff000027068812 */ /* 0x000fe200078ec0ff */
[----:B------:R-:W-:Y:S01]  /*42f0*/  @!P0 FFMA.FTZ R3, R24, R35, R3 ;  /* 0x0000002318038223 */ /* 0x000fe20000010003 */
[----:B------:R-:W-:Y:S04]  /*4300*/  @!P0 SHF.L.U32 R24, R13, 0x10, RZ ;  /* 0x000000100d188819 */ /* 0x000fe800000006ff */
[----:B------:R-:W-:Y:S02]  /*4310*/  @!P0 F2FP.BF16.PACK_AB R35, R3, R60 ;  /* 0x0000003c0323823e */ /* 0x000fe400000010ff */
[----:B------:R-:W-:Y:S02]  /*4320*/  @!P0 LOP3.LUT R3, R13, 0xffff0000, RZ, 0xc0, !PT ;  /* 0xffff00000d038812 */ /* 0x000fe400078ec0ff */
[C---:B------:R-:W-:Y:S01]  /*4330*/  LEA R60, P3, R140.reuse, R62, 0x1 ;  /* 0x0000003e8c3c7211 */ /* 0x040fe200078608ff */
[----:B------:R-:W-:Y:S02]  /*4340*/  @!P0 IMAD.MOV.U32 R12, RZ, RZ, R35 ;  /* 0x000000ffff0c8224 */ /* 0x000fe400078e0023 */
[C---:B------:R-:W-:Y:S01]  /*4350*/  @!P0 FMUL.FTZ R39, R3.reuse, R6 ;  /* 0x0000000603278220 */ /* 0x040fe20000410000 */
[----:B------:R-:W-:Y:S01]  /*4360*/  LEA.HI.X R61, R140, R63, R141, 0x1, P3 ;  /* 0x0000003f8c3d7211 */ /* 0x000fe200018f0c8d */
[-C--:B------:R-:W-:Y:S02]  /*4370*/  @!P0 FMUL.FTZ R3, R3, R4.reuse ;  /* 0x0000000403038220 */ /* 0x080fe40000410000 */
[----:B------:R-:W-:Y:S02]  /*4380*/  @!P0 FFMA.FTZ R39, R24, R4, -R39 ;  /* 0x0000000418278223 */ /* 0x000fe40000010827 */
[----:B------:R-:W-:Y:S02]  /*4390*/  @!P0 FFMA.FTZ R3, R6, R24, R3 ;  /* 0x0000001806038223 */ /* 0x000fe40000010003 */
[----:B------:R-:W-:Y:S02]  /*43a0*/  @!P0 IMAD.U32 R6, R46, 0x10000, RZ ;  /* 0x000100002e068824 */ /* 0x000fe400078e00ff */
[C---:B------:R-:W-:Y:S01]  /*43b0*/  @!P0 IMAD.U32 R24, R14.reuse, 0x10000, RZ ;  /* 0x000100000e188824 */ /* 0x040fe200078e00ff */
[----:B------:R-:W-:Y:S02]  /*43c0*/  @!P0 F2FP.BF16.PACK_AB R4, R3, R39 ;  /* 0x000000270304823e */ /* 0x000fe400000010ff */
[----:B------:R-:W-:Y:S02]  /*43d0*/  @!P0 LOP3.LUT R3, R14, 0xffff0000, RZ, 0xc0, !PT ;  /* 0xffff00000e038812 */ /* 0x000fe400078ec0ff */
[----:B------:R-:W-:Y:S01]  /*43e0*/  @!P0 MOV R13, R4 ;  /* 0x00000004000d8202 */ /* 0x000fe20000000f00 */
[C---:B------:R-:W-:Y:S01]  /*43f0*/  @!P0 IMAD.U32 R4, R5.reuse, 0x10000, RZ ;  /* 0x0001000005048824 */ /* 0x040fe200078e00ff */
[----:B------:R-:W-:Y:S01]  /*4400*/  @!P0 LOP3.LUT R5, R5, 0xffff0000, RZ, 0xc0, !PT ;  /* 0xffff000005058812 */ /* 0x000fe200078ec0ff */
[C---:B------:R-:W-:Y:S02]  /*4410*/  @!P0 FMUL.FTZ R35, R3.reuse, R6 ;  /* 0x0000000603238220 */ /* 0x040fe40000410000 */
[-C--:B------:R-:W-:Y:S02]  /*4420*/  @!P0 FMUL.FTZ R3, R3, R4.reuse ;  /* 0x0000000403038220 */ /* 0x080fe40000410000 */
[----:B------:R-:W-:Y:S01]  /*4430*/  @!P0 FFMA.FTZ R39, R24, R4, -R35 ;  /* 0x0000000418278223 */ /* 0x000fe20000010823 */
[C---:B------:R-:W-:Y:S01]  /*4440*/  @!P0 LOP3.LUT R4, R15.reuse, 0xffff0000, RZ, 0xc0, !PT ;  /* 0xffff00000f048812 */ /* 0x040fe200078ec0ff */
[----:B------:R-:W-:Y:S01]  /*4450*/  @!P0 FFMA.FTZ R3, R6, R24, R3 ;  /* 0x0000001806038223 */ /* 0x000fe20000010003 */
[----:B------:R-:W-:Y:S02]  /*4460*/  @!P0 LOP3.LUT R6, R46, 0xffff0000, RZ, 0xc0, !PT ;  /* 0xffff00002e068812 */ /* 0x000fe400078ec0ff */
[----:B------:R-:W-:Y:S03]  /*4470*/  @!P0 SHF.L.U32 R24, R15, 0x10, RZ ;  /* 0x000000100f188819 */ /* 0x000fe600000006ff */
[C---:B------:R-:W-:Y:S02]  /*4480*/  @!P0 FMUL.FTZ R35, R4.reuse, R6 ;  /* 0x0000000604238220 */ /* 0x040fe40000410000 */
[-C--:B------:R-:W-:Y:S02]  /*4490*/  @!P0 FMUL.FTZ R4, R4, R5.reuse ;  /* 0x0000000504048220 */ /* 0x080fe40000410000 */
[----:B------:R-:W-:Y:S01]  /*44a0*/  @!P0 FFMA.FTZ R35, R24, R5, -R35 ;  /* 0x0000000518238223 */ /* 0x000fe20000010823 */
[----:B------:R-:W-:Y:S01]  /*44b0*/  @!P0 F2FP.BF16.PACK_AB R5, R3, R39 ;  /* 0x000000270305823e */ /* 0x000fe200000010ff */
[----:B------:R-:W-:Y:S04]  /*44c0*/  @!P0 FFMA.FTZ R4, R6, R24, R4 ;  /* 0x0000001806048223 */ /* 0x000fe80000010004 */
[----:B------:R-:W-:Y:S01]  /*44d0*/  @!P0 IMAD.MOV.U32 R14, RZ, RZ, R5 ;  /* 0x000000ffff0e8224 */ /* 0x000fe200078e0005 */
[----:B------:R-:W-:Y:S04]  /*44e0*/  @!P0 F2FP.BF16.PACK_AB R3, R4, R35 ;  /* 0x000000230403823e */ /* 0x000fe800000010ff */
[----:B------:R-:W-:Y:S05]  /*44f0*/  @!P0 MOV R15, R3 ;  /* 0x00000003000f8202 */ /* 0x000fea0000000f00 */
[----:B------:R1:W-:Y:S02]  /*4500*/  ST.E.128 [R60.64], R12 ;  /* 0x0000000c3c007985 */ /* 0x0003e4000c101d06 */
.L_x_1725:
[----:B------:R-:W-:Y:S05]  /*4510*/  BSYNC B0 ;  /* 0x0000000000007941 */ /* 0x000fea0003800000 */
.L_x_1724:
[----:B------:R-:W-:Y:S01]  /*4520*/  ISETP.GE.AND P0, PT, R142, c[0x0][0x1d4], PT ;  /* 0x000075008e007a0c */ /* 0x000fe20003f06270 */
[----:B------:R-:W-:Y:S01]  /*4530*/  @!UPT UIADD3 URZ, URZ, URZ, URZ ;  /* 0x0000003f3f3ff290 */ /* 0x000fe2000fffe03f */
[----:B------:R-:W-:Y:S11]  /*4540*/  BSSY B0, `(.L_x_1726) ;  /* 0x0000038000007945 */ /* 0x000ff60003800000 */
[----:B------:R-:W-:-:S05]  /*4550*/  @P0 BRA `(.L_x_1727) ;  /* 0x0000036000000947 */ /* 0x000fca0003800000 */
[----:B------:R-:W-:Y:S01]  /*4560*/  ISETP.GE.AND P0, PT, R148, c[0x0][0x27c], PT ;  /* 0x00009f0094007a0c */ /* 0x000fe20003f06270 */
[----:B-1----:R-:W1:Y:S11]  /*4570*/  LDS.128 R12, [R203+0xb880] ;  /* 0x00b88000cb0c7984 */ /* 0x002e760000000c00 */
[----:B------:R-:W-:Y:S01]  /*4580*/  @!UPT UIADD3 URZ, URZ, URZ, URZ ;  /* 0x0000003f3f3ff290 */ /* 0x000fe2000fffe03f */
[----:B------:R-:W-:Y:S02]  /*4590*/  @!P0 SHF.R.U64 R5, R36, 0x10, R37 ;  /* 0x0000001024058819 */ /* 0x000fe40000001225 */
[--C-:B------:R-:W-:Y:S02]  /*45a0*/  @!P0 SHF.R.U64 R4, R10, 0x10, R11.reuse ;  /* 0x000000100a048819 */ /* 0x100fe4000000120b */
[----:B------:R-:W-:Y:S02]  /*45b0*/  @!P0 SHF.R.U32.HI R3, RZ, 0x10, R11 ;  /* 0x00000010ff038819 */ /* 0x000fe4000001160b */
[----:B------:R-:W-:Y:S02]  /*45c0*/  @!P0 PRMT R24, R47, 0x5410, R5 ;  /* 0x000054102f188816 */ /* 0x000fe40000000005 */
[C---:B------:R-:W-:Y:S02]  /*45d0*/  @!P0 PRMT R4, R25.reuse, 0x5432, R4 ;  /* 0x0000543219048816 */ /* 0x040fe40000000004 */
[----:B------:R-:W-:Y:S01]  /*45e0*/  @!P0 SHF.R.U32.HI R6, RZ, 0x10, R37 ;  /* 0x00000010ff068819 */ /* 0x000fe20000011625 */
[----:B------:R-:W-:Y:S01]  /*45f0*/  @!P0 IMAD.U32 R10, R24, 0x10000, RZ ;  /* 0x00010000180a8824 */ /* 0x000fe200078e00ff */
[----:B------:R-:W-:Y:S02]  /*4600*/  @!P0 PRMT R5, R25, 0x5410, R3 ;  /* 0x0000541019058816 */ /* 0x000fe40000000003 */
        /* <DEDUP_REMOVED lines=12> */
[----:B------:R-:W-:Y:S03]  /*46d0*/  @!P0 LOP3.LUT R3, R13, 0xffff0000, RZ, 0xc0, !PT ;  /* 0xffff00000d038812 */ /* 0x000fe600078ec0ff */
[----:B------:R-:W-:Y:S02]  /*46e0*/  @!P0 IMAD.MOV.U32 R12, RZ, RZ, R11 ;  /* 0x000000ffff0c8224 */ /* 0x000fe400078e000b */
[C---:B------:R-:W-:Y:S02]  /*46f0*/  @!P0 FMUL.FTZ R24, R3.reuse, R6 ;  /* 0x0000000603188220 */ /* 0x040fe40000410000 */
[-C--:B------:R-:W-:Y:S02]  /*4700*/  @!P0 FMUL.FTZ R3, R3, R4.reuse ;  /* 0x0000000403038220 */ /* 0x080fe40000410000 */
[----:B------:R-:W-:Y:S02]  /*4710*/  @!P0 FFMA.FTZ R24, R10, R4, -R24 ;  /* 0x000000040a188223 */ /* 0x000fe40000010818 */
[----:B------:R-:W-:Y:S02]  /*4720*/  @!P0 FFMA.FTZ R3, R6, R10, R3 ;  /* 0x0000000a06038223 */ /* 0x000fe40000010003 */
[C---:B------:R-:W-:Y:S02]  /*4730*/  @!P0 IMAD.U32 R10, R14.reuse, 0x10000, RZ ;  /* 0x000100000e0a8824 */ /* 0x040fe400078e00ff */
[----:B------:R-:W-:Y:S01]  /*4740*/  @!P0 IMAD.U32 R6, R35, 0x10000, RZ ;  /* 0x0001000023068824 */ /* 0x000fe200078e00ff */
        /* <DEDUP_REMOVED lines=8> */
[----:B------:R-:W-:Y:S01]  /*47d0*/  @!P0 LOP3.LUT R4, R15, 0xffff0000, RZ, 0xc0, !PT ;  /* 0xffff00000f048812 */ /* 0x000fe200078ec0ff */
[----:B------:R-:W-:Y:S01]  /*47e0*/  @!P0 FFMA.FTZ R3, R6, R10, R3 ;  /* 0x0000000a06038223 */ /* 0x000fe20000010003 */
[----:B------:R-:W-:Y:S02]  /*47f0*/  @!P0 LOP3.LUT R6, R35, 0xffff0000, RZ, 0xc0, !PT ;  /* 0xffff000023068812 */ /* 0x000fe400078ec0ff */
[----:B------:R-:W-:Y:S03]  /*4800*/  @!P0 SHF.L.U32 R10, R15, 0x10, RZ ;  /* 0x000000100f0a8819 */ /* 0x000fe600000006ff */
[C---:B------:R-:W-:Y:S02]  /*4810*/  @!P0 FMUL.FTZ R11, R4.reuse, R6 ;  /* 0x00000006040b8220 */ /* 0x040fe40000410000 */
[-C--:B------:R-:W-:Y:S02]  /*4820*/  @!P0 FMUL.FTZ R4, R4, R5.reuse ;  /* 0x0000000504048220 */ /* 0x080fe40000410000 */
[----:B------:R-:W-:Y:S01]  /*4830*/  @!P0 FFMA.FTZ R24, R10, R5, -R11 ;  /* 0x000000050a188223 */ /* 0x000fe2000001080b */
[----:B------:R-:W-:Y:S01]  /*4840*/  @!P0 F2FP.BF16.PACK_AB R5, R3, R25 ;  /* 0x000000190305823e */ /* 0x000fe200000010ff */
[----:B------:R-:W-:Y:S01]  /*4850*/  @!P0 FFMA.FTZ R4, R6, R10, R4 ;  /* 0x0000000a06048223 */ /* 0x000fe20000010004 */
[----:B------:R-:W-:Y:S03]  /*4860*/  LEA R10, P3, R206, R62, 0x1 ;  /* 0x0000003ece0a7211 */ /* 0x000fe600078608ff */
[----:B------:R-:W-:Y:S01]  /*4870*/  @!P0 IMAD.MOV.U32 R14, RZ, RZ, R5 ;  /* 0x000000ffff0e8224 */ /* 0x000fe200078e0005 */
[----:B------:R-:W-:Y:S02]  /*4880*/  @!P0 F2FP.BF16.PACK_AB R3, R4, R24 ;  /* 0x000000180403823e */ /* 0x000fe400000010ff */
[----:B------:R-:W-:Y:S02]  /*4890*/  LEA.HI.X R11, R206, R63, R213, 0x1, P3 ;  /* 0x0000003fce0b7211 */ /* 0x000fe400018f0cd5 */
[----:B------:R-:W-:Y:S05]  /*48a0*/  @!P0 MOV R15, R3 ;  /* 0x00000003000f8202 */ /* 0x000fea0000000f00 */
[----:B------:R1:W-:Y:S02]  /*48b0*/  ST.E.128 [R10.64], R12 ;  /* 0x0000000c0a007985 */ /* 0x0003e4000c101d06 */
.L_x_1727:
[----:B------:R-:W-:Y:S05]  /*48c0*/  BSYNC B0 ;  /* 0x0000000000007941 */ /* 0x000fea0003800000 */
.L_x_1726:
        /* <DEDUP_REMOVED lines=8> */
[----:B------:R-:W-:Y:S02]  /*4950*/  @!P0 SHF.R.U64 R3, R16, 0x10, R17 ;  /* 0x0000001010038819 */ /* 0x000fe40000001211 */
[----:B------:R-:W-:Y:S02]  /*4960*/  @!P0 PRMT R16, R54, 0x5410, R4 ;  /* 0x0000541036108816 */ /* 0x000fe40000000004 */
[----:B------:R-:W-:Y:S02]  /*4970*/  @!P0 PRMT R4, R30, 0x5432, R3 ;  /* 0x000054321e048816 */ /* 0x000fe40000000003 */
[----:B------:R-:W-:Y:S01]  /*4980*/  @!P0 SHF.R.U32.HI R6, RZ, 0x10, R41 ;  /* 0x00000010ff068819 */ /* 0x000fe20000011629 */
[----:B------:R-:W-:Y:S01]  /*4990*/  @!P0 IMAD.U32 R10, R16, 0x10000, RZ ;  /* 0x00010000100a8824 */ /* 0x000fe200078e00ff */
[----:B------:R-:W-:Y:S02]  /*49a0*/  @!P0 SHF.R.U32.HI R5, RZ, 0x10, R17 ;  /* 0x00000010ff058819 */ /* 0x000fe40000011611 */
[----:B------:R-:W-:Y:S01]  /*49b0*/  @!P0 PRMT R17, R54, 0x5432, R6 ;  /* 0x0000543236118816 */ /* 0x000fe20000000006 */
[C---:B------:R-:W-:Y:S01]  /*49c0*/  @!P0 IMAD.U32 R6, R4.reuse, 0x10000, RZ ;  /* 0x0001000004068824 */ /* 0x040fe200078e00ff */
[----:B------:R-:W-:Y:S02]  /*49d0*/  @!P0 LOP3.LUT R4, R4, 0xffff0000, RZ, 0xc0, !PT ;  /* 0xffff000004048812 */ /* 0x000fe400078ec0ff */
[----:B------:R-:W-:Y:S01]  /*49e0*/  @!P0 PRMT R5, R30, 0x5410, R5 ;  /* 0x000054101e058816 */ /* 0x000fe20000000005 */
        /* <DEDUP_REMOVED lines=34> */
[C---:B------:R-:W-:Y:S03]  /*4c10*/  LEA R10, P3, R205.reuse, R62, 0x1 ;  /* 0x0000003ecd0a7211 */ /* 0x040fe600078608ff */
[----:B------:R-:W-:Y:S01]  /*4c20*/  @!P0 IMAD.MOV.U32 R14, RZ, RZ, R5 ;  /* 0x000000ffff0e8224 */ /* 0x000fe200078e0005 */
[----:B------:R-:W-:Y:S02]  /*4c30*/  @!P0 F2FP.BF16.PACK_AB R3, R4, R16 ;  /* 0x000000100403823e */ /* 0x000fe400000010ff */
[----:B------:R-:W-:Y:S02]  /*4c40*/  LEA.HI.X R11, R205, R63, R215, 0x1, P3 ;  /* 0x0000003fcd0b7211 */ /* 0x000fe400018f0cd7 */
[----:B------:R-:W-:Y:S05]  /*4c50*/  @!P0 MOV R15, R3 ;  /* 0x00000003000f8202 */ /* 0x000fea0000000f00 */
[----:B------:R1:W-:Y:S02]  /*4c60*/  ST.E.128 [R10.64], R12 ;  /* 0x0000000c0a007985 */ /* 0x0003e4000c101d06 */
.L_x_1729:
[----:B------:R-:W-:Y:S05]  /*4c70*/  BSYNC B0 ;  /* 0x0000000000007941 */ /* 0x000fea0003800000 */
.L_x_1728:
[----:B------:R-:W-:Y:S11]  /*4c80*/  ISETP.GE.AND P0, PT, R204, c[0x0][0x1d4], PT ;  /* 0x00007500cc007a0c */ /* 0x000ff60003f06270 */
[----:B------:R-:W-:Y:S02]  /*4c90*/  @!UPT UIADD3 URZ, URZ, URZ, URZ ;  /* 0x0000003f3f3ff290 */ /* 0x000fe4000fffe03f */
        /* <DEDUP_REMOVED lines=37> */
[C---:B------:R-:W-:Y:S01]  /*4ef0*/  @!P0 FMUL.FTZ R11, R3.reuse, R6 ;  /* 0x00000006030b8220 */ /* 0x040fe20000410000 */
[----:B------:R-:W-:Y:S01]  /*4f00*/  LEA R16, P3, R204, R62, 0x1 ;  /* 0x0000003ecc107211 */ /* 0x000fe200078608ff */
[-C--:B------:R-:W-:Y:S02]  /*4f10*/  @!P0 FMUL.FTZ R3, R3, R4.reuse ;  /* 0x0000000403038220 */ /* 0x080fe40000410000 */
[----:B------:R-:W-:Y:S01]  /*4f20*/  @!P0 FFMA.FTZ R18, R10, R4, -R11 ;  /* 0x000000040a128223 */ /* 0x000fe2000001080b */
[----:B------:R-:W-:Y:S01]  /*4f30*/  @!P0 LOP3.LUT R4, R15, 0xffff0000, RZ, 0xc0, !PT ;  /* 0xffff00000f048812 */ /* 0x000fe200078ec0ff */
[----:B------:R-:W-:Y:S01]  /*4f40*/  @!P0 FFMA.FTZ R3, R6, R10, R3 ;  /* 0x0000000a06038223 */ /* 0x000fe20000010003 */
[----:B------:R-:W-:Y:S02]  /*4f50*/  @!P0 LOP3.LUT R6, R17, 0xffff0000, RZ, 0xc0, !PT ;  /* 0xffff000011068812 */ /* 0x000fe400078ec0ff */
[----:B------:R-:W-:Y:S02]  /*4f60*/  @!P0 SHF.L.U32 R10, R15, 0x10, RZ ;  /* 0x000000100f0a8819 */ /* 0x000fe400000006ff */
[----:B------:R-:W-:Y:S01]  /*4f70*/  LEA.HI.X R17, R204, R63, R214, 0x1, P3 ;  /* 0x0000003fcc117211 */ /* 0x000fe200018f0cd6 */
        /* <DEDUP_REMOVED lines=9> */
.L_x_1723:
[----:B-123--:R-:W-:Y:S05]  /*5010*/  BSYNC B1 ;  /* 0x0000000000017941 */ /* 0x00efea0003800000 */
.L_x_1722:
[----:B------:R1:W2:Y:S04]  /*5020*/  SHFL.IDX PT, R31, R72, 0x1, 0x181f ;  /* 0x00381f00481f7f89 */ /* 0x0002a800000e0000 */
[----:B------:R1:W3:Y:S01]  /*5030*/  SHFL.IDX PT, R30, R73, 0x1, 0x181f ;  /* 0x00381f00491e7f89 */ /* 0x0002e200000e0000 */
[----:B------:R-:W-:-:S05]  /*5040*/  @P5 BRA `(.L_x_1730) ;  /* 0x0000394000005947 */ /* 0x000fca0003800000 */
[----:B------:R-:W-:Y:S01]  /*5050*/  ISETP.GE.AND P0, PT, R140, c[0x0][0x1d4], PT ;  /* 0x000075008c007a0c */ /* 0x000fe20003f06270 */
[----:B------:R-:W-:Y:S01]  /*5060*/  @!UPT UIADD3 URZ, URZ, URZ, URZ ;  /* 0x0000003f3f3ff290 */ /* 0x000fe2000fffe03f */
[----:B------:R-:W-:Y:S11]  /*5070*/  BSSY B0, `(.L_x_1731) ;  /* 0x0000038000007945 */ /* 0x000ff60003800000 */
[----:B------:R-:W-:-:S05]  /*5080*/  @P0 BRA `(.L_x_1732) ;  /* 0x0000036000000947 */ /* 0x000fca0003800000 */
[----:B------:R-:W-:Y:S01]  /*5090*/  ISETP.GE.AND P0, PT, R144, c[0x0][0x27c], PT ;  /* 0x00009f0090007a0c */ /* 0x000fe20003f06270 */
[----:B------:R-:W4:Y:S11]  /*50a0*/  LDS.128 R12, [R203+0xb080] ;  /* 0x00b08000cb0c7984 */ /* 0x000f360000000c00 */
[----:B------:R-:W-:Y:S01]  /*50b0*/  @!UPT UIADD3 URZ, URZ, URZ, URZ ;  /* 0x0000003f3f3ff290 */ /* 0x000fe2000fffe03f */
[----:B------:R-:W-:Y:S02]  /*50c0*/  @!P0 SHF.R.U64 R4, R44, 0x10, R45 ;  /* 0x000000102c048819 */ /* 0x000fe4000000122d */
[----:B------:R-:W-:Y:S02]  /*50d0*/  @!P0 SHF.R.U64 R3, R20, 0x10, R21 ;  /* 0x0000001014038819 */ /* 0x000fe40000001215 */
[C---:B------:R-:W-:Y:S02]  /*50e0*/  @!P0 PRMT R11, R56.reuse, 0x5410, R4 ;  /* 0x00005410380b8816 */ /* 0x040fe40000000004 */
[C---:B------:R-:W-:Y:S02]  /*50f0*/  @!P0 PRMT R4, R9.reuse, 0x5432, R3 ;  /* 0x0000543209048816 */ /* 0x040fe40000000003 */
[----:B------:R-:W-:Y:S02]  /*5100*/  @!P0 SHF.R.U32.HI R6, RZ, 0x10, R45 ;  /* 0x00000010ff068819 */ /* 0x000fe4000001162d */
[----:B------:R-:W-:Y:S02]  /*5110*/  @!P0 SHF.R.U32.HI R5, RZ, 0x10, R21 ;  /* 0x00000010ff058819 */ /* 0x000fe40000011615 */
[----:B------:R-:W-:Y:S01]  /*5120*/  @!P0 PRMT R16, R56, 0x5432, R6 ;  /* 0x0000543238108816 */ /* 0x000fe20000000006 */
[C---:B------:R-:W-:Y:S01]  /*5130*/  @!P0 IMAD.U32 R6, R4.reuse, 0x10000, RZ ;  /* 0x0001000004068824 */ /* 0x040fe200078e00ff */
[----:B------:R-:W-:Y:S01]  /*5140*/  @!P0 PRMT R5, R9, 0x5410, R5 ;  /* 0x0000541009058816 */ /* 0x000fe20000000005 */
[----:B------:R-:W-:Y:S01]  /*5150*/  @!P0 IMAD.U32 R9, R11, 0x10000, RZ ;  /* 0x000100000b098824 */ /* 0x000fe200078e00ff */
[----:B------:R-:W-:Y:S01]  /*5160*/  @!P0 LOP3.LUT R4, R4, 0xffff0000, RZ, 0xc0, !PT ;  /* 0xffff000004048812 */ /* 0x000fe200078ec0ff */
[C---:B----4-:R-:W-:Y:S01]  /*5170*/  @!P0 IMAD.U32 R10, R12.reuse, 0x10000, RZ ;  /* 0x000100000c0a8824 */ /* 0x050fe200078e00ff */
        /* <DEDUP_REMOVED lines=33> */
[----:B---3--:R-:W-:Y:S03]  /*5390*/  LEA R10, P3, R140, R30, 0x1 ;  /* 0x0000001e8c0a7211 */ /* 0x008fe600078608ff */
[----:B------:R-:W-:Y:S01]  /*53a0*/  @!P0 IMAD.MOV.U32 R14, RZ, RZ, R5 ;  /* 0x000000ffff0e8224 */ /* 0x000fe200078e0005 */
[----:B------:R-:W-:Y:S02]  /*53b0*/  @!P0 F2FP.BF16.PACK_AB R3, R4, R16 ;  /* 0x000000100403823e */ /* 0x000fe400000010ff */
[----:B--2---:R-:W-:Y:S02]  /*53c0*/  LEA.HI.X R11, R140, R31, R141, 0x1, P3 ;  /* 0x0000001f8c0b7211 */ /* 0x004fe400018f0c8d */
[----:B------:R-:W-:Y:S05]  /*53d0*/  @!P0 MOV R15, R3 ;  /* 0x00000003000f8202 */ /* 0x000fea0000000f00 */
[----:B------:R2:W-:Y:S02]  /*53e0*/  ST.E.128 [R10.64], R12 ;  /* 0x0000000c0a007985 */ /* 0x0005e4000c101d06 */
.L_x_1732:
[----:B------:R-:W-:Y:S05]  /*53f0*/  BSYNC B0 ;  /* 0x0000000000007941 */ /* 0x000fea0003800000 */
.L_x_1731:
[----:B------:R-:W-:Y:S01]  /*5400*/  ISETP.GE.AND P0, PT, R142, c[0x0][0x1d4], PT ;  /* 0x000075008e007a0c */ /* 0x000fe20003f06270 */
[----:B------:R-:W-:Y:S01]  /*5410*/  @!UPT UIADD3 URZ, URZ, URZ, URZ ;  /* 0x0000003f3f3ff290 */ /* 0x000fe2000fffe03f */
[----:B------:R-:W-:Y:S11]  /*5420*/  BSSY B0, `(.L_x_1733) ;  /* 0x0000038000007945 */ /* 0x000ff60003800000 */
[----:B------:R-:W-:-:S05]  /*5430*/  @P0 BRA `(.L_x_1734) ;  /* 0x0000036000000947 */ /* 0x000fca0003800000 */
[C---:B---3--:R-:W-:Y:S01]  /*5440*/  LEA R18, P0, R206.reuse, R30, 0x1 ;  /* 0x0000001ece127211 */ /* 0x048fe200078008ff */
[----:B--2---:R-:W2:Y:S03]  /*5450*/  LDS.128 R12, [R203+0xc880] ;  /* 0x00c88000cb0c7984 */ /* 0x004ea60000000c00 */
[----:B------:R-:W-:Y:S02]  /*5460*/  LEA.HI.X R19, R206, R31, R213, 0x1, P0 ;  /* 0x0000001fce137211 */ /* 0x000fe400000f0cd5 */
[----:B------:R-:W-:Y:S11]  /*5470*/  ISETP.GE.AND P0, PT, R148, c[0x0][0x27c], PT ;  /* 0x00009f0094007a0c */ /* 0x000ff60003f06270 */
[----:B------:R-:W-:Y:S02]  /*5480*/  @!UPT UIADD3 URZ, URZ, URZ, URZ ;  /* 0x0000003f3f3ff290 */ /* 0x000fe4000fffe03f */
[----:B------:R-:W-:Y:S02]  /*5490*/  @!P0 SHF.R.U64 R3, R48, 0x10, R49 ;  /* 0x0000001030038819 */ /* 0x000fe40000001231 */
[----:B------:R-:W-:Y:S02]  /*54a0*/  @!P0 SHF.R.U64 R5, R22, 0x10, R23 ;  /* 0x0000001016058819 */ /* 0x000fe40000001217 */
[----:B------:R-:W-:Y:S02]  /*54b0*/  @!P0 PRMT R11, R57, 0x5410, R3 ;  /* 0x00005410390b8816 */ /* 0x000fe40000000003 */
[----:B------:R-:W-:Y:S02]  /*54c0*/  @!P0 PRMT R5, R32, 0x5410, R5 ;  /* 0x0000541020058816 */ /* 0x000fe40000000005 */
[----:B------:R-:W-:Y:S01]  /*54d0*/  @!P0 SHF.R.U32.HI R6, RZ, 0x10, R23 ;  /* 0x00000010ff068819 */ /* 0x000fe20000011617 */
[C---:B------:R-:W-:Y:S01]  /*54e0*/  @!P0 IMAD.U32 R9, R11.reuse, 0x10000, RZ ;  /* 0x000100000b098824 */ /* 0x040fe200078e00ff */
[----:B------:R-:W-:Y:S01]  /*54f0*/  @!P0 LOP3.LUT R11, R11, 0xffff0000, RZ, 0xc0, !PT ;  /* 0xffff00000b0b8812 */ /* 0x000fe200078ec0ff */
[C---:B------:R-:W-:Y:S01]  /*5500*/  @!P0 IMAD.U32 R4, R5.reuse, 0x10000, RZ ;  /* 0x0001000005048824 */ /* 0x040fe200078e00ff */
[----:B------:R-:W-:Y:S02]  /*5510*/  @!P0 LOP3.LUT R5, R5, 0xffff0000, RZ, 0xc0, !PT ;  /* 0xffff000005058812 */ /* 0x000fe400078ec0ff */
[----:B------:R-:W-:Y:S04]  /*5520*/  @!P0 SHF.R.U32.HI R16, RZ, 0x10, R49 ;  /* 0x00000010ff108819 */ /* 0x000fe80000011631 */
[----:B------:R-:W-:Y:S01]  /*5530*/  @!P0 PRMT R16, R57, 0x5432, R16 ;  /* 0x0000543239108816 */ /* 0x000fe20000000010 */
[C---:B--2---:R-:W-:Y:S01]  /*5540*/  @!P0 IMAD.U32 R10, R12.reuse, 0x10000, RZ ;  /* 0x000100000c0a8824 */ /* 0x044fe200078e00ff */
[----:B------:R-:W-:Y:S05]  /*5550*/  @!P0 LOP3.LUT R3, R12, 0xffff0000, RZ, 0xc0, !PT ;  /* 0xffff00000c038812 */ /* 0x000fea00078ec0ff */
[C---:B------:R-:W-:Y:S02]  /*5560*/  @!P0 FMUL.FTZ R17, R3.reuse, R9 ;  /* 0x0000000903118220 */ /* 0x040fe40000410000 */
[-C--:B------:R-:W-:Y:S02]  /*5570*/  @!P0 FMUL.FTZ R3, R3, R4.reuse ;  /* 0x0000000403038220 */ /* 0x080fe40000410000 */
[----:B------:R-:W-:Y:S01]  /*5580*/  @!P0 FFMA.FTZ R21, R10, R4, -R17 ;  /* 0x000000040a158223 */ /* 0x000fe20000010811 */
[----:B------:R-:W-:Y:S01]  /*5590*/  @!P0 LOP3.LUT R4, R13, 0xffff0000, RZ, 0xc0, !PT ;  /* 0xffff00000d048812 */ /* 0x000fe200078ec0ff */
[----:B------:R-:W-:Y:S01]  /*55a0*/  @!P0 FFMA.FTZ R3, R9, R10, R3 ;  /* 0x0000000a09038223 */ /* 0x000fe20000010003 */
[----:B------:R-:W-:Y:S02]  /*55b0*/  @!P0 SHF.L.U32 R10, R13, 0x10, RZ ;  /* 0x000000100d0a8819 */ /* 0x000fe400000006ff */
[----:B------:R-:W-:Y:S01]  /*55c0*/  @!P0 PRMT R9, R32, 0x5432, R6 ;  /* 0x0000543220098816 */ /* 0x000fe20000000006 */
[C---:B------:R-:W-:Y:S02]  /*55d0*/  @!P0 FMUL.FTZ R17, R4.reuse, R11 ;  /* 0x0000000b04118220 */ /* 0x040fe40000410000 */
[-C--:B------:R-:W-:Y:S02]  /*55e0*/  @!P0 FMUL.FTZ R4, R4, R5.reuse ;  /* 0x0000000504048220 */ /* 0x080fe40000410000 */
[----:B------:R-:W-:Y:S01]  /*55f0*/  @!P0 FFMA.FTZ R20, R10, R5, -R17 ;  /* 0x000000050a148223 */ /* 0x000fe20000010811 */
[C---:B------:R-:W-:Y:S01]  /*5600*/  @!P0 LOP3.LUT R5, R14.reuse, 0xffff0000, RZ, 0xc0, !PT ;  /* 0xffff00000e058812 */ /* 0x040fe200078ec0ff */
[----:B------:R-:W-:Y:S01]  /*5610*/  @!P0 FFMA.FTZ R4, R11, R10, R4 ;  /* 0x0000000a0b048223 */ /* 0x000fe20000010004 */
[----:B------:R-:W-:Y:S01]  /*5620*/  @!P0 SHF.L.U32 R11, R14, 0x10, RZ ;  /* 0x000000100e0b8819 */ /* 0x000fe200000006ff */
[----:B------:R-:W-:Y:S02]  /*5630*/  @!P0 IMAD.U32 R10, R16, 0x10000, RZ ;  /* 0x00010000100a8824 */ /* 0x000fe400078e00ff */
[----:B------:R-:W-:Y:S01]  /*5640*/  @!P0 IMAD.U32 R6, R9, 0x10000, RZ ;  /* 0x0001000009068824 */ /* 0x000fe200078e00ff */
[----:B------:R-:W-:Y:S01]  /*5650*/  @!P0 F2FP.BF16.PACK_AB R4, R4, R20 ;  /* 0x000000140404823e */ /* 0x000fe200000010ff */
[----:B------:R-:W-:Y:S01]  /*5660*/  @!P0 FMUL.FTZ R17, R5, R10 ;  /* 0x0000000a05118220 */ /* 0x000fe20000410000 */
[----:B------:R-:W-:Y:S01]  /*5670*/  @!P0 LOP3.LUT R9, R9, 0xffff0000, RZ, 0xc0, !PT ;  /* 0xffff000009098812 */ /* 0x000fe200078ec0ff */
[----:B------:R-:W-:Y:S01]  /*5680*/  @!P0 FMUL.FTZ R5, R5, R6 ;  /* 0x0000000605058220 */ /* 0x000fe20000410000 */
[----:B------:R-:W-:Y:S01]  /*5690*/  @!P0 MOV R13, R4 ;  /* 0x00000004000d8202 */ /* 0x000fe20000000f00 */
[----:B------:R-:W-:Y:S01]  /*56a0*/  @!P0 FFMA.FTZ R17, R11, R6, -R17 ;  /* 0x000000060b118223 */ /* 0x000fe20000010811 */
[C---:B------:R-:W-:Y:S01]  /*56b0*/  @!P0 LOP3.LUT R6, R15.reuse, 0xffff0000, RZ, 0xc0, !PT ;  /* 0xffff00000f068812 */ /* 0x040fe200078ec0ff */
[----:B------:R-:W-:Y:S01]  /*56c0*/  @!P0 FFMA.FTZ R5, R10, R11, R5 ;  /* 0x0000000b0a058223 */ /* 0x000fe20000010005 */
[----:B------:R-:W-:Y:S01]  /*56d0*/  @!P0 LOP3.LUT R10, R16, 0xffff0000, RZ, 0xc0, !PT ;  /* 0xffff0000100a8812 */ /* 0x000fe200078ec0ff */
[----:B------:R-:W-:Y:S03]  /*56e0*/  @!P0 IMAD.U32 R11, R15, 0x10000, RZ ;  /* 0x000100000f0b8824 */ /* 0x000fe600078e00ff */
[----:B------:R-:W-:Y:S01]  /*56f0*/  @!P0 F2FP.BF16.PACK_AB R5, R5, R17 ;  /* 0x000000110505823e */ /* 0x000fe200000010ff */
[C---:B------:R-:W-:Y:S02]  /*5700*/  @!P0 FMUL.FTZ R16, R6.reuse, R10 ;  /* 0x0000000a06108220 */ /* 0x040fe40000410000 */
[-C--:B------:R-:W-:Y:S02]  /*5710*/  @!P0 FMUL.FTZ R6, R6, R9.reuse ;  /* 0x0000000906068220 */ /* 0x080fe40000410000 */
        /* <DEDUP_REMOVED lines=8> */
.L_x_1734:
[----:B------:R-:W-:Y:S05]  /*57a0*/  BSYNC B0 ;  /* 0x0000000000007941 */ /* 0x000fea0003800000 */
.L_x_1733:
        /* <DEDUP_REMOVED lines=10> */
[--C-:B------:R-:W-:Y:S02]  /*5850*/  @!P0 SHF.R.U64 R3, R26, 0x10, R27.reuse ;  /* 0x000000101a038819 */ /* 0x100fe4000000121b */
[----:B------:R-:W-:Y:S02]  /*5860*/  @!P0 SHF.R.U32.HI R4, RZ, 0x10, R27 ;  /* 0x00000010ff048819 */ /* 0x000fe4000001161b */
[----:B------:R-:W-:Y:S02]  /*5870*/  @!P0 PRMT R6, R58, 0x5410, R6 ;  /* 0x000054103a068816 */ /* 0x000fe40000000006 */
[C---:B------:R-:W-:Y:S02]  /*5880*/  @!P0 PRMT R3, R33.reuse, 0x5432, R3 ;  /* 0x0000543221038816 */ /* 0x040fe40000000003 */
[----:B------:R-:W-:Y:S01]  /*5890*/  @!P0 SHF.R.U32.HI R5, RZ, 0x10, R51 ;  /* 0x00000010ff058819 */ /* 0x000fe20000011633 */
[----:B------:R-:W-:Y:S01]  /*58a0*/  @!P0 IMAD.U32 R11, R6, 0x10000, RZ ;  /* 0x00010000060b8824 */ /* 0x000fe200078e00ff */
[----:B------:R-:W-:Y:S01]  /*58b0*/  @!P0 PRMT R9, R33, 0x5410, R4 ;  /* 0x0000541021098816 */ /* 0x000fe20000000004 */
[C---:B------:R-:W-:Y:S01]  /*58c0*/  @!P0 IMAD.U32 R10, R3.reuse, 0x10000, RZ ;  /* 0x00010000030a8824 */ /* 0x040fe200078e00ff */
[----:B------:R-:W-:Y:S02]  /*58d0*/  @!P0 PRMT R19, R58, 0x5432, R5 ;  /* 0x000054323a138816 */ /* 0x000fe40000000005 */
[----:B------:R-:W-:Y:S02]  /*58e0*/  @!P0 LOP3.LUT R17, R6, 0xffff0000, RZ, 0xc0, !PT ;  /* 0xffff000006118812 */ /* 0x000fe400078ec0ff */
[----:B------:R-:W-:Y:S01]  /*58f0*/  @!P0 LOP3.LUT R6, R3, 0xffff0000, RZ, 0xc0, !PT ;  /* 0xffff000003068812 */ /* 0x000fe200078ec0ff */
[C---:B--2---:R-:W-:Y:S01]  /*5900*/  @!P0 IMAD.U32 R16, R12.reuse, 0x10000, RZ ;  /* 0x000100000c108824 */ /* 0x044fe200078e00ff */
        /* <DEDUP_REMOVED lines=36> */
.L_x_1736:
[----:B------:R-:W-:Y:S05]  /*5b50*/  BSYNC B0 ;  /* 0x0000000000007941 */ /* 0x000fea0003800000 */
.L_x_1735:
[----:B------:R-:W-:Y:S11]  /*5b60*/  ISETP.GE.AND P0, PT, R204, c[0x0][0x1d4], PT ;  /* 0x00007500cc007a0c */ /* 0x000ff60003f06270 */
[----:B------:R-:W-:Y:S02]  /*5b70*/  @!UPT UIADD3 URZ, URZ, URZ, URZ ;  /* 0x0000003f3f3ff290 */ /* 0x000fe4000fffe03f */
        /* <DEDUP_REMOVED lines=10> */
[----:B------:R-:W-:Y:S02]  /*5c20*/  @!P0 PRMT R3, R34, 0x5432, R3 ;  /* 0x0000543222038816 */ /* 0x000fe40000000003 */
[----:B------:R-:W-:Y:S01]  /*5c30*/  @!P0 SHF.R.U32.HI R5, RZ, 0x10, R53 ;  /* 0x00000010ff058819 */ /* 0x000fe20000011635 */
[----:B------:R-:W-:Y:S01]  /*5c40*/  @!P0 IMAD.U32 R11, R6, 0x10000, RZ ;  /* 0x00010000060b8824 */ /* 0x000fe200078e00ff */
[----:B------:R-:W-:Y:S01]  /*5c50*/  @!P0 PRMT R9, R34, 0x5410, R4 ;  /* 0x0000541022098816 */ /* 0x000fe20000000004 */
[----:B------:R-:W-:Y:S01]  /*5c60*/  @!P0 IMAD.U32 R10, R3, 0x10000, RZ ;  /* 0x00010000030a8824 */ /* 0x000fe200078e00ff */
        /* <DEDUP_REMOVED lines=41> */
.L_x_1717:
        /* <DEDUP_REMOVED lines=21> */
[----:B------:R-:W-:Y:S01]  /*6050*/  CS2R R46, SRZ ;  /* 0x00000000002e7805 */ /* 0x000fe2000001ff00 */
[----:B------:R-:W-:Y:S01]  /*6060*/  CS2R R44, SRZ ;  /* 0x00000000002c7805 */ /* 0x000fe2000001ff00 */
        /* <DEDUP_REMOVED lines=13> */
.L_x_1738:
[----:B------:R-:W-:Y:S05]  /*6140*/  BSYNC B0 ;  /* 0x0000000000007941 */ /* 0x000fea0003800000 */
.L_x_1737:
[----:B------:R-:W-:Y:S01]  /*6150*/  IADD3 R36, R143, 0x20, RZ ;  /* 0x000000208f247810 */ /* 0x000fe20007ffe0ff */
[----:B-----5:R-:W-:Y:S01]  /*6160*/  IMAD.MOV.U32 R6, RZ, RZ, R22 ;  /* 0x000000ffff067224 */ /* 0x020fe200078e0016 */
[----:B------:R-:W-:Y:S01]  /*6170*/  BSSY B0, `(.L_x_1739) ;  /* 0x000003b000007945 */ /* 0x000fe20003800000 */
[----:B-1----:R-:W-:Y:S01]  /*6180*/  IMAD.MOV.U32 R5, RZ, RZ, R23 ;  /* 0x000000ffff057224 */ /* 0x002fe200078e0017 */
        /* <DEDUP_REMOVED lines=26> */
[----:B------:R-:W-:Y:S01]  /*6330*/  PRMT R54, R6, 0x5410, R5 ;  /* 0x0000541006367816 */ /* 0x000fe20000000005 */
[----:B------:R-:W-:Y:S01]  /*6340*/  IMAD.MOV.U32 R3, RZ, RZ, R17 ;  /* 0x000000ffff037224 */ /* 0x000fe200078e0011 */
[----:B------:R-:W-:Y:S01]  /*6350*/  CS2R R50, SRZ ;  /* 0x0000000000327805 */ /* 0x000fe2000001ff00 */
[----:B------:R-:W-:Y:S01]  /*6360*/  CS2R R48, SRZ ;  /* 0x0000000000307805 */ /* 0x000fe2000001ff00 */
        /* <DEDUP_REMOVED lines=13> */
[----:B------:R-:W-:Y:S02]  /*6440*/  IADD3.X R24, R96, R64, R130, P3, P0 ;  /* 0x0000004060187210 */ /* 0x000fe40001fe0482 */
[C---:B------:R-:W-:Y:S04]  /*6450*/  LEA R4, P0, R3.reuse, c[0x0][0x270], 0x1 ;  /* 0x00009c0003047a11 */ /* 0x040fe800078008ff */
[----:B------:R-:W-:Y:S02]  /*6460*/  LEA.HI.X R5, R3, c[0x0][0x274], R5, 0x1, P0 ;  /* 0x00009d0003057a11 */ /* 0x000fe400000f0c05 */
[C---:B------:R-:W-:Y:S04]  /*6470*/  LEA R34, P0, R6.reuse, c[0x0][0x288], 0x1 ;  /* 0x0000a20006227a11 */ /* 0x040fe800078008ff */
[----:B------:R-:W-:Y:S02]  /*6480*/  LEA.HI.X R35, R6, c[0x0][0x28c], R24, 0x1, P0 ;  /* 0x0000a30006237a11 */ /* 0x000fe400000f0c18 */
[----:B------:R-:W-:Y:S01]  /*6490*/  ISETP.GE.AND P0, PT, R140, c[0x0][0x27c], PT ;  /* 0x00009f008c007a0c */ /* 0x000fe20003f06270 */
[----:B------:R-:W-:Y:S11]  /*64a0*/  CS2R R24, SRZ ;  /* 0x0000000000187805 */ /* 0x000ff6000001ff00 */
[----:B------:R-:W-:Y:S01]  /*64b0*/  @!UPT UIADD3 URZ, URZ, URZ, URZ ;  /* 0x0000003f3f3ff290 */ /* 0x000fe2000fffe03f */
[----:B------:R1:W5:Y:S04]  /*64c0*/  @!P0 LDG.E.128 R24, [R4.64] ;  /* 0x0000000604188981 */ /* 0x000368000c1e1d00 */
[----:B------:R1:W5:Y:S01]  /*64d0*/  @!P0 LDG.E.128 R48, [R34.64] ;  /* 0x0000000622308981 */ /* 0x000362000c1e1d00 */
[----:B------:R-:W-:Y:S11]  /*64e0*/  ISETP.GE.AND P0, PT, R142, c[0x0][0x27c], PT ;  /* 0x00009f008e007a0c */ /* 0x000ff60003f06270 */
[----:B------:R-:W-:Y:S02]  /*64f0*/  @!UPT UIADD3 URZ, URZ, URZ, URZ ;  /* 0x0000003f3f3ff290 */ /* 0x000fe4000fffe03f */
[----:B------:R1:W5:Y:S04]  /*6500*/  @!P0 LDG.E.128 R28, [R4.64+0x80] ;  /* 0x00008006041c8981 */ /* 0x000368000c1e1d00 */
[----:B------:R1:W5:Y:S02]  /*6510*/  @!P0 LDG.E.128 R56, [R34.64+0x80] ;  /* 0x0000800622388981 */ /* 0x000364000c1e1d00 */
.L_x_1740:
[----:B------:R-:W-:Y:S05]  /*6520*/  BSYNC B0 ;  /* 0x0000000000007941 */ /* 0x000fea0003800000 */
.L_x_1739:
[----:B------:R-:W-:Y:S01]  /*6530*/  IADD3 R67, -R68, c[0x0][0x1d4], RZ ;  /* 0x0000750044437a10 */ /* 0x000fe20007ffe1ff */
[----:B-1---5:R-:W-:Y:S01]  /*6540*/  IMAD.MOV.U32 R4, RZ, RZ, R28 ;  /* 0x000000ffff047224 */ /* 0x022fe200078e001c */
[----:B------:R1:W2:Y:S01]  /*6550*/  SHFL.IDX PT, R71, R72, RZ, 0x181f ;  /* 0x00181fff48477589 */ /* 0x0002a200000e0000 */
[----:B------:R-:W-:Y:S01]  /*6560*/  IMAD.MOV.U32 R3, RZ, RZ, R29 ;  /* 0x000000ffff037224 */ /* 0x000fe200078e001d */
[----:B------:R-:W-:Y:S01]  /*6570*/  BSSY B1, `(.L_x_1741) ;  /* 0x000010e000017945 */ /* 0x000fe20003800000 */
[----:B------:R-:W-:Y:S02]  /*6580*/  IMAD.MOV.U32 R6, RZ, RZ, R30 ;  /* 0x000000ffff067224 */ /* 0x000fe400078e001e */
[----:B------:R-:W-:Y:S01]  /*6590*/  IMAD.MOV.U32 R5, RZ, RZ, R31 ;  /* 0x000000ffff057224 */ /* 0x000fe200078e001f */
[----:B------:R-:W-:Y:S01]  /*65a0*/  PRMT R36, R3, 0x5410, R4 ;  /* 0x0000541003247816 */ /* 0x000fe20000000004 */
[----:B------:R-:W-:Y:S01]  /*65b0*/  IMAD.MOV.U32 R4, RZ, RZ, R24 ;  /* 0x000000ffff047224 */ /* 0x000fe200078e0018 */
[----:B------:R1:W3:Y:S01]  /*65c0*/  SHFL.IDX PT, R70, R73, RZ, 0x181f ;  /* 0x00181fff49467589 */ /* 0x0002e200000e0000 */
[----:B------:R-:W-:Y:S01]  /*65d0*/  IMAD.MOV.U32 R3, RZ, RZ, R25 ;  /* 0x000000ffff037224 */ /* 0x000fe200078e0019 */
[----:B------:R-:W-:Y:S01]  /*65e0*/  PRMT R37, R5, 0x5410, R6 ;  /* 0x0000541005257816 */ /* 0x000fe20000000006 */
[----:B------:R-:W-:Y:S01]  /*65f0*/  IMAD.MOV.U32 R5, RZ, RZ, R27 ;  /* 0x000000ffff057224 */ /* 0x000fe200078e001b */
[----:B------:R-:W-:Y:S02]  /*6600*/  MOV R6, R26 ;  /* 0x0000001a00067202 */ /* 0x000fe40000000f00 */
[----:B------:R-:W-:Y:S01]  /*6610*/  PRMT R34, R3, 0x5410, R4 ;  /* 0x0000541003227816 */ /* 0x000fe20000000004 */
[----:B------:R-:W-:Y:S01]  /*6620*/  IMAD.MOV.U32 R4, RZ, RZ, R56 ;  /* 0x000000ffff047224 */ /* 0x000fe200078e0038 */
[----:B------:R-:W-:Y:S02]  /*6630*/  MOV R3, R57 ;  /* 0x0000003900037202 */ /* 0x000fe40000000f00 */
[----:B------:R-:W-:Y:S01]  /*6640*/  PRMT R35, R6, 0x5410, R5 ;  /* 0x0000541006237816 */ /* 0x000fe20000000005 */
[----:B------:R-:W-:Y:S01]  /*6650*/  IMAD.MOV.U32 R5, RZ, RZ, R59 ;  /* 0x000000ffff057224 */ /* 0x000fe200078e003b */
[----:B------:R-:W-:Y:S01]  /*6660*/  PRMT R63, R4, 0x5410, R3 ;  /* 0x00005410043f7816 */ /* 0x000fe20000000003 */
[----:B------:R-:W-:Y:S01]  /*6670*/  IMAD.MOV.U32 R4, RZ, RZ, R50 ;  /* 0x000000ffff047224 */ /* 0x000fe200078e0032 */
[----:B------:R-:W-:Y:S01]  /*6680*/  MOV R6, R58 ;  /* 0x0000003a00067202 */ /* 0x000fe20000000f00 */
[----:B------:R-:W-:Y:S03]  /*6690*/  IMAD.MOV.U32 R3, RZ, RZ, R51 ;  /* 0x000000ffff037224 */ /* 0x000fe600078e0033 */
[----:B------:R-:W-:Y:S02]  /*66a0*/  PRMT R64, R5, 0x5410, R6 ;  /* 0x0000541005407816 */ /* 0x000fe40000000006 */
[----:B------:R-:W-:Y:S02]  /*66b0*/  PRMT R62, R4, 0x5410, R3 ;  /* 0x00005410043e7816 */ /* 0x000fe40000000003 */
[----:B------:R-:W-:Y:S04]  /*66c0*/  MOV R3, R48 ;  /* 0x0000003000037202 */ /* 0x000fe80000000f00 */
[----:B------:R-:W-:Y:S01]  /*66d0*/  PRMT R61, R3, 0x7610, R61 ;  /* 0x00007610033d7816 */ /* 0x000fe2000000003d */
[----:B------:R-:W-:Y:S05]  /*66e0*/  IMAD.MOV.U32 R3, RZ, RZ, R49 ;  /* 0x000000ffff037224 */ /* 0x000fea00078e0031 */
[----:B------:R-:W-:Y:S01]  /*66f0*/  PRMT R61, R61, 0x5410, R3 ;  /* 0x000054103d3d7816 */ /* 0x000fe20000000003 */
[----:B------:R-:W-:-:S05]  /*6700*/  @P4 BRA `(.L_x_1742) ;  /* 0x00000f4000004947 */ /* 0x000fca0003800000 */
[----:B-123--:R-:W-:Y:S01]  /*6710*/  ISETP.GE.AND P0, PT, R140, c[0x0][0x1d4], PT ;  /* 0x000075008c007a0c */ /* 0x00efe20003f06270 */
[----:B------:R-:W-:Y:S01]  /*6720*/  BSSY B0, `(.L_x_1743) ;  /* 0x0000079000007945 */ /* 0x000fe20003800000 */
[----:B------:R-:W-:Y:S11]  /*6730*/  SHF.R.U32.HI R152, RZ, 0x3, R222 ;  /* 0x00000003ff987819 */ /* 0x000ff600000116de */
[----:B------:R-:W-:-:S05]  /*6740*/  @P0 BRA `(.L_x_1744) ;  /* 0x0000076000000947 */ /* 0x000fca0003800000 */
[----:B------:R-:W-:Y:S01]  /*6750*/  SEL R3, R68, R67, !P1 ;  /* 0x0000004344037207 */ /* 0x000fe20004800000 */
[----:B------:R-:W-:Y:S01]  /*6760*/  LDS.128 R40, [R115+0xa080] ;  /* 0x00a0800073287984 */ /* 0x000fe20000000c00 */
[----:B------:R-:W-:Y:S02]  /*6770*/  ISETP.GE.AND P0, PT, R140, c[0x0][0x27c], PT ;  /* 0x00009f008c007a0c */ /* 0x000fe40003f06270 */
[----:B------:R-:W-:Y:S04]  /*6780*/  SHF.R.S32.HI R4, RZ, 0x1f, R3 ;  /* 0x0000001fff047819 */ /* 0x000fe80000011403 */
[----:B------:R-:W-:Y:S04]  /*6790*/  LEA.HI R3, R4, R3, RZ, 0x4 ;  /* 0x0000000304037211 */ /* 0x000fe800078f20ff */
[----:B------:R-:W-:Y:S03]  /*67a0*/  LEA.HI.SX32 R3, R3, R66, 0x1c ;  /* 0x0000004203037211 */ /* 0x000fe600078fe2ff */
[----:B------:R-:W-:Y:S02]  /*67b0*/  @!P0 SHF.R.U64 R39, R16, 0x10, R17 ;  /* 0x0000001010278819 */ /* 0x000fe40000001211 */
[----:B------:R-:W-:Y:S01]  /*67c0*/  IMAD.SHL.U32 R69, R3, 0x8, RZ ;  /* 0x0000000803457824 */ /* 0x000fe200078e00ff */
[----:B------:R-:W-:Y:S02]  /*67d0*/  SHF.R.S32.HI R4, RZ, 0x1f, R3 ;  /* 0x0000001fff047819 */ /* 0x000fe40000011403 */
[----:B------:R-:W-:Y:S02]  /*67e0*/  @!P0 SHF.R.U32.HI R52, RZ, 0x10, R17 ;  /* 0x00000010ff348819 */ /* 0x000fe40000011611 */
[----:B------:R-:W-:Y:S02]  /*67f0*/  LEA.HI R4, R4, R3, RZ, 0x3 ;  /* 0x0000000304047211 */ /* 0x000fe400078f18ff */
[----:B------:R-:W-:Y:S02]  /*6800*/  @!P0 SHF.R.U32.HI R53, RZ, 0x10, R19 ;  /* 0x00000010ff358819 */ /* 0x000fe40000011613 */
[----:B------:R-:W-:Y:S02]  /*6810*/  SHF.R.S32.HI R3, RZ, 0x3, R4 ;  /* 0x00000003ff037819 */ /* 0x000fe40000011404 */
[----:B------:R-:W-:Y:S02]  /*6820*/  LOP3.LUT R4, R222, 0x38, R69, 0xf8, !PT ;  /* 0x00000038de047812 */ /* 0x000fe400078ef845 */
[----:B------:R-:W-:Y:S01]  /*6830*/  @!P0 SHF.R.U64 R5, R12, 0x10, R13 ;  /* 0x000000100c058819 */ /* 0x000fe2000000120d */
[----:B------:R-:W-:Y:S01]  /*6840*/  IMAD R3, R3, 0xc00, R7 ;  /* 0x00000c0003037824 */ /* 0x000fe200078e0207 */
[----:B------:R-:W-:Y:S02]  /*6850*/  LOP3.LUT R4, R4, R152, RZ, 0x3c, !PT ;  /* 0x0000009804047212 */ /* 0x000fe400078e3cff */
[----:B------:R-:W-:Y:S02]  /*6860*/  @!P0 SHF.R.U64 R12, R18, 0x10, R19 ;  /* 0x00000010120c8819 */ /* 0x000fe40000001213 */
[----:B------:R-:W-:Y:S01]  /*6870*/  @!P0 PRMT R5, R9, 0x5432, R5 ;  /* 0x0000543209058816 */ /* 0x000fe20000000005 */
[----:B------:R-:W-:Y:S01]  /*6880*/  IMAD.IADD R3, R3, 0x1, R4 ;  /* 0x0000000103037824 */ /* 0x000fe200078e0204 */
[----:B------:R-:W-:Y:S02]  /*6890*/  @!P0 SHF.R.U64 R6, R14, 0x10, R15 ;  /* 0x000000100e068819 */ /* 0x000fe4000000120f */
[----:B------:R-:W-:Y:S01]  /*68a0*/  @!P0 PRMT R14, R11, 0x5432, R52 ;  /* 0x000054320b0e8816 */ /* 0x000fe20000000034 */
[----:B------:R-:W-:Y:S01]  /*68b0*/  IMAD.SHL.U32 R4, R3, 0x2, RZ ;  /* 0x0000000203047824 */ /* 0x000fe200078e00ff */
[----:B------:R-:W-:Y:S02]  /*68c0*/  @!P0 SHF.R.U32.HI R3, RZ, 0x10, R13 ;  /* 0x00000010ff038819 */ /* 0x000fe4000001160d */
[----:B------:R-:W-:Y:S02]  /*68d0*/  @!P0 PRMT R13, R10, 0x5432, R39 ;  /* 0x000054320a0d8816 */ /* 0x000fe40000000027 */
[----:B------:R1:W2:Y:S01]  /*68e0*/  LDS.128 R16, [R4+0xa080] ;  /* 0x00a0800004107984 */ /* 0x0002a20000000c00 */
[----:B------:R-:W-:Y:S02]  /*68f0*/  @!P0 PRMT R9, R9, 0x5410, R3 ;  /* 0x0000541009098816 */ /* 0x000fe40000000003 */
[----:B------:R-:W-:Y:S01]  /*6900*/  @!P0 PRMT R11, R11, 0x5410, R6 ;  /* 0x000054100b0b8816 */ /* 0x000fe20000000006 */
[----:B------:R-:W-:Y:S01]  /*6910*/  @!P0 IMAD.U32 R6, R13, 0x10000, RZ ;  /* 0x000100000d068824 */ /* 0x000fe200078e00ff */
[C---:B------:R-:W-:Y:S02]  /*6920*/  @!P0 PRMT R39, R54.reuse, 0x5410, R12 ;  /* 0x0000541036278816 */ /* 0x040fe4000000000c */
[----:B-1----:R-:W-:Y:S02]  /*6930*/  @!P0 SHF.R.U32.HI R4, RZ, 0x10, R15 ;  /* 0x00000010ff048819 */ /* 0x002fe4000001160f */
[----:B------:R-:W-:Y:S02]  /*6940*/  @!P0 PRMT R15, R54, 0x5432, R53 ;  /* 0x00005432360f8816 */ /* 0x000fe40000000035 */
[----:B------:R-:W-:Y:S01]  /*6950*/  @!P0 PRMT R10, R10, 0x5410, R4 ;  /* 0x000054100a0a8816 */ /* 0x000fe20000000004 */
[C---:B------:R-:W-:Y:S01]  /*6960*/  @!P0 IMAD.U32 R4, R5.reuse, 0x10000, RZ ;  /* 0x0001000005048824 */ /* 0x040fe200078e00ff */
[----:B------:R-:W-:Y:S01]  /*6970*/  @!P0 LOP3.LUT R5, R5, 0xffff0000, RZ, 0xc0, !PT ;  /* 0xffff000005058812 */ /* 0x000fe200078ec0ff */
[----:B--2---:R-:W-:Y:S01]  /*6980*/  @!P0 IMAD.U32 R3, R16, 0x10000, RZ ;  /* 0x0001000010038824 */ /* 0x004fe200078e00ff */
[----:B------:R-:W-:Y:S03]  /*6990*/  @!P0 SHF.L.U32 R12, R40, 0x10, RZ ;  /* 0x00000010280c8819 */ /* 0x000fe600000006ff */
[C---:B------:R-:W-:Y:S02]  /*69a0*/  @!P0 FMUL.FTZ R52, R3.reuse, R6 ;  /* 0x0000000603348220 */ /* 0x040fe40000410000 */
[-C--:B------:R-:W-:Y:S02]  /*69b0*/  @!P0 FMUL.FTZ R3, R3, R4.reuse ;  /* 0x0000000403038220 */ /* 0x080fe40000410000 */
[----:B------:R-:W-:Y:S01]  /*69c0*/  @!P0 FFMA.FTZ R54, R12, R4, -R52 ;  /* 0x000000040c368223 */ /* 0x000fe20000010834 */
[----:B------:R-:W-:Y:S01]  /*69d0*/  @!P0 LOP3.LUT R4, R16, 0xffff0000, RZ, 0xc0, !PT ;  /* 0xffff000010048812 */ /* 0x000fe200078ec0ff */
[----:B------:R-:W-:Y:S01]  /*69e0*/  @!P0 FFMA.FTZ R3, R6, R12, R3 ;  /* 0x0000000c06038223 */ /* 0x000fe20000010003 */
[----:B------:R-:W-:Y:S02]  /*69f0*/  @!P0 LOP3.LUT R6, R13, 0xffff0000, RZ, 0xc0, !PT ;  /* 0xffff00000d068812 */ /* 0x000fe400078ec0ff */
[----:B------:R-:W-:Y:S03]  /*6a00*/  @!P0 LOP3.LUT R12, R40, 0xffff0000, RZ, 0xc0, !PT ;  /* 0xffff0000280c8812 */ /* 0x000fe600078ec0ff */
[C---:B------:R-:W-:Y:S02]  /*6a10*/  @!P0 FMUL.FTZ R13, R4.reuse, R6 ;  /* 0x00000006040d8220 */ /* 0x040fe40000410000 */
[-C--:B------:R-:W-:Y:S02]  /*6a20*/  @!P0 FMUL.FTZ R4, R4, R5.reuse ;  /* 0x0000000504048220 */ /* 0x080fe40000410000 */
[----:B------:R-:W-:Y:S02]  /*6a30*/  @!P0 FFMA.FTZ R53, R12, R5, -R13 ;  /* 0x000000050c358223 */ /* 0x000fe4000001080d */
[----:B------:R-:W-:Y:S01]  /*6a40*/  @!P0 FFMA.FTZ R4, R6, R12, R4 ;  /* 0x0000000c06048223 */ /* 0x000fe20000010004 */
[C---:B------:R-:W-:Y:S01]  /*6a50*/  @!P0 SHF.L.U32 R6, R9.reuse, 0x10, RZ ;  /* 0x0000001009068819 */ /* 0x040fe200000006ff */
[----:B------:R-:W-:Y:S01]  /*6a60*/  @!P0 IMAD.U32 R12, R14, 0x10000, RZ ;  /* 0x000100000e0c8824 */ /* 0x000fe200078e00ff */
[----:B------:R-:W-:Y:S01]  /*6a70*/  @!P0 LOP3.LUT R9, R9, 0xffff0000, RZ, 0xc0, !PT ;  /* 0xffff000009098812 */ /* 0x000fe200078ec0ff */
[----:B------:R-:W-:Y:S02]  /*6a80*/  @!P0 IMAD.U32 R5, R17, 0x10000, RZ ;  /* 0x0001000011058824 */ /* 0x000fe400078e00ff */
[----:B------:R-:W-:Y:S02]  /*6a90*/  @!P0 IMAD.U32 R13, R41, 0x10000, RZ ;  /* 0x00010000290d8824 */ /* 0x000fe400078e00ff */
        /* <DEDUP_REMOVED lines=11> */
[----:B------:R-:W-:Y:S01]  /*6b50*/  @!P0 F2FP.BF16.PACK_AB R13, R53, R54 ;  /* 0x00000036350d823e */ /* 0x000fe200000010ff */
[----:B------:R-:W-:Y:S01]  /*6b60*/  @!P0 IMAD.U32 R12, R39, 0x10000, RZ ;  /* 0x00010000270c8824 */ /* 0x000fe200078e00ff */
[----:B------:R-:W-:Y:S01]  /*6b70*/  @!P0 F2FP.BF16.PACK_AB R14, R14, R52 ;  /* 0x000000340e0e823e */ /* 0x000fe200000010ff */
[----:B------:R-:W-:Y:S01]  /*6b80*/  @!P0 IMAD.U32 R9, R18, 0x10000, RZ ;  /* 0x0001000012098824 */ /* 0x000fe200078e00ff */
[----:B------:R-:W-:Y:S01]  /*6b90*/  @!P0 F2FP.BF16.PACK_AB R52, R4, R3 ;  /* 0x000000030434823e */ /* 0x000fe200000010ff */
[----:B------:R-:W-:Y:S01]  /*6ba0*/  @!P0 IMAD.MOV.U32 R40, RZ, RZ, R13 ;  /* 0x000000ffff288224 */ /* 0x000fe200078e000d */
[C---:B------:R-:W-:Y:S01]  /*6bb0*/  @!P0 SHF.L.U32 R4, R11.reuse, 0x10, RZ ;  /* 0x000000100b048819 */ /* 0x040fe200000006ff */
[----:B------:R-:W-:Y:S01]  /*6bc0*/  @!P0 IMAD.MOV.U32 R41, RZ, RZ, R14 ;  /* 0x000000ffff298224 */ /* 0x000fe200078e000e */
[----:B------:R-:W-:Y:S01]  /*6bd0*/  @!P0 F2FP.BF16.PACK_AB R6, R6, R5 ;  /* 0x000000050606823e */ /* 0x000fe200000010ff */
[----:B------:R-:W-:Y:S01]  /*6be0*/  @!P0 IMAD.U32 R13, R42, 0x10000, RZ ;  /* 0x000100002a0d8824 */ /* 0x000fe200078e00ff */
[----:B------:R-:W-:Y:S01]  /*6bf0*/  @!P0 LOP3.LUT R11, R11, 0xffff0000, RZ, 0xc0, !PT ;  /* 0xffff00000b0b8812 */ /* 0x000fe200078ec0ff */
[C---:B------:R-:W-:Y:S01]  /*6c00*/  @!P0 FMUL.FTZ R14, R9.reuse, R12 ;  /* 0x0000000c090e8220 */ /* 0x040fe20000410000 */
[----:B------:R-:W-:Y:S01]  /*6c10*/  @!P0 MOV R17, R6 ;  /* 0x0000000600118202 */ /* 0x000fe20000000f00 */
[-C--:B------:R-:W-:Y:S01]  /*6c20*/  @!P0 FMUL.FTZ R3, R9, R4.reuse ;  /* 0x0000000409038220 */ /* 0x080fe20000410000 */
[----:B------:R-:W-:Y:S01]  /*6c30*/  @!P0 LOP3.LUT R6, R19, 0xffff0000, RZ, 0xc0, !PT ;  /* 0xffff000013068812 */ /* 0x000fe200078ec0ff */
[----:B------:R-:W-:Y:S02]  /*6c40*/  @!P0 FFMA.FTZ R53, R13, R4, -R14 ;  /* 0x000000040d358223 */ /* 0x000fe4000001080e */
[----:B------:R-:W-:Y:S02]  /*6c50*/  @!P0 IMAD.U32 R14, R15, 0x10000, RZ ;  /* 0x000100000f0e8824 */ /* 0x000fe400078e00ff */
[----:B------:R-:W-:Y:S02]  /*6c60*/  @!P0 IMAD.U32 R5, R19, 0x10000, RZ ;  /* 0x0001000013058824 */ /* 0x000fe400078e00ff */
[----:B------:R-:W-:Y:S01]  /*6c70*/  @!P0 FFMA.FTZ R3, R12, R13, R3 ;  /* 0x0000000d0c038223 */ /* 0x000fe20000010003 */
[----:B------:R-:W-:Y:S01]  /*6c80*/  @!P0 LOP3.LUT R13, R15, 0xffff0000, RZ, 0xc0, !PT ;  /* 0xffff00000f0d8812 */ /* 0x000fe200078ec0ff */
[----:B------:R-:W-:Y:S01]  /*6c90*/  @!P0 IMAD.U32 R4, R10, 0x10000, RZ ;  /* 0x000100000a048824 */ /* 0x000fe200078e00ff */
[C---:B------:R-:W-:Y:S01]  /*6ca0*/  @!P0 LOP3.LUT R15, R43.reuse, 0xffff0000, RZ, 0xc0, !PT ;  /* 0xffff00002b0f8812 */ /* 0x040fe200078ec0ff */
[----:B------:R-:W-:Y:S02]  /*6cb0*/  @!P0 IMAD.U32 R12, R43, 0x10000, RZ ;  /* 0x000100002b0c8824 */ /* 0x000fe400078e00ff */
[C---:B------:R-:W-:Y:S02]  /*6cc0*/  @!P0 FMUL.FTZ R9, R5.reuse, R14 ;  /* 0x0000000e05098220 */ /* 0x040fe40000410000 */
[----:B------:R-:W-:Y:S02]  /*6cd0*/  @!P0 IMAD.MOV.U32 R16, RZ, RZ, R52 ;  /* 0x000000ffff108224 */ /* 0x000fe400078e0034 */
[-C--:B------:R-:W-:Y:S02]  /*6ce0*/  @!P0 FMUL.FTZ R5, R5, R4.reuse ;  /* 0x0000000405058220 */ /* 0x080fe40000410000 */
[----:B------:R-:W-:Y:S01]  /*6cf0*/  @!P0 FFMA.FTZ R52, R12, R4, -R9 ;  /* 0x000000040c348223 */ /* 0x000fe20000010809 */
[----:B------:R-:W-:Y:S01]  /*6d00*/  @!P0 LOP3.LUT R4, R10, 0xffff0000, RZ, 0xc0, !PT ;  /* 0xffff00000a048812 */ /* 0x000fe200078ec0ff */
[----:B------:R-:W-:Y:S01]  /*6d10*/  @!P0 FMUL.FTZ R9, R6, R13 ;  /* 0x0000000d06098220 */ /* 0x000fe20000410000 */
[----:B------:R-:W-:Y:S03]  /*6d20*/  @!P0 LOP3.LUT R10, R42, 0xffff0000, RZ, 0xc0, !PT ;  /* 0xffff00002a0a8812 */ /* 0x000fe600078ec0ff */
[-C--:B------:R-:W-:Y:S02]  /*6d30*/  @!P0 FFMA.FTZ R9, R15, R4.reuse, -R9 ;  /* 0x000000040f098223 */ /* 0x080fe40000010809 */
[----:B------:R-:W-:Y:S01]  /*6d40*/  @!P0 FMUL.FTZ R6, R6, R4 ;  /* 0x0000000406068220 */ /* 0x000fe20000410000 */
[----:B------:R-:W-:Y:S02]  /*6d50*/  @!P0 LOP3.LUT R4, R18, 0xffff0000, RZ, 0xc0, !PT ;  /* 0xffff000012048812 */ /* 0x000fe400078ec0ff */
[----:B------:R-:W-:Y:S02]  /*6d60*/  @!P0 F2FP.BF16.PACK_AB R52, R9, R52 ;  /* 0x000000340934823e */ /* 0x000fe400000010ff */
[----:B------:R-:W-:Y:S02]  /*6d70*/  @!P0 LOP3.LUT R9, R39, 0xffff0000, RZ, 0xc0, !PT ;  /* 0xffff000027098812 */ /* 0x000fe400078ec0ff */
[----:B------:R-:W-:Y:S03]  /*6d80*/  @!P0 MOV R43, R52 ;  /* 0x00000034002b8202 */ /* 0x000fe60000000f00 */
[C---:B------:R-:W-:Y:S02]  /*6d90*/  @!P0 FMUL.FTZ R39, R4.reuse, R9 ;  /* 0x0000000904278220 */ /* 0x040fe40000410000 */
[-C--:B------:R-:W-:Y:S02]  /*6da0*/  @!P0 FMUL.FTZ R4, R4, R11.reuse ;  /* 0x0000000b04048220 */ /* 0x080fe40000410000 */
[----:B------:R-:W-:Y:S02]  /*6db0*/  @!P0 FFMA.FTZ R39, R10, R11, -R39 ;  /* 0x0000000b0a278223 */ /* 0x000fe40000010827 */
[----:B------:R-:W-:Y:S02]  /*6dc0*/  @!P0 FFMA.FTZ R4, R9, R10, R4 ;  /* 0x0000000a09048223 */ /* 0x000fe40000010004 */
[----:B------:R-:W-:Y:S01]  /*6dd0*/  @!P0 FFMA.FTZ R5, R14, R12, R5 ;  /* 0x0000000c0e058223 */ /* 0x000fe20000010005 */
[----:B------:R-:W-:Y:S01]  /*6de0*/  @!P0 F2FP.BF16.PACK_AB R9, R39, R53 ;  /* 0x000000352709823e */ /* 0x000fe200000010ff */
[----:B------:R-:W-:Y:S01]  /*6df0*/  @!P0 FFMA.FTZ R6, R13, R15, R6 ;  /* 0x0000000f0d068223 */ /* 0x000fe20000010006 */
[----:B------:R-:W-:Y:S03]  /*6e00*/  @!P0 F2FP.BF16.PACK_AB R4, R4, R3 ;  /* 0x000000030404823e */ /* 0x000fe600000010ff */
[----:B------:R-:W-:Y:S01]  /*6e10*/  @!P0 IMAD.MOV.U32 R42, RZ, RZ, R9 ;  /* 0x000000ffff2a8224 */ /* 0x000fe200078e0009 */
[----:B------:R-:W-:Y:S01]  /*6e20*/  @!P0 F2FP.BF16.PACK_AB R3, R6, R5 ;  /* 0x000000050603823e */ /* 0x000fe200000010ff */
[----:B------:R-:W-:Y:S04]  /*6e30*/  @!P0 IMAD.MOV.U32 R18, RZ, RZ, R4 ;  /* 0x000000ffff128224 */ /* 0x000fe800078e0004 */
[----:B------:R-:W-:Y:S01]  /*6e40*/  @!P0 IMAD.MOV.U32 R19, RZ, RZ, R3 ;  /* 0x000000ffff138224 */ /* 0x000fe200078e0003 */
[C---:B------:R-:W-:Y:S04]  /*6e50*/  LEA R4, P0, R78.reuse, R70, 0x1 ;  /* 0x000000464e047211 */ /* 0x040fe800078008ff */
[----:B------:R-:W-:Y:S02]  /*6e60*/  LEA.HI.X R5, R78, R71, R94, 0x1, P0 ;  /* 0x000000474e057211 */ /* 0x000fe400000f0c5e */
[C---:B------:R-:W-:Y:S03]  /*6e70*/  ISETP.GE.AND P0, PT, R69.reuse, c[0x0][0x1d4], PT ;  /* 0x0000750045007a0c */ /* 0x040fe60003f06270 */
[----:B------:R1:W-:Y:S10]  /*6e80*/  ST.E.128 [R4.64], R40 ;  /* 0x0000002804007985 */ /* 0x0003f4000c101d06 */
[----:B------:R-:W-:Y:S05]  /*6e90*/  @!P0 IMAD.WIDE R10, R69, 0x2, R70 ;  /* 0x00000002450a8825 */ /* 0x000fea00078e0246 */
[----:B------:R1:W-:Y:S02]  /*6ea0*/  @!P0 ST.E.128 [R10.64], R16 ;  /* 0x000000100a008985 */ /* 0x0003e4000c101d06 */
.L_x_1744:
[----:B------:R-:W-:Y:S05]  /*6eb0*/  BSYNC B0 ;  /* 0x0000000000007941 */ /* 0x000fea0003800000 */
.L_x_1743:
[----:B------:R-:W-:Y:S11]  /*6ec0*/  ISETP.GE.AND P0, PT, R142, c[0x0][0x1d4], PT ;  /* 0x000075008e007a0c */ /* 0x000ff60003f06270 */
[----:B------:R-:W-:Y:S02]  /*6ed0*/  @!UPT UIADD3 URZ, URZ, URZ, URZ ;  /* 0x0000003f3f3ff290 */ /* 0x000fe4000fffe03f */
[----:B------:R-:W-:-:S05]  /*6ee0*/  @P0 BRA `(.L_x_1742) ;  /* 0x0000076000000947 */ /* 0x000fca0003800000 */
[----:B------:R-:W-:Y:S01]  /*6ef0*/  SEL R3, R68, R67, !P2 ;  /* 0x0000004344037207 */ /* 0x000fe20005000000 */
[----:B-1----:R-:W-:Y:S01]  /*6f00*/  LDS.128 R40, [R113+0xa080] ;  /* 0x00a0800071287984 */ /* 0x002fe20000000c00 */
[----:B------:R-:W-:Y:S02]  /*6f10*/  ISETP.GE.AND P0, PT, R142, c[0x0][0x27c], PT ;  /* 0x00009f008e007a0c */ /* 0x000fe40003f06270 */
[----:B------:R-:W-:Y:S04]  /*6f20*/  SHF.R.S32.HI R4, RZ, 0x1f, R3 ;  /* 0x0000001fff047819 */ /* 0x000fe80000011403 */
[----:B------:R-:W-:Y:S04]  /*6f30*/  LEA.HI R3, R4, R3, RZ, 0x4 ;  /* 0x0000000304037211 */ /* 0x000fe800078f20ff */
[----:B------:R-:W-:Y:S03]  /*6f40*/  LEA.HI.SX32 R3, R3, R65, 0x1c ;  /* 0x0000004103037211 */ /* 0x000fe600078fe2ff */
[----:B------:R-:W-:Y:S02]  /*6f50*/  @!P0 SHF.R.U64 R9, R44, 0x10, R45 ;  /* 0x000000102c098819 */ /* 0x000fe4000000122d */
[----:B------:R-:W-:Y:S01]  /*6f60*/  IMAD.SHL.U32 R39, R3, 0x8, RZ ;  /* 0x0000000803277824 */ /* 0x000fe200078e00ff */
[----:B------:R-:W-:Y:S02]  /*6f70*/  SHF.R.S32.HI R4, RZ, 0x1f, R3 ;  /* 0x0000001fff047819 */ /* 0x000fe40000011403 */
[----:B------:R-:W-:Y:S02]  /*6f80*/  @!P0 SHF.R.U64 R5, R20, 0x10, R21 ;  /* 0x0000001014058819 */ /* 0x000fe40000001215 */
[----:B------:R-:W-:Y:S02]  /*6f90*/  LEA.HI R4, R4, R3, RZ, 0x3 ;  /* 0x0000000304047211 */ /* 0x000fe400078f18ff */
[----:B------:R-:W-:Y:S02]  /*6fa0*/  @!P0 PRMT R17, R55, 0x5410, R9 ;  /* 0x0000541037118816 */ /* 0x000fe40000000009 */
[----:B------:R-:W-:Y:S02]  /*6fb0*/  SHF.R.S32.HI R3, RZ, 0x3, R4 ;  /* 0x00000003ff037819 */ /* 0x000fe40000011404 */
[----:B------:R-:W-:Y:S02]  /*6fc0*/  LOP3.LUT R4, R222, 0x38, R39, 0xf8, !PT ;  /* 0x00000038de047812 */ /* 0x000fe400078ef827 */
[----:B------:R-:W-:Y:S01]  /*6fd0*/  @!P0 PRMT R5, R32, 0x5432, R5 ;  /* 0x0000543220058816 */ /* 0x000fe20000000005 */
[----:B------:R-:W-:Y:S01]  /*6fe0*/  IMAD R3, R3, 0xc00, R7 ;  /* 0x00000c0003037824 */ /* 0x000fe200078e0207 */
[----:B------:R-:W-:Y:S02]  /*6ff0*/  LOP3.LUT R4, R4, R152, RZ, 0x3c, !PT ;  /* 0x0000009804047212 */ /* 0x000fe400078e3cff */
[----:B------:R-:W-:Y:S02]  /*7000*/  @!P0 SHF.R.U32.HI R10, RZ, 0x10, R45 ;  /* 0x00000010ff0a8819 */ /* 0x000fe4000001162d */
[----:B------:R-:W-:Y:S01]  /*7010*/  @!P0 SHF.R.U64 R11, R46, 0x10, R47 ;  /* 0x000000102e0b8819 */ /* 0x000fe2000000122f */
        /* <DEDUP_REMOVED lines=10> */
[----:B------:R-:W-:Y:S04]  /*70c0*/  @!P0 SHF.R.U32.HI R19, RZ, 0x10, R47 ;  /* 0x00000010ff138819 */ /* 0x000fe8000001162f */
[----:B------:R-:W-:Y:S02]  /*70d0*/  @!P0 PRMT R19, R60, 0x5432, R19 ;  /* 0x000054323c138816 */ /* 0x000fe40000000013 */
[----:B-1----:R-:W-:Y:S04]  /*70e0*/  @!P0 SHF.R.U32.HI R4, RZ, 0x10, R23 ;  /* 0x00000010ff048819 */ /* 0x002fe80000011617 */
        /* <DEDUP_REMOVED lines=38> */
[----:B------:R-:W-:Y:S01]  /*7350*/  @!P0 SHF.L.U32 R4, R11, 0x10, RZ ;  /* 0x000000100b048819 */ /* 0x000fe200000006ff */
[----:B------:R-:W-:Y:S01]  /*7360*/  @!P0 IMAD.MOV.U32 R41, RZ, RZ, R18 ;  /* 0x000000ffff298224 */ /* 0x000fe200078e0012 */
[----:B------:R-:W-:Y:S01]  /*7370*/  @!P0 F2FP.BF16.PACK_AB R6, R6, R5 ;  /* 0x000000050606823e */ /* 0x000fe200000010ff */
[----:B------:R-:W-:Y:S02]  /*7380*/  @!P0 IMAD.U32 R17, R42, 0x10000, RZ ;  /* 0x000100002a118824 */ /* 0x000fe400078e00ff */
[C---:B------:R-:W-:Y:S01]  /*7390*/  @!P0 FMUL.FTZ R18, R9.reuse, R16 ;  /* 0x0000001009128220 */ /* 0x040fe20000410000 */
[----:B------:R-:W-:Y:S01]  /*73a0*/  @!P0 MOV R13, R6 ;  /* 0x00000006000d8202 */ /* 0x000fe20000000f00 */
[-C--:B------:R-:W-:Y:S01]  /*73b0*/  @!P0 FMUL.FTZ R3, R9, R4.reuse ;  /* 0x0000000409038220 */ /* 0x080fe20000410000 */
[----:B------:R-:W-:Y:S01]  /*73c0*/  @!P0 LOP3.LUT R6, R15, 0xffff0000, RZ, 0xc0, !PT ;  /* 0xffff00000f068812 */ /* 0x000fe200078ec0ff */
[----:B------:R-:W-:Y:S02]  /*73d0*/  @!P0 FFMA.FTZ R23, R17, R4, -R18 ;  /* 0x0000000411178223 */ /* 0x000fe40000010812 */
[C---:B------:R-:W-:Y:S01]  /*73e0*/  @!P0 IMAD.U32 R18, R19.reuse, 0x10000, RZ ;  /* 0x0001000013128824 */ /* 0x040fe200078e00ff */
[----:B------:R-:W-:Y:S01]  /*73f0*/  @!P0 LOP3.LUT R19, R19, 0xffff0000, RZ, 0xc0, !PT ;  /* 0xffff000013138812 */ /* 0x000fe200078ec0ff */
[----:B------:R-:W-:Y:S02]  /*7400*/  @!P0 IMAD.U32 R5, R15, 0x10000, RZ ;  /* 0x000100000f058824 */ /* 0x000fe400078e00ff */
[----:B------:R-:W-:Y:S02]  /*7410*/  @!P0 FFMA.FTZ R3, R16, R17, R3 ;  /* 0x0000001110038223 */ /* 0x000fe40000010003 */
[C---:B------:R-:W-:Y:S02]  /*7420*/  @!P0 IMAD.U32 R4, R10.reuse, 0x10000, RZ ;  /* 0x000100000a048824 */ /* 0x040fe400078e00ff */
[----:B------:R-:W-:Y:S02]  /*7430*/  @!P0 IMAD.U32 R17, R43, 0x10000, RZ ;  /* 0x000100002b118824 */ /* 0x000fe400078e00ff */
[----:B------:R-:W-:Y:S02]  /*7440*/  @!P0 FMUL.FTZ R9, R5, R18 ;  /* 0x0000001205098220 */ /* 0x000fe40000410000 */
[----:B------:R-:W-:Y:S01]  /*7450*/  @!P0 IMAD.MOV.U32 R12, RZ, RZ, R20 ;  /* 0x000000ffff0c8224 */ /* 0x000fe200078e0014 */
[----:B------:R-:W-:Y:S01]  /*7460*/  @!P0 LOP3.LUT R20, R43, 0xffff0000, RZ, 0xc0, !PT ;  /* 0xffff00002b148812 */ /* 0x000fe200078ec0ff */
        /* <DEDUP_REMOVED lines=9> */
[----:B------:R-:W-:Y:S01]  /*7500*/  @!P0 LOP3.LUT R9, R11, 0xffff0000, RZ, 0xc0, !PT ;  /* 0xffff00000b098812 */ /* 0x000fe200078ec0ff */
[----:B------:R-:W-:Y:S01]  /*7510*/  @!P0 FMUL.FTZ R11, R4, R10 ;  /* 0x0000000a040b8220 */ /* 0x000fe20000410000 */
[----:B------:R-:W-:Y:S02]  /*7520*/  @!P0 LOP3.LUT R16, R42, 0xffff0000, RZ, 0xc0, !PT ;  /* 0xffff00002a108812 */ /* 0x000fe400078ec0ff */
[----:B------:R-:W-:Y:S01]  /*7530*/  @!P0 MOV R43, R22 ;  /* 0x00000016002b8202 */ /* 0x000fe20000000f00 */
        /* <DEDUP_REMOVED lines=17> */
.L_x_1742:
[----:B-123--:R-:W-:Y:S05]  /*7650*/  BSYNC B1 ;  /* 0x0000000000017941 */ /* 0x00efea0003800000 */
.L_x_1741:
[----:B------:R1:W2:Y:S04]  /*7660*/  SHFL.IDX PT, R41, R72, 0x1, 0x181f ;  /* 0x00381f0048297f89 */ /* 0x0002a800000e0000 */
[----:B------:R1:W3:Y:S01]  /*7670*/  SHFL.IDX PT, R40, R73, 0x1, 0x181f ;  /* 0x00381f0049287f89 */ /* 0x0002e200000e0000 */
[----:B------:R-:W-:-:S05]  /*7680*/  @P5 BRA `(.L_x_1730) ;  /* 0x0000130000005947 */ /* 0x000fca0003800000 */
[----:B------:R-:W-:Y:S01]  /*7690*/  ISETP.GE.AND P0, PT, R140, c[0x0][0x1d4], PT ;  /* 0x000075008c007a0c */ /* 0x000fe20003f06270 */
[----:B------:R-:W-:Y:S01]  /*76a0*/  BSSY B0, `(.L_x_1745) ;  /* 0x0000079000007945 */ /* 0x000fe20003800000 */
[----:B------:R-:W-:Y:S11]  /*76b0*/  SHF.R.U32.HI R33, RZ, 0x3, R219 ;  /* 0x00000003ff217819 */ /* 0x000ff600000116db */
[----:B------:R-:W-:-:S05]  /*76c0*/  @P0 BRA `(.L_x_1746) ;  /* 0x0000076000000947 */ /* 0x000fca0003800000 */
[----:B------:R-:W-:Y:S02]  /*76d0*/  SEL R3, R68, R67, !P1 ;  /* 0x0000004344037207 */ /* 0x000fe40004800000 */
[----:B------:R-:W-:Y:S02]  /*76e0*/  ISETP.GE.AND P0, PT, R140, c[0x0][0x27c], PT ;  /* 0x00009f008c007a0c */ /* 0x000fe40003f06270 */
[----:B------:R-:W-:Y:S04]  /*76f0*/  SHF.R.S32.HI R4, RZ, 0x1f, R3 ;  /* 0x0000001fff047819 */ /* 0x000fe80000011403 */
[----:B------:R-:W-:Y:S04]  /*7700*/  LEA.HI R3, R4, R3, RZ, 0x4 ;  /* 0x0000000304037211 */ /* 0x000fe800078f20ff */
[----:B------:R-:W-:Y:S03]  /*7710*/  LEA.HI.SX32 R3, R3, R66, 0x1c ;  /* 0x0000004203037211 */ /* 0x000fe600078fe2ff */
[----:B------:R-:W-:Y:S02]  /*7720*/  @!P0 SHF.R.U32.HI R10, RZ, 0x10, R27 ;  /* 0x00000010ff0a8819 */ /* 0x000fe4000001161b */
[----:B------:R-:W-:Y:S01]  /*7730*/  IMAD.SHL.U32 R23, R3, 0x8, RZ ;  /* 0x0000000803177824 */ /* 0x000fe200078e00ff */
[----:B------:R-:W-:Y:S02]  /*7740*/  SHF.R.S32.HI R4, RZ, 0x1f, R3 ;  /* 0x0000001fff047819 */ /* 0x000fe40000011403 */
[----:B------:R-:W-:Y:S02]  /*7750*/  @!P0 SHF.R.U64 R5, R48, 0x10, R49 ;  /* 0x0000001030058819 */ /* 0x000fe40000001231 */
[----:B------:R-:W-:Y:S02]  /*7760*/  LEA.HI R4, R4, R3, RZ, 0x3 ;  /* 0x0000000304047211 */ /* 0x000fe400078f18ff */
[----:B------:R-:W-:Y:S02]  /*7770*/  @!P0 PRMT R17, R61, 0x5410, R5 ;  /* 0x000054103d118816 */ /* 0x000fe40000000005 */
[----:B------:R-:W-:Y:S02]  /*7780*/  SHF.R.S32.HI R3, RZ, 0x3, R4 ;  /* 0x00000003ff037819 */ /* 0x000fe40000011404 */
[----:B------:R-:W-:Y:S02]  /*7790*/  LOP3.LUT R4, R219, 0x38, R23, 0xf8, !PT ;  /* 0x00000038db047812 */ /* 0x000fe400078ef817 */
[----:B------:R-:W-:Y:S01]  /*77a0*/  @!P0 SHF.R.U32.HI R9, RZ, 0x10, R49 ;  /* 0x00000010ff098819 */ /* 0x000fe20000011631 */
[----:B------:R-:W-:Y:S01]  /*77b0*/  IMAD R3, R3, 0xc00, R8 ;  /* 0x00000c0003037824 */ /* 0x000fe200078e0208 */
[----:B------:R-:W-:Y:S02]  /*77c0*/  LOP3.LUT R4, R4, R33, RZ, 0x3c, !PT ;  /* 0x0000002104047212 */ /* 0x000fe400078e3cff */
[----:B------:R-:W-:Y:S02]  /*77d0*/  @!P0 SHF.R.U64 R11, R50, 0x10, R51 ;  /* 0x00000010320b8819 */ /* 0x000fe40000001233 */
[----:B------:R-:W-:Y:S01]  /*77e0*/  @!P0 PRMT R18, R61, 0x5432, R9 ;  /* 0x000054323d128816 */ /* 0x000fe20000000009 */
[----:B------:R-:W-:Y:S01]  /*77f0*/  IMAD.IADD R3, R3, 0x1, R4 ;  /* 0x0000000103037824 */ /* 0x000fe200078e0204 */
[----:B------:R-:W-:Y:S02]  /*7800*/  @!P0 SHF.R.U32.HI R4, RZ, 0x10, R25 ;  /* 0x00000010ff048819 */ /* 0x000fe40000011619 */
[----:B------:R-:W-:Y:S01]  /*7810*/  @!P0 PRMT R21, R62, 0x5410, R11 ;  /* 0x000054103e158816 */ /* 0x000fe2000000000b */
[----:B------:R-:W-:Y:S01]  /*7820*/  IMAD.SHL.U32 R6, R3, 0x2, RZ ;  /* 0x0000000203067824 */ /* 0x000fe200078e00ff */
[----:B------:R-:W-:Y:S02]  /*7830*/  @!P0 SHF.R.U64 R3, R24, 0x10, R25 ;  /* 0x0000001018038819 */ /* 0x000fe40000001219 */
[C---:B------:R-:W-:Y:S02]  /*7840*/  @!P0 PRMT R9, R34.reuse, 0x5410, R4 ;  /* 0x0000541022098816 */ /* 0x040fe40000000004 */
[----:B------:R4:W5:Y:S01]  /*7850*/  LDS.128 R12, [R6+0xa080] ;  /* 0x00a08000060c7984 */ /* 0x0009620000000c00 */
[----:B------:R-:W-:Y:S02]  /*7860*/  @!P0 PRMT R5, R34, 0x5432, R3 ;  /* 0x0000543222058816 */ /* 0x000fe40000000003 */
[----:B------:R-:W-:Y:S02]  /*7870*/  @!P0 SHF.R.U32.HI R19, RZ, 0x10, R51 ;  /* 0x00000010ff138819 */ /* 0x000fe40000011633 */
[----:B------:R-:W-:Y:S01]  /*7880*/  @!P0 PRMT R10, R35, 0x5432, R10 ;  /* 0x00005432230a8816 */ /* 0x000fe2000000000a */
[C---:B------:R-:W-:Y:S01]  /*7890*/  @!P0 IMAD.U32 R4, R5.reuse, 0x10000, RZ ;  /* 0x0001000005048824 */ /* 0x040fe200078e00ff */
[----:B------:R-:W-:Y:S02]  /*78a0*/  @!P0 LOP3.LUT R5, R5, 0xffff0000, RZ, 0xc0, !PT ;  /* 0xffff000005058812 */ /* 0x000fe400078ec0ff */
[----:B------:R-:W-:Y:S02]  /*78b0*/  @!P0 PRMT R19, R62, 0x5432, R19 ;  /* 0x000054323e138816 */ /* 0x000fe40000000013 */
[----:B----4-:R-:W-:Y:S02]  /*78c0*/  @!P0 SHF.R.U64 R6, R26, 0x10, R27 ;  /* 0x000000101a068819 */ /* 0x010fe4000000121b */
[----:B------:R-:W4:Y:S02]  /*78d0*/  LDS.128 R24, [R114+0xa080] ;  /* 0x00a0800072187984 */ /* 0x000f240000000c00 */
[----:B------:R-:W-:Y:S01]  /*78e0*/  @!P0 PRMT R11, R35, 0x5410, R6 ;  /* 0x00005410230b8816 */ /* 0x000fe20000000006 */
[----:B------:R-:W-:Y:S02]  /*78f0*/  @!P0 IMAD.U32 R6, R17, 0x10000, RZ ;  /* 0x0001000011068824 */ /* 0x000fe400078e00ff */
[----:B-----5:R-:W-:Y:S04]  /*7900*/  @!P0 IMAD.U32 R3, R12, 0x10000, RZ ;  /* 0x000100000c038824 */ /* 0x020fe800078e00ff */
[C---:B------:R-:W-:Y:S02]  /*7910*/  @!P0 FMUL.FTZ R20, R3.reuse, R6 ;  /* 0x0000000603148220 */ /* 0x040fe40000410000 */
[-C--:B------:R-:W-:Y:S01]  /*7920*/  @!P0 FMUL.FTZ R3, R3, R4.reuse ;  /* 0x0000000403038220 */ /* 0x080fe20000410000 */
[----:B----4-:R-:W-:Y:S05]  /*7930*/  @!P0 SHF.L.U32 R16, R24, 0x10, RZ ;  /* 0x0000001018108819 */ /* 0x010fea00000006ff */
        /* <DEDUP_REMOVED lines=73> */
[C---:B---3--:R-:W-:Y:S04]  /*7dd0*/  LEA R4, P0, R78.reuse, R40, 0x1 ;  /* 0x000000284e047211 */ /* 0x048fe800078008ff */
[----:B--2---:R-:W-:Y:S02]  /*7de0*/  LEA.HI.X R5, R78, R41, R94, 0x1, P0 ;  /* 0x000000294e057211 */ /* 0x004fe400000f0c5e */
[C---:B------:R-:W-:Y:S03]  /*7df0*/  ISETP.GE.AND P0, PT, R23.reuse, c[0x0][0x1d4], PT ;  /* 0x0000750017007a0c */ /* 0x040fe60003f06270 */
[----:B------:R2:W-:Y:S10]  /*7e00*/  ST.E.128 [R4.64], R24 ;  /* 0x0000001804007985 */ /* 0x0005f4000c101d06 */
[----:B------:R-:W-:Y:S05]  /*7e10*/  @!P0 IMAD.WIDE R10, R23, 0x2, R40 ;  /* 0x00000002170a8825 */ /* 0x000fea00078e0228 */
[----:B------:R2:W-:Y:S02]  /*7e20*/  @!P0 ST.E.128 [R10.64], R12 ;  /* 0x0000000c0a008985 */ /* 0x0005e4000c101d06 */
.L_x_1746:
[----:B------:R-:W-:Y:S05]  /*7e30*/  BSYNC B0 ;  /* 0x0000000000007941 */ /* 0x000fea0003800000 */
.L_x_1745:
[----:B------:R-:W-:Y:S11]  /*7e40*/  ISETP.GE.AND P0, PT, R142, c[0x0][0x1d4], PT ;  /* 0x000075008e007a0c */ /* 0x000ff60003f06270 */
[----:B------:R-:W-:Y:S02]  /*7e50*/  @!UPT UIADD3 URZ, URZ, URZ, URZ ;  /* 0x0000003f3f3ff290 */ /* 0x000fe4000fffe03f */
[----:B------:R-:W-:-:S05]  /*7e60*/  @P0 BRA `(.L_x_1730) ;  /* 0x00000b2000000947 */ /* 0x000fca0003800000 */
[----:B------:R-:W-:Y:S02]  /*7e70*/  SEL R3, R68, R67, !P2 ;  /* 0x0000004344037207 */ /* 0x000fe40005000000 */
[----:B------:R-:W-:Y:S02]  /*7e80*/  ISETP.GE.AND P0, PT, R142, c[0x0][0x27c], PT ;  /* 0x00009f008e007a0c */ /* 0x000fe40003f06270 */
[----:B--2---:R-:W-:Y:S04]  /*7e90*/  SHF.R.S32.HI R4, RZ, 0x1f, R3 ;  /* 0x0000001fff047819 */ /* 0x004fe80000011403 */
[----:B------:R-:W-:Y:S04]  /*7ea0*/  LEA.HI R3, R4, R3, RZ, 0x4 ;  /* 0x0000000304037211 */ /* 0x000fe800078f20ff */
[----:B------:R-:W-:Y:S03]  /*7eb0*/  LEA.HI.SX32 R3, R3, R65, 0x1c ;  /* 0x0000004103037211 */ /* 0x000fe600078fe2ff */
[----:B------:R-:W-:Y:S02]  /*7ec0*/  @!P0 SHF.R.U32.HI R10, RZ, 0x10, R31 ;  /* 0x00000010ff0a8819 */ /* 0x000fe4000001161f */
[----:B------:R-:W-:Y:S01]  /*7ed0*/  IMAD.SHL.U32 R39, R3, 0x8, RZ ;  /* 0x0000000803277824 */ /* 0x000fe200078e00ff */
[----:B------:R-:W-:Y:S02]  /*7ee0*/  SHF.R.S32.HI R4, RZ, 0x1f, R3 ;  /* 0x0000001fff047819 */ /* 0x000fe40000011403 */
[----:B------:R-:W-:Y:S02]  /*7ef0*/  @!P0 PRMT R14, R37, 0x5410, R10 ;  /* 0x00005410250e8816 */ /* 0x000fe4000000000a */
[----:B------:R-:W-:Y:S02]  /*7f00*/  LEA.HI R4, R4, R3, RZ, 0x3 ;  /* 0x0000000304047211 */ /* 0x000fe400078f18ff */
[----:B------:R-:W-:Y:S02]  /*7f10*/  @!P0 SHF.R.U64 R11, R58, 0x10, R59 ;  /* 0x000000103a0b8819 */ /* 0x000fe4000000123b */
[----:B------:R-:W-:Y:S02]  /*7f20*/  SHF.R.S32.HI R3, RZ, 0x3, R4 ;  /* 0x00000003ff037819 */ /* 0x000fe40000011404 */
[----:B------:R-:W-:Y:S02]  /*7f30*/  LOP3.LUT R4, R219, 0x38, R39, 0xf8, !PT ;  /* 0x00000038db047812 */ /* 0x000fe400078ef827 */
[----:B------:R-:W-:Y:S01]  /*7f40*/  @!P0 PRMT R25, R64, 0x5432, R11 ;  /* 0x0000543240198816 */ /* 0x000fe2000000000b */
[----:B------:R-:W-:Y:S01]  /*7f50*/  IMAD R3, R3, 0xc00, R8 ;  /* 0x00000c0003037824 */ /* 0x000fe200078e0208 */
[----:B------:R-:W-:Y:S02]  /*7f60*/  LOP3.LUT R4, R4, R33, RZ, 0x3c, !PT ;  /* 0x0000002104047212 */ /* 0x000fe400078e3cff */
[----:B------:R-:W2:Y:S01]  /*7f70*/  LDS.128 R32, [R112+0xa080] ;  /* 0x00a0800070207984 */ /* 0x000ea20000000c00 */
[--C-:B------:R-:W-:Y:S02]  /*7f80*/  @!P0 SHF.R.U32.HI R9, RZ, 0x10, R57.reuse ;  /* 0x00000010ff098819 */ /* 0x100fe40000011639 */
[----:B------:R-:W-:Y:S01]  /*7f90*/  IMAD.IADD R3, R3, 0x1, R4 ;  /* 0x0000000103037824 */ /* 0x000fe200078e0204 */
[----:B------:R-:W-:Y:S02]  /*7fa0*/  @!P0 SHF.R.U64 R4, R56, 0x10, R57 ;  /* 0x0000001038048819 */ /* 0x000fe40000001239 */
[----:B------:R-:W-:Y:S01]  /*7fb0*/  @!P0 PRMT R20, R63, 0x5432, R9 ;  /* 0x000054323f148816 */ /* 0x000fe20000000009 */
[----:B------:R-:W-:Y:S01]  /*7fc0*/  IMAD.SHL.U32 R3, R3, 0x2, RZ ;  /* 0x0000000203037824 */ /* 0x000fe200078e00ff */
[----:B------:R-:W-:Y:S02]  /*7fd0*/  @!P0 PRMT R12, R63, 0x5410, R4 ;  /* 0x000054103f0c8816 */ /* 0x000fe40000000004 */
[----:B------:R-:W-:Y:S02]  /*7fe0*/  @!P0 SHF.R.U32.HI R5, RZ, 0x10, R29 ;  /* 0x00000010ff058819 */ /* 0x000fe4000001161d */
[----:B------:R4:W5:Y:S01]  /*7ff0*/  LDS.128 R16, [R3+0xa080] ;  /* 0x00a0800003107984 */ /* 0x0009620000000c00 */
[----:B------:R-:W-:Y:S01]  /*8000*/  @!P0 IMAD.U32 R11, R12, 0x10000, RZ ;  /* 0x000100000c0b8824 */ /* 0x000fe200078e00ff */
[----:B------:R-:W-:Y:S02]  /*8010*/  @!P0 PRMT R9, R36, 0x5410, R5 ;  /* 0x0000541024098816 */ /* 0x000fe40000000005 */
[----:B------:R-:W-:Y:S02]  /*8020*/  @!P0 SHF.R.U32.HI R13, RZ, 0x10, R59 ;  /* 0x00000010ff0d8819 */ /* 0x000fe4000001163b */
[----:B------:R-:W-:Y:S02]  /*8030*/  @!P0 SHF.R.U64 R6, R30, 0x10, R31 ;  /* 0x000000101e068819 */ /* 0x000fe4000000121f */
[----:B------:R-:W-:Y:S02]  /*8040*/  @!P0 LOP3.LUT R12, R12, 0xffff0000, RZ, 0xc0, !PT ;  /* 0xffff00000c0c8812 */ /* 0x000fe400078ec0ff */
[----:B------:R-:W-:Y:S02]  /*8050*/  @!P0 PRMT R23, R64, 0x5410, R13 ;  /* 0x0000541040178816 */ /* 0x000fe4000000000d */
[----:B------:R-:W-:Y:S02]  /*8060*/  @!P0 PRMT R13, R37, 0x5432, R6 ;  /* 0x00005432250d8816 */ /* 0x000fe40000000006 */
[----:B----4-:R-:W-:Y:S04]  /*8070*/  @!P0 SHF.R.U64 R3, R28, 0x10, R29 ;  /* 0x000000101c038819 */ /* 0x010fe8000000121d */
[----:B------:R-:W-:Y:S01]  /*8080*/  @!P0 PRMT R4, R36, 0x5432, R3 ;  /* 0x0000543224048816 */ /* 0x000fe20000000003 */
[----:B--2---:R-:W-:Y:S03]  /*8090*/  @!P0 IMAD.U32 R10, R32, 0x10000, RZ ;  /* 0x00010000200a8824 */ /* 0x004fe600078e00ff */
[----:B------:R-:W-:Y:S01]  /*80a0*/  @!P0 SHF.L.U32 R5, R4, 0x10, RZ ;  /* 0x0000001004058819 */ /* 0x000fe200000006ff */
[C---:B-----5:R-:W-:Y:S01]  /*80b0*/  @!P0 IMAD.U32 R3, R16.reuse, 0x10000, RZ ;  /* 0x0001000010038824 */ /* 0x060fe200078e00ff */
[----:B------:R-:W-:Y:S03]  /*80c0*/  @!P0 LOP3.LUT R6, R16, 0xffff0000, RZ, 0xc0, !PT ;  /* 0xffff000010068812 */ /* 0x000fe600078ec0ff */
[C---:B------:R-:W-:Y:S02]  /*80d0*/  @!P0 FMUL.FTZ R15, R3.reuse, R11 ;  /* 0x0000000b030f8220 */ /* 0x040fe40000410000 */
[-C--:B------:R-:W-:Y:S02]  /*80e0*/  @!P0 FMUL.FTZ R3, R3, R5.reuse ;  /* 0x0000000503038220 */ /* 0x080fe40000410000 */
[----:B------:R-:W-:Y:S02]  /*80f0*/  @!P0 FFMA.FTZ R24, R10, R5, -R15 ;  /* 0x000000050a188223 */ /* 0x000fe4000001080f */
[----:B------:R-:W-:Y:S01]  /*8100*/  @!P0 FFMA.FTZ R3, R11, R10, R3 ;  /* 0x0000000a0b038223 */ /* 0x000fe20000010003 */
[----:B------:R-:W-:Y:S01]  /*8110*/  @!P0 LOP3.LUT R11, R32, 0xffff0000, RZ, 0xc0, !PT ;  /* 0xffff0000200b8812 */ /* 0x000fe200078ec0ff */
[----:B------:R-:W-:Y:S01]  /*8120*/  @!P0 FMUL.FTZ R21, R6, R12 ;  /* 0x0000000c06158220 */ /* 0x000fe20000410000 */
[----:B------:R-:W-:Y:S01]  /*8130*/  @!P0 LOP3.LUT R10, R4, 0xffff0000, RZ, 0xc0, !PT ;  /* 0xffff0000040a8812 */ /* 0x000fe200078ec0ff */
[C---:B------:R-:W-:Y:S01]  /*8140*/  @!P0 IMAD.U32 R15, R20.reuse, 0x10000, RZ ;  /* 0x00010000140f8824 */ /* 0x040fe200078e00ff */
[----:B------:R-:W-:Y:S01]  /*8150*/  @!P0 LOP3.LUT R20, R20, 0xffff0000, RZ, 0xc0, !PT ;  /* 0xffff000014148812 */ /* 0x000fe200078ec0ff */
[----:B------:R-:W-:Y:S02]  /*8160*/  @!P0 IMAD.U32 R5, R17, 0x10000, RZ ;  /* 0x0001000011058824 */ /* 0x000fe400078e00ff */
[-C--:B------:R-:W-:Y:S02]  /*8170*/  @!P0 FMUL.FTZ R4, R6, R10.reuse ;  /* 0x0000000a06048220 */ /* 0x080fe40000410000 */
[----:B------:R-:W-:Y:S01]  /*8180*/  @!P0 FFMA.FTZ R22, R11, R10, -R21 ;  /* 0x0000000a0b168223 */ /* 0x000fe20000010815 */
[----:B------:R-:W-:Y:S01]  /*8190*/  @!P0 SHF.L.U32 R10, R33, 0x10, RZ ;  /* 0x00000010210a8819 */ /* 0x000fe200000006ff */
        /* <DEDUP_REMOVED lines=8> */
[----:B------:R-:W-:Y:S02]  /*8220*/  @!P0 FFMA.FTZ R5, R15, R10, R5 ;  /* 0x0000000a0f058223 */ /* 0x000fe40000010005 */
[C---:B------:R-:W-:Y:S02]  /*8230*/  @!P0 FMUL.FTZ R12, R6.reuse, R20 ;  /* 0x00000014060c8220 */ /* 0x040fe40000410000 */
[-C--:B------:R-:W-:Y:S02]  /*8240*/  @!P0 FMUL.FTZ R6, R6, R9.reuse ;  /* 0x0000000906068220 */ /* 0x080fe40000410000 */
[----:B------:R-:W-:Y:S02]  /*8250*/  @!P0 FFMA.FTZ R12, R11, R9, -R12 ;  /* 0x000000090b0c8223 */ /* 0x000fe4000001080c */
[----:B------:R-:W-:Y:S02]  /*8260*/  @!P0 IMAD.U32 R15, R25, 0x10000, RZ ;  /* 0x00010000190f8824 */ /* 0x000fe400078e00ff */
[----:B------:R-:W-:Y:S01]  /*8270*/  @!P0 IMAD.U32 R9, R18, 0x10000, RZ ;  /* 0x0001000012098824 */ /* 0x000fe200078e00ff */
[----:B------:R-:W-:Y:S01]  /*8280*/  @!P0 F2FP.BF16.PACK_AB R21, R12, R21 ;  /* 0x000000150c15823e */ /* 0x000fe200000010ff */
[----:B------:R-:W-:Y:S01]  /*8290*/  @!P0 FFMA.FTZ R6, R20, R11, R6 ;  /* 0x0000000b14068223 */ /* 0x000fe20000010006 */
[----:B------:R-:W-:Y:S01]  /*82a0*/  @!P0 F2FP.BF16.PACK_AB R12, R22, R24 ;  /* 0x00000018160c823e */ /* 0x000fe200000010ff */
[----:B------:R-:W-:Y:S01]  /*82b0*/  @!P0 IMAD.U32 R11, R19, 0x10000, RZ ;  /* 0x00010000130b8824 */ /* 0x000fe200078e00ff */
[----:B------:R-:W-:Y:S01]  /*82c0*/  @!P0 SHF.L.U32 R20, R34, 0x10, RZ ;  /* 0x0000001022148819 */ /* 0x000fe200000006ff */
[----:B------:R-:W-:Y:S01]  /*82d0*/  @!P0 IMAD.MOV.U32 R33, RZ, RZ, R21 ;  /* 0x000000ffff218224 */ /* 0x000fe200078e0015 */
[----:B------:R-:W-:Y:S01]  /*82e0*/  @!P0 SHF.L.U32 R22, R35, 0x10, RZ ;  /* 0x0000001023168819 */ /* 0x000fe200000006ff */
[----:B------:R-:W-:Y:S01]  /*82f0*/  @!P0 IMAD.MOV.U32 R32, RZ, RZ, R12 ;  /* 0x000000ffff208224 */ /* 0x000fe200078e000c */
[----:B------:R-:W-:Y:S01]  /*8300*/  @!P0 F2FP.BF16.PACK_AB R5, R6, R5 ;  /* 0x000000050605823e */ /* 0x000fe200000010ff */
[C---:B------:R-:W-:Y:S01]  /*8310*/  @!P0 IMAD.U32 R21, R23.reuse, 0x10000, RZ ;  /* 0x0001000017158824 */ /* 0x040fe200078e00ff */
[----:B------:R-:W-:Y:S01]  /*8320*/  @!P0 LOP3.LUT R23, R23, 0xffff0000, RZ, 0xc0, !PT ;  /* 0xffff000017178812 */ /* 0x000fe200078ec0ff */
[C---:B------:R-:W-:Y:S01]  /*8330*/  @!P0 IMAD.U32 R12, R13.reuse, 0x10000, RZ ;  /* 0x000100000d0c8824 */ /* 0x040fe200078e00ff */
[----:B------:R-:W-:Y:S01]  /*8340*/  @!P0 LOP3.LUT R13, R13, 0xffff0000, RZ, 0xc0, !PT ;  /* 0xffff00000d0d8812 */ /* 0x000fe200078ec0ff */
[----:B------:R-:W-:Y:S01]  /*8350*/  @!P0 FMUL.FTZ R26, R9, R15 ;  /* 0x0000000f091a8220 */ /* 0x000fe20000410000 */
[----:B------:R-:W-:Y:S01]  /*8360*/  @!P0 MOV R17, R5 ;  /* 0x0000000500118202 */ /* 0x000fe20000000f00 */
[C---:B------:R-:W-:Y:S01]  /*8370*/  @!P0 IMAD.U32 R10, R14.reuse, 0x10000, RZ ;  /* 0x000100000e0a8824 */ /* 0x040fe200078e00ff */
[----:B------:R-:W-:Y:S01]  /*8380*/  @!P0 LOP3.LUT R14, R14, 0xffff0000, RZ, 0xc0, !PT ;  /* 0xffff00000e0e8812 */ /* 0x000fe200078ec0ff */
[----:B------:R-:W-:Y:S02]  /*8390*/  @!P0 FMUL.FTZ R24, R11, R21 ;  /* 0x000000150b188220 */ /* 0x000fe40000410000 */
[-C--:B------:R-:W-:Y:S02]  /*83a0*/  @!P0 FMUL.FTZ R9, R9, R12.reuse ;  /* 0x0000000c09098220 */ /* 0x080fe40000410000 */
[----:B------:R-:W-:Y:S01]  /*83b0*/  @!P0 FFMA.FTZ R26, R20, R12, -R26 ;  /* 0x0000000c141a8223 */ /* 0x000fe2000001081a */
[----:B------:R-:W-:Y:S01]  /*83c0*/  @!P0 LOP3.LUT R12, R19, 0xffff0000, RZ, 0xc0, !PT ;  /* 0xffff0000130c8812 */ /* 0x000fe200078ec0ff */
[-C--:B------:R-:W-:Y:S01]  /*83d0*/  @!P0 FFMA.FTZ R27, R22, R10.reuse, -R24 ;  /* 0x0000000a161b8223 */ /* 0x080fe20000010818 */
[----:B------:R-:W-:Y:S01]  /*83e0*/  @!P0 LOP3.LUT R24, R35, 0xffff0000, RZ, 0xc0, !PT ;  /* 0xffff000023188812 */ /* 0x000fe200078ec0ff */
[----:B------:R-:W-:Y:S02]  /*83f0*/  @!P0 FMUL.FTZ R11, R11, R10 ;  /* 0x0000000a0b0b8220 */ /* 0x000fe40000410000 */
[----:B------:R-:W-:Y:S02]  /*8400*/  @!P0 FMUL.FTZ R10, R12, R23 ;  /* 0x000000170c0a8220 */ /* 0x000fe40000410000 */
[----:B------:R-:W-:Y:S01]  /*8410*/  @!P0 FFMA.FTZ R9, R15, R20, R9 ;  /* 0x000000140f098223 */ /* 0x000fe20000010009 */
[----:B------:R-:W-:Y:S01]  /*8420*/  @!P0 LOP3.LUT R20, R34, 0xffff0000, RZ, 0xc0, !PT ;  /* 0xffff000022148812 */ /* 0x000fe200078ec0ff */
[-C--:B------:R-:W-:Y:S01]  /*8430*/  @!P0 FFMA.FTZ R10, R24, R14.reuse, -R10 ;  /* 0x0000000e180a8223 */ /* 0x080fe2000001080a */
[----:B------:R-:W-:Y:S01]  /*8440*/  @!P0 LOP3.LUT R15, R25, 0xffff0000, RZ, 0xc0, !PT ;  /* 0xffff0000190f8812 */ /* 0x000fe200078ec0ff */
[----:B------:R-:W-:Y:S03]  /*8450*/  @!P0 FMUL.FTZ R12, R12, R14 ;  /* 0x0000000e0c0c8220 */ /* 0x000fe60000410000 */
[----:B------:R-:W-:Y:S02]  /*8460*/  @!P0 F2FP.BF16.PACK_AB R28, R10, R27 ;  /* 0x0000001b0a1c823e */ /* 0x000fe400000010ff */
[----:B------:R-:W-:Y:S03]  /*8470*/  @!P0 LOP3.LUT R10, R18, 0xffff0000, RZ, 0xc0, !PT ;  /* 0xffff0000120a8812 */ /* 0x000fe600078ec0ff */
[----:B------:R-:W-:Y:S02]  /*8480*/  @!P0 IMAD.MOV.U32 R35, RZ, RZ, R28 ;  /* 0x000000ffff238224 */ /* 0x000fe400078e001c */
[C---:B------:R-:W-:Y:S02]  /*8490*/  @!P0 FMUL.FTZ R25, R10.reuse, R15 ;  /* 0x0000000f0a198220 */ /* 0x040fe40000410000 */
[-C--:B------:R-:W-:Y:S02]  /*84a0*/  @!P0 FMUL.FTZ R10, R10, R13.reuse ;  /* 0x0000000d0a0a8220 */ /* 0x080fe40000410000 */
[----:B------:R-:W-:Y:S02]  /*84b0*/  @!P0 FFMA.FTZ R25, R20, R13, -R25 ;  /* 0x0000000d14198223 */ /* 0x000fe40000010819 */
[----:B------:R-:W-:Y:S02]  /*84c0*/  @!P0 FFMA.FTZ R10, R15, R20, R10 ;  /* 0x000000140f0a8223 */ /* 0x000fe4000001000a */
[----:B------:R-:W-:Y:S01]  /*84d0*/  @!P0 FFMA.FTZ R11, R21, R22, R11 ;  /* 0x00000016150b8223 */ /* 0x000fe2000001000b */
[----:B------:R-:W-:Y:S01]  /*84e0*/  @!P0 F2FP.BF16.PACK_AB R13, R25, R26 ;  /* 0x0000001a190d823e */ /* 0x000fe200000010ff */
[----:B------:R-:W-:Y:S01]  /*84f0*/  @!P0 FFMA.FTZ R12, R23, R24, R12 ;  /* 0x00000018170c8223 */ /* 0x000fe2000001000c */
[C---:B---3--:R-:W-:Y:S03]  /*8500*/  LEA R26, P3, R77.reuse, R40, 0x1 ;  /* 0x000000284d1a7211 */ /* 0x048fe600078608ff */
[----:B------:R-:W-:Y:S01]  /*8510*/  @!P0 IMAD.MOV.U32 R34, RZ, RZ, R13 ;  /* 0x000000ffff228224 */ /* 0x000fe200078e000d */
[----:B------:R-:W-:Y:S02]  /*8520*/  LEA.HI.X R27, R77, R41, R93, 0x1, P3 ;  /* 0x000000294d1b7211 */ /* 0x000fe400018f0c5d */
[----:B------:R-:W-:Y:S02]  /*8530*/  @!P0 F2FP.BF16.PACK_AB R13, R4, R3 ;  /* 0x00000003040d823e */ /* 0x000fe400000010ff */
[----:B------:R-:W-:Y:S01]  /*8540*/  @!P0 F2FP.BF16.PACK_AB R4, R10, R9 ;  /* 0x000000090a04823e */ /* 0x000fe200000010ff */
[----:B------:R2:W-:Y:S01]  /*8550*/  ST.E.128 [R26.64], R32 ;  /* 0x000000201a007985 */ /* 0x0005e2000c101d06 */
[----:B------:R-:W-:Y:S01]  /*8560*/  @!P0 F2FP.BF16.PACK_AB R3, R12, R11 ;  /* 0x0000000b0c03823e */ /* 0x000fe200000010ff */
[----:B------:R-:W-:Y:S02]  /*8570*/  @!P0 IMAD.MOV.U32 R16, RZ, RZ, R13 ;  /* 0x000000ffff108224 */ /* 0x000fe400078e000d */
        /* <DEDUP_REMOVED lines=9> */
.L_x_1716:
[----:B------:R1:W2:Y:S01]  /*8610*/  SHFL.IDX PT, R5, R72, RZ, 0x181f ;  /* 0x00181fff48057589 */ /* 0x0002a200000e0000 */
[----:B------:R-:W-:Y:S01]  /*8620*/  IMAD R3, R38, -0x30, R2 ;  /* 0xffffffd026037824 */ /* 0x000fe200078e0202 */
[----:B------:R-:W-:Y:S02]  /*8630*/  BSSY B0, `(.L_x_1747) ;  /* 0x000001c000007945 */ /* 0x000fe40003800000 */
[----:B------:R1:W3:Y:S02]  /*8640*/  SHFL.IDX PT, R4, R73, RZ, 0x181f ;  /* 0x00181fff49047589 */ /* 0x0002e400000e0000 */
[----:B------:R-:W-:Y:S04]  /*8650*/  IMNMX R74, R3, 0x30, PT ;  /* 0x00000030034a7817 */ /* 0x000fe80003800200 */
[----:B------:R-:W-:Y:S04]  /*8660*/  IADD3 R6, -R143, R74, RZ ;  /* 0x0000004a8f067210 */ /* 0x000fe80007ffe1ff */
[----:B------:R-:W-:Y:S11]  /*8670*/  ISETP.GE.AND P0, PT, R6, 0x1, PT ;  /* 0x000000010600780c */ /* 0x000ff60003f06270 */
[----:B------:R-:W-:Y:S02]  /*8680*/  @!UPT UIADD3 URZ, URZ, URZ, URZ ;  /* 0x0000003f3f3ff290 */ /* 0x000fe4000fffe03f */
[----:B------:R-:W-:-:S05]  /*8690*/  @!P0 BRA `(.L_x_1748) ;  /* 0x0000015000008947 */ /* 0x000fca0003800000 */
[----:B-12---:R-:W-:Y:S02]  /*86a0*/  ISETP.GE.AND P0, PT, R140, c[0x0][0x1d4], PT ;  /* 0x000075008c007a0c */ /* 0x006fe40003f06270 */
[----:B------:R-:W-:Y:S11]  /*86b0*/  ISETP.GE.AND P4, PT, R142, c[0x0][0x1d4], PT ;  /* 0x000075008e007a0c */ /* 0x000ff60003f86270 */
[----:B------:R-:W1:Y:S01]  /*86c0*/  @!P0 LDS.128 R20, [R203+0xa080] ;  /* 0x00a08000cb148984 */ /* 0x000e620000000c00 */
[CC--:B---3--:R-:W-:Y:S04]  /*86d0*/  @!P0 LEA R10, P3, R140.reuse, R4.reuse, 0x1 ;  /* 0x000000048c0a8211 */ /* 0x0c8fe800078608ff */
[-C--:B------:R-:W-:Y:S02]  /*86e0*/  @!P0 LEA.HI.X R11, R140, R5.reuse, R141, 0x1, P3 ;  /* 0x000000058c0b8211 */ /* 0x080fe400018f0c8d */
[CC--:B------:R-:W-:Y:S04]  /*86f0*/  @!P4 LEA R14, P3, R206.reuse, R4.reuse, 0x1 ;  /* 0x00000004ce0ec211 */ /* 0x0c0fe800078608ff */
[-C--:B------:R-:W-:Y:S02]  /*8700*/  @!P4 LEA.HI.X R15, R206, R5.reuse, R213, 0x1, P3 ;  /* 0x00000005ce0fc211 */ /* 0x080fe400018f0cd5 */
[C---:B------:R-:W-:Y:S11]  /*8710*/  ISETP.GE.AND P3, PT, R205.reuse, c[0x0][0x1d4], PT ;  /* 0x00007500cd007a0c */ /* 0x040ff60003f66270 */
[----:B------:R-:W-:Y:S02]  /*8720*/  @!UPT UIADD3 URZ, URZ, URZ, URZ ;  /* 0x0000003f3f3ff290 */ /* 0x000fe4000fffe03f */
[CC--:B------:R-:W-:Y:S04]  /*8730*/  @!P3 LEA R12, P5, R205.reuse, R4.reuse, 0x1 ;  /* 0x00000004cd0cb211 */ /* 0x0c0fe800078a08ff */
[-C--:B------:R-:W-:Y:S01]  /*8740*/  @!P3 LEA.HI.X R13, R205, R5.reuse, R215, 0x1, P5 ;  /* 0x00000005cd0db211 */ /* 0x080fe200028f0cd7 */
[----:B-1----:R-:W-:Y:S01]  /*8750*/  @!P0 ST.E.128 [R10.64], R20 ;  /* 0x000000140a008985 */ /* 0x002fe2000c101d06 */
[C---:B------:R-:W-:Y:S03]  /*8760*/  ISETP.GE.AND P0, PT, R204.reuse, c[0x0][0x1d4], PT ;  /* 0x00007500cc007a0c */ /* 0x040fe60003f06270 */
[----:B------:R-:W1:Y:S10]  /*8770*/  @!P4 LDS.128 R16, [R203+0xb880] ;  /* 0x00b88000cb10c984 */ /* 0x000e740000000c00 */
[C---:B------:R-:W-:Y:S04]  /*8780*/  @!P0 LEA R4, P5, R204.reuse, R4, 0x1 ;  /* 0x00000004cc048211 */ /* 0x040fe800078a08ff */
[----:B------:R-:W-:Y:S01]  /*8790*/  @!P0 LEA.HI.X R5, R204, R5, R214, 0x1, P5 ;  /* 0x00000005cc058211 */ /* 0x000fe200028f0cd6 */
[----:B-1----:R-:W-:Y:S04]  /*87a0*/  @!P4 ST.E.128 [R14.64], R16 ;  /* 0x000000100e00c985 */ /* 0x002fe8000c101d06 */
[----:B------:R-:W1:Y:S04]  /*87b0*/  @!P3 LDS.128 R16, [R203+0xd080] ;  /* 0x00d08000cb10b984 */ /* 0x000e680000000c00 */
[----:B-1----:R-:W-:Y:S04]  /*87c0*/  @!P3 ST.E.128 [R12.64], R16 ;  /* 0x000000100c00b985 */ /* 0x002fe8000c101d06 */
[----:B------:R-:W1:Y:S04]  /*87d0*/  @!P0 LDS.128 R12, [R203+0xe880] ;  /* 0x00e88000cb0c8984 */ /* 0x000e680000000c00 */
[----:B-1----:R1:W-:Y:S02]  /*87e0*/  @!P0 ST.E.128 [R4.64], R12 ;  /* 0x0000000c04008985 */ /* 0x0023e4000c101d06 */
.L_x_1748:
[----:B-12---:R-:W-:Y:S05]  /*87f0*/  BSYNC B0 ;  /* 0x0000000000007941 */ /* 0x006fea0003800000 */
.L_x_1747:
[----:B---3--:R1:W2:Y:S01]  /*8800*/  SHFL.IDX PT, R4, R72, 0x1, 0x181f ;  /* 0x00381f0048047f89 */ /* 0x0082a200000e0000 */
[----:B------:R-:W-:Y:S03]  /*8810*/  ISETP.GE.AND P0, PT, R6, 0x21, PT ;  /* 0x000000210600780c */ /* 0x000fe60003f06270 */
[----:B------:R1:W3:Y:S10]  /*8820*/  SHFL.IDX PT, R3, R73, 0x1, 0x181f ;  /* 0x00381f0049037f89 */ /* 0x0002f400000e0000 */
[----:B------:R-:W-:-:S05]  /*8830*/  @!P0 BRA `(.L_x_1730) ;  /* 0x0000015000008947 */ /* 0x000fca0003800000 */
[----:B------:R-:W-:Y:S02]  /*8840*/  ISETP.GE.AND P0, PT, R140, c[0x0][0x1d4], PT ;  /* 0x000075008c007a0c */ /* 0x000fe40003f06270 */
[----:B------:R-:W-:Y:S11]  /*8850*/  ISETP.GE.AND P4, PT, R142, c[0x0][0x1d4], PT ;  /* 0x000075008e007a0c */ /* 0x000ff60003f86270 */
[----:B------:R-:W4:Y:S01]  /*8860*/  @!P0 LDS.128 R20, [R203+0xb080] ;  /* 0x00b08000cb148984 */ /* 0x000f220000000c00 */
[CC--:B---3--:R-:W-:Y:S04]  /*8870*/  @!P0 LEA R10, P3, R140.reuse, R3.reuse, 0x1 ;  /* 0x000000038c0a8211 */ /* 0x0c8fe800078608ff */
[-C--:B--2---:R-:W-:Y:S02]  /*8880*/  @!P0 LEA.HI.X R11, R140, R4.reuse, R141, 0x1, P3 ;  /* 0x000000048c0b8211 */ /* 0x084fe400018f0c8d */
[CC--:B------:R-:W-:Y:S04]  /*8890*/  @!P4 LEA R14, P3, R206.reuse, R3.reuse, 0x1 ;  /* 0x00000003ce0ec211 */ /* 0x0c0fe800078608ff */
[-C--:B------:R-:W-:Y:S02]  /*88a0*/  @!P4 LEA.HI.X R15, R206, R4.reuse, R213, 0x1, P3 ;  /* 0x00000004ce0fc211 */ /* 0x080fe400018f0cd5 */
[C---:B------:R-:W-:Y:S11]  /*88b0*/  ISETP.GE.AND P3, PT, R205.reuse, c[0x0][0x1d4], PT ;  /* 0x00007500cd007a0c */ /* 0x040ff60003f66270 */
[----:B------:R-:W-:Y:S02]  /*88c0*/  @!UPT UIADD3 URZ, URZ, URZ, URZ ;  /* 0x0000003f3f3ff290 */ /* 0x000fe4000fffe03f */
[CC--:B------:R-:W-:Y:S04]  /*88d0*/  @!P3 LEA R12, P5, R205.reuse, R3.reuse, 0x1 ;  /* 0x00000003cd0cb211 */ /* 0x0c0fe800078a08ff */
[-C--:B------:R-:W-:Y:S01]  /*88e0*/  @!P3 LEA.HI.X R13, R205, R4.reuse, R215, 0x1, P5 ;  /* 0x00000004cd0db211 */ /* 0x080fe200028f0cd7 */
[----:B----4-:R2:W-:Y:S01]  /*88f0*/  @!P0 ST.E.128 [R10.64], R20 ;  /* 0x000000140a008985 */ /* 0x0105e2000c101d06 */
[C---:B------:R-:W-:Y:S03]  /*8900*/  ISETP.GE.AND P0, PT, R204.reuse, c[0x0][0x1d4], PT ;  /* 0x00007500cc007a0c */ /* 0x040fe60003f06270 */
[----:B------:R-:W3:Y:S10]  /*8910*/  @!P4 LDS.128 R16, [R203+0xc880] ;  /* 0x00c88000cb10c984 */ /* 0x000ef40000000c00 */
[C---:B--2---:R-:W-:Y:S04]  /*8920*/  @!P0 LEA R10, P5, R204.reuse, R3, 0x1 ;  /* 0x00000003cc0a8211 */ /* 0x044fe800078a08ff */
[----:B------:R-:W-:Y:S01]  /*8930*/  @!P0 LEA.HI.X R11, R204, R4, R214, 0x1, P5 ;  /* 0x00000004cc0b8211 */ /* 0x000fe200028f0cd6 */
[----:B---3--:R-:W-:Y:S04]  /*8940*/  @!P4 ST.E.128 [R14.64], R16 ;  /* 0x000000100e00c985 */ /* 0x008fe8000c101d06 */
[----:B------:R-:W2:Y:S04]  /*8950*/  @!P3 LDS.128 R16, [R203+0xe080] ;  /* 0x00e08000cb10b984 */ /* 0x000ea80000000c00 */
[----:B--2---:R-:W-:Y:S04]  /*8960*/  @!P3 ST.E.128 [R12.64], R16 ;  /* 0x000000100c00b985 */ /* 0x004fe8000c101d06 */
[----:B------:R-:W2:Y:S04]  /*8970*/  @!P0 LDS.128 R12, [R203+0xf880] ;  /* 0x00f88000cb0c8984 */ /* 0x000ea80000000c00 */
[----:B--2---:R2:W-:Y:S02]  /*8980*/  @!P0 ST.E.128 [R10.64], R12 ;  /* 0x0000000c0a008985 */ /* 0x0045e4000c101d06 */
.L_x_1730:
[----:B------:R-:W-:Y:S05]  /*8990*/  BSYNC B2 ;  /* 0x0000000000027941 */ /* 0x000fea0003800000 */
.L_x_1715:
[----:B---3--:R-:W-:Y:S01]  /*89a0*/  IMAD.IADD R3, R74, 0x1, -R143 ;  /* 0x000000014a037824 */ /* 0x008fe200078e0a8f */
[----:B--2---:R-:W-:Y:S01]  /*89b0*/  P2R R15, PR, RZ, 0x2 ;  /* 0x00000002ff0f7803 */ /* 0x004fe20000000000 */
[----:B------:R-:W-:Y:S01]  /*89c0*/  IMAD.WIDE R10, R38, 0x30, R98 ;  /* 0x00000030260a7825 */ /* 0x000fe200078e0262 */
[----:B------:R-:W-:Y:S01]  /*89d0*/  LOP3.LUT P1, RZ, R212, 0x8, RZ, 0xc0, !PT ;  /* 0x00000008d4ff7812 */ /* 0x000fe2000782c0ff */
[----:B------:R-:W-:Y:S01]  /*89e0*/  BSSY B0, `(.L_x_1749) ;  /* 0x000004c000007945 */ /* 0x000fe20003800000 */
[----:B------:R-:W-:Y:S01]  /*89f0*/  ISETP.GE.AND P3, PT, R3, 0x21, PT ;  /* 0x000000210300780c */ /* 0x000fe20003f66270 */
[----:B------:R-:W-:Y:S01]  /*8a00*/  IMAD R6, R80, c[0x0][0x218], RZ ;  /* 0x0000860050067a24 */ /* 0x000fe200078e02ff */
[C---:B------:R-:W-:Y:S02]  /*8a10*/  LOP3.LUT P6, RZ, R212.reuse, 0x2, RZ, 0xc0, !PT ;  /* 0x00000002d4ff7812 */ /* 0x040fe400078cc0ff */
[----:B------:R-:W-:Y:S01]  /*8a20*/  LOP3.LUT P5, RZ, R212, 0x1, RZ, 0xc0, !PT ;  /* 0x00000001d4ff7812 */ /* 0x000fe200078ac0ff */
[----:B------:R-:W-:Y:S08]  /*8a30*/  IMAD R6, R75, c[0x0][0x21c], R6 ;  /* 0x000087004b067a24 */ /* 0x000ff000078e0206 */
[C---:B------:R-:W-:Y:S05]  /*8a40*/  @P3 IADD3 R9, P0, R10.reuse, 0x20, RZ ;  /* 0x000000200a093810 */ /* 0x040fea0007f1e0ff */
[----:B------:R-:W-:Y:S01]  /*8a50*/  @P3 IMAD.X R14, RZ, RZ, R11, P0 ;  /* 0x000000ffff0e3224 */ /* 0x000fe200000e060b */
[----:B------:R-:W-:Y:S11]  /*8a60*/  ISETP.GE.AND P0, PT, R3, 0x1, PT ;  /* 0x000000010300780c */ /* 0x000ff60003f06270 */
[----:B------:R-:W-:Y:S02]  /*8a70*/  @!UPT UIADD3 URZ, URZ, URZ, URZ ;  /* 0x0000003f3f3ff290 */ /* 0x000fe4000fffe03f */
[-C--:B------:R-:W-:Y:S01]  /*8a80*/  @P0 MOV R4, R82.reuse ;  /* 0x0000005200040202 */ /* 0x080fe20000000f00 */
[----:B------:R-:W-:Y:S02]  /*8a90*/  @P0 IMAD.MOV.U32 R5, RZ, RZ, R81 ;  /* 0x000000ffff050224 */ /* 0x000fe400078e0051 */
[----:B------:R-:W-:Y:S02]  /*8aa0*/  @P0 IMAD R3, R11, c[0x0][0x258], RZ ;  /* 0x000096000b030a24 */ /* 0x000fe400078e02ff */
[C---:B------:R-:W-:Y:S04]  /*8ab0*/  @P0 IMAD.WIDE.U32 R4, R10.reuse, c[0x0][0x258], R4 ;  /* 0x000096000a040a25 */ /* 0x040fe800078e0004 */
[----:B------:R-:W-:Y:S01]  /*8ac0*/  @P0 IMAD R3, R10, c[0x0][0x25c], R3 ;  /* 0x000097000a030a24 */ /* 0x000fe200078e0203 */
[C---:B------:R-:W-:Y:S01]  /*8ad0*/  @P0 LEA R12, P4, R4.reuse, c[0x0][0x250], 0x1 ;  /* 0x00009400040c0a11 */ /* 0x040fe200078808ff */
[----:B------:R-:W-:Y:S01]  /*8ae0*/  @P3 IMAD.MOV.U32 R11, RZ, RZ, R81 ;  /* 0x000000ffff0b3224 */ /* 0x000fe200078e0051 */
[----:B------:R-:W-:Y:S02]  /*8af0*/  @P3 MOV R10, R82 ;  /* 0x00000052000a3202 */ /* 0x000fe40000000f00 */
[----:B------:R-:W-:Y:S03]  /*8b00*/  @P0 IADD3 R3, R5, R3, RZ ;  /* 0x0000000305030210 */ /* 0x000fe60007ffe0ff */
[----:B------:R-:W-:Y:S01]  /*8b10*/  @P3 IMAD.WIDE.U32 R10, R9, c[0x0][0x258], R10 ;  /* 0x00009600090a3a25 */ /* 0x000fe200078e000a */
[----:B------:R-:W-:Y:S03]  /*8b20*/  @P0 LEA.HI.X R13, R4, c[0x0][0x254], R3, 0x1, P4 ;  /* 0x00009500040d0a11 */ /* 0x000fe600020f0c03 */
[----:B------:R-:W-:Y:S02]  /*8b30*/  IMAD R3, R79, c[0x0][0x208], RZ ;  /* 0x000082004f037a24 */ /* 0x000fe400078e02ff */
[----:B------:R-:W-:Y:S01]  /*8b40*/  @!PT LDS RZ, [RZ] ;  /* 0x00000000fffff984 */ /* 0x000fe20000000800 */
[----:B------:R-:W-:Y:S01]  /*8b50*/  @!PT LDS RZ, [RZ] ;  /* 0x00000000fffff984 */ /* 0x000fe20000000800 */
[----:B------:R-:W-:Y:S01]  /*8b60*/  @!PT LDS RZ, [RZ] ;  /* 0x00000000fffff984 */ /* 0x000fe20000000800 */
[----:B------:R2:W-:Y:S01]  /*8b70*/  @P0 LDGSTS.E.BYPASS.LTC128B.128 [R203+0x4080], [R12.64], !P1 ;  /* 0x040800000ccb0fae */ /* 0x0005e2000c901d46 */
[C---:B------:R-:W-:Y:S04]  /*8b80*/  IMAD.WIDE.U32 R4, R76.reuse, c[0x0][0x208], RZ ;  /* 0x000082004c047a25 */ /* 0x040fe800078e00ff */
[----:B------:R-:W-:Y:S04]  /*8b90*/  IMAD R3, R76, c[0x0][0x20c], R3 ;  /* 0x000083004c037a24 */ /* 0x000fe800078e0203 */
[----:B------:R-:W-:Y:S04]  /*8ba0*/  IMAD.IADD R5, R5, 0x1, R3 ;  /* 0x0000000105057824 */ /* 0x000fe800078e0203 */
[----:B------:R-:W-:Y:S05]  /*8bb0*/  IMAD.WIDE.U32 R4, R75, c[0x0][0x218], R4 ;  /* 0x000086004b047a25 */ /* 0x000fea00078e0004 */
[----:B------:R-:W-:Y:S01]  /*8bc0*/  IADD3 R3, P4, R106, R4, RZ ;  /* 0x000000046a037210 */ /* 0x000fe20007f9e0ff */
[----:B------:R-:W-:Y:S03]  /*8bd0*/  @P3 IMAD R4, R14, c[0x0][0x258], RZ ;  /* 0x000096000e043a24 */ /* 0x000fe600078e02ff */
[----:B------:R-:W-:Y:S01]  /*8be0*/  IADD3.X R6, R116, R5, R6, P4, !PT ;  /* 0x0000000574067210 */ /* 0x000fe200027fe406 */
[----:B------:R-:W-:Y:S05]  /*8bf0*/  @P3 IMAD R4, R9, c[0x0][0x25c], R4 ;  /* 0x0000970009043a24 */ /* 0x000fea00078e0204 */
[----:B------:R-:W-:Y:S02]  /*8c00*/  @P3 IADD3 R5, R11, R4, RZ ;  /* 0x000000040b053210 */ /* 0x000fe40007ffe0ff */
[C---:B------:R-:W-:Y:S04]  /*8c10*/  @P3 LEA R4, P4, R10.reuse, c[0x0][0x250], 0x1 ;  /* 0x000094000a043a11 */ /* 0x040fe800078808ff */
[----:B------:R-:W-:Y:S02]  /*8c20*/  @P3 LEA.HI.X R5, R10, c[0x0][0x254], R5, 0x1, P4 ;  /* 0x000095000a053a11 */ /* 0x000fe400020f0c05 */
[C---:B------:R-:W-:Y:S04]  /*8c30*/  LEA R9, P4, R3.reuse, c[0x0][0x1f8], 0x1 ;  /* 0x00007e0003097a11 */ /* 0x040fe800078808ff */
[----:B------:R-:W-:Y:S02]  /*8c40*/  LEA.HI.X R6, R3, c[0x0][0x1fc], R6, 0x1, P4 ;  /* 0x00007f0003067a11 */ /* 0x000fe400020f0c06 */
[----:B------:R2:W3:Y:S01]  /*8c50*/  SHFL.IDX PT, R3, R9, RZ, 0x181f ;  /* 0x00181fff09037589 */ /* 0x0004e200000e0000 */
[----:B------:R-:W-:Y:S11]  /*8c60*/  LOP3.LUT P4, RZ, R212, 0x4, RZ, 0xc0, !PT ;  /* 0x00000004d4ff7812 */ /* 0x000ff6000788c0ff */
[----:B------:R-:W-:Y:S02]  /*8c70*/  @!UPT UIADD3 URZ, URZ, URZ, URZ ;  /* 0x0000003f3f3ff290 */ /* 0x000fe4000fffe03f */
[----:B------:R2:W-:Y:S04]  /*8c80*/  @P0 LDGSTS.E.BYPASS.LTC128B.128 [R203+0x5880], [R12.64+0x80], !P4 ;  /* 0x058800800ccb0fae */ /* 0x0005e8000e101d46 */
[----:B------:R2:W-:Y:S04]  /*8c90*/  @P0 LDGSTS.E.BYPASS.LTC128B.128 [R203+0x7080], [R12.64+0x100], !P6 ;  /* 0x070801000ccb0fae */ /* 0x0005e8000f101d46 */
[----:B------:R2:W-:Y:S04]  /*8ca0*/  @P0 LDGSTS.E.BYPASS.LTC128B.128 [R203+0x8880], [R12.64+0x180], !P5 ;  /* 0x088801800ccb0fae */ /* 0x0005e8000e901d46 */
[----:B------:R4:W-:Y:S01]  /*8cb0*/  @P3 LDGSTS.E.BYPASS.LTC128B.128 [R207+0x5080], [R4.64], !P1 ;  /* 0x0508000004cf3fae */ /* 0x0009e2000c901d46 */
[----:B------:R-:W-:Y:S03]  /*8cc0*/  ISETP.NE.AND P1, PT, R15, RZ, PT ;  /* 0x000000ff0f00720c */ /* 0x000fe60003f25270 */
[----:B------:R4:W-:Y:S04]  /*8cd0*/  @P3 LDGSTS.E.BYPASS.LTC128B.128 [R207+0x6880], [R4.64+0x80], !P4 ;  /* 0x0688008004cf3fae */ /* 0x0009e8000e101d46 */
[----:B------:R4:W-:Y:S04]  /*8ce0*/  @P3 LDGSTS.E.BYPASS.LTC128B.128 [R207+0x8080], [R4.64+0x100], !P6 ;  /* 0x0808010004cf3fae */ /* 0x0009e8000f101d46 */
[----:B------:R4:W-:Y:S04]  /*8cf0*/  @P3 LDGSTS.E.BYPASS.LTC128B.128 [R207+0x9880], [R4.64+0x180], !P5 ;  /* 0x0988018004cf3fae */ /* 0x0009e8000e901d46 */
[----:B------:R-:W0:Y:S04]  /*8d00*/  LDGDEPBAR ;  /* 0x00000000000079af */ /* 0x000e280000000000 */
[----:B----4-:R2:W4:Y:S01]  /*8d10*/  SHFL.IDX PT, R4, R6, RZ, 0x181f ;  /* 0x00181fff06047589 */ /* 0x01052200000e0000 */
[----:B------:R-:W-:Y:S04]  /*8d20*/  DEPBAR.LE SB0, 0x0 ;  /* 0x000080000000791a */ /* 0x000fe80000000000 */
[----:B------:R-:W-:Y:S06]  /*8d30*/  BAR.SYNC.DEFER_BLOCKING 0x0 ;  /* 0x0000000000007b1d */ /* 0x000fec0000010000 */
[----:B------:R-:W-:-:S05]  /*8d40*/  @!P0 BRA `(.L_x_1750) ;  /* 0x0000015000008947 */ /* 0x000fca0003800000 */
[----:B---3--:R-:W-:Y:S02]  /*8d50*/  ISETP.GE.AND P0, PT, R140, c[0x0][0x1d4], PT ;  /* 0x000075008c007a0c */ /* 0x008fe40003f06270 */
[----:B------:R-:W-:Y:S11]  /*8d60*/  ISETP.GE.AND P5, PT, R142, c[0x0][0x1d4], PT ;  /* 0x000075008e007a0c */ /* 0x000ff60003fa6270 */
[----:B------:R-:W3:Y:S01]  /*8d70*/  @!P0 LDS.128 R20, [R203+0x4080] ;  /* 0x00408000cb148984 */ /* 0x000ee20000000c00 */
[CC--:B------:R-:W-:Y:S04]  /*8d80*/  @!P0 LEA R10, P4, R140.reuse, R3.reuse, 0x1 ;  /* 0x000000038c0a8211 */ /* 0x0c0fe800078808ff */
[-C--:B----4-:R-:W-:Y:S02]  /*8d90*/  @!P0 LEA.HI.X R11, R140, R4.reuse, R141, 0x1, P4 ;  /* 0x000000048c0b8211 */ /* 0x090fe400020f0c8d */
[CC--:B------:R-:W-:Y:S04]  /*8da0*/  @!P5 LEA R14, P4, R206.reuse, R3.reuse, 0x1 ;  /* 0x00000003ce0ed211 */ /* 0x0c0fe800078808ff */
[-C--:B------:R-:W-:Y:S02]  /*8db0*/  @!P5 LEA.HI.X R15, R206, R4.reuse, R213, 0x1, P4 ;  /* 0x00000004ce0fd211 */ /* 0x080fe400020f0cd5 */
[C---:B------:R-:W-:Y:S11]  /*8dc0*/  ISETP.GE.AND P4, PT, R205.reuse, c[0x0][0x1d4], PT ;  /* 0x00007500cd007a0c */ /* 0x040ff60003f86270 */
[----:B------:R-:W-:Y:S02]  /*8dd0*/  @!UPT UIADD3 URZ, URZ, URZ, URZ ;  /* 0x0000003f3f3ff290 */ /* 0x000fe4000fffe03f */
[CC--:B--2---:R-:W-:Y:S04]  /*8de0*/  @!P4 LEA R12, P6, R205.reuse, R3.reuse, 0x1 ;  /* 0x00000003cd0cc211 */ /* 0x0c4fe800078c08ff */
[-C--:B------:R-:W-:Y:S01]  /*8df0*/  @!P4 LEA.HI.X R13, R205, R4.reuse, R215, 0x1, P6 ;  /* 0x00000004cd0dc211 */ /* 0x080fe200030f0cd7 */
[----:B---3--:R2:W-:Y:S01]  /*8e00*/  @!P0 ST.E.128 [R10.64], R20 ;  /* 0x000000140a008985 */ /* 0x0085e2000c101d06 */
        /* <DEDUP_REMOVED lines=9> */
.L_x_1750:
[----:B---3--:R-:W-:Y:S05]  /*8ea0*/  BSYNC B0 ;  /* 0x0000000000007941 */ /* 0x008fea0003800000 */
.L_x_1749:
[----:B----4-:R3:W4:Y:S01]  /*8eb0*/  SHFL.IDX PT, R4, R6, 0x1, 0x181f ;  /* 0x00381f0006047f89 */ /* 0x01072200000e0000 */
[----:B------:R-:W-:Y:S03]  /*8ec0*/  BSSY B0, `(.L_x_1751) ;  /* 0x0000018000007945 */ /* 0x000fe60003800000 */
[----:B------:R3:W1:Y:S01]  /*8ed0*/  SHFL.IDX PT, R3, R9, 0x1, 0x181f ;  /* 0x00381f0009037f89 */ /* 0x00066200000e0000 */
[----:B------:R-:W-:-:S05]  /*8ee0*/  @!P3 BRA `(.L_x_1752) ;  /* 0x000001500000b947 */ /* 0x000fca0003800000 */
[----:B------:R-:W-:Y:S02]  /*8ef0*/  ISETP.GE.AND P0, PT, R140, c[0x0][0x1d4], PT ;  /* 0x000075008c007a0c */ /* 0x000fe40003f06270 */
[----:B------:R-:W-:Y:S11]  /*8f00*/  ISETP.GE.AND P4, PT, R142, c[0x0][0x1d4], PT ;  /* 0x000075008e007a0c */ /* 0x000ff60003f86270 */
[----:B------:R-:W5:Y:S01]  /*8f10*/  @!P0 LDS.128 R20, [R203+0x5080] ;  /* 0x00508000cb148984 */ /* 0x000f620000000c00 */
[CC--:B-12---:R-:W-:Y:S04]  /*8f20*/  @!P0 LEA R10, P3, R140.reuse, R3.reuse, 0x1 ;  /* 0x000000038c0a8211 */ /* 0x0c6fe800078608ff */
[-C--:B----4-:R-:W-:Y:S02]  /*8f30*/  @!P0 LEA.HI.X R11, R140, R4.reuse, R141, 0x1, P3 ;  /* 0x000000048c0b8211 */ /* 0x090fe400018f0c8d */
[CC--:B------:R-:W-:Y:S04]  /*8f40*/  @!P4 LEA R14, P3, R206.reuse, R3.reuse, 0x1 ;  /* 0x00000003ce0ec211 */ /* 0x0c0fe800078608ff */
[-C--:B------:R-:W-:Y:S02]  /*8f50*/  @!P4 LEA.HI.X R15, R206, R4.reuse, R213, 0x1, P3 ;  /* 0x00000004ce0fc211 */ /* 0x080fe400018f0cd5 */
[C---:B------:R-:W-:Y:S11]  /*8f60*/  ISETP.GE.AND P3, PT, R205.reuse, c[0x0][0x1d4], PT ;  /* 0x00007500cd007a0c */ /* 0x040ff60003f66270 */
[----:B------:R-:W-:Y:S02]  /*8f70*/  @!UPT UIADD3 URZ, URZ, URZ, URZ ;  /* 0x0000003f3f3ff290 */ /* 0x000fe4000fffe03f */
[CC--:B------:R-:W-:Y:S04]  /*8f80*/  @!P3 LEA R12, P5, R205.reuse, R3.reuse, 0x1 ;  /* 0x00000003cd0cb211 */ /* 0x0c0fe800078a08ff */
[-C--:B------:R-:W-:Y:S01]  /*8f90*/  @!P3 LEA.HI.X R13, R205, R4.reuse, R215, 0x1, P5 ;  /* 0x00000004cd0db211 */ /* 0x080fe200028f0cd7 */
[----:B-----5:R1:W-:Y:S01]  /*8fa0*/  @!P0 ST.E.128 [R10.64], R20 ;  /* 0x000000140a008985 */ /* 0x0203e2000c101d06 */
[C---:B------:R-:W-:Y:S03]  /*8fb0*/  ISETP.GE.AND P0, PT, R204.reuse, c[0x0][0x1d4], PT ;  /* 0x00007500cc007a0c */ /* 0x040fe60003f06270 */
[----:B------:R-:W2:Y:S10]  /*8fc0*/  @!P4 LDS.128 R16, [R203+0x6880] ;  /* 0x00688000cb10c984 */ /* 0x000eb40000000c00 */
[C---:B-1----:R-:W-:Y:S04]  /*8fd0*/  @!P0 LEA R10, P5, R204.reuse, R3, 0x1 ;  /* 0x00000003cc0a8211 */ /* 0x042fe800078a08ff */
[----:B------:R-:W-:Y:S01]  /*8fe0*/  @!P0 LEA.HI.X R11, R204, R4, R214, 0x1, P5 ;  /* 0x00000004cc0b8211 */ /* 0x000fe200028f0cd6 */
[----:B--2---:R-:W-:Y:S04]  /*8ff0*/  @!P4 ST.E.128 [R14.64], R16 ;  /* 0x000000100e00c985 */ /* 0x004fe8000c101d06 */
[----:B------:R-:W1:Y:S04]  /*9000*/  @!P3 LDS.128 R16, [R203+0x8080] ;  /* 0x00808000cb10b984 */ /* 0x000e680000000c00 */
[----:B-1----:R-:W-:Y:S04]  /*9010*/  @!P3 ST.E.128 [R12.64], R16 ;  /* 0x000000100c00b985 */ /* 0x002fe8000c101d06 */
[----:B------:R-:W1:Y:S04]  /*9020*/  @!P0 LDS.128 R12, [R203+0x9880] ;  /* 0x00988000cb0c8984 */ /* 0x000e680000000c00 */
[----:B-1----:R1:W-:Y:S02]  /*9030*/  @!P0 ST.E.128 [R10.64], R12 ;  /* 0x0000000c0a008985 */ /* 0x0023e4000c101d06 */
.L_x_1752:
[----:B------:R-:W-:Y:S05]  /*9040*/  BSYNC B0 ;  /* 0x0000000000007941 */ /* 0x000fea0003800000 */
.L_x_1751:
[----:B------:R-:W-:Y:S01]  /*9050*/  ISETP.GT.AND P4, PT, R38, R110, PT ;  /* 0x0000006e2600720c */ /* 0x000fe20003f84270 */
[----:B------:R-:W-:Y:S01]  /*9060*/  @!UPT UIADD3 URZ, URZ, URZ, URZ ;  /* 0x0000003f3f3ff290 */ /* 0x000fe2000fffe03f */
[----:B------:R-:W-:Y:S11]  /*9070*/  BSSY B0, `(.L_x_1753) ;  /* 0x000002a000007945 */ /* 0x000ff60003800000 */
[----:B------:R-:W-:-:S05]  /*9080*/  @!P4 BRA `(.L_x_1754) ;  /* 0x000002800000c947 */ /* 0x000fca0003800000 */
[----:B-1----:R-:W-:Y:S01]  /*9090*/  IADD3 R3, R38, -0x1, RZ ;  /* 0xffffffff26037810 */ /* 0x002fe20007ffe0ff */
[----:B----4-:R-:W-:Y:S01]  /*90a0*/  IMAD.MOV.U32 R4, RZ, RZ, R102 ;  /* 0x000000ffff047224 */ /* 0x010fe200078e0066 */
[----:B--2---:R-:W-:Y:S01]  /*90b0*/  P2R R12, PR, RZ, 0x4 ;  /* 0x00000004ff0c7803 */ /* 0x004fe20000000000 */
[----:B------:R-:W-:Y:S01]  /*90c0*/  IMAD.MOV.U32 R5, RZ, RZ, R101 ;  /* 0x000000ffff057224 */ /* 0x000fe200078e0065 */
[----:B------:R-:W-:Y:S01]  /*90d0*/  SHF.R.S32.HI R10, RZ, 0x1f, R3 ;  /* 0x0000001fff0a7819 */ /* 0x000fe20000011403 */
[----:B---3--:R-:W-:Y:S01]  /*90e0*/  IMAD R6, R135, R3, RZ ;  /* 0x0000000387067224 */ /* 0x008fe200078e02ff */
[C---:B------:R-:W-:Y:S01]  /*90f0*/  LOP3.LUT P2, RZ, R212.reuse, 0x8, RZ, 0xc0, !PT ;  /* 0x00000008d4ff7812 */ /* 0x040fe2000784c0ff */
[-C--:B------:R-:W-:Y:S01]  /*9100*/  IMAD.WIDE.U32 R4, R3, R120.reuse, R4 ;  /* 0x0000007803047225 */ /* 0x080fe200078e0004 */
[----:B------:R-:W-:Y:S02]  /*9110*/  P2R R9, PR, RZ, 0x2 ;  /* 0x00000002ff097803 */ /* 0x000fe40000000000 */
[----:B------:R-:W-:Y:S01]  /*9120*/  LOP3.LUT P1, RZ, R212, 0x4, RZ, 0xc0, !PT ;  /* 0x00000004d4ff7812 */ /* 0x000fe2000782c0ff */
[----:B------:R-:W-:Y:S01]  /*9130*/  IMAD R3, R10, R120, R6 ;  /* 0x000000780a037224 */ /* 0x000fe200078e0206 */
[----:B------:R-:W-:Y:S02]  /*9140*/  IADD3 R6, -R143, 0x30, RZ ;  /* 0x000000308f067810 */ /* 0x000fe40007ffe1ff */
[----:B------:R-:W-:Y:S01]  /*9150*/  LOP3.LUT P6, RZ, R212, 0x1, RZ, 0xc0, !PT ;  /* 0x00000001d4ff7812 */ /* 0x000fe200078cc0ff */
[----:B------:R-:W-:Y:S01]  /*9160*/  IMAD.IADD R3, R5, 0x1, R3 ;  /* 0x0000000105037824 */ /* 0x000fe200078e0203 */
[----:B------:R-:W-:Y:S11]  /*9170*/  ISETP.GE.AND P3, PT, R6, 0x1, PT ;  /* 0x000000010600780c */ /* 0x000ff60003f66270 */
[----:B------:R-:W-:Y:S02]  /*9180*/  @!UPT UIADD3 URZ, URZ, URZ, URZ ;  /* 0x0000003f3f3ff290 */ /* 0x000fe4000fffe03f */
[C---:B------:R-:W-:Y:S04]  /*9190*/  @P3 LEA R10, P0, R4.reuse, c[0x0][0x220], 0x1 ;  /* 0x00008800040a3a11 */ /* 0x040fe800078008ff */
[----:B------:R-:W-:Y:S02]  /*91a0*/  @P3 LEA.HI.X R11, R4, c[0x0][0x224], R3, 0x1, P0 ;  /* 0x00008900040b3a11 */ /* 0x000fe400000f0c03 */
[----:B------:R-:W-:Y:S03]  /*91b0*/  ISETP.GE.AND P0, PT, R6, 0x21, PT ;  /* 0x000000210600780c */ /* 0x000fe60003f06270 */
[----:B------:R-:W-:Y:S01]  /*91c0*/  @!PT LDS RZ, [RZ] ;  /* 0x00000000fffff984 */ /* 0x000fe20000000800 */
[----:B------:R-:W-:Y:S01]  /*91d0*/  @!PT LDS RZ, [RZ] ;  /* 0x00000000fffff984 */ /* 0x000fe20000000800 */
[----:B------:R-:W-:Y:S01]  /*91e0*/  @!PT LDS RZ, [RZ] ;  /* 0x00000000fffff984 */ /* 0x000fe20000000800 */
[----:B------:R1:W-:Y:S01]  /*91f0*/  @P3 LDGSTS.E.BYPASS.LTC128B.128 [R203+0xa080], [R10.64], !P2 ;  /* 0x0a0800000acb3fae */ /* 0x0003e2000d101d46 */
[----:B------:R-:W-:Y:S03]  /*9200*/  ISETP.NE.AND P2, PT, R12, RZ, PT ;  /* 0x000000ff0c00720c */ /* 0x000fe60003f45270 */
[----:B------:R1:W-:Y:S06]  /*9210*/  @P3 LDGSTS.E.BYPASS.LTC128B.128 [R203+0xb880], [R10.64+0x80], !P1 ;  /* 0x0b8800800acb3fae */ /* 0x0003ec000c901d46 */
[----:B------:R-:W-:Y:S05]  /*9220*/  @P0 IADD3 R5, P5, R139, R4, RZ ;  /* 0x000000048b050210 */ /* 0x000fea0007fbe0ff */
[----:B------:R-:W-:Y:S01]  /*9230*/  @P0 IMAD.X R3, R3, 0x1, R136, P5 ;  /* 0x0000000103030824 */ /* 0x000fe200028e0688 */
[C---:B------:R-:W-:Y:S04]  /*9240*/  @P0 LEA R4, P5, R5.reuse, c[0x0][0x220], 0x1 ;  /* 0x0000880005040a11 */ /* 0x040fe800078a08ff */
[----:B------:R-:W-:Y:S02]  /*9250*/  @P0 LEA.HI.X R5, R5, c[0x0][0x224], R3, 0x1, P5 ;  /* 0x0000890005050a11 */ /* 0x000fe400028f0c03 */
[C---:B------:R-:W-:Y:S11]  /*9260*/  LOP3.LUT P5, RZ, R212.reuse, 0x2, RZ, 0xc0, !PT ;  /* 0x00000002d4ff7812 */ /* 0x040ff600078ac0ff */
[----:B------:R-:W-:Y:S02]  /*9270*/  @!UPT UIADD3 URZ, URZ, URZ, URZ ;  /* 0x0000003f3f3ff290 */ /* 0x000fe4000fffe03f */
[----:B------:R1:W-:Y:S04]  /*9280*/  @P3 LDGSTS.E.BYPASS.LTC128B.128 [R203+0xd080], [R10.64+0x100], !P5 ;  /* 0x0d0801000acb3fae */ /* 0x0003e8000e901d46 */
[----:B------:R1:W-:Y:S01]  /*9290*/  @P3 LDGSTS.E.BYPASS.LTC128B.128 [R203+0xe880], [R10.64+0x180], !P6 ;  /* 0x0e8801800acb3fae */ /* 0x0003e2000f101d46 */
[----:B------:R-:W-:Y:S11]  /*92a0*/  LOP3.LUT P3, RZ, R212, 0x8, RZ, 0xc0, !PT ;  /* 0x00000008d4ff7812 */ /* 0x000ff6000786c0ff */
[----:B------:R-:W-:Y:S02]  /*92b0*/  @!UPT UIADD3 URZ, URZ, URZ, URZ ;  /* 0x0000003f3f3ff290 */ /* 0x000fe4000fffe03f */
[----:B------:R1:W-:Y:S04]  /*92c0*/  @P0 LDGSTS.E.BYPASS.LTC128B.128 [R207+0xb080], [R4.64], !P3 ;  /* 0x0b08000004cf0fae */ /* 0x0003e8000d901d46 */
[----:B------:R1:W-:Y:S01]  /*92d0*/  @P0 LDGSTS.E.BYPASS.LTC128B.128 [R207+0xc880], [R4.64+0x80], !P1 ;  /* 0x0c88008004cf0fae */ /* 0x0003e2000c901d46 */
[----:B------:R-:W-:Y:S03]  /*92e0*/  ISETP.NE.AND P1, PT, R9, RZ, PT ;  /* 0x000000ff0900720c */ /* 0x000fe60003f25270 */
[----:B------:R1:W-:Y:S04]  /*92f0*/  @P0 LDGSTS.E.BYPASS.LTC128B.128 [R207+0xe080], [R4.64+0x100], !P5 ;  /* 0x0e08010004cf0fae */ /* 0x0003e8000e901d46 */
[----:B------:R1:W-:Y:S04]  /*9300*/  @P0 LDGSTS.E.BYPASS.LTC128B.128 [R207+0xf880], [R4.64+0x180], !P6 ;  /* 0x0f88018004cf0fae */ /* 0x0003e8000f101d46 */
.L_x_1754:
[----:B------:R-:W-:Y:S05]  /*9310*/  BSYNC B0 ;  /* 0x0000000000007941 */ /* 0x000fea0003800000 */
.L_x_1753:
[----:B------:R-:W0:Y:S01]  /*9320*/  LDGDEPBAR ;  /* 0x00000000000079af */ /* 0x000e220000000000 */
[----:B------:R-:W-:Y:S01]  /*9330*/  IADD3 R38, R38, -0x1, RZ ;  /* 0xffffffff26267810 */ /* 0x000fe20007ffe0ff */
[----:B------:R-:W-:-:S05]  /*9340*/  @P4 BRA `(.L_x_1755) ;  /* 0xffffa1d000004947 */ /* 0x000fca000383ffff */
[----:B------:R-:W-:Y:S01]  /*9350*/  WARPSYNC 0xffffffff ;  /* 0xffffffff00007948 */ /* 0x000fe20003800000 */
[----:B------:R-:W-:Y:S06]  /*9360*/  BAR.SYNC.DEFER_BLOCKING 0x0 ;  /* 0x0000000000007b1d */ /* 0x000fec0000010000 */
.L_x_1714:
[----:B------:R-:W-:Y:S01]  /*9370*/  ISETP.GE.AND P0, PT, R123, 0x1, PT ;  /* 0x000000017b00780c */ /* 0x000fe20003f06270 */
[----:B------:R-:W-:Y:S01]  /*9380*/  BSSY B0, `(.L_x_1756) ;  /* 0x000001f000007945 */ /* 0x000fe20003800000 */
[----:B------:R-:W-:-:S11]  /*9390*/  MOV R2, RZ ;  /* 0x000000ff00027202 */ /* 0x000fd60000000f00 */
[----:B------:R-:W-:Y:S05]  /*93a0*/  @!P0 BRA `(.L_x_1757) ;  /* 0x000001c000008947 */ /* 0x000fea0003800000 */
[----:B-1----:R-:W-:Y:S02]  /*93b0*/  IABS R3, R119 ;  /* 0x0000007700037213 */ /* 0x002fe40000000000 */
[----:B--23--:R-:W-:Y:S02]  /*93c0*/  IADD3 R6, R128, -0x1, R119 ;  /* 0xffffffff80067810 */ /* 0x00cfe40007ffe077 */
[----:B------:R-:W1:Y:S02]  /*93d0*/  I2F.RP R2, R3 ;  /* 0x0000000300027306 */ /* 0x000e640000209400 */
[----:B------:R-:W-:-:S06]  /*93e0*/  IABS R11, R6 ;  /* 0x00000006000b7213 */ /* 0x000fcc0000000000 */
[----:B-1----:R-:W1:Y:S02]  /*93f0*/  MUFU.RCP R2, R2 ;  /* 0x0000000200027308 */ /* 0x002e640000001000 */
[----:B-1----:R-:W-:-:S06]  /*9400*/  IADD3 R2, R2, 0xffffffe, RZ ;  /* 0x0ffffffe02027810 */ /* 0x002fcc0007ffe0ff */
[----:B------:R-:W1:Y:S02]  /*9410*/  F2I.FTZ.U32.TRUNC.NTZ R5, R2 ;  /* 0x0000000200057305 */ /* 0x000e64000021f000 */
[----:B-1----:R-:W-:-:S04]  /*9420*/  IMAD.MOV R2, RZ, RZ, -R5 ;  /* 0x000000ffff027224 */ /* 0x002fc800078e0a05 */
[----:B----4-:R-:W-:Y:S01]  /*9430*/  IMAD.MOV.U32 R4, RZ, RZ, R2 ;  /* 0x000000ffff047224 */ /* 0x010fe200078e0002 */
        /* <DEDUP_REMOVED lines=19> */
.L_x_1757:
[----:B------:R-:W-:Y:S05]  /*9570*/  BSYNC B0 ;  /* 0x0000000000007941 */ /* 0x000fea0003800000 */
.L_x_1756:
[----:B-12---:R-:W2:Y:S01]  /*9580*/  LDL R3, [R1+0x4c] ;  /* 0x00004c0001037983 */ /* 0x006ea20000100800 */
        /* <DEDUP_REMOVED lines=64> */
[----:B--2---:R-:W-:-:S04]  /*9990*/  IMAD R218, R3, R2, RZ ;  /* 0x0000000203da7224 */ /* 0x004fc800078e02ff */
[--C-:B------:R-:W-:Y:S01]  /*99a0*/  IMAD.IADD R3, R218, 0x1, R2.reuse ;  /* 0x00000001da037824 */ /* 0x100fe200078e0202 */
[----:B------:R-:W-:-:S04]  /*99b0*/  PRMT R2, RZ, 0x7610, R2 ;  /* 0x00007610ff027816 */ /* 0x000fc80000000002 */
[----:B------:R-:W-:Y:S02]  /*99c0*/  IMNMX R209, R128, R3, PT ;  /* 0x0000000380d17217 */ /* 0x000fe40003800200 */
[----:B------:R-:W-:Y:S02]  /*99d0*/  CS2R R128, SRZ ;  /* 0x0000000000807805 */ /* 0x000fe4000001ff00 */
[----:B------:R-:W-:-:S13]  /*99e0*/  ISETP.GT.AND P0, PT, R209, R218, PT ;  /* 0x000000dad100720c */ /* 0x000fda0003f04270 */
[----:B------:R-:W-:Y:S05]  /*99f0*/  @!P0 BRA `(.L_x_1758) ;  /* 0x0000db7000008947 */ /* 0x000fea0003800000 */
[----:B------:R-:W2:Y:S04]  /*9a00*/  LDL R5, [R1+0x8] ;  /* 0x0000080001057983 */ /* 0x000ea80000100800 */
[----:B----4-:R-:W4:Y:S04]  /*9a10*/  LDL R4, [R1+0xc] ;  /* 0x00000c0001047983 */ /* 0x010f280000100800 */
[----:B---3--:R-:W3:Y:S04]  /*9a20*/  LDL R6, [R1+0x18] ;  /* 0x0000180001067983 */ /* 0x008ee80000100800 */
[----:B------:R-:W3:Y:S04]  /*9a30*/  LDL R12, [R1+0x14] ;  /* 0x00001400010c7983 */ /* 0x000ee80000100800 */
[----:B------:R-:W3:Y:S04]  /*9a40*/  LDL R9, [R1+0x24] ;  /* 0x0000240001097983 */ /* 0x000ee80000100800 */
[----:B------:R-:W3:Y:S01]  /*9a50*/  LDL R11, [R1+0x20] ;  /* 0x00002000010b7983 */ /* 0x000ee20000100800 */
[----:B------:R-:W-:-:S04]  /*9a60*/  ISETP.NE.U32.AND P0, PT, RZ, c[0x0][0x340], PT ;  /* 0x0000d000ff007a0c */ /* 0x000fc80003f05070 */
[----:B------:R-:W-:-:S13]  /*9a70*/  ISETP.NE.AND.EX P2, PT, RZ, c[0x0][0x344], PT, P0 ;  /* 0x0000d100ff007a0c */ /* 0x000fda0003f45300 */
[----:B--2---:R-:W-:-:S04]  /*9a80*/  @P2 IADD3 R2, P0, R5, c[0x0][0x340], RZ ;  /* 0x0000d00005022a10 */ /* 0x004fc80007f1e0ff */
[----:B----4-:R-:W-:-:S05]  /*9a90*/  @P2 IADD3.X R3, R4, c[0x0][0x344], RZ, P0, !PT ;  /* 0x0000d10004032a10 */ /* 0x010fca00007fe4ff */
[----:B------:R1:W5:Y:S01]  /*9aa0*/  @P2 LDG.E R16, [R2.64] ;  /* 0x0000000602102981 */ /* 0x000362000c1e1900 */
[----:B------:R-:W-:-:S05]  /*9ab0*/  IMAD.MOV.U32 R5, RZ, RZ, c[0x0][0x2c4] ;  /* 0x0000b100ff057624 */ /* 0x000fca00078e00ff */
[----:B------:R-:W-:Y:S02]  /*9ac0*/  ISETP.NE.AND P1, PT, R5, 0x1, PT ;  /* 0x000000010500780c */ /* 0x000fe40003f25270 */
[----:B------:R-:W-:Y:S02]  /*9ad0*/  ISETP.NE.U32.AND P0, PT, RZ, c[0x0][0x348], PT ;  /* 0x0000d200ff007a0c */ /* 0x000fe40003f05070 */
[----:B---3--:R-:W-:Y:S01]  /*9ae0*/  LOP3.LUT R49, R6, 0xffff, RZ, 0xc0, !PT ;  /* 0x0000ffff06317812 */ /* 0x008fe200078ec0ff */
[----:B------:R-:W-:Y:S01]  /*9af0*/  IMAD R6, R12, 0x80, R0 ;  /* 0x000000800c067824 */ /* 0x000fe200078e0200 */
[----:B------:R-:W-:Y:S02]  /*9b00*/  ISETP.NE.AND.EX P0, PT, RZ, c[0x0][0x34c], PT, P0 ;  /* 0x0000d300ff007a0c */ /* 0x000fe40003f05300 */
[----:B-1----:R-:W-:-:S05]  /*9b10*/  SHF.R.S32.HI R2, RZ, 0x1f, R131 ;  /* 0x0000001fff027819 */ /* 0x002fca0000011483 */
[----:B------:R-:W-:-:S04]  /*9b20*/  IMAD R2, R2, c[0x0][0x178], RZ ;  /* 0x00005e0002027a24 */ /* 0x000fc800078e02ff */
[C---:B------:R-:W-:Y:S02]  /*9b30*/  IMAD R4, R131.reuse, c[0x0][0x17c], R2 ;  /* 0x00005f0083047a24 */ /* 0x040fe400078e0202 */
[----:B------:R-:W-:Y:S01]  /*9b40*/  IMAD.WIDE.U32 R2, R131, c[0x0][0x178], RZ ;  /* 0x00005e0083027a25 */ /* 0x000fe200078e00ff */
[----:B------:R-:W-:-:S03]  /*9b50*/  SEL R9, R9, RZ, !P0 ;  /* 0x000000ff09097207 */ /* 0x000fc60004000000 */
[----:B------:R-:W-:Y:S02]  /*9b60*/  IMAD.IADD R3, R3, 0x1, R4 ;  /* 0x0000000103037824 */ /* 0x000fe400078e0204 */
[----:B------:R-:W-:-:S04]  /*9b70*/  @P1 IMAD.HI.U32 R10, R6, c[0x0][0x2c8], RZ ;  /* 0x0000b200060a1a27 */ /* 0x000fc800078e00ff */
[----:B------:R-:W-:Y:S01]  /*9b80*/  IMAD.WIDE.U32 R4, R49, c[0x0][0x1b8], R2 ;  /* 0x00006e0031047a25 */ /* 0x000fe200078e0002 */
[----:B------:R-:W-:Y:S02]  /*9b90*/  MOV R2, R6 ;  /* 0x0000000600027202 */ /* 0x000fe40000000f00 */
[----:B------:R-:W-:Y:S01]  /*9ba0*/  SEL R3, R11, RZ, !P0 ;  /* 0x000000ff0b037207 */ /* 0x000fe20004000000 */
[----:B------:R-:W-:Y:S01]  /*9bb0*/  IMAD R5, R49, c[0x0][0x1bc], R5 ;  /* 0x00006f0031057a24 */ /* 0x000fe200078e0205 */
[----:B------:R-:W-:Y:S01]  /*9bc0*/  @P1 SHF.R.U32.HI R2, RZ, c[0x0][0x2cc], R10 ;  /* 0x0000b300ff021a19 */ /* 0x000fe2000001160a */
[----:B------:R-:W-:Y:S02]  /*9bd0*/  IMAD R9, R9, c[0x0][0x1c0], RZ ;  /* 0x0000700009097a24 */ /* 0x000fe400078e02ff */
[----:B------:R-:W-:Y:S01]  /*9be0*/  IMAD.WIDE.U32 R4, R3, c[0x0][0x1c0], R4 ;  /* 0x0000700003047a25 */ /* 0x000fe200078e0004 */
[----:B------:R-:W-:-:S03]  /*9bf0*/  SHF.R.S32.HI R10, RZ, 0x1f, R2 ;  /* 0x0000001fff0a7819 */ /* 0x000fc60000011402 */
[----:B------:R-:W-:Y:S02]  /*9c00*/  IMAD R9, R3, c[0x0][0x1c4], R9 ;  /* 0x0000710003097a24 */ /* 0x000fe400078e0209 */
[----:B------:R-:W-:Y:S02]  /*9c10*/  IMAD.MOV R3, RZ, RZ, -R2 ;  /* 0x000000ffff037224 */ /* 0x000fe400078e0a02 */
[----:B------:R-:W-:Y:S02]  /*9c20*/  IMAD.IADD R5, R5, 0x1, R9 ;  /* 0x0000000105057824 */ /* 0x000fe400078e0209 */
[----:B------:R-:W-:Y:S02]  /*9c30*/  IMAD R6, R3, c[0x0][0x2c4], R6 ;  /* 0x0000b10003067a24 */ /* 0x000fe400078e0206 */
[----:B------:R-:W-:-:S04]  /*9c40*/  IMAD R3, R10, c[0x0][0x1b0], RZ ;  /* 0x00006c000a037a24 */ /* 0x000fc800078e02ff */
[C---:B------:R-:W-:Y:S01]  /*9c50*/  IMAD R10, R2.reuse, c[0x0][0x1b4], R3 ;  /* 0x00006d00020a7a24 */ /* 0x040fe200078e0203 */
[----:B------:R-:W-:Y:S01]  /*9c60*/  SHF.R.S32.HI R9, RZ, 0x1f, R6 ;  /* 0x0000001fff097819 */ /* 0x000fe20000011406 */
[----:B------:R-:W-:Y:S01]  /*9c70*/  IMAD.WIDE.U32 R2, R2, c[0x0][0x1b0], R4 ;  /* 0x00006c0002027a25 */ /* 0x000fe200078e0004 */
[----:B------:R-:W-:-:S03]  /*9c80*/  ISETP.GE.AND P1, PT, R205, c[0x0][0x198], PT ;  /* 0x00006600cd007a0c */ /* 0x000fc60003f26270 */
[----:B------:R-:W-:Y:S01]  /*9c90*/  IMAD R4, R9, c[0x0][0x1a8], RZ ;  /* 0x00006a0009047a24 */ /* 0x000fe200078e02ff */
[----:B------:R-:W-:-:S03]  /*9ca0*/  IADD3 R3, R3, R10, RZ ;  /* 0x0000000a03037210 */ /* 0x000fc60007ffe0ff */
[C---:B------:R-:W-:Y:S02]  /*9cb0*/  IMAD R4, R6.reuse, c[0x0][0x1ac], R4 ;  /* 0x00006b0006047a24 */ /* 0x040fe400078e0204 */
[----:B------:R-:W-:Y:S01]  /*9cc0*/  IMAD.WIDE.U32 R2, R6, c[0x0][0x1a8], R2 ;  /* 0x00006a0006027a25 */ /* 0x000fe200078e0002 */
[----:B------:R-:W-:-:S03]  /*9cd0*/  LOP3.LUT R212, R212, 0xfffffffe, RZ, 0xc0, !PT ;  /* 0xfffffffed4d47812 */ /* 0x000fc600078ec0ff */
[----:B------:R-:W-:Y:S01]  /*9ce0*/  IMAD.IADD R3, R3, 0x1, R4 ;  /* 0x0000000103037824 */ /* 0x000fe200078e0204 */
[----:B------:R-:W-:Y:S01]  /*9cf0*/  LEA R9, P0, R2, c[0x0][0x160], 0x1 ;  /* 0x0000580002097a11 */ /* 0x000fe200078008ff */
[----:B------:R-:W-:Y:S01]  /*9d00*/  IMAD R6, R12, 0x80, R143 ;  /* 0x000000800c067824 */ /* 0x000fe200078e028f */
[----:B------:R-:W-:Y:S02]  /*9d10*/  ISETP.GE.AND P4, PT, R140, c[0x0][0x198], PT ;  /* 0x000066008c007a0c */ /* 0x000fe40003f86270 */
[----:B------:R-:W-:Y:S02]  /*9d20*/  ISETP.GE.AND P5, PT, R142, c[0x0][0x198], PT ;  /* 0x000066008e007a0c */ /* 0x000fe40003fa6270 */
[----:B------:R-:W-:Y:S02]  /*9d30*/  @P1 LOP3.LUT R212, R212, 0x1, RZ, 0xfc, !PT ;  /* 0x00000001d4d41812 */ /* 0x000fe400078efcff */
[----:B------:R-:W-:Y:S02]  /*9d40*/  ISETP.GE.AND P6, PT, R204, c[0x0][0x198], PT ;  /* 0x00006600cc007a0c */ /* 0x000fe40003fc6270 */
[----:B------:R-:W-:-:S02]  /*9d50*/  LEA.HI.X R5, R2, c[0x0][0x164], R3, 0x1, P0 ;  /* 0x0000590002057a11 */ /* 0x000fc400000f0c03 */
[----:B------:R-:W-:Y:S02]  /*9d60*/  IADD3 R97, R209, -0x1, RZ ;  /* 0xffffffffd1617810 */ /* 0x000fe40007ffe0ff */
[----:B------:R-:W-:Y:S01]  /*9d70*/  @!P2 MOV R16, R11 ;  /* 0x0000000b0010a202 */ /* 0x000fe20000000f00 */
[----:B------:R-:W-:Y:S05]  /*9d80*/  BRA.DIV ~URZ, `(.L_x_1759) ;  /* 0x00012ae27f007947 */ /* 0x000fea000b800000 */
[----:B------:R1:W2:Y:S02]  /*9d90*/  SHFL.IDX PT, R4, R5, RZ, 0x181f ;  /* 0x00181fff05047589 */ /* 0x0002a400000e0000 */
.L_x_1913:
[----:B------:R-:W-:Y:S05]  /*9da0*/  BRA.DIV ~URZ, `(.L_x_1760) ;  /* 0x00012b327f007947 */ /* 0x000fea000b800000 */
[----:B------:R3:W4:Y:S02]  /*9db0*/  SHFL.IDX PT, R2, R9, RZ, 0x181f ;  /* 0x00181fff09027589 */ /* 0x00072400000e0000 */
.L_x_1914:
[----:B------:R-:W-:Y:S01]  /*9dc0*/  IMAD R40, R134, c[0x0][0x2c4], RZ ;  /* 0x0000b10086287a24 */ /* 0x000fe200078e02ff */
[----:B------:R-:W-:Y:S01]  /*9dd0*/  LOP3.LUT R212, R212, 0xfffffffd, RZ, 0xc0, !PT ;  /* 0xfffffffdd4d47812 */ /* 0x000fe200078ec0ff */
[----:B------:R-:W-:Y:S03]  /*9de0*/  BSSY B0, `(.L_x_1761) ;  /* 0x0000014000007945 */ /* 0x000fe60003800000 */
[----:B------:R-:W-:-:S13]  /*9df0*/  ISETP.GE.AND P0, PT, R6, R40, PT ;  /* 0x000000280600720c */ /* 0x000fda0003f06270 */
[----:B------:R-:W-:Y:S01]  /*9e00*/  @P0 LOP3.LUT R212, R212, 0x2, RZ, 0xfc, !PT ;  /* 0x00000002d4d40812 */ /* 0x000fe200078efcff */
[----:B------:R-:W-:Y:S05]  /*9e10*/  @P0 BRA `(.L_x_1762) ;  /* 0x0000010000000947 */ /* 0x000fea0003800000 */
[----:B------:R-:W-:Y:S02]  /*9e20*/  LOP3.LUT P3, RZ, R212, 0x1, RZ, 0xc0, !PT ;  /* 0x00000001d4ff7812 */ /* 0x000fe4000786c0ff */
        /* <DEDUP_REMOVED lines=15> */
.L_x_1762:
[----:B------:R-:W-:Y:S05]  /*9f20*/  BSYNC B0 ;  /* 0x0000000000007941 */ /* 0x000fea0003800000 */
.L_x_1761:
[----:B------:R-:W-:Y:S05]  /*9f30*/  BRA.DIV ~URZ, `(.L_x_1763) ;  /* 0x00012a127f007947 */ /* 0x000fea000b800000 */
[----:B--2---:R2:W1:Y:S04]  /*9f40*/  SHFL.IDX PT, R4, R5, 0x1, 0x181f ;  /* 0x00381f0005047f89 */ /* 0x00446800000e0000 */
[----:B----4-:R2:W4:Y:S02]  /*9f50*/  SHFL.IDX PT, R2, R9, 0x1, 0x181f ;  /* 0x00381f0009027f89 */ /* 0x01052400000e0000 */
.L_x_1915:
[----:B------:R-:W-:Y:S01]  /*9f60*/  IADD3 R3, R6, 0x20, RZ ;  /* 0x0000002006037810 */ /* 0x000fe20007ffe0ff */
[----:B------:R-:W-:Y:S03]  /*9f70*/  BSSY B0, `(.L_x_1764) ;  /* 0x0000013000007945 */ /* 0x000fe60003800000 */
[----:B------:R-:W-:-:S13]  /*9f80*/  ISETP.GE.AND P0, PT, R3, R40, PT ;  /* 0x000000280300720c */ /* 0x000fda0003f06270 */
[----:B------:R-:W-:Y:S05]  /*9f90*/  @P0 BRA `(.L_x_1765) ;  /* 0x0000010000000947 */ /* 0x000fea0003800000 */
[----:B------:R-:W-:Y:S02]  /*9fa0*/  LOP3.LUT P3, RZ, R212, 0x1, RZ, 0xc0, !PT ;  /* 0x00000001d4ff7812 */ /* 0x000fe4000786c0ff */
        /* <DEDUP_REMOVED lines=15> */
.L_x_1765:
[----:B------:R-:W-:Y:S05]  /*a0a0*/  BSYNC B0 ;  /* 0x0000000000007941 */ /* 0x000fea0003800000 */
.L_x_1764:
[----:B------:R-:W-:Y:S05]  /*a0b0*/  BRA.DIV ~URZ, `(.L_x_1766) ;  /* 0x000129627f007947 */ /* 0x000fea000b800000 */
[----:B-1----:R1:W2:Y:S02]  /*a0c0*/  SHFL.IDX PT, R4, R5, 0x2, 0x181f ;  /* 0x00581f0005047f89 */ /* 0x0022a400000e0000 */
.L_x_1916:
[----:B------:R-:W-:Y:S05]  /*a0d0*/  BRA.DIV ~URZ, `(.L_x_1767) ;  /* 0x000129b27f007947 */ /* 0x000fea000b800000 */
[----:B----4-:R4:W1:Y:S02]  /*a0e0*/  SHFL.IDX PT, R2, R9, 0x2, 0x181f ;  /* 0x00581f0009027f89 */ /* 0x01086400000e0000 */
.L_x_1917:
[----:B------:R-:W-:Y:S01]  /*a0f0*/  IADD3 R3, R6, 0x40, RZ ;  /* 0x0000004006037810 */ /* 0x000fe20007ffe0ff */
[----:B------:R-:W-:Y:S03]  /*a100*/  BSSY B0, `(.L_x_1768) ;  /* 0x0000013000007945 */ /* 0x000fe60003800000 */
[----:B------:R-:W-:-:S13]  /*a110*/  ISETP.GE.AND P0, PT, R3, R40, PT ;  /* 0x000000280300720c */ /* 0x000fda0003f06270 */
[----:B------:R-:W-:Y:S05]  /*a120*/  @P0 BRA `(.L_x_1769) ;  /* 0x0000010000000947 */ /* 0x000fea0003800000 */
[----:B------:R-:W-:Y:S02]  /*a130*/  LOP3.LUT P3, RZ, R212, 0x1, RZ, 0xc0, !PT ;  /* 0x00000001d4ff7812 */ /* 0x000fe4000786c0ff */
        /* <DEDUP_REMOVED lines=15> */
.L_x_1769:
[----:B------:R-:W-:Y:S05]  /*a230*/  BSYNC B0 ;  /* 0x0000000000007941 */ /* 0x000fea0003800000 */
.L_x_1768:
[----:B------:R-:W-:Y:S05]  /*a240*/  BRA.DIV ~URZ, `(.L_x_1770) ;  /* 0x000128b27f007947 */ /* 0x000fea000b800000 */
[----:B--2---:R2:W3:Y:S04]  /*a250*/  SHFL.IDX PT, R4, R5, 0x3, 0x181f ;  /* 0x00781f0005047f89 */ /* 0x0044e800000e0000 */
[----:B-1----:R2:W1:Y:S02]  /*a260*/  SHFL.IDX PT, R2, R9, 0x3, 0x181f ;  /* 0x00781f0009027f89 */ /* 0x00246400000e0000 */
.L_x_1918:
[----:B--234-:R-:W2:Y:S01]  /*a270*/  LDL R9, [R1+0x4] ;  /* 0x0000040001097983 */ /* 0x01cea20000100800 */
[----:B------:R-:W-:Y:S01]  /*a280*/  IADD3 R3, R6, 0x60, RZ ;  /* 0x0000006006037810 */ /* 0x000fe20007ffe0ff */
[----:B------:R-:W-:Y:S01]  /*a290*/  IMAD.MOV.U32 R96, RZ, RZ, 0x30 ;  /* 0x00000030ff607424 */ /* 0x000fe200078e00ff */
[----:B-----5:R-:W-:Y:S01]  /*a2a0*/  SHF.R.S32.HI R5, RZ, 0x1f, R16 ;  /* 0x0000001fff057819 */ /* 0x020fe20000011410 */
[----:B------:R-:W-:Y:S01]  /*a2b0*/  IMAD.WIDE.U32 R238, R16, c[0x0][0x2b0], RZ ;  /* 0x0000ac0010ee7a25 */ /* 0x000fe200078e00ff */
[----:B------:R-:W-:-:S03]  /*a2c0*/  ISETP.GE.AND P0, PT, R3, R40, PT ;  /* 0x000000280300720c */ /* 0x000fc60003f06270 */
[----:B------:R-:W-:Y:S02]  /*a2d0*/  IMAD.MOV.U32 R3, RZ, RZ, c[0x0][0x2b8] ;  /* 0x0000ae00ff037624 */ /* 0x000fe400078e00ff */
[----:B------:R-:W-:Y:S02]  /*a2e0*/  IMAD R96, R209, R96, -0x30 ;  /* 0xffffffd0d1607424 */ /* 0x000fe400078e0260 */
[----:B------:R-:W-:Y:S01]  /*a2f0*/  IMAD R6, R5, c[0x0][0x2b0], RZ ;  /* 0x0000ac0005067a24 */ /* 0x000fe200078e02ff */
[----:B------:R-:W-:Y:S01]  /*a300*/  ISETP.NE.AND P3, PT, R3, 0x1, PT ;  /* 0x000000010300780c */ /* 0x000fe20003f65270 */
[----:B------:R-:W-:Y:S02]  /*a310*/  IMAD.IADD R3, R0, 0x1, R96 ;  /* 0x0000000100037824 */ /* 0x000fe400078e0260 */
[----:B------:R-:W-:Y:S02]  /*a320*/  IMAD.MOV.U32 R210, RZ, RZ, RZ ;  /* 0x000000ffffd27224 */ /* 0x000fe400078e00ff */
[----:B-1----:R-:W-:-:S02]  /*a330*/  @!P0 LEA R10, P1, R140, R2, 0x1 ;  /* 0x000000028c0a8211 */ /* 0x002fc400078208ff */
[C---:B------:R-:W-:Y:S02]  /*a340*/  @!P0 LEA R14, P2, R205.reuse, R2, 0x1 ;  /* 0x00000002cd0e8211 */ /* 0x040fe400078408ff */
[-C--:B------:R-:W-:Y:S02]  /*a350*/  @!P0 LEA.HI.X R11, R140, R4.reuse, R141, 0x1, P1 ;  /* 0x000000048c0b8211 */ /* 0x080fe400008f0c8d */
[----:B------:R-:W-:-:S03]  /*a360*/  @!P0 LEA.HI.X R15, R205, R4, R215, 0x1, P2 ;  /* 0x00000004cd0f8211 */ /* 0x000fc600010f0cd7 */
[----:B------:R-:W-:Y:S01]  /*a370*/  @!PT LDS RZ, [RZ] ;  /* 0x00000000fffff984 */ /* 0x000fe20000000800 */
[----:B------:R-:W-:Y:S01]  /*a380*/  @!PT LDS RZ, [RZ] ;  /* 0x00000000fffff984 */ /* 0x000fe20000000800 */
[----:B------:R-:W-:Y:S01]  /*a390*/  @!PT LDS RZ, [RZ] ;  /* 0x00000000fffff984 */ /* 0x000fe20000000800 */
[----:B------:R1:W-:Y:S01]  /*a3a0*/  @!P0 LDGSTS.E.BYPASS.LTC128B.128 [R207+0x13080], [R10.64], !P4 ;  /* 0x130800000acf8fae */ /* 0x0003e2000e101d46 */
[----:B------:R-:W-:Y:S02]  /*a3b0*/  LOP3.LUT P4, RZ, R212, 0x1, RZ, 0xc0, !PT ;  /* 0x00000001d4ff7812 */ /* 0x000fe4000788c0ff */
[----:B-1----:R-:W-:-:S04]  /*a3c0*/  @!P0 LEA R10, P1, R206, R2, 0x1 ;  /* 0x00000002ce0a8211 */ /* 0x002fc800078208ff */
[----:B------:R-:W-:Y:S02]  /*a3d0*/  @!P0 LEA.HI.X R11, R206, R4, R213, 0x1, P1 ;  /* 0x00000004ce0b8211 */ /* 0x000fe400008f0cd5 */
[----:B------:R-:W-:-:S03]  /*a3e0*/  ISETP.GE.AND P1, PT, R3, R123, PT ;  /* 0x0000007b0300720c */ /* 0x000fc60003f26270 */
[----:B------:R1:W-:Y:S01]  /*a3f0*/  @!P0 LDGSTS.E.BYPASS.LTC128B.128 [R207+0x17080], [R10.64], !P5 ;  /* 0x170800000acf8fae */ /* 0x0003e2000e901d46 */
[----:B------:R-:W-:-:S03]  /*a400*/  ISETP.GT.OR P1, PT, R0, 0x2f, P1 ;  /* 0x0000002f0000780c */ /* 0x000fc60000f24670 */
[----:B------:R3:W-:Y:S01]  /*a410*/  @!P0 LDGSTS.E.BYPASS.LTC128B.128 [R207+0x1b080], [R14.64], !P4 ;  /* 0x1b0800000ecf8fae */ /* 0x0007e2000e101d46 */
[----:B--2---:R-:W-:Y:S02]  /*a420*/  IMAD.IADD R5, R3, 0x1, R9 ;  /* 0x0000000103057824 */ /* 0x004fe400078e0209 */
[----:B------:R-:W-:Y:S02]  /*a430*/  IMAD R9, R16, c[0x0][0x2b4], R6 ;  /* 0x0000ad0010097a24 */ /* 0x000fe400078e0206 */
[----:B------:R-:W-:-:S04]  /*a440*/  @P3 IMAD.HI.U32 R6, R5, c[0x0][0x2bc], RZ ;  /* 0x0000af0005063a27 */ /* 0x000fc800078e00ff */
[----:B------:R-:W-:Y:S01]  /*a450*/  IMAD.MOV.U32 R3, RZ, RZ, R5 ;  /* 0x000000ffff037224 */ /* 0x000fe200078e0005 */
[----:B------:R-:W-:Y:S01]  /*a460*/  @P3 SHF.R.U32.HI R3, RZ, c[0x0][0x2c0], R6 ;  /* 0x0000b000ff033a19 */ /* 0x000fe20000011606 */
[----:B------:R-:W-:Y:S01]  /*a470*/  IMAD.IADD R17, R239, 0x1, R9 ;  /* 0x00000001ef117824 */ /* 0x000fe200078e0209 */
[C---:B------:R-:W-:Y:S02]  /*a480*/  @!P0 LEA R12, P3, R204.reuse, R2, 0x1 ;  /* 0x00000002cc0c8211 */ /* 0x040fe400078608ff */
[----:B------:R-:W-:Y:S02]  /*a490*/  @!P1 IADD3 R2, P2, R3, R238, RZ ;  /* 0x000000ee03029210 */ /* 0x000fe40007f5e0ff */
[----:B------:R-:W-:Y:S01]  /*a4a0*/  @!P0 LEA.HI.X R13, R204, R4, R214, 0x1, P3 ;  /* 0x00000004cc0d8211 */ /* 0x000fe200018f0cd6 */
[----:B------:R-:W-:Y:S01]  /*a4b0*/  IMAD.WIDE.U32 R236, R49, c[0x0][0x1e8], RZ ;  /* 0x00007a0031ec7a25 */ /* 0x000fe200078e00ff */
[----:B------:R-:W-:Y:S01]  /*a4c0*/  @!P1 LEA.HI.X.SX32 R4, R3, R17, 0x1, P2 ;  /* 0x0000001103049211 */ /* 0x000fe200010f0eff */
[----:B------:R-:W-:Y:S01]  /*a4d0*/  STL [R1], R17 ;  /* 0x0000001101007387 */ /* 0x000fe20000100800 */
[----:B-1----:R-:W-:-:S03]  /*a4e0*/  @!P1 LEA R10, P2, R2, c[0x0][0x2a0], 0x2 ;  /* 0x0000a800020a9a11 */ /* 0x002fc600078410ff */
[----:B------:R1:W-:Y:S01]  /*a4f0*/  @!P0 LDGSTS.E.BYPASS.LTC128B.128 [R207+0x1f080], [R12.64], !P6 ;  /* 0x1f0800000ccf8fae */ /* 0x0003e2000f101d46 */
[----:B------:R-:W-:-:S03]  /*a500*/  @!P1 LEA.HI.X R11, R2, c[0x0][0x2a4], R4, 0x2, P2 ;  /* 0x0000a900020b9a11 */ /* 0x000fc600010f1404 */
[----:B------:R-:W0:Y:S01]  /*a510*/  LDGDEPBAR ;  /* 0x00000000000079af */ /* 0x000e220000000000 */
[----:B------:R-:W-:Y:S03]  /*a520*/  WARPSYNC 0xffffffff ;  /* 0xffffffff00007948 */ /* 0x000fe60003800000 */
[----:B------:R-:W-:Y:S06]  /*a530*/  BAR.SYNC.DEFER_BLOCKING 0x0 ;  /* 0x0000000000007b1d */ /* 0x000fec0000010000 */
[----:B------:R-:W2:Y:S01]  /*a540*/  @!P1 LDG.E R210, [R10.64] ;  /* 0x000000060ad29981 */ /* 0x000ea2000c1e1900 */
[----:B------:R-:W-:Y:S01]  /*a550*/  IMAD.MOV R2, RZ, RZ, -R3 ;  /* 0x000000ffff027224 */ /* 0x000fe200078e0a03 */
[----:B------:R-:W-:Y:S01]  /*a560*/  ISETP.GE.AND P5, PT, R140, c[0x0][0x1d4], PT ;  /* 0x000075008c007a0c */ /* 0x000fe20003fa6270 */
[----:B------:R-:W-:Y:S01]  /*a570*/  IMAD R252, R49, c[0x0][0x1ec], R237 ;  /* 0x00007b0031fc7a24 */ /* 0x000fe200078e02ed */
[----:B------:R-:W-:Y:S01]  /*a580*/  ISETP.GE.AND P4, PT, R142, c[0x0][0x1d4], PT ;  /* 0x000075008e007a0c */ /* 0x000fe20003f86270 */
[----:B------:R-:W-:Y:S01]  /*a590*/  IMAD R211, R2, c[0x0][0x2b8], R5 ;  /* 0x0000ae0002d37a24 */ /* 0x000fe200078e0205 */
[----:B------:R-:W-:Y:S01]  /*a5a0*/  ISETP.GE.AND P3, PT, R205, c[0x0][0x1d4], PT ;  /* 0x00007500cd007a0c */ /* 0x000fe20003f66270 */
[----:B------:R-:W-:Y:S01]  /*a5b0*/  IMAD R123, R97, -0x30, R123 ;  /* 0xffffffd0617b7824 */ /* 0x000fe200078e027b */
[----:B------:R-:W-:Y:S01]  /*a5c0*/  ISETP.GE.AND P6, PT, R204, c[0x0][0x1d4], PT ;  /* 0x00007500cc007a0c */ /* 0x000fe20003fc6270 */
[----:B------:R-:W-:Y:S01]  /*a5d0*/  IMAD.WIDE.U32 R2, R211, c[0x0][0x1e0], RZ ;  /* 0x00007800d3027a25 */ /* 0x000fe200078e00ff */
[----:B------:R-:W-:Y:S01]  /*a5e0*/  SHF.R.S32.HI R50, RZ, 0x1f, R211 ;  /* 0x0000001fff327819 */ /* 0x000fe200000114d3 */
[----:B------:R-:W-:Y:S01]  /*a5f0*/  BSSY B0, `(.L_x_1771) ;  /* 0x0000030000007945 */ /* 0x000fe20003800000 */
[----:B------:R-:W-:-:S02]  /*a600*/  IMNMX R6, R123, 0x30, PT ;  /* 0x000000307b067817 */ /* 0x000fc40003800200 */
[----:B------:R-:W-:Y:S01]  /*a610*/  LOP3.LUT R212, R212, 0xfffffffb, RZ, 0xc0, !PT ;  /* 0xfffffffbd4d47812 */ /* 0x000fe200078ec0ff */
[----:B------:R-:W-:Y:S02]  /*a620*/  IMAD R4, R50, c[0x0][0x1e0], RZ ;  /* 0x0000780032047a24 */ /* 0x000fe400078e02ff */
[----:B------:R-:W-:Y:S02]  /*a630*/  IMAD.IADD R6, R6, 0x1, -R143 ;  /* 0x0000000106067824 */ /* 0x000fe400078e0a8f */
[----:B------:R-:W-:Y:S02]  /*a640*/  IMAD R4, R211, c[0x0][0x1e4], R4 ;  /* 0x00007900d3047a24 */ /* 0x000fe400078e0204 */
[----:B------:R-:W-:Y:S02]  /*a650*/  @P6 LOP3.LUT R212, R212, 0x4, RZ, 0xfc, !PT ;  /* 0x00000004d4d46812 */ /* 0x000fe400078efcff */
        /* <DEDUP_REMOVED lines=8> */
[----:B------:R-:W-:Y:S02]  /*a6e0*/  LEA.HI.X R16, R2, c[0x0][0x1cc], R3, 0x1, P0 ;  /* 0x0000730002107a11 */ /* 0x000fe400000f0c03 */
[----:B------:R-:W1:Y:S01]  /*a6f0*/  SHFL.IDX PT, R2, R9, RZ, 0x181f ;  /* 0x00181fff09027589 */ /* 0x000e6200000e0000 */
[----:B------:R-:W-:-:S03]  /*a700*/  ISETP.GE.AND P0, PT, R6, 0x1, PT ;  /* 0x000000010600780c */ /* 0x000fc60003f06270 */
[----:B------:R-:W2:Y:S10]  /*a710*/  SHFL.IDX PT, R3, R16, RZ, 0x181f ;  /* 0x00181fff10037589 */ /* 0x000eb400000e0000 */
[----:B-1----:R-:W-:-:S02]  /*a720*/  @P0 LEA R12, P1, R140, R2, 0x1 ;  /* 0x000000028c0c0211 */ /* 0x002fc400078208ff */
[-C--:B------:R-:W-:Y:S02]  /*a730*/  @P0 LEA R10, P2, R206, R2.reuse, 0x1 ;  /* 0x00000002ce0a0211 */ /* 0x080fe400078408ff */
[-C--:B--2---:R-:W-:Y:S02]  /*a740*/  @P0 LEA.HI.X R13, R140, R3.reuse, R141, 0x1, P1 ;  /* 0x000000038c0d0211 */ /* 0x084fe400008f0c8d */
[CC--:B------:R-:W-:Y:S02]  /*a750*/  @P0 LEA R4, P1, R205.reuse, R2.reuse, 0x1 ;  /* 0x00000002cd040211 */ /* 0x0c0fe400078208ff */
[-C--:B------:R-:W-:Y:S01]  /*a760*/  @P0 LEA.HI.X R11, R206, R3.reuse, R213, 0x1, P2 ;  /* 0x00000003ce0b0211 */ /* 0x080fe200010f0cd5 */
[----:B------:R-:W-:Y:S01]  /*a770*/  @!PT LDS RZ, [RZ] ;  /* 0x00000000fffff984 */ /* 0x000fe20000000800 */
[----:B------:R1:W-:Y:S01]  /*a780*/  @P0 LDGSTS.E.BYPASS.LTC128B.128 [R203+0xa080], [R12.64], !P5 ;  /* 0x0a0800000ccb0fae */ /* 0x0003e2000e901d46 */
[-C--:B------:R-:W-:Y:S02]  /*a790*/  @P0 LEA.HI.X R5, R205, R3.reuse, R215, 0x1, P1 ;  /* 0x00000003cd050211 */ /* 0x080fe400008f0cd7 */
[C---:B---3--:R-:W-:Y:S01]  /*a7a0*/  @P0 LEA R14, P1, R204.reuse, R2, 0x1 ;  /* 0x00000002cc0e0211 */ /* 0x048fe200078208ff */
[----:B------:R1:W-:Y:S03]  /*a7b0*/  @P0 LDGSTS.E.BYPASS.LTC128B.128 [R203+0xb880], [R10.64], !P4 ;  /* 0x0b8800000acb0fae */ /* 0x0003e6000e101d46 */
[----:B------:R-:W-:Y:S01]  /*a7c0*/  @P0 LEA.HI.X R15, R204, R3, R214, 0x1, P1 ;  /* 0x00000003cc0f0211 */ /* 0x000fe200008f0cd6 */
[----:B------:R1:W-:Y:S04]  /*a7d0*/  @P0 LDGSTS.E.BYPASS.LTC128B.128 [R203+0xd080], [R4.64], !P3 ;  /* 0x0d08000004cb0fae */ /* 0x0003e8000d901d46 */
[----:B------:R1:W-:Y:S01]  /*a7e0*/  @P0 LDGSTS.E.BYPASS.LTC128B.128 [R203+0xe880], [R14.64], !P6 ;  /* 0x0e8800000ecb0fae */ /* 0x0003e2000f101d46 */
[----:B------:R-:W-:-:S03]  /*a7f0*/  ISETP.GE.AND P0, PT, R6, 0x21, PT ;  /* 0x000000210600780c */ /* 0x000fc60003f06270 */
[----:B------:R1:W2:Y:S04]  /*a800*/  SHFL.IDX PT, R2, R9, 0x1, 0x181f ;  /* 0x00381f0009027f89 */ /* 0x0002a800000e0000 */
[----:B------:R1:W3:Y:S06]  /*a810*/  SHFL.IDX PT, R3, R16, 0x1, 0x181f ;  /* 0x00381f0010037f89 */ /* 0x0002ec00000e0000 */
[----:B------:R-:W-:Y:S05]  /*a820*/  @!P0 BRA `(.L_x_1772) ;  /* 0x000000c000008947 */ /* 0x000fea0003800000 */
[-C--:B-12---:R-:W-:Y:S02]  /*a830*/  LEA R12, P0, R140, R2.reuse, 0x1 ;  /* 0x000000028c0c7211 */ /* 0x086fe400078008ff */
[----:B------:R-:W-:-:S02]  /*a840*/  LEA R10, P2, R206, R2, 0x1 ;  /* 0x00000002ce0a7211 */ /* 0x000fc400078408ff */
[-C--:B---3--:R-:W-:Y:S02]  /*a850*/  LEA.HI.X R13, R140, R3.reuse, R141, 0x1, P0 ;  /* 0x000000038c0d7211 */ /* 0x088fe400000f0c8d */
[CC--:B------:R-:W-:Y:S02]  /*a860*/  LEA R4, P1, R205.reuse, R2.reuse, 0x1 ;  /* 0x00000002cd047211 */ /* 0x0c0fe400078208ff */
[----:B------:R-:W-:Y:S01]  /*a870*/  LEA R2, P0, R204, R2, 0x1 ;  /* 0x00000002cc027211 */ /* 0x000fe200078008ff */
[----:B------:R1:W-:Y:S01]  /*a880*/  LDGSTS.E.BYPASS.LTC128B.128 [R207+0xb080], [R12.64], !P5 ;  /* 0x0b0800000ccf7fae */ /* 0x0003e2000e901d46 */
[-C--:B------:R-:W-:Y:S02]  /*a890*/  LEA.HI.X R11, R206, R3.reuse, R213, 0x1, P2 ;  /* 0x00000003ce0b7211 */ /* 0x080fe400010f0cd5 */
[-C--:B------:R-:W-:Y:S02]  /*a8a0*/  LEA.HI.X R5, R205, R3.reuse, R215, 0x1, P1 ;  /* 0x00000003cd057211 */ /* 0x080fe400008f0cd7 */
[----:B------:R-:W-:Y:S01]  /*a8b0*/  LEA.HI.X R3, R204, R3, R214, 0x1, P0 ;  /* 0x00000003cc037211 */ /* 0x000fe200000f0cd6 */
[----:B------:R1:W-:Y:S04]  /*a8c0*/  LDGSTS.E.BYPASS.LTC128B.128 [R207+0xc880], [R10.64], !P4 ;  /* 0x0c8800000acf7fae */ /* 0x0003e8000e101d46 */
[----:B------:R1:W-:Y:S04]  /*a8d0*/  LDGSTS.E.BYPASS.LTC128B.128 [R207+0xe080], [R4.64], !P3 ;  /* 0x0e08000004cf7fae */ /* 0x0003e8000d901d46 */
[----:B------:R1:W-:Y:S02]  /*a8e0*/  LDGSTS.E.BYPASS.LTC128B.128 [R207+0xf880], [R2.64], !P6 ;  /* 0x0f88000002cf7fae */ /* 0x0003e4000f101d46 */
.L_x_1772:
[----:B------:R-:W-:Y:S05]  /*a8f0*/  BSYNC B0 ;  /* 0x0000000000007941 */ /* 0x000fea0003800000 */
.L_x_1771:
[----:B------:R-:W-:Y:S01]  /*a900*/  ISETP.LT.AND P0, PT, RZ, c[0x0][0x27c], PT ;  /* 0x00009f00ff007a0c */ /* 0x000fe20003f01270 */
[----:B------:R-:W0:-:S12]  /*a910*/  LDGDEPBAR ;  /* 0x00000000000079af */ /* 0x000e180000000000 */
[----:B------:R-:W-:Y:S05]  /*a920*/  @P0 BRA `(.L_x_1773) ;  /* 0x0000002000000947 */ /* 0x000fea0003800000 */
[----:B------:R-:W-:-:S04]  /*a930*/  DEPBAR.LE SB0, 0x1 ;  /* 0x000080400000791a */ /* 0x000fc80000000000 */
[----:B------:R-:W-:Y:S05]  /*a940*/  BRA `(.L_x_1774) ;  /* 0x0000682000007947 */ /* 0x000fea0003800000 */
.L_x_1773:
[----:B-12---:R-:W-:Y:S01]  /*a950*/  SHF.R.S32.HI R2, RZ, 0x1f, R122 ;  /* 0x0000001fff027819 */ /* 0x006fe2000001147a */
[----:B------:R-:W-:Y:S01]  /*a960*/  ULDC.U8 UR4, c[0x0][0x298] ;  /* 0x0000a60000047ab9 */ /* 0x000fe20000000000 */
[----:B------:R-:W-:Y:S01]  /*a970*/  IMAD.WIDE.U32 R4, R122, c[0x0][0x280], RZ ;  /* 0x0000a0007a047a25 */ /* 0x000fe200078e00ff */
[----:B------:R-:W-:Y:S01]  /*a980*/  ISETP.NE.AND P1, PT, RZ, UR4, PT ;  /* 0x00000004ff007c0c */ /* 0x000fe2000bf25270 */
[----:B------:R-:W-:Y:S02]  /*a990*/  BSSY B2, `(.L_x_1774) ;  /* 0x000067d000027945 */ /* 0x000fe40003800000 */
[----:B---3--:R-:W-:Y:S01]  /*a9a0*/  IMAD R3, R2, c[0x0][0x280], RZ ;  /* 0x0000a00002037a24 */ /* 0x008fe200078e02ff */
[----:B------:R-:W-:Y:S01]  /*a9b0*/  LEA R9, P0, R4, c[0x0][0x270], 0x1 ;  /* 0x00009c0004097a11 */ /* 0x000fe200078008ff */
[----:B------:R-:W-:Y:S02]  /*a9c0*/  IMAD R6, R2, c[0x0][0x290], RZ ;  /* 0x0000a40002067a24 */ /* 0x000fe400078e02ff */
[----:B------:R-:W-:-:S05]  /*a9d0*/  IMAD R3, R122, c[0x0][0x284], R3 ;  /* 0x0000a1007a037a24 */ /* 0x000fca00078e0203 */
[----:B------:R-:W-:Y:S01]  /*a9e0*/  IADD3 R10, R3, R5, RZ ;  /* 0x00000005030a7210 */ /* 0x000fe20007ffe0ff */
[----:B------:R-:W-:-:S03]  /*a9f0*/  IMAD.WIDE.U32 R2, R122, c[0x0][0x290], RZ ;  /* 0x0000a4007a027a25 */ /* 0x000fc600078e00ff */
[----:B------:R-:W-:Y:S01]  /*aa00*/  LEA.HI.X R4, R4, c[0x0][0x274], R10, 0x1, P0 ;  /* 0x00009d0004047a11 */ /* 0x000fe200000f0c0a */
[----:B------:R-:W-:Y:S01]  /*aa10*/  IMAD R5, R122, c[0x0][0x294], R6 ;  /* 0x0000a5007a057a24 */ /* 0x000fe200078e0206 */
[----:B------:R-:W-:-:S04]  /*aa20*/  LEA R6, P0, R2, c[0x0][0x288], 0x1 ;  /* 0x0000a20002067a11 */ /* 0x000fc800078008ff */
[----:B------:R-:W-:-:S04]  /*aa30*/  IADD3 R3, R5, R3, RZ ;  /* 0x0000000305037210 */ /* 0x000fc80007ffe0ff */
[----:B------:R-:W-:Y:S01]  /*aa40*/  LEA.HI.X R2, R2, c[0x0][0x28c], R3, 0x1, P0 ;  /* 0x0000a30002027a11 */ /* 0x000fe200000f0c03 */
[----:B------:R-:W-:Y:S05]  /*aa50*/  @!P1 BRA `(.L_x_1775) ;  /* 0x0000317000009947 */ /* 0x000fea0003800000 */
[----:B------:R-:W-:Y:S01]  /*aa60*/  LOP3.LUT P2, RZ, R212, 0x2, RZ, 0xc0, !PT ;  /* 0x00000002d4ff7812 */ /* 0x000fe2000784c0ff */
[----:B------:R1:W2:Y:S01]  /*aa70*/  SHFL.IDX PT, R5, R4, RZ, 0x181f ;  /* 0x00181fff04057589 */ /* 0x0002a200000e0000 */
[----:B------:R-:W-:Y:S01]  /*aa80*/  BSSY B0, `(.L_x_1776) ;  /* 0x0000035000007945 */ /* 0x000fe20003800000 */
[----:B------:R-:W-:Y:S01]  /*aa90*/  CS2R R24, SRZ ;  /* 0x0000000000187805 */ /* 0x000fe2000001ff00 */
[----:B------:R-:W-:Y:S01]  /*aaa0*/  CS2R R22, SRZ ;  /* 0x0000000000167805 */ /* 0x000fe2000001ff00 */
[----:B------:R1:W3:Y:S01]  /*aab0*/  SHFL.IDX PT, R3, R2, RZ, 0x181f ;  /* 0x00181fff02037589 */ /* 0x0002e200000e0000 */
[----:B------:R-:W-:Y:S01]  /*aac0*/  CS2R R20, SRZ ;  /* 0x0000000000147805 */ /* 0x000fe2000001ff00 */
[----:B------:R-:W-:Y:S01]  /*aad0*/  CS2R R18, SRZ ;  /* 0x0000000000127805 */ /* 0x000fe2000001ff00 */
[----:B------:R-:W-:Y:S01]  /*aae0*/  CS2R R16, SRZ ;  /* 0x0000000000107805 */ /* 0x000fe2000001ff00 */
[----:B------:R1:W4:Y:S01]  /*aaf0*/  SHFL.IDX PT, R4, R9, RZ, 0x181f ;  /* 0x00181fff09047589 */ /* 0x00032200000e0000 */
[----:B------:R-:W-:Y:S01]  /*ab00*/  CS2R R14, SRZ ;  /* 0x00000000000e7805 */ /* 0x000fe2000001ff00 */
[----:B------:R-:W-:Y:S01]  /*ab10*/  CS2R R12, SRZ ;  /* 0x00000000000c7805 */ /* 0x000fe2000001ff00 */
[----:B------:R-:W-:Y:S01]  /*ab20*/  CS2R R10, SRZ ;  /* 0x00000000000a7805 */ /* 0x000fe2000001ff00 */
[----:B------:R1:W1:Y:S01]  /*ab30*/  SHFL.IDX PT, R2, R6, RZ, 0x181f ;  /* 0x00181fff06027589 */ /* 0x00026200000e0000 */
[----:B------:R-:W-:Y:S05]  /*ab40*/  @P2 BRA `(.L_x_1777) ;  /* 0x0000028000002947 */ /* 0x000fea0003800000 */
[----:B----4-:R-:W4:Y:S04]  /*ab50*/  LDL R31, [R1+0x180] ;  /* 0x00018000011f7983 */ /* 0x010f280000100800 */
[----:B---3--:R-:W3:Y:S04]  /*ab60*/  LDL R27, [R1+0x17c] ;  /* 0x00017c00011b7983 */ /* 0x008ee80000100800 */
[----:B--2---:R-:W2:Y:S04]  /*ab70*/  LDL R26, [R1+0x184] ;  /* 0x00018400011a7983 */ /* 0x004ea80000100800 */
[----:B------:R-:W2:Y:S04]  /*ab80*/  LDL R30, [R1+0x178] ;  /* 0x00017800011e7983 */ /* 0x000ea80000100800 */
[----:B------:R-:W2:Y:S04]  /*ab90*/  LDL R29, [R1+0x188] ;  /* 0x00018800011d7983 */ /* 0x000ea80000100800 */
[----:B------:R-:W2:Y:S01]  /*aba0*/  LDL R28, [R1+0x174] ;  /* 0x00017400011c7983 */ /* 0x000ea20000100800 */
[----:B------:R-:W-:Y:S01]  /*abb0*/  ISETP.GE.AND P0, PT, R144, c[0x0][0x27c], PT ;  /* 0x00009f0090007a0c */ /* 0x000fe20003f06270 */
[----:B------:R-:W-:Y:S01]  /*abc0*/  CS2R R18, SRZ ;  /* 0x0000000000127805 */ /* 0x000fe2000001ff00 */
[----:B------:R-:W-:Y:S01]  /*abd0*/  ISETP.GE.AND P2, PT, R148, c[0x0][0x27c], PT ;  /* 0x00009f0094007a0c */ /* 0x000fe20003f46270 */
[----:B------:R-:W-:Y:S01]  /*abe0*/  CS2R R10, SRZ ;  /* 0x00000000000a7805 */ /* 0x000fe2000001ff00 */
[----:B------:R-:W-:-:S09]  /*abf0*/  ISETP.GE.AND P1, PT, R146, c[0x0][0x27c], PT ;  /* 0x00009f0092007a0c */ /* 0x000fd20003f26270 */
[----:B------:R-:W-:-:S04]  /*ac00*/  @!P0 IMAD.WIDE R14, R144, 0x2, R4 ;  /* 0x00000002900e8825 */ /* 0x000fc800078e0204 */
[----:B-1----:R-:W-:Y:S01]  /*ac10*/  @!P0 IMAD.WIDE R12, R144, 0x2, R2 ;  /* 0x00000002900c8825 */ /* 0x002fe200078e0202 */
[----:B------:R1:W5:Y:S04]  /*ac20*/  @!P0 LD.E.64 R18, [R14.64] ;  /* 0x000000060e128980 */ /* 0x000368000c101b00 */
[----:B------:R1:W5:Y:S01]  /*ac30*/  @!P0 LD.E.64 R10, [R12.64] ;  /* 0x000000060c0a8980 */ /* 0x000362000c101b00 */
[----:B------:R-:W-:Y:S01]  /*ac40*/  CS2R R20, SRZ ;  /* 0x0000000000147805 */ /* 0x000fe2000001ff00 */
[----:B------:R-:W-:Y:S01]  /*ac50*/  CS2R R22, SRZ ;  /* 0x0000000000167805 */ /* 0x000fe2000001ff00 */
[----:B-1----:R-:W-:Y:S01]  /*ac60*/  CS2R R12, SRZ ;  /* 0x00000000000c7805 */ /* 0x002fe2000001ff00 */
[----:B------:R-:W-:Y:S01]  /*ac70*/  CS2R R24, SRZ ;  /* 0x0000000000187805 */ /* 0x000fe2000001ff00 */
[----:B----4-:R-:W-:-:S02]  /*ac80*/  @!P2 IADD3 R16, P6, R4, R31, RZ ;  /* 0x0000001f0410a210 */ /* 0x010fc40007fde0ff */
[----:B------:R-:W-:-:S03]  /*ac90*/  @!P2 IADD3 R14, P0, R2, R31, RZ ;  /* 0x0000001f020ea210 */ /* 0x000fc60007f1e0ff */
[--C-:B---3--:R-:W-:Y:S02]  /*aca0*/  @!P2 IMAD.X R17, R5, 0x1, R27.reuse, P6 ;  /* 0x000000010511a824 */ /* 0x108fe400030e061b */
[----:B------:R-:W-:Y:S01]  /*acb0*/  @!P2 IMAD.X R15, R3, 0x1, R27, P0 ;  /* 0x00000001030fa824 */ /* 0x000fe200000e061b */
[----:B------:R-:W-:Y:S02]  /*acc0*/  ISETP.GE.AND P0, PT, R147, c[0x0][0x27c], PT ;  /* 0x00009f0093007a0c */ /* 0x000fe40003f06270 */
[----:B------:R1:W5:Y:S04]  /*acd0*/  @!P2 LD.E.64 R20, [R16.64] ;  /* 0x000000061014a980 */ /* 0x000368000c101b00 */
[----:B------:R2:W5:Y:S02]  /*ace0*/  @!P2 LD.E.64 R12, [R14.64] ;  /* 0x000000060e0ca980 */ /* 0x000564000c101b00 */
[----:B--2---:R-:W-:-:S05]  /*acf0*/  @!P1 IADD3 R14, P2, R4, R26, RZ ;  /* 0x0000001a040e9210 */ /* 0x004fca0007f5e0ff */
[----:B------:R-:W-:Y:S01]  /*ad00*/  @!P1 IMAD.X R15, R5, 0x1, R30, P2 ;  /* 0x00000001050f9824 */ /* 0x000fe200010e061e */
[----:B------:R-:W-:Y:S01]  /*ad10*/  @!P1 IADD3 R26, P2, R2, R26, RZ ;  /* 0x0000001a021a9210 */ /* 0x000fe20007f5e0ff */
[----:B-1----:R-:W-:-:S03]  /*ad20*/  CS2R R16, SRZ ;  /* 0x0000000000107805 */ /* 0x002fc6000001ff00 */
[----:B------:R1:W5:Y:S01]  /*ad30*/  @!P1 LD.E.64 R22, [R14.64] ;  /* 0x000000060e169980 */ /* 0x000362000c101b00 */
[----:B------:R-:W-:Y:S01]  /*ad40*/  @!P1 IMAD.X R27, R3, 0x1, R30, P2 ;  /* 0x00000001031b9824 */ /* 0x000fe200010e061e */
[----:B------:R-:W-:-:S05]  /*ad50*/  @!P0 IADD3 R4, P2, R4, R29, RZ ;  /* 0x0000001d04048210 */ /* 0x000fca0007f5e0ff */
[----:B------:R-:W-:Y:S01]  /*ad60*/  @!P0 IMAD.X R5, R5, 0x1, R28, P2 ;  /* 0x0000000105058824 */ /* 0x000fe200010e061c */
[----:B------:R-:W-:-:S04]  /*ad70*/  @!P0 IADD3 R2, P2, R2, R29, RZ ;  /* 0x0000001d02028210 */ /* 0x000fc80007f5e0ff */
[----:B------:R2:W5:Y:S01]  /*ad80*/  @!P0 LD.E.64 R24, [R4.64] ;  /* 0x0000000604188980 */ /* 0x000562000c101b00 */
[----:B------:R-:W-:-:S05]  /*ad90*/  @!P0 IMAD.X R3, R3, 0x1, R28, P2 ;  /* 0x0000000103038824 */ /* 0x000fca00010e061c */
[----:B------:R2:W5:Y:S01]  /*ada0*/  @!P0 LD.E.64 R16, [R2.64] ;  /* 0x0000000602108980 */ /* 0x000562000c101b00 */
[----:B-1----:R-:W-:-:S06]  /*adb0*/  CS2R R14, SRZ ;  /* 0x00000000000e7805 */ /* 0x002fcc000001ff00 */
[----:B------:R2:W5:Y:S02]  /*adc0*/  @!P1 LD.E.64 R14, [R26.64] ;  /* 0x000000061a0e9980 */ /* 0x000564000c101b00 */
.L_x_1777:
[----:B------:R-:W-:Y:S05]  /*add0*/  BSYNC B0 ;  /* 0x0000000000007941 */ /* 0x000fea0003800000 */
.L_x_1776:
[----:B----4-:R-:W4:Y:S01]  /*ade0*/  LDL R41, [R1+0x14] ;  /* 0x0000140001297983 */ /* 0x010f220000100800 */
[----:B-----5:R-:W-:Y:S01]  /*adf0*/  IMAD.MOV.U32 R38, RZ, RZ, R18 ;  /* 0x000000ffff267224 */ /* 0x020fe200078e0012 */
[----:B--23--:R-:W-:Y:S01]  /*ae00*/  SHF.R.U64 R3, R18, 0x10, R19 ;  /* 0x0000001012037819 */ /* 0x00cfe20000001213 */
[----:B------:R-:W-:Y:S01]  /*ae10*/  IMAD.MOV.U32 R33, RZ, RZ, R22 ;  /* 0x000000ffff217224 */ /* 0x000fe200078e0016 */
[--C-:B------:R-:W-:Y:S01]  /*ae20*/  SHF.R.U64 R31, R22, 0x10, R23.reuse ;  /* 0x00000010161f7819 */ /* 0x100fe20000001217 */
[----:B------:R-:W-:Y:S01]  /*ae30*/  IMAD.MOV.U32 R32, RZ, RZ, R23 ;  /* 0x000000ffff207224 */ /* 0x000fe200078e0017 */
[----:B------:R-:W-:Y:S01]  /*ae40*/  PRMT R38, R38, 0x5410, R3 ;  /* 0x0000541026267816 */ /* 0x000fe20000000003 */
[----:B------:R-:W-:Y:S01]  /*ae50*/  IMAD.MOV.U32 R28, RZ, RZ, R25 ;  /* 0x000000ffff1c7224 */ /* 0x000fe200078e0019 */
[----:B------:R-:W-:Y:S01]  /*ae60*/  PRMT R31, R33, 0x5410, R31 ;  /* 0x00005410211f7816 */ /* 0x000fe2000000001f */
[----:B------:R-:W-:Y:S01]  /*ae70*/  IMAD.MOV.U32 R39, RZ, RZ, R19 ;  /* 0x000000ffff277224 */ /* 0x000fe200078e0013 */
[----:B------:R-:W-:Y:S01]  /*ae80*/  SHF.R.U32.HI R26, RZ, 0x10, R23 ;  /* 0x00000010ff1a7819 */ /* 0x000fe20000011617 */
[----:B------:R-:W-:Y:S01]  /*ae90*/  IMAD.MOV.U32 R37, RZ, RZ, R20 ;  /* 0x000000ffff257224 */ /* 0x000fe200078e0014 */
[----:B------:R-:W-:Y:S01]  /*aea0*/  SHF.R.U64 R27, R24, 0x10, R25 ;  /* 0x00000010181b7819 */ /* 0x000fe20000001219 */
        /* <DEDUP_REMOVED lines=8> */
[----:B------:R-:W-:Y:S01]  /*af30*/  IMAD.MOV.U32 R21, RZ, RZ, R12 ;  /* 0x000000ffff157224 */ /* 0x000fe200078e000c */
[----:B------:R-:W-:Y:S01]  /*af40*/  SHF.R.U64 R23, R10, 0x10, R11 ;  /* 0x000000100a177819 */ /* 0x000fe2000000120b */
[--C-:B------:R-:W-:Y:S01]  /*af50*/  IMAD.MOV.U32 R20, RZ, RZ, R13.reuse ;  /* 0x000000ffff147224 */ /* 0x100fe200078e000d */
[----:B------:R-:W-:Y:S01]  /*af60*/  SHF.R.U64 R19, R12, 0x10, R13 ;  /* 0x000000100c137819 */ /* 0x000fe2000000120d */
[----:B------:R-:W-:Y:S01]  /*af70*/  IMAD.MOV.U32 R12, RZ, RZ, R15 ;  /* 0x000000ffff0c7224 */ /* 0x000fe200078e000f */
[----:B------:R-:W-:Y:S01]  /*af80*/  SHF.R.U32.HI R10, RZ, 0x10, R13 ;  /* 0x00000010ff0a7819 */ /* 0x000fe2000001160d */
[----:B------:R-:W-:Y:S01]  /*af90*/  IMAD.MOV.U32 R13, RZ, RZ, R14 ;  /* 0x000000ffff0d7224 */ /* 0x000fe200078e000e */
[----:B------:R-:W-:Y:S01]  /*afa0*/  SHF.R.U32.HI R18, RZ, 0x10, R11 ;  /* 0x00000010ff127819 */ /* 0x000fe2000001160b */
[----:B-1----:R-:W-:Y:S01]  /*afb0*/  IMAD.MOV.U32 R9, RZ, RZ, R16 ;  /* 0x000000ffff097224 */ /* 0x002fe200078e0010 */
        /* <DEDUP_REMOVED lines=20> */
[----:B------:R-:W-:Y:S01]  /*b100*/  PRMT R28, R6, 0x5410, R2 ;  /* 0x00005410061c7816 */ /* 0x000fe20000000002 */
[----:B------:R-:W-:Y:S01]  /*b110*/  BAR.SYNC.DEFER_BLOCKING 0x0 ;  /* 0x0000000000007b1d */ /* 0x000fe20000010000 */
[----:B----4-:R-:W-:-:S05]  /*b120*/  IMAD R3, R41, -0x80, R40 ;  /* 0xffffff8029037824 */ /* 0x010fca00078e0228 */
[----:B------:R-:W-:-:S04]  /*b130*/  IMNMX R33, R3, 0x80, PT ;  /* 0x0000008003217817 */ /* 0x000fc80003800200 */
[----:B------:R-:W-:-:S13]  /*b140*/  ISETP.GE.AND P0, PT, R143, R33, PT ;  /* 0x000000218f00720c */ /* 0x000fda0003f06270 */
[----:B------:R-:W-:Y:S05]  /*b150*/  @P0 BRA `(.L_x_1779) ;  /* 0x00000a6000000947 */ /* 0x000fea0003800000 */
[----:B------:R-:W-:Y:S01]  /*b160*/  ISETP.GE.AND P0, PT, R144, c[0x0][0x27c], PT ;  /* 0x00009f0090007a0c */ /* 0x000fe20003f06270 */
[----:B------:R-:W-:-:S12]  /*b170*/  BSSY B0, `(.L_x_1780) ;  /* 0x0000028000007945 */ /* 0x000fd80003800000 */
[----:B------:R-:W-:Y:S05]  /*b180*/  @P0 BRA `(.L_x_1781) ;  /* 0x0000026000000947 */ /* 0x000fea0003800000 */
[----:B------:R-:W1:Y:S01]  /*b190*/  LDS.128 R12, [R203+0x10080] ;  /* 0x01008000cb0c7984 */ /* 0x000e620000000c00 */
[C---:B------:R-:W-:Y:S01]  /*b1a0*/  SHF.L.U32 R4, R38.reuse, 0x10, RZ ;  /* 0x0000001026047819 */ /* 0x040fe200000006ff */
[C---:B------:R-:W-:Y:S01]  /*b1b0*/  IMAD.U32 R2, R23.reuse, 0x10000, RZ ;  /* 0x0001000017027824 */ /* 0x040fe200078e00ff */
[----:B------:R-:W-:Y:S02]  /*b1c0*/  LOP3.LUT R10, R23, 0xffff0000, RZ, 0xc0, !PT ;  /* 0xffff0000170a7812 */ /* 0x000fe400078ec0ff */
[----:B------:R-:W-:Y:S02]  /*b1d0*/  LOP3.LUT R3, R38, 0xffff0000, RZ, 0xc0, !PT ;  /* 0xffff000026037812 */ /* 0x000fe400078ec0ff */
[C---:B-1----:R-:W-:Y:S01]  /*b1e0*/  LOP3.LUT R6, R12.reuse, 0xffff0000, RZ, 0xc0, !PT ;  /* 0xffff00000c067812 */ /* 0x042fe200078ec0ff */
[----:B------:R-:W-:Y:S01]  /*b1f0*/  IMAD.U32 R11, R15, 0x10000, RZ ;  /* 0x000100000f0b7824 */ /* 0x000fe200078e00ff */
[C---:B------:R-:W-:Y:S02]  /*b200*/  LOP3.LUT R5, R13.reuse, 0xffff0000, RZ, 0xc0, !PT ;  /* 0xffff00000d057812 */ /* 0x040fe400078ec0ff */
[----:B------:R-:W-:Y:S01]  /*b210*/  SHF.L.U32 R9, R12, 0x10, RZ ;  /* 0x000000100c097819 */ /* 0x000fe200000006ff */
[C---:B------:R-:W-:Y:S01]  /*b220*/  FMUL.FTZ R18, R6.reuse, R2 ;  /* 0x0000000206127220 */ /* 0x040fe20000410000 */
[----:B------:R-:W-:Y:S01]  /*b230*/  SHF.L.U32 R16, R13, 0x10, RZ ;  /* 0x000000100d107819 */ /* 0x000fe200000006ff */
[-C--:B------:R-:W-:Y:S01]  /*b240*/  FMUL.FTZ R17, R6, R4.reuse ;  /* 0x0000000406117220 */ /* 0x080fe20000410000 */
[C---:B------:R-:W-:Y:S01]  /*b250*/  SHF.L.U32 R13, R14.reuse, 0x10, RZ ;  /* 0x000000100e0d7819 */ /* 0x040fe200000006ff */
[----:B------:R-:W-:Y:S01]  /*b260*/  FFMA.FTZ R19, R9, R4, -R18 ;  /* 0x0000000409137223 */ /* 0x000fe20000010812 */
[----:B------:R-:W-:Y:S01]  /*b270*/  LOP3.LUT R12, R14, 0xffff0000, RZ, 0xc0, !PT ;  /* 0xffff00000e0c7812 */ /* 0x000fe200078ec0ff */
[----:B------:R-:W-:Y:S01]  /*b280*/  FMUL.FTZ R14, R5, R10 ;  /* 0x0000000a050e7220 */ /* 0x000fe20000410000 */
[----:B------:R-:W-:Y:S01]  /*b290*/  LOP3.LUT R6, R15, 0xffff0000, RZ, 0xc0, !PT ;  /* 0xffff00000f067812 */ /* 0x000fe200078ec0ff */
[----:B------:R-:W-:Y:S01]  /*b2a0*/  FFMA.FTZ R18, R9, R2, R17 ;  /* 0x0000000209127223 */ /* 0x000fe20000010011 */
[----:B------:R-:W-:Y:S01]  /*b2b0*/  LOP3.LUT R2, R22, 0xffff0000, RZ, 0xc0, !PT ;  /* 0xffff000016027812 */ /* 0x000fe200078ec0ff */
[-C--:B------:R-:W-:Y:S01]  /*b2c0*/  FMUL.FTZ R9, R5, R3.reuse ;  /* 0x0000000305097220 */ /* 0x080fe20000410000 */
[----:B------:R-:W-:Y:S01]  /*b2d0*/  SHF.L.U32 R5, R34, 0x10, RZ ;  /* 0x0000001022057819 */ /* 0x000fe200000006ff */
[----:B------:R-:W-:Y:S01]  /*b2e0*/  FFMA.FTZ R17, R16, R3, -R14 ;  /* 0x0000000310117223 */ /* 0x000fe2000001080e */
[----:B------:R-:W-:Y:S01]  /*b2f0*/  SHF.L.U32 R3, R22, 0x10, RZ ;  /* 0x0000001016037819 */ /* 0x000fe200000006ff */
[----:B------:R-:W-:Y:S01]  /*b300*/  FFMA.FTZ R15, R16, R10, R9 ;  /* 0x0000000a100f7223 */ /* 0x000fe20000010009 */
[----:B------:R-:W-:Y:S01]  /*b310*/  LOP3.LUT R4, R34, 0xffff0000, RZ, 0xc0, !PT ;  /* 0xffff000022047812 */ /* 0x000fe200078ec0ff */
[----:B------:R-:W-:-:S02]  /*b320*/  FMUL.FTZ R9, R12, R5 ;  /* 0x000000050c097220 */ /* 0x000fc40000410000 */
[----:B------:R-:W-:Y:S01]  /*b330*/  FMUL.FTZ R14, R12, R3 ;  /* 0x000000030c0e7220 */ /* 0x000fe20000410000 */
[----:B------:R-:W-:Y:S01]  /*b340*/  F2FP.BF16.PACK_AB R12, R18, R19 ;  /* 0x00000013120c723e */ /* 0x000fe200000010ff */
[C---:B------:R-:W-:Y:S02]  /*b350*/  FMUL.FTZ R10, R6.reuse, R2 ;  /* 0x00000002060a7220 */ /* 0x040fe40000410000 */
[-C--:B------:R-:W-:Y:S02]  /*b360*/  FMUL.FTZ R6, R6, R4.reuse ;  /* 0x0000000406067220 */ /* 0x080fe40000410000 */
        /* <DEDUP_REMOVED lines=8> */
.L_x_1781:
[----:B------:R-:W-:Y:S05]  /*b3f0*/  BSYNC B0 ;  /* 0x0000000000007941 */ /* 0x000fea0003800000 */
.L_x_1780:
[----:B------:R-:W-:Y:S01]  /*b400*/  ISETP.GE.AND P0, PT, R148, c[0x0][0x27c], PT ;  /* 0x00009f0094007a0c */ /* 0x000fe20003f06270 */
[----:B------:R-:W-:-:S12]  /*b410*/  BSSY B0, `(.L_x_1782) ;  /* 0x0000028000007945 */ /* 0x000fd80003800000 */
[----:B------:R-:W-:Y:S05]  /*b420*/  @P0 BRA `(.L_x_1783) ;  /* 0x0000026000000947 */ /* 0x000fea0003800000 */
[----:B-1----:R-:W1:Y:S01]  /*b430*/  LDS.128 R12, [R203+0x14080] ;  /* 0x01408000cb0c7984 */ /* 0x002e620000000c00 */
[----:B------:R-:W-:Y:S01]  /*b440*/  SHF.L.U32 R4, R35, 0x10, RZ ;  /* 0x0000001023047819 */ /* 0x000fe200000006ff */
        /* <DEDUP_REMOVED lines=36> */
.L_x_1783:
[----:B------:R-:W-:Y:S05]  /*b690*/  BSYNC B0 ;  /* 0x0000000000007941 */ /* 0x000fea0003800000 */
.L_x_1782:
[----:B------:R-:W-:Y:S01]  /*b6a0*/  ISETP.GE.AND P0, PT, R146, c[0x0][0x27c], PT ;  /* 0x00009f0092007a0c */ /* 0x000fe20003f06270 */
[----:B------:R-:W-:-:S12]  /*b6b0*/  BSSY B0, `(.L_x_1784) ;  /* 0x0000028000007945 */ /* 0x000fd80003800000 */
[----:B------:R-:W-:Y:S05]  /*b6c0*/  @P0 BRA `(.L_x_1785) ;  /* 0x0000026000000947 */ /* 0x000fea0003800000 */
[----:B-1----:R-:W1:Y:S01]  /*b6d0*/  LDS.128 R12, [R203+0x18080] ;  /* 0x01808000cb0c7984 */ /* 0x002e620000000c00 */
        /* <DEDUP_REMOVED lines=37> */
.L_x_1785:
[----:B------:R-:W-:Y:S05]  /*b930*/  BSYNC B0 ;  /* 0x0000000000007941 */ /* 0x000fea0003800000 */
.L_x_1784:
[----:B------:R-:W-:-:S13]  /*b940*/  ISETP.GE.AND P0, PT, R147, c[0x0][0x27c], PT ;  /* 0x00009f0093007a0c */ /* 0x000fda0003f06270 */
        /* <DEDUP_REMOVED lines=39> */
.L_x_1779:
[----:B------:R-:W-:Y:S05]  /*bbc0*/  BSYNC B1 ;  /* 0x0000000000017941 */ /* 0x000fea0003800000 */
.L_x_1778:
        /* <DEDUP_REMOVED lines=16> */
[-C--:B------:R-:W-:Y:S01]  /*bcd0*/  FMUL.FTZ R18, R2, R6.reuse ;  /* 0x0000000602127220 */ /* 0x080fe20000410000 */
[----:B------:R-:W-:Y:S01]  /*bce0*/  SHF.L.U32 R16, R13, 0x10, RZ ;  /* 0x000000100d107819 */ /* 0x000fe200000006ff */
[----:B------:R-:W-:Y:S01]  /*bcf0*/  FMUL.FTZ R17, R4, R6 ;  /* 0x0000000604117220 */ /* 0x000fe20000410000 */
[----:B------:R-:W-:Y:S01]  /*bd00*/  SHF.L.U32 R13, R14, 0x10, RZ ;  /* 0x000000100e0d7819 */ /* 0x000fe200000006ff */
[----:B------:R-:W-:Y:S01]  /*bd10*/  FFMA.FTZ R19, R4, R9, -R18 ;  /* 0x0000000904137223 */ /* 0x000fe20000010812 */
[----:B------:R-:W-:Y:S01]  /*bd20*/  LOP3.LUT R12, R14, 0xffff0000, RZ, 0xc0, !PT ;  /* 0xffff00000e0c7812 */ /* 0x000fe200078ec0ff */
[----:B------:R-:W-:Y:S01]  /*bd30*/  FMUL.FTZ R14, R10, R5 ;  /* 0x000000050a0e7220 */ /* 0x000fe20000410000 */
        /* <DEDUP_REMOVED lines=10> */
[----:B------:R-:W-:Y:S01]  /*bde0*/  FMUL.FTZ R14, R3, R12 ;  /* 0x0000000c030e7220 */ /* 0x000fe20000410000 */
[----:B------:R-:W-:Y:S01]  /*bdf0*/  F2FP.BF16.PACK_AB R12, R18, R19 ;  /* 0x00000013120c723e */ /* 0x000fe200000010ff */
[-C--:B------:R-:W-:Y:S02]  /*be00*/  FMUL.FTZ R10, R2, R6.reuse ;  /* 0x00000006020a7220 */ /* 0x080fe40000410000 */
[C---:B------:R-:W-:Y:S02]  /*be10*/  FMUL.FTZ R6, R4.reuse, R6 ;  /* 0x0000000604067220 */ /* 0x040fe40000410000 */
[-C--:B------:R-:W-:Y:S02]  /*be20*/  FFMA.FTZ R14, R5, R13.reuse, -R14 ;  /* 0x0000000d050e7223 */ /* 0x080fe4000001080e */
[----:B------:R-:W-:Y:S01]  /*be30*/  FFMA.FTZ R5, R3, R13, R9 ;  /* 0x0000000d03057223 */ /* 0x000fe20000010009 */
[----:B------:R-:W-:Y:S01]  /*be40*/  F2FP.BF16.PACK_AB R13, R15, R17 ;  /* 0x000000110f0d723e */ /* 0x000fe200000010ff */
[----:B------:R-:W-:-:S02]  /*be50*/  FFMA.FTZ R3, R4, R11, -R10 ;  /* 0x0000000b04037223 */ /* 0x000fc4000001080a */
[----:B------:R-:W-:Y:S01]  /*be60*/  FFMA.FTZ R2, R2, R11, R6 ;  /* 0x0000000b02027223 */ /* 0x000fe20000010006 */
[----:B------:R-:W-:-:S04]  /*be70*/  F2FP.BF16.PACK_AB R14, R5, R14 ;  /* 0x0000000e050e723e */ /* 0x000fc800000010ff */
[----:B------:R-:W-:-:S05]  /*be80*/  F2FP.BF16.PACK_AB R15, R2, R3 ;  /* 0x00000003020f723e */ /* 0x000fca00000010ff */
[----:B------:R1:W-:Y:S02]  /*be90*/  STS.128 [R203+0x11080], R12 ;  /* 0x0110800ccb007388 */ /* 0x0003e40000000c00 */
.L_x_1789:
[----:B------:R-:W-:Y:S05]  /*bea0*/  BSYNC B0 ;  /* 0x0000000000007941 */ /* 0x000fea0003800000 */
.L_x_1788:
        /* <DEDUP_REMOVED lines=41> */
.L_x_1791:
[----:B------:R-:W-:Y:S05]  /*c140*/  BSYNC B0 ;  /* 0x0000000000007941 */ /* 0x000fea0003800000 */
.L_x_1790:
        /* <DEDUP_REMOVED lines=41> */
.L_x_1793:
[----:B------:R-:W-:Y:S05]  /*c3e0*/  BSYNC B0 ;  /* 0x0000000000007941 */ /* 0x000fea0003800000 */
.L_x_1792:
        /* <DEDUP_REMOVED lines=40> */
.L_x_1787:
[----:B------:R-:W-:Y:S05]  /*c670*/  BSYNC B1 ;  /* 0x0000000000017941 */ /* 0x000fea0003800000 */
.L_x_1786:
        /* <DEDUP_REMOVED lines=45> */
.L_x_1797:
[----:B------:R-:W-:Y:S05]  /*c950*/  BSYNC B0 ;  /* 0x0000000000007941 */ /* 0x000fea0003800000 */
.L_x_1796:
        /* <DEDUP_REMOVED lines=41> */
.L_x_1799:
[----:B------:R-:W-:Y:S05]  /*cbf0*/  BSYNC B0 ;  /* 0x0000000000007941 */ /* 0x000fea0003800000 */
.L_x_1798:
        /* <DEDUP_REMOVED lines=41> */
.L_x_1801:
[----:B------:R-:W-:Y:S05]  /*ce90*/  BSYNC B0 ;  /* 0x0000000000007941 */ /* 0x000fea0003800000 */
.L_x_1800:
        /* <DEDUP_REMOVED lines=40> */
.L_x_1795:
[----:B------:R-:W-:Y:S05]  /*d120*/  BSYNC B1 ;  /* 0x0000000000017941 */ /* 0x000fea0003800000 */
.L_x_1794:
[----:B------:R-:W-:-:S04]  /*d130*/  IADD3 R2, R143, 0x60, RZ ;  /* 0x000000608f027810 */ /* 0x000fc80007ffe0ff */
        /* <DEDUP_REMOVED lines=43> */
.L_x_1804:
[----:B------:R-:W-:Y:S05]  /*d3f0*/  BSYNC B0 ;  /* 0x0000000000007941 */ /* 0x000fea0003800000 */
.L_x_1803:
        /* <DEDUP_REMOVED lines=41> */
.L_x_1806:
[----:B------:R-:W-:Y:S05]  /*d690*/  BSYNC B0 ;  /* 0x0000000000007941 */ /* 0x000fea0003800000 */
.L_x_1805:
        /* <DEDUP_REMOVED lines=41> */
.L_x_1808:
[----:B------:R-:W-:Y:S05]  /*d930*/  BSYNC B0 ;  /* 0x0000000000007941 */ /* 0x000fea0003800000 */
.L_x_1807:
        /* <DEDUP_REMOVED lines=41> */
.L_x_1775:
        /* <DEDUP_REMOVED lines=15> */
[----:B------:R-:W-:Y:S02]  /*dcc0*/  ISETP.GE.AND P1, PT, R140, c[0x0][0x27c], PT ;  /* 0x00009f008c007a0c */ /* 0x000fe40003f26270 */
[----:B------:R-:W-:-:S11]  /*dcd0*/  ISETP.GE.AND P0, PT, R142, c[0x0][0x27c], PT ;  /* 0x00009f008e007a0c */ /* 0x000fd60003f06270 */
[C---:B-1----:R-:W-:Y:S01]  /*dce0*/  @!P1 IMAD.SHL.U32 R4, R140.reuse, 0x2, RZ ;  /* 0x000000028c049824 */ /* 0x042fe200078e00ff */
[----:B------:R-:W-:Y:S02]  /*dcf0*/  @!P1 SHF.L.U64.HI R5, R140, 0x1, R141 ;  /* 0x000000018c059819 */ /* 0x000fe4000001028d */
[----:B------:R-:W-:Y:S02]  /*dd00*/  @!P0 SHF.L.U64.HI R6, R206, 0x1, R213 ;  /* 0x00000001ce068819 */ /* 0x000fe400000102d5 */
[----:B--2---:R-:W-:-:S05]  /*dd10*/  @!P1 IADD3 R2, P2, R10, R4, RZ ;  /* 0x000000040a029210 */ /* 0x004fca0007f5e0ff */
[--C-:B---3--:R-:W-:Y:S01]  /*dd20*/  @!P1 IMAD.X R3, R11, 0x1, R5.reuse, P2 ;  /* 0x000000010b039824 */ /* 0x108fe200010e0605 */
[----:B------:R-:W-:Y:S01]  /*dd30*/  @!P1 IADD3 R28, P2, R9, R4, RZ ;  /* 0x00000004091c9210 */ /* 0x000fe20007f5e0ff */
[----:B------:R-:W-:Y:S01]  /*dd40*/  @!P0 IMAD.SHL.U32 R4, R206, 0x2, RZ ;  /* 0x00000002ce048824 */ /* 0x000fe200078e00ff */
[----:B------:R-:W-:Y:S01]  /*dd50*/  CS2R R18, SRZ ;  /* 0x0000000000127805 */ /* 0x000fe2000001ff00 */
[----:B------:R-:W-:Y:S01]  /*dd60*/  CS2R R16, SRZ ;  /* 0x0000000000107805 */ /* 0x000fe2000001ff00 */
[----:B------:R-:W-:Y:S01]  /*dd70*/  CS2R R14, SRZ ;  /* 0x00000000000e7805 */ /* 0x000fe2000001ff00 */
[----:B----4-:R-:W-:Y:S01]  /*dd80*/  @!P1 IMAD.X R29, R30, 0x1, R5, P2 ;  /* 0x000000011e1d9824 */ /* 0x010fe200010e0605 */
[-C--:B------:R-:W-:Y:S01]  /*dd90*/  @!P0 IADD3 R10, P2, R10, R4.reuse, RZ ;  /* 0x000000040a0a8210 */ /* 0x080fe20007f5e0ff */
[----:B------:R-:W-:Y:S01]  /*dda0*/  CS2R R12, SRZ ;  /* 0x00000000000c7805 */ /* 0x000fe2000001ff00 */
[----:B------:R1:W5:Y:S03]  /*ddb0*/  @!P1 LD.E.128 R24, [R2.64] ;  /* 0x0000000602189980 */ /* 0x000366000c101d00 */
[--C-:B------:R-:W-:Y:S01]  /*ddc0*/  @!P0 IMAD.X R11, R11, 0x1, R6.reuse, P2 ;  /* 0x000000010b0b8824 */ /* 0x100fe200010e0606 */
[----:B------:R-:W-:Y:S01]  /*ddd0*/  @!P0 IADD3 R4, P2, R9, R4, RZ ;  /* 0x0000000409048210 */ /* 0x000fe20007f5e0ff */
[----:B------:R1:W5:Y:S04]  /*dde0*/  @!P1 LD.E.128 R20, [R28.64] ;  /* 0x000000061c149980 */ /* 0x000368000c101d00 */
[----:B------:R-:W-:Y:S01]  /*ddf0*/  @!P0 IMAD.X R5, R30, 0x1, R6, P2 ;  /* 0x000000011e058824 */ /* 0x000fe200010e0606 */
[----:B------:R1:W5:Y:S04]  /*de00*/  @!P0 LD.E.128 R16, [R10.64] ;  /* 0x000000060a108980 */ /* 0x000368000c101d00 */
[----:B------:R1:W5:Y:S03]  /*de10*/  @!P0 LD.E.128 R12, [R4.64] ;  /* 0x00000006040c8980 */ /* 0x000366000c101d00 */
.L_x_1810:
[----:B------:R-:W-:Y:S05]  /*de20*/  BSYNC B0 ;  /* 0x0000000000007941 */ /* 0x000fea0003800000 */
.L_x_1809:
[----:B----4-:R-:W4:Y:S01]  /*de30*/  LDL R43, [R1+0x14] ;  /* 0x00001400012b7983 */ /* 0x010f220000100800 */
[----:B-----5:R-:W-:Y:S01]  /*de40*/  IMAD.MOV.U32 R41, RZ, RZ, R24 ;  /* 0x000000ffff297224 */ /* 0x020fe200078e0018 */
[--C-:B-1----:R-:W-:Y:S01]  /*de50*/  SHF.R.U64 R2, R24, 0x10, R25.reuse ;  /* 0x0000001018027819 */ /* 0x102fe20000001219 */
[--C-:B------:R-:W-:Y:S01]  /*de60*/  IMAD.MOV.U32 R42, RZ, RZ, R25.reuse ;  /* 0x000000ffff2a7224 */ /* 0x100fe200078e0019 */
[----:B------:R-:W-:Y:S01]  /*de70*/  SHF.R.U32.HI R36, RZ, 0x10, R25 ;  /* 0x00000010ff247819 */ /* 0x000fe20000011619 */
[--C-:B------:R-:W-:Y:S01]  /*de80*/  IMAD.MOV.U32 R38, RZ, RZ, R27.reuse ;  /* 0x000000ffff267224 */ /* 0x100fe200078e001b */
[----:B------:R-:W-:Y:S01]  /*de90*/  PRMT R41, R41, 0x5410, R2 ;  /* 0x0000541029297816 */ /* 0x000fe20000000002 */
[----:B------:R-:W-:Y:S01]  /*dea0*/  IMAD.MOV.U32 R35, RZ, RZ, R16 ;  /* 0x000000ffff237224 */ /* 0x000fe200078e0010 */
[--C-:B------:R-:W-:Y:S01]  /*deb0*/  SHF.R.U64 R37, R26, 0x10, R27.reuse ;  /* 0x000000101a257819 */ /* 0x100fe2000000121b */
[----:B------:R-:W-:Y:S01]  /*dec0*/  IMAD.MOV.U32 R39, RZ, RZ, R26 ;  /* 0x000000ffff277224 */ /* 0x000fe200078e001a */
[----:B------:R-:W-:Y:S01]  /*ded0*/  SHF.R.U32.HI R32, RZ, 0x10, R27 ;  /* 0x00000010ff207819 */ /* 0x000fe2000001161b */
[--C-:B------:R-:W-:Y:S01]  /*dee0*/  IMAD.MOV.U32 R34, RZ, RZ, R17.reuse ;  /* 0x000000ffff227224 */ /* 0x100fe200078e0011 */
[----:B------:R-:W-:Y:S01]  /*def0*/  SHF.R.U64 R33, R16, 0x10, R17 ;  /* 0x0000001010217819 */ /* 0x000fe20000001211 */
[--C-:B------:R-:W-:Y:S01]  /*df00*/  IMAD.MOV.U32 R30, RZ, RZ, R19.reuse ;  /* 0x000000ffff1e7224 */ /* 0x100fe200078e0013 */
[--C-:B------:R-:W-:Y:S01]  /*df10*/  SHF.R.U64 R29, R18, 0x10, R19.reuse ;  /* 0x00000010121d7819 */ /* 0x100fe20000001213 */
[----:B------:R-:W-:Y:S01]  /*df20*/  IMAD.MOV.U32 R27, RZ, RZ, R20 ;  /* 0x000000ffff1b7224 */ /* 0x000fe200078e0014 */
[----:B------:R-:W-:Y:S01]  /*df30*/  SHF.R.U32.HI R24, RZ, 0x10, R19 ;  /* 0x00000010ff187819 */ /* 0x000fe20000011613 */
[----:B------:R-:W-:Y:S01]  /*df40*/  IMAD.MOV.U32 R16, RZ, RZ, R12 ;  /* 0x000000ffff107224 */ /* 0x000fe200078e000c */
[----:B------:R-:W-:Y:S01]  /*df50*/  SHF.R.U64 R25, R20, 0x10, R21 ;  /* 0x0000001014197819 */ /* 0x000fe20000001215 */
[----:B------:R-:W-:Y:S01]  /*df60*/  IMAD.MOV.U32 R31, RZ, RZ, R18 ;  /* 0x000000ffff1f7224 */ /* 0x000fe200078e0012 */
[----:B---3--:R-:W-:Y:S01]  /*df70*/  SHF.R.U64 R11, R12, 0x10, R13 ;  /* 0x000000100c0b7819 */ /* 0x008fe2000000120d */
[----:B------:R-:W-:Y:S01]  /*df80*/  IMAD.MOV.U32 R26, RZ, RZ, R21 ;  /* 0x000000ffff1a7224 */ /* 0x000fe200078e0015 */
[----:B------:R-:W-:Y:S01]  /*df90*/  SHF.R.U32.HI R28, RZ, 0x10, R17 ;  /* 0x00000010ff1c7819 */ /* 0x000fe20000011611 */
[----:B------:R-:W-:Y:S01]  /*dfa0*/  IMAD.MOV.U32 R20, RZ, RZ, R22 ;  /* 0x000000ffff147224 */ /* 0x000fe200078e0016 */
[----:B------:R-:W-:Y:S01]  /*dfb0*/  SHF.R.U32.HI R17, RZ, 0x10, R21 ;  /* 0x00000010ff117819 */ /* 0x000fe20000011615 */
[--C-:B------:R-:W-:Y:S01]  /*dfc0*/  IMAD.MOV.U32 R19, RZ, RZ, R23.reuse ;  /* 0x000000ffff137224 */ /* 0x100fe200078e0017 */
[----:B------:R-:W-:Y:S01]  /*dfd0*/  SHF.R.U64 R18, R22, 0x10, R23 ;  /* 0x0000001016127819 */ /* 0x000fe20000001217 */
[----:B------:R-:W-:Y:S01]  /*dfe0*/  IMAD.MOV.U32 R12, RZ, RZ, R13 ;  /* 0x000000ffff0c7224 */ /* 0x000fe200078e000d */
[----:B--2---:R-:W-:Y:S01]  /*dff0*/  SHF.R.U32.HI R10, RZ, 0x10, R23 ;  /* 0x00000010ff0a7819 */ /* 0x004fe20000011617 */
[----:B------:R-:W-:Y:S01]  /*e000*/  IMAD.MOV.U32 R9, RZ, RZ, R14 ;  /* 0x000000ffff097224 */ /* 0x000fe200078e000e */
[----:B------:R-:W-:Y:S01]  /*e010*/  SHF.R.U32.HI R4, RZ, 0x10, R13 ;  /* 0x00000010ff047819 */ /* 0x000fe2000001160d */
[--C-:B------:R-:W-:Y:S01]  /*e020*/  IMAD.MOV.U32 R6, RZ, RZ, R15.reuse ;  /* 0x000000ffff067224 */ /* 0x100fe200078e000f */
[----:B------:R-:W-:Y:S01]  /*e030*/  SHF.R.U64 R5, R14, 0x10, R15 ;  /* 0x000000100e057819 */ /* 0x000fe2000000120f */
[----:B------:R-:W-:-:S04]  /*e040*/  DEPBAR.LE SB0, 0x1 ;  /* 0x000080400000791a */ /* 0x000fc80000000000 */
[----:B------:R-:W-:Y:S01]  /*e050*/  SHF.R.U32.HI R3, RZ, 0x10, R15 ;  /* 0x00000010ff037819 */ /* 0x000fe2000001160f */
[----:B------:R-:W-:Y:S01]  /*e060*/  BSSY B1, `(.L_x_1811) ;  /* 0x00000cc000017945 */ /* 0x000fe20003800000 */
        /* <DEDUP_REMOVED lines=10> */
[----:B------:R-:W-:Y:S01]  /*e110*/  PRMT R44, R6, 0x5410, R3 ;  /* 0x00005410062c7816 */ /* 0x000fe20000000003 */
[----:B------:R-:W-:Y:S01]  /*e120*/  BAR.SYNC.DEFER_BLOCKING 0x0 ;  /* 0x0000000000007b1d */ /* 0x000fe20000010000 */
[----:B----4-:R-:W-:Y:S01]  /*e130*/  IMAD R2, R43, -0x80, R40 ;  /* 0xffffff802b027824 */ /* 0x010fe200078e0228 */
[----:B------:R-:W-:-:S02]  /*e140*/  PRMT R40, R35, 0x5410, R33 ;  /* 0x0000541023287816 */ /* 0x000fc40000000021 */
[----:B------:R-:W-:Y:S02]  /*e150*/  PRMT R33, R20, 0x5410, R18 ;  /* 0x0000541014217816 */ /* 0x000fe40000000012 */
[----:B------:R-:W-:Y:S02]  /*e160*/  IMNMX R48, R2, 0x80, PT ;  /* 0x0000008002307817 */ /* 0x000fe40003800200 */
[----:B------:R-:W-:Y:S02]  /*e170*/  PRMT R35, R19, 0x5410, R10 ;  /* 0x0000541013237816 */ /* 0x000fe4000000000a */
[----:B------:R-:W-:Y:S02]  /*e180*/  ISETP.GE.AND P0, PT, R143, R48, PT ;  /* 0x000000308f00720c */ /* 0x000fe40003f06270 */
[----:B------:R-:W-:-:S11]  /*e190*/  PRMT R43, R12, 0x5410, R4 ;  /* 0x000054100c2b7816 */ /* 0x000fd60000000004 */
[----:B------:R-:W-:Y:S05]  /*e1a0*/  @P0 BRA `(.L_x_1812) ;  /* 0x00000b7000000947 */ /* 0x000fea0003800000 */
[----:B------:R-:W-:Y:S01]  /*e1b0*/  ISETP.GE.AND P0, PT, R140, c[0x0][0x27c], PT ;  /* 0x00009f008c007a0c */ /* 0x000fe20003f06270 */
[----:B------:R-:W-:Y:S01]  /*e1c0*/  BSSY B0, `(.L_x_1813) ;  /* 0x000005a000007945 */ /* 0x000fe20003800000 */
[----:B------:R-:W-:-:S11]  /*e1d0*/  SHF.R.U32.HI R53, RZ, 0x3, R222 ;  /* 0x00000003ff357819 */ /* 0x000fd600000116de */
[----:B------:R-:W-:Y:S05]  /*e1e0*/  @P0 BRA `(.L_x_1814) ;  /* 0x0000057000000947 */ /* 0x000fea0003800000 */
[----:B------:R-:W-:Y:S01]  /*e1f0*/  MOV R2, c[0x0][0x27c] ;  /* 0x00009f0000027a02 */ /* 0x000fe20000000f00 */
[----:B------:R-:W1:Y:S01]  /*e200*/  LDS.128 R16, [R203+0x10080] ;  /* 0x01008000cb107984 */ /* 0x000e620000000c00 */
[----:B------:R-:W-:Y:S02]  /*e210*/  LOP3.LUT R5, R32, 0xffff0000, RZ, 0xc0, !PT ;  /* 0xffff000020057812 */ /* 0x000fe400078ec0ff */
        /* <DEDUP_REMOVED lines=14> */
[C---:B------:R-:W-:Y:S01]  /*e300*/  IMAD.U32 R23, R19.reuse, 0x10000, RZ ;  /* 0x0001000013177824 */ /* 0x040fe200078e00ff */
[----:B------:R-:W-:Y:S01]  /*e310*/  LOP3.LUT R24, R19, 0xffff0000, RZ, 0xc0, !PT ;  /* 0xffff000013187812 */ /* 0x000fe200078ec0ff */
[C---:B------:R-:W-:Y:S01]  /*e320*/  IMAD.U32 R20, R17.reuse, 0x10000, RZ ;  /* 0x0001000011147824 */ /* 0x040fe200078e00ff */
[----:B------:R-:W-:Y:S02]  /*e330*/  LOP3.LUT R16, R16, 0xffff0000, RZ, 0xc0, !PT ;  /* 0xffff000010107812 */ /* 0x000fe400078ec0ff */
[----:B------:R-:W-:Y:S02]  /*e340*/  LOP3.LUT R25, R17, 0xffff0000, RZ, 0xc0, !PT ;  /* 0xffff000011197812 */ /* 0x000fe400078ec0ff */
[C---:B------:R-:W-:Y:S02]  /*e350*/  SHF.L.U32 R17, R18.reuse, 0x10, RZ ;  /* 0x0000001012117819 */ /* 0x040fe400000006ff */
[----:B------:R-:W-:-:S02]  /*e360*/  LOP3.LUT R18, R18, 0xffff0000, RZ, 0xc0, !PT ;  /* 0xffff000012127812 */ /* 0x000fc400078ec0ff */
[C---:B--2---:R-:W-:Y:S01]  /*e370*/  SHF.L.U32 R4, R12.reuse, 0x10, RZ ;  /* 0x000000100c047819 */ /* 0x044fe200000006ff */
[----:B------:R-:W-:Y:S01]  /*e380*/  IMAD.U32 R10, R13, 0x10000, RZ ;  /* 0x000100000d0a7824 */ /* 0x000fe200078e00ff */
[----:B------:R-:W-:Y:S02]  /*e390*/  LOP3.LUT R6, R12, 0xffff0000, RZ, 0xc0, !PT ;  /* 0xffff00000c067812 */ /* 0x000fe400078ec0ff */
[----:B------:R-:W-:Y:S01]  /*e3a0*/  SHF.L.U32 R11, R14, 0x10, RZ ;  /* 0x000000100e0b7819 */ /* 0x000fe200000006ff */
[-C--:B------:R-:W-:Y:S01]  /*e3b0*/  FMUL.FTZ R19, R4, R3.reuse ;  /* 0x0000000304137220 */ /* 0x080fe20000410000 */
[----:B------:R-:W-:Y:S01]  /*e3c0*/  LOP3.LUT R12, R14, 0xffff0000, RZ, 0xc0, !PT ;  /* 0xffff00000e0c7812 */ /* 0x000fe200078ec0ff */
[-C--:B------:R-:W-:Y:S01]  /*e3d0*/  FMUL.FTZ R14, R4, R2.reuse ;  /* 0x00000002040e7220 */ /* 0x080fe20000410000 */
[----:B------:R-:W-:Y:S01]  /*e3e0*/  LOP3.LUT R4, R41, 0xffff0000, RZ, 0xc0, !PT ;  /* 0xffff000029047812 */ /* 0x000fe200078ec0ff */
[C---:B------:R-:W-:Y:S01]  /*e3f0*/  FFMA.FTZ R31, R9.reuse, R2, -R19 ;  /* 0x00000002091f7223 */ /* 0x040fe20000010813 */
[----:B------:R-:W-:Y:S01]  /*e400*/  SHF.L.U32 R2, R34, 0x10, RZ ;  /* 0x0000001022027819 */ /* 0x000fe200000006ff */
[----:B------:R-:W-:Y:S01]  /*e410*/  FFMA.FTZ R30, R9, R3, R14 ;  /* 0x00000003091e7223 */ /* 0x000fe2000001000e */
[----:B------:R-:W-:Y:S01]  /*e420*/  LOP3.LUT R22, R13, 0xffff0000, RZ, 0xc0, !PT ;  /* 0xffff00000d167812 */ /* 0x000fe200078ec0ff */
[C---:B------:R-:W-:Y:S01]  /*e430*/  IMAD.U32 R13, R15.reuse, 0x10000, RZ ;  /* 0x000100000f0d7824 */ /* 0x040fe200078e00ff */
[----:B------:R-:W-:Y:S01]  /*e440*/  LOP3.LUT R21, R15, 0xffff0000, RZ, 0xc0, !PT ;  /* 0xffff00000f157812 */ /* 0x000fe200078ec0ff */
[----:B------:R-:W-:Y:S01]  /*e450*/  FMUL.FTZ R15, R6, R5 ;  /* 0x00000005060f7220 */ /* 0x000fe20000410000 */
[----:B------:R-:W-:Y:S01]  /*e460*/  SHF.L.U32 R9, R33, 0x10, RZ ;  /* 0x0000001021097819 */ /* 0x000fe200000006ff */
[----:B------:R-:W-:-:S02]  /*e470*/  IMAD.U32 R3, R36, 0x10000, RZ ;  /* 0x0001000024037824 */ /* 0x000fc400078e00ff */
[----:B------:R-:W-:Y:S02]  /*e480*/  FMUL.FTZ R14, R6, R4 ;  /* 0x00000004060e7220 */ /* 0x000fe40000410000 */
[----:B------:R-:W-:Y:S02]  /*e490*/  FMUL.FTZ R6, R10, R2 ;  /* 0x000000020a067220 */ /* 0x000fe40000410000 */
[----:B------:R-:W-:Y:S02]  /*e4a0*/  FFMA.FTZ R29, R16, R4, -R15 ;  /* 0x00000004101d7223 */ /* 0x000fe4000001080f */
[----:B------:R-:W-:Y:S02]  /*e4b0*/  FMUL.FTZ R4, R10, R3 ;  /* 0x000000030a047220 */ /* 0x000fe40000410000 */
[----:B------:R-:W-:Y:S02]  /*e4c0*/  FFMA.FTZ R28, R16, R5, R14 ;  /* 0x00000005101c7223 */ /* 0x000fe4000001000e */
[----:B------:R-:W-:Y:S01]  /*e4d0*/  FFMA.FTZ R27, R20, R3, -R6 ;  /* 0x00000003141b7223 */ /* 0x000fe20000010806 */
[----:B------:R-:W-:Y:S01]  /*e4e0*/  SHF.L.U32 R6, R35, 0x10, RZ ;  /* 0x0000001023067819 */ /* 0x000fe200000006ff */
[----:B------:R-:W-:-:S02]  /*e4f0*/  IMAD.U32 R3, R37, 0x10000, RZ ;  /* 0x0001000025037824 */ /* 0x000fc400078e00ff */
[----:B------:R-:W-:Y:S02]  /*e500*/  FMUL.FTZ R5, R11, R9 ;  /* 0x000000090b057220 */ /* 0x000fe40000410000 */
[----:B------:R-:W-:Y:S01]  /*e510*/  FFMA.FTZ R20, R20, R2, R4 ;  /* 0x0000000214147223 */ /* 0x000fe20000010004 */
[----:B------:R-:W-:Y:S01]  /*e520*/  LOP3.LUT R4, R37, 0xffff0000, RZ, 0xc0, !PT ;  /* 0xffff000025047812 */ /* 0x000fe200078ec0ff */
[-C--:B------:R-:W-:Y:S01]  /*e530*/  FMUL.FTZ R14, R11, R3.reuse ;  /* 0x000000030b0e7220 */ /* 0x080fe20000410000 */
[----:B------:R-:W-:Y:S01]  /*e540*/  LOP3.LUT R2, R33, 0xffff0000, RZ, 0xc0, !PT ;  /* 0xffff000021027812 */ /* 0x000fe200078ec0ff */
[----:B------:R-:W-:Y:S01]  /*e550*/  FFMA.FTZ R16, R17, R3, -R5 ;  /* 0x0000000311107223 */ /* 0x000fe20000010805 */
[----:B------:R-:W-:Y:S01]  /*e560*/  SHF.L.U32 R3, R38, 0x10, RZ ;  /* 0x0000001026037819 */ /* 0x000fe200000006ff */
[----:B------:R-:W-:Y:S02]  /*e570*/  FMUL.FTZ R5, R13, R6 ;  /* 0x000000060d057220 */ /* 0x000fe40000410000 */
[----:B------:R-:W-:-:S02]  /*e580*/  FMUL.FTZ R10, R12, R4 ;  /* 0x000000040c0a7220 */ /* 0x000fc40000410000 */
[-C--:B------:R-:W-:Y:S02]  /*e590*/  FMUL.FTZ R11, R12, R2.reuse ;  /* 0x000000020c0b7220 */ /* 0x080fe40000410000 */
[----:B------:R-:W-:Y:S02]  /*e5a0*/  FFMA.FTZ R17, R17, R9, R14 ;  /* 0x0000000911117223 */ /* 0x000fe4000001000e */
[-C--:B------:R-:W-:Y:S02]  /*e5b0*/  FMUL.FTZ R9, R13, R3.reuse ;  /* 0x000000030d097220 */ /* 0x080fe40000410000 */
[----:B------:R-:W-:Y:S01]  /*e5c0*/  FFMA.FTZ R19, R23, R3, -R5 ;  /* 0x0000000317137223 */ /* 0x000fe20000010805 */
[----:B------:R-:W-:Y:S01]  /*e5d0*/  LOP3.LUT R3, R34, 0xffff0000, RZ, 0xc0, !PT ;  /* 0xffff000022037812 */ /* 0x000fe200078ec0ff */
[----:B------:R-:W-:Y:S01]  /*e5e0*/  FFMA.FTZ R14, R18, R2, R10 ;  /* 0x00000002120e7223 */ /* 0x000fe2000001000a */
[----:B------:R-:W-:Y:S01]  /*e5f0*/  LOP3.LUT R5, R36, 0xffff0000, RZ, 0xc0, !PT ;  /* 0xffff000024057812 */ /* 0x000fe200078ec0ff */
[----:B------:R-:W-:Y:S01]  /*e600*/  FFMA.FTZ R12, R18, R4, -R11 ;  /* 0x00000004120c7223 */ /* 0x000fe2000001080b */
[----:B------:R-:W-:Y:S01]  /*e610*/  LOP3.LUT R2, R35, 0xffff0000, RZ, 0xc0, !PT ;  /* 0xffff000023027812 */ /* 0x000fe200078ec0ff */
[----:B------:R-:W-:Y:S01]  /*e620*/  FMUL.FTZ R11, R22, R3 ;  /* 0x00000003160b7220 */ /* 0x000fe20000410000 */
[----:B------:R-:W-:Y:S01]  /*e630*/  LOP3.LUT R4, R38, 0xffff0000, RZ, 0xc0, !PT ;  /* 0xffff000026047812 */ /* 0x000fe200078ec0ff */
[----:B------:R-:W-:Y:S01]  /*e640*/  FFMA.FTZ R15, R23, R6, R9 ;  /* 0x00000006170f7223 */ /* 0x000fe20000010009 */
[----:B------:R-:W-:Y:S01]  /*e650*/  F2FP.BF16.PACK_AB R18, R12, R16 ;  /* 0x000000100c12723e */ /* 0x000fe200000010ff */
[----:B------:R-:W-:Y:S01]  /*e660*/  FMUL.FTZ R10, R22, R5 ;  /* 0x00000005160a7220 */ /* 0x000fe20000410000 */
[----:B------:R-:W-:Y:S01]  /*e670*/  F2FP.BF16.PACK_AB R14, R14, R17 ;  /* 0x000000110e0e723e */ /* 0x000fe200000010ff */
[----:B------:R-:W-:Y:S01]  /*e680*/  FMUL.FTZ R9, R21, R2 ;  /* 0x0000000215097220 */ /* 0x000fe20000410000 */
[----:B------:R-:W-:Y:S01]  /*e690*/  F2FP.BF16.PACK_AB R16, R29, R31 ;  /* 0x0000001f1d10723e */ /* 0x000fe200000010ff */
[----:B------:R-:W-:Y:S01]  /*e6a0*/  FMUL.FTZ R6, R21, R4 ;  /* 0x0000000415067220 */ /* 0x000fe20000410000 */
[----:B------:R-:W-:Y:S01]  /*e6b0*/  F2FP.BF16.PACK_AB R12, R28, R30 ;  /* 0x0000001e1c0c723e */ /* 0x000fe200000010ff */
[----:B------:R-:W-:-:S02]  /*e6c0*/  FFMA.FTZ R11, R25, R5, -R11 ;  /* 0x00000005190b7223 */ /* 0x000fc4000001080b */
[----:B------:R-:W-:Y:S02]  /*e6d0*/  FFMA.FTZ R5, R25, R3, R10 ;  /* 0x0000000319057223 */ /* 0x000fe4000001000a */
[C---:B------:R-:W-:Y:S01]  /*e6e0*/  FFMA.FTZ R3, R24.reuse, R4, -R9 ;  /* 0x0000000418037223 */ /* 0x040fe20000010809 */
[----:B------:R-:W-:Y:S01]  /*e6f0*/  F2FP.BF16.PACK_AB R17, R11, R27 ;  /* 0x0000001b0b11723e */ /* 0x000fe200000010ff */
[----:B------:R-:W-:Y:S01]  /*e700*/  FFMA.FTZ R2, R24, R2, R6 ;  /* 0x0000000218027223 */ /* 0x000fe20000010006 */
[----:B------:R-:W-:Y:S02]  /*e710*/  F2FP.BF16.PACK_AB R13, R5, R20 ;  /* 0x00000014050d723e */ /* 0x000fe400000010ff */
[----:B------:R-:W-:Y:S02]  /*e720*/  F2FP.BF16.PACK_AB R19, R3, R19 ;  /* 0x000000130313723e */ /* 0x000fe400000010ff */
[----:B------:R-:W-:-:S03]  /*e730*/  F2FP.BF16.PACK_AB R15, R2, R15 ;  /* 0x0000000f020f723e */ /* 0x000fc600000010ff */
[----:B------:R1:W-:Y:S04]  /*e740*/  STS.128 [R203+0x10080], R16 ;  /* 0x01008010cb007388 */ /* 0x0003e80000000c00 */
[----:B------:R1:W-:Y:S02]  /*e750*/  STS.128 [R26+0x10080], R12 ;  /* 0x0100800c1a007388 */ /* 0x0003e40000000c00 */
.L_x_1814:
[----:B------:R-:W-:Y:S05]  /*e760*/  BSYNC B0 ;  /* 0x0000000000007941 */ /* 0x000fea0003800000 */
.L_x_1813:
[----:B------:R-:W-:-:S13]  /*e770*/  ISETP.GE.AND P0, PT, R142, c[0x0][0x27c], PT ;  /* 0x00009f008e007a0c */ /* 0x000fda0003f06270 */
[----:B------:R-:W-:Y:S05]  /*e780*/  @P0 BRA `(.L_x_1812) ;  /* 0x0000059000000947 */ /* 0x000fea0003800000 */
[----:B------:R-:W2:Y:S04]  /*e790*/  LDL R3, [R1+0xd0] ;  /* 0x0000d00001037983 */ /* 0x000ea80000100800 */
[----:B------:R-:W3:Y:S01]  /*e7a0*/  LDL R52, [R1+0xe8] ;  /* 0x0000e80001347983 */ /* 0x000ee20000100800 */
[----:B------:R-:W-:Y:S02]  /*e7b0*/  MOV R2, c[0x0][0x27c] ;  /* 0x00009f0000027a02 */ /* 0x000fe40000000f00 */
[----:B------:R-:W-:Y:S02]  /*e7c0*/  LOP3.LUT R5, R39, 0xffff0000, RZ, 0xc0, !PT ;  /* 0xffff000027057812 */ /* 0x000fe400078ec0ff */
        /* <DEDUP_REMOVED lines=30> */
[----:B------:R-:W-:Y:S01]  /*e9b0*/  FFMA.FTZ R31, R9, R2, -R19 ;  /* 0x00000002091f7223 */ /* 0x000fe20000010813 */
        /* <DEDUP_REMOVED lines=30> */
[C---:B------:R-:W-:Y:S01]  /*eba0*/  FFMA.FTZ R14, R18.reuse, R2, R10 ;  /* 0x00000002120e7223 */ /* 0x040fe2000001000a */
        /* <DEDUP_REMOVED lines=21> */
[----:B------:R1:W-:Y:S04]  /*ed00*/  STS.128 [R52], R16 ;  /* 0x0000001034007388 */ /* 0x0003e80000000c00 */
[----:B------:R1:W-:Y:S02]  /*ed10*/  STS.128 [R26+0x10080], R12 ;  /* 0x0100800c1a007388 */ /* 0x0003e40000000c00 */
.L_x_1812:
[----:B------:R-:W-:Y:S05]  /*ed20*/  BSYNC B1 ;  /* 0x0000000000017941 */ /* 0x000fea0003800000 */
.L_x_1811:
[----:B------:R-:W-:Y:S01]  /*ed30*/  IADD3 R2, R143, 0x20, RZ ;  /* 0x000000208f027810 */ /* 0x000fe20007ffe0ff */
[----:B------:R-:W-:Y:S03]  /*ed40*/  BSSY B1, `(.L_x_1815) ;  /* 0x00000bb000017945 */ /* 0x000fe60003800000 */
[----:B------:R-:W-:-:S13]  /*ed50*/  ISETP.GE.AND P0, PT, R2, R48, PT ;  /* 0x000000300200720c */ /* 0x000fda0003f06270 */
[----:B------:R-:W-:Y:S05]  /*ed60*/  @P0 BRA `(.L_x_1816) ;  /* 0x00000b8000000947 */ /* 0x000fea0003800000 */
[----:B------:R-:W-:Y:S01]  /*ed70*/  ISETP.GE.AND P0, PT, R140, c[0x0][0x27c], PT ;  /* 0x00009f008c007a0c */ /* 0x000fe20003f06270 */
[----:B------:R-:W-:Y:S01]  /*ed80*/  BSSY B0, `(.L_x_1817) ;  /* 0x000005b000007945 */ /* 0x000fe20003800000 */
[----:B------:R-:W-:-:S11]  /*ed90*/  SHF.R.U32.HI R53, RZ, 0x3, R219 ;  /* 0x00000003ff357819 */ /* 0x000fd600000116db */
[----:B------:R-:W-:Y:S05]  /*eda0*/  @P0 BRA `(.L_x_1818) ;  /* 0x0000058000000947 */ /* 0x000fea0003800000 */
[----:B-1----:R-:W2:Y:S01]  /*edb0*/  LDL R52, [R1+0x170] ;  /* 0x0001700001347983 */ /* 0x002ea20000100800 */
[----:B------:R-:W-:Y:S02]  /*edc0*/  MOV R2, c[0x0][0x27c] ;  /* 0x00009f0000027a02 */ /* 0x000fe40000000f00 */
        /* <DEDUP_REMOVED lines=13> */
[----:B------:R-:W1:Y:S02]  /*eea0*/  LDS.128 R12, [R26+0x10080] ;  /* 0x010080001a0c7984 */ /* 0x000e640000000c00 */
[C---:B-1----:R-:W-:Y:S01]  /*eeb0*/  SHF.L.U32 R4, R12.reuse, 0x10, RZ ;  /* 0x000000100c047819 */ /* 0x042fe200000006ff */
[C---:B------:R-:W-:Y:S01]  /*eec0*/  IMAD.U32 R10, R13.reuse, 0x10000, RZ ;  /* 0x000100000d0a7824 */ /* 0x040fe200078e00ff */
[----:B------:R-:W-:Y:S02]  /*eed0*/  LOP3.LUT R6, R12, 0xffff0000, RZ, 0xc0, !PT ;  /* 0xffff00000c067812 */ /* 0x000fe400078ec0ff */
[C---:B------:R-:W-:Y:S02]  /*eee0*/  SHF.L.U32 R11, R14.reuse, 0x10, RZ ;  /* 0x000000100e0b7819 */ /* 0x040fe400000006ff */
[----:B------:R-:W-:Y:S01]  /*eef0*/  LOP3.LUT R12, R14, 0xffff0000, RZ, 0xc0, !PT ;  /* 0xffff00000e0c7812 */ /* 0x000fe200078ec0ff */
[----:B------:R-:W-:Y:S01]  /*ef00*/  FMUL.FTZ R14, R2, R4 ;  /* 0x00000004020e7220 */ /* 0x000fe20000410000 */
[----:B------:R-:W-:Y:S01]  /*ef10*/  LOP3.LUT R22, R13, 0xffff0000, RZ, 0xc0, !PT ;  /* 0xffff00000d167812 */ /* 0x000fe200078ec0ff */
[C---:B------:R-:W-:Y:S01]  /*ef20*/  IMAD.U32 R13, R15.reuse, 0x10000, RZ ;  /* 0x000100000f0d7824 */ /* 0x040fe200078e00ff */
[----:B------:R-:W-:Y:S01]  /*ef30*/  LOP3.LUT R21, R15, 0xffff0000, RZ, 0xc0, !PT ;  /* 0xffff00000f157812 */ /* 0x000fe200078ec0ff */
[----:B------:R-:W-:Y:S01]  /*ef40*/  FMUL.FTZ R15, R5, R6 ;  /* 0x00000006050f7220 */ /* 0x000fe20000410000 */
[----:B--2---:R-:W1:Y:S02]  /*ef50*/  LDS.128 R16, [R52] ;  /* 0x0000000034107984 */ /* 0x004e640000000c00 */
[C---:B-1----:R-:W-:Y:S01]  /*ef60*/  SHF.L.U32 R9, R16.reuse, 0x10, RZ ;  /* 0x0000001010097819 */ /* 0x042fe200000006ff */
[C---:B------:R-:W-:Y:S01]  /*ef70*/  IMAD.U32 R23, R19.reuse, 0x10000, RZ ;  /* 0x0001000013177824 */ /* 0x040fe200078e00ff */
[----:B------:R-:W-:Y:S01]  /*ef80*/  LOP3.LUT R24, R19, 0xffff0000, RZ, 0xc0, !PT ;  /* 0xffff000013187812 */ /* 0x000fe200078ec0ff */
[----:B------:R-:W-:Y:S01]  /*ef90*/  FMUL.FTZ R19, R3, R4 ;  /* 0x0000000403137220 */ /* 0x000fe20000410000 */
[----:B------:R-:W-:Y:S01]  /*efa0*/  LOP3.LUT R4, R41, 0xffff0000, RZ, 0xc0, !PT ;  /* 0xffff000029047812 */ /* 0x000fe200078ec0ff */
[-C--:B------:R-:W-:Y:S01]  /*efb0*/  FFMA.FTZ R30, R3, R9.reuse, R14 ;  /* 0x00000009031e7223 */ /* 0x080fe2000001000e */
[----:B------:R-:W-:Y:S01]  /*efc0*/  LOP3.LUT R16, R16, 0xffff0000, RZ, 0xc0, !PT ;  /* 0xffff000010107812 */ /* 0x000fe200078ec0ff */
[----:B------:R-:W-:Y:S01]  /*efd0*/  FFMA.FTZ R31, R2, R9, -R19 ;  /* 0x00000009021f7223 */ /* 0x000fe20000010813 */
[----:B------:R-:W-:Y:S01]  /*efe0*/  SHF.L.U32 R2, R34, 0x10, RZ ;  /* 0x0000001022027819 */ /* 0x000fe200000006ff */
[----:B------:R-:W-:Y:S01]  /*eff0*/  IMAD.U32 R3, R36, 0x10000, RZ ;  /* 0x0001000024037824 */ /* 0x000fe200078e00ff */
[----:B------:R-:W-:Y:S01]  /*f000*/  SHF.L.U32 R9, R33, 0x10, RZ ;  /* 0x0000001021097819 */ /* 0x000fe200000006ff */
[----:B------:R-:W-:Y:S01]  /*f010*/  FMUL.FTZ R14, R4, R6 ;  /* 0x00000006040e7220 */ /* 0x000fe20000410000 */
[C---:B------:R-:W-:Y:S01]  /*f020*/  LOP3.LUT R25, R17.reuse, 0xffff0000, RZ, 0xc0, !PT ;  /* 0xffff000011197812 */ /* 0x040fe200078ec0ff */
[----:B------:R-:W-:Y:S01]  /*f030*/  IMAD.U32 R20, R17, 0x10000, RZ ;  /* 0x0001000011147824 */ /* 0x000fe200078e00ff */
[----:B------:R-:W-:Y:S01]  /*f040*/  SHF.L.U32 R17, R18, 0x10, RZ ;  /* 0x0000001012117819 */ /* 0x000fe200000006ff */
[----:B------:R-:W-:Y:S01]  /*f050*/  FMUL.FTZ R6, R2, R10 ;  /* 0x0000000a02067220 */ /* 0x000fe20000410000 */
[----:B------:R-:W-:Y:S01]  /*f060*/  LOP3.LUT R18, R18, 0xffff0000, RZ, 0xc0, !PT ;  /* 0xffff000012127812 */ /* 0x000fe200078ec0ff */
[----:B------:R-:W-:-:S02]  /*f070*/  FFMA.FTZ R29, R4, R16, -R15 ;  /* 0x00000010041d7223 */ /* 0x000fc4000001080f */
[----:B------:R-:W-:Y:S02]  /*f080*/  FMUL.FTZ R4, R3, R10 ;  /* 0x0000000a03047220 */ /* 0x000fe40000410000 */
[----:B------:R-:W-:Y:S02]  /*f090*/  FFMA.FTZ R28, R5, R16, R14 ;  /* 0x00000010051c7223 */ /* 0x000fe4000001000e */
[-C--:B------:R-:W-:Y:S01]  /*f0a0*/  FFMA.FTZ R27, R3, R20.reuse, -R6 ;  /* 0x00000014031b7223 */ /* 0x080fe20000010806 */
[----:B------:R-:W-:Y:S01]  /*f0b0*/  SHF.L.U32 R6, R35, 0x10, RZ ;  /* 0x0000001023067819 */ /* 0x000fe200000006ff */
[----:B------:R-:W-:Y:S02]  /*f0c0*/  IMAD.U32 R3, R37, 0x10000, RZ ;  /* 0x0001000025037824 */ /* 0x000fe400078e00ff */
[-C--:B------:R-:W-:Y:S02]  /*f0d0*/  FMUL.FTZ R5, R9, R11.reuse ;  /* 0x0000000b09057220 */ /* 0x080fe40000410000 */
[----:B------:R-:W-:Y:S01]  /*f0e0*/  FFMA.FTZ R20, R2, R20, R4 ;  /* 0x0000001402147223 */ /* 0x000fe20000010004 */
[----:B------:R-:W-:Y:S01]  /*f0f0*/  LOP3.LUT R4, R37, 0xffff0000, RZ, 0xc0, !PT ;  /* 0xffff000025047812 */ /* 0x000fe200078ec0ff */
[----:B------:R-:W-:Y:S01]  /*f100*/  FMUL.FTZ R14, R3, R11 ;  /* 0x0000000b030e7220 */ /* 0x000fe20000410000 */
[----:B------:R-:W-:Y:S01]  /*f110*/  LOP3.LUT R2, R33, 0xffff0000, RZ, 0xc0, !PT ;  /* 0xffff000021027812 */ /* 0x000fe200078ec0ff */
[----:B------:R-:W-:Y:S01]  /*f120*/  FFMA.FTZ R16, R3, R17, -R5 ;  /* 0x0000001103107223 */ /* 0x000fe20000010805 */
[----:B------:R-:W-:Y:S01]  /*f130*/  SHF.L.U32 R3, R38, 0x10, RZ ;  /* 0x0000001026037819 */ /* 0x000fe200000006ff */
[----:B------:R-:W-:-:S02]  /*f140*/  FMUL.FTZ R5, R6, R13 ;  /* 0x0000000d06057220 */ /* 0x000fc40000410000 */
[-C--:B------:R-:W-:Y:S02]  /*f150*/  FMUL.FTZ R10, R4, R12.reuse ;  /* 0x0000000c040a7220 */ /* 0x080fe40000410000 */
[----:B------:R-:W-:Y:S02]  /*f160*/  FMUL.FTZ R11, R2, R12 ;  /* 0x0000000c020b7220 */ /* 0x000fe40000410000 */
[----:B------:R-:W-:Y:S02]  /*f170*/  FFMA.FTZ R17, R9, R17, R14 ;  /* 0x0000001109117223 */ /* 0x000fe4000001000e */
[C---:B------:R-:W-:Y:S02]  /*f180*/  FMUL.FTZ R9, R3.reuse, R13 ;  /* 0x0000000d03097220 */ /* 0x040fe40000410000 */
[-C--:B------:R-:W-:Y:S01]  /*f190*/  FFMA.FTZ R19, R3, R23.reuse, -R5 ;  /* 0x0000001703137223 */ /* 0x080fe20000010805 */
[----:B------:R-:W-:Y:S01]  /*f1a0*/  LOP3.LUT R3, R34, 0xffff0000, RZ, 0xc0, !PT ;  /* 0xffff000022037812 */ /* 0x000fe200078ec0ff */
[-C--:B------:R-:W-:Y:S01]  /*f1b0*/  FFMA.FTZ R14, R2, R18.reuse, R10 ;  /* 0x00000012020e7223 */ /* 0x080fe2000001000a */
        /* <DEDUP_REMOVED lines=15> */
[-C--:B------:R-:W-:Y:S01]  /*f2b0*/  FFMA.FTZ R3, R4, R24.reuse, -R9 ;  /* 0x0000001804037223 */ /* 0x080fe20000010809 */
[----:B------:R-:W-:Y:S01]  /*f2c0*/  F2FP.BF16.PACK_AB R17, R11, R27 ;  /* 0x0000001b0b11723e */ /* 0x000fe200000010ff */
[----:B------:R-:W-:Y:S01]  /*f2d0*/  FFMA.FTZ R2, R2, R24, R6 ;  /* 0x0000001802027223 */ /* 0x000fe20000010006 */
[----:B------:R-:W-:Y:S02]  /*f2e0*/  F2FP.BF16.PACK_AB R13, R5, R20 ;  /* 0x00000014050d723e */ /* 0x000fe400000010ff */
[----:B------:R-:W-:Y:S02]  /*f2f0*/  F2FP.BF16.PACK_AB R19, R3, R19 ;  /* 0x000000130313723e */ /* 0x000fe400000010ff */
[----:B------:R-:W-:-:S03]  /*f300*/  F2FP.BF16.PACK_AB R15, R2, R15 ;  /* 0x0000000f020f723e */ /* 0x000fc600000010ff */
[----:B------:R1:W-:Y:S04]  /*f310*/  STS.128 [R52], R16 ;  /* 0x0000001034007388 */ /* 0x0003e80000000c00 */
[----:B------:R1:W-:Y:S02]  /*f320*/  STS.128 [R26+0x10080], R12 ;  /* 0x0100800c1a007388 */ /* 0x0003e40000000c00 */
.L_x_1818:
[----:B------:R-:W-:Y:S05]  /*f330*/  BSYNC B0 ;  /* 0x0000000000007941 */ /* 0x000fea0003800000 */
.L_x_1817:
[----:B------:R-:W-:-:S13]  /*f340*/  ISETP.GE.AND P0, PT, R142, c[0x0][0x27c], PT ;  /* 0x00009f008e007a0c */ /* 0x000fda0003f06270 */
[----:B------:R-:W-:Y:S05]  /*f350*/  @P0 BRA `(.L_x_1816) ;  /* 0x0000059000000947 */ /* 0x000fea0003800000 */
[----:B------:R-:W2:Y:S04]  /*f360*/  LDL R3, [R1+0xd0] ;  /* 0x0000d00001037983 */ /* 0x000ea80000100800 */
[----:B-1----:R-:W3:Y:S01]  /*f370*/  LDL R52, [R1+0xe4] ;  /* 0x0000e40001347983 */ /* 0x002ee20000100800 */
[----:B------:R-:W-:Y:S02]  /*f380*/  MOV R2, c[0x0][0x27c] ;  /* 0x00009f0000027a02 */ /* 0x000fe40000000f00 */
[----:B------:R-:W-:Y:S02]  /*f390*/  LOP3.LUT R5, R39, 0xffff0000, RZ, 0xc0, !PT ;  /* 0xffff000027057812 */ /* 0x000fe400078ec0ff */
[----:B--2---:R-:W-:-:S04]  /*f3a0*/  LEA.HI R2, R2, R3, RZ, 0x1d ;  /* 0x0000000302027211 */ /* 0x004fc800078fe8ff */
[----:B------:R-:W-:Y:S01]  /*f3b0*/  SHF.R.S32.HI R3, RZ, 0x1f, R2 ;  /* 0x0000001fff037819 */ /* 0x000fe20000011402 */
[----:B------:R-:W-:Y:S01]  /*f3c0*/  IMAD.SHL.U32 R4, R2, 0x8, RZ ;  /* 0x0000000802047824 */ /* 0x000fe200078e00ff */
[----:B---3--:R-:W1:Y:S02]  /*f3d0*/  LDS.128 R16, [R52] ;  /* 0x0000000034107984 */ /* 0x008e640000000c00 */
        /* <DEDUP_REMOVED lines=21> */
[C---:B------:R-:W-:Y:S01]  /*f530*/  SHF.L.U32 R11, R14.reuse, 0x10, RZ ;  /* 0x000000100e0b7819 */ /* 0x040fe200000006ff */
[-C--:B------:R-:W-:Y:S01]  /*f540*/  FMUL.FTZ R19, R3, R4.reuse ;  /* 0x0000000403137220 */ /* 0x080fe20000410000 */
[----:B------:R-:W-:Y:S01]  /*f550*/  LOP3.LUT R12, R14, 0xffff0000, RZ, 0xc0, !PT ;  /* 0xffff00000e0c7812 */ /* 0x000fe200078ec0ff */
[----:B------:R-:W-:Y:S01]  /*f560*/  FMUL.FTZ R14, R2, R4 ;  /* 0x00000004020e7220 */ /* 0x000fe20000410000 */
[----:B------:R-:W-:Y:S01]  /*f570*/  LOP3.LUT R4, R40, 0xffff0000, RZ, 0xc0, !PT ;  /* 0xffff000028047812 */ /* 0x000fe200078ec0ff */
[-C--:B------:R-:W-:Y:S01]  /*f580*/  FFMA.FTZ R31, R2, R9.reuse, -R19 ;  /* 0x00000009021f7223 */ /* 0x080fe20000010813 */
        /* <DEDUP_REMOVED lines=16> */
[-C--:B------:R-:W-:Y:S02]  /*f690*/  FMUL.FTZ R5, R9, R11.reuse ;  /* 0x0000000b09057220 */ /* 0x080fe40000410000 */
[----:B------:R-:W-:Y:S01]  /*f6a0*/  FFMA.FTZ R20, R2, R20, R4 ;  /* 0x0000001402147223 */ /* 0x000fe20000010004 */
[----:B------:R-:W-:Y:S01]  /*f6b0*/  LOP3.LUT R4, R45, 0xffff0000, RZ, 0xc0, !PT ;  /* 0xffff00002d047812 */ /* 0x000fe200078ec0ff */
[C---:B------:R-:W-:Y:S01]  /*f6c0*/  FMUL.FTZ R14, R3.reuse, R11 ;  /* 0x0000000b030e7220 */ /* 0x040fe20000410000 */
[----:B------:R-:W-:Y:S01]  /*f6d0*/  LOP3.LUT R2, R42, 0xffff0000, RZ, 0xc0, !PT ;  /* 0xffff00002a027812 */ /* 0x000fe200078ec0ff */
[----:B------:R-:W-:Y:S01]  /*f6e0*/  FFMA.FTZ R16, R3, R17, -R5 ;  /* 0x0000001103107223 */ /* 0x000fe20000010805 */
[----:B------:R-:W-:Y:S01]  /*f6f0*/  SHF.L.U32 R3, R46, 0x10, RZ ;  /* 0x000000102e037819 */ /* 0x000fe200000006ff */
[----:B------:R-:W-:Y:S02]  /*f700*/  FMUL.FTZ R5, R6, R13 ;  /* 0x0000000d06057220 */ /* 0x000fe40000410000 */
[----:B------:R-:W-:-:S02]  /*f710*/  FMUL.FTZ R10, R4, R12 ;  /* 0x0000000c040a7220 */ /* 0x000fc40000410000 */
[C---:B------:R-:W-:Y:S02]  /*f720*/  FMUL.FTZ R11, R2.reuse, R12 ;  /* 0x0000000c020b7220 */ /* 0x040fe40000410000 */
        /* <DEDUP_REMOVED lines=28> */
.L_x_1816:
[----:B------:R-:W-:Y:S05]  /*f8f0*/  BSYNC B1 ;  /* 0x0000000000017941 */ /* 0x000fea0003800000 */
.L_x_1815:
        /* <DEDUP_REMOVED lines=41> */
[----:B---3--:R-:W1:Y:S02]  /*fb90*/  LDS.128 R16, [R52] ;  /* 0x0000000034107984 */ /* 0x008e640000000c00 */
        /* <DEDUP_REMOVED lines=61> */
.L_x_1822:
[----:B------:R-:W-:Y:S05]  /*ff70*/  BSYNC B0 ;  /* 0x0000000000007941 */ /* 0x000fea0003800000 */
.L_x_1821:
[----:B------:R-:W-:-:S13]  /*ff80*/  ISETP.GE.AND P0, PT, R142, c[0x0][0x27c], PT ;  /* 0x00009f008e007a0c */ /* 0x000fda0003f06270 */
[----:B------:R-:W-:Y:S05]  /*ff90*/  @P0 BRA `(.L_x_1820) ;  /* 0x0000059000000947 */ /* 0x000fea0003800000 */
[----:B------:R-:W3:Y:S04]  /*ffa0*/  LDL R3, [R1+0xd0] ;  /* 0x0000d00001037983 */ /* 0x000ee80000100800 */
[----:B-1----:R-:W4:Y:S01]  /*ffb0*/  LDL R52, [R1+0xe0] ;  /* 0x0000e00001347983 */ /* 0x002f220000100800 */
[----:B------:R-:W-:Y:S02]  /*ffc0*/  MOV R2, c[0x0][0x27c] ;  /* 0x00009f0000027a02 */ /* 0x000fe40000000f00 */
[----:B------:R-:W-:Y:S02]  /*ffd0*/  LOP3.LUT R5, R39, 0xffff0000, RZ, 0xc0, !PT ;  /* 0xffff000027057812 */ /* 0x000fe400078ec0ff */
        /* <DEDUP_REMOVED lines=22> */
[C---:B---3--:R-:W-:Y:S01]  /*10140*/  SHF.L.U32 R4, R12.reuse, 0x10, RZ ;  /* 0x000000100c047819 */ /* 0x048fe200000006ff */
        /* <DEDUP_REMOVED lines=62> */
.L_x_1820:
[----:B------:R-:W-:Y:S05]  /*10530*/  BSYNC B1 ;  /* 0x0000000000017941 */ /* 0x000fea0003800000 */
.L_x_1819:
        /* <DEDUP_REMOVED lines=29> */
[----:B------:R-:W4:Y:S02]  /*10710*/  LDS.128 R12, [R26+0x10080] ;  /* 0x010080001a0c7984 */ /* 0x000f240000000c00 */
[C---:B----4-:R-:W-:Y:S01]  /*10720*/  SHF.L.U32 R4, R12.reuse, 0x10, RZ ;  /* 0x000000100c047819 */ /* 0x050fe200000006ff */
        /* <DEDUP_REMOVED lines=9> */
[----:B---3--:R-:W3:Y:S02]  /*107c0*/  LDS.128 R16, [R55] ;  /* 0x0000000037107984 */ /* 0x008ee40000000c00 */
[C---:B---3--:R-:W-:Y:S01]  /*107d0*/  SHF.L.U32 R9, R16.reuse, 0x10, RZ ;  /* 0x0000001010097819 */ /* 0x048fe200000006ff */
        /* <DEDUP_REMOVED lines=60> */
.L_x_1824:
[----:B------:R-:W-:Y:S05]  /*10ba0*/  BSYNC B0 ;  /* 0x0000000000007941 */ /* 0x000fea0003800000 */
.L_x_1823:
[----:B------:R-:W-:-:S13]  /*10bb0*/  ISETP.GE.AND P0, PT, R142, c[0x0][0x27c], PT ;  /* 0x00009f008e007a0c */ /* 0x000fda0003f06270 */
[----:B------:R-:W-:Y:S05]  /*10bc0*/  @P0 BRA `(.L_x_1802) ;  /* 0x0000059000000947 */ /* 0x000fea0003800000 */
[----:B------:R-:W4:Y:S04]  /*10bd0*/  LDL R3, [R1+0xd0] ;  /* 0x0000d00001037983 */ /* 0x000f280000100800 */
[----:B------:R-:W5:Y:S01]  /*10be0*/  LDL R32, [R1+0xdc] ;  /* 0x0000dc0001207983 */ /* 0x000f620000100800 */
[----:B------:R-:W-:Y:S02]  /*10bf0*/  MOV R2, c[0x0][0x27c] ;  /* 0x00009f0000027a02 */ /* 0x000fe40000000f00 */
[----:B------:R-:W-:Y:S02]  /*10c00*/  LOP3.LUT R5, R39, 0xffff0000, RZ, 0xc0, !PT ;  /* 0xffff000027057812 */ /* 0x000fe400078ec0ff */
[----:B----4-:R-:W-:-:S04]  /*10c10*/  LEA.HI R2, R2, R3, RZ, 0x1d ;  /* 0x0000000302027211 */ /* 0x010fc800078fe8ff */
[----:B------:R-:W-:Y:S01]  /*10c20*/  SHF.R.S32.HI R3, RZ, 0x1f, R2 ;  /* 0x0000001fff037819 */ /* 0x000fe20000011402 */
[----:B------:R-:W-:Y:S01]  /*10c30*/  IMAD.SHL.U32 R4, R2, 0x8, RZ ;  /* 0x0000000802047824 */ /* 0x000fe200078e00ff */
[----:B---3-5:R-:W3:Y:S02]  /*10c40*/  LDS.128 R16, [R32] ;  /* 0x0000000020107984 */ /* 0x028ee40000000c00 */
        /* <DEDUP_REMOVED lines=10> */
[C---:B---3--:R-:W-:Y:S01]  /*10cf0*/  SHF.L.U32 R9, R16.reuse, 0x10, RZ ;  /* 0x0000001010097819 */ /* 0x048fe200000006ff */
[C---:B------:R-:W-:Y:S01]  /*10d00*/  IMAD.U32 R23, R19.reuse, 0x10000, RZ ;  /* 0x0001000013177824 */ /* 0x040fe200078e00ff */
[----:B------:R-:W-:Y:S01]  /*10d10*/  LOP3.LUT R24, R19, 0xffff0000, RZ, 0xc0, !PT ;  /* 0xffff000013187812 */ /* 0x000fe200078ec0ff */
[C---:B------:R-:W-:Y:S01]  /*10d20*/  IMAD.U32 R20, R17.reuse, 0x10000, RZ ;  /* 0x0001000011147824 */ /* 0x040fe200078e00ff */
[----:B------:R-:W-:Y:S02]  /*10d30*/  LOP3.LUT R16, R16, 0xffff0000, RZ, 0xc0, !PT ;  /* 0xffff000010107812 */ /* 0x000fe400078ec0ff */
[----:B------:R-:W-:Y:S02]  /*10d40*/  LOP3.LUT R25, R17, 0xffff0000, RZ, 0xc0, !PT ;  /* 0xffff000011197812 */ /* 0x000fe400078ec0ff */
[C---:B------:R-:W-:Y:S02]  /*10d50*/  SHF.L.U32 R17, R18.reuse, 0x10, RZ ;  /* 0x0000001012117819 */ /* 0x040fe400000006ff */
[----:B------:R-:W-:-:S02]  /*10d60*/  LOP3.LUT R18, R18, 0xffff0000, RZ, 0xc0, !PT ;  /* 0xffff000012127812 */ /* 0x000fc400078ec0ff */
[C---:B----4-:R-:W-:Y:S01]  /*10d70*/  SHF.L.U32 R4, R12.reuse, 0x10, RZ ;  /* 0x000000100c047819 */ /* 0x050fe200000006ff */
        /* <DEDUP_REMOVED lines=62> */
.L_x_1802:
[----:B------:R-:W-:Y:S05]  /*11160*/  BSYNC B2 ;  /* 0x0000000000027941 */ /* 0x000fea0003800000 */
.L_x_1774:
[----:B-1----:R-:W-:Y:S01]  /*11170*/  IMAD R4, R50, c[0x0][0x208], RZ ;  /* 0x0000820032047a24 */ /* 0x002fe200078e02ff */
[----:B------:R-:W-:Y:S01]  /*11180*/  ISETP.GE.AND P1, PT, R140, c[0x0][0x1d4], PT ;  /* 0x000075008c007a0c */ /* 0x000fe20003f26270 */
[----:B--23--:R-:W-:Y:S01]  /*11190*/  IMAD.WIDE.U32 R2, R211, c[0x0][0x208], RZ ;  /* 0x00008200d3027a25 */ /* 0x00cfe200078e00ff */
[----:B------:R-:W-:-:S04]  /*111a0*/  DEPBAR.LE SB0, 0x0 ;  /* 0x000080000000791a */ /* 0x000fc80000000000 */
[----:B------:R-:W-:Y:S01]  /*111b0*/  IMAD R4, R211, c[0x0][0x20c], R4 ;  /* 0x00008300d3047a24 */ /* 0x000fe200078e0204 */
[----:B------:R-:W-:Y:S01]  /*111c0*/  BAR.SYNC.DEFER_BLOCKING 0x0 ;  /* 0x0000000000007b1d */ /* 0x000fe20000010000 */
[----:B------:R-:W-:Y:S01]  /*111d0*/  IMAD.WIDE.U32 R220, R49, c[0x0][0x210], RZ ;  /* 0x0000840031dc7a25 */ /* 0x000fe200078e00ff */
[----:B------:R-:W-:Y:S02]  /*111e0*/  IADD3 R5, R150, 0x20, RZ ;  /* 0x0000002096057810 */ /* 0x000fe40007ffe0ff */
[----:B------:R-:W-:Y:S01]  /*111f0*/  LOP3.LUT R212, R212, 0xfffffffe, RZ, 0xc0, !PT ;  /* 0xfffffffed4d47812 */ /* 0x000fe200078ec0ff */
[----:B------:R-:W-:Y:S01]  /*11200*/  IMAD.IADD R3, R3, 0x1, R4 ;  /* 0x0000000103037824 */ /* 0x000fe200078e0204 */
[----:B------:R-:W-:Y:S01]  /*11210*/  ISETP.GE.AND P6, PT, R142, c[0x0][0x1d4], PT ;  /* 0x000075008e007a0c */ /* 0x000fe20003fc6270 */
[----:B------:R-:W-:Y:S01]  /*11220*/  IMAD R4, R51, c[0x0][0x218], RZ ;  /* 0x0000860033047a24 */ /* 0x000fe200078e02ff */
[----:B------:R-:W-:Y:S01]  /*11230*/  @P1 LOP3.LUT R212, R212, 0x1, RZ, 0xfc, !PT ;  /* 0x00000001d4d41812 */ /* 0x000fe200078efcff */
[C---:B------:R-:W-:Y:S01]  /*11240*/  IMAD.WIDE.U32 R2, R210.reuse, c[0x0][0x218], R2 ;  /* 0x00008600d2027a25 */ /* 0x040fe200078e0002 */
[----:B------:R-:W-:Y:S01]  /*11250*/  ISETP.GE.AND P2, PT, R205, c[0x0][0x1d4], PT ;  /* 0x00007500cd007a0c */ /* 0x000fe20003f46270 */
[----:B------:R-:W1:Y:S01]  /*11260*/  S2R R14, SR_TID.X ;  /* 0x00000000000e7919 */ /* 0x000e620000002100 */
[----:B------:R-:W-:Y:S01]  /*11270*/  BSSY B0, `(.L_x_1825) ;  /* 0x0000041000007945 */ /* 0x000fe20003800000 */
[----:B------:R-:W-:Y:S01]  /*11280*/  IMAD R4, R210, c[0x0][0x21c], R4 ;  /* 0x00008700d2047a24 */ /* 0x000fe200078e0204 */
[----:B------:R-:W-:Y:S01]  /*11290*/  IADD3 R2, P0, R2, R220, RZ ;  /* 0x000000dc02027210 */ /* 0x000fe20007f1e0ff */
[----:B------:R-:W-:-:S05]  /*112a0*/  IMAD R223, R49, c[0x0][0x214], R221 ;  /* 0x0000850031df7a24 */ /* 0x000fca00078e02dd */
[----:B------:R-:W-:Y:S01]  /*112b0*/  IADD3.X R3, R223, R3, R4, P0, !PT ;  /* 0x00000003df037210 */ /* 0x000fe200007fe404 */
[----:B------:R-:W-:Y:S01]  /*112c0*/  IMAD.IADD R4, R123, 0x1, -R143 ;  /* 0x000000017b047824 */ /* 0x000fe200078e0a8f */
[C---:B------:R-:W-:Y:S01]  /*112d0*/  LEA R9, P0, R2.reuse, c[0x0][0x1f8], 0x1 ;  /* 0x00007e0002097a11 */ /* 0x040fe200078008ff */
[----:B------:R-:W-:Y:S03]  /*112e0*/  LDSM.16.M88.4 R20, [R199] ;  /* 0x00000000c714783b */ /* 0x000fe60000000200 */
[----:B------:R-:W-:Y:S02]  /*112f0*/  LEA.HI.X R6, R2, c[0x0][0x1fc], R3, 0x1, P0 ;  /* 0x00007f0002067a11 */ /* 0x000fe400000f0c03 */
[----:B------:R-:W2:Y:S01]  /*11300*/  SHFL.IDX PT, R2, R9, RZ, 0x181f ;  /* 0x00181fff09027589 */ /* 0x000ea200000e0000 */
[----:B------:R-:W-:Y:S02]  /*11310*/  LOP3.LUT P0, RZ, R149, 0x2, RZ, 0xc0, !PT ;  /* 0x0000000295ff7812 */ /* 0x000fe4000780c0ff */
[----:B------:R-:W-:Y:S01]  /*11320*/  ISETP.LT.OR P1, PT, R4, 0x1, P1 ;  /* 0x000000010400780c */ /* 0x000fe20000f21670 */
[----:B------:R-:W3:Y:S04]  /*11330*/  SHFL.IDX PT, R3, R6, RZ, 0x181f ;  /* 0x00181fff06037589 */ /* 0x000ee800000e0000 */
[----:B------:R4:W1:Y:S04]  /*11340*/  LDSM.16.M88.4 R24, [R150] ;  /* 0x000000009618783b */ /* 0x0008680000000200 */
[----:B------:R4:W1:Y:S02]  /*11350*/  LDSM.16.M88.4 R44, [R150+0x800] ;  /* 0x00080000962c783b */ /* 0x0008640000000200 */
[----:B------:R-:W-:-:S02]  /*11360*/  @P0 IADD3 R5, R150, -0x20, RZ ;  /* 0xffffffe096050810 */ /* 0x000fc40007ffe0ff */
[----:B------:R4:W1:Y:S04]  /*11370*/  LDSM.16.M88.4 R48, [R150+0x1000] ;  /* 0x001000009630783b */ /* 0x0008680000000200 */
[----:B------:R4:W1:Y:S01]  /*11380*/  LDSM.16.M88.4 R56, [R5] ;  /* 0x000000000538783b */ /* 0x0008620000000200 */
[----:B--2---:R-:W-:-:S03]  /*11390*/  LEA R12, P0, R140, R2, 0x1 ;  /* 0x000000028c0c7211 */ /* 0x004fc600078008ff */
[----:B------:R4:W2:Y:S01]  /*113a0*/  LDSM.16.M88.4 R60, [R5+0x800] ;  /* 0x00080000053c783b */ /* 0x0008a20000000200 */
[----:B---3--:R-:W-:-:S03]  /*113b0*/  LEA.HI.X R13, R140, R3, R141, 0x1, P0 ;  /* 0x000000038c0d7211 */ /* 0x008fc600000f0c8d */
[----:B------:R4:W3:Y:S01]  /*113c0*/  LDSM.16.M88.4 R72, [R5+0x1000] ;  /* 0x001000000548783b */ /* 0x0008e20000000200 */
[----:B------:R-:W-:-:S03]  /*113d0*/  LEA R10, P0, R206, R2, 0x1 ;  /* 0x00000002ce0a7211 */ /* 0x000fc600078008ff */
[----:B------:R4:W1:Y:S01]  /*113e0*/  LDSM.16.M88.4 R28, [R200] ;  /* 0x00000000c81c783b */ /* 0x0008620000000200 */
[----:B------:R-:W-:Y:S02]  /*113f0*/  LEA.HI.X R11, R206, R3, R213, 0x1, P0 ;  /* 0x00000003ce0b7211 */ /* 0x000fe400000f0cd5 */
[----:B------:R-:W-:Y:S01]  /*11400*/  ISETP.LT.OR P0, PT, R4, 0x1, P6 ;  /* 0x000000010400780c */ /* 0x000fe20003701670 */
[----:B------:R-:W-:Y:S01]  /*11410*/  @!PT LDS RZ, [RZ] ;  /* 0x00000000fffff984 */ /* 0x000fe20000000800 */
[----:B------:R-:W-:Y:S01]  /*11420*/  @!PT LDS RZ, [RZ] ;  /* 0x00000000fffff984 */ /* 0x000fe20000000800 */
[----:B------:R-:W-:Y:S01]  /*11430*/  @!PT LDS RZ, [RZ] ;  /* 0x00000000fffff984 */ /* 0x000fe20000000800 */
[----:B------:R4:W-:Y:S01]  /*11440*/  LDGSTS.E.BYPASS.LTC128B.128 [R203+0x4080], [R12.64], !P1 ;  /* 0x040800000ccb7fae */ /* 0x0009e2000c901d46 */
[----:B------:R-:W-:-:S11]  /*11450*/  ISETP.GE.AND P1, PT, R204, c[0x0][0x1d4], PT ;  /* 0x00007500cc007a0c */ /* 0x000fd60003f26270 */
[----:B------:R1:W-:Y:S02]  /*11460*/  LDGSTS.E.BYPASS.LTC128B.128 [R203+0x5880], [R10.64], !P0 ;  /* 0x058800000acb7fae */ /* 0x0003e4000c101d46 */
[----:B-1----:R-:W-:-:S04]  /*11470*/  LEA R10, P0, R205, R2, 0x1 ;  /* 0x00000002cd0a7211 */ /* 0x002fc800078008ff */
[----:B------:R-:W-:Y:S02]  /*11480*/  LEA.HI.X R11, R205, R3, R215, 0x1, P0 ;  /* 0x00000003cd0b7211 */ /* 0x000fe400000f0cd7 */
[----:B------:R-:W-:-:S04]  /*11490*/  LEA R2, P0, R204, R2, 0x1 ;  /* 0x00000002cc027211 */ /* 0x000fc800078008ff */
[----:B------:R-:W-:Y:S02]  /*114a0*/  LEA.HI.X R3, R204, R3, R214, 0x1, P0 ;  /* 0x00000003cc037211 */ /* 0x000fe400000f0cd6 */
[----:B------:R-:W-:-:S13]  /*114b0*/  ISETP.LT.OR P0, PT, R4, 0x1, P2 ;  /* 0x000000010400780c */ /* 0x000fda0001701670 */
[----:B------:R4:W-:Y:S01]  /*114c0*/  LDGSTS.E.BYPASS.LTC128B.128 [R203+0x7080], [R10.64], !P0 ;  /* 0x070800000acb7fae */ /* 0x0009e2000c101d46 */
[----:B------:R-:W-:-:S13]  /*114d0*/  ISETP.LT.OR P0, PT, R4, 0x1, P1 ;  /* 0x000000010400780c */ /* 0x000fda0000f01670 */
[----:B------:R4:W-:Y:S01]  /*114e0*/  LDGSTS.E.BYPASS.LTC128B.128 [R203+0x8880], [R2.64], !P0 ;  /* 0x0888000002cb7fae */ /* 0x0009e2000c101d46 */
[----:B------:R-:W-:-:S13]  /*114f0*/  ISETP.GT.AND P0, PT, R14, 0x7f, PT ;  /* 0x0000007f0e00780c */ /* 0x000fda0003f04270 */
[----:B------:R-:W-:Y:S05]  /*11500*/  @P0 BRA `(.L_x_1826) ;  /* 0x0000017000000947 */ /* 0x000fea0003800000 */
[----:B--23--:R-:W-:Y:S05]  /*11510*/  BRA.DIV ~URZ, `(.L_x_1827) ;  /* 0x0000b6b27f007947 */ /* 0x00cfea000b800000 */
[----:B----4-:R1:W2:Y:S04]  /*11520*/  SHFL.IDX PT, R5, R6, 0x1, 0x181f ;  /* 0x00381f0006057f89 */ /* 0x0102a800000e0000 */
[----:B------:R1:W3:Y:S02]  /*11530*/  SHFL.IDX PT, R2, R9, 0x1, 0x181f ;  /* 0x00381f0009027f89 */ /* 0x0002e400000e0000 */
.L_x_1919:
[-C--:B---3--:R-:W-:Y:S02]  /*11540*/  LEA R10, P0, R206, R2.reuse, 0x1 ;  /* 0x00000002ce0a7211 */ /* 0x088fe400078008ff */
[----:B------:R-:W-:Y:S02]  /*11550*/  ISETP.LT.OR P2, PT, R4, 0x21, P2 ;  /* 0x000000210400780c */ /* 0x000fe40001741670 */
[----:B--2---:R-:W-:Y:S02]  /*11560*/  LEA.HI.X R11, R206, R5, R213, 0x1, P0 ;  /* 0x00000005ce0b7211 */ /* 0x004fe400000f0cd5 */
[----:B------:R-:W-:-:S02]  /*11570*/  LEA R14, P0, R205, R2, 0x1 ;  /* 0x00000002cd0e7211 */ /* 0x000fc400078008ff */
[----:B------:R-:W-:Y:S02]  /*11580*/  ISETP.LT.OR P1, PT, R4, 0x21, P1 ;  /* 0x000000210400780c */ /* 0x000fe40000f21670 */
[----:B------:R-:W-:Y:S02]  /*11590*/  LEA.HI.X R15, R205, R5, R215, 0x1, P0 ;  /* 0x00000005cd0f7211 */ /* 0x000fe400000f0cd7 */
[----:B------:R-:W-:-:S04]  /*115a0*/  LEA R12, P0, R140, R2, 0x1 ;  /* 0x000000028c0c7211 */ /* 0x000fc800078008ff */
[----:B------:R-:W-:Y:S02]  /*115b0*/  LEA.HI.X R13, R140, R5, R141, 0x1, P0 ;  /* 0x000000058c0d7211 */ /* 0x000fe400000f0c8d */
[----:B------:R-:W-:-:S04]  /*115c0*/  LOP3.LUT P0, RZ, R212, 0x1, RZ, 0xc0, !PT ;  /* 0x00000001d4ff7812 */ /* 0x000fc8000780c0ff */
[----:B------:R-:W-:-:S13]  /*115d0*/  ISETP.LT.OR P0, PT, R4, 0x21, P0 ;  /* 0x000000210400780c */ /* 0x000fda0000701670 */
[----:B------:R-:W-:Y:S01]  /*115e0*/  @!PT LDS RZ, [RZ] ;  /* 0x00000000fffff984 */ /* 0x000fe20000000800 */
[----:B------:R-:W-:Y:S01]  /*115f0*/  @!PT LDS RZ, [RZ] ;  /* 0x00000000fffff984 */ /* 0x000fe20000000800 */
[----:B------:R-:W-:Y:S01]  /*11600*/  @!PT LDS RZ, [RZ] ;  /* 0x00000000fffff984 */ /* 0x000fe20000000800 */
[----:B------:R2:W-:Y:S01]  /*11610*/  LDGSTS.E.BYPASS.LTC128B.128 [R207+0x5080], [R12.64], !P0 ;  /* 0x050800000ccf7fae */ /* 0x0005e2000c101d46 */
[----:B------:R-:W-:-:S13]  /*11620*/  ISETP.LT.OR P0, PT, R4, 0x21, P6 ;  /* 0x000000210400780c */ /* 0x000fda0003701670 */
[----:B------:R2:W-:Y:S01]  /*11630*/  LDGSTS.E.BYPASS.LTC128B.128 [R207+0x6880], [R10.64], !P0 ;  /* 0x068800000acf7fae */ /* 0x0005e2000c101d46 */
[----:B------:R-:W-:-:S03]  /*11640*/  LEA R2, P0, R204, R2, 0x1 ;  /* 0x00000002cc027211 */ /* 0x000fc600078008ff */
[----:B------:R2:W-:Y:S01]  /*11650*/  LDGSTS.E.BYPASS.LTC128B.128 [R207+0x8080], [R14.64], !P2 ;  /* 0x080800000ecf7fae */ /* 0x0005e2000d101d46 */
[----:B------:R-:W-:-:S05]  /*11660*/  LEA.HI.X R3, R204, R5, R214, 0x1, P0 ;  /* 0x00000005cc037211 */ /* 0x000fca00000f0cd6 */
[----:B------:R2:W-:Y:S04]  /*11670*/  LDGSTS.E.BYPASS.LTC128B.128 [R207+0x9880], [R2.64], !P1 ;  /* 0x0988000002cf7fae */ /* 0x0005e8000c901d46 */
.L_x_1826:
[----:B--23--:R-:W-:Y:S05]  /*11680*/  BSYNC B0 ;  /* 0x0000000000007941 */ /* 0x00cfea0003800000 */
.L_x_1825:
[----:B------:R-:W-:Y:S01]  /*11690*/  R2P PR, R149, 0x6 ;  /* 0x0000000695007804 */ /* 0x000fe20000000000 */
[C---:B----4-:R-:W-:Y:S01]  /*116a0*/  HMMA.16816.F32.BF16 R12, R20.reuse, R24, RZ ;  /* 0x00000018140c723c */ /* 0x050fe200000418ff */
[----:B------:R-:W-:Y:S01]  /*116b0*/  MOV R2, 0x40 ;  /* 0x0000004000027802 */ /* 0x000fe20000000f00 */
[----:B------:R-:W-:Y:S01]  /*116c0*/  LDSM.16.M88.4 R16, [R202] ;  /* 0x00000000ca10783b */ /* 0x000fe20000000200 */
[----:B------:R-:W-:Y:S01]  /*116d0*/  IADD3 R11, R150, 0x20, RZ ;  /* 0x00000020960b7810 */ /* 0x000fe20007ffe0ff */
[----:B------:R-:W-:Y:S01]  /*116e0*/  BSSY B1, `(.L_x_1828) ;  /* 0x000011d000017945 */ /* 0x000fe20003800000 */
[----:B------:R-:W-:Y:S01]  /*116f0*/  SEL R2, R2, 0xffffffc0, !P2 ;  /* 0xffffffc002027807 */ /* 0x000fe20005000000 */
[----:B------:R-:W-:Y:S01]  /*11700*/  LDSM.16.M88.4 R80, [R150+0x1800] ;  /* 0x001800009650783b */ /* 0x000fe20000000200 */
[----:B------:R-:W-:Y:S01]  /*11710*/  ISETP.GT.AND P0, PT, R97, R218, PT ;  /* 0x000000da6100720c */ /* 0x000fe20003f04270 */
[----:B------:R-:W-:Y:S01]  /*11720*/  HMMA.16816.F32.BF16 R24, R20, R26, RZ ;  /* 0x0000001a1418723c */ /* 0x000fe200000418ff */
[C---:B------:R-:W-:Y:S01]  /*11730*/  IADD3 R3, R150.reuse, R2, RZ ;  /* 0x0000000296037210 */ /* 0x040fe20007ffe0ff */
[----:B------:R-:W-:Y:S02]  /*11740*/  LDSM.16.M88.4 R88, [R150+0x3000] ;  /* 0x003000009658783b */ /* 0x000fe40000000200 */
[----:B------:R-:W-:-:S02]  /*11750*/  @P1 IADD3 R11, R150, -0x20, RZ ;  /* 0xffffffe0960b1810 */ /* 0x000fc40007ffe0ff */
[----:B-----5:R-:W2:Y:S02]  /*11760*/  LDSM.16.M88.4 R52, [R3] ;  /* 0x000000000334783b */ /* 0x020ea40000000200 */
[----:B------:R-:W-:Y:S01]  /*11770*/  HMMA.16816.F32.BF16 R32, R20, R44, RZ ;  /* 0x0000002c1420723c */ /* 0x000fe200000418ff */
[----:B------:R-:W-:Y:S01]  /*11780*/  IADD3 R10, R2, R11, RZ ;  /* 0x0000000b020a7210 */ /* 0x000fe20007ffe0ff */
[----:B------:R-:W3:Y:S04]  /*11790*/  LDSM.16.M88.4 R64, [R3+0x800] ;  /* 0x000800000340783b */ /* 0x000ee80000000200 */
[----:B------:R-:W-:Y:S02]  /*117a0*/  LDSM.16.M88.4 R76, [R10] ;  /* 0x000000000a4c783b */ /* 0x000fe40000000200 */
[----:B------:R-:W-:Y:S02]  /*117b0*/  HMMA.16816.F32.BF16 R40, R28, R56, R12 ;  /* 0x000000381c28723c */ /* 0x000fe4000004180c */
[----:B------:R-:W4:Y:S04]  /*117c0*/  LDSM.16.M88.4 R12, [R201] ;  /* 0x00000000c90c783b */ /* 0x000f280000000200 */
[----:B------:R-:W-:Y:S02]  /*117d0*/  LDSM.16.M88.4 R68, [R10+0x800] ;  /* 0x000800000a44783b */ /* 0x000fe40000000200 */
[C---:B------:R-:W-:Y:S02]  /*117e0*/  HMMA.16816.F32.BF16 R44, R20.reuse, R46, RZ ;  /* 0x0000002e142c723c */ /* 0x040fe400000418ff */
[----:B------:R-:W-:Y:S04]  /*117f0*/  LDSM.16.M88.4 R84, [R11+0x1800] ;  /* 0x001800000b54783b */ /* 0x000fe80000000200 */
[----:B------:R-:W0:Y:S02]  /*11800*/  LDGDEPBAR ;  /* 0x00000000000079af */ /* 0x000e240000000000 */
[C---:B------:R-:W-:Y:S08]  /*11810*/  HMMA.16816.F32.BF16 R36, R20.reuse, R48, RZ ;  /* 0x000000301424723c */ /* 0x040ff000000418ff */
[----:B------:R-:W-:Y:S08]  /*11820*/  HMMA.16816.F32.BF16 R48, R20, R50, RZ ;  /* 0x000000321430723c */ /* 0x000ff000000418ff */
[C---:B------:R-:W-:Y:S01]  /*11830*/  HMMA.16816.F32.BF16 R20, R28.reuse, R58, R24 ;  /* 0x0000003a1c14723c */ /* 0x040fe20000041818 */
[----:B------:R-:W1:Y:S04]  /*11840*/  LDSM.16.M88.4 R56, [R3+0x1000] ;  /* 0x001000000338783b */ /* 0x000e680000000200 */
[----:B------:R-:W1:Y:S03]  /*11850*/  LDSM.16.M88.4 R24, [R199+0x4000] ;  /* 0x00400000c718783b */ /* 0x000e660000000200 */
[----:B------:R-:W-:Y:S08]  /*11860*/  HMMA.16816.F32.BF16 R32, R28, R60, R32 ;  /* 0x0000003c1c20723c */ /* 0x000ff00000041820 */
[----:B--2---:R-:W-:Y:S08]  /*11870*/  HMMA.16816.F32.BF16 R40, R16, R52, R40 ;  /* 0x000000341028723c */ /* 0x004ff00000041828 */
[C---:B------:R-:W-:Y:S01]  /*11880*/  HMMA.16816.F32.BF16 R44, R28.reuse, R62, R44 ;  /* 0x0000003e1c2c723c */ /* 0x040fe2000004182c */
[----:B------:R-:W2:Y:S07]  /*11890*/  LDSM.16.M88.4 R60, [R10+0x1000] ;  /* 0x001000000a3c783b */ /* 0x000eae0000000200 */
[C---:B------:R-:W-:Y:S08]  /*118a0*/  HMMA.16816.F32.BF16 R36, R28.reuse, R72, R36 ;  /* 0x000000481c24723c */ /* 0x040ff00000041824 */
[----:B------:R-:W-:Y:S01]  /*118b0*/  HMMA.16816.F32.BF16 R48, R28, R74, R48 ;  /* 0x0000004a1c30723c */ /* 0x000fe20000041830 */
[----:B------:R-:W2:Y:S07]  /*118c0*/  LDSM.16.M88.4 R72, [R150+0x2000] ;  /* 0x002000009648783b */ /* 0x000eae0000000200 */
[C---:B------:R-:W-:Y:S08]  /*118d0*/  HMMA.16816.F32.BF16 R20, R16.reuse, R54, R20 ;  /* 0x000000361014723c */ /* 0x040ff00000041814 */
[----:B---3--:R-:W-:Y:S01]  /*118e0*/  HMMA.16816.F32.BF16 R28, R16, R64, R32 ;  /* 0x00000040101c723c */ /* 0x008fe20000041820 */
[----:B------:R-:W3:Y:S07]  /*118f0*/  LDSM.16.M88.4 R32, [R200+0x4000] ;  /* 0x00400000c820783b */ /* 0x000eee0000000200 */
[----:B----4-:R-:W-:Y:S08]  /*11900*/  HMMA.16816.F32.BF16 R40, R12, R76, R40 ;  /* 0x0000004c0c28723c */ /* 0x010ff00000041828 */
[C---:B------:R-:W-:Y:S01]  /*11910*/  HMMA.16816.F32.BF16 R44, R16.reuse, R66, R44 ;  /* 0x00000042102c723c */ /* 0x040fe2000004182c */
[----:B------:R-:W-:Y:S07]  /*11920*/  LDSM.16.M88.4 R64, [R11+0x2000] ;  /* 0x002000000b40783b */ /* 0x000fee0000000200 */
[C---:B-1----:R-:W-:Y:S01]  /*11930*/  HMMA.16816.F32.BF16 R52, R16.reuse, R56, R36 ;  /* 0x000000381034723c */ /* 0x042fe20000041824 */
[----:B------:R-:W1:Y:S07]  /*11940*/  LDSM.16.M88.4 R36, [R150+0x2800] ;  /* 0x002800009624783b */ /* 0x000e6e0000000200 */
[----:B------:R-:W-:Y:S01]  /*11950*/  HMMA.16816.F32.BF16 R48, R16, R58, R48 ;  /* 0x0000003a1030723c */ /* 0x000fe20000041830 */
[----:B------:R-:W-:Y:S07]  /*11960*/  LDSM.16.M88.4 R56, [R11+0x2800] ;  /* 0x002800000b38783b */ /* 0x000fee0000000200 */
[C---:B------:R-:W-:Y:S01]  /*11970*/  HMMA.16816.F32.BF16 R16, R12.reuse, R78, R20 ;  /* 0x0000004e0c10723c */ /* 0x040fe20000041814 */
[----:B------:R-:W-:Y:S07]  /*11980*/  LDSM.16.M88.4 R76, [R3+0x1800] ;  /* 0x00180000034c783b */ /* 0x000fee0000000200 */
[----:B------:R-:W-:Y:S01]  /*11990*/  HMMA.16816.F32.BF16 R20, R12, R68, R28 ;  /* 0x000000440c14723c */ /* 0x000fe2000004181c */
[----:B------:R-:W4:Y:S07]  /*119a0*/  LDSM.16.M88.4 R28, [R202+0x4000] ;  /* 0x00400000ca1c783b */ /* 0x000f2e0000000200 */
[----:B------:R-:W-:Y:S08]  /*119b0*/  HMMA.16816.F32.BF16 R40, R24, R80, R40 ;  /* 0x000000501828723c */ /* 0x000ff00000041828 */
[C---:B------:R-:W-:Y:S01]  /*119c0*/  HMMA.16816.F32.BF16 R44, R12.reuse, R70, R44 ;  /* 0x000000460c2c723c */ /* 0x040fe2000004182c */
[----:B------:R-:W-:Y:S07]  /*119d0*/  LDSM.16.M88.4 R68, [R10+0x1800] ;  /* 0x001800000a44783b */ /* 0x000fee0000000200 */
[C---:B--2---:R-:W-:Y:S08]  /*119e0*/  HMMA.16816.F32.BF16 R52, R12.reuse, R60, R52 ;  /* 0x0000003c0c34723c */ /* 0x044ff00000041834 */
[----:B------:R-:W-:Y:S01]  /*119f0*/  HMMA.16816.F32.BF16 R48, R12, R62, R48 ;  /* 0x0000003e0c30723c */ /* 0x000fe20000041830 */
[----:B------:R-:W2:Y:S07]  /*11a00*/  LDSM.16.M88.4 R60, [R3+0x2000] ;  /* 0x00200000033c783b */ /* 0x000eae0000000200 */
[C---:B------:R-:W-:Y:S01]  /*11a10*/  HMMA.16816.F32.BF16 R12, R24.reuse, R82, R16 ;  /* 0x00000052180c723c */ /* 0x040fe20000041810 */
[----:B------:R-:W-:Y:S07]  /*11a20*/  LDSM.16.M88.4 R80, [R3+0x3000] ;  /* 0x003000000350783b */ /* 0x000fee0000000200 */
[----:B------:R-:W-:Y:S01]  /*11a30*/  HMMA.16816.F32.BF16 R16, R24, R72, R20 ;  /* 0x000000481810723c */ /* 0x000fe20000041814 */
[----:B------:R-:W2:Y:S07]  /*11a40*/  LDSM.16.M88.4 R20, [R201+0x4000] ;  /* 0x00400000c914783b */ /* 0x000eae0000000200 */
[----:B---3--:R-:W-:Y:S08]  /*11a50*/  HMMA.16816.F32.BF16 R40, R32, R84, R40 ;  /* 0x000000542028723c */ /* 0x008ff00000041828 */
[C---:B------:R-:W-:Y:S01]  /*11a60*/  HMMA.16816.F32.BF16 R44, R24.reuse, R74, R44 ;  /* 0x0000004a182c723c */ /* 0x040fe2000004182c */
[----:B------:R-:W-:Y:S07]  /*11a70*/  LDSM.16.M88.4 R72, [R150+0x3800] ;  /* 0x003800009648783b */ /* 0x000fee0000000200 */
[C---:B-1----:R-:W-:Y:S08]  /*11a80*/  HMMA.16816.F32.BF16 R52, R24.reuse, R36, R52 ;  /* 0x000000241834723c */ /* 0x042ff00000041834 */
[----:B------:R-:W-:Y:S01]  /*11a90*/  HMMA.16816.F32.BF16 R48, R24, R38, R48 ;  /* 0x000000261830723c */ /* 0x000fe20000041830 */
[----:B------:R-:W1:Y:S07]  /*11aa0*/  LDSM.16.M88.4 R36, [R3+0x2800] ;  /* 0x002800000324783b */ /* 0x000e6e0000000200 */
[C---:B------:R-:W-:Y:S01]  /*11ab0*/  HMMA.16816.F32.BF16 R12, R32.reuse, R86, R12 ;  /* 0x00000056200c723c */ /* 0x040fe2000004180c */
[----:B------:R-:W-:Y:S07]  /*11ac0*/  LDSM.16.M88.4 R84, [R11+0x3000] ;  /* 0x003000000b54783b */ /* 0x000fee0000000200 */
[----:B------:R-:W-:Y:S01]  /*11ad0*/  HMMA.16816.F32.BF16 R24, R32, R64, R16 ;  /* 0x000000402018723c */ /* 0x000fe20000041810 */
[----:B------:R-:W-:Y:S07]  /*11ae0*/  LDSM.16.M88.4 R16, [R199+0x8000] ;  /* 0x00800000c710783b */ /* 0x000fee0000000200 */
[----:B----4-:R-:W-:Y:S08]  /*11af0*/  HMMA.16816.F32.BF16 R40, R28, R76, R40 ;  /* 0x0000004c1c28723c */ /* 0x010ff00000041828 */
[C---:B------:R-:W-:Y:S01]  /*11b00*/  HMMA.16816.F32.BF16 R44, R32.reuse, R66, R44 ;  /* 0x00000042202c723c */ /* 0x040fe2000004182c */
[----:B------:R-:W3:Y:S07]  /*11b10*/  LDSM.16.M88.4 R64, [R10+0x2000] ;  /* 0x002000000a40783b */ /* 0x000eee0000000200 */
[C---:B------:R-:W-:Y:S08]  /*11b20*/  HMMA.16816.F32.BF16 R52, R32.reuse, R56, R52 ;  /* 0x000000382034723c */ /* 0x040ff00000041834 */
[----:B------:R-:W-:Y:S01]  /*11b30*/  HMMA.16816.F32.BF16 R48, R32, R58, R48 ;  /* 0x0000003a2030723c */ /* 0x000fe20000041830 */
[----:B------:R-:W4:Y:S07]  /*11b40*/  LDSM.16.M88.4 R56, [R10+0x2800] ;  /* 0x002800000a38783b */ /* 0x000f2e0000000200 */
[C---:B------:R-:W-:Y:S01]  /*11b50*/  HMMA.16816.F32.BF16 R32, R28.reuse, R78, R12 ;  /* 0x0000004e1c20723c */ /* 0x040fe2000004180c */
[----:B------:R-:W3:Y:S04]  /*11b60*/  LDSM.16.M88.4 R12, [R200+0x8000] ;  /* 0x00800000c80c783b */ /* 0x000ee80000000200 */
[----:B------:R-:W-:Y:S03]  /*11b70*/  LDSM.16.M88.4 R76, [R10+0x3000] ;  /* 0x003000000a4c783b */ /* 0x000fe60000000200 */
[----:B--2---:R-:W-:Y:S08]  /*11b80*/  HMMA.16816.F32.BF16 R24, R28, R60, R24 ;  /* 0x0000003c1c18723c */ /* 0x004ff00000041818 */
[----:B------:R-:W-:Y:S08]  /*11b90*/  HMMA.16816.F32.BF16 R40, R20, R68, R40 ;  /* 0x000000441428723c */ /* 0x000ff00000041828 */
[C---:B------:R-:W-:Y:S01]  /*11ba0*/  HMMA.16816.F32.BF16 R44, R28.reuse, R62, R44 ;  /* 0x0000003e1c2c723c */ /* 0x040fe2000004182c */
[----:B------:R-:W2:Y:S07]  /*11bb0*/  LDSM.16.M88.4 R60, [R150+0x4000] ;  /* 0x00400000963c783b */ /* 0x000eae0000000200 */
[C---:B-1----:R-:W-:Y:S08]  /*11bc0*/  HMMA.16816.F32.BF16 R52, R28.reuse, R36, R52 ;  /* 0x000000241c34723c */ /* 0x042ff00000041834 */
[----:B------:R-:W-:Y:S08]  /*11bd0*/  HMMA.16816.F32.BF16 R48, R28, R38, R48 ;  /* 0x000000261c30723c */ /* 0x000ff00000041830 */
[C---:B------:R-:W-:Y:S01]  /*11be0*/  HMMA.16816.F32.BF16 R36, R20.reuse, R70, R32 ;  /* 0x000000461424723c */ /* 0x040fe20000041820 */
[----:B------:R-:W1:Y:S04]  /*11bf0*/  LDSM.16.M88.4 R32, [R202+0x8000] ;  /* 0x00800000ca20783b */ /* 0x000e680000000200 */
[----:B------:R-:W-:Y:S03]  /*11c00*/  LDSM.16.M88.4 R68, [R11+0x4000] ;  /* 0x004000000b44783b */ /* 0x000fe60000000200 */
[----:B---3--:R-:W-:Y:S08]  /*11c10*/  HMMA.16816.F32.BF16 R28, R20, R64, R24 ;  /* 0x00000040141c723c */ /* 0x008ff00000041818 */
[----:B------:R-:W-:Y:S08]  /*11c20*/  HMMA.16816.F32.BF16 R24, R16, R88, R40 ;  /* 0x000000581018723c */ /* 0x000ff00000041828 */
[----:B------:R-:W-:Y:S01]  /*11c30*/  HMMA.16816.F32.BF16 R40, R20, R66, R44 ;  /* 0x000000421428723c */ /* 0x000fe2000004182c */
[----:B------:R-:W3:Y:S07]  /*11c40*/  LDSM.16.M88.4 R64, [R11+0x3800] ;  /* 0x003800000b40783b */ /* 0x000eee0000000200 */
[----:B------:R-:W-:Y:S01]  /*11c50*/  HMMA.16816.F32.BF16 R44, R16, R90, R36 ;  /* 0x0000005a102c723c */ /* 0x000fe20000041824 */
[----:B------:R-:W-:Y:S07]  /*11c60*/  LDSM.16.M88.4 R88, [R3+0x4000] ;  /* 0x004000000358783b */ /* 0x000fee0000000200 */
[C---:B----4-:R-:W-:Y:S08]  /*11c70*/  HMMA.16816.F32.BF16 R52, R20.reuse, R56, R52 ;  /* 0x000000381434723c */ /* 0x050ff00000041834 */
[----:B------:R-:W-:Y:S08]  /*11c80*/  HMMA.16816.F32.BF16 R48, R20, R58, R48 ;  /* 0x0000003a1430723c */ /* 0x000ff00000041830 */
[----:B------:R-:W-:Y:S08]  /*11c90*/  HMMA.16816.F32.BF16 R20, R12, R84, R24 ;  /* 0x000000540c14723c */ /* 0x000ff00000041818 */
[C---:B------:R-:W-:Y:S01]  /*11ca0*/  HMMA.16816.F32.BF16 R36, R16.reuse, R72, R28 ;  /* 0x000000481024723c */ /* 0x040fe2000004181c */
[----:B------:R-:W4:Y:S07]  /*11cb0*/  LDSM.16.M88.4 R28, [R201+0x8000] ;  /* 0x00800000c91c783b */ /* 0x000f2e0000000200 */
[----:B------:R-:W-:Y:S01]  /*11cc0*/  HMMA.16816.F32.BF16 R24, R16, R74, R40 ;  /* 0x0000004a1018723c */ /* 0x000fe20000041828 */
[----:B------:R-:W4:Y:S07]  /*11cd0*/  LDSM.16.M88.4 R40, [R3+0x3800] ;  /* 0x003800000328783b */ /* 0x000f2e0000000200 */
[----:B------:R-:W-:Y:S01]  /*11ce0*/  HMMA.16816.F32.BF16 R44, R12, R86, R44 ;  /* 0x000000560c2c723c */ /* 0x000fe2000004182c */
[----:B------:R-:W-:Y:S07]  /*11cf0*/  LDSM.16.M88.4 R84, [R3+0x4800] ;  /* 0x004800000354783b */ /* 0x000fee0000000200 */
[C---:B--2---:R-:W-:Y:S08]  /*11d00*/  HMMA.16816.F32.BF16 R52, R16.reuse, R60, R52 ;  /* 0x0000003c1034723c */ /* 0x044ff00000041834 */
[----:B------:R-:W-:Y:S08]  /*11d10*/  HMMA.16816.F32.BF16 R60, R16, R62, R48 ;  /* 0x0000003e103c723c */ /* 0x000ff00000041830 */
[----:B-1----:R-:W-:Y:S01]  /*11d20*/  HMMA.16816.F32.BF16 R16, R32, R80, R20 ;  /* 0x000000502010723c */ /* 0x002fe20000041814 */
[----:B------:R-:W-:Y:S07]  /*11d30*/  LDSM.16.M88.4 R20, [R200+0xc000] ;  /* 0x00c00000c814783b */ /* 0x000fee0000000200 */
[C---:B---3--:R-:W-:Y:S08]  /*11d40*/  HMMA.16816.F32.BF16 R48, R12.reuse, R64, R36 ;  /* 0x000000400c30723c */ /* 0x048ff00000041824 */
[----:B------:R-:W-:Y:S01]  /*11d50*/  HMMA.16816.F32.BF16 R36, R12, R66, R24 ;  /* 0x000000420c24723c */ /* 0x000fe20000041818 */
[----:B------:R-:W-:Y:S04]  /*11d60*/  LDSM.16.M88.4 R24, [R199+0xc000] ;  /* 0x00c00000c718783b */ /* 0x000fe80000000200 */
[----:B------:R-:W1:Y:S03]  /*11d70*/  LDSM.16.M88.4 R64, [R150+0x4800] ;  /* 0x004800009640783b */ /* 0x000e660000000200 */
[----:B------:R-:W-:Y:S01]  /*11d80*/  HMMA.16816.F32.BF16 R44, R32, R82, R44 ;  /* 0x00000052202c723c */ /* 0x000fe2000004182c */
[----:B------:R-:W-:Y:S07]  /*11d90*/  LDSM.16.M88.4 R80, [R11+0x4800] ;  /* 0x004800000b50783b */ /* 0x000fee0000000200 */
[----:B------:R-:W-:Y:S01]  /*11da0*/  HMMA.16816.F32.BF16 R56, R12, R68, R52 ;  /* 0x000000440c38723c */ /* 0x000fe20000041834 */
[----:B------:R-:W2:Y:S07]  /*11db0*/  LDSM.16.M88.4 R52, [R10+0x3800] ;  /* 0x003800000a34783b */ /* 0x000eae0000000200 */
[----:B----4-:R-:W-:Y:S08]  /*11dc0*/  HMMA.16816.F32.BF16 R16, R28, R76, R16 ;  /* 0x0000004c1c10723c */ /* 0x010ff00000041810 */
[C---:B------:R-:W-:Y:S08]  /*11dd0*/  HMMA.16816.F32.BF16 R48, R32.reuse, R40, R48 ;  /* 0x000000282030723c */ /* 0x040ff00000041830 */
[----:B------:R-:W-:Y:S08]  /*11de0*/  HMMA.16816.F32.BF16 R40, R32, R42, R36 ;  /* 0x0000002a2028723c */ /* 0x000ff00000041824 */
[----:B------:R-:W-:Y:S01]  /*11df0*/  HMMA.16816.F32.BF16 R36, R28, R78, R44 ;  /* 0x0000004e1c24723c */ /* 0x000fe2000004182c */
[----:B------:R-:W-:Y:S07]  /*11e00*/  LDSM.16.M88.4 R76, [R10+0x4800] ;  /* 0x004800000a4c783b */ /* 0x000fee0000000200 */
[----:B------:R-:W-:Y:S01]  /*11e10*/  HMMA.16816.F32.BF16 R72, R12, R70, R60 ;  /* 0x000000460c48723c */ /* 0x000fe2000004183c */
[----:B------:R-:W3:Y:S04]  /*11e20*/  LDSM.16.M88.4 R60, [R150+0x5000] ;  /* 0x00500000963c783b */ /* 0x000ee80000000200 */
[----:B------:R-:W-:Y:S03]  /*11e30*/  LDSM.16.M88.4 R68, [R11+0x5000] ;  /* 0x005000000b44783b */ /* 0x000fe60000000200 */
[----:B-1----:R-:W-:Y:S01]  /*11e40*/  HMMA.16816.F32.BF16 R12, R24, R64, R16 ;  /* 0x00000040180c723c */ /* 0x002fe20000041810 */
[----:B------:R-:W1:Y:S07]  /*11e50*/  LDSM.16.M88.4 R16, [R202+0xc000] ;  /* 0x00c00000ca10783b */ /* 0x000e6e0000000200 */
[----:B--2---:R-:W-:Y:S08]  /*11e60*/  HMMA.16816.F32.BF16 R44, R28, R52, R48 ;  /* 0x000000341c2c723c */ /* 0x004ff00000041830 */
[----:B------:R-:W-:Y:S01]  /*11e70*/  HMMA.16816.F32.BF16 R36, R24, R66, R36 ;  /* 0x000000421824723c */ /* 0x000fe20000041824 */
[----:B------:R-:W2:Y:S07]  /*11e80*/  LDSM.16.M88.4 R64, [R10+0x4000] ;  /* 0x004000000a40783b */ /* 0x000eae0000000200 */
[----:B------:R-:W-:Y:S08]  /*11e90*/  HMMA.16816.F32.BF16 R52, R28, R54, R40 ;  /* 0x000000361c34723c */ /* 0x000ff00000041828 */
[----:B------:R-:W-:Y:S01]  /*11ea0*/  HMMA.16816.F32.BF16 R40, R20, R80, R12 ;  /* 0x000000501428723c */ /* 0x000fe2000004180c */
[----:B------:R-:W4:Y:S07]  /*11eb0*/  LDSM.16.M88.4 R12, [R201+0xc000] ;  /* 0x00c00000c90c783b */ /* 0x000f2e0000000200 */
[----:B------:R-:W-:Y:S08]  /*11ec0*/  HMMA.16816.F32.BF16 R92, R32, R88, R56 ;  /* 0x00000058205c723c */ /* 0x000ff00000041838 */
[----:B---3--:R-:W-:Y:S08]  /*11ed0*/  HMMA.16816.F32.BF16 R44, R24, R60, R44 ;  /* 0x0000003c182c723c */ /* 0x008ff0000004182c */
[----:B------:R-:W-:Y:S01]  /*11ee0*/  HMMA.16816.F32.BF16 R36, R20, R82, R36 ;  /* 0x000000521424723c */ /* 0x000fe20000041824 */
[----:B------:R-:W3:Y:S07]  /*11ef0*/  LDSM.16.M88.4 R80, [R150+0x5800] ;  /* 0x005800009650783b */ /* 0x000eee0000000200 */
[----:B------:R-:W-:Y:S01]  /*11f00*/  HMMA.16816.F32.BF16 R56, R32, R90, R72 ;  /* 0x0000005a2038723c */ /* 0x000fe20000041848 */
[----:B------:R-:W3:Y:S07]  /*11f10*/  LDSM.16.M88.4 R72, [R3+0x5000] ;  /* 0x005000000348783b */ /* 0x000eee0000000200 */
[----:B-1----:R-:W-:Y:S08]  /*11f20*/  HMMA.16816.F32.BF16 R32, R16, R84, R40 ;  /* 0x000000541020723c */ /* 0x002ff00000041828 */
[----:B--2---:R-:W-:Y:S08]  /*11f30*/  HMMA.16816.F32.BF16 R40, R28, R64, R92 ;  /* 0x000000401c28723c */ /* 0x004ff0000004185c */
[----:B------:R-:W-:Y:S08]  /*11f40*/  HMMA.16816.F32.BF16 R52, R24, R62, R52 ;  /* 0x0000003e1834723c */ /* 0x000ff00000041834 */
[----:B------:R-:W-:Y:S08]  /*11f50*/  HMMA.16816.F32.BF16 R48, R20, R68, R44 ;  /* 0x000000441430723c */ /* 0x000ff0000004182c */
[----:B------:R-:W-:Y:S01]  /*11f60*/  HMMA.16816.F32.BF16 R44, R16, R86, R36 ;  /* 0x00000056102c723c */ /* 0x000fe20000041824 */
[----:B------:R-:W1:Y:S07]  /*11f70*/  LDSM.16.M88.4 R84, [R11+0x5800] ;  /* 0x005800000b54783b */ /* 0x000e6e0000000200 */
[----:B------:R-:W-:Y:S01]  /*11f80*/  HMMA.16816.F32.BF16 R28, R28, R66, R56 ;  /* 0x000000421c1c723c */ /* 0x000fe20000041838 */
[----:B------:R-:W2:Y:S07]  /*11f90*/  LDSM.16.M88.4 R56, [R10+0x5000] ;  /* 0x005000000a38783b */ /* 0x000eae0000000200 */
[----:B----4-:R-:W-:Y:S08]  /*11fa0*/  HMMA.16816.F32.BF16 R60, R12, R76, R32 ;  /* 0x0000004c0c3c723c */ /* 0x010ff00000041820 */
[----:B---3--:R-:W-:Y:S08]  /*11fb0*/  HMMA.16816.F32.BF16 R32, R24, R80, R40 ;  /* 0x000000501820723c */ /* 0x008ff00000041828 */
[----:B------:R-:W-:Y:S08]  /*11fc0*/  HMMA.16816.F32.BF16 R36, R20, R70, R52 ;  /* 0x000000461424723c */ /* 0x000ff00000041834 */
[----:B------:R-:W-:Y:S01]  /*11fd0*/  HMMA.16816.F32.BF16 R40, R16, R72, R48 ;  /* 0x000000481028723c */ /* 0x000fe20000041830 */
[----:B------:R-:W3:Y:S01]  /*11fe0*/  LDSM.16.M88.4 R48, [R3+0x5800] ;  /* 0x005800000330783b */ /* 0x000ee20000000200 */
[----:B------:R-:W-:-:S04]  /*11ff0*/  FMUL.FTZ R2, R60, c[0x0][0x320] ;  /* 0x0000c8003c027a20 */ /* 0x000fc80000410000 */
[----:B------:R4:W1:Y:S02]  /*12000*/  MUFU.TANH R64, R2 ;  /* 0x0000000200407308 */ /* 0x0008640000002400 */
[----:B------:R-:W-:Y:S08]  /*12010*/  HMMA.16816.F32.BF16 R44, R12, R78, R44 ;  /* 0x0000004e0c2c723c */ /* 0x000ff0000004182c */
[----:B------:R-:W-:Y:S01]  /*12020*/  HMMA.16816.F32.BF16 R24, R24, R82, R28 ;  /* 0x000000521818723c */ /* 0x000fe2000004181c */
[----:B----4-:R-:W-:-:S07]  /*12030*/  FMUL.FTZ R2, R61, c[0x0][0x320] ;  /* 0x0000c8003d027a20 */ /* 0x010fce0000410000 */
[----:B-1----:R-:W-:Y:S01]  /*12040*/  HMMA.16816.F32.BF16 R28, R20, R84, R32 ;  /* 0x00000054141c723c */ /* 0x002fe20000041820 */
[----:B------:R1:W4:Y:S07]  /*12050*/  MUFU.TANH R61, R2 ;  /* 0x00000002003d7308 */ /* 0x00032e0000002400 */
[----:B------:R-:W-:Y:S08]  /*12060*/  HMMA.16816.F32.BF16 R32, R16, R74, R36 ;  /* 0x0000004a1020723c */ /* 0x000ff00000041824 */
[----:B--2---:R-:W-:Y:S01]  /*12070*/  HMMA.16816.F32.BF16 R36, R12, R56, R40 ;  /* 0x000000380c24723c */ /* 0x004fe20000041828 */
[----:B------:R-:W2:Y:S01]  /*12080*/  LDSM.16.M88.4 R40, [R10+0x5800] ;  /* 0x005800000a28783b */ /* 0x000ea20000000200 */
[----:B-1----:R-:W-:Y:S01]  /*12090*/  FMUL.FTZ R2, R62, c[0x0][0x320] ;  /* 0x0000c8003e027a20 */ /* 0x002fe20000410000 */
[----:B------:R-:W-:-:S04]  /*120a0*/  DEPBAR.LE SB0, 0x0 ;  /* 0x000080000000791a */ /* 0x000fc80000000000 */
[----:B------:R1:W1:Y:S01]  /*120b0*/  MUFU.TANH R60, R2 ;  /* 0x00000002003c7308 */ /* 0x0002620000002400 */
[----:B------:R-:W-:Y:S08]  /*120c0*/  HMMA.16816.F32.BF16 R20, R20, R86, R24 ;  /* 0x000000561414723c */ /* 0x000ff00000041818 */
[----:B---3--:R-:W-:Y:S01]  /*120d0*/  HMMA.16816.F32.BF16 R24, R16, R48, R28 ;  /* 0x000000301018723c */ /* 0x008fe2000004181c */
[----:B-1----:R-:W-:-:S07]  /*120e0*/  FMUL.FTZ R2, R63, c[0x0][0x320] ;  /* 0x0000c8003f027a20 */ /* 0x002fce0000410000 */
[----:B------:R-:W-:Y:S01]  /*120f0*/  HMMA.16816.F32.BF16 R28, R12, R58, R32 ;  /* 0x0000003a0c1c723c */ /* 0x000fe20000041820 */
[----:B------:R1:W3:Y:S07]  /*12100*/  MUFU.TANH R55, R2 ;  /* 0x0000000200377308 */ /* 0x0002ee0000002400 */
[----:B------:R-:W-:Y:S08]  /*12110*/  HMMA.16816.F32.BF16 R16, R16, R50, R20 ;  /* 0x000000321010723c */ /* 0x000ff00000041814 */
[----:B--2---:R-:W-:Y:S01]  /*12120*/  HMMA.16816.F32.BF16 R20, R12, R40, R24 ;  /* 0x000000280c14723c */ /* 0x004fe20000041818 */
[----:B-1----:R-:W-:-:S04]  /*12130*/  FMUL.FTZ R2, R44, c[0x0][0x320] ;  /* 0x0000c8002c027a20 */ /* 0x002fc80000410000 */
[----:B------:R1:W2:Y:S11]  /*12140*/  MUFU.TANH R54, R2 ;  /* 0x0000000200367308 */ /* 0x0002b60000002400 */
        /* <DEDUP_REMOVED lines=42> */
[----:B------:R-:W3:Y:S01]  /*123f0*/  LDL R6, [R1] ;  /* 0x0000000001067983 */ /* 0x000ee20000100800 */
[----:B-1----:R-:W-:Y:S01]  /*12400*/  IMAD.MOV.U32 R2, RZ, RZ, 0x1 ;  /* 0x00000001ff027424 */ /* 0x002fe200078e00ff */
[----:B------:R-:W-:Y:S01]  /*12410*/  ISETP.GT.AND P0, PT, R0, 0x2f, PT ;  /* 0x0000002f0000780c */ /* 0x000fe20003f04270 */
[----:B------:R-:W-:-:S03]  /*12420*/  IMAD.MOV.U32 R210, RZ, RZ, RZ ;  /* 0x000000ffffd27224 */ /* 0x000fc600078e00ff */
[----:B------:R-:W-:Y:S02]  /*12430*/  ISETP.NE.AND P1, PT, R2, c[0x0][0x2b8], PT ;  /* 0x0000ae0002007a0c */ /* 0x000fe40003f25270 */
[----:B--2---:R-:W-:-:S04]  /*12440*/  IADD3 R3, R0, R96, R4 ;  /* 0x0000006000037210 */ /* 0x004fc80007ffe004 */
[----:B------:R-:W-:-:S07]  /*12450*/  IADD3 R3, R3, -0x30, RZ ;  /* 0xffffffd003037810 */ /* 0x000fce0007ffe0ff */
[----:B------:R-:W-:-:S04]  /*12460*/  @P1 IMAD.HI.U32 R4, R3, c[0x0][0x2bc], RZ ;  /* 0x0000af0003041a27 */ /* 0x000fc800078e00ff */
[----:B------:R-:W-:Y:S01]  /*12470*/  IMAD.MOV.U32 R2, RZ, RZ, R3 ;  /* 0x000000ffff027224 */ /* 0x000fe200078e0003 */
[----:B------:R-:W-:-:S04]  /*12480*/  @P1 SHF.R.U32.HI R2, RZ, c[0x0][0x2c0], R4 ;  /* 0x0000b000ff021a19 */ /* 0x000fc80000011604 */
[----:B------:R-:W-:-:S04]  /*12490*/  @!P0 IADD3 R5, P1, R2, R238, RZ ;  /* 0x000000ee02058210 */ /* 0x000fc80007f3e0ff */
[----:B---3--:R-:W-:Y:S02]  /*124a0*/  @!P0 LEA.HI.X.SX32 R6, R2, R6, 0x1, P1 ;  /* 0x0000000602068211 */ /* 0x008fe400008f0eff */
[----:B------:R-:W-:-:S04]  /*124b0*/  @!P0 LEA R4, P1, R5, c[0x0][0x2a0], 0x2 ;  /* 0x0000a80005048a11 */ /* 0x000fc800078210ff */
[----:B------:R-:W-:-:S05]  /*124c0*/  @!P0 LEA.HI.X R5, R5, c[0x0][0x2a4], R6, 0x2, P1 ;  /* 0x0000a90005058a11 */ /* 0x000fca00008f1406 */
[----:B------:R1:W2:Y:S01]  /*124d0*/  @!P0 LDG.E R210, [R4.64] ;  /* 0x0000000604d28981 */ /* 0x0002a2000c1e1900 */
[----:B------:R-:W-:Y:S01]  /*124e0*/  IMAD.MOV R2, RZ, RZ, -R2 ;  /* 0x000000ffff027224 */ /* 0x000fe200078e0a02 */
[----:B------:R-:W-:-:S03]  /*124f0*/  IADD3 R9, -R143, 0x30, RZ ;  /* 0x000000308f097810 */ /* 0x000fc60007ffe1ff */
[----:B------:R-:W-:Y:S01]  /*12500*/  IMAD R211, R2, c[0x0][0x2b8], R3 ;  /* 0x0000ae0002d37a24 */ /* 0x000fe200078e0203 */
[----:B------:R-:W-:-:S04]  /*12510*/  ISETP.GE.AND P0, PT, R9, 0x1, PT ;  /* 0x000000010900780c */ /* 0x000fc80003f06270 */
[----:B------:R-:W-:-:S05]  /*12520*/  SHF.R.S32.HI R2, RZ, 0x1f, R211 ;  /* 0x0000001fff027819 */ /* 0x000fca00000114d3 */
[----:B-1----:R-:W-:Y:S02]  /*12530*/  IMAD R4, R2, c[0x0][0x1e0], RZ ;  /* 0x0000780002047a24 */ /* 0x002fe400078e02ff */
[----:B------:R-:W-:-:S04]  /*12540*/  IMAD.WIDE.U32 R2, R211, c[0x0][0x1e0], RZ ;  /* 0x00007800d3027a25 */ /* 0x000fc800078e00ff */
        /* <DEDUP_REMOVED lines=12> */
.L_x_1920:
[----:B------:R-:W-:Y:S05]  /*12610*/  BRA.DIV ~URZ, `(.L_x_1831) ;  /* 0x0000a6f27f007947 */ /* 0x000fea000b800000 */
[----:B------:R3:W4:Y:S02]  /*12620*/  SHFL.IDX PT, R2, R6, RZ, 0x181f ;  /* 0x00181fff06027589 */ /* 0x00072400000e0000 */
.L_x_1921:
[----:B------:R-:W-:Y:S01]  /*12630*/  BSSY B0, `(.L_x_1832) ;  /* 0x0000012000007945 */ /* 0x000fe20003800000 */
[----:B------:R-:W-:Y:S05]  /*12640*/  @!P0 BRA `(.L_x_1833) ;  /* 0x0000010000008947 */ /* 0x000fea0003800000 */
[-C--:B----4-:R-:W-:Y:S02]  /*12650*/  LEA R16, P0, R140, R2.reuse, 0x1 ;  /* 0x000000028c107211 */ /* 0x090fe400078008ff */
[----:B------:R-:W-:Y:S02]  /*12660*/  LOP3.LUT P6, RZ, R212, 0x4, RZ, 0xc0, !PT ;  /* 0x00000004d4ff7812 */ /* 0x000fe400078cc0ff */
[-C--:B------:R-:W-:Y:S02]  /*12670*/  LEA R14, P2, R206, R2.reuse, 0x1 ;  /* 0x00000002ce0e7211 */ /* 0x080fe400078408ff */
[----:B------:R-:W-:Y:S02]  /*12680*/  LEA R12, P1, R205, R2, 0x1 ;  /* 0x00000002cd0c7211 */ /* 0x000fe400078208ff */
[----:B--2---:R-:W-:-:S02]  /*12690*/  LEA.HI.X R17, R140, R4, R141, 0x1, P0 ;  /* 0x000000048c117211 */ /* 0x004fc400000f0c8d */
[----:B------:R-:W-:Y:S02]  /*126a0*/  LEA R2, P0, R204, R2, 0x1 ;  /* 0x00000002cc027211 */ /* 0x000fe400078008ff */
        /* <DEDUP_REMOVED lines=10> */
.L_x_1833:
[----:B------:R-:W-:Y:S05]  /*12750*/  BSYNC B0 ;  /* 0x0000000000007941 */ /* 0x000fea0003800000 */
.L_x_1832:
[----:B------:R-:W-:Y:S01]  /*12760*/  ISETP.GE.AND P0, PT, R9, 0x21, PT ;  /* 0x000000210900780c */ /* 0x000fe20003f06270 */
[----:B------:R-:W-:Y:S06]  /*12770*/  BRA.DIV ~URZ, `(.L_x_1834) ;  /* 0x0000a6027f007947 */ /* 0x000fec000b800000 */
[----:B--2---:R2:W1:Y:S04]  /*12780*/  SHFL.IDX PT, R4, R5, 0x1, 0x181f ;  /* 0x00381f0005047f89 */ /* 0x00446800000e0000 */
[----:B----4-:R2:W4:Y:S02]  /*12790*/  SHFL.IDX PT, R2, R6, 0x1, 0x181f ;  /* 0x00381f0006027f89 */ /* 0x01052400000e0000 */
.L_x_1922:
[----:B------:R-:W-:Y:S05]  /*127a0*/  @!P0 BRA `(.L_x_1829) ;  /* 0x0000010000008947 */ /* 0x000fea0003800000 */
[----:B----4-:R-:W-:Y:S02]  /*127b0*/  LEA R16, P0, R140, R2, 0x1 ;  /* 0x000000028c107211 */ /* 0x010fe400078008ff */
[----:B------:R-:W-:-:S02]  /*127c0*/  LOP3.LUT P6, RZ, R212, 0x4, RZ, 0xc0, !PT ;  /* 0x00000004d4ff7812 */ /* 0x000fc400078cc0ff */
[-C--:B------:R-:W-:Y:S02]  /*127d0*/  LEA R14, P2, R206, R2.reuse, 0x1 ;  /* 0x00000002ce0e7211 */ /* 0x080fe400078408ff */
[C---:B------:R-:W-:Y:S02]  /*127e0*/  LEA R12, P1, R205.reuse, R2, 0x1 ;  /* 0x00000002cd0c7211 */ /* 0x040fe400078208ff */
[----:B-1----:R-:W-:Y:S02]  /*127f0*/  LEA.HI.X R17, R140, R4, R141, 0x1, P0 ;  /* 0x000000048c117211 */ /* 0x002fe400000f0c8d */
[----:B------:R-:W-:Y:S02]  /*12800*/  LEA R2, P0, R204, R2, 0x1 ;  /* 0x00000002cc027211 */ /* 0x000fe400078008ff */
[-C--:B------:R-:W-:Y:S01]  /*12810*/  LEA.HI.X R15, R206, R4.reuse, R213, 0x1, P2 ;  /* 0x00000004ce0f7211 */ /* 0x080fe200010f0cd5 */
[----:B------:R-:W-:Y:S01]  /*12820*/  @!PT LDS RZ, [RZ] ;  /* 0x00000000fffff984 */ /* 0x000fe20000000800 */
[----:B------:R-:W-:Y:S01]  /*12830*/  @!PT LDS RZ, [RZ] ;  /* 0x00000000fffff984 */ /* 0x000fe20000000800 */
[----:B------:R-:W-:Y:S01]  /*12840*/  @!PT LDS RZ, [RZ] ;  /* 0x00000000fffff984 */ /* 0x000fe20000000800 */
[----:B------:R1:W-:Y:S01]  /*12850*/  LDGSTS.E.BYPASS.LTC128B.128 [R207+0xb080], [R16.64], !P5 ;  /* 0x0b08000010cf7fae */ /* 0x0003e2000e901d46 */
[----:B------:R-:W-:-:S02]  /*12860*/  LEA.HI.X R13, R205, R4, R215, 0x1, P1 ;  /* 0x00000004cd0d7211 */ /* 0x000fc400008f0cd7 */
[----:B------:R-:W-:Y:S01]  /*12870*/  LEA.HI.X R3, R204, R4, R214, 0x1, P0 ;  /* 0x00000004cc037211 */ /* 0x000fe200000f0cd6 */
[----:B------:R1:W-:Y:S04]  /*12880*/  LDGSTS.E.BYPASS.LTC128B.128 [R207+0xc880], [R14.64], !P4 ;  /* 0x0c8800000ecf7fae */ /* 0x0003e8000e101d46 */
[----:B------:R1:W-:Y:S04]  /*12890*/  LDGSTS.E.BYPASS.LTC128B.128 [R207+0xe080], [R12.64], !P3 ;  /* 0x0e0800000ccf7fae */ /* 0x0003e8000d901d46 */
[----:B------:R1:W-:Y:S02]  /*128a0*/  LDGSTS.E.BYPASS.LTC128B.128 [R207+0xf880], [R2.64], !P6 ;  /* 0x0f88000002cf7fae */ /* 0x0003e4000f101d46 */
.L_x_1829:
[----:B--234-:R-:W-:Y:S05]  /*128b0*/  BSYNC B1 ;  /* 0x0000000000017941 */ /* 0x01cfea0003800000 */
.L_x_1828:
        /* <DEDUP_REMOVED lines=10> */
[----:B------:R-:W-:Y:S02]  /*12960*/  FSEL R18, R52, -INF , P6 ;  /* 0xff80000034127808 */ /* 0x000fe40003000000 */
[----:B------:R-:W-:Y:S02]  /*12970*/  FSEL R14, R54, -INF , P6 ;  /* 0xff800000360e7808 */ /* 0x000fe40003000000 */
[----:B------:R-:W-:Y:S02]  /*12980*/  ISETP.GT.AND P6, PT, R2, 0x9, PT ;  /* 0x000000090200780c */ /* 0x000fe40003fc4270 */
[----:B------:R-:W-:Y:S02]  /*12990*/  FMNMX.FTZ R3, R9, R12, !PT ;  /* 0x0000000c09037209 */ /* 0x000fe40007810000 */
        /* <DEDUP_REMOVED lines=15> */
[----:B------:R-:W-:Y:S02]  /*12a90*/  FSEL R31, R25, -INF , P0 ;  /* 0xff800000191f7808 */ /* 0x000fe40000000000 */
[----:B------:R-:W-:Y:S02]  /*12aa0*/  FSEL R27, R27, -INF , P0 ;  /* 0xff8000001b1b7808 */ /* 0x000fe40000000000 */
[----:B------:R-:W-:Y:S02]  /*12ab0*/  FMNMX.FTZ R4, R28, R4, !PT ;  /* 0x000000041c047209 */ /* 0x000fe40007810000 */
[----:B------:R-:W-:-:S02]  /*12ac0*/  ISETP.GT.AND P0, PT, R2, 0x19, PT ;  /* 0x000000190200780c */ /* 0x000fc40003f04270 */
[----:B------:R-:W-:Y:S02]  /*12ad0*/  FMNMX.FTZ R3, R26, R3, !PT ;  /* 0x000000031a037209 */ /* 0x000fe40007810000 */
[----:B------:R-:W-:Y:S02]  /*12ae0*/  FMNMX.FTZ R4, R29, R4, !PT ;  /* 0x000000041d047209 */ /* 0x000fe40007810000 */
[----:B------:R-:W-:Y:S02]  /*12af0*/  FSEL R30, R30, -INF , P0 ;  /* 0xff8000001e1e7808 */ /* 0x000fe40000000000 */
[----:B------:R-:W-:Y:S02]  /*12b00*/  FSEL R25, R37, -INF , P0 ;  /* 0xff80000025197808 */ /* 0x000fe40000000000 */
[C---:B------:R-:W-:Y:S02]  /*12b10*/  ISETP.GT.AND P6, PT, R2.reuse, 0x20, PT ;  /* 0x000000200200780c */ /* 0x040fe40003fc4270 */
[----:B------:R-:W-:-:S02]  /*12b20*/  ISETP.GT.AND P2, PT, R2, 0x21, PT ;  /* 0x000000210200780c */ /* 0x000fc40003f44270 */
[C---:B------:R-:W-:Y:S02]  /*12b30*/  ISETP.GT.AND P1, PT, R2.reuse, 0x28, PT ;  /* 0x000000280200780c */ /* 0x040fe40003f24270 */
[----:B------:R-:W-:Y:S02]  /*12b40*/  ISETP.GT.AND P0, PT, R2, 0x29, PT ;  /* 0x000000290200780c */ /* 0x000fe40003f04270 */
        /* <DEDUP_REMOVED lines=22> */
.L_x_1923:
[----:B-12---:R-:W-:Y:S01]  /*12cb0*/  FMNMX.FTZ R6, R6, R2, !PT ;  /* 0x0000000206067209 */ /* 0x006fe20007810000 */
[----:B------:R-:W-:Y:S05]  /*12cc0*/  BRA.DIV ~URZ, `(.L_x_1836) ;  /* 0x0000a1e27f007947 */ /* 0x000fea000b800000 */
[----:B------:R-:W1:Y:S04]  /*12cd0*/  SHFL.BFLY PT, R2, R5, 0x2, 0x1f ;  /* 0x0c401f0005027f89 */ /* 0x000e6800000e0000 */
[----:B------:R-:W2:Y:S01]  /*12ce0*/  SHFL.BFLY PT, R3, R6, 0x1, 0x1f ;  /* 0x0c201f0006037f89 */ /* 0x000ea200000e0000 */
[----:B-1----:R-:W-:-:S02]  /*12cf0*/  FMNMX.FTZ R5, R5, R2, !PT ;  /* 0x0000000205057209 */ /* 0x002fc40007810000 */
[----:B--2---:R-:W-:-:S03]  /*12d00*/  FMNMX.FTZ R6, R6, R3, !PT ;  /* 0x0000000306067209 */ /* 0x004fc60007810000 */
[----:B------:R1:W2:Y:S04]  /*12d10*/  SHFL.BFLY PT, R4, R5, 0x1, 0x1f ;  /* 0x0c201f0005047f89 */ /* 0x0002a800000e0000 */
.L_x_1924:
[C---:B------:R-:W-:Y:S01]  /*12d20*/  FMUL.FTZ R3, R6.reuse, c[0x0][0x2d0] ;  /* 0x0000b40006037a20 */ /* 0x040fe20000410000 */
[----:B------:R-:W-:Y:S01]  /*12d30*/  FSETP.NEU.FTZ.AND P0, PT, R6, -INF , PT ;  /* 0xff8000000600780b */ /* 0x000fe20003f1d000 */
[----:B------:R-:W-:Y:S01]  /*12d40*/  WARPSYNC 0xffffffff ;  /* 0xffffffff00007948 */ /* 0x000fe20003800000 */
[----:B-12---:R-:W-:Y:S01]  /*12d50*/  FMNMX.FTZ R5, R4, R5, !PT ;  /* 0x0000000504057209 */ /* 0x006fe20007810000 */
[----:B------:R-:W1:Y:S01]  /*12d60*/  LDSM.16.MT88.4 R20, [R151] ;  /* 0x000000009714783b */ /* 0x000e620000004200 */
[----:B------:R-:W-:Y:S02]  /*12d70*/  FSEL R3, R3, RZ, P0 ;  /* 0x000000ff03037208 */ /* 0x000fe40000000000 */
[----:B------:R-:W-:Y:S01]  /*12d80*/  FSETP.NEU.FTZ.AND P0, PT, R5, -INF , PT ;  /* 0xff8000000500780b */ /* 0x000fe20003f1d000 */
[----:B------:R-:W-:Y:S01]  /*12d90*/  LDSM.16.MT88.4 R48, [R198] ;  /* 0x00000000c630783b */ /* 0x000fe20000004200 */
[----:B------:R-:W-:Y:S01]  /*12da0*/  IADD3 R209, R209, -0x2, RZ ;  /* 0xfffffffed1d17810 */ /* 0x000fe20007ffe0ff */
[----:B------:R-:W-:-:S02]  /*12db0*/  FFMA.FTZ R2, R9, c[0x0][0x2d0], -R3 ;  /* 0x0000b40009027a23 */ /* 0x000fc40000010803 */
[--C-:B------:R-:W-:Y:S01]  /*12dc0*/  FFMA.FTZ R4, R14, c[0x0][0x2d0], -R3.reuse ;  /* 0x0000b4000e047a23 */ /* 0x100fe20000010803 */
[----:B------:R-:W-:Y:S01]  /*12dd0*/  LDSM.16.MT88.4 R44, [R151+0x800] ;  /* 0x00080000972c783b */ /* 0x000fe20000004200 */
[----:B------:R2:W-:Y:S03]  /*12de0*/  MUFU.EX2 R108, R2 ;  /* 0x00000002006c7308 */ /* 0x0005e60000000800 */
[----:B------:R-:W-:Y:S04]  /*12df0*/  LDSM.16.MT88.4 R40, [R196+0x800] ;  /* 0x00080000c428783b */ /* 0x000fe80000004200 */
[----:B------:R-:W-:Y:S01]  /*12e00*/  LDSM.16.MT88.4 R36, [R198+0x800] ;  /* 0x00080000c624783b */ /* 0x000fe20000004200 */
[----:B------:R3:W-:Y:S03]  /*12e10*/  MUFU.EX2 R120, R4 ;  /* 0x0000000400787308 */ /* 0x0007e60000000800 */
[----:B------:R-:W-:Y:S04]  /*12e20*/  LDSM.16.MT88.4 R60, [R197] ;  /* 0x00000000c53c783b */ /* 0x000fe80000004200 */
[----:B------:R-:W-:Y:S01]  /*12e30*/  LDSM.16.MT88.4 R68, [R151+0x1800] ;  /* 0x001800009744783b */ /* 0x000fe20000004200 */
[----:B--2---:R-:W-:-:S03]  /*12e40*/  FFMA.FTZ R2, R12, c[0x0][0x2d0], -R3 ;  /* 0x0000b4000c027a23 */ /* 0x004fc60000010803 */
[----:B------:R-:W-:Y:S01]  /*12e50*/  LDSM.16.MT88.4 R76, [R196+0x1800] ;  /* 0x00180000c44c783b */ /* 0x000fe20000004200 */
[----:B------:R2:W4:Y:S03]  /*12e60*/  MUFU.EX2 R9, R2 ;  /* 0x0000000200097308 */ /* 0x0005260000000800 */
[----:B------:R-:W-:Y:S01]  /*12e70*/  LDSM.16.MT88.4 R72, [R197+0x800] ;  /* 0x00080000c548783b */ /* 0x000fe20000004200 */
[----:B---3--:R-:W-:-:S03]  /*12e80*/  FFMA.FTZ R4, R15, c[0x0][0x2d0], -R3 ;  /* 0x0000b4000f047a23 */ /* 0x008fc60000010803 */
[----:B------:R-:W3:Y:S01]  /*12e90*/  LDSM.16.MT88.4 R12, [R196] ;  /* 0x00000000c40c783b */ /* 0x000ee20000004200 */
[----:B------:R5:W1:Y:S03]  /*12ea0*/  MUFU.EX2 R119, R4 ;  /* 0x0000000400777308 */ /* 0x000a660000000800 */
[----:B------:R-:W-:Y:S01]  /*12eb0*/  LDSM.16.MT88.4 R168, [R151+0x1000] ;  /* 0x0010000097a8783b */ /* 0x000fe20000004200 */
[----:B--2---:R-:W-:-:S05]  /*12ec0*/  FMUL.FTZ R2, R5, c[0x0][0x2d0] ;  /* 0x0000b40005027a20 */ /* 0x004fca0000410000 */
[----:B------:R-:W-:Y:S02]  /*12ed0*/  FSEL R2, R2, RZ, P0 ;  /* 0x000000ff02027208 */ /* 0x000fe40000000000 */
[----:B------:R-:W-:-:S03]  /*12ee0*/  ISETP.GE.AND P0, PT, R209, R218, PT ;  /* 0x000000dad100720c */ /* 0x000fc60003f06270 */
[----:B-----5:R-:W-:Y:S01]  /*12ef0*/  FFMA.FTZ R4, R16, c[0x0][0x2d0], -R2 ;  /* 0x0000b40010047a23 */ /* 0x020fe20000010802 */
[----:B----4-:R-:W-:-:S03]  /*12f00*/  F2FP.BF16.PACK_AB R16, R9, R108 ;  /* 0x0000006c0910723e */ /* 0x010fc600000010ff */
[----:B------:R2:W-:Y:S02]  /*12f10*/  MUFU.EX2 R118, R4 ;  /* 0x0000000400767308 */ /* 0x0005e40000000800 */
[----:B--2---:R-:W-:-:S06]  /*12f20*/  FFMA.FTZ R4, R17, c[0x0][0x2d0], -R2 ;  /* 0x0000b40011047a23 */ /* 0x004fcc0000010802 */
[----:B------:R2:W4:Y:S02]  /*12f30*/  MUFU.EX2 R117, R4 ;  /* 0x0000000400757308 */ /* 0x0005240000000800 */
[----:B--2---:R-:W-:Y:S01]  /*12f40*/  FFMA.FTZ R4, R18, c[0x0][0x2d0], -R2 ;  /* 0x0000b40012047a23 */ /* 0x004fe20000010802 */
[----:B-1----:R-:W-:Y:S02]  /*12f50*/  F2FP.BF16.PACK_AB R18, R119, R120 ;  /* 0x000000787712723e */ /* 0x002fe400000010ff */
[----:B----4-:R-:W-:-:S03]  /*12f60*/  F2FP.BF16.PACK_AB R17, R117, R118 ;  /* 0x000000767511723e */ /* 0x010fc600000010ff */
[----:B------:R1:W-:Y:S02]  /*12f70*/  MUFU.EX2 R116, R4 ;  /* 0x0000000400747308 */ /* 0x0003e40000000800 */
[----:B-1----:R-:W-:-:S06]  /*12f80*/  FFMA.FTZ R4, R19, c[0x0][0x2d0], -R2 ;  /* 0x0000b40013047a23 */ /* 0x002fcc0000010802 */
[----:B------:R1:W2:Y:S02]  /*12f90*/  MUFU.EX2 R125, R4 ;  /* 0x00000004007d7308 */ /* 0x0002a40000000800 */
[----:B-1----:R-:W-:Y:S01]  /*12fa0*/  FFMA.FTZ R4, R24, c[0x0][0x2d0], -R3 ;  /* 0x0000b40018047a23 */ /* 0x002fe20000010803 */
[----:B--2---:R-:W-:-:S05]  /*12fb0*/  F2FP.BF16.PACK_AB R19, R125, R116 ;  /* 0x000000747d13723e */ /* 0x004fca00000010ff */
[----:B------:R1:W-:Y:S02]  /*12fc0*/  MUFU.EX2 R124, R4 ;  /* 0x00000004007c7308 */ /* 0x0003e40000000800 */
[C---:B------:R-:W-:Y:S08]  /*12fd0*/  HMMA.16816.F32.BF16 R64, R16.reuse, R20, RZ ;  /* 0x000000141040723c */ /* 0x040ff000000418ff */
[----:B------:R-:W-:Y:S01]  /*12fe0*/  HMMA.16816.F32.BF16 R56, R16, R22, RZ ;  /* 0x000000161038723c */ /* 0x000fe200000418ff */
[----:B-1----:R-:W-:-:S04]  /*12ff0*/  FFMA.FTZ R4, R26, c[0x0][0x2d0], -R3 ;  /* 0x0000b4001a047a23 */ /* 0x002fc80000010803 */
[----:B------:R1:W2:Y:S03]  /*13000*/  MUFU.EX2 R137, R4 ;  /* 0x0000000400897308 */ /* 0x0002a60000000800 */
[C---:B---3--:R-:W-:Y:S08]  /*13010*/  HMMA.16816.F32.BF16 R52, R16.reuse, R12, RZ ;  /* 0x0000000c1034723c */ /* 0x048ff000000418ff */
[----:B------:R-:W-:Y:S01]  /*13020*/  HMMA.16816.F32.BF16 R32, R16, R14, RZ ;  /* 0x0000000e1020723c */ /* 0x000fe200000418ff */
[----:B-1----:R-:W-:Y:S01]  /*13030*/  FFMA.FTZ R4, R27, c[0x0][0x2d0], -R3 ;  /* 0x0000b4001b047a23 */ /* 0x002fe20000010803 */
[----:B--2---:R-:W-:-:S06]  /*13040*/  F2FP.BF16.PACK_AB R12, R137, R124 ;  /* 0x0000007c890c723e */ /* 0x004fcc00000010ff */
[----:B------:R-:W-:Y:S01]  /*13050*/  HMMA.16816.F32.BF16 R20, R16, R60, RZ ;  /* 0x0000003c1014723c */ /* 0x000fe200000418ff */
[----:B------:R1:W-:Y:S02]  /*13060*/  MUFU.EX2 R138, R4 ;  /* 0x00000004008a7308 */ /* 0x0003e40000000800 */
[----:B-1----:R-:W-:-:S05]  /*13070*/  FFMA.FTZ R4, R25, c[0x0][0x2d0], -R3 ;  /* 0x0000b40019047a23 */ /* 0x002fca0000010803 */
[----:B------:R-:W-:Y:S01]  /*13080*/  HMMA.16816.F32.BF16 R24, R16, R50, RZ ;  /* 0x000000321018723c */ /* 0x000fe200000418ff */
[----:B------:R1:W2:Y:S02]  /*13090*/  MUFU.EX2 R139, R4 ;  /* 0x00000004008b7308 */ /* 0x0002a40000000800 */
[----:B-1----:R-:W-:Y:S01]  /*130a0*/  FFMA.FTZ R4, R28, c[0x0][0x2d0], -R2 ;  /* 0x0000b4001c047a23 */ /* 0x002fe20000010802 */
[----:B--2---:R-:W-:-:S05]  /*130b0*/  F2FP.BF16.PACK_AB R14, R139, R138 ;  /* 0x0000008a8b0e723e */ /* 0x004fca00000010ff */
[----:B------:R1:W-:Y:S02]  /*130c0*/  MUFU.EX2 R126, R4 ;  /* 0x00000004007e7308 */ /* 0x0003e40000000800 */
[----:B-1----:R-:W-:-:S06]  /*130d0*/  FFMA.FTZ R4, R29, c[0x0][0x2d0], -R2 ;  /* 0x0000b4001d047a23 */ /* 0x002fcc0000010802 */
[----:B------:R1:W2:Y:S02]  /*130e0*/  MUFU.EX2 R127, R4 ;  /* 0x00000004007f7308 */ /* 0x0002a40000000800 */
[----:B-1----:R-:W-:Y:S01]  /*130f0*/  FFMA.FTZ R4, R31, c[0x0][0x2d0], -R2 ;  /* 0x0000b4001f047a23 */ /* 0x002fe20000010802 */
[----:B--2---:R-:W-:-:S05]  /*13100*/  F2FP.BF16.PACK_AB R13, R127, R126 ;  /* 0x0000007e7f0d723e */ /* 0x004fca00000010ff */
[----:B------:R1:W-:Y:S02]  /*13110*/  MUFU.EX2 R136, R4 ;  /* 0x0000000400887308 */ /* 0x0003e40000000800 */
[----:B-1----:R-:W-:Y:S02]  /*13120*/  FFMA.FTZ R4, R30, c[0x0][0x2d0], -R2 ;  /* 0x0000b4001e047a23 */ /* 0x002fe40000010802 */
[----:B------:R-:W-:Y:S01]  /*13130*/  HMMA.16816.F32.BF16 R28, R16, R48, RZ ;  /* 0x00000030101c723c */ /* 0x000fe200000418ff */
[----:B------:R-:W1:Y:S03]  /*13140*/  LDSM.16.MT88.4 R48, [R151+0x2000] ;  /* 0x002000009730783b */ /* 0x000e660000004200 */
[----:B------:R-:W2:Y:S02]  /*13150*/  MUFU.EX2 R160, R4 ;  /* 0x0000000400a07308 */ /* 0x000ea40000000800 */
[----:B--2---:R-:W-:Y:S01]  /*13160*/  F2FP.BF16.PACK_AB R15, R160, R136 ;  /* 0x00000088a00f723e */ /* 0x004fe200000010ff */
[----:B------:R-:W-:-:S02]  /*13170*/  FADD.FTZ R4, R108, R9 ;  /* 0x000000096c047221 */ /* 0x000fc40000010000 */
[----:B------:R-:W-:Y:S02]  /*13180*/  FADD.FTZ R9, R118, R117 ;  /* 0x0000007576097221 */ /* 0x000fe40000010000 */
[----:B------:R-:W-:Y:S02]  /*13190*/  FADD.FTZ R4, R120, R4 ;  /* 0x0000000478047221 */ /* 0x000fe40000010000 */
[----:B------:R-:W-:Y:S01]  /*131a0*/  HMMA.16816.F32.BF16 R172, R12, R44, R64 ;  /* 0x0000002c0cac723c */ /* 0x000fe20000041840 */
[----:B------:R-:W-:Y:S01]  /*131b0*/  LDSM.16.MT88.4 R64, [R151+0x3000] ;  /* 0x003000009740783b */ /* 0x000fe20000004200 */
[----:B------:R-:W-:Y:S02]  /*131c0*/  FADD.FTZ R4, R119, R4 ;  /* 0x0000000477047221 */ /* 0x000fe40000010000 */
[----:B------:R-:W-:Y:S02]  /*131d0*/  FADD.FTZ R9, R116, R9 ;  /* 0x0000000974097221 */ /* 0x000fe40000010000 */
[----:B------:R-:W-:-:S02]  /*131e0*/  FADD.FTZ R4, R124, R4 ;  /* 0x000000047c047221 */ /* 0x000fc40000010000 */
[C---:B------:R-:W-:Y:S01]  /*131f0*/  HMMA.16816.F32.BF16 R156, R12.reuse, R46, R56 ;  /* 0x0000002e0c9c723c */ /* 0x040fe20000041838 */
[----:B------:R-:W2:Y:S01]  /*13200*/  LDSM.16.MT88.4 R44, [R198+0x1800] ;  /* 0x00180000c62c783b */ /* 0x000ea20000004200 */
[----:B------:R-:W-:Y:S02]  /*13210*/  FADD.FTZ R9, R125, R9 ;  /* 0x000000097d097221 */ /* 0x000fe40000010000 */
[----:B------:R-:W-:Y:S01]  /*13220*/  FADD.FTZ R4, R137, R4 ;  /* 0x0000000489047221 */ /* 0x000fe20000010000 */
[----:B------:R-:W-:Y:S01]  /*13230*/  LDSM.16.MT88.4 R56, [R197+0x2000] ;  /* 0x00200000c538783b */ /* 0x000fe20000004200 */
[----:B------:R-:W-:Y:S02]  /*13240*/  FADD.FTZ R9, R126, R9 ;  /* 0x000000097e097221 */ /* 0x000fe40000010000 */
[C---:B------:R-:W-:Y:S01]  /*13250*/  HMMA.16816.F32.BF16 R164, R12.reuse, R40, R52 ;  /* 0x000000280ca4723c */ /* 0x040fe20000041834 */
[----:B------:R-:W-:Y:S07]  /*13260*/  LDSM.16.MT88.4 R52, [R197+0x1800] ;  /* 0x00180000c534783b */ /* 0x000fee0000004200 */
[C---:B------:R-:W-:Y:S01]  /*13270*/  HMMA.16816.F32.BF16 R152, R12.reuse, R42, R32 ;  /* 0x0000002a0c98723c */ /* 0x040fe20000041820 */
[----:B------:R-:W3:Y:S07]  /*13280*/  LDSM.16.MT88.4 R40, [R196+0x2000] ;  /* 0x00200000c428783b */ /* 0x000eee0000004200 */
[C---:B------:R-:W-:Y:S08]  /*13290*/  HMMA.16816.F32.BF16 R248, R12.reuse, R36, R28 ;  /* 0x000000240cf8723c */ /* 0x040ff0000004181c */
[----:B------:R-:W-:Y:S08]  /*132a0*/  HMMA.16816.F32.BF16 R240, R12, R38, R24 ;  /* 0x000000260cf0723c */ /* 0x000ff00000041818 */
[C---:B------:R-:W-:Y:S01]  /*132b0*/  HMMA.16816.F32.BF16 R36, R16.reuse, R62, RZ ;  /* 0x0000003e1024723c */ /* 0x040fe200000418ff */
[----:B------:R-:W4:Y:S07]  /*132c0*/  LDSM.16.MT88.4 R60, [R198+0x2000] ;  /* 0x00200000c63c783b */ /* 0x000f2e0000004200 */
[C---:B------:R-:W-:Y:S08]  /*132d0*/  HMMA.16816.F32.BF16 R32, R16.reuse, R68, RZ ;  /* 0x000000441020723c */ /* 0x040ff000000418ff */
[C---:B------:R-:W-:Y:S01]  /*132e0*/  HMMA.16816.F32.BF16 R28, R16.reuse, R70, RZ ;  /* 0x00000046101c723c */ /* 0x040fe200000418ff */
[----:B------:R-:W-:Y:S07]  /*132f0*/  LDSM.16.MT88.4 R68, [R151+0x3800] ;  /* 0x003800009744783b */ /* 0x000fee0000004200 */
[----:B------:R-:W-:Y:S08]  /*13300*/  HMMA.16816.F32.BF16 R24, R16, R76, RZ ;  /* 0x0000004c1018723c */ /* 0x000ff000000418ff */
[C---:B------:R-:W-:Y:S08]  /*13310*/  HMMA.16816.F32.BF16 R224, R12.reuse, R74, R36 ;  /* 0x0000004a0ce0723c */ /* 0x040ff00000041824 */
[----:B-1----:R-:W-:Y:S08]  /*13320*/  HMMA.16816.F32.BF16 R232, R12, R48, R32 ;  /* 0x000000300ce8723c */ /* 0x002ff00000041820 */
[C---:B--2---:R-:W-:Y:S08]  /*13330*/  HMMA.16816.F32.BF16 R36, R16.reuse, R44, RZ ;  /* 0x0000002c1024723c */ /* 0x044ff000000418ff */
[----:B------:R-:W-:Y:S01]  /*13340*/  HMMA.16816.F32.BF16 R32, R16, R46, RZ ;  /* 0x0000002e1020723c */ /* 0x000fe200000418ff */
[----:B------:R-:W1:Y:S07]  /*13350*/  LDSM.16.MT88.4 R44, [R196+0x3000] ;  /* 0x00300000c42c783b */ /* 0x000e6e0000004200 */
[C---:B------:R-:W-:Y:S08]  /*13360*/  HMMA.16816.F32.BF16 R244, R12.reuse, R72, R20 ;  /* 0x000000480cf4723c */ /* 0x040ff00000041814 */
[C---:B------:R-:W-:Y:S01]  /*13370*/  HMMA.16816.F32.BF16 R192, R12.reuse, R50, R28 ;  /* 0x000000320cc0723c */ /* 0x040fe2000004181c */
[----:B------:R-:W-:Y:S07]  /*13380*/  LDSM.16.MT88.4 R48, [R196+0x3800] ;  /* 0x00380000c430783b */ /* 0x000fee0000004200 */
[----:B---3--:R-:W-:Y:S08]  /*13390*/  HMMA.16816.F32.BF16 R228, R12, R40, R24 ;  /* 0x000000280ce4723c */ /* 0x008ff00000041818 */
[C---:B------:R-:W-:Y:S08]  /*133a0*/  HMMA.16816.F32.BF16 R20, R16.reuse, R78, RZ ;  /* 0x0000004e1014723c */ /* 0x040ff000000418ff */
[C---:B------:R-:W-:Y:S08]  /*133b0*/  HMMA.16816.F32.BF16 R28, R16.reuse, R52, RZ ;  /* 0x00000034101c723c */ /* 0x040ff000000418ff */
[----:B------:R-:W-:Y:S01]  /*133c0*/  HMMA.16816.F32.BF16 R24, R16, R54, RZ ;  /* 0x000000361018723c */ /* 0x000fe200000418ff */
[----:B------:R-:W2:Y:S07]  /*133d0*/  LDSM.16.MT88.4 R52, [R198+0x3000] ;  /* 0x00300000c634783b */ /* 0x000eae0000004200 */
[C---:B------:R-:W-:Y:S01]  /*133e0*/  HMMA.16816.F32.BF16 R188, R12.reuse, R42, R20 ;  /* 0x0000002a0cbc723c */ /* 0x040fe20000041814 */
[----:B------:R-:W3:Y:S07]  /*133f0*/  LDSM.16.MT88.4 R40, [R198+0x3800] ;  /* 0x00380000c628783b */ /* 0x000eee0000004200 */
[C---:B----4-:R-:W-:Y:S08]  /*13400*/  HMMA.16816.F32.BF16 R72, R12.reuse, R62, R32 ;  /* 0x0000003e0c48723c */ /* 0x050ff00000041820 */
[----:B------:R-:W-:Y:S08]  /*13410*/  HMMA.16816.F32.BF16 R180, R12, R56, R28 ;  /* 0x000000380cb4723c */ /* 0x000ff0000004181c */
[C---:B-1----:R-:W-:Y:S08]  /*13420*/  HMMA.16816.F32.BF16 R32, R16.reuse, R44, RZ ;  /* 0x0000002c1020723c */ /* 0x042ff000000418ff */
[C---:B------:R-:W-:Y:S01]  /*13430*/  HMMA.16816.F32.BF16 R28, R16.reuse, R46, RZ ;  /* 0x0000002e101c723c */ /* 0x040fe200000418ff */
[----:B------:R-:W1:Y:S07]  /*13440*/  LDSM.16.MT88.4 R44, [R197+0x3000] ;  /* 0x00300000c52c783b */ /* 0x000e6e0000004200 */
[----:B------:R-:W-:Y:S08]  /*13450*/  HMMA.16816.F32.BF16 R20, R16, R64, RZ ;  /* 0x000000401014723c */ /* 0x000ff000000418ff */
[----:B------:R-:W-:Y:S01]  /*13460*/  HMMA.16816.F32.BF16 R76, R12, R58, R24 ;  /* 0x0000003a0c4c723c */ /* 0x000fe20000041818 */
[----:B------:R-:W-:Y:S07]  /*13470*/  LDSM.16.MT88.4 R56, [R196+0x2800] ;  /* 0x00280000c438783b */ /* 0x000fee0000004200 */
[----:B--2---:R-:W-:Y:S08]  /*13480*/  HMMA.16816.F32.BF16 R24, R16, R52, RZ ;  /* 0x000000341018723c */ /* 0x004ff000000418ff */
[C---:B------:R-:W-:Y:S01]  /*13490*/  HMMA.16816.F32.BF16 R92, R12.reuse, R50, R28 ;  /* 0x000000320c5c723c */ /* 0x040fe2000004181c */
[----:B------:R-:W2:Y:S07]  /*134a0*/  LDSM.16.MT88.4 R28, [R197+0x3800] ;  /* 0x00380000c51c783b */ /* 0x000eae0000004200 */
[----:B------:R-:W-:Y:S08]  /*134b0*/  HMMA.16816.F32.BF16 R176, R12, R68, R20 ;  /* 0x000000440cb0723c */ /* 0x000ff00000041814 */
[----:B------:R-:W-:Y:S08]  /*134c0*/  HMMA.16816.F32.BF16 R20, R16, R54, RZ ;  /* 0x000000361014723c */ /* 0x000ff000000418ff */
[C---:B---3--:R-:W-:Y:S08]  /*134d0*/  HMMA.16816.F32.BF16 R132, R12.reuse, R40, R24 ;  /* 0x000000280c84723c */ /* 0x048ff00000041818 */
[----:B------:R-:W-:Y:S01]  /*134e0*/  HMMA.16816.F32.BF16 R96, R12, R48, R32 ;  /* 0x000000300c60723c */ /* 0x000fe20000041820 */
[----:B------:R-:W3:Y:S04]  /*134f0*/  LDSM.16.MT88.4 R32, [R151+0x4800] ;  /* 0x004800009720783b */ /* 0x000ee80000004200 */
[----:B------:R-:W-:Y:S03]  /*13500*/  LDSM.16.MT88.4 R48, [R151+0x2800] ;  /* 0x002800009730783b */ /* 0x000fe60000004200 */
[----:B-1----:R-:W-:Y:S08]  /*13510*/  HMMA.16816.F32.BF16 R24, R16, R44, RZ ;  /* 0x0000002c1018723c */ /* 0x002ff000000418ff */
[----:B------:R-:W-:Y:S01]  /*13520*/  HMMA.16816.F32.BF16 R104, R12, R42, R20 ;  /* 0x0000002a0c68723c */ /* 0x000fe20000041814 */
[----:B------:R-:W-:Y:S07]  /*13530*/  LDSM.16.MT88.4 R40, [R197+0x1000] ;  /* 0x00100000c528783b */ /* 0x000fee0000004200 */
[----:B------:R-:W-:Y:S08]  /*13540*/  HMMA.16816.F32.BF16 R20, R16, R46, RZ ;  /* 0x0000002e1014723c */ /* 0x000ff000000418ff */
[C---:B--2---:R-:W-:Y:S01]  /*13550*/  HMMA.16816.F32.BF16 R100, R12.reuse, R28, R24 ;  /* 0x0000001c0c64723c */ /* 0x044fe20000041818 */
[----:B------:R-:W1:Y:S07]  /*13560*/  LDSM.16.MT88.4 R24, [R151+0x5000] ;  /* 0x005000009718783b */ /* 0x000e6e0000004200 */
[C---:B------:R-:W-:Y:S08]  /*13570*/  HMMA.16816.F32.BF16 R184, R12.reuse, R60, R36 ;  /* 0x0000003c0cb8723c */ /* 0x040ff00000041824 */
[----:B------:R-:W-:Y:S01]  /*13580*/  HMMA.16816.F32.BF16 R112, R12, R30, R20 ;  /* 0x0000001e0c70723c */ /* 0x000fe20000041814 */
[----:B------:R-:W2:Y:S07]  /*13590*/  LDSM.16.MT88.4 R28, [R196+0x4800] ;  /* 0x00480000c41c783b */ /* 0x000eae0000004200 */
[C---:B---3--:R-:W-:Y:S07]  /*135a0*/  HMMA.16816.F32.BF16 R20, R16.reuse, R32, RZ ;  /* 0x000000201014723c */ /* 0x048fee00000418ff */
[--C-:B------:R-:W-:Y:S01]  /*135b0*/  FFMA.FTZ R33, R80, c[0x0][0x2d0], -R3.reuse ;  /* 0x0000b40050217a23 */ /* 0x100fe20000010803 */
[----:B------:R-:W-:Y:S01]  /*135c0*/  HMMA.16816.F32.BF16 R36, R16, R66, RZ ;  /* 0x000000421024723c */ /* 0x000fe200000418ff */
[----:B------:R-:W-:Y:S01]  /*135d0*/  FFMA.FTZ R32, R87, c[0x0][0x2d0], -R2 ;  /* 0x0000b40057207a23 */ /* 0x000fe20000010802 */
[----:B------:R-:W-:Y:S11]  /*135e0*/  LDSM.16.MT88.4 R64, [R198+0x2800] ;  /* 0x00280000c640783b */ /* 0x000ff60000004200 */
[----:B------:R-:W-:Y:S03]  /*135f0*/  @!UPT UIADD3 URZ, URZ, URZ, URZ ;  /* 0x0000003f3f3ff290 */ /* 0x000fe6000fffe03f */
[----:B-1----:R-:W-:Y:S08]  /*13600*/  HMMA.16816.F32.BF16 R108, R12, R24, R20 ;  /* 0x000000180c6c723c */ /* 0x002ff00000041814 */
[----:B------:R-:W-:Y:S07]  /*13610*/  HMMA.16816.F32.BF16 R20, R16, R34, RZ ;  /* 0x000000221014723c */ /* 0x000fee00000418ff */
[--C-:B------:R-:W-:Y:S01]  /*13620*/  FFMA.FTZ R35, R82, c[0x0][0x2d0], -R3.reuse ;  /* 0x0000b40052237a23 */ /* 0x100fe20000010803 */
[----:B------:R-:W-:Y:S01]  /*13630*/  HMMA.16816.F32.BF16 R88, R12, R70, R36 ;  /* 0x000000460c58723c */ /* 0x000fe20000041824 */
[----:B------:R-:W-:-:S06]  /*13640*/  FFMA.FTZ R34, R81, c[0x0][0x2d0], -R3 ;  /* 0x0000b40051227a23 */ /* 0x000fcc0000010803 */
[----:B------:R-:W-:Y:S02]  /*13650*/  FFMA.FTZ R36, R83, c[0x0][0x2d0], -R3 ;  /* 0x0000b40053247a23 */ /* 0x000fe40000010803 */
[----:B------:R-:W-:Y:S01]  /*13660*/  FADD.FTZ R3, R138, R4 ;  /* 0x000000048a037221 */ /* 0x000fe20000010000 */
[----:B------:R-:W-:Y:S01]  /*13670*/  LDSM.16.MT88.4 R80, [R151+0x4000] ;  /* 0x004000009750783b */ /* 0x000fe20000004200 */
[----:B------:R-:W-:Y:S02]  /*13680*/  FADD.FTZ R4, R127, R9 ;  /* 0x000000097f047221 */ /* 0x000fe40000010000 */
[--C-:B------:R-:W-:Y:S02]  /*13690*/  FFMA.FTZ R9, R86, c[0x0][0x2d0], -R2.reuse ;  /* 0x0000b40056097a23 */ /* 0x100fe40000010802 */
[--C-:B------:R-:W-:Y:S01]  /*136a0*/  FFMA.FTZ R38, R85, c[0x0][0x2d0], -R2.reuse ;  /* 0x0000b40055267a23 */ /* 0x100fe20000010802 */
[----:B------:R-:W-:Y:S01]  /*136b0*/  HMMA.16816.F32.BF16 R120, R12, R26, R20 ;  /* 0x0000001a0c78723c */ /* 0x000fe20000041814 */
[----:B------:R-:W1:Y:S01]  /*136c0*/  LDSM.16.MT88.4 R24, [R196+0x5000] ;  /* 0x00500000c418783b */ /* 0x000e620000004200 */
[----:B------:R-:W-:-:S02]  /*136d0*/  FFMA.FTZ R37, R84, c[0x0][0x2d0], -R2 ;  /* 0x0000b40054257a23 */ /* 0x000fc40000010802 */
[----:B------:R-:W-:Y:S02]  /*136e0*/  FADD.FTZ R2, R139, R3 ;  /* 0x000000038b027221 */ /* 0x000fe40000010000 */
[----:B------:R-:W-:Y:S02]  /*136f0*/  FADD.FTZ R3, R136, R4 ;  /* 0x0000000488037221 */ /* 0x000fe40000010000 */
[----:B--2---:R-:W-:Y:S01]  /*13700*/  HMMA.16816.F32.BF16 R20, R16, R28, RZ ;  /* 0x0000001c1014723c */ /* 0x004fe200000418ff */
[----:B------:R-:W-:Y:S01]  /*13710*/  MUFU.EX2 R4, R9 ;  /* 0x0000000900047308 */ /* 0x000fe20000000800 */
[----:B------:R-:W-:Y:S02]  /*13720*/  FADD.FTZ R3, R160, R3 ;  /* 0x00000003a0037221 */ /* 0x000fe40000010000 */
[----:B------:R-:W-:Y:S11]  /*13730*/  LDSM.16.MT88.4 R160, [R196+0x1000] ;  /* 0x00100000c4a0783b */ /* 0x000ff60000004200 */
[----:B------:R-:W-:Y:S09]  /*13740*/  @!UPT UIADD3 URZ, URZ, URZ, URZ ;  /* 0x0000003f3f3ff290 */ /* 0x000ff2000fffe03f */
        /* <DEDUP_REMOVED lines=9> */
[----:B------:R-:W-:Y:S01]  /*137e0*/  MUFU.EX2 R28, R33 ;  /* 0x00000021001c7308 */ /* 0x000fe20000000800 */
[----:B-1----:R-:W-:Y:S01]  /*137f0*/  FADD.FTZ R3, R29, R3 ;  /* 0x000000031d037221 */ /* 0x002fe20000010000 */
[----:B------:R-:W-:Y:S11]  /*13800*/  F2FP.BF16.PACK_AB R137, R4, R29 ;  /* 0x0000001d0489723e */ /* 0x000ff600000010ff */
[----:B------:R-:W-:Y:S02]  /*13810*/  @!UPT UIADD3 URZ, URZ, URZ, URZ ;  /* 0x0000003f3f3ff290 */ /* 0x000fe4000fffe03f */
[----:B--2---:R-:W-:Y:S01]  /*13820*/  HMMA.16816.F32.BF16 R124, R12, R24, R20 ;  /* 0x000000180c7c723c */ /* 0x004fe20000041814 */
[----:B------:R-:W1:Y:S07]  /*13830*/  MUFU.EX2 R25, R36 ;  /* 0x0000002400197308 */ /* 0x000e6e0000000800 */
[----:B------:R-:W-:Y:S01]  /*13840*/  HMMA.16816.F32.BF16 R20, R16, R30, RZ ;  /* 0x0000001e1014723c */ /* 0x000fe200000418ff */
[----:B------:R-:W2:Y:S08]  /*13850*/  MUFU.EX2 R24, R35 ;  /* 0x0000002300187308 */ /* 0x000eb00000000800 */
[----:B------:R-:W3:Y:S01]  /*13860*/  MUFU.EX2 R30, R34 ;  /* 0x00000022001e7308 */ /* 0x000ee20000000800 */
[----:B-1----:R-:W-:-:S04]  /*13870*/  FADD.FTZ R2, R25, R2 ;  /* 0x0000000219027221 */ /* 0x002fc80000010000 */
[C---:B--2---:R-:W-:Y:S01]  /*13880*/  FADD.FTZ R2, R24.reuse, R2 ;  /* 0x0000000218027221 */ /* 0x044fe20000010000 */
[----:B------:R-:W-:-:S03]  /*13890*/  F2FP.BF16.PACK_AB R136, R24, R25 ;  /* 0x000000191888723e */ /* 0x000fc600000010ff */
[----:B---3--:R-:W-:Y:S01]  /*138a0*/  FADD.FTZ R2, R30, R2 ;  /* 0x000000021e027221 */ /* 0x008fe20000010000 */
[----:B------:R-:W-:-:S05]  /*138b0*/  F2FP.BF16.PACK_AB R138, R28, R30 ;  /* 0x0000001e1c8a723e */ /* 0x000fca00000010ff */
[----:B------:R-:W-:Y:S01]  /*138c0*/  HMMA.16816.F32.BF16 R32, R12, R26, R20 ;  /* 0x0000001a0c20723c */ /* 0x000fe20000041814 */
[----:B------:R-:W1:Y:S01]  /*138d0*/  LDSM.16.MT88.4 R20, [R197+0x4800] ;  /* 0x00480000c514783b */ /* 0x000e620000004200 */
[----:B------:R-:W-:Y:S02]  /*138e0*/  FADD.FTZ R217, R28, R2 ;  /* 0x000000021cd97221 */ /* 0x000fe40000010000 */
[----:B------:R-:W-:Y:S02]  /*138f0*/  FADD.FTZ R2, R4, R3 ;  /* 0x0000000304027221 */ /* 0x000fe40000010000 */
[----:B------:R-:W2:Y:S08]  /*13900*/  MUFU.EX2 R4, R38 ;  /* 0x0000002600047308 */ /* 0x000eb00000000800 */
[----:B------:R-:W3:Y:S01]  /*13910*/  MUFU.EX2 R3, R37 ;  /* 0x0000002500037308 */ /* 0x000ee20000000800 */
[----:B--2---:R-:W-:Y:S01]  /*13920*/  FADD.FTZ R2, R4, R2 ;  /* 0x0000000204027221 */ /* 0x004fe20000010000 */
[----:B---3--:R-:W-:-:S03]  /*13930*/  F2FP.BF16.PACK_AB R139, R3, R4 ;  /* 0x00000004038b723e */ /* 0x008fc600000010ff */
[----:B------:R-:W-:-:S04]  /*13940*/  FADD.FTZ R216, R3, R2 ;  /* 0x0000000203d87221 */ /* 0x000fc80000010000 */
[C---:B------:R-:W-:Y:S08]  /*13950*/  HMMA.16816.F32.BF16 R60, R136.reuse, R64, R184 ;  /* 0x00000040883c723c */ /* 0x040ff000000418b8 */
[----:B------:R-:W-:Y:S01]  /*13960*/  HMMA.16816.F32.BF16 R64, R136, R66, R72 ;  /* 0x000000428840723c */ /* 0x000fe20000041848 */
[----:B------:R-:W2:Y:S07]  /*13970*/  LDSM.16.MT88.4 R72, [R197+0x2800] ;  /* 0x00280000c548783b */ /* 0x000eae0000004200 */
[C---:B-1----:R-:W-:Y:S08]  /*13980*/  HMMA.16816.F32.BF16 R24, R16.reuse, R20, RZ ;  /* 0x000000141018723c */ /* 0x042ff000000418ff */
[----:B------:R-:W-:Y:S01]  /*13990*/  HMMA.16816.F32.BF16 R16, R16, R22, RZ ;  /* 0x000000161010723c */ /* 0x000fe200000418ff */
[----:B------:R-:W1:Y:S07]  /*139a0*/  LDSM.16.MT88.4 R20, [R197+0x5000] ;  /* 0x00500000c514783b */ /* 0x000e6e0000004200 */
[C---:B------:R-:W-:Y:S08]  /*139b0*/  HMMA.16816.F32.BF16 R164, R136.reuse, R160, R164 ;  /* 0x000000a088a4723c */ /* 0x040ff000000418a4 */
[C---:B------:R-:W-:Y:S01]  /*139c0*/  HMMA.16816.F32.BF16 R160, R136.reuse, R162, R152 ;  /* 0x000000a288a0723c */ /* 0x040fe20000041898 */
[----:B------:R-:W3:Y:S07]  /*139d0*/  LDSM.16.MT88.4 R152, [R198+0x1000] ;  /* 0x00100000c698783b */ /* 0x000eee0000004200 */
[C---:B------:R-:W-:Y:S08]  /*139e0*/  HMMA.16816.F32.BF16 R172, R136.reuse, R168, R172 ;  /* 0x000000a888ac723c */ /* 0x040ff000000418ac */
[C---:B--2---:R-:W-:Y:S08]  /*139f0*/  HMMA.16816.F32.BF16 R68, R136.reuse, R72, R180 ;  /* 0x000000488844723c */ /* 0x044ff000000418b4 */
[C---:B------:R-:W-:Y:S08]  /*13a00*/  HMMA.16816.F32.BF16 R72, R136.reuse, R74, R76 ;  /* 0x0000004a8848723c */ /* 0x040ff0000004184c */
[C---:B------:R-:W-:Y:S08]  /*13a10*/  HMMA.16816.F32.BF16 R76, R136.reuse, R80, R176 ;  /* 0x00000050884c723c */ /* 0x040ff000000418b0 */
[----:B------:R-:W-:Y:S01]  /*13a20*/  HMMA.16816.F32.BF16 R80, R136, R82, R88 ;  /* 0x000000528850723c */ /* 0x000fe20000041858 */
[----:B------:R-:W2:Y:S07]  /*13a30*/  LDSM.16.MT88.4 R88, [R196+0x4000] ;  /* 0x00400000c458783b */ /* 0x000eae0000004200 */
[C---:B-1----:R-:W-:Y:S08]  /*13a40*/  HMMA.16816.F32.BF16 R24, R12.reuse, R20, R24 ;  /* 0x000000140c18723c */ /* 0x042ff00000041818 */
[----:B------:R-:W-:Y:S01]  /*13a50*/  HMMA.16816.F32.BF16 R16, R12, R22, R16 ;  /* 0x000000160c10723c */ /* 0x000fe20000041810 */
[----:B------:R-:W-:Y:S07]  /*13a60*/  LDSM.16.MT88.4 R12, [R197+0x5800] ;  /* 0x00580000c50c783b */ /* 0x000fee0000004200 */
[C---:B------:R-:W-:Y:S08]  /*13a70*/  HMMA.16816.F32.BF16 R168, R136.reuse, R170, R156 ;  /* 0x000000aa88a8723c */ /* 0x040ff0000004189c */
[C---:B---3--:R-:W-:Y:S08]  /*13a80*/  HMMA.16816.F32.BF16 R156, R136.reuse, R152, R248 ;  /* 0x00000098889c723c */ /* 0x048ff000000418f8 */
[C---:B------:R-:W-:Y:S08]  /*13a90*/  HMMA.16816.F32.BF16 R36, R136.reuse, R40, R244 ;  /* 0x000000288824723c */ /* 0x040ff000000418f4 */
[C---:B--2---:R-:W-:Y:S01]  /*13aa0*/  HMMA.16816.F32.BF16 R84, R136.reuse, R88, R96 ;  /* 0x000000588854723c */ /* 0x044fe20000041860 */
[----:B------:R-:W1:Y:S07]  /*13ab0*/  LDSM.16.MT88.4 R96, [R198+0x4000] ;  /* 0x00400000c660783b */ /* 0x000e6e0000004200 */
[C---:B------:R-:W-:Y:S08]  /*13ac0*/  HMMA.16816.F32.BF16 R88, R136.reuse, R90, R92 ;  /* 0x0000005a8858723c */ /* 0x040ff0000004185c */
[C---:B------:R-:W-:Y:S08]  /*13ad0*/  HMMA.16816.F32.BF16 R44, R136.reuse, R48, R232 ;  /* 0x00000030882c723c */ /* 0x040ff000000418e8 */
[C---:B------:R-:W-:Y:S08]  /*13ae0*/  HMMA.16816.F32.BF16 R52, R136.reuse, R56, R228 ;  /* 0x000000388834723c */ /* 0x040ff000000418e4 */
[C---:B------:R-:W-:Y:S08]  /*13af0*/  HMMA.16816.F32.BF16 R152, R136.reuse, R154, R240 ;  /* 0x0000009a8898723c */ /* 0x040ff000000418f0 */
[C---:B------:R-:W-:Y:S08]  /*13b00*/  HMMA.16816.F32.BF16 R40, R136.reuse, R42, R224 ;  /* 0x0000002a8828723c */ /* 0x040ff000000418e0 */
[C---:B-1----:R-:W-:Y:S08]  /*13b10*/  HMMA.16816.F32.BF16 R92, R136.reuse, R96, R132 ;  /* 0x00000060885c723c */ /* 0x042ff00000041884 */
[C---:B------:R-:W-:Y:S01]  /*13b20*/  HMMA.16816.F32.BF16 R96, R136.reuse, R98, R104 ;  /* 0x000000628860723c */ /* 0x040fe20000041868 */
[----:B------:R-:W1:Y:S07]  /*13b30*/  LDSM.16.MT88.4 R104, [R197+0x4000] ;  /* 0x00400000c568783b */ /* 0x000e6e0000004200 */
[C---:B------:R-:W-:Y:S08]  /*13b40*/  HMMA.16816.F32.BF16 R48, R136.reuse, R50, R192 ;  /* 0x000000328830723c */ /* 0x040ff000000418c0 */
[C---:B------:R-:W-:Y:S08]  /*13b50*/  HMMA.16816.F32.BF16 R56, R136.reuse, R58, R188 ;  /* 0x0000003a8838723c */ /* 0x040ff000000418bc */
[C---:B------:R-:W-:Y:S08]  /*13b60*/  HMMA.16816.F32.BF16 R132, R136.reuse, R12, R24 ;  /* 0x0000000c8884723c */ /* 0x040ff00000041818 */
        /* <DEDUP_REMOVED lines=10> */
[C---:B------:R-:W-:Y:S08]  /*13c10*/  HMMA.16816.F32.BF16 R128, R136.reuse, R130, R32 ;  /* 0x000000828880723c */ /* 0x040ff00000041820 */
[----:B------:R-:W-:Y:S01]  /*13c20*/  HMMA.16816.F32.BF16 R136, R136, R14, R16 ;  /* 0x0000000e8888723c */ /* 0x000fe20000041810 */
[----:B------:R-:W-:Y:S07]  /*13c30*/  @!UPT UIADD3 URZ, URZ, URZ, URZ ;  /* 0x0000003f3f3ff290 */ /* 0x000fee000fffe03f */
[----:B------:R-:W-:Y:S11]  /*13c40*/  @!P0 BRA `(.L_x_1837) ;  /* 0x00002f6000008947 */ /* 0x000ff60003800000 */
.L_x_1849:
[----:B------:R-:W-:Y:S04]  /*13c50*/  DEPBAR.LE SB0, 0x0 ;  /* 0x000080000000791a */ /* 0x000fe80000000000 */
[----:B------:R-:W-:Y:S01]  /*13c60*/  WARPSYNC 0xffffffff ;  /* 0xffffffff00007948 */ /* 0x000fe20003800000 */
[----:B------:R-:W-:Y:S01]  /*13c70*/  BAR.SYNC.DEFER_BLOCKING 0x0 ;  /* 0x0000000000007b1d */ /* 0x000fe20000010000 */
[----:B------:R-:W-:Y:S02]  /*13c80*/  SHF.R.S32.HI R2, RZ, 0x1f, R211 ;  /* 0x0000001fff027819 */ /* 0x000fe400000114d3 */
[----:B------:R-:W-:Y:S02]  /*13c90*/  LOP3.LUT P0, RZ, R149, 0x2, RZ, 0xc0, !PT ;  /* 0x0000000295ff7812 */ /* 0x000fe4000780c0ff */
[----:B------:R-:W-:Y:S01]  /*13ca0*/  SHF.R.S32.HI R9, RZ, 0x1f, R210 ;  /* 0x0000001fff097819 */ /* 0x000fe200000114d2 */
[----:B------:R-:W-:Y:S01]  /*13cb0*/  IMAD R4, R2, c[0x0][0x208], RZ ;  /* 0x0000820002047a24 */ /* 0x000fe200078e02ff */
[----:B------:R-:W-:Y:S01]  /*13cc0*/  ISETP.GE.AND P2, PT, R204, c[0x0][0x1d4], PT ;  /* 0x00007500cc007a0c */ /* 0x000fe20003f46270 */
[C---:B------:R-:W-:Y:S04]  /*13cd0*/  IMAD.WIDE.U32 R2, R211.reuse, c[0x0][0x208], RZ ;  /* 0x00008200d3027a25 */ /* 0x040fe800078e00ff */
[----:B------:R-:W-:Y:S04]  /*13ce0*/  IMAD R4, R211, c[0x0][0x20c], R4 ;  /* 0x00008300d3047a24 */ /* 0x000fe800078e0204 */
[----:B------:R-:W-:Y:S02]  /*13cf0*/  IMAD.IADD R3, R3, 0x1, R4 ;  /* 0x0000000103037824 */ /* 0x000fe400078e0204 */
[----:B------:R-:W-:Y:S02]  /*13d00*/  IMAD R4, R9, c[0x0][0x218], RZ ;  /* 0x0000860009047a24 */ /* 0x000fe400078e02ff */
[----:B------:R-:W-:Y:S01]  /*13d10*/  IMAD.WIDE.U32 R12, R210, c[0x0][0x218], R2 ;  /* 0x00008600d20c7a25 */ /* 0x000fe200078e0002 */
[C---:B------:R-:W-:Y:S02]  /*13d20*/  IADD3 R2, R150.reuse, 0x20, RZ ;  /* 0x0000002096027810 */ /* 0x040fe40007ffe0ff */
[----:B------:R-:W-:Y:S01]  /*13d30*/  @P0 IADD3 R2, R150, -0x20, RZ ;  /* 0xffffffe096020810 */ /* 0x000fe20007ffe0ff */
[----:B------:R1:W2:Y:S01]  /*13d40*/  LDSM.16.M88.4 R32, [R199] ;  /* 0x00000000c720783b */ /* 0x0002a20000000200 */
[----:B------:R-:W-:Y:S01]  /*13d50*/  IMAD R4, R210, c[0x0][0x21c], R4 ;  /* 0x00008700d2047a24 */ /* 0x000fe200078e0204 */
[----:B------:R-:W-:Y:S01]  /*13d60*/  IADD3 R3, P1, R220, R12, RZ ;  /* 0x0000000cdc037210 */ /* 0x000fe20007f3e0ff */
[----:B------:R-:W-:Y:S01]  /*13d70*/  IMAD.MOV.U32 R9, RZ, RZ, R6 ;  /* 0x000000ffff097224 */ /* 0x000fe200078e0006 */
[----:B------:R1:W3:Y:S02]  /*13d80*/  LDSM.16.M88.4 R184, [R2] ;  /* 0x0000000002b8783b */ /* 0x0002e40000000200 */
[----:B------:R-:W-:Y:S02]  /*13d90*/  IADD3.X R4, R223, R13, R4, P1, !PT ;  /* 0x0000000ddf047210 */ /* 0x000fe40000ffe404 */
[----:B------:R1:W4:Y:S01]  /*13da0*/  LDSM.16.M88.4 R188, [R2+0x800] ;  /* 0x0008000002bc783b */ /* 0x0003220000000200 */
[C---:B------:R-:W-:Y:S03]  /*13db0*/  LEA R20, P0, R3.reuse, c[0x0][0x1f8], 0x1 ;  /* 0x00007e0003147a11 */ /* 0x040fe600078008ff */
[----:B------:R1:W1:Y:S01]  /*13dc0*/  LDSM.16.M88.4 R192, [R2+0x1000] ;  /* 0x0010000002c0783b */ /* 0x0002620000000200 */
[----:B------:R-:W-:Y:S03]  /*13dd0*/  LEA.HI.X R4, R3, c[0x0][0x1fc], R4, 0x1, P0 ;  /* 0x00007f0003047a11 */ /* 0x000fe600000f0c04 */
[----:B------:R1:W1:Y:S04]  /*13de0*/  LDSM.16.M88.4 R16, [R150] ;  /* 0x000000009610783b */ /* 0x0002680000000200 */
[----:B------:R1:W1:Y:S04]  /*13df0*/  LDSM.16.M88.4 R24, [R150+0x800] ;  /* 0x000800009618783b */ /* 0x0002680000000200 */
[----:B------:R1:W1:Y:S04]  /*13e00*/  LDSM.16.M88.4 R176, [R150+0x1000] ;  /* 0x0010000096b0783b */ /* 0x0002680000000200 */
[----:B------:R1:W1:Y:S01]  /*13e10*/  LDSM.16.M88.4 R180, [R200] ;  /* 0x00000000c8b4783b */ /* 0x0002620000000200 */
[----:B------:R-:W-:-:S05]  /*13e20*/  BRA.DIV ~URZ, `(.L_x_1838) ;  /* 0x000091827f007947 */ /* 0x000fca000b800000 */
[----:B-1----:R1:W4:Y:S02]  /*13e30*/  SHFL.IDX PT, R2, R4, RZ, 0x181f ;  /* 0x00181fff04027589 */ /* 0x00232400000e0000 */
.L_x_1925:
[----:B------:R-:W5:Y:S01]  /*13e40*/  SHFL.IDX PT, R3, R20, RZ, 0x181f ;  /* 0x00181fff14037589 */ /* 0x000f6200000e0000 */
[----:B------:R-:W-:Y:S03]  /*13e50*/  BSSY B0, `(.L_x_1839) ;  /* 0x0000024000007945 */ /* 0x000fe60003800000 */
[----:B------:R-:W1:Y:S01]  /*13e60*/  S2R R21, SR_TID.X ;  /* 0x0000000000157919 */ /* 0x000e620000002100 */
[CC--:B-----5:R-:W-:Y:S04]  /*13e70*/  LEA R12, P0, R140.reuse, R3.reuse, 0x1 ;  /* 0x000000038c0c7211 */ /* 0x0e0fe800078008ff */
[-C--:B----4-:R-:W-:Y:S05]  /*13e80*/  LEA.HI.X R13, R140, R2.reuse, R141, 0x1, P0 ;  /* 0x000000028c0d7211 */ /* 0x090fea00000f0c8d */
[----:B------:R-:W-:Y:S01]  /*13e90*/  @!PT LDS RZ, [RZ] ;  /* 0x00000000fffff984 */ /* 0x000fe20000000800 */
[----:B------:R-:W-:Y:S01]  /*13ea0*/  @!PT LDS RZ, [RZ] ;  /* 0x00000000fffff984 */ /* 0x000fe20000000800 */
[----:B------:R4:W-:Y:S02]  /*13eb0*/  LDGSTS.E.BYPASS.LTC128B.128 [R203+0x4080], [R12.64], !P5 ;  /* 0x040800000ccb7fae */ /* 0x0009e4000e901d46 */
[CC--:B----4-:R-:W-:Y:S04]  /*13ec0*/  LEA R12, P0, R206.reuse, R3.reuse, 0x1 ;  /* 0x00000003ce0c7211 */ /* 0x0d0fe800078008ff */
[-C--:B------:R-:W-:Y:S02]  /*13ed0*/  LEA.HI.X R13, R206, R2.reuse, R213, 0x1, P0 ;  /* 0x00000002ce0d7211 */ /* 0x080fe400000f0cd5 */
[CC--:B------:R-:W-:Y:S03]  /*13ee0*/  LEA R14, P0, R205.reuse, R3.reuse, 0x1 ;  /* 0x00000003cd0e7211 */ /* 0x0c0fe600078008ff */
[----:B------:R4:W-:Y:S01]  /*13ef0*/  LDGSTS.E.BYPASS.LTC128B.128 [R203+0x5880], [R12.64], !P4 ;  /* 0x058800000ccb7fae */ /* 0x0009e2000e101d46 */
[-C--:B------:R-:W-:Y:S05]  /*13f00*/  LEA.HI.X R15, R205, R2.reuse, R215, 0x1, P0 ;  /* 0x00000002cd0f7211 */ /* 0x080fea00000f0cd7 */
[----:B------:R3:W-:Y:S01]  /*13f10*/  LDGSTS.E.BYPASS.LTC128B.128 [R203+0x7080], [R14.64], !P3 ;  /* 0x070800000ecb7fae */ /* 0x0007e2000d901d46 */
[C---:B----4-:R-:W-:Y:S04]  /*13f20*/  LEA R12, P0, R204.reuse, R3, 0x1 ;  /* 0x00000003cc0c7211 */ /* 0x050fe800078008ff */
[----:B------:R-:W-:Y:S02]  /*13f30*/  LEA.HI.X R13, R204, R2, R214, 0x1, P0 ;  /* 0x00000002cc0d7211 */ /* 0x000fe400000f0cd6 */
[----:B-1----:R-:W-:Y:S03]  /*13f40*/  ISETP.GT.AND P0, PT, R21, 0x7f, PT ;  /* 0x0000007f1500780c */ /* 0x002fe60003f04270 */
[----:B------:R3:W-:Y:S10]  /*13f50*/  LDGSTS.E.BYPASS.LTC128B.128 [R203+0x8880], [R12.64], !P2 ;  /* 0x088800000ccb7fae */ /* 0x0007f4000d101d46 */
[----:B------:R-:W-:-:S05]  /*13f60*/  @P0 BRA `(.L_x_1840) ;  /* 0x0000012000000947 */ /* 0x000fca0003800000 */
[----:B------:R-:W-:-:S05]  /*13f70*/  BRA.DIV ~URZ, `(.L_x_1841) ;  /* 0x000090a27f007947 */ /* 0x000fca000b800000 */
[----:B------:R-:W1:Y:S04]  /*13f80*/  SHFL.IDX PT, R4, R4, 0x1, 0x181f ;  /* 0x00381f0004047f89 */ /* 0x000e6800000e0000 */
[----:B------:R4:W3:Y:S02]  /*13f90*/  SHFL.IDX PT, R2, R20, 0x1, 0x181f ;  /* 0x00381f0014027f89 */ /* 0x0008e400000e0000 */
.L_x_1926:
[C---:B---3--:R-:W-:Y:S04]  /*13fa0*/  LEA R12, P0, R140.reuse, R2, 0x1 ;  /* 0x000000028c0c7211 */ /* 0x048fe800078008ff */
[----:B-1----:R-:W-:Y:S05]  /*13fb0*/  LEA.HI.X R13, R140, R4, R141, 0x1, P0 ;  /* 0x000000048c0d7211 */ /* 0x002fea00000f0c8d */
[----:B------:R-:W-:Y:S01]  /*13fc0*/  @!PT LDS RZ, [RZ] ;  /* 0x00000000fffff984 */ /* 0x000fe20000000800 */
[----:B------:R-:W-:Y:S01]  /*13fd0*/  @!PT LDS RZ, [RZ] ;  /* 0x00000000fffff984 */ /* 0x000fe20000000800 */
[----:B------:R-:W-:Y:S01]  /*13fe0*/  @!PT LDS RZ, [RZ] ;  /* 0x00000000fffff984 */ /* 0x000fe20000000800 */
[----:B------:R1:W-:Y:S02]  /*13ff0*/  LDGSTS.E.BYPASS.LTC128B.128 [R207+0x5080], [R12.64], !P5 ;  /* 0x050800000ccf7fae */ /* 0x0003e4000e901d46 */
[C---:B-1----:R-:W-:Y:S04]  /*14000*/  LEA R12, P0, R206.reuse, R2, 0x1 ;  /* 0x00000002ce0c7211 */ /* 0x042fe800078008ff */
[----:B------:R-:W-:Y:S05]  /*14010*/  LEA.HI.X R13, R206, R4, R213, 0x1, P0 ;  /* 0x00000004ce0d7211 */ /* 0x000fea00000f0cd5 */
[----:B------:R1:W-:Y:S02]  /*14020*/  LDGSTS.E.BYPASS.LTC128B.128 [R207+0x6880], [R12.64], !P4 ;  /* 0x068800000ccf7fae */ /* 0x0003e4000e101d46 */
[C---:B-1----:R-:W-:Y:S04]  /*14030*/  LEA R12, P0, R205.reuse, R2, 0x1 ;  /* 0x00000002cd0c7211 */ /* 0x042fe800078008ff */
[----:B------:R-:W-:Y:S02]  /*14040*/  LEA.HI.X R13, R205, R4, R215, 0x1, P0 ;  /* 0x00000004cd0d7211 */ /* 0x000fe400000f0cd7 */
[C---:B------:R-:W-:Y:S03]  /*14050*/  LEA R2, P0, R204.reuse, R2, 0x1 ;  /* 0x00000002cc027211 */ /* 0x040fe600078008ff */
[----:B------:R1:W-:Y:S01]  /*14060*/  LDGSTS.E.BYPASS.LTC128B.128 [R207+0x8080], [R12.64], !P3 ;  /* 0x080800000ccf7fae */ /* 0x0003e2000d901d46 */
[----:B------:R-:W-:Y:S05]  /*14070*/  LEA.HI.X R3, R204, R4, R214, 0x1, P0 ;  /* 0x00000004cc037211 */ /* 0x000fea00000f0cd6 */
[----:B------:R1:W-:Y:S04]  /*14080*/  LDGSTS.E.BYPASS.LTC128B.128 [R207+0x9880], [R2.64], !P2 ;  /* 0x0988000002cf7fae */ /* 0x0003e8000d101d46 */
.L_x_1840:
[----:B------:R-:W-:Y:S05]  /*14090*/  BSYNC B0 ;  /* 0x0000000000007941 */ /* 0x000fea0003800000 */
.L_x_1839:
[----:B------:R-:W0:Y:S01]  /*140a0*/  LDGDEPBAR ;  /* 0x00000000000079af */ /* 0x000e220000000000 */
[----:B------:R-:W-:Y:S01]  /*140b0*/  WARPSYNC 0xffffffff ;  /* 0xffffffff00007948 */ /* 0x000fe20003800000 */
[C---:B-123--:R-:W-:Y:S01]  /*140c0*/  HMMA.16816.F32.BF16 R12, R32.reuse, R16, RZ ;  /* 0x00000010200c723c */ /* 0x04efe200000418ff */
[----:B------:R-:W-:Y:S02]  /*140d0*/  BSSY B0, `(.L_x_1842) ;  /* 0x0000117000007945 */ /* 0x000fe40003800000 */
[----:B------:R-:W-:Y:S02]  /*140e0*/  LOP3.LUT P0, RZ, R149, 0x4, RZ, 0xc0, !PT ;  /* 0x0000000495ff7812 */ /* 0x000fe4000780c0ff */
[C---:B------:R-:W-:Y:S03]  /*140f0*/  IADD3 R2, R150.reuse, 0x40, RZ ;  /* 0x0000004096027810 */ /* 0x040fe60007ffe0ff */
[C---:B------:R-:W-:Y:S08]  /*14100*/  HMMA.16816.F32.BF16 R16, R32.reuse, R18, RZ ;  /* 0x000000122010723c */ /* 0x040ff000000418ff */
[C---:B----4-:R-:W-:Y:S01]  /*14110*/  HMMA.16816.F32.BF16 R20, R32.reuse, R24, RZ ;  /* 0x000000182014723c */ /* 0x050fe200000418ff */
[----:B------:R-:W-:Y:S02]  /*14120*/  @P0 IADD3 R2, R150, -0x40, RZ ;  /* 0xffffffc096020810 */ /* 0x000fe40007ffe0ff */
[----:B------:R-:W-:Y:S05]  /*14130*/  ISETP.GT.AND P0, PT, R209, R218, PT ;  /* 0x000000dad100720c */ /* 0x000fea0003f04270 */
        /* <DEDUP_REMOVED lines=16> */
[C---:B--2---:R-:W-:Y:S08]  /*14240*/  HMMA.16816.F32.BF16 R20, R176.reuse, R180, R20 ;  /* 0x000000b4b014723c */ /* 0x044ff00000041814 */
[C---:B------:R-:W-:Y:S01]  /*14250*/  HMMA.16816.F32.BF16 R24, R176.reuse, R182, R24 ;  /* 0x000000b6b018723c */ /* 0x040fe20000041818 */
[----:B------:R-:W1:Y:S07]  /*14260*/  LDSM.16.M88.4 R180, [R201] ;  /* 0x00000000c9b4783b */ /* 0x000e6e0000000200 */
[C---:B------:R-:W-:Y:S08]  /*14270*/  HMMA.16816.F32.BF16 R28, R176.reuse, R188, R28 ;  /* 0x000000bcb01c723c */ /* 0x040ff0000004181c */
[----:B------:R-:W-:Y:S01]  /*14280*/  HMMA.16816.F32.BF16 R32, R176, R190, R32 ;  /* 0x000000beb020723c */ /* 0x000fe20000041820 */
[----:B------:R-:W2:Y:S07]  /*14290*/  LDSM.16.M88.4 R176, [R10+0x800] ;  /* 0x000800000ab0783b */ /* 0x000eae0000000200 */
[----:B------:R-:W3:Y:S01]  /*142a0*/  LDSM.16.M88.4 R188, [R10+0x1000] ;  /* 0x001000000abc783b */ /* 0x000ee20000000200 */
[C---:B-1----:R-:W-:Y:S08]  /*142b0*/  HMMA.16816.F32.BF16 R12, R180.reuse, R184, R12 ;  /* 0x000000b8b40c723c */ /* 0x042ff0000004180c */
[C---:B------:R-:W-:Y:S01]  /*142c0*/  HMMA.16816.F32.BF16 R16, R180.reuse, R186, R16 ;  /* 0x000000bab410723c */ /* 0x040fe20000041810 */
[----:B------:R-:W-:Y:S07]  /*142d0*/  LDSM.16.M88.4 R184, [R150+0x1800] ;  /* 0x0018000096b8783b */ /* 0x000fee0000000200 */
[C---:B--2---:R-:W-:Y:S08]  /*142e0*/  HMMA.16816.F32.BF16 R20, R180.reuse, R176, R20 ;  /* 0x000000b0b414723c */ /* 0x044ff00000041814 */
[C---:B------:R-:W-:Y:S01]  /*142f0*/  HMMA.16816.F32.BF16 R24, R180.reuse, R178, R24 ;  /* 0x000000b2b418723c */ /* 0x040fe20000041818 */
[----:B------:R-:W1:Y:S07]  /*14300*/  LDSM.16.M88.4 R176, [R199+0x4000] ;  /* 0x00400000c7b0783b */ /* 0x000e6e0000000200 */
[C---:B---3--:R-:W-:Y:S08]  /*14310*/  HMMA.16816.F32.BF16 R28, R180.reuse, R188, R28 ;  /* 0x000000bcb41c723c */ /* 0x048ff0000004181c */
        /* <DEDUP_REMOVED lines=102> */
[----:B------:R-:W-:Y:S01]  /*14980*/  LDSM.16.M88.4 R188, [R201+0xc000] ;  /* 0x00c00000c9bc783b */ /* 0x000fe20000000200 */
        /* <DEDUP_REMOVED lines=33> */
[C---:B--2---:R-:W-:Y:S08]  /*14ba0*/  HMMA.16816.F32.BF16 R28, R188.reuse, R12, R28 ;  /* 0x0000000cbc1c723c */ /* 0x044ff0000004181c */
[----:B------:R-:W-:Y:S04]  /*14bb0*/  HMMA.16816.F32.BF16 R32, R188, R14, R32 ;  /* 0x0000000ebc20723c */ /* 0x000fe80000041820 */
[----:B-----5:R-:W-:Y:S04]  /*14bc0*/  FMUL.FTZ R2, R17, c[0x0][0x320] ;  /* 0x0000c80011027a20 */ /* 0x020fe80000410000 */
        /* <DEDUP_REMOVED lines=32> */
[----:B--234-:R-:W-:Y:S01]  /*14dd0*/  IMAD.MOV.U32 R2, RZ, RZ, 0x1 ;  /* 0x00000001ff027424 */ /* 0x01cfe200078e00ff */
[----:B------:R-:W-:Y:S01]  /*14de0*/  ISETP.GT.AND P0, PT, R0, 0x2f, PT ;  /* 0x0000002f0000780c */ /* 0x000fe20003f04270 */
[----:B------:R-:W-:Y:S01]  /*14df0*/  IMAD.MOV.U32 R210, RZ, RZ, RZ ;  /* 0x000000ffffd27224 */ /* 0x000fe200078e00ff */
[----:B------:R-:W2:Y:S02]  /*14e00*/  LDL R224, [R1+0x4] ;  /* 0x0000040001e07983 */ /* 0x000ea40000100800 */
[----:B------:R-:W-:Y:S02]  /*14e10*/  ISETP.NE.AND P1, PT, R2, c[0x0][0x2b8], PT ;  /* 0x0000ae0002007a0c */ /* 0x000fe40003f25270 */
[----:B------:R-:W3:Y:S01]  /*14e20*/  LDL R208, [R1] ;  /* 0x0000000001d07983 */ /* 0x000ee20000100800 */
[----:B--2---:R-:W-:Y:S05]  /*14e30*/  IMAD R3, R209, 0x30, R224 ;  /* 0x00000030d1037824 */ /* 0x004fea00078e02e0 */
[----:B------:R-:W-:Y:S05]  /*14e40*/  IADD3 R3, R3, -0x30, R0 ;  /* 0xffffffd003037810 */ /* 0x000fea0007ffe000 */
[----:B------:R-:W-:Y:S04]  /*14e50*/  @P1 IMAD.HI.U32 R4, R3, c[0x0][0x2bc], RZ ;  /* 0x0000af0003041a27 */ /* 0x000fe800078e00ff */
[--C-:B------:R-:W-:Y:S01]  /*14e60*/  IMAD.MOV.U32 R2, RZ, RZ, R3.reuse ;  /* 0x000000ffff027224 */ /* 0x100fe200078e0003 */
[----:B------:R-:W-:Y:S04]  /*14e70*/  @P1 SHF.R.U32.HI R2, RZ, c[0x0][0x2c0], R4 ;  /* 0x0000b000ff021a19 */ /* 0x000fe80000011604 */
[----:B------:R-:W-:Y:S01]  /*14e80*/  @!P0 IADD3 R4, P1, R2, R238, RZ ;  /* 0x000000ee02048210 */ /* 0x000fe20007f3e0ff */
[----:B------:R-:W-:Y:S04]  /*14e90*/  IMAD.MOV R12, RZ, RZ, -R2 ;  /* 0x000000ffff0c7224 */ /* 0x000fe800078e0a02 */
[----:B------:R-:W-:Y:S01]  /*14ea0*/  IMAD R211, R12, c[0x0][0x2b8], R3 ;  /* 0x0000ae000cd37a24 */ /* 0x000fe200078e0203 */
[----:B---3--:R-:W-:Y:S02]  /*14eb0*/  @!P0 LEA.HI.X.SX32 R3, R2, R208, 0x1, P1 ;  /* 0x000000d002038211 */ /* 0x008fe400008f0eff */
[C---:B------:R-:W-:Y:S02]  /*14ec0*/  @!P0 LEA R2, P1, R4.reuse, c[0x0][0x2a0], 0x2 ;  /* 0x0000a80004028a11 */ /* 0x040fe400078210ff */
[----:B------:R-:W-:Y:S02]  /*14ed0*/  IADD3 R12, -R143, 0x30, RZ ;  /* 0x000000308f0c7810 */ /* 0x000fe40007ffe1ff */
[----:B------:R-:W-:Y:S05]  /*14ee0*/  @!P0 LEA.HI.X R3, R4, c[0x0][0x2a4], R3, 0x2, P1 ;  /* 0x0000a90004038a11 */ /* 0x000fea00008f1403 */
[----:B------:R2:W3:Y:S02]  /*14ef0*/  @!P0 LDG.E R210, [R2.64] ;  /* 0x0000000602d28981 */ /* 0x0004e4000c1e1900 */
[----:B--2---:R-:W-:Y:S05]  /*14f00*/  SHF.R.S32.HI R2, RZ, 0x1f, R211 ;  /* 0x0000001fff027819 */ /* 0x004fea00000114d3 */
[----:B------:R-:W-:Y:S02]  /*14f10*/  IMAD R4, R2, c[0x0][0x1e0], RZ ;  /* 0x0000780002047a24 */ /* 0x000fe400078e02ff */
[C---:B------:R-:W-:Y:S04]  /*14f20*/  IMAD.WIDE.U32 R2, R211.reuse, c[0x0][0x1e0], RZ ;  /* 0x00007800d3027a25 */ /* 0x040fe800078e00ff */
[----:B------:R-:W-:Y:S04]  /*14f30*/  IMAD R4, R211, c[0x0][0x1e4], R4 ;  /* 0x00007900d3047a24 */ /* 0x000fe800078e0204 */
[----:B------:R-:W-:Y:S01]  /*14f40*/  IMAD.IADD R3, R3, 0x1, R4 ;  /* 0x0000000103037824 */ /* 0x000fe200078e0204 */
[----:B---3--:R-:W-:Y:S03]  /*14f50*/  SHF.R.S32.HI R4, RZ, 0x1f, R210 ;  /* 0x0000001fff047819 */ /* 0x008fe600000114d2 */
[----:B------:R-:W-:Y:S04]  /*14f60*/  IMAD.WIDE.U32 R2, R210, c[0x0][0x1f0], R2 ;  /* 0x00007c00d2027a25 */ /* 0x000fe800078e0002 */
[----:B------:R-:W-:Y:S01]  /*14f70*/  IMAD R4, R4, c[0x0][0x1f0], RZ ;  /* 0x00007c0004047a24 */ /* 0x000fe200078e02ff */
[----:B------:R-:W-:Y:S03]  /*14f80*/  IADD3 R2, P0, R236, R2, RZ ;  /* 0x00000002ec027210 */ /* 0x000fe60007f1e0ff */
[----:B------:R-:W-:Y:S05]  /*14f90*/  IMAD R4, R210, c[0x0][0x1f4], R4 ;  /* 0x00007d00d2047a24 */ /* 0x000fea00078e0204 */
[----:B------:R-:W-:Y:S02]  /*14fa0*/  IADD3.X R3, R252, R3, R4, P0, !PT ;  /* 0x00000003fc037210 */ /* 0x000fe400007fe404 */
[C---:B------:R-:W-:Y:S04]  /*14fb0*/  LEA R16, P0, R2.reuse, c[0x0][0x1c8], 0x1 ;  /* 0x0000720002107a11 */ /* 0x040fe800078008ff */
[----:B------:R-:W-:Y:S02]  /*14fc0*/  LEA.HI.X R13, R2, c[0x0][0x1cc], R3, 0x1, P0 ;  /* 0x00007300020d7a11 */ /* 0x000fe400000f0c03 */
[----:B------:R-:W-:Y:S01]  /*14fd0*/  ISETP.GE.AND P0, PT, R12, 0x1, PT ;  /* 0x000000010c00780c */ /* 0x000fe20003f06270 */
[----:B------:R-:W-:-:S10]  /*14fe0*/  BRA.DIV ~URZ, `(.L_x_1844) ;  /* 0x000081027f007947 */ /* 0x000fd4000b800000 */
[----:B------:R2:W3:Y:S02]  /*14ff0*/  SHFL.IDX PT, R4, R13, RZ, 0x181f ;  /* 0x00181fff0d047589 */ /* 0x0004e400000e0000 */
.L_x_1927:
[----:B------:R-:W-:-:S05]  /*15000*/  BRA.DIV ~URZ, `(.L_x_1845) ;  /* 0x000081527f007947 */ /* 0x000fca000b800000 */
[----:B------:R4:W2:Y:S02]  /*15010*/  SHFL.IDX PT, R2, R16, RZ, 0x181f ;  /* 0x00181fff10027589 */ /* 0x0008a400000e0000 */
.L_x_1928:
[C---:B--2---:R-:W-:Y:S04]  /*15020*/  @P0 LEA R14, P1, R140.reuse, R2, 0x1 ;  /* 0x000000028c0e0211 */ /* 0x044fe800078208ff */
[----:B---3--:R-:W-:Y:S05]  /*15030*/  @P0 LEA.HI.X R15, R140, R4, R141, 0x1, P1 ;  /* 0x000000048c0f0211 */ /* 0x008fea00008f0c8d */
[----:B------:R-:W-:Y:S01]  /*15040*/  @!PT LDS RZ, [RZ] ;  /* 0x00000000fffff984 */ /* 0x000fe20000000800 */
[----:B------:R-:W-:Y:S01]  /*15050*/  @!PT LDS RZ, [RZ] ;  /* 0x00000000fffff984 */ /* 0x000fe20000000800 */
[----:B------:R-:W-:Y:S01]  /*15060*/  @!PT LDS RZ, [RZ] ;  /* 0x00000000fffff984 */ /* 0x000fe20000000800 */
[----:B------:R2:W-:Y:S02]  /*15070*/  @P0 LDGSTS.E.BYPASS.LTC128B.128 [R203+0xa080], [R14.64], !P5 ;  /* 0x0a0800000ecb0fae */ /* 0x0005e4000e901d46 */
[C---:B--2---:R-:W-:Y:S04]  /*15080*/  @P0 LEA R14, P1, R206.reuse, R2, 0x1 ;  /* 0x00000002ce0e0211 */ /* 0x044fe800078208ff */
[----:B------:R-:W-:Y:S05]  /*15090*/  @P0 LEA.HI.X R15, R206, R4, R213, 0x1, P1 ;  /* 0x00000004ce0f0211 */ /* 0x000fea00008f0cd5 */
[----:B------:R2:W-:Y:S02]  /*150a0*/  @P0 LDGSTS.E.BYPASS.LTC128B.128 [R203+0xb880], [R14.64], !P4 ;  /* 0x0b8800000ecb0fae */ /* 0x0005e4000e101d46 */
[C---:B--2---:R-:W-:Y:S04]  /*150b0*/  @P0 LEA R14, P1, R205.reuse, R2, 0x1 ;  /* 0x00000002cd0e0211 */ /* 0x044fe800078208ff */
[----:B------:R-:W-:Y:S02]  /*150c0*/  @P0 LEA.HI.X R15, R205, R4, R215, 0x1, P1 ;  /* 0x00000004cd0f0211 */ /* 0x000fe400008f0cd7 */
[C---:B------:R-:W-:Y:S03]  /*150d0*/  @P0 LEA R2, P1, R204.reuse, R2, 0x1 ;  /* 0x00000002cc020211 */ /* 0x040fe600078208ff */
[----:B------:R2:W-:Y:S01]  /*150e0*/  @P0 LDGSTS.E.BYPASS.LTC128B.128 [R203+0xd080], [R14.64], !P3 ;  /* 0x0d0800000ecb0fae */ /* 0x0005e2000d901d46 */
[----:B------:R-:W-:Y:S05]  /*150f0*/  @P0 LEA.HI.X R3, R204, R4, R214, 0x1, P1 ;  /* 0x00000004cc030211 */ /* 0x000fea00008f0cd6 */
[----:B------:R2:W-:Y:S01]  /*15100*/  @P0 LDGSTS.E.BYPASS.LTC128B.128 [R203+0xe880], [R2.64], !P2 ;  /* 0x0e88000002cb0fae */ /* 0x0005e2000d101d46 */
[----:B------:R-:W-:Y:S01]  /*15110*/  ISETP.GE.AND P0, PT, R12, 0x21, PT ;  /* 0x000000210c00780c */ /* 0x000fe20003f06270 */
[----:B------:R-:W-:-:S06]  /*15120*/  BRA.DIV ~URZ, `(.L_x_1846) ;  /* 0x000080a27f007947 */ /* 0x000fcc000b800000 */
[----:B------:R3:W2:Y:S04]  /*15130*/  SHFL.IDX PT, R4, R13, 0x1, 0x181f ;  /* 0x00381f000d047f89 */ /* 0x0006a800000e0000 */
[----:B--2---:R3:W2:Y:S02]  /*15140*/  SHFL.IDX PT, R2, R16, 0x1, 0x181f ;  /* 0x00381f0010027f89 */ /* 0x0046a400000e0000 */
.L_x_1929:
        /* <DEDUP_REMOVED lines=14> */
[----:B------:R2:W-:Y:S04]  /*15230*/  @P0 LDGSTS.E.BYPASS.LTC128B.128 [R207+0xf880], [R2.64], !P2 ;  /* 0x0f88000002cf0fae */ /* 0x0005e8000d101d46 */
.L_x_1843:
[----:B---34-:R-:W-:Y:S05]  /*15240*/  BSYNC B0 ;  /* 0x0000000000007941 */ /* 0x018fea0003800000 */
.L_x_1842:
[----:B--2---:R-:W-:Y:S01]  /*15250*/  FMNMX.FTZ R3, R187, R6, !PT ;  /* 0x00000006bb037209 */ /* 0x004fe20007810000 */
[----:B------:R-:W0:Y:S01]  /*15260*/  LDGDEPBAR ;  /* 0x00000000000079af */ /* 0x000e220000000000 */
[----:B------:R-:W-:Y:S02]  /*15270*/  FMNMX.FTZ R2, R192, R5, !PT ;  /* 0x00000005c0027209 */ /* 0x000fe40007810000 */
        /* <DEDUP_REMOVED lines=24> */
.L_x_1930:
[----:B-12---:R-:W-:Y:S01]  /*15400*/  FMNMX.FTZ R4, R4, R2, !PT ;  /* 0x0000000204047209 */ /* 0x006fe20007810000 */
[----:B------:R-:W-:-:S05]  /*15410*/  BRA.DIV ~URZ, `(.L_x_1848) ;  /* 0x00007ed27f007947 */ /* 0x000fca000b800000 */
[----:B------:R-:W1:Y:S02]  /*15420*/  SHFL.BFLY PT, R2, R4, 0x1, 0x1f ;  /* 0x0c201f0004027f89 */ /* 0x000e6400000e0000 */
[----:B-1----:R-:W-:Y:S02]  /*15430*/  FMNMX.FTZ R6, R4, R2, !PT ;  /* 0x0000000204067209 */ /* 0x002fe40007810000 */
[----:B------:R-:W1:Y:S02]  /*15440*/  SHFL.BFLY PT, R2, R12, 0x2, 0x1f ;  /* 0x0c401f000c027f89 */ /* 0x000e6400000e0000 */
[----:B-1----:R-:W-:Y:S05]  /*15450*/  FMNMX.FTZ R4, R12, R2, !PT ;  /* 0x000000020c047209 */ /* 0x002fea0007810000 */
[----:B------:R1:W2:Y:S02]  /*15460*/  SHFL.BFLY PT, R2, R4, 0x1, 0x1f ;  /* 0x0c201f0004027f89 */ /* 0x0002a400000e0000 */
.L_x_1931:
[----:B-12---:R-:W-:Y:S01]  /*15470*/  FMNMX.FTZ R4, R2, R4, !PT ;  /* 0x0000000402047209 */ /* 0x006fe20007810000 */
[C---:B------:R-:W-:Y:S01]  /*15480*/  FADD.FTZ R2, -R6.reuse, R9 ;  /* 0x0000000906027221 */ /* 0x040fe20000010100 */
[----:B------:R-:W-:Y:S01]  /*15490*/  WARPSYNC 0xffffffff ;  /* 0xffffffff00007948 */ /* 0x000fe20003800000 */
[----:B------:R-:W-:Y:S01]  /*154a0*/  FMUL.FTZ R9, R6, c[0x0][0x2d0] ;  /* 0x0000b40006097a20 */ /* 0x000fe20000410000 */
[----:B------:R-:W-:Y:S01]  /*154b0*/  ISETP.GT.AND P0, PT, R209, R218, PT ;  /* 0x000000dad100720c */ /* 0x000fe20003f04270 */
        /* <DEDUP_REMOVED lines=15> */
[----:B------:R-:W2:Y:S10]  /*155b0*/  MUFU.EX2 R14, R14 ;  /* 0x0000000e000e7308 */ /* 0x000eb40000000800 */
[----:B------:R3:W-:Y:S10]  /*155c0*/  MUFU.EX2 R17, R13 ;  /* 0x0000000d00117308 */ /* 0x0007f40000000800 */
[----:B------:R-:W4:Y:S10]  /*155d0*/  MUFU.EX2 R16, R12 ;  /* 0x0000000c00107308 */ /* 0x000f340000000800 */
[----:B------:R-:W-:Y:S01]  /*155e0*/  MUFU.EX2 R9, R9 ;  /* 0x0000000900097308 */ /* 0x000fe20000000800 */
[C---:B-1----:R-:W-:Y:S01]  /*155f0*/  FFMA.FTZ R2, R3.reuse, R217, R15 ;  /* 0x000000d903027223 */ /* 0x042fe2000001000f */
[C---:B--2---:R-:W-:Y:S01]  /*15600*/  F2FP.BF16.PACK_AB R176, R14.reuse, R15 ;  /* 0x0000000f0eb0723e */ /* 0x044fe200000010ff */
[----:B------:R-:W-:Y:S02]  /*15610*/  FMUL.FTZ R32, R3, R152 ;  /* 0x0000009803207220 */ /* 0x000fe40000410000 */
[----:B---3--:R-:W-:Y:S02]  /*15620*/  FADD.FTZ R13, R14, R2 ;  /* 0x000000020e0d7221 */ /* 0x008fe40000010000 */
[C---:B------:R-:W-:Y:S02]  /*15630*/  FADD.FTZ R2, -R4.reuse, R5 ;  /* 0x0000000504027221 */ /* 0x040fe40000010100 */
[----:B------:R-:W-:Y:S02]  /*15640*/  FMUL.FTZ R5, R4, c[0x0][0x2d0] ;  /* 0x0000b40004057a20 */ /* 0x000fe40000410000 */
[----:B------:R-:W-:Y:S02]  /*15650*/  FMUL.FTZ R2, R2, c[0x0][0x2d0] ;  /* 0x0000b40002027a20 */ /* 0x000fe40000410000 */
[--C-:B------:R-:W-:Y:S01]  /*15660*/  FFMA.FTZ R182, R177, c[0x0][0x2d0], -R5.reuse ;  /* 0x0000b400b1b67a23 */ /* 0x100fe20000010805 */
[----:B----4-:R-:W-:Y:S01]  /*15670*/  F2FP.BF16.PACK_AB R178, R16, R17 ;  /* 0x0000001110b2723e */ /* 0x010fe200000010ff */
[--C-:B------:R-:W-:Y:S02]  /*15680*/  FFMA.FTZ R12, R192, c[0x0][0x2d0], -R5.reuse ;  /* 0x0000b400c00c7a23 */ /* 0x100fe40000010805 */
[----:B------:R-:W1:Y:S01]  /*15690*/  MUFU.EX2 R2, R2 ;  /* 0x0000000200027308 */ /* 0x000e620000000800 */
[----:B------:R-:W-:Y:S02]  /*156a0*/  FMUL.FTZ R33, R3, R153 ;  /* 0x0000009903217220 */ /* 0x000fe40000410000 */
[--C-:B------:R-:W-:Y:S02]  /*156b0*/  FFMA.FTZ R14, R193, c[0x0][0x2d0], -R5.reuse ;  /* 0x0000b400c10e7a23 */ /* 0x100fe40000010805 */
[--C-:B------:R-:W-:Y:S02]  /*156c0*/  FFMA.FTZ R179, R185, c[0x0][0x2d0], -R5.reuse ;  /* 0x0000b400b9b37a23 */ /* 0x100fe40000010805 */
[----:B------:R-:W-:Y:S02]  /*156d0*/  FFMA.FTZ R183, R183, c[0x0][0x2d0], -R5 ;  /* 0x0000b400b7b77a23 */ /* 0x000fe40000010805 */
[----:B------:R-:W-:Y:S01]  /*156e0*/  FMUL.FTZ R21, R3, R165 ;  /* 0x000000a503157220 */ /* 0x000fe20000410000 */
[----:B------:R2:W3:Y:S01]  /*156f0*/  MUFU.EX2 R177, R12 ;  /* 0x0000000c00b17308 */ /* 0x0004e20000000800 */
[----:B------:R-:W-:Y:S02]  /*15700*/  FADD.FTZ R13, R17, R13 ;  /* 0x0000000d110d7221 */ /* 0x000fe40000010000 */
[----:B------:R-:W-:Y:S02]  /*15710*/  FFMA.FTZ R181, R181, c[0x0][0x2d0], -R5 ;  /* 0x0000b400b5b57a23 */ /* 0x000fe40000010805 */
[----:B------:R-:W-:Y:S02]  /*15720*/  FADD.FTZ R185, R16, R13 ;  /* 0x0000000d10b97221 */ /* 0x000fe40000010000 */
[----:B------:R-:W-:Y:S02]  /*15730*/  FMUL.FTZ R13, R3, R173 ;  /* 0x000000ad030d7220 */ /* 0x000fe40000410000 */
[--C-:B------:R-:W-:Y:S01]  /*15740*/  FFMA.FTZ R180, R180, c[0x0][0x2d0], -R5.reuse ;  /* 0x0000b400b4b47a23 */ /* 0x100fe20000010805 */
[----:B------:R-:W-:Y:S01]  /*15750*/  MUFU.EX2 R165, R179 ;  /* 0x000000b300a57308 */ /* 0x000fe20000000800 */
[--C-:B------:R-:W-:Y:S02]  /*15760*/  FFMA.FTZ R184, R26, c[0x0][0x2d0], -R5.reuse ;  /* 0x0000b4001ab87a23 */ /* 0x100fe40000010805 */
[--C-:B------:R-:W-:Y:S02]  /*15770*/  FFMA.FTZ R191, R24, c[0x0][0x2d0], -R5.reuse ;  /* 0x0000b40018bf7a23 */ /* 0x100fe40000010805 */
[C---:B-1----:R-:W-:Y:S02]  /*15780*/  FMUL.FTZ R34, R2.reuse, R154 ;  /* 0x0000009a02227220 */ /* 0x042fe40000410000 */
[C---:B------:R-:W-:Y:S02]  /*15790*/  FMUL.FTZ R35, R2.reuse, R155 ;  /* 0x0000009b02237220 */ /* 0x040fe40000410000 */
[----:B------:R-:W1:Y:S01]  /*157a0*/  LDSM.16.MT88.4 R152, [R151] ;  /* 0x000000009798783b */ /* 0x000e620000004200 */
[----:B------:R-:W4:Y:S01]  /*157b0*/  MUFU.EX2 R193, R183 ;  /* 0x000000b700c17308 */ /* 0x000f220000000800 */
[----:B------:R-:W-:Y:S02]  /*157c0*/  FMUL.FTZ R15, R2, R175 ;  /* 0x000000af020f7220 */ /* 0x000fe40000410000 */
[--C-:B------:R-:W-:Y:S02]  /*157d0*/  FFMA.FTZ R190, R23, c[0x0][0x2d0], -R5.reuse ;  /* 0x0000b40017be7a23 */ /* 0x100fe40000010805 */
[C---:B--2---:R-:W-:Y:S02]  /*157e0*/  FMUL.FTZ R12, R3.reuse, R172 ;  /* 0x000000ac030c7220 */ /* 0x044fe40000410000 */
[--C-:B------:R-:W-:Y:S02]  /*157f0*/  FFMA.FTZ R192, R22, c[0x0][0x2d0], -R5.reuse ;  /* 0x0000b40016c07a23 */ /* 0x100fe40000010805 */
[----:B------:R-:W-:Y:S01]  /*15800*/  FFMA.FTZ R5, R20, c[0x0][0x2d0], -R5 ;  /* 0x0000b40014057a23 */ /* 0x000fe20000010805 */
[----:B------:R-:W2:Y:S01]  /*15810*/  MUFU.EX2 R172, R14 ;  /* 0x0000000e00ac7308 */ /* 0x000ea20000000800 */
[C---:B------:R-:W-:Y:S02]  /*15820*/  FMUL.FTZ R20, R3.reuse, R164 ;  /* 0x000000a403147220 */ /* 0x040fe40000410000 */
[C---:B---3--:R-:W-:Y:S02]  /*15830*/  FFMA.FTZ R164, R2.reuse, R216, R177 ;  /* 0x000000d802a47223 */ /* 0x048fe400000100b1 */
[C---:B------:R-:W-:Y:S02]  /*15840*/  FMUL.FTZ R16, R3.reuse, R168 ;  /* 0x000000a803107220 */ /* 0x040fe40000410000 */
[----:B------:R-:W-:Y:S02]  /*15850*/  FMUL.FTZ R17, R3, R169 ;  /* 0x000000a903117220 */ /* 0x000fe40000410000 */
[C---:B------:R-:W-:Y:S01]  /*15860*/  FMUL.FTZ R18, R2.reuse, R170 ;  /* 0x000000aa02127220 */ /* 0x040fe20000410000 */
[----:B------:R-:W-:Y:S01]  /*15870*/  MUFU.EX2 R183, R184 ;  /* 0x000000b800b77308 */ /* 0x000fe20000000800 */
[C---:B------:R-:W-:Y:S02]  /*15880*/  FMUL.FTZ R19, R2.reuse, R171 ;  /* 0x000000ab02137220 */ /* 0x040fe40000410000 */
[C---:B------:R-:W-:Y:S01]  /*15890*/  FMUL.FTZ R22, R2.reuse, R166 ;  /* 0x000000a602167220 */ /* 0x040fe20000410000 */
[----:B----4-:R-:W-:Y:S01]  /*158a0*/  F2FP.BF16.PACK_AB R179, R193, R165 ;  /* 0x000000a5c1b3723e */ /* 0x010fe200000010ff */
[C---:B------:R-:W-:Y:S01]  /*158b0*/  FMUL.FTZ R23, R2.reuse, R167 ;  /* 0x000000a702177220 */ /* 0x040fe20000410000 */
[----:B------:R-:W-:Y:S01]  /*158c0*/  LDSM.16.MT88.4 R168, [R151+0x1000] ;  /* 0x0010000097a8783b */ /* 0x000fe20000004200 */
[C---:B------:R-:W-:Y:S02]  /*158d0*/  FMUL.FTZ R27, R2.reuse, R163 ;  /* 0x000000a3021b7220 */ /* 0x040fe40000410000 */
[C---:B------:R-:W-:Y:S01]  /*158e0*/  FMUL.FTZ R24, R3.reuse, R160 ;  /* 0x000000a003187220 */ /* 0x040fe20000410000 */
[----:B------:R-:W-:Y:S01]  /*158f0*/  MUFU.EX2 R5, R5 ;  /* 0x0000000500057308 */ /* 0x000fe20000000800 */
[C---:B------:R-:W-:Y:S02]  /*15900*/  FMUL.FTZ R25, R3.reuse, R161 ;  /* 0x000000a103197220 */ /* 0x040fe40000410000 */
[----:B------:R-:W-:Y:S01]  /*15910*/  FMUL.FTZ R26, R2, R162 ;  /* 0x000000a2021a7220 */ /* 0x000fe20000410000 */
[----:B--2---:R-:W-:Y:S01]  /*15920*/  F2FP.BF16.PACK_AB R177, R172, R177 ;  /* 0x000000b1acb1723e */ /* 0x004fe200000010ff */
[C---:B------:R-:W-:Y:S02]  /*15930*/  FMUL.FTZ R14, R2.reuse, R174 ;  /* 0x000000ae020e7220 */ /* 0x040fe40000410000 */
[C---:B------:R-:W-:Y:S02]  /*15940*/  FMUL.FTZ R28, R3.reuse, R156 ;  /* 0x0000009c031c7220 */ /* 0x040fe40000410000 */
[C---:B------:R-:W-:Y:S01]  /*15950*/  FMUL.FTZ R29, R3.reuse, R157 ;  /* 0x0000009d031d7220 */ /* 0x040fe20000410000 */
[----:B------:R-:W2:Y:S01]  /*15960*/  MUFU.EX2 R160, R189 ;  /* 0x000000bd00a07308 */ /* 0x000ea20000000800 */
[C---:B------:R-:W-:Y:S01]  /*15970*/  FMUL.FTZ R30, R2.reuse, R158 ;  /* 0x0000009e021e7220 */ /* 0x040fe20000410000 */
[C---:B-1----:R-:W-:Y:S05]  /*15980*/  HMMA.16816.F32.BF16 R12, R176.reuse, R152, R12 ;  /* 0x00000098b00c723c */ /* 0x042fea000004180c */
[C---:B------:R-:W-:Y:S02]  /*15990*/  FMUL.FTZ R31, R2.reuse, R159 ;  /* 0x0000009f021f7220 */ /* 0x040fe40000410000 */
[----:B------:R-:W-:Y:S01]  /*159a0*/  LDSM.16.MT88.4 R156, [R151+0x800] ;  /* 0x00080000979c783b */ /* 0x000fe20000004200 */
[C---:B------:R-:W-:Y:S01]  /*159b0*/  HMMA.16816.F32.BF16 R16, R176.reuse, R154, R16 ;  /* 0x0000009ab010723c */ /* 0x040fe20000041810 */
[----:B------:R-:W-:Y:S03]  /*159c0*/  MUFU.EX2 R162, R187 ;  /* 0x000000bb00a27308 */ /* 0x000fe60000000800 */
[C---:B------:R-:W-:Y:S02]  /*159d0*/  FMUL.FTZ R36, R3.reuse, R36 ;  /* 0x0000002403247220 */ /* 0x040fe40000410000 */
[C---:B------:R-:W-:Y:S01]  /*159e0*/  FMUL.FTZ R37, R3.reuse, R37 ;  /* 0x0000002503257220 */ /* 0x040fe20000410000 */
[----:B------:R-:W1:Y:S01]  /*159f0*/  LDSM.16.MT88.4 R152, [R196] ;  /* 0x00000000c498783b */ /* 0x000e620000004200 */
[C---:B------:R-:W-:Y:S03]  /*15a00*/  FMUL.FTZ R38, R2.reuse, R38 ;  /* 0x0000002602267220 */ /* 0x040fe60000410000 */
        /* <DEDUP_REMOVED lines=21> */
[C---:B------:R-:W-:Y:S01]  /*15b60*/  FMUL.FTZ R56, R3.reuse, R56 ;  /* 0x0000003803387220 */ /* 0x040fe20000410000 */
[C---:B-1----:R-:W-:Y:S03]  /*15b70*/  HMMA.16816.F32.BF16 R20, R176.reuse, R152, R20 ;  /* 0x00000098b014723c */ /* 0x042fe60000041814 */
[C---:B------:R-:W-:Y:S01]  /*15b80*/  FMUL.FTZ R57, R3.reuse, R57 ;  /* 0x0000003903397220 */ /* 0x040fe20000410000 */
[----:B------:R-:W-:Y:S01]  /*15b90*/  MUFU.EX2 R180, R192 ;  /* 0x000000c000b47308 */ /* 0x000fe20000000800 */
[C---:B------:R-:W-:Y:S02]  /*15ba0*/  FMUL.FTZ R58, R2.reuse, R58 ;  /* 0x0000003a023a7220 */ /* 0x040fe40000410000 */
[C---:B------:R-:W-:Y:S01]  /*15bb0*/  FMUL.FTZ R59, R2.reuse, R59 ;  /* 0x0000003b023b7220 */ /* 0x040fe20000410000 */
[C---:B------:R-:W-:Y:S01]  /*15bc0*/  HMMA.16816.F32.BF16 R24, R176.reuse, R154, R24 ;  /* 0x0000009ab018723c */ /* 0x040fe20000041818 */
[----:B------:R-:W1:Y:S03]  /*15bd0*/  LDSM.16.MT88.4 R152, [R198] ;  /* 0x00000000c698783b */ /* 0x000e660000004200 */
[C---:B------:R-:W-:Y:S02]  /*15be0*/  FMUL.FTZ R60, R3.reuse, R60 ;  /* 0x0000003c033c7220 */ /* 0x040fe40000410000 */
[C---:B------:R-:W-:Y:S02]  /*15bf0*/  FMUL.FTZ R61, R3.reuse, R61 ;  /* 0x0000003d033d7220 */ /* 0x040fe40000410000 */
[C---:B------:R-:W-:Y:S04]  /*15c00*/  FMUL.FTZ R62, R2.reuse, R62 ;  /* 0x0000003e023e7220 */ /* 0x040fe80000410000 */
        /* <DEDUP_REMOVED lines=82> */
[----:B--2---:R-:W-:Y:S02]  /*16130*/  FADD.FTZ R2, R160, R185 ;  /* 0x000000b9a0027221 */ /* 0x004fe40000010000 */
[C---:B------:R-:W-:Y:S02]  /*16140*/  FMUL.FTZ R132, R3.reuse, R132 ;  /* 0x0000008403847220 */ /* 0x040fe40000410000 */
[C---:B------:R-:W-:Y:S02]  /*16150*/  FMUL.FTZ R133, R3.reuse, R133 ;  /* 0x0000008503857220 */ /* 0x040fe40000410000 */
[C---:B------:R-:W-:Y:S02]  /*16160*/  FMUL.FTZ R136, R3.reuse, R136 ;  /* 0x0000008803887220 */ /* 0x040fe40000410000 */
[----:B------:R-:W-:Y:S01]  /*16170*/  FMUL.FTZ R137, R3, R137 ;  /* 0x0000008903897220 */ /* 0x000fe20000410000 */
[C---:B-1----:R-:W-:Y:S01]  /*16180*/  HMMA.16816.F32.BF16 R52, R176.reuse, R152, R52 ;  /* 0x00000098b034723c */ /* 0x042fe20000041834 */
[----:B------:R-:W1:Y:S07]  /*16190*/  MUFU.EX2 R3, R188 ;  /* 0x000000bc00037308 */ /* 0x000e6e0000000800 */
[C---:B------:R-:W-:Y:S01]  /*161a0*/  HMMA.16816.F32.BF16 R56, R176.reuse, R154, R56 ;  /* 0x0000009ab038723c */ /* 0x040fe20000041838 */
[----:B------:R-:W2:Y:S02]  /*161b0*/  LDSM.16.MT88.4 R152, [R198+0x1800] ;  /* 0x00180000c698783b */ /* 0x000ea40000004200 */
[----:B------:R-:W3:Y:S10]  /*161c0*/  MUFU.EX2 R188, R181 ;  /* 0x000000b500bc7308 */ /* 0x000ef40000000800 */
[----:B------:R-:W4:Y:S01]  /*161d0*/  MUFU.EX2 R181, R191 ;  /* 0x000000bf00b57308 */ /* 0x000f220000000800 */
        /* <DEDUP_REMOVED lines=33> */
[----:B------:R-:W-:Y:S03]  /*163f0*/  MUFU.EX2 R3, R195 ;  /* 0x000000c300037308 */ /* 0x000fe60000000800 */
[----:B---3--:R-:W-:Y:S03]  /*16400*/  F2FP.BF16.PACK_AB R153, R187, R188 ;  /* 0x000000bcbb99723e */ /* 0x008fe600000010ff */
[----:B------:R-:W-:Y:S02]  /*16410*/  F2FP.BF16.PACK_AB R154, R161, R162 ;  /* 0x000000a2a19a723e */ /* 0x000fe400000010ff */
[----:B------:R-:W1:Y:S03]  /*16420*/  LDSM.16.MT88.4 R160, [R196+0x800] ;  /* 0x00080000c4a0783b */ /* 0x000e660000004200 */
[----:B------:R-:W-:Y:S02]  /*16430*/  F2FP.BF16.PACK_AB R155, R183, R186 ;  /* 0x000000bab79b723e */ /* 0x000fe400000010ff */
[----:B----4-:R-:W-:Y:S02]  /*16440*/  F2FP.BF16.PACK_AB R177, R182, R181 ;  /* 0x000000b5b6b1723e */ /* 0x010fe400000010ff */
[----:B------:R-:W-:Y:S03]  /*16450*/  F2FP.BF16.PACK_AB R179, R5, R180 ;  /* 0x000000b405b3723e */ /* 0x000fe600000010ff */
        /* <DEDUP_REMOVED lines=43> */
[----:B------:R-:W2:Y:S07]  /*16710*/  MUFU.EX2 R156, R208 ;  /* 0x000000d0009c7308 */ /* 0x000eae0000000800 */
[C---:B------:R-:W-:Y:S03]  /*16720*/  HMMA.16816.F32.BF16 R128, R152.reuse, R158, R128 ;  /* 0x0000009e9880723c */ /* 0x040fe60000041880 */
[----:B------:R-:W3:Y:S01]  /*16730*/  MUFU.EX2 R157, R194 ;  /* 0x000000c2009d7308 */ /* 0x000ee20000000800 */
[C---:B--2---:R-:W-:Y:S01]  /*16740*/  F2FP.BF16.PACK_AB R176, R3.reuse, R156 ;  /* 0x0000009c03b0723e */ /* 0x044fe200000010ff */
[----:B------:R-:W-:Y:S03]  /*16750*/  FADD.FTZ R2, R156, R2 ;  /* 0x000000029c027221 */ /* 0x000fe60000010000 */
[C---:B-1----:R-:W-:Y:S04]  /*16760*/  HMMA.16816.F32.BF16 R132, R152.reuse, R160, R132 ;  /* 0x000000a09884723c */ /* 0x042fe80000041884 */
[----:B------:R-:W-:Y:S01]  /*16770*/  FADD.FTZ R2, R3, R2 ;  /* 0x0000000203027221 */ /* 0x000fe20000010000 */
[----:B---3--:R-:W-:Y:S01]  /*16780*/  F2FP.BF16.PACK_AB R178, R9, R157 ;  /* 0x0000009d09b2723e */ /* 0x008fe200000010ff */
[----:B------:R-:W-:Y:S02]  /*16790*/  FADD.FTZ R3, R172, R164 ;  /* 0x000000a4ac037221 */ /* 0x000fe40000010000 */
[----:B------:R-:W-:Y:S01]  /*167a0*/  HMMA.16816.F32.BF16 R136, R152, R162, R136 ;  /* 0x000000a29888723c */ /* 0x000fe20000041888 */
[----:B------:R-:W1:Y:S03]  /*167b0*/  LDSM.16.MT88.4 R160, [R196+0x1000] ;  /* 0x00100000c4a0783b */ /* 0x000e660000004200 */
[----:B------:R-:W-:Y:S04]  /*167c0*/  FADD.FTZ R2, R157, R2 ;  /* 0x000000029d027221 */ /* 0x000fe80000010000 */
[C---:B------:R-:W-:Y:S01]  /*167d0*/  HMMA.16816.F32.BF16 R172, R176.reuse, R168, R12 ;  /* 0x000000a8b0ac723c */ /* 0x040fe2000004180c */
[----:B------:R-:W2:Y:S04]  /*167e0*/  LDSM.16.MT88.4 R152, [R198+0x1000] ;  /* 0x00100000c698783b */ /* 0x000ea80000004200 */
[----:B------:R-:W-:Y:S02]  /*167f0*/  FADD.FTZ R217, R9, R2 ;  /* 0x0000000209d97221 */ /* 0x000fe40000010000 */
[----:B------:R-:W-:Y:S01]  /*16800*/  FADD.FTZ R2, R165, R3 ;  /* 0x00000003a5027221 */ /* 0x000fe20000010000 */
[C---:B------:R-:W-:Y:S01]  /*16810*/  HMMA.16816.F32.BF16 R168, R176.reuse, R170, R16 ;  /* 0x000000aab0a8723c */ /* 0x040fe20000041810 */
[----:B------:R-:W3:Y:S03]  /*16820*/  LDSM.16.MT88.4 R12, [R197+0x1000] ;  /* 0x00100000c50c783b */ /* 0x000ee60000004200 */
[----:B------:R-:W-:Y:S04]  /*16830*/  FADD.FTZ R2, R193, R2 ;  /* 0x00000002c1027221 */ /* 0x000fe80000010000 */
[----:B------:R-:W-:Y:S01]  /*16840*/  FADD.FTZ R2, R188, R2 ;  /* 0x00000002bc027221 */ /* 0x000fe20000010000 */
[----:B------:R-:W4:Y:S03]  /*16850*/  LDSM.16.MT88.4 R16, [R151+0x2800] ;  /* 0x002800009710783b */ /* 0x000f260000004200 */
[----:B------:R-:W-:Y:S04]  /*16860*/  FADD.FTZ R2, R187, R2 ;  /* 0x00000002bb027221 */ /* 0x000fe80000010000 */
[----:B------:R-:W-:Y:S04]  /*16870*/  FADD.FTZ R2, R186, R2 ;  /* 0x00000002ba027221 */ /* 0x000fe80000010000 */
[----:B------:R-:W-:Y:S04]  /*16880*/  FADD.FTZ R2, R183, R2 ;  /* 0x00000002b7027221 */ /* 0x000fe80000010000 */
[----:B------:R-:W-:Y:S01]  /*16890*/  FADD.FTZ R2, R181, R2 ;  /* 0x00000002b5027221 */ /* 0x000fe20000010000 */
[C---:B-1----:R-:W-:Y:S01]  /*168a0*/  HMMA.16816.F32.BF16 R164, R176.reuse, R160, R20 ;  /* 0x000000a0b0a4723c */ /* 0x042fe20000041814 */
[----:B------:R-:W1:Y:S02]  /*168b0*/  LDSM.16.MT88.4 R20, [R196+0x2800] ;  /* 0x00280000c414783b */ /* 0x000e640000004200 */
[----:B------:R-:W-:Y:S04]  /*168c0*/  FADD.FTZ R2, R182, R2 ;  /* 0x00000002b6027221 */ /* 0x000fe80000010000 */
[----:B------:R-:W-:Y:S01]  /*168d0*/  FADD.FTZ R3, R180, R2 ;  /* 0x00000002b4037221 */ /* 0x000fe20000010000 */
[C---:B------:R-:W-:Y:S04]  /*168e0*/  HMMA.16816.F32.BF16 R160, R176.reuse, R162, R24 ;  /* 0x000000a2b0a0723c */ /* 0x040fe80000041818 */
[----:B------:R-:W-:Y:S01]  /*168f0*/  IADD3 R2, R209, -0x1, RZ ;  /* 0xffffffffd1027810 */ /* 0x000fe20007ffe0ff */
[----:B------:R-:W-:Y:S01]  /*16900*/  FADD.FTZ R216, R5, R3 ;  /* 0x0000000305d87221 */ /* 0x000fe20000010000 */
[----:B------:R-:W-:Y:S02]  /*16910*/  MOV R5, R4 ;  /* 0x0000000400057202 */ /* 0x000fe40000000f00 */
[C---:B--2---:R-:W-:Y:S04]  /*16920*/  HMMA.16816.F32.BF16 R156, R176.reuse, R152, R28 ;  /* 0x00000098b09c723c */ /* 0x044fe8000004181c */
[----:B------:R-:W-:Y:S04]  /*16930*/  MOV R209, R2 ;  /* 0x0000000200d17202 */ /* 0x000fe80000000f00 */
        /* <DEDUP_REMOVED lines=39> */
.L_x_1837:
[----:B------:R-:W-:Y:S05]  /*16bb0*/  BRA.DIV ~URZ, `(.L_x_1850) ;  /* 0x000068127f007947 */ /* 0x000fea000b800000 */
[----:B------:R-:W1:Y:S02]  /*16bc0*/  SHFL.BFLY PT, R2, R217, 0x2, 0x1f ;  /* 0x0c401f00d9027f89 */ /* 0x000e6400000e0000 */
[----:B-1----:R-:W-:-:S05]  /*16bd0*/  FADD.FTZ R2, R2, R217 ;  /* 0x000000d902027221 */ /* 0x002fca0000010000 */
[----:B------:R-:W1:Y:S02]  /*16be0*/  SHFL.BFLY PT, R3, R2, 0x1, 0x1f ;  /* 0x0c201f0002037f89 */ /* 0x000e6400000e0000 */
[----:B-1----:R-:W-:Y:S02]  /*16bf0*/  FADD.FTZ R9, R2, R3 ;  /* 0x0000000302097221 */ /* 0x002fe40000010000 */
[----:B------:R-:W1:Y:S02]  /*16c00*/  SHFL.BFLY PT, R2, R216, 0x2, 0x1f ;  /* 0x0c401f00d8027f89 */ /* 0x000e6400000e0000 */
[----:B-1----:R-:W-:-:S05]  /*16c10*/  FADD.FTZ R4, R2, R216 ;  /* 0x000000d802047221 */ /* 0x002fca0000010000 */
[----:B------:R1:W2:Y:S02]  /*16c20*/  SHFL.BFLY PT, R2, R4, 0x1, 0x1f ;  /* 0x0c201f0004027f89 */ /* 0x0002a400000e0000 */
.L_x_1932:
[----:B------:R-:W-:Y:S01]  /*16c30*/  FSETP.NE.FTZ.AND P0, PT, R9, RZ, PT ;  /* 0x000000ff0900720b */ /* 0x000fe20003f15000 */
[----:B-12---:R-:W-:Y:S01]  /*16c40*/  FADD.FTZ R4, R2, R4 ;  /* 0x0000000402047221 */ /* 0x006fe20000010000 */
[----:B------:R-:W-:Y:S02]  /*16c50*/  MOV R3, RZ ;  /* 0x000000ff00037202 */ /* 0x000fe40000000f00 */
[----:B------:R-:W-:Y:S02]  /*16c60*/  MOV R21, 0xff800000 ;  /* 0xff80000000157802 */ /* 0x000fe40000000f00 */
[----:B------:R-:W-:-:S07]  /*16c70*/  MOV R20, 0xff800000 ;  /* 0xff80000000147802 */ /* 0x000fce0000000f00 */
[----:B------:R-:W1:Y:S01]  /*16c80*/  @P0 MUFU.LG2 R2, R9 ;  /* 0x0000000900020308 */ /* 0x000e620000000c00 */
[----:B------:R-:W-:-:S07]  /*16c90*/  @P0 MOV R10, 0x3f317218 ;  /* 0x3f317218000a0802 */ /* 0x000fce0000000f00 */
[----:B------:R1:W2:Y:S02]  /*16ca0*/  @P0 MUFU.RCP R3, R9 ;  /* 0x0000000900030308 */ /* 0x0002a40000001000 */
[----:B-1----:R-:W-:Y:S02]  /*16cb0*/  @P0 FMUL.FTZ R9, R2, 0.69314718246459960938 ;  /* 0x3f31721802090820 */ /* 0x002fe40000410000 */
[----:B------:R-:W-:Y:S02]  /*16cc0*/  @P0 FMUL.FTZ R2, R10, c[0x0][0x2d0] ;  /* 0x0000b4000a020a20 */ /* 0x000fe40000410000 */
[C---:B--2---:R-:W-:Y:S02]  /*16cd0*/  FMUL.FTZ R34, R3.reuse, R152 ;  /* 0x0000009803227220 */ /* 0x044fe40000410000 */
        /* <DEDUP_REMOVED lines=9> */
[----:B------:R-:W1:Y:S01]  /*16d70*/  @P0 MUFU.RCP R2, R4 ;  /* 0x0000000400020308 */ /* 0x000e620000001000 */
[----:B------:R-:W-:Y:S01]  /*16d80*/  @P0 MOV R6, 0x3f317218 ;  /* 0x3f31721800060802 */ /* 0x000fe20000000f00 */
[----:B------:R-:W-:-:S02]  /*16d90*/  FMUL.FTZ R33, R3, R157 ;  /* 0x0000009d03217220 */ /* 0x000fc40000410000 */
[C---:B------:R-:W-:Y:S02]  /*16da0*/  FMUL.FTZ R112, R3.reuse, R116 ;  /* 0x0000007403707220 */ /* 0x040fe40000410000 */
[C---:B------:R-:W-:Y:S02]  /*16db0*/  FMUL.FTZ R113, R3.reuse, R117 ;  /* 0x0000007503717220 */ /* 0x040fe40000410000 */
[----:B------:R-:W2:Y:S01]  /*16dc0*/  @P0 MUFU.LG2 R4, R4 ;  /* 0x0000000400040308 */ /* 0x000ea20000000c00 */
[C---:B------:R-:W-:Y:S02]  /*16dd0*/  FMUL.FTZ R22, R3.reuse, R136 ;  /* 0x0000008803167220 */ /* 0x040fe40000410000 */
[C---:B------:R-:W-:Y:S02]  /*16de0*/  FMUL.FTZ R23, R3.reuse, R137 ;  /* 0x0000008903177220 */ /* 0x040fe40000410000 */
[C---:B------:R-:W-:Y:S02]  /*16df0*/  FMUL.FTZ R116, R3.reuse, R120 ;  /* 0x0000007803747220 */ /* 0x040fe40000410000 */
[----:B------:R-:W-:-:S02]  /*16e00*/  FMUL.FTZ R117, R3, R121 ;  /* 0x0000007903757220 */ /* 0x000fc40000410000 */
[C---:B------:R-:W-:Y:S02]  /*16e10*/  FMUL.FTZ R156, R3.reuse, R128 ;  /* 0x00000080039c7220 */ /* 0x040fe40000410000 */
[C---:B------:R-:W-:Y:S02]  /*16e20*/  FMUL.FTZ R157, R3.reuse, R129 ;  /* 0x00000081039d7220 */ /* 0x040fe40000410000 */
[C---:B-1----:R-:W-:Y:S02]  /*16e30*/  FMUL.FTZ R136, R2.reuse, R154 ;  /* 0x0000009a02887220 */ /* 0x042fe40000410000 */
[----:B------:R-:W-:Y:S02]  /*16e40*/  FMUL.FTZ R137, R2, R155 ;  /* 0x0000009b02897220 */ /* 0x000fe40000410000 */
        /* <DEDUP_REMOVED lines=14> */
[----:B--2---:R-:W-:Y:S02]  /*16f30*/  @P0 FMUL.FTZ R4, R4, 0.69314718246459960938 ;  /* 0x3f31721804040820 */ /* 0x004fe40000410000 */
        /* <DEDUP_REMOVED lines=99> */
.L_x_1758:
[----:B------:R1:W5:Y:S04]  /*17570*/  LDL R5, [R1+0x10] ;  /* 0x0000100001057983 */ /* 0x0003680000100800 */
[----:B------:R-:W2:Y:S01]  /*17580*/  S2R R3, SR_TID.X ;  /* 0x0000000000037919 */ /* 0x000ea20000002100 */
[----:B------:R-:W-:Y:S01]  /*17590*/  BSSY B0, `(.L_x_1851) ;  /* 0x0000011000007945 */ /* 0x000fe20003800000 */
[----:B--2---:R-:W-:-:S13]  /*175a0*/  LOP3.LUT P0, RZ, R3, 0xff, RZ, 0xc0, !PT ;  /* 0x000000ff03ff7812 */ /* 0x004fda000780c0ff */
[----:B------:R-:W-:Y:S05]  /*175b0*/  @P0 BRA `(.L_x_1852) ;  /* 0x000000e000000947 */ /* 0x000fea0003800000 */
[----:B-1----:R-:W1:Y:S01]  /*175c0*/  S2R R3, SR_LANEID ;  /* 0x0000000000037919 */ /* 0x002e620000000000 */
[----:B------:R-:W-:Y:S01]  /*175d0*/  VOTEU.ANY UR4, UPT, PT ;  /* 0x0000000000047886 */ /* 0x000fe200038e0100 */
[----:B------:R-:W-:Y:S01]  /*175e0*/  IMAD.MOV.U32 R10, RZ, RZ, c[0x0][0x560] ;  /* 0x00015800ff0a7624 */ /* 0x000fe200078e00ff */
[----:B----4-:R-:W1:Y:S01]  /*175f0*/  FLO.U32 R4, UR4 ;  /* 0x0000000400047d00 */ /* 0x010e6200080e0000 */
[----:B------:R-:W-:Y:S01]  /*17600*/  IMAD.MOV.U32 R11, RZ, RZ, c[0x0][0x564] ;  /* 0x00015900ff0b7624 */ /* 0x000fe200078e00ff */
[----:B-1----:R-:W-:-:S06]  /*17610*/  ISETP.EQ.U32.AND P0, PT, R4, R3, PT ;  /* 0x000000030400720c */ /* 0x002fcc0003f02070 */
[----:B------:R-:W1:Y:S07]  /*17620*/  POPC R3, UR4 ;  /* 0x0000000400037d09 */ /* 0x000e6e0008000000 */
[----:B-1----:R-:W2:Y:S04]  /*17630*/  @P0 ATOMG.E.ADD.STRONG.GPU PT, R3, [R10.64], R3 ;  /* 0x000000030a0309a8 */ /* 0x002ea800081ee1c6 */
[----:B--2---:R1:W2:Y:S04]  /*17640*/  SHFL.IDX PT, R4, R3, R4, 0x1f ;  /* 0x00001f0403047589 */ /* 0x0042a800000e0000 */
[----:B-1----:R-:W1:Y:S02]  /*17650*/  S2R R3, SR_LTMASK ;  /* 0x0000000000037919 */ /* 0x002e640000003900 */
[----:B-1----:R-:W-:-:S06]  /*17660*/  LOP3.LUT R3, R3, UR4, RZ, 0xc0, !PT ;  /* 0x0000000403037c12 */ /* 0x002fcc000f8ec0ff */
[----:B------:R-:W2:Y:S02]  /*17670*/  POPC R3, R3 ;  /* 0x0000000300037309 */ /* 0x000ea40000000000 */
[----:B--2--5:R-:W-:-:S05]  /*17680*/  IADD3 R5, R4, c[0x0][0xc], R3 ;  /* 0x0000030004057a10 */ /* 0x024fca0007ffe003 */
[----:B------:R1:W-:Y:S02]  /*17690*/  STL [R1+0x10], R5 ;  /* 0x0000100501007387 */ /* 0x0003e40000100800 */
.L_x_1852:
[----:B-1----:R-:W-:Y:S05]  /*176a0*/  BSYNC B0 ;  /* 0x0000000000007941 */ /* 0x002fea0003800000 */
.L_x_1851:
[----:B------:R-:W-:Y:S01]  /*176b0*/  PRMT R2, R2, 0x9910, RZ ;  /* 0x0000991002027816 */ /* 0x000fe200000000ff */
[----:B------:R-:W-:Y:S01]  /*176c0*/  BSSY B1, `(.L_x_1853) ;  /* 0x0000414000017945 */ /* 0x000fe20003800000 */
[----:B-----5:R-:W-:Y:S02]  /*176d0*/  IMAD.MOV.U32 R114, RZ, RZ, R5 ;  /* 0x000000ffff727224 */ /* 0x020fe400078e0005 */
[----:B------:R-:W-:-:S13]  /*176e0*/  ISETP.NE.AND P0, PT, R2, RZ, PT ;  /* 0x000000ff0200720c */ /* 0x000fda0003f05270 */
[----:B------:R-:W-:Y:S05]  /*176f0*/  @!P0 BRA `(.L_x_1854) ;  /* 0x000033b000008947 */ /* 0x000fea0003800000 */
[----:B----4-:R-:W2:Y:S04]  /*17700*/  LDL R4, [R1+0x28] ;  /* 0x0000280001047983 */ /* 0x010ea80000100800 */
[----:B------:R-:W4:Y:S04]  /*17710*/  LDL R14, [R1+0x2c] ;  /* 0x00002c00010e7983 */ /* 0x000f280000100800 */
[----:B---3--:R-:W3:Y:S04]  /*17720*/  LDL R13, [R1+0x34] ;  /* 0x00003400010d7983 */ /* 0x008ee80000100800 */
        /* <DEDUP_REMOVED lines=9> */
[----:B--2---:R1:W-:Y:S04]  /*177c0*/  STS [R4+0x80], R3 ;  /* 0x0000800304007388 */ /* 0x0043e80000000800 */
[----:B------:R2:W-:Y:S01]  /*177d0*/  STS [R4+0x480], R2 ;  /* 0x0004800204007388 */ /* 0x0005e20000000800 */
[----:B-1----:R-:W-:Y:S02]  /*177e0*/  F2FP.BF16.PACK_AB R3, R27, R26 ;  /* 0x0000001a1b03723e */ /* 0x002fe400000010ff */
[----:B--2---:R-:W-:-:S03]  /*177f0*/  F2FP.BF16.PACK_AB R2, R165, R164 ;  /* 0x000000a4a502723e */ /* 0x004fc600000010ff */
[----:B----4-:R1:W-:Y:S04]  /*17800*/  STS [R14], R3 ;  /* 0x000000030e007388 */ /* 0x0103e80000000800 */
[----:B------:R2:W-:Y:S01]  /*17810*/  STS [R14+0x400], R2 ;  /* 0x000400020e007388 */ /* 0x0005e20000000800 */
[----:B-1----:R-:W-:Y:S02]  /*17820*/  F2FP.BF16.PACK_AB R3, R29, R28 ;  /* 0x0000001c1d03723e */ /* 0x002fe400000010ff */
[----:B--2---:R-:W-:-:S03]  /*17830*/  F2FP.BF16.PACK_AB R2, R133, R132 ;  /* 0x000000848502723e */ /* 0x004fc600000010ff */
[----:B---3--:R1:W-:Y:S04]  /*17840*/  STS [R13+0x80], R3 ;  /* 0x000080030d007388 */ /* 0x0083e80000000800 */
        /* <DEDUP_REMOVED lines=89> */
[----:B-1----:R-:W2:Y:S04]  /*17de0*/  LDL.LU R4, [R1+0x8] ;  /* 0x0000080001047983 */ /* 0x002ea80000300800 */
[----:B------:R-:W2:Y:S01]  /*17df0*/  LDL.LU R10, [R1+0xc] ;  /* 0x00000c00010a7983 */ /* 0x000ea20000300800 */
[----:B------:R-:W-:-:S02]  /*17e00*/  F2FP.BF16.PACK_AB R3, R109, R108 ;  /* 0x0000006c6d03723e */ /* 0x000fc400000010ff */
[----:B------:R-:W-:-:S03]  /*17e10*/  F2FP.BF16.PACK_AB R2, R95, R94 ;  /* 0x0000005e5f02723e */ /* 0x000fc600000010ff */
[----:B------:R1:W-:Y:S04]  /*17e20*/  STS [R14+0xc000], R3 ;  /* 0x00c000030e007388 */ /* 0x0003e80000000800 */
[----:B------:R4:W-:Y:S01]  /*17e30*/  STS [R14+0xc400], R2 ;  /* 0x00c400020e007388 */ /* 0x0009e20000000800 */
[----:B-1----:R-:W-:Y:S02]  /*17e40*/  F2FP.BF16.PACK_AB R3, R113, R112 ;  /* 0x000000707103723e */ /* 0x002fe400000010ff */
[----:B----4-:R-:W-:-:S03]  /*17e50*/  F2FP.BF16.PACK_AB R2, R99, R98 ;  /* 0x000000626302723e */ /* 0x010fc600000010ff */
        /* <DEDUP_REMOVED lines=10> */
[----:B------:R-:W-:Y:S02]  /*17f00*/  ISETP.NE.U32.AND P0, PT, RZ, c[0x0][0x508], PT ;  /* 0x00014200ff007a0c */ /* 0x000fe40003f05070 */
[----:B------:R-:W-:Y:S01]  /*17f10*/  ISETP.NE.U32.AND P2, PT, RZ, c[0x0][0x500], PT ;  /* 0x00014000ff007a0c */ /* 0x000fe20003f45070 */
[----:B------:R-:W3:Y:S01]  /*17f20*/  LDL.LU R6, [R1+0x48] ;  /* 0x0000480001067983 */ /* 0x000ee20000300800 */
[----:B------:R-:W-:Y:S02]  /*17f30*/  ISETP.NE.AND.EX P1, PT, RZ, c[0x0][0x50c], PT, P0 ;  /* 0x00014300ff007a0c */ /* 0x000fe40003f25300 */
[----:B-1----:R-:W-:-:S02]  /*17f40*/  F2FP.BF16.PACK_AB R3, R157, R156 ;  /* 0x0000009c9d03723e */ /* 0x002fc400000010ff */
        /* <DEDUP_REMOVED lines=9> */
[----:B------:R-:W-:Y:S01]  /*17fe0*/  STS [R5+0xc000], R3 ;  /* 0x00c0000305007388 */ /* 0x000fe20000000800 */
[----:B------:R-:W-:-:S03]  /*17ff0*/  IMAD.MOV.U32 R9, RZ, RZ, c[0x0][0x388] ;  /* 0x0000e200ff097624 */ /* 0x000fc600078e00ff */
        /* <DEDUP_REMOVED lines=8> */
[----:B-1----:R-:W-:-:S06]  /*18080*/  IMAD.MOV.U32 R3, RZ, RZ, RZ ;  /* 0x000000ffff037224 */ /* 0x002fcc00078e00ff */
[----:B------:R1:W5:Y:S01]  /*18090*/  @P2 LDG.E R3, [R4.64] ;  /* 0x0000000604032981 */ /* 0x000362000c1e1900 */
[----:B---3--:R-:W-:-:S04]  /*180a0*/  ISETP.NE.AND P0, PT, R6, RZ, PT ;  /* 0x000000ff0600720c */ /* 0x008fc80003f05270 */
[----:B------:R-:W-:Y:S01]  /*180b0*/  SEL R2, R6, c[0x0][0x3d4], P0 ;  /* 0x0000f50006027a07 */ /* 0x000fe20000000000 */
[----:B------:R-:W-:Y:S05]  /*180c0*/  @P1 BRA `(.L_x_1855) ;  /* 0x0000004000001947 */ /* 0x000fea0003800000 */
[----:B-1----:R-:W-:Y:S05]  /*180d0*/  @!P2 BRA `(.L_x_1855) ;  /* 0x000000300000a947 */ /* 0x002fea0003800000 */
[----:B-----5:R1:W2:Y:S04]  /*180e0*/  LDG.E R9, [R4.64] ;  /* 0x0000000604097981 */ /* 0x0202a8000c1e1900 */
[----:B-1----:R-:W2:Y:S02]  /*180f0*/  LDG.E R4, [R4.64+0x4] ;  /* 0x0000040604047981 */ /* 0x002ea4000c1e1900 */
[----:B--2---:R-:W-:Y:S02]  /*18100*/  IADD3 R9, -R9, R4, RZ ;  /* 0x0000000409097210 */ /* 0x004fe40007ffe1ff */
.L_x_1855:
        /* <DEDUP_REMOVED lines=18> */
[----:B------:R-:W-:Y:S01]  /*18230*/  IMAD.WIDE.U32 R12, R14, R5, RZ ;  /* 0x000000050e0c7225 */ /* 0x000fe200078e00ff */
[----:B-----5:R-:W-:-:S03]  /*18240*/  SHF.R.S32.HI R14, RZ, 0x1f, R3 ;  /* 0x0000001fff0e7819 */ /* 0x020fc60000011403 */
[C---:B------:R-:W-:Y:S02]  /*18250*/  IMAD R6, R10.reuse, R6, R4 ;  /* 0x000000060a067224 */ /* 0x040fe400078e0204 */
[----:B------:R-:W-:-:S04]  /*18260*/  IMAD.WIDE.U32 R10, R10, R2, RZ ;  /* 0x000000020a0a7225 */ /* 0x000fc800078e00ff */
[----:B------:R-:W-:Y:S01]  /*18270*/  IMAD R4, R15, R5, RZ ;  /* 0x000000050f047224 */ /* 0x000fe200078e02ff */
[----:B------:R-:W-:Y:S01]  /*18280*/  IADD3 R16, P1, P0, R10, R12, R3 ;  /* 0x0000000c0a107210 */ /* 0x000fe2000783e003 */
[----:B------:R-:W-:Y:S01]  /*18290*/  IMAD.IADD R6, R11, 0x1, R6 ;  /* 0x000000010b067824 */ /* 0x000fe200078e0206 */
[----:B------:R-:W-:Y:S01]  /*182a0*/  SEL R10, R119, RZ, P2 ;  /* 0x000000ff770a7207 */ /* 0x000fe20001000000 */
[----:B------:R-:W-:Y:S02]  /*182b0*/  IMAD.IADD R12, R13, 0x1, R4 ;  /* 0x000000010d0c7824 */ /* 0x000fe400078e0204 */
[----:B------:R-:W-:Y:S02]  /*182c0*/  IMAD.MOV.U32 R4, RZ, RZ, c[0x0][0x4e8] ;  /* 0x00013a00ff047624 */ /* 0x000fe400078e00ff */
[----:B------:R-:W-:Y:S01]  /*182d0*/  IMAD R13, R19, R10, RZ ;  /* 0x0000000a130d7224 */ /* 0x000fe200078e02ff */
[----:B------:R-:W-:Y:S01]  /*182e0*/  IADD3.X R15, R6, R12, R14, P1, P0 ;  /* 0x0000000c060f7210 */ /* 0x000fe20000fe040e */
[----:B------:R-:W-:Y:S01]  /*182f0*/  IMAD.WIDE.U32 R10, R18, R10, RZ ;  /* 0x0000000a120a7225 */ /* 0x000fe200078e00ff */
[----:B------:R-:W-:Y:S01]  /*18300*/  ISETP.NE.AND P3, PT, R4, 0x1, PT ;  /* 0x000000010400780c */ /* 0x000fe20003f65270 */
[----:B------:R-:W2:Y:S02]  /*18310*/  LDL R18, [R1+0x194] ;  /* 0x0001940001127983 */ /* 0x000ea40000100800 */
[----:B------:R-:W-:-:S04]  /*18320*/  IMAD R6, R115, 0x80, R118 ;  /* 0x0000008073067824 */ /* 0x000fc800078e0276 */
[----:B------:R-:W-:-:S06]  /*18330*/  IMAD.MOV.U32 R4, RZ, RZ, R6 ;  /* 0x000000ffff047224 */ /* 0x000fcc00078e0006 */
[----:B------:R-:W-:-:S05]  /*18340*/  @P3 IMAD.HI.U32 R12, R6, c[0x0][0x4ec], RZ ;  /* 0x00013b00060c3a27 */ /* 0x000fca00078e00ff */
[----:B------:R-:W-:Y:S01]  /*18350*/  @P3 SHF.R.U32.HI R4, RZ, c[0x0][0x4f0], R12 ;  /* 0x00013c00ff043a19 */ /* 0x000fe2000001160c */
[----:B------:R-:W-:-:S03]  /*18360*/  IMAD.IADD R13, R11, 0x1, R13 ;  /* 0x000000010b0d7824 */ /* 0x000fc600078e020d */
[----:B------:R-:W-:Y:S02]  /*18370*/  IADD3 R10, P1, P0, R4, R16, R10 ;  /* 0x00000010040a7210 */ /* 0x000fe4000783e00a */
[----:B------:R-:W-:-:S04]  /*18380*/  SHF.R.S32.HI R11, RZ, 0x1f, R4 ;  /* 0x0000001fff0b7819 */ /* 0x000fc80000011404 */
[----:B------:R-:W-:Y:S02]  /*18390*/  IADD3.X R11, R11, R15, R13, P1, P0 ;  /* 0x0000000f0b0b7210 */ /* 0x000fe40000fe040d */
[----:B------:R-:W1:Y:S01]  /*183a0*/  LDC.64 R12, c[0x0][R17+0x160] ;  /* 0x00005800110c7b82 */ /* 0x000e620000000a00 */
[----:B------:R-:W3:Y:S01]  /*183b0*/  S2R R119, SR_TID.X ;  /* 0x0000000000777919 */ /* 0x000ee20000002100 */
[----:B------:R-:W-:-:S04]  /*183c0*/  IMAD.MOV R4, RZ, RZ, -R4 ;  /* 0x000000ffff047224 */ /* 0x000fc800078e0a04 */
[----:B------:R-:W-:-:S05]  /*183d0*/  IMAD R4, R4, c[0x0][0x4e8], R6 ;  /* 0x00013a0004047a24 */ /* 0x000fca00078e0206 */
[----:B------:R-:W-:Y:S02]  /*183e0*/  SHF.R.S32.HI R15, RZ, 0x1f, R4 ;  /* 0x0000001fff0f7819 */ /* 0x000fe40000011404 */
[----:B---3--:R-:W-:-:S04]  /*183f0*/  SHF.R.S32.HI R118, RZ, 0x1f, R119 ;  /* 0x0000001fff767819 */ /* 0x008fc80000011477 */
[----:B------:R-:W-:Y:S01]  /*18400*/  LEA.HI R118, R118, R119, RZ, 0x5 ;  /* 0x0000007776767211 */ /* 0x000fe200078f28ff */
        /* <DEDUP_REMOVED lines=8> */
[----:B------:R-:W-:Y:S02]  /*18490*/  LEA R4, P0, R10, R12, 0x2 ;  /* 0x0000000c0a047211 */ /* 0x000fe400078010ff */
[----:B------:R-:W-:Y:S02]  /*184a0*/  LOP3.LUT R118, R118, 0xffffffe0, RZ, 0xc0, !PT ;  /* 0xffffffe076767812 */ /* 0x000fe400078ec0ff */
[----:B------:R-:W-:Y:S01]  /*184b0*/  LEA.HI.X R11, R10, R13, R11, 0x2, P0 ;  /* 0x0000000d0a0b7211 */ /* 0x000fe200000f140b */
[----:B------:R-:W-:Y:S02]  /*184c0*/  SHFL.IDX PT, R12, R4, RZ, 0x1c1f ;  /* 0x001c1fff040c7589 */ /* 0x000fe400000e0000 */
[----:B------:R-:W-:-:S02]  /*184d0*/  IMAD.IADD R118, R119, 0x1, -R118 ;  /* 0x0000000177767824 */ /* 0x000fc400078e0a76 */
[----:B------:R-:W1:Y:S04]  /*184e0*/  SHFL.IDX PT, R13, R11, RZ, 0x1c1f ;  /* 0x001c1fff0b0d7589 */ /* 0x000e6800000e0000 */
[----:B------:R3:W-:Y:S04]  /*184f0*/  SHFL.IDX PT, R10, R4, 0x1, 0x1c1f ;  /* 0x003c1f00040a7f89 */ /* 0x0007e800000e0000 */
[----:B------:R-:W4:Y:S01]  /*18500*/  SHFL.IDX PT, R11, R11, 0x1, 0x1c1f ;  /* 0x003c1f000b0b7f89 */ /* 0x000f2200000e0000 */
[----:B------:R-:W-:Y:S01]  /*18510*/  LOP3.LUT P0, RZ, R118, 0x3, RZ, 0xc0, !PT ;  /* 0x0000000376ff7812 */ /* 0x000fe2000780c0ff */
[----:B---3--:R-:W-:-:S02]  /*18520*/  IMAD R4, R9, c[0x0][0x4e8], RZ ;  /* 0x00013a0009047a24 */ /* 0x008fc400078e02ff */
[----:B--2---:R-:W-:-:S05]  /*18530*/  IMAD R9, R115, 0x80, R18 ;  /* 0x0000008073097824 */ /* 0x004fca00078e0212 */
[C---:B------:R-:W-:Y:S02]  /*18540*/  IADD3 R15, R9.reuse, 0x8, RZ ;  /* 0x00000008090f7810 */ /* 0x040fe40007ffe0ff */
[-C--:B------:R-:W-:Y:S02]  /*18550*/  ISETP.GE.OR P1, PT, R9, R4.reuse, P0 ;  /* 0x000000040900720c */ /* 0x080fe40000726670 */
[----:B------:R-:W-:-:S11]  /*18560*/  ISETP.GE.OR P0, PT, R15, R4, P0 ;  /* 0x000000040f00720c */ /* 0x000fd60000706670 */
[----:B-1----:R1:W-:Y:S01]  /*18570*/  @!P1 ST.E [R12.64], R21 ;  /* 0x000000150c009985 */ /* 0x0023e2000c101906 */
[----:B------:R-:W-:-:S03]  /*18580*/  ISETP.GE.AND P1, PT, R15, R4, PT ;  /* 0x000000040f00720c */ /* 0x000fc60003f26270 */
[----:B----4-:R1:W-:Y:S01]  /*18590*/  @!P0 ST.E [R10.64], R20 ;  /* 0x000000140a008985 */ /* 0x0103e2000c101906 */
[----:B------:R-:W-:Y:S02]  /*185a0*/  ISETP.GE.AND P0, PT, R9, R4, PT ;  /* 0x000000040900720c */ /* 0x000fe40003f06270 */
[----:B------:R-:W-:Y:S01]  /*185b0*/  P2R R9, PR, RZ, 0x2 ;  /* 0x00000002ff097803 */ /* 0x000fe20000000000 */
[----:B------:R-:W-:Y:S05]  /*185c0*/  @P2 BRA `(.L_x_1856) ;  /* 0x000008f000002947 */ /* 0x000fea0003800000 */
[----:B------:R-:W-:Y:S01]  /*185d0*/  IMAD R14, R14, c[0x0][0x3a0], RZ ;  /* 0x0000e8000e0e7a24 */ /* 0x000fe200078e02ff */
[----:B------:R-:W-:Y:S01]  /*185e0*/  LEA R6, R115, R0, 0x7 ;  /* 0x0000000073067211 */ /* 0x000fe200078e38ff */
[C---:B-1----:R-:W-:Y:S01]  /*185f0*/  IMAD.WIDE.U32 R10, R3.reuse, c[0x0][0x3a0], RZ ;  /* 0x0000e800030a7a25 */ /* 0x042fe200078e00ff */
[----:B------:R-:W-:Y:S01]  /*18600*/  SHF.R.S32.HI R9, RZ, 0x1f, R2 ;  /* 0x0000001fff097819 */ /* 0x000fe20000011402 */
[----:B------:R1:W2:Y:S02]  /*18610*/  LDS.128 R32, [R203+0x80] ;  /* 0x00008000cb207984 */ /* 0x0002a40000000c00 */
[----:B------:R-:W-:-:S02]  /*18620*/  IMAD R3, R3, c[0x0][0x3a4], R14 ;  /* 0x0000e90003037a24 */ /* 0x000fc400078e020e */
[----:B------:R-:W-:Y:S01]  /*18630*/  @P3 IMAD.HI.U32 R12, R6, c[0x0][0x4ec], RZ ;  /* 0x00013b00060c3a27 */ /* 0x000fe200078e00ff */
[----:B------:R1:W3:Y:S02]  /*18640*/  LDS.128 R48, [R203+0x1080] ;  /* 0x00108000cb307984 */ /* 0x0002e40000000c00 */
[----:B------:R-:W-:Y:S01]  /*18650*/  IADD3 R11, R11, R3, RZ ;  /* 0x000000030b0b7210 */ /* 0x000fe20007ffe0ff */
[----:B------:R-:W-:Y:S01]  /*18660*/  IMAD R9, R9, c[0x0][0x3f0], RZ ;  /* 0x0000fc0009097a24 */ /* 0x000fe200078e02ff */
        /* <DEDUP_REMOVED lines=11> */
[----:B------:R-:W-:-:S03]  /*18720*/  IADD3 R2, -R3, RZ, RZ ;  /* 0x000000ff03027210 */ /* 0x000fc60007ffe1ff */
        /* <DEDUP_REMOVED lines=9> */
[----:B------:R1:W1:Y:S02]  /*187c0*/  LDS.128 R40, [R203+0x9080] ;  /* 0x00908000cb287984 */ /* 0x0002640000000c00 */
[----:B------:R-:W-:Y:S01]  /*187d0*/  IADD3 R3, R3, R9, RZ ;  /* 0x0000000903037210 */ /* 0x000fe20007ffe0ff */
[----:B------:R-:W-:Y:S01]  /*187e0*/  IMAD R6, R6, c[0x0][0x3d8], RZ ;  /* 0x0000f60006067a24 */ /* 0x000fe200078e02ff */
[----:B------:R1:W1:Y:S03]  /*187f0*/  LDS.128 R56, [R203+0xa080] ;  /* 0x00a08000cb387984 */ /* 0x0002660000000c00 */
[C---:B------:R-:W-:Y:S01]  /*18800*/  IMAD.WIDE.U32 R2, R5.reuse, c[0x0][0x3d8], R2 ;  /* 0x0000f60005027a25 */ /* 0x040fe200078e0002 */
[----:B------:R1:W1:Y:S03]  /*18810*/  LDS.128 R72, [R203+0xb080] ;  /* 0x00b08000cb487984 */ /* 0x0002660000000c00 */
[----:B------:R-:W-:Y:S01]  /*18820*/  IMAD R5, R5, c[0x0][0x3dc], R6 ;  /* 0x0000f70005057a24 */ /* 0x000fe200078e0206 */
[----:B------:R1:W1:Y:S01]  /*18830*/  LDS.128 R20, [R203+0xc080] ;  /* 0x00c08000cb147984 */ /* 0x0002620000000c00 */
[----:B------:R-:W-:-:S02]  /*18840*/  LEA R16, P0, R2, c[0x0][0x380], 0x1 ;  /* 0x0000e00002107a11 */ /* 0x000fc400078008ff */
[----:B------:R-:W-:Y:S01]  /*18850*/  LEA R6, R115, R143, 0x7 ;  /* 0x0000008f73067211 */ /* 0x000fe200078e38ff */
[----:B------:R1:W1:Y:S01]  /*18860*/  LDS.128 R36, [R203+0xd080] ;  /* 0x00d08000cb247984 */ /* 0x0002620000000c00 */
[----:B------:R-:W-:-:S03]  /*18870*/  IADD3 R3, R3, R5, RZ ;  /* 0x0000000503037210 */ /* 0x000fc60007ffe0ff */
[----:B------:R1:W1:Y:S01]  /*18880*/  LDS.128 R52, [R203+0xe080] ;  /* 0x00e08000cb347984 */ /* 0x0002620000000c00 */
[----:B------:R-:W-:-:S03]  /*18890*/  LEA.HI.X R9, R2, c[0x0][0x384], R3, 0x1, P0 ;  /* 0x0000e10002097a11 */ /* 0x000fc600000f0c03 */
[----:B------:R1:W1:Y:S01]  /*188a0*/  LDS.128 R68, [R203+0xf080] ;  /* 0x00f08000cb447984 */ /* 0x0002620000000c00 */
[----:B------:R-:W-:Y:S05]  /*188b0*/  BRA.DIV ~URZ, `(.L_x_1857) ;  /* 0x00004c427f007947 */ /* 0x000fea000b800000 */
[----:B--234-:R2:W3:Y:S02]  /*188c0*/  SHFL.IDX PT, R5, R9, RZ, 0x181f ;  /* 0x00181fff09057589 */ /* 0x01c4e400000e0000 */
.L_x_1933:
[----:B------:R-:W-:Y:S05]  /*188d0*/  BRA.DIV ~URZ, `(.L_x_1858) ;  /* 0x00004c927f007947 */ /* 0x000fea000b800000 */
[----:B------:R4:W2:Y:S02]  /*188e0*/  SHFL.IDX PT, R2, R16, RZ, 0x181f ;  /* 0x00181fff10027589 */ /* 0x0008a400000e0000 */
.L_x_1934:
        /* <DEDUP_REMOVED lines=9> */
[CC--:B------:R-:W-:Y:S02]  /*18980*/  @!P1 LEA R10, P5, R205.reuse, R2.reuse, 0x1 ;  /* 0x00000002cd0a9211 */ /* 0x0c0fe400078a08ff */
[-C--:B---3--:R-:W-:Y:S02]  /*18990*/  @!P3 LEA.HI.X R15, R140, R5.reuse, R141, 0x1, P4 ;  /* 0x000000058c0fb211 */ /* 0x088fe400020f0c8d */
        /* <DEDUP_REMOVED lines=8> */
.L_x_1860:
[----:B------:R-:W-:Y:S05]  /*18a20*/  BSYNC B0 ;  /* 0x0000000000007941 */ /* 0x000fea0003800000 */
.L_x_1859:
[----:B------:R-:W-:Y:S05]  /*18a30*/  BRA.DIV ~URZ, `(.L_x_1861) ;  /* 0x00004ba27f007947 */ /* 0x000fea000b800000 */
[----:B---3--:R3:W4:Y:S04]  /*18a40*/  SHFL.IDX PT, R5, R9, 0x1, 0x181f ;  /* 0x00381f0009057f89 */ /* 0x00872800000e0000 */
[----:B--2---:R3:W2:Y:S02]  /*18a50*/  SHFL.IDX PT, R2, R16, 0x1, 0x181f ;  /* 0x00381f0010027f89 */ /* 0x0046a400000e0000 */
.L_x_1935:
        /* <DEDUP_REMOVED lines=11> */
[-C--:B----4-:R-:W-:Y:S02]  /*18b10*/  @!P3 LEA.HI.X R15, R140, R5.reuse, R141, 0x1, P4 ;  /* 0x000000058c0fb211 */ /* 0x090fe400020f0c8d */
        /* <DEDUP_REMOVED lines=8> */
.L_x_1863:
[----:B------:R-:W-:Y:S05]  /*18ba0*/  BSYNC B0 ;  /* 0x0000000000007941 */ /* 0x000fea0003800000 */
.L_x_1862:
[----:B------:R-:W-:Y:S05]  /*18bb0*/  BRA.DIV ~URZ, `(.L_x_1864) ;  /* 0x00004af27f007947 */ /* 0x000fea000b800000 */
[----:B----4-:R4:W3:Y:S02]  /*18bc0*/  SHFL.IDX PT, R5, R9, 0x2, 0x181f ;  /* 0x00581f0009057f89 */ /* 0x0108e400000e0000 */
.L_x_1936:
[----:B------:R-:W-:Y:S05]  /*18bd0*/  BRA.DIV ~URZ, `(.L_x_1865) ;  /* 0x00004b427f007947 */ /* 0x000fea000b800000 */
[----:B--2---:R2:W4:Y:S02]  /*18be0*/  SHFL.IDX PT, R2, R16, 0x2, 0x181f ;  /* 0x00581f0010027f89 */ /* 0x00452400000e0000 */
.L_x_1937:
        /* <DEDUP_REMOVED lines=20> */
.L_x_1867:
[----:B------:R-:W-:Y:S05]  /*18d30*/  BSYNC B0 ;  /* 0x0000000000007941 */ /* 0x000fea0003800000 */
.L_x_1866:
[----:B------:R-:W-:Y:S05]  /*18d40*/  BRA.DIV ~URZ, `(.L_x_1868) ;  /* 0x00004a427f007947 */ /* 0x000fea000b800000 */
[----:B---3--:R3:W2:Y:S04]  /*18d50*/  SHFL.IDX PT, R5, R9, 0x3, 0x181f ;  /* 0x00781f0009057f89 */ /* 0x0086a800000e0000 */
[----:B----4-:R3:W4:Y:S02]  /*18d60*/  SHFL.IDX PT, R2, R16, 0x3, 0x181f ;  /* 0x00781f0010027f89 */ /* 0x01072400000e0000 */
.L_x_1938:
        /* <DEDUP_REMOVED lines=17> */
[----:B------:R-:W-:-:S04]  /*18e80*/  LEA R2, P0, R204, R2, 0x1 ;  /* 0x00000002cc027211 */ /* 0x000fc800078008ff */
[----:B------:R-:W-:-:S05]  /*18e90*/  LEA.HI.X R3, R204, R5, R214, 0x1, P0 ;  /* 0x00000005cc037211 */ /* 0x000fca00000f0cd6 */
[----:B------:R2:W-:Y:S01]  /*18ea0*/  ST.E.128 [R2.64], R68 ;  /* 0x0000004402007985 */ /* 0x0005e2000c101d06 */
[----:B------:R-:W-:Y:S05]  /*18eb0*/  BRA `(.L_x_1869) ;  /* 0x0000294000007947 */ /* 0x000fea0003800000 */
.L_x_1856:
[----:B-1----:R-:W2:Y:S01]  /*18ec0*/  LDL.LU R12, [R1+0x4c] ;  /* 0x00004c00010c7983 */ /* 0x002ea20000300800 */
[----:B------:R-:W-:Y:S02]  /*18ed0*/  IMAD R14, R14, c[0x0][0x408], RZ ;  /* 0x000102000e0e7a24 */ /* 0x000fe400078e02ff */
[----:B------:R-:W-:-:S04]  /*18ee0*/  IMAD.WIDE.U32 R10, R3, c[0x0][0x408], RZ ;  /* 0x00010200030a7a25 */ /* 0x000fc800078e00ff */
        /* <DEDUP_REMOVED lines=8> */
[----:B------:R-:W-:-:S05]  /*18f70*/  IMAD R2, R2, c[0x0][0x444], R3 ;  /* 0x0001110002027a24 */ /* 0x000fca00078e0203 */
[----:B------:R-:W-:Y:S02]  /*18f80*/  IADD3 R3, R5, R2, RZ ;  /* 0x0000000205037210 */ /* 0x000fe40007ffe0ff */
[----:B------:R-:W-:-:S05]  /*18f90*/  MOV R2, R4 ;  /* 0x0000000400027202 */ /* 0x000fca0000000f00 */
[----:B--2---:R-:W-:-:S04]  /*18fa0*/  IMAD.WIDE.U32 R2, R12, c[0x0][0x448], R2 ;  /* 0x000112000c027a25 */ /* 0x004fc800078e0002 */
[----:B------:R-:W-:Y:S01]  /*18fb0*/  IMAD R5, R12, c[0x0][0x44c], R3 ;  /* 0x000113000c057a24 */ /* 0x000fe200078e0203 */
[----:B------:R-:W-:Y:S01]  /*18fc0*/  MOV R4, R2 ;  /* 0x0000000200047202 */ /* 0x000fe20000000f00 */
[----:B------:R-:W-:Y:S01]  /*18fd0*/  @P3 IMAD.HI.U32 R3, R6, c[0x0][0x4ec], RZ ;  /* 0x00013b0006033a27 */ /* 0x000fe200078e00ff */
[----:B------:R-:W-:-:S04]  /*18fe0*/  MOV R2, R6 ;  /* 0x0000000600027202 */ /* 0x000fc80000000f00 */
[----:B------:R-:W-:-:S04]  /*18ff0*/  @P3 SHF.R.U32.HI R2, RZ, c[0x0][0x4f0], R3 ;  /* 0x00013c00ff023a19 */ /* 0x000fc80000011603 */
[C---:B------:R-:W-:Y:S01]  /*19000*/  IADD3 R3, -R2.reuse, RZ, RZ ;  /* 0x000000ff02037210 */ /* 0x040fe20007ffe1ff */
[----:B------:R-:W-:-:S04]  /*19010*/  IMAD.WIDE.U32 R4, R2, c[0x0][0x430], R4 ;  /* 0x00010c0002047a25 */ /* 0x000fc800078e0004 */
[----:B------:R-:W-:Y:S01]  /*19020*/  IMAD R6, R3, c[0x0][0x4e8], R6 ;  /* 0x00013a0003067a24 */ /* 0x000fe200078e0206 */
[----:B------:R-:W-:-:S05]  /*19030*/  SHF.R.S32.HI R3, RZ, 0x1f, R2 ;  /* 0x0000001fff037819 */ /* 0x000fca0000011402 */
[----:B------:R-:W-:-:S04]  /*19040*/  IMAD R3, R3, c[0x0][0x430], RZ ;  /* 0x00010c0003037a24 */ /* 0x000fc800078e02ff */
[----:B------:R-:W-:-:S05]  /*19050*/  IMAD R2, R2, c[0x0][0x434], R3 ;  /* 0x00010d0002027a24 */ /* 0x000fca00078e0203 */
[----:B------:R-:W-:Y:S02]  /*19060*/  IADD3 R3, R5, R2, RZ ;  /* 0x0000000205037210 */ /* 0x000fe40007ffe0ff */
[----:B------:R-:W-:Y:S02]  /*19070*/  MOV R2, R4 ;  /* 0x0000000400027202 */ /* 0x000fe40000000f00 */
        /* <DEDUP_REMOVED lines=9> */
.L_x_1939:
[----:B------:R-:W-:Y:S05]  /*19110*/  BRA.DIV ~URZ, `(.L_x_1871) ;  /* 0x000047b27f007947 */ /* 0x000fea000b800000 */
[----:B------:R3:W4:Y:S02]  /*19120*/  SHFL.IDX PT, R2, R5, RZ, 0x1c1f ;  /* 0x001c1fff05027589 */ /* 0x00072400000e0000 */
.L_x_1940:
[----:B------:R-:W-:Y:S01]  /*19130*/  BSSY B0, `(.L_x_1872) ;  /* 0x00000c1000007945 */ /* 0x000fe20003800000 */
[----:B------:R-:W-:Y:S05]  /*19140*/  @P0 BRA `(.L_x_1873) ;  /* 0x00000bf000000947 */ /* 0x000fea0003800000 */
[----:B------:R-:W5:Y:S04]  /*19150*/  LDL R10, [R1+0x58] ;  /* 0x00005800010a7983 */ /* 0x000f680000100800 */
[----:B---3--:R-:W3:Y:S04]  /*19160*/  LDL R14, [R1+0xcc] ;  /* 0x0000cc00010e7983 */ /* 0x008ee80000100800 */
[----:B----4-:R-:W4:Y:S04]  /*19170*/  LDL R20, [R1+0x164] ;  /* 0x0001640001147983 */ /* 0x010f280000100800 */
[----:B--2---:R-:W2:Y:S04]  /*19180*/  LDL R17, [R1+0xc8] ;  /* 0x0000c80001117983 */ /* 0x004ea80000100800 */
[----:B------:R-:W2:Y:S04]  /*19190*/  LDL R21, [R1+0xc4] ;  /* 0x0000c40001157983 */ /* 0x000ea80000100800 */
        /* <DEDUP_REMOVED lines=8> */
[----:B-----5:R-:W-:-:S13]  /*19220*/  ISETP.GE.AND P0, PT, R10, c[0x0][0x3c8], PT ;  /* 0x0000f2000a007a0c */ /* 0x020fda0003f06270 */
[----:B------:R-:W-:-:S04]  /*19230*/  @!P0 IMAD.MOV.U32 R3, RZ, RZ, R4 ;  /* 0x000000ffff038224 */ /* 0x000fc800078e0004 */
[----:B------:R-:W-:Y:S01]  /*19240*/  @!P0 IMAD.WIDE R10, R10, 0x4, R2 ;  /* 0x000000040a0a8825 */ /* 0x000fe200078e0202 */
[----:B--2---:R-:W-:Y:S01]  /*19250*/  ISETP.GE.AND P2, PT, R21, c[0x0][0x3c8], PT ;  /* 0x0000f20015007a0c */ /* 0x004fe20003f46270 */
[----:B------:R-:W2:Y:S04]  /*19260*/  LDL R3, [R1+0xb0] ;  /* 0x0000b00001037983 */ /* 0x000ea80000100800 */
[----:B------:R5:W-:Y:S01]  /*19270*/  @!P0 ST.E.64 [R10.64], R24 ;  /* 0x000000180a008985 */ /* 0x000be2000c101b06 */
[----:B---3--:R-:W-:-:S13]  /*19280*/  ISETP.GE.AND P0, PT, R14, c[0x0][0x3c8], PT ;  /* 0x0000f2000e007a0c */ /* 0x008fda0003f06270 */
[C---:B-----5:R-:W-:Y:S01]  /*19290*/  @!P0 LEA R10, P1, R14.reuse, R2, 0x2 ;  /* 0x000000020e0a8211 */ /* 0x060fe200078210ff */
[----:B------:R-:W3:Y:S03]  /*192a0*/  LDL R25, [R1+0x14c] ;  /* 0x00014c0001197983 */ /* 0x000ee60000100800 */
[----:B----4-:R-:W-:Y:S01]  /*192b0*/  @!P0 LEA.HI.X R11, R14, R4, R20, 0x2, P1 ;  /* 0x000000040e0b8211 */ /* 0x010fe200008f1414 */
[----:B------:R-:W4:Y:S04]  /*192c0*/  LDL R24, [R1+0xa0] ;  /* 0x0000a00001187983 */ /* 0x000f280000100800 */
[----:B------:R-:W5:Y:S04]  /*192d0*/  LDL R14, [R1+0x150] ;  /* 0x00015000010e7983 */ /* 0x000f680000100800 */
[----:B------:R1:W-:Y:S01]  /*192e0*/  @!P0 ST.E.64 [R10.64], R26 ;  /* 0x0000001a0a008985 */ /* 0x0003e2000c101b06 */
[----:B------:R-:W-:-:S03]  /*192f0*/  ISETP.GE.AND P0, PT, R17, c[0x0][0x3c8], PT ;  /* 0x0000f20011007a0c */ /* 0x000fc60003f06270 */
[----:B------:R-:W2:Y:S10]  /*19300*/  LDL R20, [R1+0xb8] ;  /* 0x0000b80001147983 */ /* 0x000eb40000100800 */
[C---:B-1----:R-:W-:Y:S01]  /*19310*/  @!P0 LEA R10, P1, R17.reuse, R2, 0x2 ;  /* 0x00000002110a8211 */ /* 0x042fe200078210ff */
[----:B------:R-:W3:Y:S03]  /*19320*/  LDL R26, [R1+0x98] ;  /* 0x00009800011a7983 */ /* 0x000ee60000100800 */
[----:B------:R-:W-:Y:S01]  /*19330*/  @!P0 LEA.HI.X R11, R17, R4, R118, 0x2, P1 ;  /* 0x00000004110b8211 */ /* 0x000fe200008f1476 */
[----:B------:R-:W3:Y:S01]  /*19340*/  LDL R27, [R1+0x128] ;  /* 0x00012800011b7983 */ /* 0x000ee20000100800 */
[----:B------:R-:W-:-:S03]  /*19350*/  ISETP.GE.AND P1, PT, R12, c[0x0][0x3c8], PT ;  /* 0x0000f2000c007a0c */ /* 0x000fc60003f26270 */
[----:B------:R-:W4:Y:S04]  /*19360*/  LDL R17, [R1+0xb4] ;  /* 0x0000b40001117983 */ /* 0x000f280000100800 */
[----:B------:R1:W-:Y:S02]  /*19370*/  @!P0 ST.E.64 [R10.64], R28 ;  /* 0x0000001c0a008985 */ /* 0x0003e4000c101b06 */
[C---:B-1----:R-:W-:Y:S02]  /*19380*/  @!P2 LEA R10, P0, R21.reuse, R2, 0x2 ;  /* 0x00000002150aa211 */ /* 0x042fe400078010ff */
[----:B------:R-:W4:Y:S02]  /*19390*/  LDL R29, [R1+0xa8] ;  /* 0x0000a800011d7983 */ /* 0x000f240000100800 */
[----:B------:R-:W-:-:S02]  /*193a0*/  @!P2 LEA.HI.X R11, R21, R4, R115, 0x2, P0 ;  /* 0x00000004150ba211 */ /* 0x000fc400000f1473 */
[----:B------:R-:W4:Y:S04]  /*193b0*/  LDL R28, [R1+0x130] ;  /* 0x00013000011c7983 */ /* 0x000f280000100800 */
[----:B------:R-:W4:Y:S04]  /*193c0*/  LDL R21, [R1+0x148] ;  /* 0x0001480001157983 */ /* 0x000f280000100800 */
[----:B------:R1:W-:Y:S02]  /*193d0*/  @!P2 ST.E.64 [R10.64], R30 ;  /* 0x0000001e0a00a985 */ /* 0x0003e4000c101b06 */
[----:B-1----:R-:W-:-:S02]  /*193e0*/  @!P1 LEA R10, P0, R12, R2, 0x2 ;  /* 0x000000020c0a9211 */ /* 0x002fc400078010ff */
[----:B------:R-:W4:Y:S02]  /*193f0*/  LDL R30, [R1+0x138] ;  /* 0x00013800011e7983 */ /* 0x000f240000100800 */
[----:B------:R-:W-:Y:S02]  /*19400*/  @!P1 LEA.HI.X R11, R12, R4, R19, 0x2, P0 ;  /* 0x000000040c0b9211 */ /* 0x000fe400000f1413 */
[----:B------:R-:W4:Y:S04]  /*19410*/  LDL R31, [R1+0x78] ;  /* 0x00007800011f7983 */ /* 0x000f280000100800 */
[----:B------:R-:W4:Y:S01]  /*19420*/  LDL R19, [R1+0x144] ;  /* 0x0001440001137983 */ /* 0x000f220000100800 */
[----:B------:R-:W-:-:S03]  /*19430*/  ISETP.GE.AND P2, PT, R15, c[0x0][0x3c8], PT ;  /* 0x0000f2000f007a0c */ /* 0x000fc60003f46270 */
[----:B------:R1:W-:Y:S01]  /*19440*/  @!P1 ST.E.64 [R10.64], R32 ;  /* 0x000000200a009985 */ /* 0x0003e2000c101b06 */
[----:B------:R-:W-:-:S03]  /*19450*/  ISETP.GE.AND P1, PT, R13, c[0x0][0x3c8], PT ;  /* 0x0000f2000d007a0c */ /* 0x000fc60003f26270 */
[----:B------:R-:W4:Y:S06]  /*19460*/  LDL R12, [R1+0xac] ;  /* 0x0000ac00010c7983 */ /* 0x000f2c0000100800 */
[C---:B-1----:R-:W-:Y:S01]  /*19470*/  @!P2 LEA R10, P0, R15.reuse, R2, 0x2 ;  /* 0x000000020f0aa211 */ /* 0x042fe200078010ff */
[----:B------:R-:W4:Y:S03]  /*19480*/  LDL R33, [R1+0x80] ;  /* 0x0000800001217983 */ /* 0x000f260000100800 */
[----:B------:R-:W-:Y:S01]  /*19490*/  @!P2 LEA.HI.X R11, R15, R4, R16, 0x2, P0 ;  /* 0x000000040f0ba211 */ /* 0x000fe200000f1410 */
[----:B------:R-:W4:Y:S04]  /*194a0*/  LDL R32, [R1+0x108] ;  /* 0x0001080001207983 */ /* 0x000f280000100800 */
[----:B------:R-:W4:Y:S04]  /*194b0*/  LDL R15, [R1+0x140] ;  /* 0x00014000010f7983 */ /* 0x000f280000100800 */
[----:B------:R1:W-:Y:S01]  /*194c0*/  @!P2 ST.E.64 [R10.64], R34 ;  /* 0x000000220a00a985 */ /* 0x0003e2000c101b06 */
[----:B------:R-:W-:-:S03]  /*194d0*/  ISETP.GE.AND P2, PT, R18, c[0x0][0x3c8], PT ;  /* 0x0000f20012007a0c */ /* 0x000fc60003f46270 */
[----:B------:R-:W4:Y:S01]  /*194e0*/  LDL R16, [R1+0xa4] ;  /* 0x0000a40001107983 */ /* 0x000f220000100800 */
[----:B-1----:R-:W-:-:S03]  /*194f0*/  @!P1 LEA R10, P0, R13, R2, 0x2 ;  /* 0x000000020d0a9211 */ /* 0x002fc600078010ff */
[----:B------:R-:W4:Y:S01]  /*19500*/  LDL R34, [R1+0x110] ;  /* 0x0001100001227983 */ /* 0x000f220000100800 */
[----:B-----5:R-:W-:-:S03]  /*19510*/  @!P1 LEA.HI.X R11, R13, R4, R14, 0x2, P0 ;  /* 0x000000040d0b9211 */ /* 0x020fc600000f140e */
[----:B------:R-:W5:Y:S04]  /*19520*/  LDL R13, [R1+0x13c] ;  /* 0x00013c00010d7983 */ /* 0x000f680000100800 */
[----:B------:R1:W-:Y:S01]  /*19530*/  @!P1 ST.E.64 [R10.64], R36 ;  /* 0x000000240a009985 */ /* 0x0003e2000c101b06 */
[----:B--2---:R-:W-:-:S03]  /*19540*/  ISETP.GE.AND P1, PT, R20, c[0x0][0x3c8], PT ;  /* 0x0000f20014007a0c */ /* 0x004fc60003f26270 */
[----:B------:R-:W2:Y:S01]  /*19550*/  LDL R14, [R1+0x9c] ;  /* 0x00009c00010e7983 */ /* 0x000ea20000100800 */
[----:B-1----:R-:W-:-:S04]  /*19560*/  @!P2 LEA R10, P0, R18, R2, 0x2 ;  /* 0x00000002120aa211 */ /* 0x002fc800078010ff */
[----:B---3--:R-:W-:Y:S02]  /*19570*/  @!P2 LEA.HI.X R11, R18, R4, R25, 0x2, P0 ;  /* 0x00000004120ba211 */ /* 0x008fe400000f1419 */
[----:B------:R-:W3:Y:S04]  /*19580*/  LDL R18, [R1+0x134] ;  /* 0x0001340001127983 */ /* 0x000ee80000100800 */
[----:B------:R1:W-:Y:S01]  /*19590*/  @!P2 ST.E.64 [R10.64], R40 ;  /* 0x000000280a00a985 */ /* 0x0003e2000c101b06 */
[----:B----4-:R-:W-:-:S03]  /*195a0*/  ISETP.GE.AND P2, PT, R17, c[0x0][0x3c8], PT ;  /* 0x0000f20011007a0c */ /* 0x010fc60003f46270 */
[----:B------:R-:W4:Y:S01]  /*195b0*/  LDL R25, [R1+0x124] ;  /* 0x0001240001197983 */ /* 0x000f220000100800 */
[----:B-1----:R-:W-:-:S04]  /*195c0*/  @!P1 LEA R10, P0, R20, R2, 0x2 ;  /* 0x00000002140a9211 */ /* 0x002fc800078010ff */
[----:B------:R-:W-:Y:S02]  /*195d0*/  @!P1 LEA.HI.X R11, R20, R4, R21, 0x2, P0 ;  /* 0x00000004140b9211 */ /* 0x000fe400000f1415 */
[----:B------:R-:W4:Y:S04]  /*195e0*/  LDL R21, [R1+0x94] ;  /* 0x0000940001157983 */ /* 0x000f280000100800 */
[----:B------:R1:W-:Y:S01]  /*195f0*/  @!P1 ST.E.64 [R10.64], R44 ;  /* 0x0000002c0a009985 */ /* 0x0003e2000c101b06 */
[----:B------:R-:W-:Y:S02]  /*19600*/  ISETP.GE.AND P3, PT, R29, c[0x0][0x3c8], PT ;  /* 0x0000f2001d007a0c */ /* 0x000fe40003f66270 */
[----:B------:R-:W-:Y:S01]  /*19610*/  ISETP.GE.AND P4, PT, R24, c[0x0][0x3c8], PT ;  /* 0x0000f20018007a0c */ /* 0x000fe20003f86270 */
[----:B------:R-:W4:Y:S01]  /*19620*/  LDL R20, [R1+0x88] ;  /* 0x0000880001147983 */ /* 0x000f220000100800 */
[----:B-1----:R-:W-:-:S04]  /*19630*/  @!P2 LEA R10, P0, R17, R2, 0x2 ;  /* 0x00000002110aa211 */ /* 0x002fc800078010ff */
[----:B------:R-:W-:Y:S02]  /*19640*/  @!P2 LEA.HI.X R11, R17, R4, R19, 0x2, P0 ;  /* 0x00000004110ba211 */ /* 0x000fe400000f1413 */
[----:B------:R-:W4:Y:S01]  /*19650*/  LDL R19, [R1+0x12c] ;  /* 0x00012c0001137983 */ /* 0x000f220000100800 */
[----:B------:R-:W-:-:S03]  /*19660*/  ISETP.GE.AND P1, PT, R3, c[0x0][0x3c8], PT ;  /* 0x0000f20003007a0c */ /* 0x000fc60003f26270 */
[----:B------:R1:W-:Y:S01]  /*19670*/  @!P2 ST.E.64 [R10.64], R48 ;  /* 0x000000300a00a985 */ /* 0x0003e2000c101b06 */
[----:B------:R-:W-:-:S03]  /*19680*/  ISETP.GE.AND P2, PT, R12, c[0x0][0x3c8], PT ;  /* 0x0000f2000c007a0c */ /* 0x000fc60003f46270 */
[----:B------:R-:W4:Y:S06]  /*19690*/  LDL R17, [R1+0x84] ;  /* 0x0000840001117983 */ /* 0x000f2c0000100800 */
[----:B-1----:R-:W-:-:S04]  /*196a0*/  @!P1 LEA R10, P0, R3, R2, 0x2 ;  /* 0x00000002030a9211 */ /* 0x002fc800078010ff */
[----:B------:R-:W-:Y:S02]  /*196b0*/  @!P1 LEA.HI.X R11, R3, R4, R15, 0x2, P0 ;  /* 0x00000004030b9211 */ /* 0x000fe400000f140f */
[----:B------:R-:W4:Y:S04]  /*196c0*/  LDL R15, [R1+0x90] ;  /* 0x00009000010f7983 */ /* 0x000f280000100800 */
[----:B------:R1:W-:Y:S01]  /*196d0*/  @!P1 ST.E.64 [R10.64], R52 ;  /* 0x000000340a009985 */ /* 0x0003e2000c101b06 */
[----:B------:R-:W-:-:S03]  /*196e0*/  ISETP.GE.AND P1, PT, R16, c[0x0][0x3c8], PT ;  /* 0x0000f20010007a0c */ /* 0x000fc60003f26270 */
[----:B------:R-:W4:Y:S01]  /*196f0*/  LDL R3, [R1+0x8c] ;  /* 0x00008c0001037983 */ /* 0x000f220000100800 */
[----:B-1----:R-:W-:-:S04]  /*19700*/  @!P2 LEA R10, P0, R12, R2, 0x2 ;  /* 0x000000020c0aa211 */ /* 0x002fc800078010ff */
[----:B-----5:R-:W-:-:S05]  /*19710*/  @!P2 LEA.HI.X R11, R12, R4, R13, 0x2, P0 ;  /* 0x000000040c0ba211 */ /* 0x020fca00000f140d */
[----:B------:R1:W-:Y:S01]  /*19720*/  @!P2 ST.E.64 [R10.64], R56 ;  /* 0x000000380a00a985 */ /* 0x0003e2000c101b06 */
[C---:B------:R-:W-:Y:S02]  /*19730*/  @!P3 LEA R12, P5, R29.reuse, R2, 0x2 ;  /* 0x000000021d0cb211 */ /* 0x040fe400078a10ff */
[----:B--2---:R-:W-:Y:S02]  /*19740*/  ISETP.GE.AND P2, PT, R14, c[0x0][0x3c8], PT ;  /* 0x0000f2000e007a0c */ /* 0x004fe40003f46270 */
[----:B------:R-:W-:Y:S02]  /*19750*/  @!P3 LEA.HI.X R13, R29, R4, R30, 0x2, P5 ;  /* 0x000000041d0db211 */ /* 0x000fe400028f141e */
[----:B------:R-:W2:Y:S01]  /*19760*/  LDL R29, [R1+0x74] ;  /* 0x00007400011d7983 */ /* 0x000ea20000100800 */
[----:B-1----:R-:W-:-:S03]  /*19770*/  @!P1 LEA R10, P0, R16, R2, 0x2 ;  /* 0x00000002100a9211 */ /* 0x002fc600078010ff */
[----:B------:R-:W5:Y:S01]  /*19780*/  LDL R30, [R1+0x104] ;  /* 0x00010400011e7983 */ /* 0x000f620000100800 */
[----:B---3--:R-:W-:-:S03]  /*19790*/  @!P1 LEA.HI.X R11, R16, R4, R18, 0x2, P0 ;  /* 0x00000004100b9211 */ /* 0x008fc600000f1412 */
[----:B------:R-:W3:Y:S04]  /*197a0*/  LDL R18, [R1+0x120] ;  /* 0x0001200001127983 */ /* 0x000ee80000100800 */
[----:B------:R-:W2:Y:S04]  /*197b0*/  LDL R16, [R1+0x11c] ;  /* 0x00011c0001107983 */ /* 0x000ea80000100800 */
[----:B------:R1:W-:Y:S04]  /*197c0*/  @!P3 ST.E.64 [R12.64], R60 ;  /* 0x0000003c0c00b985 */ /* 0x0003e8000c101b06 */
[----:B------:R1:W-:Y:S02]  /*197d0*/  @!P1 ST.E.64 [R10.64], R64 ;  /* 0x000000400a009985 */ /* 0x0003e4000c101b06 */
[----:B-1----:R-:W-:-:S02]  /*197e0*/  @!P4 LEA R12, P5, R24, R2, 0x2 ;  /* 0x00000002180cc211 */ /* 0x002fc400078a10ff */
[----:B------:R-:W-:Y:S02]  /*197f0*/  @!P2 LEA R10, P0, R14, R2, 0x2 ;  /* 0x000000020e0aa211 */ /* 0x000fe400078010ff */
[-C--:B------:R-:W-:Y:S02]  /*19800*/  @!P4 LEA.HI.X R13, R24, R4.reuse, R28, 0x2, P5 ;  /* 0x00000004180dc211 */ /* 0x080fe400028f141c */
[----:B------:R-:W5:Y:S01]  /*19810*/  LDL R24, [R1+0x118] ;  /* 0x0001180001187983 */ /* 0x000f620000100800 */
[----:B----4-:R-:W-:-:S03]  /*19820*/  @!P2 LEA.HI.X R11, R14, R4, R19, 0x2, P0 ;  /* 0x000000040e0ba211 */ /* 0x010fc600000f1413 */
[----:B------:R-:W4:Y:S04]  /*19830*/  LDL R28, [R1+0x100] ;  /* 0x00010000011c7983 */ /* 0x000f280000100800 */
[----:B------:R-:W4:Y:S01]  /*19840*/  LDL R19, [R1+0x114] ;  /* 0x0001140001137983 */ /* 0x000f220000100800 */
[----:B------:R-:W-:-:S03]  /*19850*/  ISETP.GE.AND P3, PT, R26, c[0x0][0x3c8], PT ;  /* 0x0000f2001a007a0c */ /* 0x000fc60003f66270 */
[----:B------:R1:W-:Y:S01]  /*19860*/  @!P4 ST.E.64 [R12.64], R68 ;  /* 0x000000440c00c985 */ /* 0x0003e2000c101b06 */
[----:B------:R-:W-:-:S03]  /*19870*/  ISETP.GE.AND P1, PT, R21, c[0x0][0x3c8], PT ;  /* 0x0000f20015007a0c */ /* 0x000fc60003f26270 */
[----:B------:R-:W4:Y:S04]  /*19880*/  LDL R14, [R1+0x7c] ;  /* 0x00007c00010e7983 */ /* 0x000f280000100800 */
[----:B------:R1:W-:Y:S02]  /*19890*/  @!P2 ST.E.64 [R10.64], R72 ;  /* 0x000000480a00a985 */ /* 0x0003e4000c101b06 */
[C---:B-1----:R-:W-:Y:S02]  /*198a0*/  @!P3 LEA R12, P5, R26.reuse, R2, 0x2 ;  /* 0x000000021a0cb211 */ /* 0x042fe400078a10ff */
[----:B------:R-:W-:Y:S02]  /*198b0*/  ISETP.GE.AND P4, PT, R15, c[0x0][0x3c8], PT ;  /* 0x0000f2000f007a0c */ /* 0x000fe40003f86270 */
[----:B------:R-:W-:-:S02]  /*198c0*/  @!P3 LEA.HI.X R13, R26, R4, R27, 0x2, P5 ;  /* 0x000000041a0db211 */ /* 0x000fc400028f141b */
[----:B------:R-:W-:Y:S01]  /*198d0*/  @!P1 LEA R10, P0, R21, R2, 0x2 ;  /* 0x00000002150a9211 */ /* 0x000fe200078010ff */
[----:B------:R-:W4:Y:S01]  /*198e0*/  LDL R27, [R1+0x70] ;  /* 0x00007000011b7983 */ /* 0x000f220000100800 */
[----:B------:R-:W-:-:S03]  /*198f0*/  ISETP.GE.AND P2, PT, R3, c[0x0][0x3c8], PT ;  /* 0x0000f20003007a0c */ /* 0x000fc60003f46270 */
[----:B------:R1:W-:Y:S01]  /*19900*/  @!P3 ST.E.64 [R12.64], R76 ;  /* 0x0000004c0c00b985 */ /* 0x0003e2000c101b06 */
[----:B------:R-:W-:-:S03]  /*19910*/  @!P1 LEA.HI.X R11, R21, R4, R25, 0x2, P0 ;  /* 0x00000004150b9211 */ /* 0x000fc600000f1419 */
[----:B------:R-:W4:Y:S04]  /*19920*/  LDL R25, [R1+0x6c] ;  /* 0x00006c0001197983 */ /* 0x000f280000100800 */
[----:B------:R1:W-:Y:S01]  /*19930*/  @!P1 ST.E.64 [R10.64], R80 ;  /* 0x000000500a009985 */ /* 0x0003e2000c101b06 */
[----:B------:R-:W-:-:S03]  /*19940*/  ISETP.GE.AND P3, PT, R20, c[0x0][0x3c8], PT ;  /* 0x0000f20014007a0c */ /* 0x000fc60003f66270 */
[----:B------:R-:W4:Y:S01]  /*19950*/  LDL R26, [R1+0xfc] ;  /* 0x0000fc00011a7983 */ /* 0x000f220000100800 */
[----:B-1----:R-:W-:-:S03]  /*19960*/  @!P4 LEA R12, P5, R15, R2, 0x2 ;  /* 0x000000020f0cc211 */ /* 0x002fc600078a10ff */
[----:B------:R-:W4:Y:S01]  /*19970*/  LDL R21, [R1+0x68] ;  /* 0x0000680001157983 */ /* 0x000f220000100800 */
[----:B------:R-:W-:Y:S02]  /*19980*/  @!P2 LEA R10, P0, R3, R2, 0x2 ;  /* 0x00000002030aa211 */ /* 0x000fe400078010ff */
[----:B------:R-:W-:Y:S02]  /*19990*/  ISETP.GE.AND P1, PT, R17, c[0x0][0x3c8], PT ;  /* 0x0000f20011007a0c */ /* 0x000fe40003f26270 */
[-C--:B---3--:R-:W-:Y:S02]  /*199a0*/  @!P4 LEA.HI.X R13, R15, R4.reuse, R18, 0x2, P5 ;  /* 0x000000040f0dc211 */ /* 0x088fe400028f1412 */
[----:B------:R-:W3:Y:S01]  /*199b0*/  LDL R15, [R1+0x10c] ;  /* 0x00010c00010f7983 */ /* 0x000ee20000100800 */
[----:B--2---:R-:W-:-:S03]  /*199c0*/  @!P2 LEA.HI.X R11, R3, R4, R16, 0x2, P0 ;  /* 0x00000004030ba211 */ /* 0x004fc600000f1410 */
[----:B------:R-:W2:Y:S04]  /*199d0*/  LDL R3, [R1+0x64] ;  /* 0x0000640001037983 */ /* 0x000ea80000100800 */
[----:B------:R-:W2:Y:S04]  /*199e0*/  LDL R18, [R1+0x60] ;  /* 0x0000600001127983 */ /* 0x000ea80000100800 */
[----:B------:R-:W2:Y:S04]  /*199f0*/  LDL R16, [R1+0x5c] ;  /* 0x00005c0001107983 */ /* 0x000ea80000100800 */
[----:B------:R1:W-:Y:S04]  /*19a00*/  @!P4 ST.E.64 [R12.64], R84 ;  /* 0x000000540c00c985 */ /* 0x0003e8000c101b06 */
[----:B------:R5:W-:Y:S01]  /*19a10*/  @!P2 ST.E.64 [R10.64], R88 ;  /* 0x000000580a00a985 */ /* 0x000be2000c101b06 */
[----:B-1----:R-:W-:-:S02]  /*19a20*/  @!P3 LEA R12, P5, R20, R2, 0x2 ;  /* 0x00000002140cb211 */ /* 0x002fc400078a10ff */
[C---:B-----5:R-:W-:Y:S02]  /*19a30*/  @!P1 LEA R10, P0, R17.reuse, R2, 0x2 ;  /* 0x00000002110a9211 */ /* 0x060fe400078010ff */
[-C--:B------:R-:W-:Y:S02]  /*19a40*/  @!P3 LEA.HI.X R13, R20, R4.reuse, R24, 0x2, P5 ;  /* 0x00000004140db211 */ /* 0x080fe400028f1418 */
[----:B------:R-:W5:Y:S04]  /*19a50*/  LDL R20, [R1+0xf4] ;  /* 0x0000f40001147983 */ /* 0x000f680000100800 */
[----:B------:R-:W5:Y:S01]  /*19a60*/  LDL R24, [R1+0xf8] ;  /* 0x0000f80001187983 */ /* 0x000f620000100800 */
[----:B----4-:R-:W-:-:S03]  /*19a70*/  @!P1 LEA.HI.X R11, R17, R4, R19, 0x2, P0 ;  /* 0x00000004110b9211 */ /* 0x010fc600000f1413 */
[----:B------:R-:W4:Y:S04]  /*19a80*/  LDL R19, [R1+0xf0] ;  /* 0x0000f00001137983 */ /* 0x000f280000100800 */
[----:B------:R-:W4:Y:S01]  /*19a90*/  LDL R17, [R1+0xec] ;  /* 0x0000ec0001117983 */ /* 0x000f220000100800 */
[----:B------:R-:W-:Y:S02]  /*19aa0*/  ISETP.GE.AND P4, PT, R33, c[0x0][0x3c8], PT ;  /* 0x0000f20021007a0c */ /* 0x000fe40003f86270 */
[----:B------:R-:W-:Y:S01]  /*19ab0*/  ISETP.GE.AND P2, PT, R14, c[0x0][0x3c8], PT ;  /* 0x0000f2000e007a0c */ /* 0x000fe20003f46270 */
[----:B------:R1:W-:Y:S01]  /*19ac0*/  @!P3 ST.E.64 [R12.64], R92 ;  /* 0x0000005c0c00b985 */ /* 0x0003e2000c101b06 */
[----:B------:R-:W-:-:S03]  /*19ad0*/  ISETP.GE.AND P3, PT, R31, c[0x0][0x3c8], PT ;  /* 0x0000f2001f007a0c */ /* 0x000fc60003f66270 */
[----:B------:R1:W-:Y:S01]  /*19ae0*/  @!P1 ST.E.64 [R10.64], R96 ;  /* 0x000000600a009985 */ /* 0x0003e2000c101b06 */
[----:B------:R-:W-:-:S05]  /*19af0*/  ISETP.GE.AND P1, PT, R29, c[0x0][0x3c8], PT ;  /* 0x0000f2001d007a0c */ /* 0x000fca0003f26270 */
[CC--:B-1----:R-:W-:Y:S02]  /*19b00*/  @!P4 LEA R12, P5, R33.reuse, R2.reuse, 0x2 ;  /* 0x00000002210cc211 */ /* 0x0c2fe400078a10ff */
[----:B------:R-:W-:Y:S02]  /*19b10*/  @!P2 LEA R10, P0, R14, R2, 0x2 ;  /* 0x000000020e0aa211 */ /* 0x000fe400078010ff */
[----:B------:R-:W-:Y:S02]  /*19b20*/  @!P4 LEA.HI.X R13, R33, R4, R34, 0x2, P5 ;  /* 0x00000004210dc211 */ /* 0x000fe400028f1422 */
[----:B------:R-:W-:-:S03]  /*19b30*/  ISETP.GE.AND P6, PT, R27, c[0x0][0x3c8], PT ;  /* 0x0000f2001b007a0c */ /* 0x000fc60003fc6270 */
[----:B------:R1:W-:Y:S01]  /*19b40*/  @!P4 ST.E.64 [R12.64], R100 ;  /* 0x000000640c00c985 */ /* 0x0003e2000c101b06 */
[----:B------:R-:W-:Y:S02]  /*19b50*/  ISETP.GE.AND P5, PT, R25, c[0x0][0x3c8], PT ;  /* 0x0000f20019007a0c */ /* 0x000fe40003fa6270 */
[----:B------:R-:W-:Y:S02]  /*19b60*/  ISETP.GE.AND P4, PT, R21, c[0x0][0x3c8], PT ;  /* 0x0000f20015007a0c */ /* 0x000fe40003f86270 */
[----:B---3--:R-:W-:Y:S02]  /*19b70*/  @!P2 LEA.HI.X R11, R14, R4, R15, 0x2, P0 ;  /* 0x000000040e0ba211 */ /* 0x008fe400000f140f */
[----:B------:R-:W-:-:S03]  /*19b80*/  @!P3 LEA R14, P0, R31, R2, 0x2 ;  /* 0x000000021f0eb211 */ /* 0x000fc600078010ff */
[----:B------:R3:W-:Y:S01]  /*19b90*/  @!P2 ST.E.64 [R10.64], R104 ;  /* 0x000000680a00a985 */ /* 0x0007e2000c101b06 */
[----:B------:R-:W-:Y:S02]  /*19ba0*/  @!P3 LEA.HI.X R15, R31, R4, R32, 0x2, P0 ;  /* 0x000000041f0fb211 */ /* 0x000fe400000f1420 */
[----:B-1----:R-:W-:-:S03]  /*19bb0*/  @!P6 LEA R12, P0, R27, R2, 0x2 ;  /* 0x000000021b0ce211 */ /* 0x002fc600078010ff */
[----:B------:R1:W-:Y:S01]  /*19bc0*/  @!P3 ST.E.64 [R14.64], R152 ;  /* 0x000000980e00b985 */ /* 0x0003e2000c101b06 */
[----:B------:R-:W-:Y:S02]  /*19bd0*/  @!P6 LEA.HI.X R13, R27, R4, R28, 0x2, P0 ;  /* 0x000000041b0de211 */ /* 0x000fe400000f141c */
[----:B--2---:R-:W-:Y:S02]  /*19be0*/  ISETP.GE.AND P0, PT, R16, c[0x0][0x3c8], PT ;  /* 0x0000f20010007a0c */ /* 0x004fe40003f06270 */
[----:B---3--:R-:W-:-:S04]  /*19bf0*/  @!P1 LEA R10, P2, R29, R2, 0x2 ;  /* 0x000000021d0a9211 */ /* 0x008fc800078410ff */
[----:B------:R-:W-:Y:S02]  /*19c00*/  @!P1 LEA.HI.X R11, R29, R4, R30, 0x2, P2 ;  /* 0x000000041d0b9211 */ /* 0x000fe400010f141e */
[----:B------:R-:W-:-:S03]  /*19c10*/  ISETP.GE.AND P2, PT, R3, c[0x0][0x3c8], PT ;  /* 0x0000f20003007a0c */ /* 0x000fc60003f46270 */
[----:B------:R2:W-:Y:S01]  /*19c20*/  @!P1 ST.E.64 [R10.64], R108 ;  /* 0x0000006c0a009985 */ /* 0x0005e2000c101b06 */
[----:B------:R-:W-:-:S03]  /*19c30*/  ISETP.GE.AND P1, PT, R18, c[0x0][0x3c8], PT ;  /* 0x0000f20012007a0c */ /* 0x000fc60003f26270 */
[----:B------:R3:W-:Y:S01]  /*19c40*/  @!P6 ST.E.64 [R12.64], R112 ;  /* 0x000000700c00e985 */ /* 0x0007e2000c101b06 */
[----:B-1----:R-:W-:-:S04]  /*19c50*/  @!P4 LEA R14, P6, R21, R2, 0x2 ;  /* 0x00000002150ec211 */ /* 0x002fc800078c10ff */
[----:B-----5:R-:W-:Y:S02]  /*19c60*/  @!P4 LEA.HI.X R15, R21, R4, R24, 0x2, P6 ;  /* 0x00000004150fc211 */ /* 0x020fe400030f1418 */
[----:B--2---:R-:W-:-:S04]  /*19c70*/  @!P5 LEA R10, P3, R25, R2, 0x2 ;  /* 0x00000002190ad211 */ /* 0x004fc800078610ff */
[----:B------:R-:W-:Y:S02]  /*19c80*/  @!P5 LEA.HI.X R11, R25, R4, R26, 0x2, P3 ;  /* 0x00000004190bd211 */ /* 0x000fe400018f141a */
[----:B---3--:R-:W-:-:S03]  /*19c90*/  @!P2 LEA R12, P3, R3, R2, 0x2 ;  /* 0x00000002030ca211 */ /* 0x008fc600078610ff */
[----:B------:R1:W-:Y:S01]  /*19ca0*/  @!P5 ST.E.64 [R10.64], R116 ;  /* 0x000000740a00d985 */ /* 0x0003e2000c101b06 */
[----:B------:R-:W-:-:S03]  /*19cb0*/  @!P2 LEA.HI.X R13, R3, R4, R20, 0x2, P3 ;  /* 0x00000004030da211 */ /* 0x000fc600018f1414 */
[----:B------:R2:W-:Y:S04]  /*19cc0*/  @!P4 ST.E.64 [R14.64], R160 ;  /* 0x000000a00e00c985 */ /* 0x0005e8000c101b06 */
[----:B------:R2:W-:Y:S01]  /*19cd0*/  @!P2 ST.E.64 [R12.64], R156 ;  /* 0x0000009c0c00a985 */ /* 0x0005e2000c101b06 */
[-C--:B-1----:R-:W-:Y:S02]  /*19ce0*/  @!P1 LEA R10, P5, R18, R2.reuse, 0x2 ;  /* 0x00000002120a9211 */ /* 0x082fe400078a10ff */
[----:B------:R-:W-:Y:S02]  /*19cf0*/  @!P0 LEA R2, P3, R16, R2, 0x2 ;  /* 0x0000000210028211 */ /* 0x000fe400078610ff */
[-C--:B----4-:R-:W-:Y:S02]  /*19d00*/  @!P1 LEA.HI.X R11, R18, R4.reuse, R19, 0x2, P5 ;  /* 0x00000004120b9211 */ /* 0x090fe400028f1413 */
[----:B------:R-:W-:-:S03]  /*19d10*/  @!P0 LEA.HI.X R3, R16, R4, R17, 0x2, P3 ;  /* 0x0000000410038211 */ /* 0x000fc600018f1411 */
[----:B------:R2:W-:Y:S04]  /*19d20*/  @!P1 ST.E.64 [R10.64], R120 ;  /* 0x000000780a009985 */ /* 0x0005e8000c101b06 */
[----:B------:R2:W-:Y:S02]  /*19d30*/  @!P0 ST.E.64 [R2.64], R22 ;  /* 0x0000001602008985 */ /* 0x0005e4000c101b06 */
.L_x_1873:
[----:B------:R-:W-:Y:S05]  /*19d40*/  BSYNC B0 ;  /* 0x0000000000007941 */ /* 0x000fea0003800000 */
.L_x_1872:
[----:B------:R-:W-:Y:S05]  /*19d50*/  BRA.DIV ~URZ, `(.L_x_1874) ;  /* 0x00003be27f007947 */ /* 0x000fea000b800000 */
[----:B--2---:R2:W1:Y:S04]  /*19d60*/  SHFL.IDX PT, R4, R6, 0x1, 0x1c1f ;  /* 0x003c1f0006047f89 */ /* 0x00446800000e0000 */
[----:B----4-:R2:W4:Y:S02]  /*19d70*/  SHFL.IDX PT, R2, R5, 0x1, 0x1c1f ;  /* 0x003c1f0005027f89 */ /* 0x01052400000e0000 */
.L_x_1941:
[----:B------:R-:W-:-:S13]  /*19d80*/  ISETP.NE.AND P0, PT, R9, RZ, PT ;  /* 0x000000ff0900720c */ /* 0x000fda0003f05270 */
[----:B------:R-:W-:Y:S05]  /*19d90*/  @P0 BRA `(.L_x_1869) ;  /* 0x00001a6000000947 */ /* 0x000fea0003800000 */
[----:B------:R-:W5:Y:S04]  /*19da0*/  LDL R10, [R1+0x58] ;  /* 0x00005800010a7983 */ /* 0x000f680000100800 */
[----:B-12---:R-:W2:Y:S04]  /*19db0*/  LDL R6, [R1+0xcc] ;  /* 0x0000cc0001067983 */ /* 0x006ea80000100800 */
        /* <DEDUP_REMOVED lines=20> */
[----:B------:R-:W-:Y:S01]  /*19f00*/  @!P3 IMAD.MOV.U32 R3, RZ, RZ, R4 ;  /* 0x000000ffff03b224 */ /* 0x000fe200078e0004 */
[----:B----4-:R-:W-:-:S03]  /*19f10*/  ISETP.GE.AND P1, PT, R26, c[0x0][0x3c8], PT ;  /* 0x0000f2001a007a0c */ /* 0x010fc60003f26270 */
[----:B------:R-:W-:Y:S02]  /*19f20*/  @!P3 IMAD.WIDE R10, R10, 0x4, R2 ;  /* 0x000000040a0ab825 */ /* 0x000fe400078e0202 */
[----:B------:R-:W2:Y:S04]  /*19f30*/  LDL R3, [R1+0x14c] ;  /* 0x00014c0001037983 */ /* 0x000ea80000100800 */
[----:B------:R1:W-:Y:S01]  /*19f40*/  @!P3 ST.E.64 [R10.64], R124 ;  /* 0x0000007c0a00b985 */ /* 0x0003e2000c101b06 */
[----:B------:R-:W-:-:S04]  /*19f50*/  @!P2 LEA R14, P3, R6, R2, 0x2 ;  /* 0x00000002060ea211 */ /* 0x000fc800078610ff */
[----:B------:R-:W-:Y:S02]  /*19f60*/  @!P2 LEA.HI.X R15, R6, R4, R22, 0x2, P3 ;  /* 0x00000004060fa211 */ /* 0x000fe400018f1416 */
[C---:B------:R-:W-:Y:S01]  /*19f70*/  @!P1 LEA R12, P4, R26.reuse, R2, 0x2 ;  /* 0x000000021a0c9211 */ /* 0x040fe200078810ff */
[----:B------:R-:W3:Y:S03]  /*19f80*/  LDL R22, [R1+0xac] ;  /* 0x0000ac0001167983 */ /* 0x000ee60000100800 */
[----:B------:R-:W-:Y:S01]  /*19f90*/  @!P1 LEA.HI.X R13, R26, R4, R28, 0x2, P4 ;  /* 0x000000041a0d9211 */ /* 0x000fe200020f141c */
[----:B------:R-:W4:Y:S01]  /*19fa0*/  LDL R6, [R1+0xb0] ;  /* 0x0000b00001067983 */ /* 0x000f220000100800 */
[----:B------:R-:W-:Y:S02]  /*19fb0*/  ISETP.GE.AND P4, PT, R21, c[0x0][0x3c8], PT ;  /* 0x0000f20015007a0c */ /* 0x000fe40003f86270 */
[C---:B-1----:R-:W-:Y:S01]  /*19fc0*/  @!P0 LEA R10, P3, R23.reuse, R2, 0x2 ;  /* 0x00000002170a8211 */ /* 0x042fe200078610ff */
[----:B------:R1:W-:Y:S03]  /*19fd0*/  @!P2 ST.E.64 [R14.64], R164 ;  /* 0x000000a40e00a985 */ /* 0x0003e6000c101b06 */
[----:B------:R-:W-:Y:S01]  /*19fe0*/  @!P0 LEA.HI.X R11, R23, R4, R25, 0x2, P3 ;  /* 0x00000004170b8211 */ /* 0x000fe200018f1419 */
[----:B------:R-:W5:Y:S04]  /*19ff0*/  LDL R26, [R1+0xa4] ;  /* 0x0000a400011a7983 */ /* 0x000f680000100800 */
[----:B------:R-:W5:Y:S01]  /*1a000*/  LDL R25, [R1+0x148] ;  /* 0x0001480001197983 */ /* 0x000f620000100800 */
[----:B------:R-:W-:-:S03]  /*1a010*/  ISETP.GE.AND P3, PT, R24, c[0x0][0x3c8], PT ;  /* 0x0000f20018007a0c */ /* 0x000fc60003f66270 */
[----:B------:R-:W5:Y:S01]  /*1a020*/  LDL R23, [R1+0x144] ;  /* 0x0001440001177983 */ /* 0x000f620000100800 */
[----:B------:R-:W-:-:S03]  /*1a030*/  ISETP.GE.AND P6, PT, R17, c[0x0][0x3c8], PT ;  /* 0x0000f20011007a0c */ /* 0x000fc60003fc6270 */
[----:B------:R1:W-:Y:S04]  /*1a040*/  @!P1 ST.E.64 [R12.64], R132 ;  /* 0x000000840c009985 */ /* 0x0003e8000c101b06 */
[----:B------:R1:W-:Y:S01]  /*1a050*/  @!P0 ST.E.64 [R10.64], R128 ;  /* 0x000000800a008985 */ /* 0x0003e2000c101b06 */
[----:B------:R-:W-:-:S03]  /*1a060*/  ISETP.GE.AND P5, PT, R19, c[0x0][0x3c8], PT ;  /* 0x0000f20013007a0c */ /* 0x000fc60003fa6270 */
[----:B------:R-:W5:Y:S01]  /*1a070*/  LDL R28, [R1+0x7c] ;  /* 0x00007c00011c7983 */ /* 0x000f620000100800 */
[----:B-1----:R-:W-:-:S04]  /*1a080*/  @!P4 LEA R14, P0, R21, R2, 0x2 ;  /* 0x00000002150ec211 */ /* 0x002fc800078010ff */
[----:B------:R-:W-:Y:S02]  /*1a090*/  @!P4 LEA.HI.X R15, R21, R4, R5, 0x2, P0 ;  /* 0x00000004150fc211 */ /* 0x000fe400000f1405 */
[C---:B------:R-:W-:Y:S01]  /*1a0a0*/  ISETP.GE.AND P0, PT, R24.reuse, c[0x0][0x3c8], PT ;  /* 0x0000f20018007a0c */ /* 0x040fe20003f06270 */
[----:B------:R-:W5:Y:S01]  /*1a0b0*/  LDL R5, [R1+0xa0] ;  /* 0x0000a00001057983 */ /* 0x000f620000100800 */
[-C--:B------:R-:W-:Y:S02]  /*1a0c0*/  @!P3 LEA R12, P1, R24, R2.reuse, 0x2 ;  /* 0x00000002180cb211 */ /* 0x080fe400078210ff */
        /* <DEDUP_REMOVED lines=9> */
[----:B------:R-:W-:-:S03]  /*1a160*/  ISETP.GE.AND P3, PT, R16, c[0x0][0x3c8], PT ;  /* 0x0000f20010007a0c */ /* 0x000fc60003f66270 */
[----:B------:R-:W5:Y:S06]  /*1a170*/  LDL R27, [R1+0x134] ;  /* 0x00013400011b7983 */ /* 0x000f6c0000100800 */
[----:B------:R-:W-:Y:S04]  /*1a180*/  @!P1 ST.E.64 [R14.64], R158 ;  /* 0x0000009e0e009985 */ /* 0x000fe8000c101b06 */
[----:B------:R1:W-:Y:S04]  /*1a190*/  @!P0 ST.E.64 [R12.64], R136 ;  /* 0x000000880c008985 */ /* 0x0003e8000c101b06 */
[----:B------:R2:W-:Y:S01]  /*1a1a0*/  @!P6 ST.E.64 [R10.64], R38 ;  /* 0x000000260a00e985 */ /* 0x0005e2000c101b06 */
[----:B-1----:R-:W-:-:S02]  /*1a1b0*/  @!P4 LEA R12, P6, R20, R2, 0x2 ;  /* 0x00000002140cc211 */ /* 0x002fc400078c10ff */
[----:B------:R-:W-:-:S04]  /*1a1c0*/  @!P5 LEA R14, P0, R19, R2, 0x2 ;  /* 0x00000002130ed211 */ /* 0x000fc800078010ff */
[----:B--2---:R-:W-:-:S07]  /*1a1d0*/  @!P5 LEA.HI.X R15, R19, R4, R3, 0x2, P0 ;  /* 0x00000004130fd211 */ /* 0x004fce00000f1403 */
[----:B------:R-:W-:Y:S01]  /*1a1e0*/  P2R R3, PR, RZ, 0x40 ;  /* 0x00000040ff037803 */ /* 0x000fe20000000000 */
[----:B------:R-:W2:Y:S03]  /*1a1f0*/  LDL R19, [R1+0x98] ;  /* 0x0000980001137983 */ /* 0x000ea60000100800 */
[----:B------:R-:W-:Y:S02]  /*1a200*/  ISETP.NE.AND P0, PT, R3, RZ, PT ;  /* 0x000000ff0300720c */ /* 0x000fe40003f05270 */
[----:B------:R-:W-:Y:S02]  /*1a210*/  @!P3 LEA R10, P6, R16, R2, 0x2 ;  /* 0x00000002100ab211 */ /* 0x000fe400078c10ff */
[----:B---3--:R-:W-:Y:S01]  /*1a220*/  ISETP.GE.AND P1, PT, R22, c[0x0][0x3c8], PT ;  /* 0x0000f20016007a0c */ /* 0x008fe20003f26270 */
[----:B------:R1:W-:Y:S01]  /*1a230*/  @!P5 ST.E.64 [R14.64], R162 ;  /* 0x000000a20e00d985 */ /* 0x0003e2000c101b06 */
[----:B----4-:R-:W-:-:S02]  /*1a240*/  ISETP.GE.AND P2, PT, R6, c[0x0][0x3c8], PT ;  /* 0x0000f20006007a0c */ /* 0x010fc40003f46270 */
[-C--:B-----5:R-:W-:Y:S02]  /*1a250*/  @!P4 LEA.HI.X R13, R20, R4.reuse, R25, 0x2, P0 ;  /* 0x00000004140dc211 */ /* 0x0a0fe400000f1419 */
[----:B------:R-:W3:Y:S01]  /*1a260*/  LDL R25, [R1+0x130] ;  /* 0x0001300001197983 */ /* 0x000ee20000100800 */
[----:B------:R-:W-:-:S03]  /*1a270*/  @!P3 LEA.HI.X R11, R16, R4, R23, 0x2, P6 ;  /* 0x00000004100bb211 */ /* 0x000fc600030f1417 */
[----:B------:R-:W4:Y:S04]  /*1a280*/  LDL R23, [R1+0x12c] ;  /* 0x00012c0001177983 */ /* 0x000f280000100800 */
[----:B------:R5:W-:Y:S04]  /*1a290*/  @!P4 ST.E.64 [R12.64], R154 ;  /* 0x0000009a0c00c985 */ /* 0x000be8000c101b06 */
[----:B------:R5:W-:Y:S01]  /*1a2a0*/  @!P3 ST.E.64 [R10.64], R42 ;  /* 0x0000002a0a00b985 */ /* 0x000be2000c101b06 */
[----:B-1----:R-:W-:-:S03]  /*1a2b0*/  @!P2 LEA R14, P3, R6, R2, 0x2 ;  /* 0x00000002060ea211 */ /* 0x002fc600078610ff */
[----:B------:R-:W4:Y:S01]  /*1a2c0*/  LDL R20, [R1+0x94] ;  /* 0x0000940001147983 */ /* 0x000f220000100800 */
[----:B------:R-:W-:-:S03]  /*1a2d0*/  ISETP.GE.AND P0, PT, R9, c[0x0][0x3c8], PT ;  /* 0x0000f20009007a0c */ /* 0x000fc60003f06270 */
[----:B------:R-:W4:Y:S01]  /*1a2e0*/  LDL R16, [R1+0x90] ;  /* 0x0000900001107983 */ /* 0x000f220000100800 */
[----:B-----5:R-:W-:Y:S02]  /*1a2f0*/  @!P1 LEA R12, P6, R22, R2, 0x2 ;  /* 0x00000002160c9211 */ /* 0x020fe400078c10ff */
[----:B------:R-:W-:Y:S02]  /*1a300*/  @!P2 LEA.HI.X R15, R6, R4, R17, 0x2, P3 ;  /* 0x00000004060fa211 */ /* 0x000fe400018f1411 */
[----:B------:R-:W5:Y:S09]  /*1a310*/  LDL R17, [R1+0x88] ;  /* 0x0000880001117983 */ /* 0x000f720000100800 */
[----:B------:R-:W-:Y:S01]  /*1a320*/  P2R R3, PR, RZ, 0x40 ;  /* 0x00000040ff037803 */ /* 0x000fe20000000000 */
[----:B------:R-:W5:Y:S03]  /*1a330*/  LDL R6, [R1+0x8c] ;  /* 0x00008c0001067983 */ /* 0x000f660000100800 */
[----:B------:R-:W-:-:S04]  /*1a340*/  ISETP.NE.AND P3, PT, R3, RZ, PT ;  /* 0x000000ff0300720c */ /* 0x000fc80003f65270 */
[----:B------:R-:W-:Y:S02]  /*1a350*/  @!P1 LEA.HI.X R13, R22, R4, R24, 0x2, P3 ;  /* 0x00000004160d9211 */ /* 0x000fe400018f1418 */
[----:B------:R-:W5:Y:S01]  /*1a360*/  LDL R24, [R1+0x128] ;  /* 0x0001280001187983 */ /* 0x000f620000100800 */
[----:B------:R-:W-:Y:S02]  /*1a370*/  ISETP.GE.AND P3, PT, R21, c[0x0][0x3c8], PT ;  /* 0x0000f20015007a0c */ /* 0x000fe40003f66270 */
[C---:B------:R-:W-:Y:S01]  /*1a380*/  @!P0 LEA R10, P6, R9.reuse, R2, 0x2 ;  /* 0x00000002090a8211 */ /* 0x040fe200078c10ff */
[----:B------:R-:W-:Y:S03]  /*1a390*/  @!P2 ST.E.64 [R14.64], R166 ;  /* 0x000000a60e00a985 */ /* 0x000fe6000c101b06 */
[----:B------:R-:W-:Y:S01]  /*1a3a0*/  @!P0 LEA.HI.X R11, R9, R4, R18, 0x2, P6 ;  /* 0x00000004090b8211 */ /* 0x000fe200030f1412 */
[----:B------:R-:W-:Y:S01]  /*1a3b0*/  @!P1 ST.E.64 [R12.64], R54 ;  /* 0x000000360c009985 */ /* 0x000fe2000c101b06 */
[----:B------:R-:W-:-:S03]  /*1a3c0*/  ISETP.GE.AND P4, PT, R5, c[0x0][0x3c8], PT ;  /* 0x0000f20005007a0c */ /* 0x000fc60003f86270 */
[----:B------:R1:W-:Y:S04]  /*1a3d0*/  @!P0 ST.E.64 [R10.64], R46 ;  /* 0x0000002e0a008985 */ /* 0x0003e8000c101b06 */
[----:B------:R-:W5:Y:S04]  /*1a3e0*/  LDL R22, [R1+0x124] ;  /* 0x0001240001167983 */ /* 0x000f680000100800 */
[----:B------:R-:W5:Y:S01]  /*1a3f0*/  LDL R18, [R1+0x120] ;  /* 0x0001200001127983 */ /* 0x000f620000100800 */
[----:B------:R-:W-:-:S03]  /*1a400*/  ISETP.GE.AND P5, PT, R26, c[0x0][0x3c8], PT ;  /* 0x0000f2001a007a0c */ /* 0x000fc60003fa6270 */
[----:B------:R-:W5:Y:S01]  /*1a410*/  LDL R9, [R1+0x84] ;  /* 0x0000840001097983 */ /* 0x000f620000100800 */
[-C--:B-1----:R-:W-:Y:S02]  /*1a420*/  @!P3 LEA R10, P1, R21, R2.reuse, 0x2 ;  /* 0x00000002150ab211 */ /* 0x082fe400078210ff */
[----:B------:R-:W-:-:S11]  /*1a430*/  @!P4 LEA R12, P6, R5, R2, 0x2 ;  /* 0x00000002050cc211 */ /* 0x000fd600078c10ff */
[----:B------:R-:W-:Y:S02]  /*1a440*/  P2R R3, PR, RZ, 0x2 ;  /* 0x00000002ff037803 */ /* 0x000fe40000000000 */
[----:B------:R-:W-:-:S04]  /*1a450*/  @!P5 LEA R14, P0, R26, R2, 0x2 ;  /* 0x000000021a0ed211 */ /* 0x000fc800078010ff */
[----:B------:R-:W-:Y:S02]  /*1a460*/  @!P5 LEA.HI.X R15, R26, R4, R27, 0x2, P0 ;  /* 0x000000041a0fd211 */ /* 0x000fe400000f141b */
[----:B------:R-:W5:Y:S04]  /*1a470*/  LDL R26, [R1+0x78] ;  /* 0x00007800011a7983 */ /* 0x000f680000100800 */
[----:B------:R1:W-:Y:S04]  /*1a480*/  @!P5 ST.E.64 [R14.64], R168 ;  /* 0x000000a80e00d985 */ /* 0x0003e8000c101b06 */
[----:B------:R-:W5:Y:S01]  /*1a490*/  LDL R27, [R1+0x108] ;  /* 0x00010800011b7983 */ /* 0x000f620000100800 */
[----:B--2---:R-:W-:-:S02]  /*1a4a0*/  ISETP.GE.AND P2, PT, R19, c[0x0][0x3c8], PT ;  /* 0x0000f20013007a0c */ /* 0x004fc40003f46270 */
[-C--:B---3--:R-:W-:Y:S02]  /*1a4b0*/  @!P4 LEA.HI.X R13, R5, R4.reuse, R25, 0x2, P6 ;  /* 0x00000004050dc211 */ /* 0x088fe400030f1419 */
[----:B------:R-:W-:Y:S01]  /*1a4c0*/  ISETP.NE.AND P6, PT, R3, RZ, PT ;  /* 0x000000ff0300720c */ /* 0x000fe20003fc5270 */
[----:B------:R-:W2:Y:S03]  /*1a4d0*/  LDL R5, [R1+0x80] ;  /* 0x0000800001057983 */ /* 0x000ea60000100800 */
[----:B----4-:R-:W-:Y:S01]  /*1a4e0*/  @!P3 LEA.HI.X R11, R21, R4, R23, 0x2, P6 ;  /* 0x00000004150bb211 */ /* 0x010fe200030f1417 */
[----:B------:R-:W3:Y:S04]  /*1a4f0*/  LDL R25, [R1+0x104] ;  /* 0x0001040001197983 */ /* 0x000ee80000100800 */
[----:B------:R-:W4:Y:S04]  /*1a500*/  LDL R23, [R1+0x11c] ;  /* 0x00011c0001177983 */ /* 0x000f280000100800 */
[----:B------:R-:W2:Y:S04]  /*1a510*/  LDL R21, [R1+0x118] ;  /* 0x0001180001157983 */ /* 0x000ea80000100800 */
[----:B------:R5:W-:Y:S04]  /*1a520*/  @!P4 ST.E.64 [R12.64], R62 ;  /* 0x0000003e0c00c985 */ /* 0x000be8000c101b06 */
[----:B------:R5:W-:Y:S01]  /*1a530*/  @!P3 ST.E.64 [R10.64], R50 ;  /* 0x000000320a00b985 */ /* 0x000be2000c101b06 */
[----:B-1----:R-:W-:-:S04]  /*1a540*/  @!P2 LEA R14, P3, R19, R2, 0x2 ;  /* 0x00000002130ea211 */ /* 0x002fc800078610ff */
[----:B-----5:R-:W-:Y:S02]  /*1a550*/  @!P2 LEA.HI.X R15, R19, R4, R24, 0x2, P3 ;  /* 0x00000004130fa211 */ /* 0x020fe400018f1418 */
[----:B------:R-:W5:Y:S01]  /*1a560*/  LDL R19, [R1+0x114] ;  /* 0x0001140001137983 */ /* 0x000f620000100800 */
[----:B------:R-:W-:Y:S02]  /*1a570*/  ISETP.GE.AND P1, PT, R20, c[0x0][0x3c8], PT ;  /* 0x0000f20014007a0c */ /* 0x000fe40003f26270 */
[----:B------:R-:W-:Y:S01]  /*1a580*/  ISETP.GE.AND P0, PT, R16, c[0x0][0x3c8], PT ;  /* 0x0000f20010007a0c */ /* 0x000fe20003f06270 */
[----:B------:R-:W3:Y:S10]  /*1a590*/  LDL R24, [R1+0x74] ;  /* 0x0000740001187983 */ /* 0x000ef40000100800 */
[----:B------:R-:W-:-:S02]  /*1a5a0*/  @!P1 LEA R12, P6, R20, R2, 0x2 ;  /* 0x00000002140c9211 */ /* 0x000fc400078c10ff */
[----:B------:R-:W-:-:S11]  /*1a5b0*/  ISETP.GE.AND P4, PT, R17, c[0x0][0x3c8], PT ;  /* 0x0000f20011007a0c */ /* 0x000fd60003f86270 */
        /* <DEDUP_REMOVED lines=8> */
[----:B------:R-:W3:Y:S04]  /*1a640*/  LDL R16, [R1+0x70] ;  /* 0x0000700001107983 */ /* 0x000ee80000100800 */
[----:B------:R-:W3:Y:S04]  /*1a650*/  LDL R22, [R1+0x6c] ;  /* 0x00006c0001167983 */ /* 0x000ee80000100800 */
[----:B------:R1:W-:Y:S01]  /*1a660*/  @!P0 ST.E.64 [R10.64], R58 ;  /* 0x0000003a0a008985 */ /* 0x0003e2000c101b06 */
[----:B------:R-:W-:-:S03]  /*1a670*/  ISETP.GE.AND P3, PT, R9, c[0x0][0x3c8], PT ;  /* 0x0000f20009007a0c */ /* 0x000fc60003f66270 */
[----:B------:R-:W3:Y:S04]  /*1a680*/  LDL R20, [R1+0x68] ;  /* 0x0000680001147983 */ /* 0x000ee80000100800 */
[----:B------:R-:W3:Y:S01]  /*1a690*/  LDL R18, [R1+0x64] ;  /* 0x0000640001127983 */ /* 0x000ee20000100800 */
[-C--:B-1----:R-:W-:Y:S02]  /*1a6a0*/  @!P4 LEA R12, P6, R17, R2.reuse, 0x2 ;  /* 0x00000002110cc211 */ /* 0x082fe400078c10ff */
[----:B------:R-:W-:-:S11]  /*1a6b0*/  @!P5 LEA R14, P0, R6, R2, 0x2 ;  /* 0x00000002060ed211 */ /* 0x000fd600078010ff */
[----:B------:R-:W-:Y:S02]  /*1a6c0*/  P2R R3, PR, RZ, 0x40 ;  /* 0x00000040ff037803 */ /* 0x000fe40000000000 */
[----:B------:R-:W-:Y:S02]  /*1a6d0*/  @!P3 LEA R10, P6, R9, R2, 0x2 ;  /* 0x00000002090ab211 */ /* 0x000fe400078c10ff */
[-C--:B----4-:R-:W-:Y:S02]  /*1a6e0*/  @!P5 LEA.HI.X R15, R6, R4.reuse, R23, 0x2, P0 ;  /* 0x00000004060fd211 */ /* 0x090fe400000f1417 */
[----:B------:R-:W-:Y:S01]  /*1a6f0*/  ISETP.NE.AND P0, PT, R3, RZ, PT ;  /* 0x000000ff0300720c */ /* 0x000fe20003f05270 */
[----:B------:R-:W4:Y:S03]  /*1a700*/  LDL R6, [R1+0x60] ;  /* 0x0000600001067983 */ /* 0x000f260000100800 */
[----:B--2---:R-:W-:Y:S01]  /*1a710*/  @!P4 LEA.HI.X R13, R17, R4, R21, 0x2, P0 ;  /* 0x00000004110dc211 */ /* 0x004fe200000f1415 */
[----:B------:R-:W2:Y:S04]  /*1a720*/  LDL R23, [R1+0xfc] ;  /* 0x0000fc0001177983 */ /* 0x000ea80000100800 */
[----:B------:R-:W2:Y:S01]  /*1a730*/  LDL R17, [R1+0x100] ;  /* 0x0001000001117983 */ /* 0x000ea20000100800 */
[----:B------:R-:W-:-:S03]  /*1a740*/  ISETP.GE.AND P2, PT, R5, c[0x0][0x3c8], PT ;  /* 0x0000f20005007a0c */ /* 0x000fc60003f46270 */
[----:B------:R-:W4:Y:S04]  /*1a750*/  LDL R21, [R1+0xf8] ;  /* 0x0000f80001157983 */ /* 0x000f280000100800 */
[----:B------:R1:W-:Y:S04]  /*1a760*/  @!P5 ST.E.64 [R14.64], R172 ;  /* 0x000000ac0e00d985 */ /* 0x0003e8000c101b06 */
[----:B------:R1:W-:Y:S01]  /*1a770*/  @!P4 ST.E.64 [R12.64], R82 ;  /* 0x000000520c00c985 */ /* 0x0003e2000c101b06 */
[----:B-----5:R-:W-:-:S03]  /*1a780*/  @!P3 LEA.HI.X R11, R9, R4, R19, 0x2, P6 ;  /* 0x00000004090bb211 */ /* 0x020fc600030f1413 */
[----:B------:R-:W5:Y:S04]  /*1a790*/  LDL R19, [R1+0xf4] ;  /* 0x0000f40001137983 */ /* 0x000f680000100800 */
[----:B------:R-:W5:Y:S04]  /*1a7a0*/  LDL R9, [R1+0xf0] ;  /* 0x0000f00001097983 */ /* 0x000f680000100800 */
[----:B------:R3:W-:Y:S01]  /*1a7b0*/  @!P3 ST.E.64 [R10.64], R66 ;  /* 0x000000420a00b985 */ /* 0x0007e2000c101b06 */
[----:B-1----:R-:W-:-:S04]  /*1a7c0*/  @!P2 LEA R14, P3, R5, R2, 0x2 ;  /* 0x00000002050ea211 */ /* 0x002fc800078610ff */
[----:B------:R-:W-:Y:S02]  /*1a7d0*/  @!P2 LEA.HI.X R15, R5, R4, R30, 0x2, P3 ;  /* 0x00000004050fa211 */ /* 0x000fe400018f141e */
[----:B------:R-:W5:Y:S01]  /*1a7e0*/  LDL R5, [R1+0x5c] ;  /* 0x00005c0001057983 */ /* 0x000f620000100800 */
[----:B------:R-:W-:Y:S02]  /*1a7f0*/  ISETP.GE.AND P1, PT, R28, c[0x0][0x3c8], PT ;  /* 0x0000f2001c007a0c */ /* 0x000fe40003f26270 */
[----:B------:R-:W-:-:S11]  /*1a800*/  ISETP.GE.AND P0, PT, R26, c[0x0][0x3c8], PT ;  /* 0x0000f2001a007a0c */ /* 0x000fd60003f06270 */
[-C--:B------:R-:W-:Y:S02]  /*1a810*/  @!P1 LEA R12, P4, R28, R2.reuse, 0x2 ;  /* 0x000000021c0c9211 */ /* 0x080fe400078810ff */
[----:B---3--:R-:W-:Y:S02]  /*1a820*/  ISETP.GE.AND P5, PT, R24, c[0x0][0x3c8], PT ;  /* 0x0000f20018007a0c */ /* 0x008fe40003fa6270 */
        /* <DEDUP_REMOVED lines=14> */
[----:B---3--:R-:W-:-:S03]  /*1a910*/  @!P4 LEA R10, P6, R16, R2, 0x2 ;  /* 0x00000002100ac211 */ /* 0x008fc600078c10ff */
[----:B------:R1:W-:Y:S01]  /*1a920*/  @!P5 ST.E.64 [R12.64], R94 ;  /* 0x0000005e0c00d985 */ /* 0x0003e2000c101b06 */
[----:B--2---:R-:W-:Y:S02]  /*1a930*/  @!P4 LEA.HI.X R11, R16, R4, R17, 0x2, P6 ;  /* 0x00000004100bc211 */ /* 0x004fe400030f1411 */
[-C--:B------:R-:W-:Y:S02]  /*1a940*/  @!P3 LEA R16, P5, R22, R2.reuse, 0x2 ;  /* 0x000000021610b211 */ /* 0x080fe400078a10ff */
[----:B----4-:R-:W-:Y:S01]  /*1a950*/  ISETP.GE.AND P0, PT, R6, c[0x0][0x3c8], PT ;  /* 0x0000f20006007a0c */ /* 0x010fe20003f06270 */
[----:B------:R2:W-:Y:S01]  /*1a960*/  @!P4 ST.E.64 [R10.64], R98 ;  /* 0x000000620a00c985 */ /* 0x0005e2000c101b06 */
[----:B------:R-:W-:-:S09]  /*1a970*/  @!P2 LEA R14, P6, R20, R2, 0x2 ;  /* 0x00000002140ea211 */ /* 0x000fd200078c10ff */
[----:B------:R-:W-:-:S04]  /*1a980*/  P2R R3, PR, RZ, 0x20 ;  /* 0x00000020ff037803 */ /* 0x000fc80000000000 */
[----:B------:R-:W-:Y:S02]  /*1a990*/  ISETP.NE.AND P4, PT, R3, RZ, PT ;  /* 0x000000ff0300720c */ /* 0x000fe40003f85270 */
[----:B-1----:R-:W-:Y:S02]  /*1a9a0*/  @!P1 LEA R12, P5, R18, R2, 0x2 ;  /* 0x00000002120c9211 */ /* 0x002fe400078a10ff */
[-C--:B------:R-:W-:Y:S02]  /*1a9b0*/  @!P3 LEA.HI.X R17, R22, R4.reuse, R23, 0x2, P4 ;  /* 0x000000041611b211 */ /* 0x080fe400020f1417 */
[----:B------:R-:W-:-:S03]  /*1a9c0*/  @!P2 LEA.HI.X R15, R20, R4, R21, 0x2, P6 ;  /* 0x00000004140fa211 */ /* 0x000fc600030f1415 */
[----:B------:R1:W-:Y:S01]  /*1a9d0*/  @!P3 ST.E.64 [R16.64], R110 ;  /* 0x0000006e1000b985 */ /* 0x0003e2000c101b06 */
[----:B--2---:R-:W-:-:S03]  /*1a9e0*/  @!P0 LEA R10, P4, R6, R2, 0x2 ;  /* 0x00000002060a8211 */ /* 0x004fc600078810ff */
[----:B------:R1:W-:Y:S01]  /*1a9f0*/  @!P2 ST.E.64 [R14.64], R106 ;  /* 0x0000006a0e00a985 */ /* 0x0003e2000c101b06 */
[-C--:B-----5:R-:W-:Y:S02]  /*1aa00*/  @!P1 LEA.HI.X R13, R18, R4.reuse, R19, 0x2, P5 ;  /* 0x00000004120d9211 */ /* 0x0a0fe400028f1413 */
[----:B------:R-:W-:-:S03]  /*1aa10*/  @!P0 LEA.HI.X R11, R6, R4, R9, 0x2, P4 ;  /* 0x00000004060b8211 */ /* 0x000fc600020f1409 */
[----:B------:R1:W-:Y:S04]  /*1aa20*/  @!P1 ST.E.64 [R12.64], R102 ;  /* 0x000000660c009985 */ /* 0x0003e8000c101b06 */
[----:B------:R1:W-:Y:S01]  /*1aa30*/  @!P0 ST.E.64 [R10.64], R86 ;  /* 0x000000560a008985 */ /* 0x0003e2000c101b06 */
[----:B------:R-:W-:-:S13]  /*1aa40*/  ISETP.GE.AND P0, PT, R5, c[0x0][0x3c8], PT ;  /* 0x0000f20005007a0c */ /* 0x000fda0003f06270 */
[----:B------:R-:W-:Y:S05]  /*1aa50*/  @P0 BRA `(.L_x_1869) ;  /* 0x00000da000000947 */ /* 0x000fea0003800000 */
[----:B------:R-:W2:Y:S01]  /*1aa60*/  LDL R6, [R1+0xec] ;  /* 0x0000ec0001067983 */ /* 0x000ea20000100800 */
[----:B------:R-:W-:-:S04]  /*1aa70*/  LEA R2, P0, R5, R2, 0x2 ;  /* 0x0000000205027211 */ /* 0x000fc800078010ff */
[----:B--2---:R-:W-:-:S05]  /*1aa80*/  LEA.HI.X R3, R5, R4, R6, 0x2, P0 ;  /* 0x0000000405037211 */ /* 0x004fca00000f1406 */
[----:B------:R2:W-:Y:S01]  /*1aa90*/  ST.E.64 [R2.64], R78 ;  /* 0x0000004e02007985 */ /* 0x0005e2000c101b06 */
[----:B------:R-:W-:Y:S05]  /*1aaa0*/  BRA `(.L_x_1869) ;  /* 0x00000d5000007947 */ /* 0x000fea0003800000 */
.L_x_1854:
[----:B------:R-:W2:Y:S04]  /*1aab0*/  LDL.LU R2, [R1+0x8] ;  /* 0x0000080001027983 */ /* 0x000ea80000300800 */
[----:B---3--:R-:W3:Y:S01]  /*1aac0*/  LDL.LU R6, [R1+0xc] ;  /* 0x00000c0001067983 */ /* 0x008ee20000300800 */
[----:B------:R-:W-:Y:S02]  /*1aad0*/  ISETP.NE.U32.AND P0, PT, RZ, c[0x0][0x508], PT ;  /* 0x00014200ff007a0c */ /* 0x000fe40003f05070 */
[----:B------:R-:W-:Y:S01]  /*1aae0*/  ISETP.NE.U32.AND P3, PT, RZ, c[0x0][0x500], PT ;  /* 0x00014000ff007a0c */ /* 0x000fe20003f65070 */
[----:B----4-:R-:W4:Y:S01]  /*1aaf0*/  LDL.LU R3, [R1+0x48] ;  /* 0x0000480001037983 */ /* 0x010f220000300800 */
[----:B------:R-:W-:Y:S01]  /*1ab00*/  ISETP.NE.AND.EX P2, PT, RZ, c[0x0][0x50c], PT, P0 ;  /* 0x00014300ff007a0c */ /* 0x000fe20003f45300 */
[----:B------:R-:W-:Y:S01]  /*1ab10*/  IMAD.MOV.U32 R21, RZ, RZ, c[0x0][0x388] ;  /* 0x0000e200ff157624 */ /* 0x000fe200078e00ff */
[----:B------:R-:W-:-:S02]  /*1ab20*/  ISETP.NE.AND.EX P3, PT, RZ, c[0x0][0x504], PT, P3 ;  /* 0x00014100ff007a0c */ /* 0x000fc40003f65330 */
[----:B--2---:R-:W-:-:S09]  /*1ab30*/  IADD3 R4, P1, R2, c[0x0][0x500], RZ ;  /* 0x0001400002047a10 */ /* 0x004fd20007f3e0ff */
[----:B------:R-:W-:Y:S01]  /*1ab40*/  @P2 IADD3 R10, P0, R2, c[0x0][0x508], RZ ;  /* 0x00014200020a2a10 */ /* 0x000fe20007f1e0ff */
[----:B------:R-:W-:Y:S01]  /*1ab50*/  IMAD.MOV.U32 R2, RZ, RZ, RZ ;  /* 0x000000ffff027224 */ /* 0x000fe200078e00ff */
        /* <DEDUP_REMOVED lines=11> */
.L_x_1875:
[----:B------:R-:W2:Y:S04]  /*1ac10*/  LDL.LU R6, [R1+0x18] ;  /* 0x0000180001067983 */ /* 0x000ea80000300800 */
[----:B-1----:R-:W3:Y:S04]  /*1ac20*/  LDL.LU R4, [R1+0x20] ;  /* 0x0000200001047983 */ /* 0x002ee80000300800 */
        /* <DEDUP_REMOVED lines=24> */
[C---:B------:R-:W-:Y:S01]  /*1adb0*/  IMAD.WIDE.U32 R4, R12.reuse, R9, RZ ;  /* 0x000000090c047225 */ /* 0x040fe200078e00ff */
        /* <DEDUP_REMOVED lines=33> */
.L_x_1877:
[----:B------:R-:W-:Y:S05]  /*1afd0*/  BSYNC B0 ;  /* 0x0000000000007941 */ /* 0x000fea0003800000 */
.L_x_1876:
[----:B------:R-:W-:-:S13]  /*1afe0*/  ISETP.GT.AND P0, PT, R20, 0x1, PT ;  /* 0x000000011400780c */ /* 0x000fda0003f04270 */
[----:B------:R-:W-:Y:S05]  /*1aff0*/  @P0 BRA `(.L_x_1869) ;  /* 0x0000080000000947 */ /* 0x000fea0003800000 */
[----:B------:R-:W2:Y:S01]  /*1b000*/  LDL.LU R12, [R1+0x14] ;  /* 0x00001400010c7983 */ /* 0x000ea20000300800 */
[----:B------:R-:W-:Y:S01]  /*1b010*/  MOV R4, c[0x0][0x4e8] ;  /* 0x00013a0000047a02 */ /* 0x000fe20000000f00 */
[----:B-1----:R-:W-:Y:S02]  /*1b020*/  IMAD R3, R19, c[0x0][0x3a0], RZ ;  /* 0x0000e80013037a24 */ /* 0x002fe400078e02ff */
[----:B------:R-:W-:Y:S01]  /*1b030*/  IMAD R10, R24, c[0x0][0x3f0], RZ ;  /* 0x0000fc00180a7a24 */ /* 0x000fe200078e02ff */
[----:B------:R-:W-:Y:S01]  /*1b040*/  ISETP.NE.AND P0, PT, R4, 0x1, PT ;  /* 0x000000010400780c */ /* 0x000fe20003f05270 */
[----:B------:R-:W-:-:S04]  /*1b050*/  IMAD.WIDE.U32 R4, R2, c[0x0][0x3a0], RZ ;  /* 0x0000e80002047a25 */ /* 0x000fc800078e00ff */
[----:B------:R-:W-:-:S05]  /*1b060*/  IMAD R2, R2, c[0x0][0x3a4], R3 ;  /* 0x0000e90002027a24 */ /* 0x000fca00078e0203 */
[----:B------:R-:W-:-:S05]  /*1b070*/  IADD3 R5, R5, R2, RZ ;  /* 0x0000000205057210 */ /* 0x000fca0007ffe0ff */
[----:B------:R-:W-:-:S04]  /*1b080*/  IMAD.WIDE.U32 R4, R6, c[0x0][0x3e8], R4 ;  /* 0x0000fa0006047a25 */ /* 0x000fc800078e0004 */
[----:B------:R-:W-:-:S04]  /*1b090*/  IMAD R5, R6, c[0x0][0x3ec], R5 ;  /* 0x0000fb0006057a24 */ /* 0x000fc800078e0205 */
[----:B------:R-:W-:Y:S01]  /*1b0a0*/  IMAD.WIDE.U32 R4, R9, c[0x0][0x3f0], R4 ;  /* 0x0000fc0009047a25 */ /* 0x000fe200078e0004 */
[----:B--2---:R-:W-:-:S04]  /*1b0b0*/  LEA R3, R12, R0, 0x7 ;  /* 0x000000000c037211 */ /* 0x004fc800078e38ff */
[----:B------:R-:W-:Y:S01]  /*1b0c0*/  MOV R2, R3 ;  /* 0x0000000300027202 */ /* 0x000fe20000000f00 */
[----:B------:R-:W-:-:S05]  /*1b0d0*/  @P0 IMAD.HI.U32 R11, R3, c[0x0][0x4ec], RZ ;  /* 0x00013b00030b0a27 */ /* 0x000fca00078e00ff */
[----:B------:R-:W-:Y:S01]  /*1b0e0*/  @P0 SHF.R.U32.HI R2, RZ, c[0x0][0x4f0], R11 ;  /* 0x00013c00ff020a19 */ /* 0x000fe2000001160b */
[----:B------:R-:W-:-:S03]  /*1b0f0*/  IMAD R11, R9, c[0x0][0x3f4], R10 ;  /* 0x0000fd00090b7a24 */ /* 0x000fc600078e020a */
        /* <DEDUP_REMOVED lines=9> */
[----:B------:R-:W-:Y:S01]  /*1b190*/  IMAD R4, R4, c[0x0][0x3d8], RZ ;  /* 0x0000f60004047a24 */ /* 0x000fe200078e02ff */
[----:B------:R-:W-:-:S03]  /*1b1a0*/  LEA R9, R12, R143, 0x7 ;  /* 0x0000008f0c097211 */ /* 0x000fc600078e38ff */
[----:B------:R-:W-:-:S04]  /*1b1b0*/  IMAD.WIDE.U32 R2, R6, c[0x0][0x3d8], R2 ;  /* 0x0000f60006027a25 */ /* 0x000fc800078e0002 */
[----:B------:R-:W-:Y:S01]  /*1b1c0*/  IMAD R6, R6, c[0x0][0x3dc], R4 ;  /* 0x0000f70006067a24 */ /* 0x000fe200078e0204 */
[----:B------:R-:W-:-:S04]  /*1b1d0*/  LEA R16, P0, R2, c[0x0][0x380], 0x1 ;  /* 0x0000e00002107a11 */ /* 0x000fc800078008ff */
[----:B------:R-:W-:-:S04]  /*1b1e0*/  IADD3 R5, R3, R6, RZ ;  /* 0x0000000603057210 */ /* 0x000fc80007ffe0ff */
[----:B------:R-:W-:Y:S01]  /*1b1f0*/  LEA.HI.X R5, R2, c[0x0][0x384], R5, 0x1, P0 ;  /* 0x0000e10002057a11 */ /* 0x000fe200000f0c05 */
[----:B------:R-:W-:Y:S05]  /*1b200*/  BRA.DIV ~URZ, `(.L_x_1878) ;  /* 0x000028027f007947 */ /* 0x000fea000b800000 */
[----:B------:R1:W2:Y:S02]  /*1b210*/  SHFL.IDX PT, R4, R5, RZ, 0x181f ;  /* 0x00181fff05047589 */ /* 0x0002a400000e0000 */
.L_x_1942:
[----:B------:R-:W-:Y:S05]  /*1b220*/  BRA.DIV ~URZ, `(.L_x_1879) ;  /* 0x000028527f007947 */ /* 0x000fea000b800000 */
[----:B------:R3:W4:Y:S02]  /*1b230*/  SHFL.IDX PT, R2, R16, RZ, 0x181f ;  /* 0x00181fff10027589 */ /* 0x00072400000e0000 */
.L_x_1943:
        /* <DEDUP_REMOVED lines=20> */
.L_x_1881:
[----:B------:R-:W-:Y:S05]  /*1b380*/  BSYNC B0 ;  /* 0x0000000000007941 */ /* 0x000fea0003800000 */
.L_x_1880:
[----:B------:R-:W-:Y:S05]  /*1b390*/  BRA.DIV ~URZ, `(.L_x_1882) ;  /* 0x000027527f007947 */ /* 0x000fea000b800000 */
[----:B--2---:R2:W1:Y:S04]  /*1b3a0*/  SHFL.IDX PT, R4, R5, 0x1, 0x181f ;  /* 0x00381f0005047f89 */ /* 0x00446800000e0000 */
[----:B----4-:R2:W4:Y:S02]  /*1b3b0*/  SHFL.IDX PT, R2, R16, 0x1, 0x181f ;  /* 0x00381f0010027f89 */ /* 0x01052400000e0000 */
.L_x_1944:
        /* <DEDUP_REMOVED lines=20> */
.L_x_1884:
[----:B------:R-:W-:Y:S05]  /*1b500*/  BSYNC B0 ;  /* 0x0000000000007941 */ /* 0x000fea0003800000 */
.L_x_1883:
[----:B------:R-:W-:Y:S05]  /*1b510*/  BRA.DIV ~URZ, `(.L_x_1885) ;  /* 0x000026a27f007947 */ /* 0x000fea000b800000 */
[----:B-1----:R1:W2:Y:S02]  /*1b520*/  SHFL.IDX PT, R4, R5, 0x2, 0x181f ;  /* 0x00581f0005047f89 */ /* 0x0022a400000e0000 */
.L_x_1945:
[----:B------:R-:W-:Y:S05]  /*1b530*/  BRA.DIV ~URZ, `(.L_x_1886) ;  /* 0x000026f27f007947 */ /* 0x000fea000b800000 */
[----:B----4-:R4:W1:Y:S02]  /*1b540*/  SHFL.IDX PT, R2, R16, 0x2, 0x181f ;  /* 0x00581f0010027f89 */ /* 0x01086400000e0000 */
.L_x_1946:
        /* <DEDUP_REMOVED lines=20> */
.L_x_1888:
[----:B------:R-:W-:Y:S05]  /*1b690*/  BSYNC B0 ;  /* 0x0000000000007941 */ /* 0x000fea0003800000 */
.L_x_1887:
[----:B------:R-:W-:Y:S05]  /*1b6a0*/  BRA.DIV ~URZ, `(.L_x_1889) ;  /* 0x000025f27f007947 */ /* 0x000fea000b800000 */
[----:B--2---:R2:W3:Y:S04]  /*1b6b0*/  SHFL.IDX PT, R4, R5, 0x3, 0x181f ;  /* 0x00781f0005047f89 */ /* 0x0044e800000e0000 */
[----:B-1----:R2:W1:Y:S02]  /*1b6c0*/  SHFL.IDX PT, R2, R16, 0x3, 0x181f ;  /* 0x00781f0010027f89 */ /* 0x00246400000e0000 */
.L_x_1947:
        /* <DEDUP_REMOVED lines=19> */
.L_x_1869:
[----:B------:R-:W-:Y:S05]  /*1b800*/  BSYNC B1 ;  /* 0x0000000000017941 */ /* 0x000fea0003800000 */
.L_x_1853:
[----:B-12-4-:R-:W2:Y:S02]  /*1b810*/  LDL R2, [R1+0x18c] ;  /* 0x00018c0001027983 */ /* 0x016ea40000100800 */
[----:B--2---:R-:W-:-:S13]  /*1b820*/  ISETP.NE.AND P0, PT, R2, RZ, PT ;  /* 0x000000ff0200720c */ /* 0x004fda0003f05270 */
[----:B------:R-:W-:Y:S01]  /*1b830*/  @P0 WARPSYNC 0xffffffff ;  /* 0xffffffff00000948 */ /* 0x000fe20003800000 */
[----:B------:R-:W-:Y:S06]  /*1b840*/  @P0 BAR.SYNC.DEFER_BLOCKING 0x5, 0x100 ;  /* 0x0144000000000b1d */ /* 0x000fec0000010000 */
[----:B------:R-:W1:Y:S04]  /*1b850*/  @P0 LDS.128 R12, [0x20080] ;  /* 0x02008000ff0c0984 */ /* 0x000e680000000c00 */
[----:B-1----:R1:W-:Y:S04]  /*1b860*/  @P0 STL.64 [R1+0x10], R12 ;  /* 0x0000100c01000387 */ /* 0x0023e80000100a00 */
[----:B------:R1:W-:Y:S04]  /*1b870*/  @P0 STL.64 [R1+0x18], R14 ;  /* 0x0000180e01000387 */ /* 0x0003e80000100a00 */
[----:B------:R-:W-:Y:S06]  /*1b880*/  @P0 BAR.ARV 0x4, 0x100 ;  /* 0x0104000000000b1d */ /* 0x000fec0000002000 */
[----:B------:R-:W-:Y:S05]  /*1b890*/  @P0 BRA `(.L_x_1890) ;  /* 0x00000bb000000947 */ /* 0x000fea0003800000 */
[----:B------:R-:W2:Y:S01]  /*1b8a0*/  S2R R2, SR_TID.X ;  /* 0x0000000000027919 */ /* 0x000ea20000002100 */
[----:B------:R-:W-:Y:S01]  /*1b8b0*/  IMAD.MOV.U32 R10, RZ, RZ, RZ ;  /* 0x000000ffff0a7224 */ /* 0x000fe200078e00ff */
[----:B--2---:R-:W-:-:S04]  /*1b8c0*/  LOP3.LUT R18, R2, 0x1f, RZ, 0xc0, !PT ;  /* 0x0000001f02127812 */ /* 0x004fc800078ec0ff */
[----:B------:R-:W-:Y:S01]  /*1b8d0*/  ISETP.NE.AND P6, PT, R18, 0x1f, PT ;  /* 0x0000001f1200780c */ /* 0x000fe20003fc5270 */
[----:B------:R-:W-:Y:S10]  /*1b8e0*/  BRA.DIV ~URZ, `(.L_x_1891) ;  /* 0x000024827f007947 */ /* 0x000ff4000b800000 */
[----:B------:R2:W4:Y:S02]  /*1b8f0*/  SHFL.IDX PT, R11, R114, RZ, 0x1f ;  /* 0x00001fff720b7589 */ /* 0x00052400000e0000 */
.L_x_1948:
[----:B------:R-:W-:Y:S05]  /*1b900*/  BRA.DIV ~URZ, `(.L_x_1892) ;  /* 0x000024d27f007947 */ /* 0x000fea000b800000 */
[----:B------:R1:W2:Y:S02]  /*1b910*/  SHFL.IDX PT, R6, R114, 0x1, 0x1f ;  /* 0x00201f0072067f89 */ /* 0x0002a400000e0000 */
.L_x_1949:
[----:B------:R-:W5:Y:S01]  /*1b920*/  LDL R2, [R1+0x1c] ;  /* 0x00001c0001027983 */ /* 0x000f620000100800 */
[----:B---3--:R-:W-:Y:S02]  /*1b930*/  IMAD.MOV.U32 R9, RZ, RZ, RZ ;  /* 0x000000ffff097224 */ /* 0x008fe400078e00ff */
[----:B-----5:R-:W-:-:S05]  /*1b940*/  IMAD.IADD R2, R2, 0x1, R18 ;  /* 0x0000000102027824 */ /* 0x020fca00078e0212 */
[----:B------:R-:W-:-:S13]  /*1b950*/  ISETP.GE.OR P0, PT, R2, c[0x0][0x53c], !P6 ;  /* 0x00014f0002007a0c */ /* 0x000fda0007706670 */
[----:B------:R-:W-:Y:S01]  /*1b960*/  @!P0 IMAD.MOV.U32 R4, RZ, RZ, 0x4 ;  /* 0x00000004ff048424 */ /* 0x000fe200078e00ff */
[----:B------:R-:W-:-:S03]  /*1b970*/  @!P0 MOV R3, 0x4 ;  /* 0x0000000400038802 */ /* 0x000fc60000000f00 */
[----:B------:R-:W-:-:S04]  /*1b980*/  @!P0 IMAD.WIDE R4, R2, R4, c[0x0][0x580] ;  /* 0x0001600002048625 */ /* 0x000fc800078e0204 */
[----:B------:R-:W-:Y:S01]  /*1b990*/  @!P0 IMAD.WIDE R2, R2, R3, c[0x0][0x578] ;  /* 0x00015e0002028625 */ /* 0x000fe200078e0203 */
[----:B------:R-:W3:Y:S04]  /*1b9a0*/  @!P0 LDG.E R9, [R4.64] ;  /* 0x0000000604098981 */ /* 0x000ee8000c1e1900 */
[----:B------:R-:W3:Y:S01]  /*1b9b0*/  @!P0 LDG.E R10, [R2.64] ;  /* 0x00000006020a8981 */ /* 0x000ee2000c1e1900 */
[C---:B------:R-:W-:Y:S02]  /*1b9c0*/  ISETP.GE.U32.AND P4, PT, R18.reuse, 0x10, PT ;  /* 0x000000101200780c */ /* 0x040fe40003f86070 */
[C---:B------:R-:W-:Y:S02]  /*1b9d0*/  ISETP.GE.U32.AND P3, PT, R18.reuse, 0x8, PT ;  /* 0x000000081200780c */ /* 0x040fe40003f66070 */
[----:B------:R-:W-:-:S02]  /*1b9e0*/  ISETP.GE.U32.AND P2, PT, R18, 0x4, PT ;  /* 0x000000041200780c */ /* 0x000fc40003f46070 */
[C---:B------:R-:W-:Y:S02]  /*1b9f0*/  ISETP.GE.U32.AND P1, PT, R18.reuse, 0x2, PT ;  /* 0x000000021200780c */ /* 0x040fe40003f26070 */
[----:B------:R-:W-:Y:S02]  /*1ba00*/  ISETP.NE.AND P5, PT, R18, RZ, PT ;  /* 0x000000ff1200720c */ /* 0x000fe40003fa5270 */
[----:B------:R-:W-:Y:S01]  /*1ba10*/  MOV R17, RZ ;  /* 0x000000ff00117202 */ /* 0x000fe20000000f00 */
[----:B---3--:R-:W-:Y:S01]  /*1ba20*/  IMAD R4, R10, R9, RZ ;  /* 0x000000090a047224 */ /* 0x008fe200078e02ff */
[----:B------:R-:W-:Y:S07]  /*1ba30*/  BRA.DIV ~URZ, `(.L_x_1893) ;  /* 0x000024127f007947 */ /* 0x000fee000b800000 */
[----:B------:R3:W1:Y:S02]  /*1ba40*/  SHFL.UP PT, R5, R4, 0x1, RZ ;  /* 0x0420000004057989 */ /* 0x00066400000e00ff */
.L_x_1950:
[----:B-1----:R-:W-:-:S04]  /*1ba50*/  SEL R5, R5, RZ, P5 ;  /* 0x000000ff05057207 */ /* 0x002fc80002800000 */
[----:B---3--:R-:W-:Y:S01]  /*1ba60*/  IADD3 R4, R4, R5, RZ ;  /* 0x0000000504047210 */ /* 0x008fe20007ffe0ff */
        /* <DEDUP_REMOVED lines=14> */
.L_x_1951:
[----:B---3--:R-:W-:Y:S01]  /*1bb50*/  IMAD R2, R2, c[0x0][0x538], RZ ;  /* 0x00014e0002027a24 */ /* 0x008fe200078e02ff */
[----:B------:R-:W-:Y:S04]  /*1bb60*/  BSSY B1, `(.L_x_1895) ;  /* 0x0000085000017945 */ /* 0x000fe80003800000 */
[----:B--2---:R-:W-:-:S04]  /*1bb70*/  IADD3 R6, R2, R6, RZ ;  /* 0x0000000602067210 */ /* 0x004fc80007ffe0ff */
[----:B----4-:R-:W-:-:S13]  /*1bb80*/  ISETP.GT.AND P0, PT, R6, R11, PT ;  /* 0x0000000b0600720c */ /* 0x010fda0003f04270 */
[----:B------:R-:W-:Y:S05]  /*1bb90*/  @P0 BRA `(.L_x_1896) ;  /* 0x0000026000000947 */ /* 0x000fea0003800000 */
.L_x_1900:
[----:B------:R-:W2:Y:S02]  /*1bba0*/  LDL.LU R2, [R1+0x1c] ;  /* 0x00001c0001027983 */ /* 0x000ea40000300800 */
[----:B--2---:R-:W-:-:S04]  /*1bbb0*/  IADD3 R2, R2, 0x1f, RZ ;  /* 0x0000001f02027810 */ /* 0x004fc80007ffe0ff */
[----:B------:R-:W-:-:S13]  /*1bbc0*/  ISETP.GE.AND P0, PT, R2, c[0x0][0x53c], PT ;  /* 0x00014f0002007a0c */ /* 0x000fda0003f06270 */
[----:B------:R-:W-:Y:S05]  /*1bbd0*/  @P0 BRA `(.L_x_1897) ;  /* 0x0000078000000947 */ /* 0x000fea0003800000 */
[----:B------:R2:W-:Y:S01]  /*1bbe0*/  STL [R1+0x1c], R2 ;  /* 0x00001c0201007387 */ /* 0x0005e20000100800 */
[----:B------:R-:W-:Y:S02]  /*1bbf0*/  MOV R9, RZ ;  /* 0x000000ff00097202 */ /* 0x000fe40000000f00 */
[----:B------:R-:W-:Y:S02]  /*1bc00*/  MOV R10, RZ ;  /* 0x000000ff000a7202 */ /* 0x000fe40000000f00 */
[----:B--2---:R-:W-:-:S04]  /*1bc10*/  IADD3 R2, R2, R18, RZ ;  /* 0x0000001202027210 */ /* 0x004fc80007ffe0ff */
[----:B------:R-:W-:-:S13]  /*1bc20*/  ISETP.GE.OR P0, PT, R2, c[0x0][0x53c], !P6 ;  /* 0x00014f0002007a0c */ /* 0x000fda0007706670 */
[----:B-1----:R-:W-:Y:S02]  /*1bc30*/  @!P0 MOV R4, 0x4 ;  /* 0x0000000400048802 */ /* 0x002fe40000000f00 */
        /* <DEDUP_REMOVED lines=8> */
.L_x_1952:
        /* <DEDUP_REMOVED lines=16> */
.L_x_1953:
[----:B--2---:R-:W-:-:S05]  /*1bdc0*/  IMAD R2, R2, c[0x0][0x538], RZ ;  /* 0x00014e0002027a24 */ /* 0x004fca00078e02ff */
[----:B------:R-:W-:-:S04]  /*1bdd0*/  IADD3 R6, R2, R6, RZ ;  /* 0x0000000602067210 */ /* 0x000fc80007ffe0ff */
[----:B------:R-:W-:-:S13]  /*1bde0*/  ISETP.GT.AND P0, PT, R6, R11, PT ;  /* 0x0000000b0600720c */ /* 0x000fda0003f04270 */
[----:B-1----:R-:W-:Y:S05]  /*1bdf0*/  @!P0 BRA `(.L_x_1900) ;  /* 0xfffffda000008947 */ /* 0x002fea000383ffff */
.L_x_1896:
[----:B------:R-:W-:-:S05]  /*1be00*/  IADD3 R16, -R2, R6, RZ ;  /* 0x0000000602107210 */ /* 0x000fca0007ffe1ff */
[----:B------:R-:W-:-:S05]  /*1be10*/  IMAD R2, R4, c[0x0][0x538], R16 ;  /* 0x00014e0004027a24 */ /* 0x000fca00078e0210 */
[----:B------:R-:W-:Y:S01]  /*1be20*/  ISETP.GT.AND P0, PT, R2, R11, PT ;  /* 0x0000000b0200720c */ /* 0x000fe20003f04270 */
[----:B------:R-:W-:-:S12]  /*1be30*/  BRA.DIV ~URZ, `(.L_x_1901) ;  /* 0x000024a27f007947 */ /* 0x000fd8000b800000 */
[----:B------:R-:W-:-:S04]  /*1be40*/  VOTE.ANY R12, PT, !P0 ;  /* 0x00000000000c7806 */ /* 0x000fc800040e0100 */
.L_x_1954:
[----:B------:R2:W3:Y:S01]  /*1be50*/  POPC R14, R12 ;  /* 0x0000000c000e7309 */ /* 0x0004e20000000000 */
[----:B------:R-:W-:Y:S05]  /*1be60*/  BRA.DIV ~URZ, `(.L_x_1902) ;  /* 0x000024b27f007947 */ /* 0x000fea000b800000 */
[----:B---3--:R3:W4:Y:S04]  /*1be70*/  SHFL.IDX PT, R6, R9, R14, 0x1f ;  /* 0x00001f0e09067589 */ /* 0x00872800000e0000 */
[----:B------:R3:W1:Y:S02]  /*1be80*/  SHFL.IDX PT, R5, R10, R14, 0x1f ;  /* 0x00001f0e0a057589 */ /* 0x00066400000e0000 */
.L_x_1955:
[----:B------:R-:W-:Y:S01]  /*1be90*/  ISETP.NE.AND P0, PT, R12, RZ, PT ;  /* 0x000000ff0c00720c */ /* 0x000fe20003f05270 */
[----:B------:R-:W-:-:S12]  /*1bea0*/  BSSY B0, `(.L_x_1903) ;  /* 0x0000005000007945 */ /* 0x000fd80003800000 */
[----:B------:R-:W-:Y:S05]  /*1beb0*/  @!P0 BRA `(.L_x_1904) ;  /* 0x0000003000008947 */ /* 0x000fea0003800000 */
[----:B------:R-:W-:Y:S01]  /*1bec0*/  IADD3 R2, R14, -0x1, RZ ;  /* 0xffffffff0e027810 */ /* 0x000fe20007ffe0ff */
[----:B------:R-:W-:Y:S05]  /*1bed0*/  BRA.DIV ~URZ, `(.L_x_1905) ;  /* 0x000025127f007947 */ /* 0x000fea000b800000 */
[----:B------:R2:W3:Y:S02]  /*1bee0*/  SHFL.IDX PT, R17, R4, R2, 0x1f ;  /* 0x00001f0204117589 */ /* 0x0004e400000e0000 */
.L_x_1904:
[----:B------:R-:W-:Y:S05]  /*1bef0*/  BSYNC B0 ;  /* 0x0000000000007941 */ /* 0x000fea0003800000 */
.L_x_1903:
[----:B---3--:R-:W-:Y:S01]  /*1bf00*/  IMAD R9, R17, c[0x0][0x538], R16 ;  /* 0x00014e0011097a24 */ /* 0x008fe200078e0210 */
[----:B----4-:R-:W-:Y:S02]  /*1bf10*/  IABS R3, R6 ;  /* 0x0000000600037213 */ /* 0x010fe40000000000 */
[----:B-12---:R-:W-:Y:S01]  /*1bf20*/  IABS R4, R5 ;  /* 0x0000000500047213 */ /* 0x006fe20000000000 */
[----:B------:R-:W-:Y:S01]  /*1bf30*/  IMAD.IADD R15, R11, 0x1, -R9 ;  /* 0x000000010b0f7824 */ /* 0x000fe200078e0a09 */
[----:B------:R1:W-:Y:S01]  /*1bf40*/  STL [R1+0x10], R9 ;  /* 0x0000100901007387 */ /* 0x0003e20000100800 */
[----:B------:R-:W2:Y:S03]  /*1bf50*/  I2F.RP R12, R3 ;  /* 0x00000003000c7306 */ /* 0x000ea60000209400 */
[----:B------:R-:W3:Y:S05]  /*1bf60*/  LDL.LU R17, [R1+0x1c] ;  /* 0x00001c0001117983 */ /* 0x000eea0000300800 */
[----:B--2---:R-:W2:Y:S02]  /*1bf70*/  MUFU.RCP R12, R12 ;  /* 0x0000000c000c7308 */ /* 0x004ea40000001000 */
[----:B--2---:R-:W-:-:S06]  /*1bf80*/  IADD3 R12, R12, 0xffffffe, RZ ;  /* 0x0ffffffe0c0c7810 */ /* 0x004fcc0007ffe0ff */
[----:B------:R-:W2:Y:S01]  /*1bf90*/  F2I.FTZ.U32.TRUNC.NTZ R13, R12 ;  /* 0x0000000c000d7305 */ /* 0x000ea2000021f000 */
[----:B-1----:R-:W-:-:S07]  /*1bfa0*/  MOV R9, R4 ;  /* 0x0000000400097202 */ /* 0x002fce0000000f00 */
[----:B------:R-:W1:Y:S01]  /*1bfb0*/  I2F.RP R16, R9 ;  /* 0x0000000900107306 */ /* 0x000e620000209400 */
[----:B--2---:R-:W-:-:S04]  /*1bfc0*/  IMAD.MOV R2, RZ, RZ, -R13 ;  /* 0x000000ffff027224 */ /* 0x004fc800078e0a0d */
[----:B------:R-:W-:Y:S01]  /*1bfd0*/  IMAD.MOV.U32 R10, RZ, RZ, R2 ;  /* 0x000000ffff0a7224 */ /* 0x000fe200078e0002 */
[----:B------:R-:W-:Y:S01]  /*1bfe0*/  IABS R2, R6 ;  /* 0x0000000600027213 */ /* 0x000fe20000000000 */
[----:B------:R-:W-:Y:S02]  /*1bff0*/  IMAD.MOV.U32 R12, RZ, RZ, RZ ;  /* 0x000000ffff0c7224 */ /* 0x000fe400078e00ff */
[----:B------:R-:W-:Y:S01]  /*1c000*/  IMAD R4, R10, R3, RZ ;  /* 0x000000030a047224 */ /* 0x000fe200078e02ff */
[----:B------:R-:W-:Y:S01]  /*1c010*/  IABS R10, R15 ;  /* 0x0000000f000a7213 */ /* 0x000fe20000000000 */
[----:B------:R-:W-:Y:S02]  /*1c020*/  IMAD.MOV R2, RZ, RZ, -R2 ;  /* 0x000000ffff027224 */ /* 0x000fe400078e0a02 */
[----:B------:R-:W-:-:S04]  /*1c030*/  IMAD.HI.U32 R11, R13, R4, R12 ;  /* 0x000000040d0b7227 */ /* 0x000fc800078e000c */
[----:B------:R-:W-:Y:S01]  /*1c040*/  IMAD.MOV.U32 R4, RZ, RZ, R10 ;  /* 0x000000ffff047224 */ /* 0x000fe200078e000a */
[----:B------:R-:W-:-:S03]  /*1c050*/  MOV R10, R2 ;  /* 0x00000002000a7202 */ /* 0x000fc60000000f00 */
[----:B------:R-:W-:-:S04]  /*1c060*/  IMAD.HI.U32 R2, R11, R4, RZ ;  /* 0x000000040b027227 */ /* 0x000fc800078e00ff */
[----:B------:R-:W-:Y:S02]  /*1c070*/  IMAD R4, R2, R10, R4 ;  /* 0x0000000a02047224 */ /* 0x000fe400078e0204 */
[----:B-1----:R-:W1:Y:S03]  /*1c080*/  MUFU.RCP R10, R16 ;  /* 0x00000010000a7308 */ /* 0x002e660000001000 */
[----:B------:R-:W-:Y:S02]  /*1c090*/  ISETP.GT.U32.AND P0, PT, R3, R4, PT ;  /* 0x000000040300720c */ /* 0x000fe40003f04070 */
[----:B-1----:R-:W-:-:S11]  /*1c0a0*/  IADD3 R10, R10, 0xffffffe, RZ ;  /* 0x0ffffffe0a0a7810 */ /* 0x002fd60007ffe0ff */
[----:B------:R-:W-:Y:S01]  /*1c0b0*/  @!P0 IMAD.IADD R4, R4, 0x1, -R3 ;  /* 0x0000000104048824 */ /* 0x000fe200078e0a03 */
[----:B------:R-:W1:Y:S04]  /*1c0c0*/  F2I.FTZ.U32.TRUNC.NTZ R11, R10 ;  /* 0x0000000a000b7305 */ /* 0x000e68000021f000 */
[----:B------:R-:W-:Y:S02]  /*1c0d0*/  ISETP.GE.U32.AND P2, PT, R4, R3, PT ;  /* 0x000000030400720c */ /* 0x000fe40003f46070 */
[----:B------:R-:W-:Y:S02]  /*1c0e0*/  LOP3.LUT R3, R15, R6, RZ, 0x3c, !PT ;  /* 0x000000060f037212 */ /* 0x000fe400078e3cff */
[----:B------:R-:W-:Y:S02]  /*1c0f0*/  @!P0 IADD3 R2, R2, 0x1, RZ ;  /* 0x0000000102028810 */ /* 0x000fe40007ffe0ff */
[----:B------:R-:W-:-:S02]  /*1c100*/  ISETP.GE.AND P1, PT, R3, RZ, PT ;  /* 0x000000ff0300720c */ /* 0x000fc40003f26270 */
[----:B------:R-:W-:-:S05]  /*1c110*/  ISETP.NE.AND P0, PT, R6, RZ, PT ;  /* 0x000000ff0600720c */ /* 0x000fca0003f05270 */
[----:B------:R-:W-:Y:S01]  /*1c120*/  @P2 IADD3 R2, R2, 0x1, RZ ;  /* 0x0000000102022810 */ /* 0x000fe20007ffe0ff */
[----:B-1----:R-:W-:-:S05]  /*1c130*/  IMAD.MOV R3, RZ, RZ, -R11 ;  /* 0x000000ffff037224 */ /* 0x002fca00078e0a0b */
[----:B------:R-:W-:Y:S01]  /*1c140*/  MOV R4, R3 ;  /* 0x0000000300047202 */ /* 0x000fe20000000f00 */
[----:B------:R-:W-:Y:S01]  /*1c150*/  @!P1 IMAD.MOV R2, RZ, RZ, -R2 ;  /* 0x000000ffff029224 */ /* 0x000fe200078e0a02 */
[----:B------:R-:W-:Y:S02]  /*1c160*/  @!P0 LOP3.LUT R2, RZ, R6, RZ, 0x33, !PT ;  /* 0x00000006ff028212 */ /* 0x000fe400078e33ff */
[----:B------:R-:W-:Y:S01]  /*1c170*/  IABS R3, R5 ;  /* 0x0000000500037213 */ /* 0x000fe20000000000 */
[----:B------:R-:W-:Y:S01]  /*1c180*/  IMAD R4, R4, R9, RZ ;  /* 0x0000000904047224 */ /* 0x000fe200078e02ff */
[----:B------:R-:W-:Y:S01]  /*1c190*/  IABS R13, R2 ;  /* 0x00000002000d7213 */ /* 0x000fe20000000000 */
[----:B------:R-:W-:Y:S02]  /*1c1a0*/  IMAD.MOV.U32 R10, RZ, RZ, RZ ;  /* 0x000000ffff0a7224 */ /* 0x000fe400078e00ff */
[----:B------:R-:W-:Y:S02]  /*1c1b0*/  IMAD.MOV R12, RZ, RZ, -R3 ;  /* 0x000000ffff0c7224 */ /* 0x000fe400078e0a03 */
[----:B------:R-:W-:-:S04]  /*1c1c0*/  IMAD.HI.U32 R3, R11, R4, R10 ;  /* 0x000000040b037227 */ /* 0x000fc800078e000a */
[----:B------:R-:W-:Y:S01]  /*1c1d0*/  IMAD.MOV.U32 R4, RZ, RZ, R13 ;  /* 0x000000ffff047224 */ /* 0x000fe200078e000d */
[----:B------:R-:W-:-:S03]  /*1c1e0*/  MOV R10, R12 ;  /* 0x0000000c000a7202 */ /* 0x000fc60000000f00 */
        /* <DEDUP_REMOVED lines=23> */
.L_x_1897:
[----:B------:R-:W-:Y:S01]  /*1c360*/  MOV R2, c[0x0][0x53c] ;  /* 0x00014f0000027a02 */ /* 0x000fe20000000f00 */
[----:B------:R2:W-:Y:S04]  /*1c370*/  STL [R1+0x10], R11 ;  /* 0x0000100b01007387 */ /* 0x0005e80000100800 */
[----:B------:R2:W-:Y:S04]  /*1c380*/  STL [R1+0x14], RZ ;  /* 0x000014ff01007387 */ /* 0x0005e80000100800 */
[----:B------:R2:W-:Y:S04]  /*1c390*/  STL [R1+0x18], RZ ;  /* 0x000018ff01007387 */ /* 0x0005e80000100800 */
[----:B------:R2:W-:Y:S02]  /*1c3a0*/  STL [R1+0x1c], R2 ;  /* 0x00001c0201007387 */ /* 0x0005e40000100800 */
.L_x_1906:
[----:B------:R-:W-:Y:S05]  /*1c3b0*/  BSYNC B1 ;  /* 0x0000000000017941 */ /* 0x000fea0003800000 */
.L_x_1895:
[----:B------:R-:W3:Y:S04]  /*1c3c0*/  LDL R12, [R1+0x10] ;  /* 0x00001000010c7983 */ /* 0x000ee80000100800 */
        /* <DEDUP_REMOVED lines=8> */
.L_x_1890:
[----:B-12---:R-:W2:Y:S02]  /*1c450*/  LDL R2, [R1+0x1c] ;  /* 0x00001c0001027983 */ /* 0x006ea40000100800 */
[----:B--2---:R-:W-:-:S13]  /*1c460*/  ISETP.GE.AND P0, PT, R2, c[0x0][0x53c], PT ;  /* 0x00014f0002007a0c */ /* 0x004fda0003f06270 */
[----:B---3--:R-:W-:Y:S01]  /*1c470*/  @P0 CALL.REL.NOINC `(.L_x_1907) ;  /* 0x0000001000000944 */ /* 0x008fe20003c00000 */
[----:B------:R-:W-:Y:S05]  /*1c480*/  BRA `(.L_x_1908) ;  /* 0xfffe5cd000007947 */ /* 0x000fea000383ffff */
.L_x_1907:
[----:B------:R-:W-:Y:S05]  /*1c490*/  EXIT ;  /* 0x000000000000794d */ /* 0x000fea0003800000 */
.L_x_1700:
[----:B------:R-:W-:Y:S01]  /*1c4a0*/  IMAD.MOV.U32 R2, RZ, RZ, R4 ;  /* 0x000000ffff027224 */ /* 0x000fe200078e0004 */
[----:B------:R-:W-:Y:S02]  /*1c4b0*/  MOV R5, 0x1 ;  /* 0x0000000100057802 */ /* 0x000fe40000000f00 */
[----:B------:R-:W-:Y:S02]  /*1c4c0*/  MOV R3, 0x1c4e0 ;  /* 0x0001c4e000037802 */ /* 0x000fe40000000f00 */
[----:B------:R-:W-:Y:S05]  /*1c4d0*/  CALL.REL.NOINC `($__internal_33_$__cuda_sm70_shflsync_up_p) ;  /* 0x0000203000007944 */ /* 0x000fea0003c00000 */
[----:B------:R-:W-:Y:S01]  /*1c4e0*/  MOV R0, R5 ;  /* 0x0000000500007202 */ /* 0x000fe20000000f00 */
[----:B------:R-:W-:Y:S05]  /*1c4f0*/  BRA `(.L_x_1909) ;  /* 0xfffe3f7000007947 */ /* 0x000fea000383ffff */
.L_x_1701:
[----:B------:R-:W-:Y:S01]  /*1c500*/  IMAD.MOV.U32 R2, RZ, RZ, R4 ;  /* 0x000000ffff027224 */ /* 0x000fe200078e0004 */
[----:B------:R-:W-:Y:S02]  /*1c510*/  MOV R5, 0x2 ;  /* 0x0000000200057802 */ /* 0x000fe40000000f00 */
[----:B------:R-:W-:Y:S02]  /*1c520*/  MOV R3, 0x1c540 ;  /* 0x0001c54000037802 */ /* 0x000fe40000000f00 */
[----:B------:R-:W-:Y:S05]  /*1c530*/  CALL.REL.NOINC `($__internal_33_$__cuda_sm70_shflsync_up_p) ;  /* 0x00001fd000007944 */ /* 0x000fea0003c00000 */
[----:B------:R-:W-:Y:S02]  /*1c540*/  SEL R5, R5, RZ, P4 ;  /* 0x000000ff05057207 */ /* 0x000fe40002000000 */
[----:B------:R-:W-:-:S03]  /*1c550*/  MOV R3, 0x1c5a0 ;  /* 0x0001c5a000037802 */ /* 0x000fc60000000f00 */
[----:B------:R-:W-:Y:S01]  /*1c560*/  IMAD.IADD R0, R4, 0x1, R5 ;  /* 0x0000000104007824 */ /* 0x000fe200078e0205 */
[----:B------:R-:W-:-:S03]  /*1c570*/  MOV R5, 0x4 ;  /* 0x0000000400057802 */ /* 0x000fc60000000f00 */
[----:B------:R-:W-:Y:S02]  /*1c580*/  IMAD.MOV.U32 R2, RZ, RZ, R0 ;  /* 0x000000ffff027224 */ /* 0x000fe400078e0000 */
        /* <DEDUP_REMOVED lines=13> */
[----:B------:R-:W-:Y:S01]  /*1c660*/  SEL R4, R5, RZ, P1 ;  /* 0x000000ff05047207 */ /* 0x000fe20000800000 */
[----:B------:R-:W-:Y:S01]  /*1c670*/  IMAD.MOV.U32 R15, RZ, RZ, 0x1f ;  /* 0x0000001fff0f7424 */ /* 0x000fe200078e00ff */
[----:B------:R-:W-:Y:S02]  /*1c680*/  MOV R3, 0x1f ;  /* 0x0000001f00037802 */ /* 0x000fe40000000f00 */
[----:B------:R-:W-:Y:S01]  /*1c690*/  MOV R2, 0x1c6d0 ;  /* 0x0001c6d000027802 */ /* 0x000fe20000000f00 */
[----:B------:R-:W-:-:S04]  /*1c6a0*/  IMAD.IADD R4, R0, 0x1, R4 ;  /* 0x0000000100047824 */ /* 0x000fc800078e0204 */
[----:B------:R-:W-:Y:S02]  /*1c6b0*/  IMAD.MOV.U32 R208, RZ, RZ, R4 ;  /* 0x000000ffffd07224 */ /* 0x000fe400078e0004 */
[----:B------:R-:W-:Y:S05]  /*1c6c0*/  CALL.REL.NOINC `($__internal_32_$__cuda_sm70_shflsync_idx_p) ;  /* 0x00001df000007944 */ /* 0x000fea0003c00000 */
[----:B------:R-:W-:Y:S01]  /*1c6d0*/  MOV R0, R15 ;  /* 0x0000000f00007202 */ /* 0x000fe20000000f00 */
[----:B------:R-:W-:Y:S05]  /*1c6e0*/  BRA `(.L_x_1910) ;  /* 0xfffe3e8000007947 */ /* 0x000fea000383ffff */
.L_x_1703:
[----:B------:R-:W-:Y:S02]  /*1c6f0*/  SEL R2, RZ, 0x1, P0 ;  /* 0x00000001ff027807 */ /* 0x000fe40000000000 */
[----:B------:R-:W-:Y:S02]  /*1c700*/  MOV R3, 0x1c720 ;  /* 0x0001c72000037802 */ /* 0x000fe40000000f00 */
[----:B------:R-:W-:Y:S05]  /*1c710*/  CALL.REL.NOINC `($__internal_34_$__cuda_sm70_votesync_ballot) ;  /* 0x00001e6000007944 */ /* 0x000fea0003c00000 */
[----:B------:R-:W-:Y:S05]  /*1c720*/  BRA `(.L_x_1911) ;  /* 0xfffe3ed000007947 */ /* 0x000fea000383ffff */
.L_x_1704:
[----:B------:R-:W-:Y:S01]  /*1c730*/  IMAD.MOV.U32 R208, RZ, RZ, R8 ;  /* 0x000000ffffd07224 */ /* 0x000fe200078e0008 */
[----:B--2---:R-:W-:Y:S01]  /*1c740*/  MOV R15, R14 ;  /* 0x0000000e000f7202 */ /* 0x004fe20000000f00 */
[----:B------:R-:W-:Y:S01]  /*1c750*/  IMAD.MOV.U32 R3, RZ, RZ, 0x1f ;  /* 0x0000001fff037424 */ /* 0x000fe200078e00ff */
[----:B------:R-:W-:Y:S02]  /*1c760*/  MOV R2, 0x1c780 ;  /* 0x0001c78000027802 */ /* 0x000fe40000000f00 */
[----:B-1----:R-:W-:Y:S05]  /*1c770*/  CALL.REL.NOINC `($__internal_32_$__cuda_sm70_shflsync_idx_p) ;  /* 0x00001d4000007944 */ /* 0x002fea0003c00000 */
[----:B------:R-:W-:Y:S01]  /*1c780*/  IMAD.MOV.U32 R11, RZ, RZ, R15 ;  /* 0x000000ffff0b7224 */ /* 0x000fe200078e000f */
[----:B------:R-:W-:Y:S01]  /*1c790*/  MOV R208, R7 ;  /* 0x0000000700d07202 */ /* 0x000fe20000000f00 */
[----:B------:R-:W-:Y:S01]  /*1c7a0*/  IMAD.MOV.U32 R6, RZ, RZ, RZ ;  /* 0x000000ffff067224 */ /* 0x000fe200078e00ff */
[----:B------:R-:W-:Y:S01]  /*1c7b0*/  MOV R15, R14 ;  /* 0x0000000e000f7202 */ /* 0x000fe20000000f00 */
[----:B------:R-:W-:Y:S01]  /*1c7c0*/  IMAD.MOV.U32 R3, RZ, RZ, 0x1f ;  /* 0x0000001fff037424 */ /* 0x000fe200078e00ff */
[----:B------:R-:W-:-:S02]  /*1c7d0*/  MOV R2, 0x1c7f0 ;  /* 0x0001c7f000027802 */ /* 0x000fc40000000f00 */
[----:B------:R-:W-:Y:S05]  /*1c7e0*/  CALL.REL.NOINC `($__internal_32_$__cuda_sm70_shflsync_idx_p) ;  /* 0x00001cd000007944 */ /* 0x000fea0003c00000 */
[----:B------:R-:W-:Y:S01]  /*1c7f0*/  MOV R10, R15 ;  /* 0x0000000f000a7202 */ /* 0x000fe20000000f00 */
[----:B------:R-:W-:Y:S05]  /*1c800*/  BRA `(.L_x_1912) ;  /* 0xfffe3e4000007947 */ /* 0x000fea000383ffff */
.L_x_1707:
[----:B------:R-:W-:Y:S01]  /*1c810*/  IMAD.MOV.U32 R208, RZ, RZ, R4 ;  /* 0x000000ffffd07224 */ /* 0x000fe200078e0004 */
[----:B------:R-:W-:-:S02]  /*1c820*/  MOV R3, 0x1f ;  /* 0x0000001f00037802 */ /* 0x000fc40000000f00 */
[----:B------:R-:W-:Y:S02]  /*1c830*/  MOV R2, 0x1c850 ;  /* 0x0001c85000027802 */ /* 0x000fe40000000f00 */
[----:B-1234-:R-:W-:Y:S05]  /*1c840*/  CALL.REL.NOINC `($__internal_32_$__cuda_sm70_shflsync_idx_p) ;  /* 0x00001c7000007944 */ /* 0x01efea0003c00000 */
[----:B------:R-:W-:Y:S01]  /*1c850*/  MOV R6, R15 ;  /* 0x0000000f00067202 */ /* 0x000fe20000000f00 */
[----:B------:R-:W-:Y:S05]  /*1c860*/  BRA `(.L_x_1706) ;  /* 0xfffe3e4000007947 */ /* 0x000fea000383ffff */
.L_x_1759:
[----:B------:R-:W-:Y:S01]  /*1c870*/  IMAD.MOV.U32 R208, RZ, RZ, R5 ;  /* 0x000000ffffd07224 */ /* 0x000fe200078e0005 */
[----:B------:R-:W-:Y:S01]  /*1c880*/  MOV R15, RZ ;  /* 0x000000ff000f7202 */ /* 0x000fe20000000f00 */
[----:B------:R-:W-:Y:S01]  /*1c890*/  IMAD.MOV.U32 R3, RZ, RZ, 0x181f ;  /* 0x0000181fff037424 */ /* 0x000fe200078e00ff */
[----:B------:R-:W-:Y:S02]  /*1c8a0*/  MOV R2, 0x1c8c0 ;  /* 0x0001c8c000027802 */ /* 0x000fe40000000f00 */
[----:B-----5:R-:W-:Y:S05]  /*1c8b0*/  CALL.REL.NOINC `($__internal_32_$__cuda_sm70_shflsync_idx_p) ;  /* 0x00001c0000007944 */ /* 0x020fea0003c00000 */
[----:B------:R-:W-:Y:S01]  /*1c8c0*/  MOV R4, R15 ;  /* 0x0000000f00047202 */ /* 0x000fe20000000f00 */
[----:B------:R-:W-:Y:S05]  /*1c8d0*/  BRA `(.L_x_1913) ;  /* 0xfffed4c000007947 */ /* 0x000fea000383ffff */
.L_x_1760:
[----:B------:R-:W-:Y:S01]  /*1c8e0*/  IMAD.MOV.U32 R208, RZ, RZ, R9 ;  /* 0x000000ffffd07224 */ /* 0x000fe200078e0009 */
[----:B------:R-:W-:Y:S01]  /*1c8f0*/  MOV R15, RZ ;  /* 0x000000ff000f7202 */ /* 0x000fe20000000f00 */
[----:B------:R-:W-:Y:S01]  /*1c900*/  IMAD.MOV.U32 R3, RZ, RZ, 0x181f ;  /* 0x0000181fff037424 */ /* 0x000fe200078e00ff */
[----:B------:R-:W-:Y:S02]  /*1c910*/  MOV R2, 0x1c930 ;  /* 0x0001c93000027802 */ /* 0x000fe40000000f00 */
[----:B-12--5:R-:W-:Y:S05]  /*1c920*/  CALL.REL.NOINC `($__internal_32_$__cuda_sm70_shflsync_idx_p) ;  /* 0x00001b9000007944 */ /* 0x026fea0003c00000 */
[----:B------:R-:W-:Y:S01]  /*1c930*/  MOV R2, R15 ;  /* 0x0000000f00027202 */ /* 0x000fe20000000f00 */
[----:B------:R-:W-:Y:S05]  /*1c940*/  BRA `(.L_x_1914) ;  /* 0xfffed47000007947 */ /* 0x000fea000383ffff */
.L_x_1763:
[----:B------:R-:W-:Y:S01]  /*1c950*/  IMAD.MOV.U32 R208, RZ, RZ, R5 ;  /* 0x000000ffffd07224 */ /* 0x000fe200078e0005 */
[----:B--2---:R-:W-:Y:S01]  /*1c960*/  MOV R15, 0x1 ;  /* 0x00000001000f7802 */ /* 0x004fe20000000f00 */
[----:B------:R-:W-:Y:S01]  /*1c970*/  IMAD.MOV.U32 R3, RZ, RZ, 0x181f ;  /* 0x0000181fff037424 */ /* 0x000fe200078e00ff */
[----:B----4-:R-:W-:-:S02]  /*1c980*/  MOV R2, 0x1c9a0 ;  /* 0x0001c9a000027802 */ /* 0x010fc40000000f00 */
[----:B-1-3-5:R-:W-:Y:S05]  /*1c990*/  CALL.REL.NOINC `($__internal_32_$__cuda_sm70_shflsync_idx_p) ;  /* 0x00001b2000007944 */ /* 0x02afea0003c00000 */
[----:B------:R-:W-:Y:S01]  /*1c9a0*/  IMAD.MOV.U32 R4, RZ, RZ, R15 ;  /* 0x000000ffff047224 */ /* 0x000fe200078e000f */
[----:B------:R-:W-:Y:S01]  /*1c9b0*/  MOV R15, 0x1 ;  /* 0x00000001000f7802 */ /* 0x000fe20000000f00 */
[----:B------:R-:W-:Y:S01]  /*1c9c0*/  IMAD.MOV.U32 R208, RZ, RZ, R9 ;  /* 0x000000ffffd07224 */ /* 0x000fe200078e0009 */
[----:B------:R-:W-:-:S02]  /*1c9d0*/  MOV R3, 0x181f ;  /* 0x0000181f00037802 */ /* 0x000fc40000000f00 */
[----:B------:R-:W-:Y:S02]  /*1c9e0*/  MOV R2, 0x1ca00 ;  /* 0x0001ca0000027802 */ /* 0x000fe40000000f00 */
[----:B------:R-:W-:Y:S05]  /*1c9f0*/  CALL.REL.NOINC `($__internal_32_$__cuda_sm70_shflsync_idx_p) ;  /* 0x00001ac000007944 */ /* 0x000fea0003c00000 */
[----:B------:R-:W-:Y:S01]  /*1ca00*/  MOV R2, R15 ;  /* 0x0000000f00027202 */ /* 0x000fe20000000f00 */
[----:B------:R-:W-:Y:S05]  /*1ca10*/  BRA `(.L_x_1915) ;  /* 0xfffed54000007947 */ /* 0x000fea000383ffff */
.L_x_1766:
[----:B------:R-:W-:Y:S01]  /*1ca20*/  IMAD.MOV.U32 R208, RZ, RZ, R5 ;  /* 0x000000ffffd07224 */ /* 0x000fe200078e0005 */
[----:B-1----:R-:W-:Y:S01]  /*1ca30*/  MOV R15, 0x2 ;  /* 0x00000002000f7802 */ /* 0x002fe20000000f00 */
[----:B------:R-:W-:Y:S01]  /*1ca40*/  IMAD.MOV.U32 R3, RZ, RZ, 0x181f ;  /* 0x0000181fff037424 */ /* 0x000fe200078e00ff */
[----:B----4-:R-:W-:Y:S02]  /*1ca50*/  MOV R2, 0x1ca70 ;  /* 0x0001ca7000027802 */ /* 0x010fe40000000f00 */
[----:B--23-5:R-:W-:Y:S05]  /*1ca60*/  CALL.REL.NOINC `($__internal_32_$__cuda_sm70_shflsync_idx_p) ;  /* 0x00001a5000007944 */ /* 0x02cfea0003c00000 */
[----:B------:R-:W-:Y:S01]  /*1ca70*/  MOV R4, R15 ;  /* 0x0000000f00047202 */ /* 0x000fe20000000f00 */
[----:B------:R-:W-:Y:S05]  /*1ca80*/  BRA `(.L_x_1916) ;  /* 0xfffed64000007947 */ /* 0x000fea000383ffff */
.L_x_1767:
[----:B------:R-:W-:Y:S01]  /*1ca90*/  IMAD.MOV.U32 R208, RZ, RZ, R9 ;  /* 0x000000ffffd07224 */ /* 0x000fe200078e0009 */
[----:B------:R-:W-:Y:S01]  /*1caa0*/  MOV R15, 0x2 ;  /* 0x00000002000f7802 */ /* 0x000fe20000000f00 */
[----:B------:R-:W-:Y:S01]  /*1cab0*/  IMAD.MOV.U32 R3, RZ, RZ, 0x181f ;  /* 0x0000181fff037424 */ /* 0x000fe200078e00ff */
[----:B----4-:R-:W-:Y:S02]  /*1cac0*/  MOV R2, 0x1cae0 ;  /* 0x0001cae000027802 */ /* 0x010fe40000000f00 */
[----:B-123-5:R-:W-:Y:S05]  /*1cad0*/  CALL.REL.NOINC `($__internal_32_$__cuda_sm70_shflsync_idx_p) ;  /* 0x000019e000007944 */ /* 0x02efea0003c00000 */
[----:B------:R-:W-:Y:S01]  /*1cae0*/  MOV R2, R15 ;  /* 0x0000000f00027202 */ /* 0x000fe20000000f00 */
[----:B------:R-:W-:Y:S05]  /*1caf0*/  BRA `(.L_x_1917) ;  /* 0xfffed5f000007947 */ /* 0x000fea000383ffff */
.L_x_1770:
[----:B------:R-:W-:Y:S01]  /*1cb00*/  IMAD.MOV.U32 R208, RZ, RZ, R5 ;  /* 0x000000ffffd07224 */ /* 0x000fe200078e0005 */
[----:B-1----:R-:W-:Y:S01]  /*1cb10*/  MOV R15, 0x3 ;  /* 0x00000003000f7802 */ /* 0x002fe20000000f00 */
[----:B------:R-:W-:Y:S01]  /*1cb20*/  IMAD.MOV.U32 R3, RZ, RZ, 0x181f ;  /* 0x0000181fff037424 */ /* 0x000fe200078e00ff */
[----:B------:R-:W-:-:S02]  /*1cb30*/  MOV R2, 0x1cb50 ;  /* 0x0001cb5000027802 */ /* 0x000fc40000000f00 */
[----:B--2345:R-:W-:Y:S05]  /*1cb40*/  CALL.REL.NOINC `($__internal_32_$__cuda_sm70_shflsync_idx_p) ;  /* 0x0000197000007944 */ /* 0x03cfea0003c00000 */
        /* <DEDUP_REMOVED lines=8> */
.L_x_1827:
[----:B------:R-:W-:Y:S01]  /*1cbd0*/  IMAD.MOV.U32 R208, RZ, RZ, R6 ;  /* 0x000000ffffd07224 */ /* 0x000fe200078e0006 */
[----:B------:R-:W-:Y:S01]  /*1cbe0*/  MOV R15, 0x1 ;  /* 0x00000001000f7802 */ /* 0x000fe20000000f00 */
[----:B----4-:R-:W-:Y:S01]  /*1cbf0*/  IMAD.MOV.U32 R3, RZ, RZ, 0x181f ;  /* 0x0000181fff037424 */ /* 0x010fe200078e00ff */
[----:B------:R-:W-:Y:S02]  /*1cc00*/  MOV R2, 0x1cc20 ;  /* 0x0001cc2000027802 */ /* 0x000fe40000000f00 */
[----:B-----5:R-:W-:Y:S05]  /*1cc10*/  CALL.REL.NOINC `($__internal_32_$__cuda_sm70_shflsync_idx_p) ;  /* 0x000018a000007944 */ /* 0x020fea0003c00000 */
[----:B------:R-:W-:Y:S01]  /*1cc20*/  IMAD.MOV.U32 R5, RZ, RZ, R15 ;  /* 0x000000ffff057224 */ /* 0x000fe200078e000f */
[----:B------:R-:W-:Y:S01]  /*1cc30*/  MOV R15, 0x1 ;  /* 0x00000001000f7802 */ /* 0x000fe20000000f00 */
[----:B------:R-:W-:Y:S01]  /*1cc40*/  IMAD.MOV.U32 R208, RZ, RZ, R9 ;  /* 0x000000ffffd07224 */ /* 0x000fe200078e0009 */
[----:B------:R-:W-:Y:S02]  /*1cc50*/  MOV R3, 0x181f ;  /* 0x0000181f00037802 */ /* 0x000fe40000000f00 */
[----:B------:R-:W-:Y:S02]  /*1cc60*/  MOV R2, 0x1cc80 ;  /* 0x0001cc8000027802 */ /* 0x000fe40000000f00 */
[----:B------:R-:W-:Y:S05]  /*1cc70*/  CALL.REL.NOINC `($__internal_32_$__cuda_sm70_shflsync_idx_p) ;  /* 0x0000184000007944 */ /* 0x000fea0003c00000 */
[----:B------:R-:W-:Y:S01]  /*1cc80*/  MOV R2, R15 ;  /* 0x0000000f00027202 */ /* 0x000fe20000000f00 */
[----:B------:R-:W-:Y:S05]  /*1cc90*/  BRA `(.L_x_1919) ;  /* 0xffff48a000007947 */ /* 0x000fea000383ffff */
.L_x_1830:
[----:B------:R-:W-:Y:S01]  /*1cca0*/  IMAD.MOV.U32 R208, RZ, RZ, R5 ;  /* 0x000000ffffd07224 */ /* 0x000fe200078e0005 */
[----:B------:R-:W-:Y:S01]  /*1ccb0*/  MOV R15, RZ ;  /* 0x000000ff000f7202 */ /* 0x000fe20000000f00 */
[----:B------:R-:W-:Y:S01]  /*1ccc0*/  IMAD.MOV.U32 R3, RZ, RZ, 0x181f ;  /* 0x0000181fff037424 */ /* 0x000fe200078e00ff */
[----:B------:R-:W-:-:S02]  /*1ccd0*/  MOV R2, 0x1ccf0 ;  /* 0x0001ccf000027802 */ /* 0x000fc40000000f00 */
[----:B------:R-:W-:Y:S05]  /*1cce0*/  CALL.REL.NOINC `($__internal_32_$__cuda_sm70_shflsync_idx_p) ;  /* 0x000017d000007944 */ /* 0x000fea0003c00000 */
[----:B------:R-:W-:Y:S01]  /*1ccf0*/  MOV R4, R15 ;  /* 0x0000000f00047202 */ /* 0x000fe20000000f00 */
[----:B------:R-:W-:Y:S05]  /*1cd00*/  BRA `(.L_x_1920) ;  /* 0xffff590000007947 */ /* 0x000fea000383ffff */
.L_x_1831:
[----:B------:R-:W-:Y:S01]  /*1cd10*/  IMAD.MOV.U32 R208, RZ, RZ, R6 ;  /* 0x000000ffffd07224 */ /* 0x000fe200078e0006 */
[----:B------:R-:W-:Y:S01]  /*1cd20*/  MOV R15, RZ ;  /* 0x000000ff000f7202 */ /* 0x000fe20000000f00 */
[----:B------:R-:W-:Y:S01]  /*1cd30*/  IMAD.MOV.U32 R3, RZ, RZ, 0x181f ;  /* 0x0000181fff037424 */ /* 0x000fe200078e00ff */
[----:B------:R-:W-:-:S02]  /*1cd40*/  MOV R2, 0x1cd60 ;  /* 0x0001cd6000027802 */ /* 0x000fc40000000f00 */
[----:B-12---:R-:W-:Y:S05]  /*1cd50*/  CALL.REL.NOINC `($__internal_32_$__cuda_sm70_shflsync_idx_p) ;  /* 0x0000176000007944 */ /* 0x006fea0003c00000 */
[----:B------:R-:W-:Y:S01]  /*1cd60*/  MOV R2, R15 ;  /* 0x0000000f00027202 */ /* 0x000fe20000000f00 */
[----:B------:R-:W-:Y:S05]  /*1cd70*/  BRA `(.L_x_1921) ;  /* 0xffff58b000007947 */ /* 0x000fea000383ffff */
.L_x_1834:
[----:B------:R-:W-:Y:S01]  /*1cd80*/  IMAD.MOV.U32 R208, RZ, RZ, R5 ;  /* 0x000000ffffd07224 */ /* 0x000fe200078e0005 */
[----:B--2---:R-:W-:Y:S01]  /*1cd90*/  MOV R15, 0x1 ;  /* 0x00000001000f7802 */ /* 0x004fe20000000f00 */
[----:B------:R-:W-:Y:S01]  /*1cda0*/  IMAD.MOV.U32 R3, RZ, RZ, 0x181f ;  /* 0x0000181fff037424 */ /* 0x000fe200078e00ff */
[----:B----4-:R-:W-:-:S03]  /*1cdb0*/  MOV R2, 0x1cdd0 ;  /* 0x0001cdd000027802 */ /* 0x010fc60000000f00 */
[----:B-1-3--:R-:W-:Y:S05]  /*1cdc0*/  CALL.REL.NOINC `($__internal_32_$__cuda_sm70_shflsync_idx_p) ;  /* 0x000016f000007944 */ /* 0x00afea0003c00000 */
        /* <DEDUP_REMOVED lines=8> */
.L_x_1835:
[----:B------:R-:W-:Y:S01]  /*1ce50*/  IMAD.MOV.U32 R4, RZ, RZ, R6 ;  /* 0x000000ffff047224 */ /* 0x000fe200078e0006 */
[----:B------:R-:W-:Y:S02]  /*1ce60*/  MOV R3, 0x2 ;  /* 0x0000000200037802 */ /* 0x000fe40000000f00 */
[----:B------:R-:W-:Y:S02]  /*1ce70*/  MOV R2, 0x1ce90 ;  /* 0x0001ce9000027802 */ /* 0x000fe40000000f00 */
[----:B------:R-:W-:Y:S05]  /*1ce80*/  CALL.REL.NOINC `($__internal_31_$__cuda_sm70_shflsync_bfly_p) ;  /* 0x000015d000007944 */ /* 0x000fea0003c00000 */
[----:B------:R-:W-:Y:S01]  /*1ce90*/  MOV R2, R13 ;  /* 0x0000000d00027202 */ /* 0x000fe20000000f00 */
[----:B------:R-:W-:Y:S05]  /*1cea0*/  BRA `(.L_x_1923) ;  /* 0xffff5e0000007947 */ /* 0x000fea000383ffff */
.L_x_1836:
[----:B------:R-:W-:Y:S01]  /*1ceb0*/  IMAD.MOV.U32 R4, RZ, RZ, R6 ;  /* 0x000000ffff047224 */ /* 0x000fe200078e0006 */
[----:B------:R-:W-:Y:S02]  /*1cec0*/  MOV R3, 0x1 ;  /* 0x0000000100037802 */ /* 0x000fe40000000f00 */
[----:B------:R-:W-:Y:S02]  /*1ced0*/  MOV R2, 0x1cef0 ;  /* 0x0001cef000027802 */ /* 0x000fe40000000f00 */
[----:B------:R-:W-:Y:S05]  /*1cee0*/  CALL.REL.NOINC `($__internal_31_$__cuda_sm70_shflsync_bfly_p) ;  /* 0x0000157000007944 */ /* 0x000fea0003c00000 */
[----:B------:R-:W-:Y:S01]  /*1cef0*/  FMNMX.FTZ R6, R6, R13, !PT ;  /* 0x0000000d06067209 */ /* 0x000fe20007810000 */
[----:B------:R-:W-:Y:S01]  /*1cf00*/  IMAD.MOV.U32 R4, RZ, RZ, R5 ;  /* 0x000000ffff047224 */ /* 0x000fe200078e0005 */
[----:B------:R-:W-:Y:S01]  /*1cf10*/  MOV R2, 0x1cf40 ;  /* 0x0001cf4000027802 */ /* 0x000fe20000000f00 */
[----:B------:R-:W-:-:S02]  /*1cf20*/  IMAD.MOV.U32 R3, RZ, RZ, 0x2 ;  /* 0x00000002ff037424 */ /* 0x000fc400078e00ff */
[----:B------:R-:W-:Y:S05]  /*1cf30*/  CALL.REL.NOINC `($__internal_31_$__cuda_sm70_shflsync_bfly_p) ;  /* 0x0000152000007944 */ /* 0x000fea0003c00000 */
[----:B------:R-:W-:Y:S01]  /*1cf40*/  FMNMX.FTZ R5, R5, R13, !PT ;  /* 0x0000000d05057209 */ /* 0x000fe20007810000 */
[----:B------:R-:W-:Y:S01]  /*1cf50*/  IMAD.MOV.U32 R3, RZ, RZ, 0x1 ;  /* 0x00000001ff037424 */ /* 0x000fe200078e00ff */
[----:B------:R-:W-:-:S03]  /*1cf60*/  MOV R2, 0x1cf90 ;  /* 0x0001cf9000027802 */ /* 0x000fc60000000f00 */
[----:B------:R-:W-:Y:S02]  /*1cf70*/  IMAD.MOV.U32 R4, RZ, RZ, R5 ;  /* 0x000000ffff047224 */ /* 0x000fe400078e0005 */
[----:B------:R-:W-:Y:S05]  /*1cf80*/  CALL.REL.NOINC `($__internal_31_$__cuda_sm70_shflsync_bfly_p) ;  /* 0x000014d000007944 */ /* 0x000fea0003c00000 */
[----:B------:R-:W-:Y:S01]  /*1cf90*/  MOV R4, R13 ;  /* 0x0000000d00047202 */ /* 0x000fe20000000f00 */
[----:B------:R-:W-:Y:S05]  /*1cfa0*/  BRA `(.L_x_1924) ;  /* 0xffff5d7000007947 */ /* 0x000fea000383ffff */
.L_x_1838:
[----:B------:R-:W-:Y:S01]  /*1cfb0*/  MOV R15, RZ ;  /* 0x000000ff000f7202 */ /* 0x000fe20000000f00 */
[----:B------:R-:W-:Y:S01]  /*1cfc0*/  IMAD.MOV.U32 R208, RZ, RZ, R4 ;  /* 0x000000ffffd07224 */ /* 0x000fe200078e0004 */
[----:B-1----:R-:W-:Y:S01]  /*1cfd0*/  MOV R2, 0x1d000 ;  /* 0x0001d00000027802 */ /* 0x002fe20000000f00 */
[----:B------:R-:W-:Y:S02]  /*1cfe0*/  IMAD.MOV.U32 R3, RZ, RZ, 0x181f ;  /* 0x0000181fff037424 */ /* 0x000fe400078e00ff */
[----:B--234-:R-:W-:Y:S05]  /*1cff0*/  CALL.REL.NOINC `($__internal_32_$__cuda_sm70_shflsync_idx_p) ;  /* 0x000014c000007944 */ /* 0x01cfea0003c00000 */
[----:B------:R-:W-:Y:S01]  /*1d000*/  MOV R2, R15 ;  /* 0x0000000f00027202 */ /* 0x000fe20000000f00 */
[----:B------:R-:W-:-:S05]  /*1d010*/  BRA `(.L_x_1925) ;  /* 0xffff6e2000007947 */ /* 0x000fca000383ffff */
.L_x_1841:
[----:B---3--:R-:W-:Y:S01]  /*1d020*/  MOV R15, 0x1 ;  /* 0x00000001000f7802 */ /* 0x008fe20000000f00 */
[----:B------:R-:W-:Y:S01]  /*1d030*/  IMAD.MOV.U32 R208, RZ, RZ, R4 ;  /* 0x000000ffffd07224 */ /* 0x000fe200078e0004 */
[----:B------:R-:W-:Y:S01]  /*1d040*/  MOV R2, 0x1d070 ;  /* 0x0001d07000027802 */ /* 0x000fe20000000f00 */
[----:B------:R-:W-:Y:S02]  /*1d050*/  IMAD.MOV.U32 R3, RZ, RZ, 0x181f ;  /* 0x0000181fff037424 */ /* 0x000fe400078e00ff */
[----:B--2---:R-:W-:Y:S05]  /*1d060*/  CALL.REL.NOINC `($__internal_32_$__cuda_sm70_shflsync_idx_p) ;  /* 0x0000145000007944 */ /* 0x004fea0003c00000 */
[----:B------:R-:W-:Y:S01]  /*1d070*/  MOV R3, 0x181f ;  /* 0x0000181f00037802 */ /* 0x000fe20000000f00 */
[----:B------:R-:W-:Y:S01]  /*1d080*/  IMAD.MOV.U32 R4, RZ, RZ, R15 ;  /* 0x000000ffff047224 */ /* 0x000fe200078e000f */
[----:B------:R-:W-:Y:S01]  /*1d090*/  MOV R15, 0x1 ;  /* 0x00000001000f7802 */ /* 0x000fe20000000f00 */
[----:B------:R-:W-:Y:S01]  /*1d0a0*/  IMAD.MOV.U32 R208, RZ, RZ, R20 ;  /* 0x000000ffffd07224 */ /* 0x000fe200078e0014 */
[----:B------:R-:W-:Y:S02]  /*1d0b0*/  MOV R2, 0x1d0d0 ;  /* 0x0001d0d000027802 */ /* 0x000fe40000000f00 */
[----:B------:R-:W-:Y:S05]  /*1d0c0*/  CALL.REL.NOINC `($__internal_32_$__cuda_sm70_shflsync_idx_p) ;  /* 0x000013f000007944 */ /* 0x000fea0003c00000 */
[----:B------:R-:W-:Y:S01]  /*1d0d0*/  MOV R2, R15 ;  /* 0x0000000f00027202 */ /* 0x000fe20000000f00 */
[----:B------:R-:W-:-:S05]  /*1d0e0*/  BRA `(.L_x_1926) ;  /* 0xffff6eb000007947 */ /* 0x000fca000383ffff */
.L_x_1844:
[----:B------:R-:W-:Y:S01]  /*1d0f0*/  MOV R15, RZ ;  /* 0x000000ff000f7202 */ /* 0x000fe20000000f00 */
[----:B------:R-:W-:Y:S01]  /*1d100*/  IMAD.MOV.U32 R208, RZ, RZ, R13 ;  /* 0x000000ffffd07224 */ /* 0x000fe200078e000d */
[----:B------:R-:W-:Y:S01]  /*1d110*/  MOV R2, 0x1d140 ;  /* 0x0001d14000027802 */ /* 0x000fe20000000f00 */
[----:B------:R-:W-:Y:S02]  /*1d120*/  IMAD.MOV.U32 R3, RZ, RZ, 0x181f ;  /* 0x0000181fff037424 */ /* 0x000fe400078e00ff */
[----:B-1----:R-:W-:Y:S05]  /*1d130*/  CALL.REL.NOINC `($__internal_32_$__cuda_sm70_shflsync_idx_p) ;  /* 0x0000138000007944 */ /* 0x002fea0003c00000 */
[----:B------:R-:W-:Y:S01]  /*1d140*/  MOV R4, R15 ;  /* 0x0000000f00047202 */ /* 0x000fe20000000f00 */
[----:B------:R-:W-:-:S05]  /*1d150*/  BRA `(.L_x_1927) ;  /* 0xffff7ea000007947 */ /* 0x000fca000383ffff */
.L_x_1845:
[----:B------:R-:W-:Y:S01]  /*1d160*/  MOV R15, RZ ;  /* 0x000000ff000f7202 */ /* 0x000fe20000000f00 */
[----:B------:R-:W-:Y:S01]  /*1d170*/  IMAD.MOV.U32 R208, RZ, RZ, R16 ;  /* 0x000000ffffd07224 */ /* 0x000fe200078e0010 */
[----:B------:R-:W-:Y:S01]  /*1d180*/  MOV R2, 0x1d1b0 ;  /* 0x0001d1b000027802 */ /* 0x000fe20000000f00 */
[----:B------:R-:W-:Y:S02]  /*1d190*/  IMAD.MOV.U32 R3, RZ, RZ, 0x181f ;  /* 0x0000181fff037424 */ /* 0x000fe400078e00ff */
[----:B-123--:R-:W-:Y:S05]  /*1d1a0*/  CALL.REL.NOINC `($__internal_32_$__cuda_sm70_shflsync_idx_p) ;  /* 0x0000131000007944 */ /* 0x00efea0003c00000 */
[----:B------:R-:W-:Y:S01]  /*1d1b0*/  MOV R2, R15 ;  /* 0x0000000f00027202 */ /* 0x000fe20000000f00 */
[----:B------:R-:W-:-:S05]  /*1d1c0*/  BRA `(.L_x_1928) ;  /* 0xffff7e5000007947 */ /* 0x000fca000383ffff */
.L_x_1846:
[----:B--2---:R-:W-:Y:S01]  /*1d1d0*/  MOV R15, 0x1 ;  /* 0x00000001000f7802 */ /* 0x004fe20000000f00 */
[----:B------:R-:W-:Y:S01]  /*1d1e0*/  IMAD.MOV.U32 R208, RZ, RZ, R13 ;  /* 0x000000ffffd07224 */ /* 0x000fe200078e000d */
[----:B------:R-:W-:Y:S01]  /*1d1f0*/  MOV R2, 0x1d220 ;  /* 0x0001d22000027802 */ /* 0x000fe20000000f00 */
[----:B------:R-:W-:Y:S03]  /*1d200*/  IMAD.MOV.U32 R3, RZ, RZ, 0x181f ;  /* 0x0000181fff037424 */ /* 0x000fe600078e00ff */
[----:B-1--4-:R-:W-:Y:S05]  /*1d210*/  CALL.REL.NOINC `($__internal_32_$__cuda_sm70_shflsync_idx_p) ;  /* 0x000012a000007944 */ /* 0x012fea0003c00000 */
        /* <DEDUP_REMOVED lines=8> */
.L_x_1847:
[----:B------:R-:W-:Y:S02]  /*1d2a0*/  MOV R3, 0x2 ;  /* 0x0000000200037802 */ /* 0x000fe40000000f00 */
[----:B------:R-:W-:Y:S02]  /*1d2b0*/  MOV R2, 0x1d2d0 ;  /* 0x0001d2d000027802 */ /* 0x000fe40000000f00 */
[----:B------:R-:W-:Y:S05]  /*1d2c0*/  CALL.REL.NOINC `($__internal_31_$__cuda_sm70_shflsync_bfly_p) ;  /* 0x0000119000007944 */ /* 0x000fea0003c00000 */
[----:B------:R-:W-:Y:S01]  /*1d2d0*/  MOV R2, R13 ;  /* 0x0000000d00027202 */ /* 0x000fe20000000f00 */
[----:B------:R-:W-:-:S05]  /*1d2e0*/  BRA `(.L_x_1930) ;  /* 0xffff811000007947 */ /* 0x000fca000383ffff */
.L_x_1848:
[----:B------:R-:W-:Y:S02]  /*1d2f0*/  MOV R3, 0x1 ;  /* 0x0000000100037802 */ /* 0x000fe40000000f00 */
[----:B------:R-:W-:Y:S02]  /*1d300*/  MOV R2, 0x1d320 ;  /* 0x0001d32000027802 */ /* 0x000fe40000000f00 */
[----:B------:R-:W-:Y:S05]  /*1d310*/  CALL.REL.NOINC `($__internal_31_$__cuda_sm70_shflsync_bfly_p) ;  /* 0x0000114000007944 */ /* 0x000fea0003c00000 */
[----:B------:R-:W-:Y:S01]  /*1d320*/  IMAD.MOV.U32 R3, RZ, RZ, 0x2 ;  /* 0x00000002ff037424 */ /* 0x000fe200078e00ff */
[----:B------:R-:W-:Y:S01]  /*1d330*/  FMNMX.FTZ R6, R4, R13, !PT ;  /* 0x0000000d04067209 */ /* 0x000fe20007810000 */
[----:B------:R-:W-:Y:S01]  /*1d340*/  IMAD.MOV.U32 R4, RZ, RZ, R12 ;  /* 0x000000ffff047224 */ /* 0x000fe200078e000c */
[----:B------:R-:W-:Y:S02]  /*1d350*/  MOV R2, 0x1d370 ;  /* 0x0001d37000027802 */ /* 0x000fe40000000f00 */
[----:B------:R-:W-:Y:S05]  /*1d360*/  CALL.REL.NOINC `($__internal_31_$__cuda_sm70_shflsync_bfly_p) ;  /* 0x000010f000007944 */ /* 0x000fea0003c00000 */
[----:B------:R-:W-:Y:S01]  /*1d370*/  FMNMX.FTZ R4, R12, R13, !PT ;  /* 0x0000000d0c047209 */ /* 0x000fe20007810000 */
[----:B------:R-:W-:Y:S01]  /*1d380*/  IMAD.MOV.U32 R3, RZ, RZ, 0x1 ;  /* 0x00000001ff037424 */ /* 0x000fe200078e00ff */
[----:B------:R-:W-:Y:S02]  /*1d390*/  MOV R2, 0x1d3b0 ;  /* 0x0001d3b000027802 */ /* 0x000fe40000000f00 */
[----:B------:R-:W-:Y:S05]  /*1d3a0*/  CALL.REL.NOINC `($__internal_31_$__cuda_sm70_shflsync_bfly_p) ;  /* 0x000010b000007944 */ /* 0x000fea0003c00000 */
[----:B------:R-:W-:Y:S01]  /*1d3b0*/  MOV R2, R13 ;  /* 0x0000000d00027202 */ /* 0x000fe20000000f00 */
[----:B------:R-:W-:-:S05]  /*1d3c0*/  BRA `(.L_x_1931) ;  /* 0xffff80a000007947 */ /* 0x000fca000383ffff */
.L_x_1850:
[----:B------:R-:W-:Y:S01]  /*1d3d0*/  IMAD.MOV.U32 R4, RZ, RZ, R217 ;  /* 0x000000ffff047224 */ /* 0x000fe200078e00d9 */
[----:B------:R-:W-:-:S02]  /*1d3e0*/  MOV R3, 0x2 ;  /* 0x0000000200037802 */ /* 0x000fc40000000f00 */
[----:B------:R-:W-:Y:S02]  /*1d3f0*/  MOV R2, 0x1d410 ;  /* 0x0001d41000027802 */ /* 0x000fe40000000f00 */
[----:B------:R-:W-:Y:S05]  /*1d400*/  CALL.REL.NOINC `($__internal_31_$__cuda_sm70_shflsync_bfly_p) ;  /* 0x0000105000007944 */ /* 0x000fea0003c00000 */
[----:B------:R-:W-:Y:S01]  /*1d410*/  FADD.FTZ R4, R217, R13 ;  /* 0x0000000dd9047221 */ /* 0x000fe20000010000 */
[----:B------:R-:W-:Y:S02]  /*1d420*/  MOV R3, 0x1 ;  /* 0x0000000100037802 */ /* 0x000fe40000000f00 */
[----:B------:R-:W-:Y:S02]  /*1d430*/  MOV R2, 0x1d450 ;  /* 0x0001d45000027802 */ /* 0x000fe40000000f00 */
[----:B------:R-:W-:Y:S05]  /*1d440*/  CALL.REL.NOINC `($__internal_31_$__cuda_sm70_shflsync_bfly_p) ;  /* 0x0000101000007944 */ /* 0x000fea0003c00000 */
[----:B------:R-:W-:Y:S01]  /*1d450*/  FADD.FTZ R9, R4, R13 ;  /* 0x0000000d04097221 */ /* 0x000fe20000010000 */
[----:B------:R-:W-:Y:S02]  /*1d460*/  MOV R4, R216 ;  /* 0x000000d800047202 */ /* 0x000fe40000000f00 */
[----:B------:R-:W-:Y:S02]  /*1d470*/  MOV R3, 0x2 ;  /* 0x0000000200037802 */ /* 0x000fe40000000f00 */
[----:B------:R-:W-:Y:S02]  /*1d480*/  MOV R2, 0x1d4a0 ;  /* 0x0001d4a000027802 */ /* 0x000fe40000000f00 */
[----:B------:R-:W-:Y:S05]  /*1d490*/  CALL.REL.NOINC `($__internal_31_$__cuda_sm70_shflsync_bfly_p) ;  /* 0x00000fc000007944 */ /* 0x000fea0003c00000 */
[----:B------:R-:W-:Y:S01]  /*1d4a0*/  FADD.FTZ R4, R216, R13 ;  /* 0x0000000dd8047221 */ /* 0x000fe20000010000 */
[----:B------:R-:W-:Y:S02]  /*1d4b0*/  MOV R3, 0x1 ;  /* 0x0000000100037802 */ /* 0x000fe40000000f00 */
[----:B------:R-:W-:-:S02]  /*1d4c0*/  MOV R2, 0x1d4e0 ;  /* 0x0001d4e000027802 */ /* 0x000fc40000000f00 */
[----:B------:R-:W-:Y:S05]  /*1d4d0*/  CALL.REL.NOINC `($__internal_31_$__cuda_sm70_shflsync_bfly_p) ;  /* 0x00000f8000007944 */ /* 0x000fea0003c00000 */
[----:B------:R-:W-:Y:S01]  /*1d4e0*/  MOV R2, R13 ;  /* 0x0000000d00027202 */ /* 0x000fe20000000f00 */
[----:B------:R-:W-:Y:S05]  /*1d4f0*/  BRA `(.L_x_1932) ;  /* 0xffff973000007947 */ /* 0x000fea000383ffff */
.L_x_1857:
[----:B--234-:R-:W-:Y:S01]  /*1d500*/  IMAD.MOV.U32 R208, RZ, RZ, R9 ;  /* 0x000000ffffd07224 */ /* 0x01cfe200078e0009 */
[----:B------:R-:W-:Y:S01]  /*1d510*/  MOV R15, RZ ;  /* 0x000000ff000f7202 */ /* 0x000fe20000000f00 */
[----:B------:R-:W-:Y:S01]  /*1d520*/  IMAD.MOV.U32 R3, RZ, RZ, 0x181f ;  /* 0x0000181fff037424 */ /* 0x000fe200078e00ff */
[----:B------:R-:W-:-:S02]  /*1d530*/  MOV R2, 0x1d550 ;  /* 0x0001d55000027802 */ /* 0x000fc40000000f00 */
[----:B-1----:R-:W-:Y:S05]  /*1d540*/  CALL.REL.NOINC `($__internal_32_$__cuda_sm70_shflsync_idx_p) ;  /* 0x00000f7000007944 */ /* 0x002fea0003c00000 */
[----:B------:R-:W-:Y:S01]  /*1d550*/  MOV R5, R15 ;  /* 0x0000000f00057202 */ /* 0x000fe20000000f00 */
[----:B------:R-:W-:Y:S05]  /*1d560*/  BRA `(.L_x_1933) ;  /* 0xffffb36000007947 */ /* 0x000fea000383ffff */
.L_x_1858:
[----:B------:R-:W-:Y:S01]  /*1d570*/  IMAD.MOV.U32 R208, RZ, RZ, R16 ;  /* 0x000000ffffd07224 */ /* 0x000fe200078e0010 */
[----:B------:R-:W-:Y:S01]  /*1d580*/  MOV R15, RZ ;  /* 0x000000ff000f7202 */ /* 0x000fe20000000f00 */
[----:B------:R-:W-:Y:S01]  /*1d590*/  IMAD.MOV.U32 R3, RZ, RZ, 0x181f ;  /* 0x0000181fff037424 */ /* 0x000fe200078e00ff */
[----:B------:R-:W-:-:S02]  /*1d5a0*/  MOV R2, 0x1d5c0 ;  /* 0x0001d5c000027802 */ /* 0x000fc40000000f00 */
[----:B-123--:R-:W-:Y:S05]  /*1d5b0*/  CALL.REL.NOINC `($__internal_32_$__cuda_sm70_shflsync_idx_p) ;  /* 0x00000f0000007944 */ /* 0x00efea0003c00000 */
[----:B------:R-:W-:Y:S01]  /*1d5c0*/  MOV R2, R15 ;  /* 0x0000000f00027202 */ /* 0x000fe20000000f00 */
[----:B------:R-:W-:Y:S05]  /*1d5d0*/  BRA `(.L_x_1934) ;  /* 0xffffb31000007947 */ /* 0x000fea000383ffff */
.L_x_1861:
[----:B------:R-:W-:Y:S01]  /*1d5e0*/  IMAD.MOV.U32 R208, RZ, RZ, R9 ;  /* 0x000000ffffd07224 */ /* 0x000fe200078e0009 */
[----:B--2---:R-:W-:Y:S01]  /*1d5f0*/  MOV R15, 0x1 ;  /* 0x00000001000f7802 */ /* 0x004fe20000000f00 */
[----:B------:R-:W-:Y:S01]  /*1d600*/  IMAD.MOV.U32 R3, RZ, RZ, 0x181f ;  /* 0x0000181fff037424 */ /* 0x000fe200078e00ff */
[----:B------:R-:W-:-:S02]  /*1d610*/  MOV R2, 0x1d630 ;  /* 0x0001d63000027802 */ /* 0x000fc40000000f00 */
[----:B-1-34-:R-:W-:Y:S05]  /*1d620*/  CALL.REL.NOINC `($__internal_32_$__cuda_sm70_shflsync_idx_p) ;  /* 0x00000e9000007944 */ /* 0x01afea0003c00000 */
        /* <DEDUP_REMOVED lines=8> */
.L_x_1864:
[----:B------:R-:W-:Y:S01]  /*1d6b0*/  IMAD.MOV.U32 R208, RZ, RZ, R9 ;  /* 0x000000ffffd07224 */ /* 0x000fe200078e0009 */
[----:B--2---:R-:W-:Y:S01]  /*1d6c0*/  MOV R15, 0x2 ;  /* 0x00000002000f7802 */ /* 0x004fe20000000f00 */
[----:B------:R-:W-:Y:S01]  /*1d6d0*/  IMAD.MOV.U32 R3, RZ, RZ, 0x181f ;  /* 0x0000181fff037424 */ /* 0x000fe200078e00ff */
[----:B------:R-:W-:Y:S02]  /*1d6e0*/  MOV R2, 0x1d700 ;  /* 0x0001d70000027802 */ /* 0x000fe40000000f00 */
[----:B-1-34-:R-:W-:Y:S05]  /*1d6f0*/  CALL.REL.NOINC `($__internal_32_$__cuda_sm70_shflsync_idx_p) ;  /* 0x00000dc000007944 */ /* 0x01afea0003c00000 */
[----:B------:R-:W-:Y:S01]  /*1d700*/  MOV R5, R15 ;  /* 0x0000000f00057202 */ /* 0x000fe20000000f00 */
[----:B------:R-:W-:Y:S05]  /*1d710*/  BRA `(.L_x_1936) ;  /* 0xffffb4b000007947 */ /* 0x000fea000383ffff */
.L_x_1865:
[----:B------:R-:W-:Y:S01]  /*1d720*/  IMAD.MOV.U32 R208, RZ, RZ, R16 ;  /* 0x000000ffffd07224 */ /* 0x000fe200078e0010 */
[----:B--2---:R-:W-:Y:S01]  /*1d730*/  MOV R15, 0x2 ;  /* 0x00000002000f7802 */ /* 0x004fe20000000f00 */
[----:B------:R-:W-:Y:S01]  /*1d740*/  IMAD.MOV.U32 R3, RZ, RZ, 0x181f ;  /* 0x0000181fff037424 */ /* 0x000fe200078e00ff */
[----:B------:R-:W-:Y:S02]  /*1d750*/  MOV R2, 0x1d770 ;  /* 0x0001d77000027802 */ /* 0x000fe40000000f00 */
[----:B-1-34-:R-:W-:Y:S05]  /*1d760*/  CALL.REL.NOINC `($__internal_32_$__cuda_sm70_shflsync_idx_p) ;  /* 0x00000d5000007944 */ /* 0x01afea0003c00000 */
[----:B------:R-:W-:Y:S01]  /*1d770*/  MOV R2, R15 ;  /* 0x0000000f00027202 */ /* 0x000fe20000000f00 */
[----:B------:R-:W-:Y:S05]  /*1d780*/  BRA `(.L_x_1937) ;  /* 0xffffb46000007947 */ /* 0x000fea000383ffff */
.L_x_1868:
[----:B------:R-:W-:Y:S01]  /*1d790*/  IMAD.MOV.U32 R208, RZ, RZ, R9 ;  /* 0x000000ffffd07224 */ /* 0x000fe200078e0009 */
[----:B---3--:R-:W-:Y:S01]  /*1d7a0*/  MOV R15, 0x3 ;  /* 0x00000003000f7802 */ /* 0x008fe20000000f00 */
[----:B------:R-:W-:Y:S01]  /*1d7b0*/  IMAD.MOV.U32 R3, RZ, RZ, 0x181f ;  /* 0x0000181fff037424 */ /* 0x000fe200078e00ff */
[----:B----4-:R-:W-:-:S02]  /*1d7c0*/  MOV R2, 0x1d7e0 ;  /* 0x0001d7e000027802 */ /* 0x010fc40000000f00 */
[----:B-12---:R-:W-:Y:S05]  /*1d7d0*/  CALL.REL.NOINC `($__internal_32_$__cuda_sm70_shflsync_idx_p) ;  /* 0x00000ce000007944 */ /* 0x006fea0003c00000 */
        /* <DEDUP_REMOVED lines=8> */
.L_x_1870:
[----:B------:R-:W-:Y:S01]  /*1d860*/  IMAD.MOV.U32 R208, RZ, RZ, R6 ;  /* 0x000000ffffd07224 */ /* 0x000fe200078e0006 */
[----:B------:R-:W-:Y:S01]  /*1d870*/  MOV R15, RZ ;  /* 0x000000ff000f7202 */ /* 0x000fe20000000f00 */
[----:B------:R-:W-:Y:S01]  /*1d880*/  IMAD.MOV.U32 R3, RZ, RZ, 0x1c1f ;  /* 0x00001c1fff037424 */ /* 0x000fe200078e00ff */
[----:B------:R-:W-:Y:S02]  /*1d890*/  MOV R2, 0x1d8b0 ;  /* 0x0001d8b000027802 */ /* 0x000fe40000000f00 */
[----:B------:R-:W-:Y:S05]  /*1d8a0*/  CALL.REL.NOINC `($__internal_32_$__cuda_sm70_shflsync_idx_p) ;  /* 0x00000c1000007944 */ /* 0x000fea0003c00000 */
[----:B------:R-:W-:Y:S01]  /*1d8b0*/  MOV R4, R15 ;  /* 0x0000000f00047202 */ /* 0x000fe20000000f00 */
[----:B------:R-:W-:Y:S05]  /*1d8c0*/  BRA `(.L_x_1939) ;  /* 0xffffb84000007947 */ /* 0x000fea000383ffff */
.L_x_1871:
[----:B------:R-:W-:Y:S01]  /*1d8d0*/  IMAD.MOV.U32 R208, RZ, RZ, R5 ;  /* 0x000000ffffd07224 */ /* 0x000fe200078e0005 */
[----:B------:R-:W-:Y:S01]  /*1d8e0*/  MOV R15, RZ ;  /* 0x000000ff000f7202 */ /* 0x000fe20000000f00 */
[----:B------:R-:W-:Y:S01]  /*1d8f0*/  IMAD.MOV.U32 R3, RZ, RZ, 0x1c1f ;  /* 0x00001c1fff037424 */ /* 0x000fe200078e00ff */
[----:B------:R-:W-:Y:S02]  /*1d900*/  MOV R2, 0x1d920 ;  /* 0x0001d92000027802 */ /* 0x000fe40000000f00 */
[----:B-12---:R-:W-:Y:S05]  /*1d910*/  CALL.REL.NOINC `($__internal_32_$__cuda_sm70_shflsync_idx_p) ;  /* 0x00000ba000007944 */ /* 0x006fea0003c00000 */
[----:B------:R-:W-:Y:S01]  /*1d920*/  MOV R2, R15 ;  /* 0x0000000f00027202 */ /* 0x000fe20000000f00 */
[----:B------:R-:W-:Y:S05]  /*1d930*/  BRA `(.L_x_1940) ;  /* 0xffffb7f000007947 */ /* 0x000fea000383ffff */
.L_x_1874:
[----:B------:R-:W-:Y:S01]  /*1d940*/  IMAD.MOV.U32 R208, RZ, RZ, R6 ;  /* 0x000000ffffd07224 */ /* 0x000fe200078e0006 */
[----:B--2---:R-:W-:Y:S01]  /*1d950*/  MOV R15, 0x1 ;  /* 0x00000001000f7802 */ /* 0x004fe20000000f00 */
[----:B------:R-:W-:Y:S01]  /*1d960*/  IMAD.MOV.U32 R3, RZ, RZ, 0x1c1f ;  /* 0x00001c1fff037424 */ /* 0x000fe200078e00ff */
[----:B----4-:R-:W-:-:S02]  /*1d970*/  MOV R2, 0x1d990 ;  /* 0x0001d99000027802 */ /* 0x010fc40000000f00 */
        /* <DEDUP_REMOVED lines=9> */
.L_x_1878:
[----:B------:R-:W-:Y:S01]  /*1da10*/  IMAD.MOV.U32 R208, RZ, RZ, R5 ;  /* 0x000000ffffd07224 */ /* 0x000fe200078e0005 */
[----:B------:R-:W-:Y:S01]  /*1da20*/  MOV R15, RZ ;  /* 0x000000ff000f7202 */ /* 0x000fe20000000f00 */
[----:B------:R-:W-:Y:S01]  /*1da30*/  IMAD.MOV.U32 R3, RZ, RZ, 0x181f ;  /* 0x0000181fff037424 */ /* 0x000fe200078e00ff */
[----:B------:R-:W-:Y:S02]  /*1da40*/  MOV R2, 0x1da60 ;  /* 0x0001da6000027802 */ /* 0x000fe40000000f00 */
[----:B------:R-:W-:Y:S05]  /*1da50*/  CALL.REL.NOINC `($__internal_32_$__cuda_sm70_shflsync_idx_p) ;  /* 0x00000a6000007944 */ /* 0x000fea0003c00000 */
[----:B------:R-:W-:Y:S01]  /*1da60*/  MOV R4, R15 ;  /* 0x0000000f00047202 */ /* 0x000fe20000000f00 */
[----:B------:R-:W-:Y:S05]  /*1da70*/  BRA `(.L_x_1942) ;  /* 0xffffd7a000007947 */ /* 0x000fea000383ffff */
.L_x_1879:
[----:B------:R-:W-:Y:S01]  /*1da80*/  IMAD.MOV.U32 R208, RZ, RZ, R16 ;  /* 0x000000ffffd07224 */ /* 0x000fe200078e0010 */
[----:B------:R-:W-:Y:S01]  /*1da90*/  MOV R15, RZ ;  /* 0x000000ff000f7202 */ /* 0x000fe20000000f00 */
[----:B------:R-:W-:Y:S01]  /*1daa0*/  IMAD.MOV.U32 R3, RZ, RZ, 0x181f ;  /* 0x0000181fff037424 */ /* 0x000fe200078e00ff */
[----:B------:R-:W-:Y:S02]  /*1dab0*/  MOV R2, 0x1dad0 ;  /* 0x0001dad000027802 */ /* 0x000fe40000000f00 */
[----:B-12---:R-:W-:Y:S05]  /*1dac0*/  CALL.REL.NOINC `($__internal_32_$__cuda_sm70_shflsync_idx_p) ;  /* 0x000009f000007944 */ /* 0x006fea0003c00000 */
[----:B------:R-:W-:Y:S01]  /*1dad0*/  MOV R2, R15 ;  /* 0x0000000f00027202 */ /* 0x000fe20000000f00 */
[----:B------:R-:W-:Y:S05]  /*1dae0*/  BRA `(.L_x_1943) ;  /* 0xffffd75000007947 */ /* 0x000fea000383ffff */
.L_x_1882:
        /* <DEDUP_REMOVED lines=13> */
.L_x_1885:
[----:B------:R-:W-:Y:S01]  /*1dbc0*/  IMAD.MOV.U32 R208, RZ, RZ, R5 ;  /* 0x000000ffffd07224 */ /* 0x000fe200078e0005 */
[----:B-1----:R-:W-:Y:S01]  /*1dbd0*/  MOV R15, 0x2 ;  /* 0x00000002000f7802 */ /* 0x002fe20000000f00 */
[----:B------:R-:W-:Y:S01]  /*1dbe0*/  IMAD.MOV.U32 R3, RZ, RZ, 0x181f ;  /* 0x0000181fff037424 */ /* 0x000fe200078e00ff */
[----:B----4-:R-:W-:Y:S02]  /*1dbf0*/  MOV R2, 0x1dc10 ;  /* 0x0001dc1000027802 */ /* 0x010fe40000000f00 */
[----:B--23--:R-:W-:Y:S05]  /*1dc00*/  CALL.REL.NOINC `($__internal_32_$__cuda_sm70_shflsync_idx_p) ;  /* 0x000008b000007944 */ /* 0x00cfea0003c00000 */
[----:B------:R-:W-:Y:S01]  /*1dc10*/  MOV R4, R15 ;  /* 0x0000000f00047202 */ /* 0x000fe20000000f00 */
[----:B------:R-:W-:Y:S05]  /*1dc20*/  BRA `(.L_x_1945) ;  /* 0xffffd90000007947 */ /* 0x000fea000383ffff */
.L_x_1886:
[----:B------:R-:W-:Y:S01]  /*1dc30*/  IMAD.MOV.U32 R208, RZ, RZ, R16 ;  /* 0x000000ffffd07224 */ /* 0x000fe200078e0010 */
[----:B------:R-:W-:Y:S01]  /*1dc40*/  MOV R15, 0x2 ;  /* 0x00000002000f7802 */ /* 0x000fe20000000f00 */
[----:B------:R-:W-:Y:S01]  /*1dc50*/  IMAD.MOV.U32 R3, RZ, RZ, 0x181f ;  /* 0x0000181fff037424 */ /* 0x000fe200078e00ff */
[----:B----4-:R-:W-:Y:S02]  /*1dc60*/  MOV R2, 0x1dc80 ;  /* 0x0001dc8000027802 */ /* 0x010fe40000000f00 */
[----:B-123--:R-:W-:Y:S05]  /*1dc70*/  CALL.REL.NOINC `($__internal_32_$__cuda_sm70_shflsync_idx_p) ;  /* 0x0000084000007944 */ /* 0x00efea0003c00000 */
[----:B------:R-:W-:Y:S01]  /*1dc80*/  MOV R2, R15 ;  /* 0x0000000f00027202 */ /* 0x000fe20000000f00 */
[----:B------:R-:W-:Y:S05]  /*1dc90*/  BRA `(.L_x_1946) ;  /* 0xffffd8b000007947 */ /* 0x000fea000383ffff */
.L_x_1889:
[----:B------:R-:W-:Y:S01]  /*1dca0*/  IMAD.MOV.U32 R208, RZ, RZ, R5 ;  /* 0x000000ffffd07224 */ /* 0x000fe200078e0005 */
[----:B-1----:R-:W-:Y:S01]  /*1dcb0*/  MOV R15, 0x3 ;  /* 0x00000003000f7802 */ /* 0x002fe20000000f00 */
[----:B------:R-:W-:Y:S01]  /*1dcc0*/  IMAD.MOV.U32 R3, RZ, RZ, 0x181f ;  /* 0x0000181fff037424 */ /* 0x000fe200078e00ff */
[----:B------:R-:W-:-:S02]  /*1dcd0*/  MOV R2, 0x1dcf0 ;  /* 0x0001dcf000027802 */ /* 0x000fc40000000f00 */
[----:B--234-:R-:W-:Y:S05]  /*1dce0*/  CALL.REL.NOINC `($__internal_32_$__cuda_sm70_shflsync_idx_p) ;  /* 0x000007d000007944 */ /* 0x01cfea0003c00000 */
        /* <DEDUP_REMOVED lines=8> */
.L_x_1891:
[----:B------:R-:W-:Y:S01]  /*1dd70*/  IMAD.MOV.U32 R208, RZ, RZ, R114 ;  /* 0x000000ffffd07224 */ /* 0x000fe200078e0072 */
[----:B-1----:R-:W-:Y:S01]  /*1dd80*/  MOV R15, RZ ;  /* 0x000000ff000f7202 */ /* 0x002fe20000000f00 */
[----:B------:R-:W-:Y:S01]  /*1dd90*/  IMAD.MOV.U32 R3, RZ, RZ, 0x1f ;  /* 0x0000001fff037424 */ /* 0x000fe200078e00ff */
[----:B------:R-:W-:Y:S02]  /*1dda0*/  MOV R2, 0x1ddc0 ;  /* 0x0001ddc000027802 */ /* 0x000fe40000000f00 */
[----:B---3--:R-:W-:Y:S05]  /*1ddb0*/  CALL.REL.NOINC `($__internal_32_$__cuda_sm70_shflsync_idx_p) ;  /* 0x0000070000007944 */ /* 0x008fea0003c00000 */
[----:B------:R-:W-:Y:S01]  /*1ddc0*/  MOV R11, R15 ;  /* 0x0000000f000b7202 */ /* 0x000fe20000000f00 */
[----:B------:R-:W-:Y:S05]  /*1ddd0*/  BRA `(.L_x_1948) ;  /* 0xffffdb2000007947 */ /* 0x000fea000383ffff */
.L_x_1892:
[----:B------:R-:W-:Y:S01]  /*1dde0*/  IMAD.MOV.U32 R208, RZ, RZ, R114 ;  /* 0x000000ffffd07224 */ /* 0x000fe200078e0072 */
[----:B-1----:R-:W-:Y:S01]  /*1ddf0*/  MOV R15, 0x1 ;  /* 0x00000001000f7802 */ /* 0x002fe20000000f00 */
[----:B------:R-:W-:Y:S01]  /*1de00*/  IMAD.MOV.U32 R3, RZ, RZ, 0x1f ;  /* 0x0000001fff037424 */ /* 0x000fe200078e00ff */
[----:B------:R-:W-:Y:S02]  /*1de10*/  MOV R2, 0x1de30 ;  /* 0x0001de3000027802 */ /* 0x000fe40000000f00 */
[----:B--234-:R-:W-:Y:S05]  /*1de20*/  CALL.REL.NOINC `($__internal_32_$__cuda_sm70_shflsync_idx_p) ;  /* 0x0000069000007944 */ /* 0x01cfea0003c00000 */
[----:B------:R-:W-:Y:S01]  /*1de30*/  MOV R6, R15 ;  /* 0x0000000f00067202 */ /* 0x000fe20000000f00 */
[----:B------:R-:W-:Y:S05]  /*1de40*/  BRA `(.L_x_1949) ;  /* 0xffffdad000007947 */ /* 0x000fea000383ffff */
.L_x_1893:
[----:B------:R-:W-:Y:S01]  /*1de50*/  IMAD.MOV.U32 R2, RZ, RZ, R4 ;  /* 0x000000ffff027224 */ /* 0x000fe200078e0004 */
[----:B------:R-:W-:-:S02]  /*1de60*/  MOV R5, 0x1 ;  /* 0x0000000100057802 */ /* 0x000fc40000000f00 */
[----:B------:R-:W-:Y:S02]  /*1de70*/  MOV R3, 0x1de90 ;  /* 0x0001de9000037802 */ /* 0x000fe40000000f00 */
[----:B-12-4-:R-:W-:Y:S05]  /*1de80*/  CALL.REL.NOINC `($__internal_33_$__cuda_sm70_shflsync_up_p) ;  /* 0x0000068000007944 */ /* 0x016fea0003c00000 */
[----:B------:R-:W-:Y:S05]  /*1de90*/  BRA `(.L_x_1950) ;  /* 0xffffdbb000007947 */ /* 0x000fea000383ffff */
.L_x_1894:
[----:B------:R-:W-:Y:S01]  /*1dea0*/  IMAD.MOV.U32 R2, RZ, RZ, R4 ;  /* 0x000000ffff027224 */ /* 0x000fe200078e0004 */
[----:B------:R-:W-:Y:S02]  /*1deb0*/  MOV R5, 0x2 ;  /* 0x0000000200057802 */ /* 0x000fe40000000f00 */
[----:B------:R-:W-:Y:S02]  /*1dec0*/  MOV R3, 0x1dee0 ;  /* 0x0001dee000037802 */ /* 0x000fe40000000f00 */
[----:B--2-4-:R-:W-:Y:S05]  /*1ded0*/  CALL.REL.NOINC `($__internal_33_$__cuda_sm70_shflsync_up_p) ;  /* 0x0000063000007944 */ /* 0x014fea0003c00000 */
        /* <DEDUP_REMOVED lines=27> */
.L_x_1898:
[----:B------:R-:W-:Y:S01]  /*1e090*/  IMAD.MOV.U32 R2, RZ, RZ, R4 ;  /* 0x000000ffff027224 */ /* 0x000fe200078e0004 */
[----:B------:R-:W-:Y:S02]  /*1e0a0*/  MOV R5, 0x1 ;  /* 0x0000000100057802 */ /* 0x000fe40000000f00 */
[----:B------:R-:W-:Y:S02]  /*1e0b0*/  MOV R3, 0x1e0d0 ;  /* 0x0001e0d000037802 */ /* 0x000fe40000000f00 */
[----:B------:R-:W-:Y:S05]  /*1e0c0*/  CALL.REL.NOINC `($__internal_33_$__cuda_sm70_shflsync_up_p) ;  /* 0x0000044000007944 */ /* 0x000fea0003c00000 */
[----:B------:R-:W-:Y:S01]  /*1e0d0*/  MOV R2, R5 ;  /* 0x0000000500027202 */ /* 0x000fe20000000f00 */
[----:B------:R-:W-:Y:S05]  /*1e0e0*/  BRA `(.L_x_1952) ;  /* 0xffffdbd000007947 */ /* 0x000fea000383ffff */
.L_x_1899:
        /* <DEDUP_REMOVED lines=31> */
.L_x_1901:
[----:B------:R-:W-:Y:S02]  /*1e2e0*/  SEL R2, RZ, 0x1, P0 ;  /* 0x00000001ff027807 */ /* 0x000fe40000000000 */
[----:B------:R-:W-:Y:S02]  /*1e2f0*/  MOV R3, 0x1e310 ;  /* 0x0001e31000037802 */ /* 0x000fe40000000f00 */
[----:B-1----:R-:W-:Y:S05]  /*1e300*/  CALL.REL.NOINC `($__internal_34_$__cuda_sm70_votesync_ballot) ;  /* 0x0000027000007944 */ /* 0x002fea0003c00000 */
[----:B------:R-:W-:Y:S05]  /*1e310*/  BRA `(.L_x_1954) ;  /* 0xffffdb3000007947 */ /* 0x000fea000383ffff */
.L_x_1902:
[----:B------:R-:W-:Y:S01]  /*1e320*/  IMAD.MOV.U32 R208, RZ, RZ, R9 ;  /* 0x000000ffffd07224 */ /* 0x000fe200078e0009 */
[----:B---3--:R-:W-:Y:S01]  /*1e330*/  MOV R15, R14 ;  /* 0x0000000e000f7202 */ /* 0x008fe20000000f00 */
[----:B------:R-:W-:Y:S01]  /*1e340*/  IMAD.MOV.U32 R3, RZ, RZ, 0x1f ;  /* 0x0000001fff037424 */ /* 0x000fe200078e00ff */
[----:B------:R-:W-:Y:S02]  /*1e350*/  MOV R2, 0x1e370 ;  /* 0x0001e37000027802 */ /* 0x000fe40000000f00 */
[----:B-12---:R-:W-:Y:S05]  /*1e360*/  CALL.REL.NOINC `($__internal_32_$__cuda_sm70_shflsync_idx_p) ;  /* 0x0000015000007944 */ /* 0x006fea0003c00000 */
[----:B------:R-:W-:Y:S01]  /*1e370*/  IMAD.MOV.U32 R6, RZ, RZ, R15 ;  /* 0x000000ffff067224 */ /* 0x000fe200078e000f */
[----:B------:R-:W-:Y:S01]  /*1e380*/  MOV R15, R14 ;  /* 0x0000000e000f7202 */ /* 0x000fe20000000f00 */
[----:B------:R-:W-:Y:S01]  /*1e390*/  IMAD.MOV.U32 R208, RZ, RZ, R10 ;  /* 0x000000ffffd07224 */ /* 0x000fe200078e000a */
[----:B------:R-:W-:Y:S02]  /*1e3a0*/  MOV R3, 0x1f ;  /* 0x0000001f00037802 */ /* 0x000fe40000000f00 */
[----:B------:R-:W-:-:S02]  /*1e3b0*/  MOV R2, 0x1e3d0 ;  /* 0x0001e3d000027802 */ /* 0x000fc40000000f00 */
[----:B------:R-:W-:Y:S05]  /*1e3c0*/  CALL.REL.NOINC `($__internal_32_$__cuda_sm70_shflsync_idx_p) ;  /* 0x000000f000007944 */ /* 0x000fea0003c00000 */
[----:B------:R-:W-:Y:S01]  /*1e3d0*/  MOV R5, R15 ;  /* 0x0000000f00057202 */ /* 0x000fe20000000f00 */
[----:B------:R-:W-:Y:S05]  /*1e3e0*/  BRA `(.L_x_1955) ;  /* 0xffffdaa000007947 */ /* 0x000fea000383ffff */
.L_x_1905:
[----:B------:R-:W-:Y:S01]  /*1e3f0*/  MOV R15, R2 ;  /* 0x00000002000f7202 */ /* 0x000fe20000000f00 */
[----:B------:R-:W-:Y:S01]  /*1e400*/  IMAD.MOV.U32 R208, RZ, RZ, R4 ;  /* 0x000000ffffd07224 */ /* 0x000fe200078e0004 */
[----:B------:R-:W-:Y:S01]  /*1e410*/  MOV R2, 0x1e440 ;  /* 0x0001e44000027802 */ /* 0x000fe20000000f00 */
[----:B------:R-:W-:-:S02]  /*1e420*/  IMAD.MOV.U32 R3, RZ, RZ, 0x1f ;  /* 0x0000001fff037424 */ /* 0x000fc400078e00ff */
[----:B-1234-:R-:W-:Y:S05]  /*1e430*/  CALL.REL.NOINC `($__internal_32_$__cuda_sm70_shflsync_idx_p) ;  /* 0x0000008000007944 */ /* 0x01efea0003c00000 */
[----:B------:R-:W-:Y:S01]  /*1e440*/  MOV R17, R15 ;  /* 0x0000000f00117202 */ /* 0x000fe20000000f00 */
[----:B------:R-:W-:Y:S05]  /*1e450*/  BRA `(.L_x_1904) ;  /* 0xffffda9000007947 */ /* 0x000fea000383ffff */
        .weak           $__internal_31_$__cuda_sm70_shflsync_bfly_p
        .type           $__internal_31_$__cuda_sm70_shflsync_bfly_p,@function
        .size           $__internal_31_$__cuda_sm70_shflsync_bfly_p,($__internal_32_$__cuda_sm70_shflsync_idx_p - $__internal_31_$__cuda_sm70_shflsync_bfly_p)
$__internal_31_$__cuda_sm70_shflsync_bfly_p:
[----:B------:R-:W-:Y:S02]  /*1e460*/  MOV R13, 0x1f ;  /* 0x0000001f000d7802 */ /* 0x000fe40000000f00 */
[----:B------:R-:W-:-:S04]  /*1e470*/  MOV R32, 0xffffffff ;  /* 0xffffffff00207802 */ /* 0x000fc80000000f00 */
[----:B------:R-:W-:Y:S04]  /*1e480*/  WARPSYNC R32 ;  /* 0x0000002000007348 */ /* 0x000fe80003800000 */
[----:B------:R1:W2:Y:S02]  /*1e490*/  SHFL.BFLY PT, R13, R4, R3, R13 ;  /* 0x0c000003040d7389 */ /* 0x0002a400000e000d */
[----:B-1----:R-:W-:-:S04]  /*1e4a0*/  MOV R3, 0x0 ;  /* 0x0000000000037802 */ /* 0x002fc80000000f00 */
[----:B--2---:R-:W-:Y:S05]  /*1e4b0*/  RET.REL.NODEC R2 `(_ZN7cutlass13device_kernelIN5flash19enable_sm80_to_sm89INS1_16FlashAttnFwdSm80INS1_25CollectiveMainloopFwdSm80ILi8ELi1ELb0EN4cute5tupleIJNS5_1CILi128EEENS7_ILi48EEENS7_ILi256EEEEEELi256ENS_10bfloat16_tEfNS_4arch4Sm80ELb0ELb0ELb1ELb1ELb1ELb1ELb1ELb1EEENS1_21CollectiveEpilogueFwdINS6_IJS8_SA_S9_EEENS6_IJNS7_ILi1EEESI_SI_EEESC_SE_Li256ELb1ELb1ELb1ELb0EEENS1_36VarlenDynamicPersistentTileSchedulerILi128ELi48ELi256ELi256ELb1ELb1ELb0ELb0ELb1ELb1EEEEEEEEEvNT_6ParamsE) ;  /* 0xfffe1b4002007950 */ /* 0x004fea0003c3ffff */
        .weak           $__internal_32_$__cuda_sm70_shflsync_idx_p
        .type           $__internal_32_$__cuda_sm70_shflsync_idx_p,@function
        .size           $__internal_32_$__cuda_sm70_shflsync_idx_p,($__internal_33_$__cuda_sm70_shflsync_up_p - $__internal_32_$__cuda_sm70_shflsync_idx_p)
$__internal_32_$__cuda_sm70_shflsync_idx_p:
[----:B------:R-:W-:-:S04]  /*1e4c0*/  MOV R224, 0xffffffff ;  /* 0xffffffff00e07802 */ /* 0x000fc80000000f00 */
[----:B------:R-:W-:Y:S04]  /*1e4d0*/  WARPSYNC R224 ;  /* 0x000000e000007348 */ /* 0x000fe80003800000 */
[----:B------:R1:W2:Y:S02]  /*1e4e0*/  SHFL.IDX PT, R15, R208, R15, R3 ;  /* 0x0000000fd00f7389 */ /* 0x0002a400000e0003 */
[----:B-1----:R-:W-:-:S04]  /*1e4f0*/  MOV R3, 0x0 ;  /* 0x0000000000037802 */ /* 0x002fc80000000f00 */
[----:B--2---:R-:W-:Y:S05]  /*1e500*/  RET.REL.NODEC R2 `(_ZN7cutlass13device_kernelIN5flash19enable_sm80_to_sm89INS1_16FlashAttnFwdSm80INS1_25CollectiveMainloopFwdSm80ILi8ELi1ELb0EN4cute5tupleIJNS5_1CILi128EEENS7_ILi48EEENS7_ILi256EEEEEELi256ENS_10bfloat16_tEfNS_4arch4Sm80ELb0ELb0ELb1ELb1ELb1ELb1ELb1ELb1EEENS1_21CollectiveEpilogueFwdINS6_IJS8_SA_S9_EEENS6_IJNS7_ILi1EEESI_SI_EEESC_SE_Li256ELb1ELb1ELb1ELb0EEENS1_36VarlenDynamicPersistentTileSchedulerILi128ELi48ELi256ELi256ELb1ELb1ELb0ELb0ELb1ELb1EEEEEEEEEvNT_6ParamsE) ;  /* 0xfffe1af002007950 */ /* 0x004fea0003c3ffff */
        .weak           $__internal_33_$__cuda_sm70_shflsync_up_p
        .type           $__internal_33_$__cuda_sm70_shflsync_up_p,@function
        .size           $__internal_33_$__cuda_sm70_shflsync_up_p,($__internal_34_$__cuda_sm70_votesync_ballot - $__internal_33_$__cuda_sm70_shflsync_up_p)
$__internal_33_$__cuda_sm70_shflsync_up_p:
[----:B------:R-:W-:Y:S02]  /*1e510*/  IMAD.MOV.U32 R13, RZ, RZ, -0x1 ;  /* 0xffffffffff0d7424 */ /* 0x000fe400078e00ff */
[----:B------:R-:W-:Y:S02]  /*1e520*/  IMAD.MOV.U32 R12, RZ, RZ, RZ ;  /* 0x000000ffff0c7224 */ /* 0x000fe400078e00ff */
[----:B------:R-:W-:Y:S04]  /*1e530*/  WARPSYNC R13 ;  /* 0x0000000d00007348 */ /* 0x000fe80003800000 */
[----:B------:R1:W2:Y:S02]  /*1e540*/  SHFL.UP PT, R5, R2, R5, R12 ;  /* 0x0400000502057389 */ /* 0x0002a400000e000c */
[----:B-1----:R-:W-:-:S02]  /*1e550*/  MOV R2, R3 ;  /* 0x0000000300027202 */ /* 0x002fc40000000f00 */
[----:B------:R-:W-:-:S04]  /*1e560*/  MOV R3, 0x0 ;  /* 0x0000000000037802 */ /* 0x000fc80000000f00 */
[----:B--2---:R-:W-:Y:S05]  /*1e570*/  RET.REL.NODEC R2 `(_ZN7cutlass13device_kernelIN5flash19enable_sm80_to_sm89INS1_16FlashAttnFwdSm80INS1_25CollectiveMainloopFwdSm80ILi8ELi1ELb0EN4cute5tupleIJNS5_1CILi128EEENS7_ILi48EEENS7_ILi256EEEEEELi256ENS_10bfloat16_tEfNS_4arch4Sm80ELb0ELb0ELb1ELb1ELb1ELb1ELb1ELb1EEENS1_21CollectiveEpilogueFwdINS6_IJS8_SA_S9_EEENS6_IJNS7_ILi1EEESI_SI_EEESC_SE_Li256ELb1ELb1ELb1ELb0EEENS1_36VarlenDynamicPersistentTileSchedulerILi128ELi48ELi256ELi256ELb1ELb1ELb0ELb0ELb1ELb1EEEEEEEEEvNT_6ParamsE) ;  /* 0xfffe1a8002007950 */ /* 0x004fea0003c3ffff */
        .weak           $__internal_34_$__cuda_sm70_votesync_ballot
        .type           $__internal_34_$__cuda_sm70_votesync_ballot,@function
        .size           $__internal_34_$__cuda_sm70_votesync_ballot,(.L_x_3270 - $__internal_34_$__cuda_sm70_votesync_ballot)
$__internal_34_$__cuda_sm70_votesync_ballot:
[----:B------:R-:W-:Y:S01]  /*1e580*/  ISETP.NE.U32.AND P0, PT, R2, 0x1, PT ;  /* 0x000000010200780c */ /* 0x000fe20003f05070 */
[----:B------:R-:W-:-:S04]  /*1e590*/  IMAD.MOV.U32 R5, RZ, RZ, -0x1 ;  /* 0xffffffffff057424 */ /* 0x000fc800078e00ff */
[----:B------:R-:W-:Y:S08]  /*1e5a0*/  WARPSYNC R5 ;  /* 0x0000000500007348 */ /* 0x000ff00003800000 */
[----:B------:R-:W-:-:S04]  /*1e5b0*/  VOTE.ANY R2, PT, !P0 ;  /* 0x0000000000027806 */ /* 0x000fc800040e0100 */
[----:B------:R-:W-:Y:S01]  /*1e5c0*/  LOP3.LUT R12, R2, R5, RZ, 0xc0, !PT ;  /* 0x00000005020c7212 */ /* 0x000fe200078ec0ff */
[----:B------:R-:W-:Y:S02]  /*1e5d0*/  IMAD.MOV.U32 R2, RZ, RZ, R3 ;  /* 0x000000ffff027224 */ /* 0x000fe400078e0003 */
[----:B------:R-:W-:-:S04]  /*1e5e0*/  IMAD.MOV.U32 R3, RZ, RZ, 0x0 ;  /* 0x00000000ff037424 */ /* 0x000fc800078e00ff */
[----:B------:R-:W-:Y:S05]  /*1e5f0*/  RET.REL.NODEC R2 `(_ZN7cutlass13device_kernelIN5flash19enable_sm80_to_sm89INS1_16FlashAttnFwdSm80INS1_25CollectiveMainloopFwdSm80ILi8ELi1ELb0EN4cute5tupleIJNS5_1CILi128EEENS7_ILi48EEENS7_ILi256EEEEEELi256ENS_10bfloat16_tEfNS_4arch4Sm80ELb0ELb0ELb1ELb1ELb1ELb1ELb1ELb1EEENS1_21CollectiveEpilogueFwdINS6_IJS8_SA_S9_EEENS6_IJNS7_ILi1EEESI_SI_EEESC_SE_Li256ELb1ELb1ELb1ELb0EEENS1_36VarlenDynamicPersistentTileSchedulerILi128ELi48ELi256ELi256ELb1ELb1ELb0ELb0ELb1ELb1EEEEEEEEEvNT_6ParamsE) ;  /* 0xfffe1a0002007950 */ /* 0x000fea0003c3ffff */
.L_x_1956:
        /* <DEDUP_REMOVED lines=16> */
.L_x_3270:


//--------------------- .text._ZN7cutlass13device_kernelIN5flash19enable_sm80_to_sm89INS1_16FlashAttnFwdSm80INS1_25CollectiveMainloopFwdSm80ILi8ELi1ELb0EN4cute5tupleIJNS5_1CILi128EEENS7_ILi64EEENS7_ILi256EEEEEELi256ENS_10bfloat16_tEfNS_4arch4Sm80ELb0ELb1ELb1ELb0ELb1ELb0ELb1ELb1EEENS1_21CollectiveEpilogueFwdINS6_IJS8_SA_S9_EEENS6_IJNS7_ILi1EEESI_SI_EEESC_SE_Li256ELb0ELb1ELb1ELb0EEENS1_19SingleTileSchedulerILb0ELb1ELb1ELi128EEEEEEEEEvNT_6ParamsE --------------------------
	.section	.text._ZN7cutlass13device_kernelIN5flash19enable_sm80_to_sm89INS1_16FlashAttnFwdSm80INS1_25CollectiveMainloopFwdSm80ILi8ELi1ELb0EN4cute5tupleIJNS5_1CILi128EEENS7_ILi64EEENS7_ILi256EEEEEELi256ENS_10bfloat16_tEfNS_4arch4Sm80ELb0ELb1ELb1ELb0ELb1ELb0ELb1ELb1EEENS1_21CollectiveEpilogueFwdINS6_IJS8_SA_S9_EEENS6_IJNS7_ILi1EEESI_SI_EEESC_SE_Li256ELb0ELb1ELb1ELb0EEENS1_19SingleTileSchedulerILb0ELb1ELb1ELi128EEEEEEEEEvNT_6ParamsE,"ax",@progbits
	.sectioninfo	@"SHI_REGISTERS=255"
	.align	128
.text._ZN7cutlass13device_kernelIN5flash19enable_sm80_to_sm89INS1_16FlashAttnFwdSm80INS1_25CollectiveMainloopFwdSm80ILi8ELi1ELb0EN4cute5tupleIJNS5_1CILi128EEENS7_ILi64EEENS7_ILi256EEEEEELi256ENS_10bfloat16_tEfNS_4arch4Sm80ELb0ELb1ELb1ELb0ELb1ELb0ELb1ELb1EEENS1_21CollectiveEpilogueFwdINS6_IJS8_SA_S9_EEENS6_IJNS7_ILi1EEESI_SI_EEESC_SE_Li256ELb0ELb1ELb1ELb0EEENS1_19SingleTileSchedulerILb0ELb1ELb1ELi128EEEEEEEEEvNT_6ParamsE:
        .type           _ZN7cutlass13device_kernelIN5flash19enable_sm80_to_sm89INS1_16FlashAttnFwdSm80INS1_25CollectiveMainloopFwdSm80ILi8ELi1ELb0EN4cute5tupleIJNS5_1CILi128EEENS7_ILi64EEENS7_ILi256EEEEEELi256ENS_10bfloat16_tEfNS_4arch4Sm80ELb0ELb1ELb1ELb0ELb1ELb0ELb1ELb1EEENS1_21CollectiveEpilogueFwdINS6_IJS8_SA_S9_EEENS6_IJNS7_ILi1EEESI_SI_EEESC_SE_Li256ELb0ELb1ELb1ELb0EEENS1_19SingleTileSchedulerILb0ELb1ELb1ELi128EEEEEEEEEvNT_6ParamsE,@function
        .size           _ZN7cutlass13device_kernelIN5flash19enable_sm80_to_sm89INS1_16FlashAttnFwdSm80INS1_25CollectiveMainloopFwdSm80ILi8ELi1ELb0EN4cute5tupleIJNS5_1CILi128EEENS7_ILi64EEENS7_ILi256EEEEEELi256ENS_10bfloat16_tEfNS_4arch4Sm80ELb0ELb1ELb1ELb0ELb1ELb0ELb1ELb1EEENS1_21CollectiveEpilogueFwdINS6_IJS8_SA_S9_EEENS6_IJNS7_ILi1EEESI_SI_EEESC_SE_Li256ELb0ELb1ELb1ELb0EEENS1_19SingleTileSchedulerILb0ELb1ELb1ELi128EEEEEEEEEvNT_6ParamsE,(.L_x_3275 - _ZN7cutlass13device_kernelIN5flash19enable_sm80_to_sm89INS1_16FlashAttnFwdSm80INS1_25CollectiveMainloopFwdSm80ILi8ELi1ELb0EN4cute5tupleIJNS5_1CILi128EEENS7_ILi64EEENS7_ILi256EEEEEELi256ENS_10bfloat16_tEfNS_4arch4Sm80ELb0ELb1ELb1ELb0ELb1ELb0ELb1ELb1EEENS1_21CollectiveEpilogueFwdINS6_IJS8_SA_S9_EEENS6_IJNS7_ILi1EEESI_SI_EEESC_SE_Li256ELb0ELb1ELb1ELb0EEENS1_19SingleTileSchedulerILb0ELb1ELb1ELi128EEEEEEEEEvNT_6ParamsE)
        .other          _ZN7cutlass13device_kernelIN5flash19enable_sm80_to_sm89INS1_16FlashAttnFwdSm80INS1_25CollectiveMainloopFwdSm80ILi8ELi1ELb0EN4cute5tupleIJNS5_1CILi128EEENS7_ILi64EEENS7_ILi256EEEEEELi256ENS_10bfloat16_tEfNS_4arch4Sm80ELb0ELb1ELb1ELb0ELb1ELb0ELb1ELb1EEENS1_21CollectiveEpilogueFwdINS6_IJS8_SA_S9_EEENS6_IJNS7_ILi1EEESI_SI_EEESC_SE_Li256ELb0ELb1ELb1ELb0EEENS1_19SingleTileSchedulerILb0ELb1ELb1ELi128EEEEEEEEEvNT_6ParamsE,@"STO_CUDA_ENTRY STV_DEFAULT"
_ZN7cutlass13device_kernelIN5flash19enable_sm80_to_sm89INS1_16FlashAttnFwdSm80INS1_25CollectiveMainloopFwdSm80ILi8ELi1ELb0EN4cute5tupleIJNS5_1CILi128EEENS7_ILi64EEENS7_ILi256EEEEEELi256ENS_10bfloat16_tEfNS_4arch4Sm80ELb0ELb1ELb1ELb0ELb1ELb0ELb1ELb1EEENS1_21CollectiveEpilogueFwdINS6_IJS8_SA_S9_EEENS6_IJNS7_ILi1EEESI_SI_EEESC_SE_Li256ELb0ELb1ELb1ELb0EEENS1_19SingleTileSchedulerILb0ELb1ELb1ELi128EEEEEEEEEvNT_6ParamsE:
        /* <DEDUP_REMOVED lines=18> */
.L_x_1957:
[----:B------:R-:W-:Y:S02]  /*0120*/  ULDC.64 UR4, c[0x0][0x550] ;  /* 0x0001540000047ab9 */ /* 0x000fe40000000a00 */
[----:B------:R-:W-:Y:S02]  /*0130*/  UISETP.NE.AND UP0, UPT, UR4, 0x1, UPT ;  /* 0x000000010400788c */ /* 0x000fe4000bf05270 */
[----:B------:R-:W-:-:S02]  /*0140*/  UIMAD.WIDE.U32 UR8, UR7, UR5, URZ ;  /* 0x00000005070872a5 */ /* 0x000fc4000f8e003f */
[----:B------:R-:W-:Y:S02]  /*0150*/  ULDC UR4, c[0x0][0x558] ;  /* 0x0001560000047ab9 */ /* 0x000fe40000000800 */
[----:B------:R-:W-:-:S05]  /*0160*/  UMOV UR13, UR7 ;  /* 0x00000007000d7c82 */ /* 0x000fca0008000000 */
[----:B------:R-:W-:-:S03]  /*0170*/  @UP0 USHF.R.U32.HI UR13, URZ, UR4, UR9 ;  /* 0x000000043f0d0299 */ /* 0x000fc60008011609 */
.L_x_1958:
        /* <DEDUP_REMOVED lines=16> */
[----:B------:R-:W1:Y:S01]  /*0280*/  S2UR UR25, SR_CTAID.X ;  /* 0x00000000001979c3 */ /* 0x000e620000002500 */
[----:B------:R-:W-:Y:S02]  /*0290*/  ULDC UR4, c[0x0][0x2c4] ;  /* 0x0000b10000047ab9 */ /* 0x000fe40000000800 */
[----:B------:R-:W-:Y:S02]  /*02a0*/  UISETP.NE.AND UP1, UPT, UR4, 0x1, UPT ;  /* 0x000000010400788c */ /* 0x000fe4000bf25270 */
[----:B------:R-:W-:Y:S02]  /*02b0*/  UMOV UR12, URZ ;  /* 0x0000003f000c7c82 */ /* 0x000fe40008000000 */
[----:B------:R-:W-:Y:S02]  /*02c0*/  ULDC.64 UR4, c[0x0][0x2c8] ;  /* 0x0000b20000047ab9 */ /* 0x000fe40000000a00 */
[----:B-1----:R-:W-:-:S05]  /*02d0*/  USHF.L.U32 UR24, UR25, 0x7, URZ ;  /* 0x0000000719187899 */ /* 0x002fca000800063f */
[----:B------:R-:W-:Y:S02]  /*02e0*/  @UP1 UIADD3 UR10, UR24, 0x7f, URZ ;  /* 0x0000007f180a1890 */ /* 0x000fe4000fffe03f */
[----:B------:R-:W-:Y:S02]  /*02f0*/  UIADD3 UR8, UR24, 0x7f, URZ ;  /* 0x0000007f18087890 */ /* 0x000fe4000fffe03f */
[----:B------:R-:W-:-:S03]  /*0300*/  UIMAD.WIDE.U32 UR10, UR10, UR4, URZ ;  /* 0x000000040a0a72a5 */ /* 0x000fc6000f8e003f */
[----:B------:R-:W-:-:S04]  /*0310*/  ULDC UR4, c[0x0][0x2ac] ;  /* 0x0000ab0000047ab9 */ /* 0x000fc80000000800 */
[----:B------:R-:W-:Y:S02]  /*0320*/  @UP1 UMOV UR9, UR11 ;  /* 0x0000000b00091c82 */ /* 0x000fe40008000000 */
[----:B------:R-:W-:Y:S02]  /*0330*/  ULDC UR10, c[0x0][0x1d0] ;  /* 0x00007400000a7ab9 */ /* 0x000fe40000000800 */
[----:B------:R-:W-:Y:S02]  /*0340*/  @UP1 USHF.R.U32.HI UR8, URZ, UR5, UR9 ;  /* 0x000000053f081299 */ /* 0x000fe40008011609 */
[----:B------:R-:W-:Y:S02]  /*0350*/  UIMAD UR10, UR4, UR10, URZ ;  /* 0x0000000a040a72a4 */ /* 0x000fe4000f8e023f */
[----:B------:R-:W-:Y:S02]  /*0360*/  UMOV UR9, 0x1 ;  /* 0x0000000100097882 */ /* 0x000fe40000000000 */
[----:B------:R-:W-:-:S02]  /*0370*/  ULDC.64 UR4, c[0x0][0x328] ;  /* 0x0000ca0000047ab9 */ /* 0x000fc40000000a00 */
[----:B------:R-:W-:Y:S02]  /*0380*/  UISETP.LE.AND UP0, UPT, UR9, UR5, UPT ;  /* 0x000000050900728c */ /* 0x000fe4000bf03270 */
[----:B------:R-:W-:Y:S02]  /*0390*/  ULDC UR11, c[0x0][0x168] ;  /* 0x00005a00000b7ab9 */ /* 0x000fe40000000800 */
[----:B------:R-:W-:-:S04]  /*03a0*/  UIADD3 UR11, UR10, -UR11, UR9 ;  /* 0x8000000b0a0b7290 */ /* 0x000fc8000fffe009 */
[----:B------:R-:W-:-:S04]  /*03b0*/  UIADD3 UR5, UR11, UR8, URZ ;  /* 0x000000080b057290 */ /* 0x000fc8000fffe03f */
        /* <DEDUP_REMOVED lines=16> */
.L_x_1960:
[----:B------:R-:W-:Y:S02]  /*04c0*/  ULDC UR4, c[0x0][0x32c] ;  /* 0x0000cb0000047ab9 */ /* 0x000fe40000000800 */
[----:B------:R-:W-:-:S03]  /*04d0*/  UISETP.NE.AND UP2, UPT, UR9, UR4, UPT ;  /* 0x000000040900728c */ /* 0x000fc6000bf45270 */
[----:B------:R-:W-:Y:S02]  /*04e0*/  ULDC.64 UR4, c[0x0][0x330] ;  /* 0x0000cc0000047ab9 */ /* 0x000fe40000000a00 */
[----:B------:R-:W-:-:S07]  /*04f0*/  UIMAD.WIDE.U32 UR14, UR11, UR4, URZ ;  /* 0x000000040b0e72a5 */ /* 0x000fce000f8e003f */
[----:B------:R-:W-:Y:S02]  /*0500*/  @UP2 UMOV UR9, UR15 ;  /* 0x0000000f00092c82 */ /* 0x000fe40008000000 */
[----:B------:R-:W-:Y:S02]  /*0510*/  @UP2 USHF.R.U32.HI UR11, URZ, UR5, UR9 ;  /* 0x000000053f0b2299 */ /* 0x000fe40008011609 */
.L_x_1961:
[----:B------:R-:W-:Y:S02]  /*0520*/  ULDC UR4, c[0x0][0x32c] ;  /* 0x0000cb0000047ab9 */ /* 0x000fe40000000800 */
[----:B------:R-:W-:-:S04]  /*0530*/  UIMAD UR4, UR11, UR4, UR4 ;  /* 0x000000040b0472a4 */ /* 0x000fc8000f8e0204 */
[----:B------:R-:W-:-:S04]  /*0540*/  UISETP.LT.AND UP2, UPT, UR8, UR4, UPT ;  /* 0x000000040800728c */ /* 0x000fc8000bf41270 */
[----:B------:R-:W-:Y:S02]  /*0550*/  USEL UR8, UR8, UR4, UP2 ;  /* 0x0000000408087287 */ /* 0x000fe40009000000 */
.L_x_1959:
[----:B------:R-:W-:Y:S01]  /*0560*/  UIADD3 UR9, UR10, 0x3f, URZ ;  /* 0x0000003f0a097890 */ /* 0x000fe2000fffe03f */
[----:B------:R-:W-:Y:S01]  /*0570*/  PLOP3.LUT P0, PT, PT, PT, UP0, 0x40, 0x0 ;  /* 0x000000000000781c */ /* 0x000fe20003f0e808 */
[----:B------:R-:W-:Y:S02]  /*0580*/  UIADD3 UR11, UR8, 0x3f, URZ ;  /* 0x0000003f080b7890 */ /* 0x000fe4000fffe03f */
[----:B------:R-:W-:Y:S02]  /*0590*/  ULDC.64 UR4, c[0x0][0x2c8] ;  /* 0x0000b20000047ab9 */ /* 0x000fe40000000a00 */
[----:B------:R-:W-:Y:S02]  /*05a0*/  UIMAD.WIDE.U32 UR16, UR24, UR4, URZ ;  /* 0x00000004181072a5 */ /* 0x000fe4000f8e003f */
[----:B------:R-:W-:Y:S02]  /*05b0*/  USHF.R.S32.HI UR14, URZ, 0x1f, UR9 ;  /* 0x0000001f3f0e7899 */ /* 0x000fe40008011409 */
[----:B------:R-:W-:-:S02]  /*05c0*/  USHF.R.S32.HI UR8, URZ, 0x1f, UR11 ;  /* 0x0000001f3f087899 */ /* 0x000fc4000801140b */
[----:B------:R-:W-:Y:S02]  /*05d0*/  UMOV UR4, UR24 ;  /* 0x0000001800047c82 */ /* 0x000fe40008000000 */
[----:B------:R-:W-:Y:S02]  /*05e0*/  @UP1 USHF.R.U32.HI UR4, URZ, UR5, UR17 ;  /* 0x000000053f041299 */ /* 0x000fe40008011611 */
[----:B------:R-:W-:Y:S02]  /*05f0*/  ULEA.HI UR5, UR14, UR9, URZ, 0x6 ;  /* 0x000000090e057291 */ /* 0x000fe4000f8f303f */
[----:B------:R-:W-:Y:S02]  /*0600*/  ULEA.HI UR20, UR8, UR11, URZ, 0x6 ;  /* 0x0000000b08147291 */ /* 0x000fe4000f8f303f */
[----:B------:R-:W-:Y:S02]  /*0610*/  ULDC UR21, c[0x0][0x168] ;  /* 0x00005a0000157ab9 */ /* 0x000fe40000000800 */
[----:B------:R-:W-:-:S02]  /*0620*/  USHF.R.S32.HI UR5, URZ, 0x6, UR5 ;  /* 0x000000063f057899 */ /* 0x000fc40008011405 */
[----:B------:R-:W-:Y:S02]  /*0630*/  USHF.R.S32.HI UR20, URZ, 0x6, UR20 ;  /* 0x000000063f147899 */ /* 0x000fe40008011414 */
[----:B------:R-:W-:Y:S02]  /*0640*/  UIADD3 UR21, UR10, -UR21, URZ ;  /* 0x800000150a157290 */ /* 0x000fe4000fffe03f */
[----:B------:R-:W-:Y:S02]  /*0650*/  UISETP.LT.AND UP2, UPT, UR5, UR20, UPT ;  /* 0x000000140500728c */ /* 0x000fe4000bf41270 */
[----:B------:R-:W-:Y:S02]  /*0660*/  UIADD3 UR4, UR21, UR4, URZ ;  /* 0x0000000415047290 */ /* 0x000fe4000fffe03f */
[----:B------:R-:W-:Y:S02]  /*0670*/  ULDC UR8, c[0x0][0x324] ;  /* 0x0000c90000087ab9 */ /* 0x000fe40000000800 */
[----:B------:R-:W-:-:S02]  /*0680*/  USEL UR20, UR5, UR20, UP2 ;  /* 0x0000001405147287 */ /* 0x000fc40009000000 */
[----:B------:R-:W-:Y:S01]  /*0690*/  UIADD3 UR8, UR4, -UR8, URZ ;  /* 0x8000000804087290 */ /* 0x000fe2000fffe03f */
        /* <DEDUP_REMOVED lines=9> */
[----:B------:R-:W-:-:S07]  /*0730*/  UIMAD.WIDE.U32 UR14, UR9, UR4, URZ ;  /* 0x00000004090e72a5 */ /* 0x000fce000f8e003f */
[----:B------:R-:W-:Y:S02]  /*0740*/  @UP2 UMOV UR11, UR15 ;  /* 0x0000000f000b2c82 */ /* 0x000fe40008000000 */
[----:B------:R-:W-:-:S04]  /*0750*/  @UP2 USHF.R.U32.HI UR9, URZ, UR5, UR11 ;  /* 0x000000053f092299 */ /* 0x000fc8000801160b */
[----:B------:R-:W-:Y:S01]  /*0760*/  ULOP3.LUT UR9, URZ, UR9, URZ, 0x33, !UPT ;  /* 0x000000093f097292 */ /* 0x000fe2000f8e333f */
[----:B------:R-:W-:Y:S05]  /*0770*/  BRA `(.L_x_1964) ;  /* 0x0000006000007947 */ /* 0x000fea0003800000 */
.L_x_1963:
[----:B------:R-:W-:Y:S02]  /*0780*/  ULDC UR4, c[0x0][0x32c] ;  /* 0x0000cb0000047ab9 */ /* 0x000fe40000000800 */
[----:B------:R-:W-:-:S03]  /*0790*/  UISETP.NE.AND UP2, UPT, UR4, 0x1, UPT ;  /* 0x000000010400788c */ /* 0x000fc6000bf45270 */
[----:B------:R-:W-:Y:S02]  /*07a0*/  ULDC.64 UR4, c[0x0][0x330] ;  /* 0x0000cc0000047ab9 */ /* 0x000fe40000000a00 */
[----:B------:R-:W-:-:S07]  /*07b0*/  UIMAD.WIDE.U32 UR14, UR9, UR4, URZ ;  /* 0x00000004090e72a5 */ /* 0x000fce000f8e003f */
[----:B------:R-:W-:Y:S02]  /*07c0*/  @UP2 UMOV UR11, UR15 ;  /* 0x0000000f000b2c82 */ /* 0x000fe40008000000 */
[----:B------:R-:W-:Y:S02]  /*07d0*/  @UP2 USHF.R.U32.HI UR9, URZ, UR5, UR11 ;  /* 0x000000053f092299 */ /* 0x000fe4000801160b */
.L_x_1964:
[----:B------:R-:W-:Y:S02]  /*07e0*/  ULDC UR4, c[0x0][0x32c] ;  /* 0x0000cb0000047ab9 */ /* 0x000fe40000000800 */
[----:B------:R-:W-:-:S04]  /*07f0*/  UIMAD UR4, UR9, UR4, URZ ;  /* 0x00000004090472a4 */ /* 0x000fc8000f8e023f */
[----:B------:R-:W-:-:S04]  /*0800*/  UISETP.LT.AND UP2, UPT, UR8, UR4, UPT ;  /* 0x000000040800728c */ /* 0x000fc8000bf41270 */
[----:B------:R-:W-:-:S04]  /*0810*/  USEL UR8, UR8, UR4, !UP2 ;  /* 0x0000000408087287 */ /* 0x000fc8000d000000 */
.L_x_1962:
[----:B------:R-:W-:Y:S02]  /*0820*/  USHF.R.S32.HI UR4, URZ, 0x1f, UR8 ;  /* 0x0000001f3f047899 */ /* 0x000fe40008011408 */
[----:B------:R-:W-:Y:S02]  /*0830*/  ULDC UR5, c[0x0][0x338] ;  /* 0x0000ce0000057ab9 */ /* 0x000fe40000000800 */
[----:B------:R-:W-:-:S04]  /*0840*/  ULEA.HI UR4, UR4, UR8, URZ, 0x6 ;  /* 0x0000000804047291 */ /* 0x000fc8000f8f303f */
[----:B------:R-:W-:Y:S02]  /*0850*/  USHF.R.S32.HI UR9, URZ, 0x6, UR4 ;  /* 0x000000063f097899 */ /* 0x000fe40008011404 */
[----:B------:R-:W-:Y:S02]  /*0860*/  USHF.R.U32.HI UR4, URZ, 0x10, UR7 ;  /* 0x000000103f047899 */ /* 0x000fe40008011607 */
[----:B------:R-:W-:Y:S02]  /*0870*/  UISETP.LT.AND UP2, UPT, URZ, UR9, UPT ;  /* 0x000000093f00728c */ /* 0x000fe4000bf41270 */
[----:B------:R-:W-:Y:S02]  /*0880*/  UISETP.NE.AND UP3, UPT, UR4, URZ, UPT ;  /* 0x0000003f0400728c */ /* 0x000fe4000bf65270 */
[----:B------:R-:W-:Y:S02]  /*0890*/  USEL UR9, URZ, UR9, !UP2 ;  /* 0x000000093f097287 */ /* 0x000fe4000d000000 */
[----:B------:R-:W-:-:S02]  /*08a0*/  USEL UR5, UR4, UR5, UP3 ;  /* 0x0000000504057287 */ /* 0x000fc40009800000 */
[----:B------:R-:W-:Y:S02]  /*08b0*/  UISETP.GT.AND UP2, UPT, UR20, UR9, UPT ;  /* 0x000000091400728c */ /* 0x000fe4000bf44270 */
[----:B------:R-:W-:-:S04]  /*08c0*/  UMOV UR4, URZ ;  /* 0x0000003f00047c82 */ /* 0x000fc80008000000 */
[----:B------:R-:W-:-:S13]  /*08d0*/  PLOP3.LUT P0, PT, PT, PT, UP2, 0x80, 0x0 ;  /* 0x000000000000781c */ /* 0x000fda0003f0f028 */
[----:B------:R-:W-:Y:S05]  /*08e0*/  @!P0 BRA `(.L_x_1965) ;  /* 0x0000021000008947 */ /* 0x000fea0003800000 */
[----:B------:R-:W-:Y:S01]  /*08f0*/  IMAD.U32 R0, RZ, RZ, UR5 ;  /* 0x00000005ff007e24 */ /* 0x000fe2000f8e00ff */
[----:B------:R-:W-:Y:S02]  /*0900*/  UIADD3 UR15, UR5, -0x1, UR20 ;  /* 0xffffffff050f7890 */ /* 0x000fe4000fffe014 */
[----:B------:R-:W-:Y:S02]  /*0910*/  UMOV UR16, URZ ;  /* 0x0000003f00107c82 */ /* 0x000fe40008000000 */
[-C--:B-1----:R-:W-:Y:S01]  /*0920*/  IABS R2, R0.reuse ;  /* 0x0000000000027213 */ /* 0x082fe20000000000 */
[----:B------:R-:W-:Y:S01]  /*0930*/  UIADD3 UR15, -UR9, UR15, URZ ;  /* 0x0000000f090f7290 */ /* 0x000fe2000fffe13f */
[----:B------:R-:W-:Y:S02]  /*0940*/  IABS R0, R0 ;  /* 0x0000000000007213 */ /* 0x000fe40000000000 */
[----:B------:R1:W3:Y:S03]  /*0950*/  R2UR UR14, R2 ;  /* 0x00000000020e73c2 */ /* 0x0002e600000e0000 */
[----:B------:R-:W-:Y:S01]  /*0960*/  IMAD.U32 R4, RZ, RZ, UR15 ;  /* 0x0000000fff047e24 */ /* 0x000fe2000f8e00ff */
[----:B------:R-:W-:Y:S01]  /*0970*/  ULOP3.LUT UR15, UR15, UR5, URZ, 0x3c, !UPT ;  /* 0x000000050f0f7292 */ /* 0x000fe2000f8e3c3f */
[----:B------:R-:W-:-:S04]  /*0980*/  IMAD.MOV R0, RZ, RZ, -R0 ;  /* 0x000000ffff007224 */ /* 0x000fc800078e0a00 */
[----:B------:R-:W4:Y:S01]  /*0990*/  R2UR UR8, R0 ;  /* 0x00000000000873c2 */ /* 0x000f2200000e0000 */
[----:B-1----:R-:W-:Y:S01]  /*09a0*/  IABS R2, R4 ;  /* 0x0000000400027213 */ /* 0x002fe20000000000 */
[----:B---3--:R-:W1:Y:S06]  /*09b0*/  I2F.RP R5, UR14 ;  /* 0x0000000e00057d06 */ /* 0x008e6c0008209400 */
[----:B------:R-:W3:Y:S02]  /*09c0*/  R2UR UR11, R2 ;  /* 0x00000000020b73c2 */ /* 0x000ee400000e0000 */
[----:B-1----:R-:W1:Y:S02]  /*09d0*/  MUFU.RCP R3, R5 ;  /* 0x0000000500037308 */ /* 0x002e640000001000 */
[----:B-1----:R-:W-:-:S06]  /*09e0*/  IADD3 R3, R3, 0xffffffe, RZ ;  /* 0x0ffffffe03037810 */ /* 0x002fcc0007ffe0ff */
[----:B------:R-:W1:Y:S02]  /*09f0*/  F2I.FTZ.U32.TRUNC.NTZ R3, R3 ;  /* 0x0000000300037305 */ /* 0x000e64000021f000 */
[----:B-1----:R-:W1:Y:S02]  /*0a00*/  R2UR UR17, R3 ;  /* 0x00000000031173c2 */ /* 0x002e6400000e0000 */
[----:B-1----:R-:W-:-:S04]  /*0a10*/  UIADD3 UR4, URZ, -UR17, URZ ;  /* 0x800000113f047290 */ /* 0x002fc8000fffe03f */
[----:B------:R-:W-:-:S04]  /*0a20*/  UIMAD UR4, UR4, UR14, URZ ;  /* 0x0000000e040472a4 */ /* 0x000fc8000f8e023f */
        /* <DEDUP_REMOVED lines=13> */
.L_x_1965:
        /* <DEDUP_REMOVED lines=33> */
[----:B-1----:R-:W-:Y:S01]  /*0d10*/  CS2R R2, SRZ ;  /* 0x0000000000027805 */ /* 0x002fe2000001ff00 */
        /* <DEDUP_REMOVED lines=51> */
[----:B------:R-:W-:Y:S01]  /*1050*/  USHF.R.S32.HI UR7, URZ, 0x1f, UR13 ;  /* 0x0000001f3f077899 */ /* 0x000fe2000801140d */
[----:B------:R-:W-:Y:S01]  /*1060*/  PLOP3.LUT P1, PT, PT, PT, UP1, 0x80, 0x0 ;  /* 0x000000000000781c */ /* 0x000fe20003f2f018 */
[----:B------:R-:W-:Y:S01]  /*1070*/  ULDC.64 UR4, c[0x0][0x1b8] ;  /* 0x00006e0000047ab9 */ /* 0x000fe20000000a00 */
[----:B------:R1:W3:Y:S01]  /*1080*/  @P2 LDG.E R4, [R4.64] ;  /* 0x0000001204042981 */ /* 0x0002e2000c1e1900 */
[-C--:B------:R-:W-:Y:S01]  /*1090*/  LEA.HI R12, R84, R83.reuse, RZ, 0x3 ;  /* 0x00000053540c7211 */ /* 0x080fe200078f18ff */
[----:B------:R-:W-:Y:S01]  /*10a0*/  UIMAD UR7, UR7, UR4, URZ ;  /* 0x00000004070772a4 */ /* 0x000fe2000f8e023f */
[----:B------:R-:W-:Y:S01]  /*10b0*/  PLOP3.LUT P0, PT, PT, PT, UP1, 0x80, 0x0 ;  /* 0x000000000000781c */ /* 0x000fe20003f0f018 */
[----:B------:R-:W-:Y:S01]  /*10c0*/  UIMAD.WIDE.U32 UR14, UR13, UR4, URZ ;  /* 0x000000040d0e72a5 */ /* 0x000fe2000f8e003f */
[----:B------:R-:W-:Y:S01]  /*10d0*/  LOP3.LUT R0, R12, 0xfffffff8, RZ, 0xc0, !PT ;  /* 0xfffffff80c007812 */ /* 0x000fe200078ec0ff */
[----:B------:R-:W-:Y:S01]  /*10e0*/  UIMAD UR7, UR13, UR5, UR7 ;  /* 0x000000050d0772a4 */ /* 0x000fe2000f8e0207 */
[----:B------:R-:W-:Y:S01]  /*10f0*/  SHF.R.S32.HI R12, RZ, 0x3, R12 ;  /* 0x00000003ff0c7819 */ /* 0x000fe2000001140c */
[----:B------:R-:W-:Y:S01]  /*1100*/  USHF.R.S32.HI UR8, URZ, 0x1f, UR6 ;  /* 0x0000001f3f087899 */ /* 0x000fe20008011406 */
[----:B------:R-:W-:Y:S01]  /*1110*/  LEA.HI R16, R84, R83, RZ, 0x6 ;  /* 0x0000005354107211 */ /* 0x000fe200078f30ff */
[----:B------:R-:W-:Y:S01]  /*1120*/  IMAD.IADD R15, R83, 0x1, -R0 ;  /* 0x00000001530f7824 */ /* 0x000fe200078e0a00 */
[----:B------:R-:W-:Y:S01]  /*1130*/  ULDC.64 UR4, c[0x0][0x1c0] ;  /* 0x0000700000047ab9 */ /* 0x000fe20000000a00 */
[----:B------:R-:W-:Y:S01]  /*1140*/  BSSY B0, `(.L_x_1967) ;  /* 0x0000054000007945 */ /* 0x000fe20003800000 */
[----:B------:R-:W-:Y:S01]  /*1150*/  UIADD3 UR15, UR15, UR7, URZ ;  /* 0x000000070f0f7290 */ /* 0x000fe2000fffe03f */
[C---:B------:R-:W-:Y:S01]  /*1160*/  IMAD R239, R15.reuse, 0x20, R12 ;  /* 0x000000200fef7824 */ /* 0x040fe200078e020c */
[----:B------:R-:W-:Y:S01]  /*1170*/  UIMAD UR8, UR8, UR4, URZ ;  /* 0x00000004080872a4 */ /* 0x000fe2000f8e023f */
[----:B------:R-:W-:Y:S01]  /*1180*/  IMAD.SHL.U32 R207, R15, 0x8, RZ ;  /* 0x000000080fcf7824 */ /* 0x000fe200078e00ff */
[----:B------:R-:W-:Y:S01]  /*1190*/  UIMAD.WIDE.U32 UR14, UR6, UR4, UR14 ;  /* 0x00000004060e72a5 */ /* 0x000fe2000f8e000e */
[----:B------:R-:W-:Y:S01]  /*11a0*/  IMAD.SHL.U32 R16, R16, 0x8, RZ ;  /* 0x0000000810107824 */ /* 0x000fe200078e00ff */
[----:B------:R-:W-:Y:S01]  /*11b0*/  IADD3 R0, R239, UR24, RZ ;  /* 0x00000018ef007c10 */ /* 0x000fe2000fffe0ff */
[----:B------:R-:W-:Y:S01]  /*11c0*/  UIMAD UR5, UR6, UR5, UR8 ;  /* 0x00000005060572a4 */ /* 0x000fe2000f8e0208 */
[C---:B------:R-:W-:Y:S01]  /*11d0*/  IADD3 R14, R207.reuse, 0x40, RZ ;  /* 0x00000040cf0e7810 */ /* 0x040fe20007ffe0ff */
[----:B------:R-:W-:Y:S01]  /*11e0*/  ULDC UR4, c[0x0][0x168] ;  /* 0x00005a0000047ab9 */ /* 0x000fe20000000800 */
[----:B------:R-:W-:Y:S01]  /*11f0*/  IMAD.U32 R7, RZ, RZ, UR15 ;  /* 0x0000000fff077e24 */ /* 0x000fe2000f8e00ff */
[----:B------:R-:W-:Y:S01]  /*1200*/  UIADD3 UR5, UR15, UR5, URZ ;  /* 0x000000050f057290 */ /* 0x000fe2000fffe03f */
[----:B------:R-:W-:Y:S01]  /*1210*/  @P1 IMAD.HI.U32 R2, R0, c[0x0][0x2c8], RZ ;  /* 0x0000b20000021a27 */ /* 0x000fe200078e00ff */
[----:B------:R-:W-:-:S02]  /*1220*/  IADD3 R13, R207, 0x80, RZ ;  /* 0x00000080cf0d7810 */ /* 0x000fc40007ffe0ff */
[----:B------:R-:W-:Y:S01]  /*1230*/  ISETP.GE.AND P3, PT, R207, c[0x0][0x198], PT ;  /* 0x00006600cf007a0c */ /* 0x000fe20003f66270 */
[----:B-1----:R-:W-:Y:S01]  /*1240*/  IMAD.MOV.U32 R5, RZ, RZ, R0 ;  /* 0x000000ffff057224 */ /* 0x002fe200078e0000 */
[----:B------:R-:W-:Y:S01]  /*1250*/  @P0 SHF.R.U32.HI R5, RZ, c[0x0][0x2cc], R2 ;  /* 0x0000b300ff050a19 */ /* 0x000fe20000011602 */
[----:B------:R-:W-:Y:S01]  /*1260*/  IMAD.U32 R6, RZ, RZ, UR14 ;  /* 0x0000000eff067e24 */ /* 0x000fe2000f8e00ff */
[----:B------:R-:W-:Y:S01]  /*1270*/  ISETP.GE.AND P4, PT, R14, c[0x0][0x198], PT ;  /* 0x000066000e007a0c */ /* 0x000fe20003f86270 */
[----:B------:R-:W-:Y:S01]  /*1280*/  IMAD.U32 R7, RZ, RZ, UR5 ;  /* 0x00000005ff077e24 */ /* 0x000fe2000f8e00ff */
[--C-:B------:R-:W-:Y:S01]  /*1290*/  SHF.R.S32.HI R2, RZ, 0x1f, R5.reuse ;  /* 0x0000001fff027819 */ /* 0x100fe20000011405 */
[----:B------:R-:W-:Y:S01]  /*12a0*/  IMAD.MOV R3, RZ, RZ, -R5 ;  /* 0x000000ffff037224 */ /* 0x000fe200078e0a05 */
[----:B------:R-:W-:Y:S01]  /*12b0*/  ULDC UR5, c[0x0][0x2c4] ;  /* 0x0000b10000057ab9 */ /* 0x000fe20000000800 */
[----:B------:R-:W-:Y:S01]  /*12c0*/  IMAD.WIDE.U32 R6, R5, c[0x0][0x1b0], R6 ;  /* 0x00006c0005067a25 */ /* 0x000fe200078e0006 */
[----:B------:R-:W-:Y:S01]  /*12d0*/  UIMAD UR4, UR5, UR4, URZ ;  /* 0x00000004050472a4 */ /* 0x000fe2000f8e023f */
[----:B------:R-:W-:-:S02]  /*12e0*/  ISETP.GE.AND P6, PT, R13, c[0x0][0x198], PT ;  /* 0x000066000d007a0c */ /* 0x000fc40003fc6270 */
[----:B------:R-:W-:Y:S02]  /*12f0*/  IMAD R3, R3, c[0x0][0x2c4], R0 ;  /* 0x0000b10003037a24 */ /* 0x000fe400078e0200 */
[----:B------:R-:W-:-:S03]  /*1300*/  IMAD R2, R2, c[0x0][0x1b0], RZ ;  /* 0x00006c0002027a24 */ /* 0x000fc600078e02ff */
[----:B------:R-:W-:Y:S01]  /*1310*/  SHF.R.S32.HI R0, RZ, 0x1f, R3 ;  /* 0x0000001fff007819 */ /* 0x000fe20000011403 */
[----:B------:R-:W-:-:S04]  /*1320*/  IMAD R5, R5, c[0x0][0x1b4], R2 ;  /* 0x00006d0005057a24 */ /* 0x000fc800078e0202 */
[----:B------:R-:W-:Y:S02]  /*1330*/  IMAD R0, R0, c[0x0][0x1a8], RZ ;  /* 0x00006a0000007a24 */ /* 0x000fe400078e02ff */
[----:B------:R-:W-:Y:S02]  /*1340*/  IMAD.IADD R7, R7, 0x1, R5 ;  /* 0x0000000107077824 */ /* 0x000fe400078e0205 */
[C---:B------:R-:W-:Y:S02]  /*1350*/  IMAD R5, R3.reuse, c[0x0][0x1ac], R0 ;  /* 0x00006b0003057a24 */ /* 0x040fe400078e0200 */
[----:B------:R-:W-:Y:S01]  /*1360*/  IMAD.WIDE.U32 R2, R3, c[0x0][0x1a8], R6 ;  /* 0x00006a0003027a25 */ /* 0x000fe200078e0006 */
[----:B------:R-:W-:-:S03]  /*1370*/  LEA.HI R7, R84, R83, RZ, 0x4 ;  /* 0x0000005354077211 */ /* 0x000fc600078f20ff */
[----:B------:R-:W-:Y:S01]  /*1380*/  IMAD.IADD R5, R3, 0x1, R5 ;  /* 0x0000000103057824 */ /* 0x000fe200078e0205 */
[----:B------:R-:W-:Y:S02]  /*1390*/  LOP3.LUT R0, R7, 0xfffffff0, RZ, 0xc0, !PT ;  /* 0xfffffff007007812 */ /* 0x000fe400078ec0ff */
[----:B------:R-:W-:-:S03]  /*13a0*/  LEA R8, P0, R2, c[0x0][0x160], 0x1 ;  /* 0x0000580002087a11 */ /* 0x000fc600078008ff */
[----:B------:R-:W-:Y:S01]  /*13b0*/  IMAD.IADD R3, R83, 0x1, -R0 ;  /* 0x0000000153037824 */ /* 0x000fe200078e0a00 */
[----:B------:R-:W-:Y:S01]  /*13c0*/  LEA.HI.X R5, R2, c[0x0][0x164], R5, 0x1, P0 ;  /* 0x0000590002057a11 */ /* 0x000fe200000f0c05 */
[----:B------:R-:W-:Y:S01]  /*13d0*/  IMAD.SHL.U32 R2, R12, 0x40, RZ ;  /* 0x000000400c027824 */ /* 0x000fe200078e00ff */
[----:B------:R1:W4:Y:S02]  /*13e0*/  SHFL.IDX PT, R18, R8, RZ, 0x181f ;  /* 0x00181fff08127589 */ /* 0x00032400000e0000 */
[----:B------:R-:W-:Y:S02]  /*13f0*/  SHF.R.S32.HI R6, RZ, 0x1f, R3 ;  /* 0x0000001fff067819 */ /* 0x000fe40000011403 */
[----:B------:R-:W-:Y:S01]  /*1400*/  LOP3.LUT R2, R2, 0x1c0, RZ, 0xc0, !PT ;  /* 0x000001c002027812 */ /* 0x000fe200078ec0ff */
[----:B------:R1:W2:Y:S01]  /*1410*/  SHFL.IDX PT, R19, R5, RZ, 0x181f ;  /* 0x00181fff05137589 */ /* 0x0002a200000e0000 */
[----:B------:R-:W-:Y:S02]  /*1420*/  LEA.HI R6, R6, R3, RZ, 0x3 ;  /* 0x0000000306067211 */ /* 0x000fe400078f18ff */
[----:B------:R-:W-:-:S02]  /*1430*/  SHF.R.U32.HI R0, RZ, 0x3, R2 ;  /* 0x00000003ff007819 */ /* 0x000fc40000011602 */
[----:B------:R-:W-:Y:S01]  /*1440*/  LOP3.LUT R235, R2, 0x38, R207, 0xf8, !PT ;  /* 0x0000003802eb7812 */ /* 0x000fe200078ef8cf */
[----:B------:R-:W-:Y:S01]  /*1450*/  IMAD.MOV.U32 R2, RZ, RZ, 0x10 ;  /* 0x00000010ff027424 */ /* 0x000fe200078e00ff */
[----:B------:R-:W-:Y:S02]  /*1460*/  LOP3.LUT R10, R6, 0xfffffff8, RZ, 0xc0, !PT ;  /* 0xfffffff8060a7812 */ /* 0x000fe400078ec0ff */
[----:B------:R-:W-:Y:S02]  /*1470*/  LOP3.LUT R235, R235, R0, RZ, 0x3c, !PT ;  /* 0x00000000ebeb7212 */ /* 0x000fe400078e3cff */
[----:B------:R-:W-:Y:S01]  /*1480*/  IADD3 R0, R207, 0xc0, RZ ;  /* 0x000000c0cf007810 */ /* 0x000fe20007ffe0ff */
[----:B------:R-:W-:Y:S01]  /*1490*/  IMAD.IADD R10, R3, 0x1, -R10 ;  /* 0x00000001030a7824 */ /* 0x000fe200078e0a0a */
[----:B------:R-:W-:Y:S01]  /*14a0*/  LOP3.LUT R235, R235, 0xfffffe00, R16, 0xf8, !PT ;  /* 0xfffffe00ebeb7812 */ /* 0x000fe200078ef810 */
[----:B------:R-:W-:Y:S01]  /*14b0*/  IMAD.MOV.U32 R3, RZ, RZ, 0x20 ;  /* 0x00000020ff037424 */ /* 0x000fe200078e00ff */
[----:B------:R-:W-:Y:S01]  /*14c0*/  ISETP.GE.AND P5, PT, R0, c[0x0][0x198], PT ;  /* 0x0000660000007a0c */ /* 0x000fe20003fa6270 */
[----:B---3--:R3:W5:Y:S02]  /*14d0*/  @P2 R2UR UR7, R4 ;  /* 0x00000000040723c2 */ /* 0x00876400000e0000 */
[----:B-----5:R-:W-:Y:S01]  /*14e0*/  @!UP2 UMOV UR7, UR6 ;  /* 0x000000060007ac82 */ /* 0x020fe20008000000 */
[----:B---3--:R-:W-:-:S04]  /*14f0*/  IADD3 R4, R12, UR24, RZ ;  /* 0x000000180c047c10 */ /* 0x008fc8000fffe0ff */
[----:B------:R-:W-:-:S04]  /*1500*/  ISETP.GE.AND P0, PT, R4, UR4, PT ;  /* 0x0000000404007c0c */ /* 0x000fc8000bf06270 */
[----:B------:R-:W-:-:S05]  /*1510*/  R2P PR, R10, 0x6 ;  /* 0x000000060a007804 */ /* 0x000fca0000000000 */
[----:B------:R-:W-:Y:S02]  /*1520*/  SEL R2, R2, 0xfffffff0, !P1 ;  /* 0xfffffff002027807 */ /* 0x000fe40004800000 */
[----:B------:R-:W-:Y:S02]  /*1530*/  SEL R3, R3, 0xffffffe0, !P2 ;  /* 0xffffffe003037807 */ /* 0x000fe40005000000 */
[----:B------:R-:W-:Y:S05]  /*1540*/  @P0 BRA `(.L_x_1968) ;  /* 0x0000013000000947 */ /* 0x000fea0003800000 */
[----:B-12-4-:R-:W-:Y:S01]  /*1550*/  SHF.R.S32.HI R11, RZ, 0x1f, R14 ;  /* 0x0000001fff0b7819 */ /* 0x016fe2000001140e */
[----:B------:R-:W-:Y:S01]  /*1560*/  IMAD.SHL.U32 R17, R235, 0x2, RZ ;  /* 0x00000002eb117824 */ /* 0x000fe200078e00ff */
[----:B------:R-:W-:Y:S02]  /*1570*/  SHF.R.S32.HI R20, RZ, 0x1f, R13 ;  /* 0x0000001fff147819 */ /* 0x000fe4000001140d */
[----:B------:R-:W-:Y:S02]  /*1580*/  SHF.R.S32.HI R9, RZ, 0x1f, R0 ;  /* 0x0000001fff097819 */ /* 0x000fe40000011400 */
[----:B------:R-:W-:-:S02]  /*1590*/  LEA.HI R16, R11, R14, RZ, 0x3 ;  /* 0x0000000e0b107211 */ /* 0x000fc400078f18ff */
[----:B------:R-:W-:Y:S01]  /*15a0*/  LEA.HI R11, R20, R13, RZ, 0x3 ;  /* 0x0000000d140b7211 */ /* 0x000fe200078f18ff */
[--C-:B------:R-:W-:Y:S01]  /*15b0*/  IMAD.WIDE R20, R207, 0x2, R18.reuse ;  /* 0x00000002cf147825 */ /* 0x100fe200078e0212 */
[----:B------:R-:W-:Y:S02]  /*15c0*/  LEA.HI R9, R9, R0, RZ, 0x3 ;  /* 0x0000000009097211 */ /* 0x000fe400078f18ff */
[----:B------:R-:W-:Y:S02]  /*15d0*/  LOP3.LUT R16, R16, 0xfffffff8, RZ, 0xc0, !PT ;  /* 0xfffffff810107812 */ /* 0x000fe400078ec0ff */
[----:B------:R-:W-:Y:S01]  /*15e0*/  LOP3.LUT R11, R11, 0xfffffff8, RZ, 0xc0, !PT ;  /* 0xfffffff80b0b7812 */ /* 0x000fe200078ec0ff */
[----:B------:R-:W-:Y:S01]  /*15f0*/  @!PT LDS RZ, [RZ] ;  /* 0x00000000fffff984 */ /* 0x000fe20000000800 */
[----:B------:R1:W-:Y:S01]  /*1600*/  LDGSTS.E.BYPASS.LTC128B.128 [R17+0x10100], [R20.64], !P3 ;  /* 0x1010000014117fae */ /* 0x0003e2000d901d52 */
[----:B------:R-:W-:Y:S01]  /*1610*/  LOP3.LUT R9, R9, 0xfffffff8, RZ, 0xc0, !PT ;  /* 0xfffffff809097812 */ /* 0x000fe200078ec0ff */
[----:B------:R-:W-:-:S04]  /*1620*/  IMAD.WIDE R22, R16, 0x2, R18 ;  /* 0x0000000210167825 */ /* 0x000fc800078e0212 */
[--C-:B------:R-:W-:Y:S01]  /*1630*/  IMAD.WIDE R24, R11, 0x2, R18.reuse ;  /* 0x000000020b187825 */ /* 0x100fe200078e0212 */
[----:B------:R1:W-:Y:S03]  /*1640*/  LDGSTS.E.BYPASS.LTC128B.128 [R17+0x14100], [R22.64], !P4 ;  /* 0x1410000016117fae */ /* 0x0003e6000e101d52 */
[----:B------:R-:W-:Y:S01]  /*1650*/  IMAD.WIDE R18, R9, 0x2, R18 ;  /* 0x0000000209127825 */ /* 0x000fe200078e0212 */
[----:B------:R1:W-:Y:S04]  /*1660*/  LDGSTS.E.BYPASS.LTC128B.128 [R17+0x18100], [R24.64], !P6 ;  /* 0x1810000018117fae */ /* 0x0003e8000f101d52 */
[----:B------:R1:W-:Y:S02]  /*1670*/  LDGSTS.E.BYPASS.LTC128B.128 [R17+0x1c100], [R18.64], !P5 ;  /* 0x1c10000012117fae */ /* 0x0003e4000e901d52 */
.L_x_1968:
[----:B-12-4-:R-:W-:Y:S05]  /*1680*/  BSYNC B0 ;  /* 0x0000000000007941 */ /* 0x016fea0003800000 */
.L_x_1967:
        /* <DEDUP_REMOVED lines=8> */
[----:B------:R-:W-:Y:S02]  /*1710*/  SHF.R.S32.HI R20, RZ, 0x1f, R13 ;  /* 0x0000001fff147819 */ /* 0x000fe4000001140d */
[----:B------:R-:W-:Y:S02]  /*1720*/  SHF.R.S32.HI R9, RZ, 0x1f, R0 ;  /* 0x0000001fff097819 */ /* 0x000fe40000011400 */
[----:B------:R-:W-:Y:S02]  /*1730*/  LEA.HI R16, R11, R14, RZ, 0x3 ;  /* 0x0000000e0b107211 */ /* 0x000fe400078f18ff */
[----:B------:R-:W-:Y:S01]  /*1740*/  LEA.HI R11, R20, R13, RZ, 0x3 ;  /* 0x0000000d140b7211 */ /* 0x000fe200078f18ff */
[----:B--23--:R-:W-:Y:S01]  /*1750*/  IMAD.WIDE R20, R207, 0x2, R18 ;  /* 0x00000002cf147825 */ /* 0x00cfe200078e0212 */
[----:B------:R-:W-:-:S02]  /*1760*/  LEA.HI R9, R9, R0, RZ, 0x3 ;  /* 0x0000000009097211 */ /* 0x000fc400078f18ff */
        /* <DEDUP_REMOVED lines=11> */
.L_x_1970:
[----:B------:R-:W-:Y:S05]  /*1820*/  BSYNC B0 ;  /* 0x0000000000007941 */ /* 0x000fea0003800000 */
.L_x_1969:
        /* <DEDUP_REMOVED lines=8> */
[----:B------:R-:W-:Y:S02]  /*18b0*/  SHF.R.S32.HI R20, RZ, 0x1f, R13 ;  /* 0x0000001fff147819 */ /* 0x000fe4000001140d */
[----:B------:R-:W-:Y:S02]  /*18c0*/  SHF.R.S32.HI R9, RZ, 0x1f, R0 ;  /* 0x0000001fff097819 */ /* 0x000fe40000011400 */
[----:B------:R-:W-:Y:S02]  /*18d0*/  LEA.HI R16, R11, R14, RZ, 0x3 ;  /* 0x0000000e0b107211 */ /* 0x000fe400078f18ff */
[----:B------:R-:W-:Y:S01]  /*18e0*/  LEA.HI R11, R20, R13, RZ, 0x3 ;  /* 0x0000000d140b7211 */ /* 0x000fe200078f18ff */
[----:B---34-:R-:W-:Y:S01]  /*18f0*/  IMAD.WIDE R20, R207, 0x2, R18 ;  /* 0x00000002cf147825 */ /* 0x018fe200078e0212 */
        /* <DEDUP_REMOVED lines=12> */
.L_x_1972:
[----:B------:R-:W-:Y:S05]  /*19c0*/  BSYNC B0 ;  /* 0x0000000000007941 */ /* 0x000fea0003800000 */
.L_x_1971:
[----:B---3--:R3:W-:Y:S01]  /*19d0*/  SHFL.IDX PT, R18, R8, 0x3, 0x181f ;  /* 0x00781f0008127f89 */ /* 0x0087e200000e0000 */
[----:B------:R-:W-:Y:S01]  /*19e0*/  IADD3 R4, R4, 0x60, RZ ;  /* 0x0000006004047810 */ /* 0x000fe20007ffe0ff */
[----:B------:R-:W-:Y:S01]  /*19f0*/  UIADD3 UR26, UR20, -0x1, URZ ;  /* 0xffffffff141a7890 */ /* 0x000fe2000fffe03f */
[----:B------:R-:W-:Y:S01]  /*1a00*/  IMAD.MOV.U32 R236, RZ, RZ, c[0x0][0x2b8] ;  /* 0x0000ae00ffec7624 */ /* 0x000fe200078e00ff */
[----:B----4-:R4:W5:Y:S01]  /*1a10*/  SHFL.IDX PT, R19, R5, 0x3, 0x181f ;  /* 0x00781f0005137f89 */ /* 0x01096200000e0000 */
[----:B------:R-:W-:Y:S01]  /*1a20*/  ISETP.GE.AND P0, PT, R4, UR4, PT ;  /* 0x0000000404007c0c */ /* 0x000fe2000bf06270 */
[----:B------:R-:W-:Y:S01]  /*1a30*/  USHF.L.U32 UR11, UR26, 0x6, URZ ;  /* 0x000000061a0b7899 */ /* 0x000fe2000800063f */
[----:B------:R-:W-:Y:S01]  /*1a40*/  IMAD.SHL.U32 R235, R235, 0x2, RZ ;  /* 0x00000002ebeb7824 */ /* 0x000fe200078e00ff */
[----:B------:R-:W-:Y:S01]  /*1a50*/  ISETP.NE.AND P2, PT, R236, 0x1, PT ;  /* 0x00000001ec00780c */ /* 0x000fe20003f45270 */
[----:B------:R-:W-:Y:S01]  /*1a60*/  USHF.R.S32.HI UR6, URZ, 0x1f, UR7 ;  /* 0x0000001f3f067899 */ /* 0x000fe20008011407 */
[----:B------:R-:W-:Y:S01]  /*1a70*/  IMAD.MOV.U32 R237, RZ, RZ, RZ ;  /* 0x000000ffffed7224 */ /* 0x000fe200078e00ff */
[----:B------:R-:W-:Y:S01]  /*1a80*/  ULDC.64 UR4, c[0x0][0x2b0] ;  /* 0x0000ac0000047ab9 */ /* 0x000fe20000000a00 */
[----:B------:R-:W-:Y:S01]  /*1a90*/  IADD3 R9, R239, UR11, RZ ;  /* 0x0000000bef097c10 */ /* 0x000fe2000fffe0ff */
[----:B------:R-:W-:-:S02]  /*1aa0*/  UIMAD UR6, UR6, UR4, URZ ;  /* 0x00000004060672a4 */ /* 0x000fc4000f8e023f */
[----:B------:R-:W-:Y:S01]  /*1ab0*/  UIMAD.WIDE.U32 UR16, UR7, UR4, URZ ;  /* 0x00000004071072a5 */ /* 0x000fe2000f8e003f */
[C---:B------:R-:W-:Y:S01]  /*1ac0*/  ISETP.GE.AND P1, PT, R9.reuse, UR10, PT ;  /* 0x0000000a09007c0c */ /* 0x040fe2000bf26270 */
[----:B------:R-:W-:Y:S01]  /*1ad0*/  UIMAD UR5, UR7, UR5, UR6 ;  /* 0x00000005070572a4 */ /* 0x000fe2000f8e0206 */
[----:B------:R-:W-:Y:S02]  /*1ae0*/  IADD3 R238, R9, UR12, RZ ;  /* 0x0000000c09ee7c10 */ /* 0x000fe4000fffe0ff */
[----:B------:R-:W-:Y:S01]  /*1af0*/  ISETP.GT.OR P1, PT, R239, 0x3f, P1 ;  /* 0x0000003fef00780c */ /* 0x000fe20000f24670 */
[----:B------:R-:W-:Y:S01]  /*1b00*/  UIADD3 UR8, UR17, UR5, URZ ;  /* 0x0000000511087290 */ /* 0x000fe2000fffe03f */
[----:B-123--:R-:W-:Y:S01]  /*1b10*/  SHF.R.S32.HI R8, RZ, 0x1f, R13 ;  /* 0x0000001fff087819 */ /* 0x00efe2000001140d */
[----:B------:R-:W-:Y:S01]  /*1b20*/  @P2 IMAD.HI.U32 R11, R238, c[0x0][0x2bc], RZ ;  /* 0x0000af00ee0b2a27 */ /* 0x000fe200078e00ff */
[----:B----4-:R-:W-:-:S03]  /*1b30*/  SHF.R.S32.HI R5, RZ, 0x1f, R14 ;  /* 0x0000001fff057819 */ /* 0x010fc6000001140e */
[----:B-----5:R-:W-:Y:S01]  /*1b40*/  @!P0 IMAD.WIDE R24, R207, 0x2, R18 ;  /* 0x00000002cf188825 */ /* 0x020fe200078e0212 */
[----:B------:R-:W-:Y:S01]  /*1b50*/  LEA.HI R205, R8, R13, RZ, 0x3 ;  /* 0x0000000d08cd7211 */ /* 0x000fe200078f18ff */
[----:B------:R-:W-:Y:S01]  /*1b60*/  USHF.R.S32.HI UR6, URZ, 0x1f, UR13 ;  /* 0x0000001f3f067899 */ /* 0x000fe2000801140d */
[----:B------:R-:W-:Y:S01]  /*1b70*/  LEA.HI R206, R5, R14, RZ, 0x3 ;  /* 0x0000000e05ce7211 */ /* 0x000fe200078f18ff */
[----:B------:R-:W-:Y:S01]  /*1b80*/  IMAD.MOV.U32 R4, RZ, RZ, R238 ;  /* 0x000000ffff047224 */ /* 0x000fe200078e00ee */
[----:B------:R-:W-:Y:S01]  /*1b90*/  SHF.R.S32.HI R5, RZ, 0x1f, R0 ;  /* 0x0000001fff057819 */ /* 0x000fe20000011400 */
[----:B------:R-:W-:Y:S01]  /*1ba0*/  @!PT LDS RZ, [RZ] ;  /* 0x00000000fffff984 */ /* 0x000fe20000000800 */
[----:B------:R1:W-:Y:S01]  /*1bb0*/  @!P0 LDGSTS.E.BYPASS.LTC128B.128 [R235+0x13100], [R24.64], !P3 ;  /* 0x1310000018eb8fae */ /* 0x0003e2000d901d52 */
[----:B------:R-:W-:Y:S01]  /*1bc0*/  LOP3.LUT R206, R206, 0xfffffff8, RZ, 0xc0, !PT ;  /* 0xfffffff8cece7812 */ /* 0x000fe200078ec0ff */
[----:B------:R-:W-:Y:S01]  /*1bd0*/  ULDC.64 UR4, c[0x0][0x1e8] ;  /* 0x00007a0000047ab9 */ /* 0x000fe20000000a00 */
[----:B------:R-:W-:Y:S02]  /*1be0*/  LEA.HI R204, R5, R0, RZ, 0x3 ;  /* 0x0000000005cc7211 */ /* 0x000fe400078f18ff */
[----:B------:R-:W-:Y:S01]  /*1bf0*/  LOP3.LUT R205, R205, 0xfffffff8, RZ, 0xc0, !PT ;  /* 0xfffffff8cdcd7812 */ /* 0x000fe200078ec0ff */
[----:B------:R-:W-:Y:S01]  /*1c00*/  @!P0 IMAD.WIDE R22, R206, 0x2, R18 ;  /* 0x00000002ce168825 */ /* 0x000fe200078e0212 */
[----:B------:R-:W-:-:S02]  /*1c10*/  LOP3.LUT R204, R204, 0xfffffff8, RZ, 0xc0, !PT ;  /* 0xfffffff8cccc7812 */ /* 0x000fc400078ec0ff */
[----:B------:R-:W-:Y:S01]  /*1c20*/  @P2 SHF.R.U32.HI R4, RZ, c[0x0][0x2c0], R11 ;  /* 0x0000b000ff042a19 */ /* 0x000fe2000001160b */
[--C-:B------:R-:W-:Y:S01]  /*1c30*/  @!P0 IMAD.WIDE R20, R205, 0x2, R18.reuse ;  /* 0x00000002cd148825 */ /* 0x100fe200078e0212 */
[----:B------:R2:W-:Y:S02]  /*1c40*/  @!P0 LDGSTS.E.BYPASS.LTC128B.128 [R235+0x17100], [R22.64], !P4 ;  /* 0x1710000016eb8fae */ /* 0x0005e4000e101d52 */
[----:B------:R-:W-:Y:S01]  /*1c50*/  @!P1 IADD3 R16, P2, R4, UR16, RZ ;  /* 0x0000001004109c10 */ /* 0x000fe2000ff5e0ff */
[----:B------:R-:W-:Y:S01]  /*1c60*/  @!P0 IMAD.WIDE R18, R204, 0x2, R18 ;  /* 0x00000002cc128825 */ /* 0x000fe200078e0212 */
[----:B------:R3:W-:Y:S02]  /*1c70*/  @!P0 LDGSTS.E.BYPASS.LTC128B.128 [R235+0x1b100], [R20.64], !P6 ;  /* 0x1b10000014eb8fae */ /* 0x0007e4000f101d52 */
[----:B------:R-:W-:Y:S02]  /*1c80*/  @!P1 LEA.HI.X.SX32 R5, R4, UR8, 0x1, P2 ;  /* 0x0000000804059c11 */ /* 0x000fe400090f0eff */
[----:B------:R4:W-:Y:S01]  /*1c90*/  @!P0 LDGSTS.E.BYPASS.LTC128B.128 [R235+0x1f100], [R18.64], !P5 ;  /* 0x1f10000012eb8fae */ /* 0x0009e2000e901d52 */
[----:B------:R-:W-:-:S03]  /*1ca0*/  @!P1 LEA R8, P2, R16, c[0x0][0x2a0], 0x2 ;  /* 0x0000a80010089a11 */ /* 0x000fc600078410ff */
[----:B------:R-:W0:Y:S01]  /*1cb0*/  LDGDEPBAR ;  /* 0x00000000000079af */ /* 0x000e220000000000 */
[----:B------:R-:W-:-:S03]  /*1cc0*/  @!P1 LEA.HI.X R9, R16, c[0x0][0x2a4], R5, 0x2, P2 ;  /* 0x0000a90010099a11 */ /* 0x000fc600010f1405 */
[----:B------:R-:W-:Y:S06]  /*1cd0*/  BAR.SYNC.DEFER_BLOCKING 0x0 ;  /* 0x0000000000007b1d */ /* 0x000fec0000010000 */
[----:B------:R-:W5:Y:S01]  /*1ce0*/  @!P1 LDG.E R237, [R8.64] ;  /* 0x0000001208ed9981 */ /* 0x000f62000c1e1900 */
[----:B------:R-:W-:Y:S01]  /*1cf0*/  IMAD.MOV R5, RZ, RZ, -R4 ;  /* 0x000000ffff057224 */ /* 0x000fe200078e0a04 */
[----:B------:R-:W-:Y:S01]  /*1d00*/  UIMAD.WIDE.U32 UR14, UR13, UR4, URZ ;  /* 0x000000040d0e72a5 */ /* 0x000fe2000f8e003f */
[----:B--2---:R-:W-:Y:S01]  /*1d10*/  SHF.R.S32.HI R22, RZ, 0x4, R7 ;  /* 0x00000004ff167819 */ /* 0x004fe20000011407 */
[----:B------:R-:W-:Y:S01]  /*1d20*/  UIMAD UR4, UR6, UR4, URZ ;  /* 0x00000004060472a4 */ /* 0x000fe2000f8e023f */
[----:B------:R-:W-:Y:S01]  /*1d30*/  IMAD R238, R5, c[0x0][0x2b8], R238 ;  /* 0x0000ae0005ee7a24 */ /* 0x000fe200078e02ee */
[----:B------:R-:W-:Y:S01]  /*1d40*/  ISETP.GE.AND P3, PT, R207, c[0x0][0x1d4], PT ;  /* 0x00007500cf007a0c */ /* 0x000fe20003f66270 */
[----:B------:R-:W-:Y:S01]  /*1d50*/  IMAD.U32 R80, RZ, RZ, UR11 ;  /* 0x0000000bff507e24 */ /* 0x000fe2000f8e00ff */
[----:B------:R-:W-:Y:S01]  /*1d60*/  UIMAD UR4, UR13, UR5, UR4 ;  /* 0x000000050d0472a4 */ /* 0x000fe2000f8e0204 */
[C---:B---3--:R-:W-:Y:S01]  /*1d70*/  IMAD.WIDE.U32 R20, R238.reuse, c[0x0][0x1e0], RZ ;  /* 0x00007800ee147a25 */ /* 0x048fe200078e00ff */
[----:B------:R-:W-:Y:S01]  /*1d80*/  SHF.R.S32.HI R5, RZ, 0x1f, R238 ;  /* 0x0000001fff057819 */ /* 0x000fe200000114ee */
[----:B------:R-:W-:Y:S01]  /*1d90*/  UISETP.GT.AND UP2, UPT, UR26, UR9, UPT ;  /* 0x000000091a00728c */ /* 0x000fe2000bf44270 */
[----:B------:R-:W-:Y:S01]  /*1da0*/  LEA.HI R7, R7, R22, RZ, 0x1 ;  /* 0x0000001607077211 */ /* 0x000fe200078f08ff */
[----:B------:R-:W-:Y:S01]  /*1db0*/  UIADD3 UR7, UR15, UR4, URZ ;  /* 0x000000040f077290 */ /* 0x000fe2000fffe03f */
[----:B----4-:R-:W-:Y:S01]  /*1dc0*/  IMAD.WIDE.U32 R18, R238, c[0x0][0x208], RZ ;  /* 0x00008200ee127a25 */ /* 0x010fe200078e00ff */
[----:B------:R-:W-:Y:S01]  /*1dd0*/  ISETP.GE.AND P5, PT, R14, c[0x0][0x1d4], PT ;  /* 0x000075000e007a0c */ /* 0x000fe20003fa6270 */
[----:B------:R-:W-:Y:S01]  /*1de0*/  ULDC.64 UR4, c[0x0][0x210] ;  /* 0x0000840000047ab9 */ /* 0x000fe20000000a00 */
[----:B------:R-:W-:Y:S01]  /*1df0*/  LOP3.LUT R7, R7, 0xfffffffe, RZ, 0xc0, !PT ;  /* 0xfffffffe07077812 */ /* 0x000fe200078ec0ff */
[C---:B------:R-:W-:Y:S01]  /*1e00*/  IMAD R11, R5.reuse, c[0x0][0x1e0], RZ ;  /* 0x00007800050b7a24 */ /* 0x040fe200078e02ff */
[----:B------:R-:W-:Y:S01]  /*1e10*/  UIMAD UR6, UR6, UR4, URZ ;  /* 0x00000004060672a4 */ /* 0x000fe2000f8e023f */
[----:B------:R-:W-:Y:S01]  /*1e20*/  IMAD R5, R5, c[0x0][0x208], RZ ;  /* 0x0000820005057a24 */ /* 0x000fe200078e02ff */
[----:B------:R-:W-:Y:S01]  /*1e30*/  UIMAD.WIDE.U32 UR22, UR13, UR4, URZ ;  /* 0x000000040d1672a5 */ /* 0x000fe2000f8e003f */
[C---:B------:R-:W-:Y:S01]  /*1e40*/  IMAD R11, R238.reuse, c[0x0][0x1e4], R11 ;  /* 0x00007900ee0b7a24 */ /* 0x040fe200078e020b */
[----:B------:R-:W-:Y:S01]  /*1e50*/  UIMAD UR6, UR13, UR5, UR6 ;  /* 0x000000050d0672a4 */ /* 0x000fe2000f8e0206 */
[----:B------:R-:W-:Y:S01]  /*1e60*/  IMAD R16, R238, c[0x0][0x20c], R5 ;  /* 0x00008300ee107a24 */ /* 0x000fe200078e0205 */
[----:B------:R-:W-:Y:S01]  /*1e70*/  ISETP.GE.AND P4, PT, R13, c[0x0][0x1d4], PT ;  /* 0x000075000d007a0c */ /* 0x000fe20003f86270 */
[----:B------:R-:W-:Y:S01]  /*1e80*/  IMAD.IADD R21, R21, 0x1, R11 ;  /* 0x0000000115157824 */ /* 0x000fe200078e020b */
[----:B------:R-:W-:Y:S01]  /*1e90*/  UIADD3 UR6, UR23, UR6, URZ ;  /* 0x0000000617067290 */ /* 0x000fe2000fffe03f */
[----:B------:R-:W-:Y:S01]  /*1ea0*/  IMAD.IADD R17, R19, 0x1, R16 ;  /* 0x0000000113117824 */ /* 0x000fe200078e0210 */
[----:B------:R-:W-:Y:S01]  /*1eb0*/  ISETP.GE.AND P6, PT, R0, c[0x0][0x1d4], PT ;  /* 0x0000750000007a0c */ /* 0x000fe20003fc6270 */
[----:B------:R-:W-:Y:S01]  /*1ec0*/  IMAD.IADD R7, R22, 0x1, -R7 ;  /* 0x0000000116077824 */ /* 0x000fe200078e0a07 */
[----:B------:R-:W-:Y:S01]  /*1ed0*/  LEA.HI R86, R84, R83, RZ, 0x5 ;  /* 0x0000005354567211 */ /* 0x000fe200078f28ff */
[----:B------:R-:W-:Y:S01]  /*1ee0*/  IMAD.MOV.U32 R16, RZ, RZ, R18 ;  /* 0x000000ffff107224 */ /* 0x000fe200078e0012 */
[----:B------:R-:W-:Y:S01]  /*1ef0*/  ISETP.GE.AND P2, PT, R207, c[0x0][0x1d4], PT ;  /* 0x00007500cf007a0c */ /* 0x000fe20003f46270 */
[----:B------:R-:W-:Y:S01]  /*1f00*/  IMAD.SHL.U32 R5, R15, 0x40, RZ ;  /* 0x000000400f057824 */ /* 0x000fe200078e00ff */
[----:B------:R-:W-:Y:S01]  /*1f10*/  SHF.R.S32.HI R85, RZ, 0x5, R86 ;  /* 0x00000005ff557819 */ /* 0x000fe20000011456 */
[----:B------:R-:W-:Y:S01]  /*1f20*/  IMAD.SHL.U32 R10, R10, 0x40, RZ ;  /* 0x000000400a0a7824 */ /* 0x000fe200078e00ff */
[----:B------:R-:W-:Y:S01]  /*1f30*/  SHF.R.S32.HI R166, RZ, 0x1f, R207 ;  /* 0x0000001fffa67819 */ /* 0x000fe200000114cf */
[----:B------:R-:W-:Y:S01]  /*1f40*/  IMAD.SHL.U32 R81, R7, 0x8, RZ ;  /* 0x0000000807517824 */ /* 0x000fe200078e00ff */
[----:B------:R-:W-:Y:S01]  /*1f50*/  LOP3.LUT R5, R5, 0x1c0, RZ, 0xc0, !PT ;  /* 0x000001c005057812 */ /* 0x000fe200078ec0ff */
[----:B------:R-:W-:Y:S01]  /*1f60*/  IMAD.SHL.U32 R82, R6, 0x40, RZ ;  /* 0x0000004006527824 */ /* 0x000fe200078e00ff */
[----:B------:R-:W-:-:S02]  /*1f70*/  LOP3.LUT R10, R10, 0x1c0, RZ, 0xc0, !PT ;  /* 0x000001c00a0a7812 */ /* 0x000fc400078ec0ff */
[----:B------:R-:W-:Y:S02]  /*1f80*/  SEL R248, RZ, 0x10, P6 ;  /* 0x00000010fff87807 */ /* 0x000fe40003000000 */
[----:B------:R-:W-:Y:S02]  /*1f90*/  LOP3.LUT R81, R10, 0x8, R81, 0xf8, !PT ;  /* 0x000000080a517812 */ /* 0x000fe400078ef851 */
[----:B------:R-:W-:Y:S02]  /*1fa0*/  SHF.R.U32.HI R10, RZ, 0x3, R10 ;  /* 0x00000003ff0a7819 */ /* 0x000fe4000001160a */
[----:B------:R-:W-:Y:S02]  /*1fb0*/  LOP3.LUT R82, R82, 0xfffffe00, RZ, 0xc0, !PT ;  /* 0xfffffe0052527812 */ /* 0x000fe400078ec0ff */
[----:B------:R-:W-:Y:S02]  /*1fc0*/  LOP3.LUT R81, R81, R10, RZ, 0x3c, !PT ;  /* 0x0000000a51517212 */ /* 0x000fe400078e3cff */
[----:B------:R-:W-:Y:S01]  /*1fd0*/  IADD3 R242, R235, 0x100, RZ ;  /* 0x00000100ebf27810 */ /* 0x000fe20007ffe0ff */
[----:B------:R-:W-:Y:S01]  /*1fe0*/  IMAD R234, R85, 0x400, R82 ;  /* 0x0000040055ea7824 */ /* 0x000fe200078e0252 */
[----:B------:R-:W-:-:S02]  /*1ff0*/  SHF.R.S32.HI R247, RZ, 0x1f, R206 ;  /* 0x0000001ffff77819 */ /* 0x000fc400000114ce */
[----:B------:R-:W-:Y:S01]  /*2000*/  SHF.R.S32.HI R246, RZ, 0x1f, R205 ;  /* 0x0000001ffff67819 */ /* 0x000fe200000114cd */
[----:B------:R-:W-:Y:S01]  /*2010*/  IMAD.IADD R234, R81, 0x1, R234 ;  /* 0x0000000151ea7824 */ /* 0x000fe200078e02ea */
[----:B------:R-:W-:-:S03]  /*2020*/  SHF.R.S32.HI R245, RZ, 0x1f, R204 ;  /* 0x0000001ffff57819 */ /* 0x000fc600000114cc */
[----:B------:R-:W-:-:S04]  /*2030*/  IMAD.SHL.U32 R234, R234, 0x2, RZ ;  /* 0x00000002eaea7824 */ /* 0x000fc800078e00ff */
[--C-:B------:R-:W-:Y:S02]  /*2040*/  IMAD R230, R2, 0x2, R234.reuse ;  /* 0x0000000202e67824 */ /* 0x100fe400078e02ea */
[C---:B------:R-:W-:Y:S02]  /*2050*/  IMAD R229, R3.reuse, 0x2, R234 ;  /* 0x0000000203e57824 */ /* 0x040fe400078e02ea */
[----:B------:R-:W-:Y:S01]  /*2060*/  IMAD R227, R3, 0x2, R230 ;  /* 0x0000000203e37824 */ /* 0x000fe200078e02e6 */
[----:B-----5:R-:W-:Y:S01]  /*2070*/  SHF.R.S32.HI R8, RZ, 0x1f, R237 ;  /* 0x0000001fff087819 */ /* 0x020fe200000114ed */
[----:B------:R-:W-:-:S04]  /*2080*/  IMAD.WIDE.U32 R20, R237, c[0x0][0x1f0], R20 ;  /* 0x00007c00ed147a25 */ /* 0x000fc800078e0014 */
[----:B------:R-:W-:Y:S01]  /*2090*/  IMAD R4, R8, c[0x0][0x1f0], RZ ;  /* 0x00007c0008047a24 */ /* 0x000fe200078e02ff */
[----:B------:R-:W-:Y:S01]  /*20a0*/  IADD3 R9, P0, R20, UR14, RZ ;  /* 0x0000000e14097c10 */ /* 0x000fe2000ff1e0ff */
[----:B------:R-:W-:Y:S02]  /*20b0*/  IMAD R8, R8, c[0x0][0x218], RZ ;  /* 0x0000860008087a24 */ /* 0x000fe400078e02ff */
[C---:B------:R-:W-:Y:S02]  /*20c0*/  IMAD R4, R237.reuse, c[0x0][0x1f4], R4 ;  /* 0x00007d00ed047a24 */ /* 0x040fe400078e0204 */
[----:B------:R-:W-:-:S03]  /*20d0*/  IMAD.WIDE.U32 R16, R237, c[0x0][0x218], R16 ;  /* 0x00008600ed107a25 */ /* 0x000fc600078e0010 */
[----:B------:R-:W-:Y:S01]  /*20e0*/  IADD3.X R4, R21, UR7, R4, P0, !PT ;  /* 0x0000000715047c10 */ /* 0x000fe200087fe404 */
[----:B------:R-:W-:Y:S01]  /*20f0*/  IMAD R11, R237, c[0x0][0x21c], R8 ;  /* 0x00008700ed0b7a24 */ /* 0x000fe200078e0208 */
[----:B------:R-:W-:-:S04]  /*2100*/  LEA R22, P0, R9, c[0x0][0x1c8], 0x1 ;  /* 0x0000720009167a11 */ /* 0x000fc800078008ff */
[----:B------:R-:W-:Y:S01]  /*2110*/  LEA.HI.X R9, R9, c[0x0][0x1cc], R4, 0x1, P0 ;  /* 0x0000730009097a11 */ /* 0x000fe200000f0c04 */
[----:B------:R-:W-:Y:S01]  /*2120*/  IMAD.SHL.U32 R4, R12, 0x8, RZ ;  /* 0x000000080c047824 */ /* 0x000fe200078e00ff */
[----:B------:R-:W-:Y:S01]  /*2130*/  IADD3 R8, P0, R16, UR22, RZ ;  /* 0x0000001610087c10 */ /* 0x000fe2000ff1e0ff */
[----:B------:R-:W-:Y:S01]  /*2140*/  SHFL.IDX PT, R18, R22, RZ, 0x181f ;  /* 0x00181fff16127589 */ /* 0x000fe200000e0000 */
[----:B------:R-:W-:Y:S02]  /*2150*/  IADD3 R12, -R12, UR10, -R80 ;  /* 0x0000000a0c0c7c10 */ /* 0x000fe4000fffe950 */
[----:B------:R-:W-:Y:S01]  /*2160*/  IADD3.X R11, R17, UR6, R11, P0, !PT ;  /* 0x00000006110b7c10 */ /* 0x000fe200087fe40b */
[----:B------:R-:W2:Y:S01]  /*2170*/  SHFL.IDX PT, R19, R9, RZ, 0x181f ;  /* 0x00181fff09137589 */ /* 0x000ea200000e0000 */
[----:B------:R-:W-:Y:S02]  /*2180*/  LOP3.LUT R4, R5, 0x8, R4, 0xf8, !PT ;  /* 0x0000000805047812 */ /* 0x000fe400078ef804 */
[----:B------:R-:W-:Y:S01]  /*2190*/  LEA R17, P0, R8, c[0x0][0x1f8], 0x1 ;  /* 0x00007e0008117a11 */ /* 0x000fe200078008ff */
[----:B------:R-:W-:Y:S01]  /*21a0*/  SHFL.IDX PT, R9, R9, 0x1, 0x181f ;  /* 0x00381f0009097f89 */ /* 0x000fe200000e0000 */
[----:B------:R-:W-:-:S02]  /*21b0*/  SHF.R.U32.HI R5, RZ, 0x3, R5 ;  /* 0x00000003ff057819 */ /* 0x000fc40000011605 */
[----:B------:R-:W-:Y:S01]  /*21c0*/  LEA.HI.X R11, R8, c[0x0][0x1fc], R11, 0x1, P0 ;  /* 0x00007f00080b7a11 */ /* 0x000fe200000f0c0b */
[----:B------:R-:W-:Y:S01]  /*21d0*/  SHFL.IDX PT, R56, R17, RZ, 0x181f ;  /* 0x00181fff11387589 */ /* 0x000fe200000e0000 */
[----:B------:R-:W-:Y:S02]  /*21e0*/  LOP3.LUT R4, R4, R5, RZ, 0x3c, !PT ;  /* 0x0000000504047212 */ /* 0x000fe400078e3cff */
[----:B------:R-:W-:Y:S01]  /*21f0*/  ISETP.GE.AND P1, PT, R12, 0x1, PT ;  /* 0x000000010c00780c */ /* 0x000fe20003f26270 */
[----:B------:R-:W-:Y:S01]  /*2200*/  SHFL.IDX PT, R5, R11, RZ, 0x181f ;  /* 0x00181fff0b057589 */ /* 0x000fe200000e0000 */
[----:B------:R-:W-:Y:S01]  /*2210*/  LOP3.LUT P0, RZ, R15, 0x2, RZ, 0xc0, !PT ;  /* 0x000000020fff7812 */ /* 0x000fe2000780c0ff */
[----:B------:R-:W-:Y:S02]  /*2220*/  IMAD R233, R7, 0x200, R4 ;  /* 0x0000020007e97824 */ /* 0x000fe400078e0204 */
[----:B------:R3:W-:Y:S01]  /*2230*/  SHFL.IDX PT, R68, R17, 0x1, 0x181f ;  /* 0x00381f0011447f89 */ /* 0x0007e200000e0000 */
[----:B------:R-:W-:-:S03]  /*2240*/  IMAD.WIDE R6, R204, 0x2, RZ ;  /* 0x00000002cc067825 */ /* 0x000fc600078e02ff */
[----:B------:R4:W5:Y:S01]  /*2250*/  SHFL.IDX PT, R8, R22, 0x1, 0x181f ;  /* 0x00381f0016087f89 */ /* 0x00096200000e0000 */
[----:B------:R-:W-:-:S03]  /*2260*/  IMAD.SHL.U32 R233, R233, 0x2, RZ ;  /* 0x00000002e9e97824 */ /* 0x000fc600078e00ff */
[----:B------:R5:W5:Y:S01]  /*2270*/  SHFL.IDX PT, R4, R11, 0x1, 0x181f ;  /* 0x00381f000b047f89 */ /* 0x000b6200000e0000 */
[--C-:B--2---:R-:W-:Y:S01]  /*2280*/  @P1 IMAD.WIDE R26, R207, 0x2, R18.reuse ;  /* 0x00000002cf1a1825 */ /* 0x104fe200078e0212 */
[C---:B------:R-:W-:Y:S02]  /*2290*/  IADD3 R16, R233.reuse, 0x8100, RZ ;  /* 0x00008100e9107810 */ /* 0x040fe40007ffe0ff */
[----:B------:R-:W-:Y:S01]  /*22a0*/  IADD3 R232, R233, 0x8120, RZ ;  /* 0x00008120e9e87810 */ /* 0x000fe20007ffe0ff */
[--C-:B------:R-:W-:Y:S01]  /*22b0*/  @P1 IMAD.WIDE R20, R206, 0x2, R18.reuse ;  /* 0x00000002ce141825 */ /* 0x100fe200078e0212 */
[----:B------:R-:W-:Y:S01]  /*22c0*/  @P0 IADD3 R232, R16, -0x20, RZ ;  /* 0xffffffe010e80810 */ /* 0x000fe20007ffe0ff */
[----:B------:R2:W-:Y:S01]  /*22d0*/  @P1 LDGSTS.E.BYPASS.LTC128B.128 [R235+0x8100], [R26.64], !P3 ;  /* 0x081000001aeb1fae */ /* 0x0005e2000d901d52 */
[----:B------:R-:W-:Y:S01]  /*22e0*/  ISETP.GT.AND P0, PT, R12, 0x20, PT ;  /* 0x000000200c00780c */ /* 0x000fe20003f04270 */
[----:B-1----:R-:W-:Y:S01]  /*22f0*/  @P1 IMAD.WIDE R24, R205, 0x2, R18 ;  /* 0x00000002cd181825 */ /* 0x002fe200078e0212 */
[C---:B------:R-:W-:Y:S01]  /*2300*/  IADD3 R223, R232.reuse, 0x800, RZ ;  /* 0x00000800e8df7810 */ /* 0x040fe20007ffe0ff */
[----:B------:R1:W-:Y:S01]  /*2310*/  @P1 LDGSTS.E.BYPASS.LTC128B.128 [R235+0xa100], [R20.64], !P5 ;  /* 0x0a10000014eb1fae */ /* 0x0003e2000e901d52 */
[----:B------:R-:W-:-:S02]  /*2320*/  IADD3 R222, R232, 0x1000, RZ ;  /* 0x00001000e8de7810 */ /* 0x000fc40007ffe0ff */
[C---:B------:R-:W-:Y:S01]  /*2330*/  IADD3 R221, R232.reuse, 0x1800, RZ ;  /* 0x00001800e8dd7810 */ /* 0x040fe20007ffe0ff */
[----:B---3--:R-:W-:Y:S01]  /*2340*/  IMAD.WIDE R16, R207, 0x2, RZ ;  /* 0x00000002cf107825 */ /* 0x008fe200078e02ff */
[----:B------:R3:W-:Y:S01]  /*2350*/  @P1 LDGSTS.E.BYPASS.LTC128B.128 [R235+0xc100], [R24.64], !P4 ;  /* 0x0c10000018eb1fae */ /* 0x0007e2000e101d52 */
[----:B------:R-:W-:Y:S02]  /*2360*/  IADD3 R219, R232, 0x2000, RZ ;  /* 0x00002000e8db7810 */ /* 0x000fe40007ffe0ff */
[----:B----4-:R-:W-:Y:S01]  /*2370*/  @P1 IMAD.WIDE R22, R204, 0x2, R18 ;  /* 0x00000002cc161825 */ /* 0x010fe200078e0212 */
[C---:B------:R-:W-:Y:S02]  /*2380*/  IADD3 R218, R232.reuse, 0x2800, RZ ;  /* 0x00002800e8da7810 */ /* 0x040fe40007ffe0ff */
[----:B------:R-:W-:Y:S01]  /*2390*/  IADD3 R217, R232, 0x3000, RZ ;  /* 0x00003000e8d97810 */ /* 0x000fe20007ffe0ff */
[----:B-----5:R-:W-:Y:S01]  /*23a0*/  @P0 IMAD.WIDE R18, R206, 0x2, R8 ;  /* 0x00000002ce120825 */ /* 0x020fe200078e0208 */
[----:B------:R4:W-:Y:S01]  /*23b0*/  @P1 LDGSTS.E.BYPASS.LTC128B.128 [R235+0xe100], [R22.64], !P6 ;  /* 0x0e10000016eb1fae */ /* 0x0009e2000f101d52 */
[----:B------:R-:W-:-:S02]  /*23c0*/  IADD3 R28, P1, R56, R16, RZ ;  /* 0x00000010381c7210 */ /* 0x000fc40007f3e0ff */
[----:B------:R-:W-:Y:S01]  /*23d0*/  IMAD.WIDE R10, R206, 0x2, RZ ;  /* 0x00000002ce0a7825 */ /* 0x000fe200078e02ff */
[C---:B------:R-:W-:Y:S02]  /*23e0*/  IADD3 R216, R232.reuse, 0x3800, RZ ;  /* 0x00003800e8d87810 */ /* 0x040fe40007ffe0ff */
[----:B------:R-:W-:Y:S01]  /*23f0*/  IADD3 R215, R232, 0x4000, RZ ;  /* 0x00004000e8d77810 */ /* 0x000fe20007ffe0ff */
[----:B------:R-:W-:Y:S01]  /*2400*/  IMAD.X R29, R5, 0x1, R17, P1 ;  /* 0x00000001051d7824 */ /* 0x000fe200008e0611 */
[----:B------:R-:W-:Y:S02]  /*2410*/  IADD3 R34, P1, R16, R68, RZ ;  /* 0x0000004410227210 */ /* 0x000fe40007f3e0ff */
[C---:B------:R-:W-:Y:S02]  /*2420*/  IADD3 R214, R232.reuse, 0x4800, RZ ;  /* 0x00004800e8d67810 */ /* 0x040fe40007ffe0ff */
[C---:B------:R-:W-:Y:S01]  /*2430*/  IADD3 R213, R232.reuse, 0x5000, RZ ;  /* 0x00005000e8d57810 */ /* 0x040fe20007ffe0ff */
[----:B------:R-:W-:Y:S01]  /*2440*/  IMAD.X R35, R17, 0x1, R4, P1 ;  /* 0x0000000111237824 */ /* 0x000fe200008e0604 */
[C---:B------:R-:W-:Y:S01]  /*2450*/  IADD3 R212, R232.reuse, 0x5800, RZ ;  /* 0x00005800e8d47810 */ /* 0x040fe20007ffe0ff */
[----:B-1----:R-:W-:Y:S01]  /*2460*/  @P0 IMAD.WIDE R20, R207, 0x2, R8 ;  /* 0x00000002cf140825 */ /* 0x002fe200078e0208 */
[----:B------:R-:W-:-:S02]  /*2470*/  IADD3 R211, R232, 0x6000, RZ ;  /* 0x00006000e8d37810 */ /* 0x000fc40007ffe0ff */
[C---:B------:R-:W-:Y:S01]  /*2480*/  IADD3 R210, R232.reuse, 0x6800, RZ ;  /* 0x00006800e8d27810 */ /* 0x040fe20007ffe0ff */
[C-C-:B---3--:R-:W-:Y:S01]  /*2490*/  @P0 IMAD.WIDE R24, R205.reuse, 0x2, R8.reuse ;  /* 0x00000002cd180825 */ /* 0x148fe200078e0208 */
[----:B------:R1:W-:Y:S01]  /*24a0*/  @P0 LDGSTS.E.BYPASS.LTC128B.128 [R235+0x9100], [R20.64], !P3 ;  /* 0x0910000014eb0fae */ /* 0x0003e2000d901d52 */
[----:B------:R-:W-:Y:S02]  /*24b0*/  IADD3 R209, R232, 0x7000, RZ ;  /* 0x00007000e8d17810 */ /* 0x000fe40007ffe0ff */
[----:B------:R-:W-:Y:S01]  /*24c0*/  @P0 IMAD.WIDE R16, R204, 0x2, R8 ;  /* 0x00000002cc100825 */ /* 0x000fe200078e0208 */
[----:B------:R3:W-:Y:S01]  /*24d0*/  @P0 LDGSTS.E.BYPASS.LTC128B.128 [R235+0xb100], [R18.64], !P5 ;  /* 0x0b10000012eb0fae */ /* 0x0007e2000e901d52 */
[----:B------:R-:W-:Y:S02]  /*24e0*/  IADD3 R208, R232, 0x7800, RZ ;  /* 0x00007800e8d07810 */ /* 0x000fe40007ffe0ff */
[----:B------:R-:W-:Y:S01]  /*24f0*/  IMAD.WIDE R8, R205, 0x2, RZ ;  /* 0x00000002cd087825 */ /* 0x000fe200078e02ff */
[----:B------:R2:W-:Y:S01]  /*2500*/  @P0 LDGSTS.E.BYPASS.LTC128B.128 [R235+0xd100], [R24.64], !P4 ;  /* 0x0d10000018eb0fae */ /* 0x0005e2000e101d52 */
[----:B----4-:R-:W-:-:S03]  /*2510*/  IADD3 R22, P1, R56, R10, RZ ;  /* 0x0000000a38167210 */ /* 0x010fc60007f3e0ff */
[----:B------:R3:W-:Y:S01]  /*2520*/  @P0 LDGSTS.E.BYPASS.LTC128B.128 [R235+0xf100], [R16.64], !P6 ;  /* 0x0f10000010eb0fae */ /* 0x0007e2000f101d52 */
[-C--:B------:R-:W-:Y:S01]  /*2530*/  IADD3 R32, P0, R10, R68.reuse, RZ ;  /* 0x000000440a207210 */ /* 0x080fe20007f1e0ff */
[----:B------:R-:W-:Y:S02]  /*2540*/  IMAD.X R23, R5, 0x1, R11, P1 ;  /* 0x0000000105177824 */ /* 0x000fe400008e060b */
[----:B------:R-:W0:Y:S02]  /*2550*/  LDGDEPBAR ;  /* 0x00000000000079af */ /* 0x000e240000000000 */
[----:B------:R-:W-:Y:S01]  /*2560*/  IMAD.X R33, R11, 0x1, R4, P0 ;  /* 0x000000010b217824 */ /* 0x000fe200000e0604 */
[----:B------:R-:W-:-:S05]  /*2570*/  IADD3 R70, P0, R8, R68, RZ ;  /* 0x0000004408467210 */ /* 0x000fca0007f1e0ff */
[----:B------:R-:W-:Y:S01]  /*2580*/  IMAD.X R71, R9, 0x1, R4, P0 ;  /* 0x0000000109477824 */ /* 0x000fe200000e0604 */
[----:B------:R-:W-:Y:S02]  /*2590*/  IADD3 R68, P0, R6, R68, RZ ;  /* 0x0000004406447210 */ /* 0x000fe40007f1e0ff */
[----:B-1----:R-:W-:-:S03]  /*25a0*/  IADD3 R20, P1, R56, R8, RZ ;  /* 0x0000000838147210 */ /* 0x002fc60007f3e0ff */
[----:B------:R-:W-:Y:S01]  /*25b0*/  IMAD.X R69, R7, 0x1, R4, P0 ;  /* 0x0000000107457824 */ /* 0x000fe200000e0604 */
[----:B------:R-:W-:Y:S01]  /*25c0*/  ISETP.LT.OR P0, PT, R12, 0x1, P2 ;  /* 0x000000010c00780c */ /* 0x000fe20001701670 */
[----:B------:R-:W-:Y:S01]  /*25d0*/  IMAD.X R21, R5, 0x1, R9, P1 ;  /* 0x0000000105157824 */ /* 0x000fe200008e0609 */
[----:B------:R-:W-:Y:S02]  /*25e0*/  IADD3 R56, P1, R56, R6, RZ ;  /* 0x0000000638387210 */ /* 0x000fe40007f3e0ff */
[----:B------:R-:W-:-:S03]  /*25f0*/  ISETP.GE.AND P2, PT, R13, c[0x0][0x1d4], PT ;  /* 0x000075000d007a0c */ /* 0x000fc60003f46270 */
[----:B------:R-:W-:Y:S01]  /*2600*/  IMAD.X R57, R5, 0x1, R7, P1 ;  /* 0x0000000105397824 */ /* 0x000fe200008e0607 */
[----:B------:R-:W-:Y:S01]  /*2610*/  ISETP.GE.AND P1, PT, R14, c[0x0][0x1d4], PT ;  /* 0x000075000e007a0c */ /* 0x000fe20003f26270 */
[----:B------:R-:W-:-:S04]  /*2620*/  DEPBAR.LE SB0, 0x1 ;  /* 0x000080400000791a */ /* 0x000fc80000000000 */
[----:B------:R-:W-:-:S04]  /*2630*/  DEPBAR.LE SB0, 0x0 ;  /* 0x000080000000791a */ /* 0x000fc80000000000 */
[----:B------:R-:W-:Y:S06]  /*2640*/  BAR.SYNC.DEFER_BLOCKING 0x0 ;  /* 0x0000000000007b1d */ /* 0x000fec0000010000 */
[----:B------:R-:W-:Y:S04]  /*2650*/  LDSM.16.M88.4 R52, [R234+0x10100] ;  /* 0x01010000ea34783b */ /* 0x000fe80000000200 */
[----:B------:R-:W-:Y:S04]  /*2660*/  LDSM.16.M88.4 R36, [R230+0x10100] ;  /* 0x01010000e624783b */ /* 0x000fe80000000200 */
[----:B--2---:R-:W-:Y:S04]  /*2670*/  LDSM.16.M88.4 R24, [R233+0x8100] ;  /* 0x00810000e918783b */ /* 0x004fe80000000200 */
[----:B---3--:R-:W-:Y:S04]  /*2680*/  LDSM.16.M88.4 R16, [R233+0x8900] ;  /* 0x00890000e910783b */ /* 0x008fe80000000200 */
[----:B------:R-:W1:Y:S04]  /*2690*/  LDSM.16.M88.4 R60, [R233+0x9100] ;  /* 0x00910000e93c783b */ /* 0x000e680000000200 */
[----:B------:R-:W-:Y:S04]  /*26a0*/  LDSM.16.M88.4 R4, [R233+0x9900] ;  /* 0x00990000e904783b */ /* 0x000fe80000000200 */
[----:B------:R-:W-:Y:S04]  /*26b0*/  LDSM.16.M88.4 R44, [R232] ;  /* 0x00000000e82c783b */ /* 0x000fe80000000200 */
[----:B------:R-:W-:Y:S04]  /*26c0*/  LDSM.16.M88.4 R8, [R232+0x800] ;  /* 0x00080000e808783b */ /* 0x000fe80000000200 */
[----:B------:R-:W2:Y:S04]  /*26d0*/  LDSM.16.M88.4 R48, [R232+0x1000] ;  /* 0x00100000e830783b */ /* 0x000ea80000000200 */
[----:B------:R-:W3:Y:S04]  /*26e0*/  LDSM.16.M88.4 R40, [R232+0x1800] ;  /* 0x00180000e828783b */ /* 0x000ee80000000200 */
[----:B------:R-:W-:Y:S01]  /*26f0*/  @!PT LDS RZ, [RZ] ;  /* 0x00000000fffff984 */ /* 0x000fe20000000800 */
[----:B------:R-:W-:Y:S01]  /*2700*/  @!PT LDS RZ, [RZ] ;  /* 0x00000000fffff984 */ /* 0x000fe20000000800 */
[----:B------:R-:W-:Y:S01]  /*2710*/  @!PT LDS RZ, [RZ] ;  /* 0x00000000fffff984 */ /* 0x000fe20000000800 */
[----:B------:R4:W-:Y:S01]  /*2720*/  LDGSTS.E.BYPASS.LTC128B.128 [R235+0x100], [R28.64], !P0 ;  /* 0x001000001ceb7fae */ /* 0x0009e2000c101d52 */
[----:B------:R-:W-:-:S13]  /*2730*/  ISETP.LT.OR P0, PT, R12, 0x1, P1 ;  /* 0x000000010c00780c */ /* 0x000fda0000f01670 */
[----:B------:R5:W-:Y:S01]  /*2740*/  LDGSTS.E.BYPASS.LTC128B.128 [R235+0x2100], [R22.64], !P0 ;  /* 0x0210000016eb7fae */ /* 0x000be2000c101d52 */
[----:B------:R-:W-:Y:S01]  /*2750*/  ISETP.LT.OR P0, PT, R12, 0x1, P2 ;  /* 0x000000010c00780c */ /* 0x000fe20001701670 */
[----:B-1----:R-:W-:Y:S01]  /*2760*/  HMMA.16816.F32.BF16 R64, R52, R60, RZ ;  /* 0x0000003c3440723c */ /* 0x002fe200000418ff */
[----:B------:R-:W-:Y:S01]  /*2770*/  ISETP.GE.AND P2, PT, R0, c[0x0][0x1d4], PT ;  /* 0x0000750000007a0c */ /* 0x000fe20003f46270 */
[----:B------:R-:W-:-:S06]  /*2780*/  IMAD.MOV.U32 R0, RZ, RZ, 0x40 ;  /* 0x00000040ff007424 */ /* 0x000fcc00078e00ff */
[----:B------:R-:W-:Y:S04]  /*2790*/  HMMA.16816.F32.BF16 R60, R52, R62, RZ ;  /* 0x0000003e343c723c */ /* 0x000fe800000418ff */
[----:B------:R5:W-:Y:S01]  /*27a0*/  LDGSTS.E.BYPASS.LTC128B.128 [R235+0x4100], [R20.64], !P0 ;  /* 0x0410000014eb7fae */ /* 0x000be2000c101d52 */
[----:B------:R-:W-:-:S03]  /*27b0*/  ISETP.LT.OR P0, PT, R12, 0x1, P2 ;  /* 0x000000010c00780c */ /* 0x000fc60001701670 */
[C---:B----4-:R-:W-:Y:S08]  /*27c0*/  HMMA.16816.F32.BF16 R28, R52.reuse, R24, RZ ;  /* 0x00000018341c723c */ /* 0x050ff000000418ff */
[----:B------:R-:W-:Y:S02]  /*27d0*/  HMMA.16816.F32.BF16 R24, R52, R26, RZ ;  /* 0x0000001a3418723c */ /* 0x000fe400000418ff */
[----:B------:R1:W-:Y:S01]  /*27e0*/  LDGSTS.E.BYPASS.LTC128B.128 [R235+0x6100], [R56.64], !P0 ;  /* 0x0610000038eb7fae */ /* 0x0003e2000c101d52 */
[----:B------:R-:W-:-:S04]  /*27f0*/  ISETP.GE.AND P0, PT, R207, c[0x0][0x1d4], PT ;  /* 0x00007500cf007a0c */ /* 0x000fc80003f06270 */
[C---:B------:R-:W-:Y:S01]  /*2800*/  ISETP.LT.OR P0, PT, R12.reuse, 0x21, P0 ;  /* 0x000000210c00780c */ /* 0x040fe20000701670 */
[----:B--2---:R-:W-:Y:S08]  /*2810*/  HMMA.16816.F32.BF16 R64, R36, R48, R64 ;  /* 0x000000302440723c */ /* 0x004ff00000041840 */
[----:B-----5:R-:W-:Y:S04]  /*2820*/  HMMA.16816.F32.BF16 R20, R52, R16, RZ ;  /* 0x000000103414723c */ /* 0x020fe800000418ff */
[----:B------:R2:W-:Y:S01]  /*2830*/  LDGSTS.E.BYPASS.LTC128B.128 [R235+0x1100], [R34.64], !P0 ;  /* 0x0110000022eb7fae */ /* 0x0005e2000c101d52 */
[----:B------:R-:W-:-:S02]  /*2840*/  ISETP.LT.OR P0, PT, R12, 0x21, P1 ;  /* 0x000000210c00780c */ /* 0x000fc40000f01670 */
[----:B------:R-:W-:Y:S01]  /*2850*/  ISETP.GE.AND P1, PT, R13, c[0x0][0x1d4], PT ;  /* 0x000075000d007a0c */ /* 0x000fe20003f26270 */
[----:B------:R-:W-:Y:S03]  /*2860*/  HMMA.16816.F32.BF16 R16, R52, R18, RZ ;  /* 0x000000123410723c */ /* 0x000fe600000418ff */
[----:B------:R-:W-:-:S05]  /*2870*/  ISETP.LT.OR P1, PT, R12, 0x21, P1 ;  /* 0x000000210c00780c */ /* 0x000fca0000f21670 */
[----:B-1----:R-:W-:Y:S02]  /*2880*/  HMMA.16816.F32.BF16 R56, R52, R4, RZ ;  /* 0x000000043438723c */ /* 0x002fe400000418ff */
[----:B------:R2:W-:Y:S01]  /*2890*/  LDGSTS.E.BYPASS.LTC128B.128 [R235+0x3100], [R32.64], !P0 ;  /* 0x0310000020eb7fae */ /* 0x0005e2000c101d52 */
[----:B------:R-:W-:-:S04]  /*28a0*/  LOP3.LUT P0, RZ, R15, 0x4, RZ, 0xc0, !PT ;  /* 0x000000040fff7812 */ /* 0x000fc8000780c0ff */
[----:B------:R-:W-:Y:S01]  /*28b0*/  SEL R0, R0, 0xffffffc0, !P0 ;  /* 0xffffffc000007807 */ /* 0x000fe20004000000 */
[----:B------:R1:W-:Y:S01]  /*28c0*/  LDGSTS.E.BYPASS.LTC128B.128 [R235+0x5100], [R70.64], !P1 ;  /* 0x0510000046eb7fae */ /* 0x0003e2000c901d52 */
[----:B------:R-:W-:Y:S01]  /*28d0*/  ISETP.LT.OR P0, PT, R12, 0x21, P2 ;  /* 0x000000210c00780c */ /* 0x000fe20001701670 */
[----:B------:R-:W-:Y:S01]  /*28e0*/  HMMA.16816.F32.BF16 R52, R52, R6, RZ ;  /* 0x000000063434723c */ /* 0x000fe200000418ff */
[----:B------:R-:W-:Y:S01]  /*28f0*/  ISETP.GT.AND P2, PT, R239, 0x3f, PT ;  /* 0x0000003fef00780c */ /* 0x000fe20003f44270 */
[----:B------:R-:W-:Y:S02]  /*2900*/  IMAD.IADD R228, R233, 0x1, R0 ;  /* 0x00000001e9e47824 */ /* 0x000fe400078e0200 */
[----:B------:R-:W-:-:S04]  /*2910*/  IMAD.IADD R220, R0, 0x1, R232 ;  /* 0x0000000100dc7824 */ /* 0x000fc800078e02e8 */
[----:B------:R-:W-:Y:S04]  /*2920*/  HMMA.16816.F32.BF16 R28, R36, R44, R28 ;  /* 0x0000002c241c723c */ /* 0x000fe8000004181c */
[----:B------:R1:W-:Y:S01]  /*2930*/  LDGSTS.E.BYPASS.LTC128B.128 [R235+0x7100], [R68.64], !P0 ;  /* 0x0710000044eb7fae */ /* 0x0003e2000c101d52 */
[----:B------:R-:W-:-:S03]  /*2940*/  PLOP3.LUT P0, PT, PT, PT, UP2, 0x40, 0x0 ;  /* 0x000000000000781c */ /* 0x000fc60003f0e828 */
[----:B------:R-:W-:Y:S01]  /*2950*/  LDSM.16.M88.4 R4, [R229+0x10100] ;  /* 0x01010000e504783b */ /* 0x000fe20000000200 */
[C---:B------:R-:W-:Y:S03]  /*2960*/  HMMA.16816.F32.BF16 R24, R36.reuse, R46, R24 ;  /* 0x0000002e2418723c */ /* 0x040fe60000041818 */
[----:B------:R-:W4:Y:S04]  /*2970*/  LDSM.16.M88.4 R12, [R228+0x8100] ;  /* 0x00810000e40c783b */ /* 0x000f280000000200 */
[----:B--2---:R-:W2:Y:S01]  /*2980*/  LDSM.16.M88.4 R32, [R228+0x8900] ;  /* 0x00890000e420783b */ /* 0x004ea20000000200 */
[C---:B------:R-:W-:Y:S03]  /*2990*/  HMMA.16816.F32.BF16 R20, R36.reuse, R8, R20 ;  /* 0x000000082414723c */ /* 0x040fe60000041814 */
[----:B------:R-:W5:Y:S04]  /*29a0*/  LDSM.16.M88.4 R44, [R228+0x9100] ;  /* 0x00910000e42c783b */ /* 0x000f680000000200 */
[----:B------:R-:W-:Y:S01]  /*29b0*/  LDSM.16.M88.4 R72, [R220+0x3000] ;  /* 0x00300000dc48783b */ /* 0x000fe20000000200 */
[C---:B------:R-:W-:Y:S03]  /*29c0*/  HMMA.16816.F32.BF16 R16, R36.reuse, R10, R16 ;  /* 0x0000000a2410723c */ /* 0x040fe60000041810 */
[----:B------:R-:W2:Y:S04]  /*29d0*/  LDSM.16.M88.4 R8, [R228+0x9900] ;  /* 0x00990000e408783b */ /* 0x000ea80000000200 */
[----:B-1----:R-:W-:Y:S01]  /*29e0*/  LDSM.16.M88.4 R68, [R220+0x3800] ;  /* 0x00380000dc44783b */ /* 0x002fe20000000200 */
[C---:B---3--:R-:W-:Y:S03]  /*29f0*/  HMMA.16816.F32.BF16 R56, R36.reuse, R40, R56 ;  /* 0x000000282438723c */ /* 0x048fe60000041838 */
[----:B------:R-:W-:Y:S04]  /*2a00*/  LDSM.16.M88.4 R76, [R230+0x18100] ;  /* 0x01810000e64c783b */ /* 0x000fe80000000200 */
[----:B------:R-:W0:Y:S01]  /*2a10*/  LDGDEPBAR ;  /* 0x00000000000079af */ /* 0x000e220000000000 */
[C---:B------:R-:W-:Y:S03]  /*2a20*/  HMMA.16816.F32.BF16 R52, R36.reuse, R42, R52 ;  /* 0x0000002a2434723c */ /* 0x040fe60000041834 */
[----:B------:R-:W-:Y:S05]  /*2a30*/  LDSM.16.M88.4 R40, [R227+0x10100] ;  /* 0x01010000e328783b */ /* 0x000fea0000000200 */
[----:B------:R-:W-:Y:S01]  /*2a40*/  HMMA.16816.F32.BF16 R60, R36, R50, R60 ;  /* 0x00000032243c723c */ /* 0x000fe2000004183c */
[----:B------:R-:W-:Y:S04]  /*2a50*/  LDSM.16.M88.4 R36, [R220+0x800] ;  /* 0x00080000dc24783b */ /* 0x000fe80000000200 */
[----:B------:R-:W-:Y:S03]  /*2a60*/  LDSM.16.M88.4 R48, [R227+0x14100] ;  /* 0x01410000e330783b */ /* 0x000fe60000000200 */
[C---:B----4-:R-:W-:Y:S08]  /*2a70*/  HMMA.16816.F32.BF16 R28, R4.reuse, R12, R28 ;  /* 0x0000000c041c723c */ /* 0x050ff0000004181c */
[C---:B------:R-:W-:Y:S01]  /*2a80*/  HMMA.16816.F32.BF16 R24, R4.reuse, R14, R24 ;  /* 0x0000000e0418723c */ /* 0x040fe20000041818 */
[----:B------:R-:W1:Y:S07]  /*2a90*/  LDSM.16.M88.4 R12, [R220] ;  /* 0x00000000dc0c783b */ /* 0x000e6e0000000200 */
[C---:B--2---:R-:W-:Y:S08]  /*2aa0*/  HMMA.16816.F32.BF16 R20, R4.reuse, R32, R20 ;  /* 0x000000200414723c */ /* 0x044ff00000041814 */
[C---:B------:R-:W-:Y:S01]  /*2ab0*/  HMMA.16816.F32.BF16 R16, R4.reuse, R34, R16 ;  /* 0x000000220410723c */ /* 0x040fe20000041810 */
[----:B------:R-:W2:Y:S07]  /*2ac0*/  LDSM.16.M88.4 R32, [R220+0x1000] ;  /* 0x00100000dc20783b */ /* 0x000eae0000000200 */
[C---:B-----5:R-:W-:Y:S08]  /*2ad0*/  HMMA.16816.F32.BF16 R64, R4.reuse, R44, R64 ;  /* 0x0000002c0440723c */ /* 0x060ff00000041840 */
[C---:B------:R-:W-:Y:S01]  /*2ae0*/  HMMA.16816.F32.BF16 R60, R4.reuse, R46, R60 ;  /* 0x0000002e043c723c */ /* 0x040fe2000004183c */
[----:B------:R-:W3:Y:S07]  /*2af0*/  LDSM.16.M88.4 R44, [R220+0x1800] ;  /* 0x00180000dc2c783b */ /* 0x000eee0000000200 */
[C---:B------:R-:W-:Y:S08]  /*2b00*/  HMMA.16816.F32.BF16 R56, R4.reuse, R8, R56 ;  /* 0x000000080438723c */ /* 0x040ff00000041838 */
[----:B------:R-:W-:Y:S01]  /*2b10*/  HMMA.16816.F32.BF16 R52, R4, R10, R52 ;  /* 0x0000000a0434723c */ /* 0x000fe20000041834 */
[----:B------:R-:W-:Y:S04]  /*2b20*/  LDSM.16.M88.4 R4, [R234+0x14100] ;  /* 0x01410000ea04783b */ /* 0x000fe80000000200 */
[----:B------:R-:W4:Y:S03]  /*2b30*/  LDSM.16.M88.4 R8, [R233+0xa100] ;  /* 0x00a10000e908783b */ /* 0x000f260000000200 */
        /* <DEDUP_REMOVED lines=9> */
[C---:B---3--:R-:W-:Y:S08]  /*2bd0*/  HMMA.16816.F32.BF16 R56, R40.reuse, R44, R56 ;  /* 0x0000002c2838723c */ /* 0x048ff00000041838 */
[----:B------:R-:W-:Y:S01]  /*2be0*/  HMMA.16816.F32.BF16 R52, R40, R46, R52 ;  /* 0x0000002e2834723c */ /* 0x000fe20000041834 */
[----:B------:R-:W-:Y:S04]  /*2bf0*/  LDSM.16.M88.4 R40, [R232+0x2000] ;  /* 0x00200000e828783b */ /* 0x000fe80000000200 */
[----:B------:R-:W-:Y:S03]  /*2c00*/  LDSM.16.M88.4 R44, [R232+0x3800] ;  /* 0x00380000e82c783b */ /* 0x000fe60000000200 */
[C---:B----4-:R-:W-:Y:S08]  /*2c10*/  HMMA.16816.F32.BF16 R28, R4.reuse, R8, R28 ;  /* 0x00000008041c723c */ /* 0x050ff0000004181c */
[C---:B------:R-:W-:Y:S01]  /*2c20*/  HMMA.16816.F32.BF16 R24, R4.reuse, R10, R24 ;  /* 0x0000000a0418723c */ /* 0x040fe20000041818 */
[----:B------:R-:W3:Y:S07]  /*2c30*/  LDSM.16.M88.4 R8, [R230+0x14100] ;  /* 0x01410000e608783b */ /* 0x000eee0000000200 */
[C---:B-1----:R-:W-:Y:S08]  /*2c40*/  HMMA.16816.F32.BF16 R20, R4.reuse, R12, R20 ;  /* 0x0000000c0414723c */ /* 0x042ff00000041814 */
[C---:B------:R-:W-:Y:S01]  /*2c50*/  HMMA.16816.F32.BF16 R16, R4.reuse, R14, R16 ;  /* 0x0000000e0410723c */ /* 0x040fe20000041810 */
[----:B------:R-:W1:Y:S07]  /*2c60*/  LDSM.16.M88.4 R12, [R232+0x2800] ;  /* 0x00280000e80c783b */ /* 0x000e6e0000000200 */
[C---:B-----5:R-:W-:Y:S08]  /*2c70*/  HMMA.16816.F32.BF16 R64, R4.reuse, R36, R64 ;  /* 0x000000240440723c */ /* 0x060ff00000041840 */
[C---:B------:R-:W-:Y:S01]  /*2c80*/  HMMA.16816.F32.BF16 R60, R4.reuse, R38, R60 ;  /* 0x00000026043c723c */ /* 0x040fe2000004183c */
[----:B------:R-:W4:Y:S07]  /*2c90*/  LDSM.16.M88.4 R36, [R232+0x3000] ;  /* 0x00300000e824783b */ /* 0x000f2e0000000200 */
[C---:B--2---:R-:W-:Y:S08]  /*2ca0*/  HMMA.16816.F32.BF16 R56, R4.reuse, R32, R56 ;  /* 0x000000200438723c */ /* 0x044ff00000041838 */
[----:B------:R-:W-:Y:S01]  /*2cb0*/  HMMA.16816.F32.BF16 R52, R4, R34, R52 ;  /* 0x000000220434723c */ /* 0x000fe20000041834 */
[----:B------:R-:W-:Y:S04]  /*2cc0*/  LDSM.16.M88.4 R32, [R229+0x14100] ;  /* 0x01410000e520783b */ /* 0x000fe80000000200 */
[----:B------:R-:W2:Y:S03]  /*2cd0*/  LDSM.16.M88.4 R4, [R228+0xa100] ;  /* 0x00a10000e404783b */ /* 0x000ea60000000200 */
[C---:B---3--:R-:W-:Y:S08]  /*2ce0*/  HMMA.16816.F32.BF16 R28, R8.reuse, R40, R28 ;  /* 0x00000028081c723c */ /* 0x048ff0000004181c */
[C---:B------:R-:W-:Y:S01]  /*2cf0*/  HMMA.16816.F32.BF16 R24, R8.reuse, R42, R24 ;  /* 0x0000002a0818723c */ /* 0x040fe20000041818 */
[----:B------:R-:W3:Y:S07]  /*2d00*/  LDSM.16.M88.4 R40, [R228+0xa900] ;  /* 0x00a90000e428783b */ /* 0x000eee0000000200 */
[C---:B-1----:R-:W-:Y:S08]  /*2d10*/  HMMA.16816.F32.BF16 R20, R8.reuse, R12, R20 ;  /* 0x0000000c0814723c */ /* 0x042ff00000041814 */
[C---:B------:R-:W-:Y:S01]  /*2d20*/  HMMA.16816.F32.BF16 R16, R8.reuse, R14, R16 ;  /* 0x0000000e0810723c */ /* 0x040fe20000041810 */
[----:B------:R-:W1:Y:S07]  /*2d30*/  LDSM.16.M88.4 R12, [R228+0xb100] ;  /* 0x00b10000e40c783b */ /* 0x000e6e0000000200 */
[C---:B----4-:R-:W-:Y:S08]  /*2d40*/  HMMA.16816.F32.BF16 R64, R8.reuse, R36, R64 ;  /* 0x000000240840723c */ /* 0x050ff00000041840 */
[C---:B------:R-:W-:Y:S01]  /*2d50*/  HMMA.16816.F32.BF16 R60, R8.reuse, R38, R60 ;  /* 0x00000026083c723c */ /* 0x040fe2000004183c */
[----:B------:R-:W4:Y:S07]  /*2d60*/  LDSM.16.M88.4 R36, [R228+0xb900] ;  /* 0x00b90000e424783b */ /* 0x000f2e0000000200 */
[C---:B------:R-:W-:Y:S08]  /*2d70*/  HMMA.16816.F32.BF16 R56, R8.reuse, R44, R56 ;  /* 0x0000002c0838723c */ /* 0x040ff00000041838 */
[----:B------:R-:W-:Y:S01]  /*2d80*/  HMMA.16816.F32.BF16 R52, R8, R46, R52 ;  /* 0x0000002e0834723c */ /* 0x000fe20000041834 */
[----:B------:R-:W5:Y:S04]  /*2d90*/  LDSM.16.M88.4 R8, [R220+0x2000] ;  /* 0x00200000dc08783b */ /* 0x000f680000000200 */
[----:B------:R-:W-:Y:S03]  /*2da0*/  LDSM.16.M88.4 R44, [R233+0xc100] ;  /* 0x00c10000e92c783b */ /* 0x000fe60000000200 */
[C---:B--2---:R-:W-:Y:S08]  /*2db0*/  HMMA.16816.F32.BF16 R28, R32.reuse, R4, R28 ;  /* 0x00000004201c723c */ /* 0x044ff0000004181c */
        /* <DEDUP_REMOVED lines=8> */
[C---:B----4-:R-:W-:Y:S08]  /*2e40*/  HMMA.16816.F32.BF16 R56, R32.reuse, R36, R56 ;  /* 0x000000242038723c */ /* 0x050ff00000041838 */
[----:B------:R-:W-:Y:S01]  /*2e50*/  HMMA.16816.F32.BF16 R52, R32, R38, R52 ;  /* 0x000000262034723c */ /* 0x000fe20000041834 */
[----:B------:R-:W3:Y:S04]  /*2e60*/  LDSM.16.M88.4 R36, [R233+0xd100] ;  /* 0x00d10000e924783b */ /* 0x000ee80000000200 */
[----:B------:R-:W4:Y:S03]  /*2e70*/  LDSM.16.M88.4 R32, [R233+0xd900] ;  /* 0x00d90000e920783b */ /* 0x000f260000000200 */
[C---:B-----5:R-:W-:Y:S08]  /*2e80*/  HMMA.16816.F32.BF16 R28, R48.reuse, R8, R28 ;  /* 0x00000008301c723c */ /* 0x060ff0000004181c */
[C---:B------:R-:W-:Y:S01]  /*2e90*/  HMMA.16816.F32.BF16 R24, R48.reuse, R10, R24 ;  /* 0x0000000a3018723c */ /* 0x040fe20000041818 */
[----:B------:R-:W5:Y:S07]  /*2ea0*/  LDSM.16.M88.4 R8, [R232+0x4000] ;  /* 0x00400000e808783b */ /* 0x000f6e0000000200 */
[C---:B--2---:R-:W-:Y:S08]  /*2eb0*/  HMMA.16816.F32.BF16 R20, R48.reuse, R4, R20 ;  /* 0x000000043014723c */ /* 0x044ff00000041814 */
[C---:B------:R-:W-:Y:S01]  /*2ec0*/  HMMA.16816.F32.BF16 R16, R48.reuse, R6, R16 ;  /* 0x000000063010723c */ /* 0x040fe20000041810 */
[----:B------:R-:W2:Y:S07]  /*2ed0*/  LDSM.16.M88.4 R4, [R232+0x4800] ;  /* 0x00480000e804783b */ /* 0x000eae0000000200 */
[C---:B------:R-:W-:Y:S08]  /*2ee0*/  HMMA.16816.F32.BF16 R64, R48.reuse, R72, R64 ;  /* 0x000000483040723c */ /* 0x040ff00000041840 */
[C---:B------:R-:W-:Y:S01]  /*2ef0*/  HMMA.16816.F32.BF16 R60, R48.reuse, R74, R60 ;  /* 0x0000004a303c723c */ /* 0x040fe2000004183c */
[----:B------:R-:W2:Y:S07]  /*2f00*/  LDSM.16.M88.4 R72, [R232+0x5000] ;  /* 0x00500000e848783b */ /* 0x000eae0000000200 */
[C---:B------:R-:W-:Y:S08]  /*2f10*/  HMMA.16816.F32.BF16 R56, R48.reuse, R68, R56 ;  /* 0x000000443038723c */ /* 0x040ff00000041838 */
[----:B------:R-:W-:Y:S01]  /*2f20*/  HMMA.16816.F32.BF16 R52, R48, R70, R52 ;  /* 0x000000463034723c */ /* 0x000fe20000041834 */
[----:B------:R-:W2:Y:S04]  /*2f30*/  LDSM.16.M88.4 R68, [R232+0x5800] ;  /* 0x00580000e844783b */ /* 0x000ea80000000200 */
[----:B------:R-:W-:Y:S03]  /*2f40*/  LDSM.16.M88.4 R48, [R229+0x18100] ;  /* 0x01810000e530783b */ /* 0x000fe60000000200 */
[C---:B-1----:R-:W-:Y:S08]  /*2f50*/  HMMA.16816.F32.BF16 R28, R12.reuse, R44, R28 ;  /* 0x0000002c0c1c723c */ /* 0x042ff0000004181c */
[C---:B------:R-:W-:Y:S01]  /*2f60*/  HMMA.16816.F32.BF16 R24, R12.reuse, R46, R24 ;  /* 0x0000002e0c18723c */ /* 0x040fe20000041818 */
[----:B------:R-:W1:Y:S07]  /*2f70*/  LDSM.16.M88.4 R44, [R228+0xc100] ;  /* 0x00c10000e42c783b */ /* 0x000e6e0000000200 */
[C---:B------:R-:W-:Y:S08]  /*2f80*/  HMMA.16816.F32.BF16 R20, R12.reuse, R40, R20 ;  /* 0x000000280c14723c */ /* 0x040ff00000041814 */
[C---:B------:R-:W-:Y:S01]  /*2f90*/  HMMA.16816.F32.BF16 R16, R12.reuse, R42, R16 ;  /* 0x0000002a0c10723c */ /* 0x040fe20000041810 */
[----:B------:R-:W1:Y:S07]  /*2fa0*/  LDSM.16.M88.4 R40, [R228+0xc900] ;  /* 0x00c90000e428783b */ /* 0x000e6e0000000200 */
[C---:B---3--:R-:W-:Y:S08]  /*2fb0*/  HMMA.16816.F32.BF16 R64, R12.reuse, R36, R64 ;  /* 0x000000240c40723c */ /* 0x048ff00000041840 */
[C---:B------:R-:W-:Y:S01]  /*2fc0*/  HMMA.16816.F32.BF16 R60, R12.reuse, R38, R60 ;  /* 0x000000260c3c723c */ /* 0x040fe2000004183c */
[----:B------:R-:W3:Y:S07]  /*2fd0*/  LDSM.16.M88.4 R36, [R228+0xd100] ;  /* 0x00d10000e424783b */ /* 0x000eee0000000200 */
[C---:B----4-:R-:W-:Y:S08]  /*2fe0*/  HMMA.16816.F32.BF16 R56, R12.reuse, R32, R56 ;  /* 0x000000200c38723c */ /* 0x050ff00000041838 */
[----:B------:R-:W-:Y:S01]  /*2ff0*/  HMMA.16816.F32.BF16 R52, R12, R34, R52 ;  /* 0x000000220c34723c */ /* 0x000fe20000041834 */
[----:B------:R-:W4:Y:S04]  /*3000*/  LDSM.16.M88.4 R32, [R228+0xd900] ;  /* 0x00d90000e420783b */ /* 0x000f280000000200 */
[----:B------:R-:W-:Y:S03]  /*3010*/  LDSM.16.M88.4 R12, [R227+0x18100] ;  /* 0x01810000e30c783b */ /* 0x000fe60000000200 */
[C---:B-----5:R-:W-:Y:S08]  /*3020*/  HMMA.16816.F32.BF16 R28, R76.reuse, R8, R28 ;  /* 0x000000084c1c723c */ /* 0x060ff0000004181c */
[C---:B------:R-:W-:Y:S01]  /*3030*/  HMMA.16816.F32.BF16 R24, R76.reuse, R10, R24 ;  /* 0x0000000a4c18723c */ /* 0x040fe20000041818 */
[----:B------:R-:W5:Y:S07]  /*3040*/  LDSM.16.M88.4 R8, [R220+0x4000] ;  /* 0x00400000dc08783b */ /* 0x000f6e0000000200 */
[C---:B--2---:R-:W-:Y:S08]  /*3050*/  HMMA.16816.F32.BF16 R20, R76.reuse, R4, R20 ;  /* 0x000000044c14723c */ /* 0x044ff00000041814 */
[C---:B------:R-:W-:Y:S01]  /*3060*/  HMMA.16816.F32.BF16 R16, R76.reuse, R6, R16 ;  /* 0x000000064c10723c */ /* 0x040fe20000041810 */
[----:B------:R-:W2:Y:S07]  /*3070*/  LDSM.16.M88.4 R4, [R220+0x4800] ;  /* 0x00480000dc04783b */ /* 0x000eae0000000200 */
[C---:B------:R-:W-:Y:S08]  /*3080*/  HMMA.16816.F32.BF16 R64, R76.reuse, R72, R64 ;  /* 0x000000484c40723c */ /* 0x040ff00000041840 */
[C---:B------:R-:W-:Y:S08]  /*3090*/  HMMA.16816.F32.BF16 R60, R76.reuse, R74, R60 ;  /* 0x0000004a4c3c723c */ /* 0x040ff0000004183c */
[C---:B------:R-:W-:Y:S08]  /*30a0*/  HMMA.16816.F32.BF16 R56, R76.reuse, R68, R56 ;  /* 0x000000444c38723c */ /* 0x040ff00000041838 */
[----:B------:R-:W-:Y:S08]  /*30b0*/  HMMA.16816.F32.BF16 R52, R76, R70, R52 ;  /* 0x000000464c34723c */ /* 0x000ff00000041834 */
        /* <DEDUP_REMOVED lines=8> */
[----:B------:R-:W-:Y:S07]  /*3140*/  LDSM.16.M88.4 R36, [R233+0xe900] ;  /* 0x00e90000e924783b */ /* 0x000fee0000000200 */
[C---:B----4-:R-:W-:Y:S08]  /*3150*/  HMMA.16816.F32.BF16 R56, R48.reuse, R32, R56 ;  /* 0x000000203038723c */ /* 0x050ff00000041838 */
[----:B------:R-:W-:Y:S01]  /*3160*/  HMMA.16816.F32.BF16 R52, R48, R34, R52 ;  /* 0x000000223034723c */ /* 0x000fe20000041834 */
[----:B------:R-:W-:Y:S04]  /*3170*/  LDSM.16.M88.4 R32, [R234+0x1c100] ;  /* 0x01c10000ea20783b */ /* 0x000fe80000000200 */
[----:B------:R-:W-:Y:S03]  /*3180*/  LDSM.16.M88.4 R48, [R233+0xf900] ;  /* 0x00f90000e930783b */ /* 0x000fe60000000200 */
[C---:B-----5:R-:W-:Y:S08]  /*3190*/  HMMA.16816.F32.BF16 R28, R12.reuse, R8, R28 ;  /* 0x000000080c1c723c */ /* 0x060ff0000004181c */
[C---:B------:R-:W-:Y:S01]  /*31a0*/  HMMA.16816.F32.BF16 R24, R12.reuse, R10, R24 ;  /* 0x0000000a0c18723c */ /* 0x040fe20000041818 */
[----:B------:R-:W3:Y:S07]  /*31b0*/  LDSM.16.M88.4 R8, [R233+0xe100] ;  /* 0x00e10000e908783b */ /* 0x000eee0000000200 */
[C---:B--2---:R-:W-:Y:S08]  /*31c0*/  HMMA.16816.F32.BF16 R20, R12.reuse, R4, R20 ;  /* 0x000000040c14723c */ /* 0x044ff00000041814 */
[C---:B------:R-:W-:Y:S01]  /*31d0*/  HMMA.16816.F32.BF16 R16, R12.reuse, R6, R16 ;  /* 0x000000060c10723c */ /* 0x040fe20000041810 */
[----:B------:R-:W2:Y:S07]  /*31e0*/  LDSM.16.M88.4 R4, [R233+0xf100] ;  /* 0x00f10000e904783b */ /* 0x000eae0000000200 */
[C---:B-1----:R-:W-:Y:S08]  /*31f0*/  HMMA.16816.F32.BF16 R64, R12.reuse, R44, R64 ;  /* 0x0000002c0c40723c */ /* 0x042ff00000041840 */
[C---:B------:R-:W-:Y:S01]  /*3200*/  HMMA.16816.F32.BF16 R60, R12.reuse, R46, R60 ;  /* 0x0000002e0c3c723c */ /* 0x040fe2000004183c */
[----:B------:R-:W-:Y:S07]  /*3210*/  LDSM.16.M88.4 R44, [R232+0x6000] ;  /* 0x00600000e82c783b */ /* 0x000fee0000000200 */
[C---:B------:R-:W-:Y:S01]  /*3220*/  HMMA.16816.F32.BF16 R68, R12.reuse, R40, R56 ;  /* 0x000000280c44723c */ /* 0x040fe20000041838 */
[----:B------:R-:W1:Y:S07]  /*3230*/  LDSM.16.M88.4 R56, [R230+0x1c100] ;  /* 0x01c10000e638783b */ /* 0x000e6e0000000200 */
[----:B------:R-:W-:Y:S01]  /*3240*/  HMMA.16816.F32.BF16 R72, R12, R42, R52 ;  /* 0x0000002a0c48723c */ /* 0x000fe20000041834 */
[----:B------:R-:W4:Y:S04]  /*3250*/  LDSM.16.M88.4 R52, [R232+0x6800] ;  /* 0x00680000e834783b */ /* 0x000f280000000200 */
[----:B------:R-:W5:Y:S03]  /*3260*/  LDSM.16.M88.4 R12, [R232+0x7800] ;  /* 0x00780000e80c783b */ /* 0x000f660000000200 */
[C---:B---3--:R-:W-:Y:S01]  /*3270*/  HMMA.16816.F32.BF16 R28, R32.reuse, R8, R28 ;  /* 0x00000008201c723c */ /* 0x048fe2000004181c */
[----:B------:R-:W-:Y:S07]  /*3280*/  LDSM.16.M88.4 R40, [R232+0x7000] ;  /* 0x00700000e828783b */ /* 0x000fee0000000200 */
[C---:B------:R-:W-:Y:S01]  /*3290*/  HMMA.16816.F32.BF16 R24, R32.reuse, R10, R24 ;  /* 0x0000000a2018723c */ /* 0x040fe20000041818 */
[----:B------:R-:W-:Y:S07]  /*32a0*/  LDSM.16.M88.4 R8, [R228+0xe900] ;  /* 0x00e90000e408783b */ /* 0x000fee0000000200 */
[C---:B------:R-:W-:Y:S08]  /*32b0*/  HMMA.16816.F32.BF16 R20, R32.reuse, R36, R20 ;  /* 0x000000242014723c */ /* 0x040ff00000041814 */
[C---:B------:R-:W-:Y:S01]  /*32c0*/  HMMA.16816.F32.BF16 R16, R32.reuse, R38, R16 ;  /* 0x000000262010723c */ /* 0x040fe20000041810 */
[----:B------:R-:W-:Y:S07]  /*32d0*/  LDSM.16.M88.4 R36, [R229+0x1c100] ;  /* 0x01c10000e524783b */ /* 0x000fee0000000200 */
[C---:B--2---:R-:W-:Y:S08]  /*32e0*/  HMMA.16816.F32.BF16 R64, R32.reuse, R4, R64 ;  /* 0x000000042040723c */ /* 0x044ff00000041840 */
[C---:B------:R-:W-:Y:S01]  /*32f0*/  HMMA.16816.F32.BF16 R60, R32.reuse, R6, R60 ;  /* 0x00000006203c723c */ /* 0x040fe2000004183c */
[----:B------:R-:W-:Y:S07]  /*3300*/  LDSM.16.M88.4 R4, [R228+0xf100] ;  /* 0x00f10000e404783b */ /* 0x000fee0000000200 */
[C---:B------:R-:W-:Y:S08]  /*3310*/  HMMA.16816.F32.BF16 R68, R32.reuse, R48, R68 ;  /* 0x000000302044723c */ /* 0x040ff00000041844 */
[----:B------:R-:W-:Y:S01]  /*3320*/  HMMA.16816.F32.BF16 R72, R32, R50, R72 ;  /* 0x000000322048723c */ /* 0x000fe20000041848 */
[----:B------:R-:W2:Y:S04]  /*3330*/  LDSM.16.M88.4 R32, [R228+0xe100] ;  /* 0x00e10000e420783b */ /* 0x000ea80000000200 */
[----:B------:R-:W-:Y:S03]  /*3340*/  LDSM.16.M88.4 R48, [R228+0xf900] ;  /* 0x00f90000e430783b */ /* 0x000fe60000000200 */
[C---:B-1----:R-:W-:Y:S08]  /*3350*/  HMMA.16816.F32.BF16 R28, R56.reuse, R44, R28 ;  /* 0x0000002c381c723c */ /* 0x042ff0000004181c */
[C---:B----4-:R-:W-:Y:S08]  /*3360*/  HMMA.16816.F32.BF16 R20, R56.reuse, R52, R20 ;  /* 0x000000343814723c */ /* 0x050ff00000041814 */
[C---:B------:R-:W-:Y:S01]  /*3370*/  HMMA.16816.F32.BF16 R16, R56.reuse, R54, R16 ;  /* 0x000000363810723c */ /* 0x040fe20000041810 */
[----:B------:R-:W-:Y:S07]  /*3380*/  LDSM.16.M88.4 R52, [R220+0x6000] ;  /* 0x00600000dc34783b */ /* 0x000fee0000000200 */
[C---:B-----5:R-:W-:Y:S01]  /*3390*/  HMMA.16816.F32.BF16 R76, R56.reuse, R12, R68 ;  /* 0x0000000c384c723c */ /* 0x060fe20000041844 */
[----:B------:R-:W1:Y:S07]  /*33a0*/  LDSM.16.M88.4 R68, [R227+0x1c100] ;  /* 0x01c10000e344783b */ /* 0x000e6e0000000200 */
[----:B------:R-:W-:Y:S01]  /*33b0*/  HMMA.16816.F32.BF16 R24, R56, R46, R24 ;  /* 0x0000002e3818723c */ /* 0x000fe20000041818 */
[----:B------:R-:W3:Y:S07]  /*33c0*/  LDSM.16.M88.4 R44, [R220+0x6800] ;  /* 0x00680000dc2c783b */ /* 0x000eee0000000200 */
[----:B--2---:R-:W-:Y:S08]  /*33d0*/  HMMA.16816.F32.BF16 R28, R36, R32, R28 ;  /* 0x00000020241c723c */ /* 0x004ff0000004181c */
[C---:B------:R-:W-:Y:S08]  /*33e0*/  HMMA.16816.F32.BF16 R64, R56.reuse, R40, R64 ;  /* 0x000000283840723c */ /* 0x040ff00000041840 */
[C---:B------:R-:W-:Y:S01]  /*33f0*/  HMMA.16816.F32.BF16 R60, R56.reuse, R42, R60 ;  /* 0x0000002a383c723c */ /* 0x040fe2000004183c */
[----:B------:R-:W2:Y:S07]  /*3400*/  LDSM.16.M88.4 R40, [R220+0x7000] ;  /* 0x00700000dc28783b */ /* 0x000eae0000000200 */
[----:B------:R-:W-:Y:S01]  /*3410*/  HMMA.16816.F32.BF16 R72, R56, R14, R72 ;  /* 0x0000000e3848723c */ /* 0x000fe20000041848 */
[----:B------:R-:W4:Y:S01]  /*3420*/  LDSM.16.M88.4 R12, [R220+0x7800] ;  /* 0x00780000dc0c783b */ /* 0x000f220000000200 */
[----:B------:R-:W-:-:S06]  /*3430*/  DEPBAR.LE SB0, 0x0 ;  /* 0x000080000000791a */ /* 0x000fcc0000000000 */
[----:B-1----:R-:W-:Y:S08]  /*3440*/  HMMA.16816.F32.BF16 R28, R68, R52, R28 ;  /* 0x00000034441c723c */ /* 0x002ff0000004181c */
[C---:B------:R-:W-:Y:S08]  /*3450*/  HMMA.16816.F32.BF16 R24, R36.reuse, R34, R24 ;  /* 0x000000222418723c */ /* 0x040ff00000041818 */
[C---:B------:R-:W-:Y:S08]  /*3460*/  HMMA.16816.F32.BF16 R20, R36.reuse, R8, R20 ;  /* 0x000000082414723c */ /* 0x040ff00000041814 */
[----:B------:R-:W-:Y:S01]  /*3470*/  HMMA.16816.F32.BF16 R16, R36, R10, R16 ;  /* 0x0000000a2410723c */ /* 0x000fe20000041810 */
[----:B------:R-:W-:-:S06]  /*3480*/  FMUL.FTZ R0, R30, c[0x0][0x320] ;  /* 0x0000c8001e007a20 */ /* 0x000fcc0000410000 */
[----:B------:R-:W1:Y:S01]  /*3490*/  MUFU.TANH R0, R0 ;  /* 0x0000000000007308 */ /* 0x000e620000002400 */
[C---:B------:R-:W-:Y:S07]  /*34a0*/  HMMA.16816.F32.BF16 R64, R36.reuse, R4, R64 ;  /* 0x000000042440723c */ /* 0x040fee0000041840 */
[----:B------:R-:W-:Y:S01]  /*34b0*/  FMUL.FTZ R4, R28, c[0x0][0x320] ;  /* 0x0000c8001c047a20 */ /* 0x000fe20000410000 */
[----:B------:R-:W-:Y:S01]  /*34c0*/  HMMA.16816.F32.BF16 R60, R36, R6, R60 ;  /* 0x00000006243c723c */ /* 0x000fe2000004183c */
[----:B------:R-:W-:-:S04]  /*34d0*/  FMUL.FTZ R5, R29, c[0x0][0x320] ;  /* 0x0000c8001d057a20 */ /* 0x000fc80000410000 */
[----:B------:R-:W1:Y:S03]  /*34e0*/  MUFU.TANH R4, R4 ;  /* 0x0000000400047308 */ /* 0x000e660000002400 */
[C---:B------:R-:W-:Y:S05]  /*34f0*/  HMMA.16816.F32.BF16 R76, R36.reuse, R48, R76 ;  /* 0x00000030244c723c */ /* 0x040fea000004184c */
[----:B------:R-:W1:Y:S03]  /*3500*/  MUFU.TANH R5, R5 ;  /* 0x0000000500057308 */ /* 0x000e660000002400 */
[----:B------:R-:W-:Y:S08]  /*3510*/  HMMA.16816.F32.BF16 R72, R36, R50, R72 ;  /* 0x000000322448723c */ /* 0x000ff00000041848 */
[C---:B------:R-:W-:Y:S08]  /*3520*/  HMMA.16816.F32.BF16 R24, R68.reuse, R54, R24 ;  /* 0x000000364418723c */ /* 0x040ff00000041818 */
[C---:B---3--:R-:W-:Y:S08]  /*3530*/  HMMA.16816.F32.BF16 R20, R68.reuse, R44, R20 ;  /* 0x0000002c4414723c */ /* 0x048ff00000041814 */
[C---:B------:R-:W-:Y:S08]  /*3540*/  HMMA.16816.F32.BF16 R16, R68.reuse, R46, R16 ;  /* 0x0000002e4410723c */ /* 0x040ff00000041810 */
[C---:B--2---:R-:W-:Y:S08]  /*3550*/  HMMA.16816.F32.BF16 R64, R68.reuse, R40, R64 ;  /* 0x000000284440723c */ /* 0x044ff00000041840 */
[C---:B------:R-:W-:Y:S08]  /*3560*/  HMMA.16816.F32.BF16 R60, R68.reuse, R42, R60 ;  /* 0x0000002a443c723c */ /* 0x040ff0000004183c */
[C---:B----4-:R-:W-:Y:S08]  /*3570*/  HMMA.16816.F32.BF16 R76, R68.reuse, R12, R76 ;  /* 0x0000000c444c723c */ /* 0x050ff0000004184c */
[----:B------:R-:W-:Y:S01]  /*3580*/  HMMA.16816.F32.BF16 R72, R68, R14, R72 ;  /* 0x0000000e4448723c */ /* 0x000fe20000041848 */
[----:B------:R-:W-:Y:S06]  /*3590*/  BAR.SYNC.DEFER_BLOCKING 0x0 ;  /* 0x0000000000007b1d */ /* 0x000fec0000010000 */
[----:B------:R-:W-:Y:S05]  /*35a0*/  @P0 BRA `(.L_x_1973) ;  /* 0x000004e000000947 */ /* 0x000fea0003800000 */
[----:B-1----:R-:W-:Y:S01]  /*35b0*/  ISETP.NE.AND P1, PT, R236, 0x1, PT ;  /* 0x00000001ec00780c */ /* 0x002fe20003f25270 */
[----:B------:R-:W-:Y:S01]  /*35c0*/  IMAD.MOV.U32 R237, RZ, RZ, RZ ;  /* 0x000000ffffed7224 */ /* 0x000fe200078e00ff */
[----:B------:R-:W-:-:S04]  /*35d0*/  IADD3 R238, R239, UR12, R80 ;  /* 0x0000000cefee7c10 */ /* 0x000fc8000fffe050 */
[----:B------:R-:W-:-:S05]  /*35e0*/  IADD3 R238, R238, -0x40, RZ ;  /* 0xffffffc0eeee7810 */ /* 0x000fca0007ffe0ff */
[----:B------:R-:W-:Y:S02]  /*35f0*/  IMAD.MOV.U32 R6, RZ, RZ, R238 ;  /* 0x000000ffff067224 */ /* 0x000fe400078e00ee */
[----:B------:R-:W-:-:S05]  /*3600*/  @P1 IMAD.HI.U32 R7, R238, c[0x0][0x2bc], RZ ;  /* 0x0000af00ee071a27 */ /* 0x000fca00078e00ff */
[----:B------:R-:W-:-:S04]  /*3610*/  @P1 SHF.R.U32.HI R6, RZ, c[0x0][0x2c0], R7 ;  /* 0x0000b000ff061a19 */ /* 0x000fc80000011607 */
[----:B------:R-:W-:-:S04]  /*3620*/  @!P2 IADD3 R10, P0, R6, UR16, RZ ;  /* 0x00000010060aac10 */ /* 0x000fc8000ff1e0ff */
[----:B------:R-:W-:Y:S02]  /*3630*/  @!P2 LEA.HI.X.SX32 R7, R6, UR8, 0x1, P0 ;  /* 0x000000080607ac11 */ /* 0x000fe400080f0eff */
[----:B------:R-:W-:-:S04]  /*3640*/  @!P2 LEA R8, P0, R10, c[0x0][0x2a0], 0x2 ;  /* 0x0000a8000a08aa11 */ /* 0x000fc800078010ff */
[----:B------:R-:W-:-:S05]  /*3650*/  @!P2 LEA.HI.X R9, R10, c[0x0][0x2a4], R7, 0x2, P0 ;  /* 0x0000a9000a09aa11 */ /* 0x000fca00000f1407 */
[----:B------:R-:W2:Y:S01]  /*3660*/  @!P2 LDG.E R237, [R8.64] ;  /* 0x0000001208eda981 */ /* 0x000ea2000c1e1900 */
[----:B------:R-:W-:Y:S01]  /*3670*/  IMAD.MOV R7, RZ, RZ, -R6 ;  /* 0x000000ffff077224 */ /* 0x000fe200078e0a06 */
[----:B------:R-:W-:Y:S01]  /*3680*/  SEL R14, RZ, 0x10, P3 ;  /* 0x00000010ff0e7807 */ /* 0x000fe20001800000 */
[C---:B------:R-:W-:Y:S01]  /*3690*/  IMAD.SHL.U32 R15, R207.reuse, 0x2, RZ ;  /* 0x00000002cf0f7824 */ /* 0x040fe200078e00ff */
[----:B------:R-:W-:Y:S01]  /*36a0*/  SHF.L.U64.HI R28, R207, 0x1, R166 ;  /* 0x00000001cf1c7819 */ /* 0x000fe200000102a6 */
[----:B------:R-:W-:Y:S01]  /*36b0*/  IMAD R238, R7, c[0x0][0x2b8], R238 ;  /* 0x0000ae0007ee7a24 */ /* 0x000fe200078e02ee */
[----:B------:R-:W-:Y:S01]  /*36c0*/  IADD3 R40, -R14, 0x10, RZ ;  /* 0x000000100e287810 */ /* 0x000fe20007ffe1ff */
[C---:B------:R-:W-:Y:S01]  /*36d0*/  IMAD.SHL.U32 R12, R206.reuse, 0x2, RZ ;  /* 0x00000002ce0c7824 */ /* 0x040fe200078e00ff */
[----:B------:R-:W-:Y:S01]  /*36e0*/  SHF.L.U64.HI R13, R206, 0x1, R247 ;  /* 0x00000001ce0d7819 */ /* 0x000fe200000102f7 */
[----:B------:R-:W-:Y:S01]  /*36f0*/  IMAD.WIDE.U32 R10, R238, c[0x0][0x1e0], RZ ;  /* 0x00007800ee0a7a25 */ /* 0x000fe200078e00ff */
[----:B------:R-:W-:-:S02]  /*3700*/  SHF.R.S32.HI R7, RZ, 0x1f, R238 ;  /* 0x0000001fff077819 */ /* 0x000fc400000114ee */
[----:B------:R-:W-:Y:S02]  /*3710*/  LOP3.LUT R40, R40, 0xf, RZ, 0xc0, !PT ;  /* 0x0000000f28287812 */ /* 0x000fe400078ec0ff */
[----:B------:R-:W-:Y:S01]  /*3720*/  IADD3 R33, -R248, 0x10, RZ ;  /* 0x00000010f8217810 */ /* 0x000fe20007ffe1ff */
[----:B------:R-:W-:-:S03]  /*3730*/  IMAD R7, R7, c[0x0][0x1e0], RZ ;  /* 0x0000780007077a24 */ /* 0x000fc600078e02ff */
[----:B------:R-:W-:Y:S01]  /*3740*/  LOP3.LUT R33, R33, 0xf, RZ, 0xc0, !PT ;  /* 0x0000000f21217812 */ /* 0x000fe200078ec0ff */
[----:B------:R-:W-:-:S04]  /*3750*/  IMAD R7, R238, c[0x0][0x1e4], R7 ;  /* 0x00007900ee077a24 */ /* 0x000fc800078e0207 */
[----:B------:R-:W-:Y:S01]  /*3760*/  IMAD.IADD R11, R11, 0x1, R7 ;  /* 0x000000010b0b7824 */ /* 0x000fe200078e0207 */
[----:B------:R-:W-:Y:S02]  /*3770*/  SHF.L.U64.HI R7, R204, 0x1, R245 ;  /* 0x00000001cc077819 */ /* 0x000fe400000102f5 */
[----:B--2---:R-:W-:Y:S01]  /*3780*/  SHF.R.S32.HI R6, RZ, 0x1f, R237 ;  /* 0x0000001fff067819 */ /* 0x004fe200000114ed */
[----:B------:R-:W-:Y:S01]  /*3790*/  IMAD.WIDE.U32 R8, R237, c[0x0][0x1f0], R10 ;  /* 0x00007c00ed087a25 */ /* 0x000fe200078e000a */
[----:B------:R-:W-:Y:S02]  /*37a0*/  SEL R11, RZ, 0x10, P5 ;  /* 0x00000010ff0b7807 */ /* 0x000fe40002800000 */
[----:B------:R-:W-:Y:S01]  /*37b0*/  SHF.L.U64.HI R10, R205, 0x1, R246 ;  /* 0x00000001cd0a7819 */ /* 0x000fe200000102f6 */
[----:B------:R-:W-:Y:S01]  /*37c0*/  IMAD R6, R6, c[0x0][0x1f0], RZ ;  /* 0x00007c0006067a24 */ /* 0x000fe200078e02ff */
[----:B------:R-:W-:Y:S02]  /*37d0*/  IADD3 R29, P0, R8, UR14, RZ ;  /* 0x0000000e081d7c10 */ /* 0x000fe4000ff1e0ff */
[----:B------:R-:W-:Y:S01]  /*37e0*/  IADD3 R39, -R11, 0x10, RZ ;  /* 0x000000100b277810 */ /* 0x000fe20007ffe1ff */
[----:B------:R-:W-:Y:S01]  /*37f0*/  IMAD R6, R237, c[0x0][0x1f4], R6 ;  /* 0x00007d00ed067a24 */ /* 0x000fe200078e0206 */
[----:B------:R-:W-:-:S02]  /*3800*/  SEL R8, RZ, 0x10, P4 ;  /* 0x00000010ff087807 */ /* 0x000fc40002000000 */
[----:B------:R-:W-:Y:S02]  /*3810*/  LOP3.LUT R39, R39, 0xf, RZ, 0xc0, !PT ;  /* 0x0000000f27277812 */ /* 0x000fe400078ec0ff */
[----:B------:R-:W-:Y:S01]  /*3820*/  IADD3.X R6, R9, UR7, R6, P0, !PT ;  /* 0x0000000709067c10 */ /* 0x000fe200087fe406 */
[----:B------:R-:W-:Y:S01]  /*3830*/  IMAD.SHL.U32 R9, R205, 0x2, RZ ;  /* 0x00000002cd097824 */ /* 0x000fe200078e00ff */
[C---:B------:R-:W-:Y:S02]  /*3840*/  LEA R30, P0, R29.reuse, c[0x0][0x1c8], 0x1 ;  /* 0x000072001d1e7a11 */ /* 0x040fe400078008ff */
[----:B------:R-:W-:Y:S02]  /*3850*/  IADD3 R36, -R8, 0x10, RZ ;  /* 0x0000001008247810 */ /* 0x000fe40007ffe1ff */
[----:B------:R-:W-:Y:S01]  /*3860*/  LEA.HI.X R29, R29, c[0x0][0x1cc], R6, 0x1, P0 ;  /* 0x000073001d1d7a11 */ /* 0x000fe200000f0c06 */
[----:B------:R-:W1:Y:S01]  /*3870*/  SHFL.IDX PT, R32, R30, 0x1, 0x181f ;  /* 0x00381f001e207f89 */ /* 0x000e6200000e0000 */
[----:B------:R-:W-:Y:S01]  /*3880*/  LOP3.LUT R36, R36, 0xf, RZ, 0xc0, !PT ;  /* 0x0000000f24247812 */ /* 0x000fe200078ec0ff */
[----:B------:R-:W-:-:S02]  /*3890*/  IMAD.SHL.U32 R6, R204, 0x2, RZ ;  /* 0x00000002cc067824 */ /* 0x000fc400078e00ff */
[----:B------:R-:W2:Y:S04]  /*38a0*/  SHFL.IDX PT, R34, R29, 0x1, 0x181f ;  /* 0x00381f001d227f89 */ /* 0x000ea800000e0000 */
[----:B------:R-:W3:Y:S04]  /*38b0*/  SHFL.IDX PT, R30, R30, RZ, 0x181f ;  /* 0x00181fff1e1e7589 */ /* 0x000ee800000e0000 */
[----:B------:R-:W4:Y:S01]  /*38c0*/  SHFL.IDX PT, R29, R29, RZ, 0x181f ;  /* 0x00181fff1d1d7589 */ /* 0x000f2200000e0000 */
[----:B-1----:R-:W-:-:S04]  /*38d0*/  IADD3 R40, P1, P0, R40, R32, R15 ;  /* 0x0000002028287210 */ /* 0x002fc8000783e00f */
[----:B--2---:R-:W-:Y:S02]  /*38e0*/  IADD3.X R41, RZ, R34, R28, P1, P0 ;  /* 0x00000022ff297210 */ /* 0x004fe40000fe041c */
[----:B------:R-:W-:-:S04]  /*38f0*/  IADD3 R38, P1, P0, R39, R32, R12 ;  /* 0x0000002027267210 */ /* 0x000fc8000783e00c */
[----:B------:R-:W-:Y:S02]  /*3900*/  IADD3.X R39, RZ, R34, R13, P1, P0 ;  /* 0x00000022ff277210 */ /* 0x000fe40000fe040d */
[----:B------:R-:W-:-:S04]  /*3910*/  IADD3 R36, P1, P0, R36, R32, R9 ;  /* 0x0000002024247210 */ /* 0x000fc8000783e009 */
[----:B------:R-:W-:Y:S02]  /*3920*/  IADD3.X R37, RZ, R34, R10, P1, P0 ;  /* 0x00000022ff257210 */ /* 0x000fe40000fe040a */
[----:B------:R-:W-:-:S04]  /*3930*/  IADD3 R32, P1, P0, R33, R32, R6 ;  /* 0x0000002021207210 */ /* 0x000fc8000783e006 */
[----:B------:R-:W-:Y:S02]  /*3940*/  IADD3.X R33, RZ, R34, R7, P1, P0 ;  /* 0x00000022ff217210 */ /* 0x000fe40000fe0407 */
[----:B---3--:R-:W-:-:S05]  /*3950*/  IADD3 R34, P0, R30, R15, RZ ;  /* 0x0000000f1e227210 */ /* 0x008fca0007f1e0ff */
[----:B----4-:R-:W-:Y:S01]  /*3960*/  IMAD.X R35, R29, 0x1, R28, P0 ;  /* 0x000000011d237824 */ /* 0x010fe200000e061c */
        /* <DEDUP_REMOVED lines=18> */
.L_x_1973:
[----:B-1----:R-:W-:Y:S01]  /*3a90*/  FMUL.FTZ R9, R16, c[0x0][0x320] ;  /* 0x0000c80010097a20 */ /* 0x002fe20000410000 */
[----:B------:R-:W-:Y:S01]  /*3aa0*/  LOP3.LUT R86, R86, 0xffffffe0, RZ, 0xc0, !PT ;  /* 0xffffffe056567812 */ /* 0x000fe200078ec0ff */
[----:B------:R-:W-:Y:S01]  /*3ab0*/  UIADD3 UR4, UR10, 0x1, -UR11 ;  /* 0x000000010a047890 */ /* 0x000fe2000fffe80b */
[----:B------:R-:W-:Y:S01]  /*3ac0*/  SHF.R.S32.HI R12, RZ, 0x1f, R85 ;  /* 0x0000001fff0c7819 */ /* 0x000fe20000011455 */
[----:B------:R-:W-:Y:S01]  /*3ad0*/  FMUL.FTZ R10, R20, c[0x0][0x320] ;  /* 0x0000c800140a7a20 */ /* 0x000fe20000410000 */
[----:B------:R-:W-:Y:S01]  /*3ae0*/  LEA.HI R16, R84, R83, RZ, 0x2 ;  /* 0x0000005354107211 */ /* 0x000fe200078f10ff */
[----:B------:R-:W-:Y:S01]  /*3af0*/  IMAD.IADD R7, R83, 0x1, -R86 ;  /* 0x0000000153077824 */ /* 0x000fe200078e0a56 */
[-C--:B------:R-:W-:Y:S01]  /*3b00*/  LEA.HI R12, R12, R85.reuse, RZ, 0x3 ;  /* 0x000000550c0c7211 */ /* 0x080fe200078f18ff */
[----:B------:R-:W-:Y:S01]  /*3b10*/  FMUL.FTZ R6, R21, c[0x0][0x320] ;  /* 0x0000c80015067a20 */ /* 0x000fe20000410000 */
[----:B------:R-:W-:Y:S01]  /*3b20*/  LOP3.LUT R16, R16, 0xfffffffc, RZ, 0xc0, !PT ;  /* 0xfffffffc10107812 */ /* 0x000fe200078ec0ff */
[----:B------:R-:W-:Y:S01]  /*3b30*/  FMUL.FTZ R8, R17, c[0x0][0x320] ;  /* 0x0000c80011087a20 */ /* 0x000fe20000410000 */
[----:B------:R-:W-:Y:S01]  /*3b40*/  LOP3.LUT R12, R12, 0xffffff8, RZ, 0xc0, !PT ;  /* 0x0ffffff80c0c7812 */ /* 0x000fe200078ec0ff */
[----:B------:R-:W-:Y:S01]  /*3b50*/  FMUL.FTZ R34, R72, c[0x0][0x320] ;  /* 0x0000c80048227a20 */ /* 0x000fe20000410000 */
[----:B------:R-:W-:Y:S01]  /*3b60*/  SHF.R.S32.HI R14, RZ, 0x1f, R7 ;  /* 0x0000001fff0e7819 */ /* 0x000fe20000011407 */
[----:B------:R-:W-:Y:S01]  /*3b70*/  IMAD.IADD R83, R83, 0x1, -R16 ;  /* 0x0000000153537824 */ /* 0x000fe200078e0a10 */
[----:B------:R-:W-:Y:S01]  /*3b80*/  IADD3 R85, -R12, R85, RZ ;  /* 0x000000550c557210 */ /* 0x000fe20007ffe1ff */
[----:B------:R-:W-:Y:S01]  /*3b90*/  FMUL.FTZ R32, R73, c[0x0][0x320] ;  /* 0x0000c80049207a20 */ /* 0x000fe20000410000 */
[----:B------:R-:W-:Y:S01]  /*3ba0*/  LEA.HI R12, R14, R7, RZ, 0x2 ;  /* 0x000000070e0c7211 */ /* 0x000fe200078f10ff */
[----:B------:R-:W-:Y:S01]  /*3bb0*/  FMUL.FTZ R64, R64, c[0x0][0x320] ;  /* 0x0000c80040407a20 */ /* 0x000fe20000410000 */
[----:B------:R-:W-:Y:S01]  /*3bc0*/  LEA.HI R14, R83, R83, RZ, 0x1 ;  /* 0x00000053530e7211 */ /* 0x000fe200078f08ff */
[----:B------:R-:W-:Y:S01]  /*3bd0*/  FMUL.FTZ R65, R65, c[0x0][0x320] ;  /* 0x0000c80041417a20 */ /* 0x000fe20000410000 */
[----:B------:R-:W-:Y:S01]  /*3be0*/  LEA.HI.SX32 R16, R12, UR24, 0x1e ;  /* 0x000000180c107c11 */ /* 0x000fe2000f8ff2ff */
[----:B------:R-:W-:Y:S01]  /*3bf0*/  FMUL.FTZ R60, R60, c[0x0][0x320] ;  /* 0x0000c8003c3c7a20 */ /* 0x000fe20000410000 */
[----:B------:R-:W-:Y:S01]  /*3c00*/  LOP3.LUT R14, R14, 0x1ffffffe, RZ, 0xc0, !PT ;  /* 0x1ffffffe0e0e7812 */ /* 0x000fe200078ec0ff */
[----:B------:R-:W-:Y:S01]  /*3c10*/  FMUL.FTZ R61, R61, c[0x0][0x320] ;  /* 0x0000c8003d3d7a20 */ /* 0x000fe20000410000 */
[----:B------:R-:W-:Y:S01]  /*3c20*/  PLOP3.LUT P0, PT, PT, PT, UP1, 0x80, 0x0 ;  /* 0x000000000000781c */ /* 0x000fe20003f0f018 */
[----:B------:R-:W-:Y:S01]  /*3c30*/  IMAD R16, R85, 0x10, R16 ;  /* 0x0000001055107824 */ /* 0x000fe200078e0210 */
[----:B------:R-:W-:Y:S01]  /*3c40*/  LOP3.LUT R12, R12, 0x7ffffffc, RZ, 0xc0, !PT ;  /* 0x7ffffffc0c0c7812 */ /* 0x000fe200078ec0ff */
[----:B------:R-:W-:Y:S01]  /*3c50*/  IMAD.IADD R83, R83, 0x1, -R14 ;  /* 0x0000000153537824 */ /* 0x000fe200078e0a0e */
[----:B------:R-:W-:Y:S01]  /*3c60*/  ULDC UR26, c[0x0][0x2ac] ;  /* 0x0000ab00001a7ab9 */ /* 0x000fe20000000800 */
[----:B------:R-:W-:Y:S01]  /*3c70*/  FMUL.FTZ R14, R24, c[0x0][0x320] ;  /* 0x0000c800180e7a20 */ /* 0x000fe20000410000 */
[----:B------:R-:W1:Y:S01]  /*3c80*/  MUFU.TANH R10, R10 ;  /* 0x0000000a000a7308 */ /* 0x000e620000002400 */
[----:B------:R-:W-:Y:S01]  /*3c90*/  IMAD.IADD R241, R7, 0x1, -R12 ;  /* 0x0000000107f17824 */ /* 0x000fe200078e0a0c */
[----:B------:R-:W-:Y:S01]  /*3ca0*/  LEA R240, R83, R16, 0x3 ;  /* 0x0000001053f07211 */ /* 0x000fe200078e18ff */
[----:B------:R-:W-:Y:S01]  /*3cb0*/  FMUL.FTZ R76, R76, c[0x0][0x320] ;  /* 0x0000c8004c4c7a20 */ /* 0x000fe20000410000 */
[----:B------:R-:W-:Y:S01]  /*3cc0*/  MOV R12, UR4 ;  /* 0x00000004000c7c02 */ /* 0x000fe20008000f00 */
[----:B------:R-:W-:Y:S01]  /*3cd0*/  IMAD.SHL.U32 R241, R241, 0x2, RZ ;  /* 0x00000002f1f17824 */ /* 0x000fe200078e00ff */
[----:B------:R-:W-:Y:S01]  /*3ce0*/  ULDC UR4, c[0x0][0x1d0] ;  /* 0x0000740000047ab9 */ /* 0x000fe20000000800 */
[----:B------:R-:W-:Y:S01]  /*3cf0*/  @P0 IMAD.HI.U32 R13, R240, c[0x0][0x2c8], RZ ;  /* 0x0000b200f00d0a27 */ /* 0x000fe200078e00ff */
[----:B------:R-:W-:Y:S01]  /*3d00*/  PLOP3.LUT P0, PT, PT, PT, UP1, 0x80, 0x0 ;  /* 0x000000000000781c */ /* 0x000fe20003f0f018 */
[----:B------:R-:W2:Y:S01]  /*3d10*/  MUFU.TANH R6, R6 ;  /* 0x0000000600067308 */ /* 0x000ea20000002400 */
[----:B------:R-:W-:Y:S01]  /*3d20*/  IADD3 R15, R12, -c[0x0][0x168], -R241 ;  /* 0x80005a000c0f7a10 */ /* 0x000fe20007ffe8f1 */
[----:B------:R-:W-:Y:S01]  /*3d30*/  IMAD.MOV.U32 R11, RZ, RZ, R240 ;  /* 0x000000ffff0b7224 */ /* 0x000fe200078e00f0 */
[----:B------:R-:W-:Y:S01]  /*3d40*/  ULDC UR5, c[0x0][0x324] ;  /* 0x0000c90000057ab9 */ /* 0x000fe20000000800 */
[----:B------:R-:W-:Y:S01]  /*3d50*/  FMUL.FTZ R77, R77, c[0x0][0x320] ;  /* 0x0000c8004d4d7a20 */ /* 0x000fe20000410000 */
[----:B------:R-:W-:Y:S01]  /*3d60*/  UIMAD UR4, UR26, UR4, -UR11 ;  /* 0x000000041a0472a4 */ /* 0x000fe2000f8e0a0b */
[----:B------:R-:W-:Y:S01]  /*3d70*/  FMUL.FTZ R25, R25, c[0x0][0x320] ;  /* 0x0000c80019197a20 */ /* 0x000fe20000410000 */
[----:B------:R-:W-:Y:S01]  /*3d80*/  ULOP3.LUT UR11, URZ, UR5, URZ, 0x33, !UPT ;  /* 0x000000053f0b7292 */ /* 0x000fe2000f8e333f */
[----:B------:R-:W3:Y:S01]  /*3d90*/  MUFU.TANH R9, R9 ;  /* 0x0000000900097308 */ /* 0x000ee20000002400 */
[----:B------:R-:W-:Y:S01]  /*3da0*/  IADD3 R17, R15, c[0x0][0x328], RZ ;  /* 0x0000ca000f117a10 */ /* 0x000fe20007ffe0ff */
[----:B------:R-:W0:Y:S01]  /*3db0*/  LDGDEPBAR ;  /* 0x00000000000079af */ /* 0x000e220000000000 */
[----:B------:R-:W-:Y:S01]  /*3dc0*/  IMAD.IADD R231, R82, 0x1, R81 ;  /* 0x0000000152e77824 */ /* 0x000fe200078e0251 */
[----:B------:R-:W-:-:S02]  /*3dd0*/  @P0 SHF.R.U32.HI R11, RZ, c[0x0][0x2cc], R13 ;  /* 0x0000b300ff0b0a19 */ /* 0x000fc4000001160d */
[----:B------:R-:W-:Y:S02]  /*3de0*/  PLOP3.LUT P0, PT, PT, PT, UP0, 0x40, 0x0 ;  /* 0x000000000000781c */ /* 0x000fe40003f0e808 */
[----:B------:R-:W4:Y:S01]  /*3df0*/  MUFU.TANH R8, R8 ;  /* 0x0000000800087308 */ /* 0x000f220000002400 */
[----:B------:R-:W5:Y:S01]  /*3e00*/  SHFL.IDX PT, R16, R11, RZ, 0x1c1f ;  /* 0x001c1fff0b107589 */ /* 0x000f6200000e0000 */
[----:B------:R-:W-:Y:S02]  /*3e10*/  IADD3 R13, -R241, UR4, RZ ;  /* 0x00000004f10d7c10 */ /* 0x000fe4000fffe1ff */
[----:B------:R-:W-:-:S04]  /*3e20*/  IADD3 R15, R15, UR11, RZ ;  /* 0x0000000b0f0f7c10 */ /* 0x000fc8000fffe0ff */
[----:B------:R1:W1:Y:S08]  /*3e30*/  MUFU.TANH R190, R64 ;  /* 0x0000004000be7308 */ /* 0x0002700000002400 */
[----:B------:R1:W1:Y:S08]  /*3e40*/  MUFU.TANH R182, R65 ;  /* 0x0000004100b67308 */ /* 0x0002700000002400 */
[----:B------:R1:W1:Y:S01]  /*3e50*/  MUFU.TANH R188, R60 ;  /* 0x0000003c00bc7308 */ /* 0x0002620000002400 */
[----:B-----5:R-:W-:-:S02]  /*3e60*/  IADD3 R24, R17, R16, RZ ;  /* 0x0000001011187210 */ /* 0x020fc40007ffe0ff */
[----:B------:R-:W-:Y:S02]  /*3e70*/  IADD3 R20, R15, R16, RZ ;  /* 0x000000100f147210 */ /* 0x000fe40007ffe0ff */
[----:B------:R-:W-:-:S03]  /*3e80*/  IMNMX R21, R24, R13, PT ;  /* 0x0000000d18157217 */ /* 0x000fc60003800200 */
[----:B------:R1:W1:Y:S08]  /*3e90*/  MUFU.TANH R184, R61 ;  /* 0x0000003d00b87308 */ /* 0x0002700000002400 */
[----:B------:R1:W1:Y:S08]  /*3ea0*/  MUFU.TANH R194, R76 ;  /* 0x0000004c00c27308 */ /* 0x0002700000002400 */
[----:B------:R1:W1:Y:S08]  /*3eb0*/  MUFU.TANH R192, R77 ;  /* 0x0000004d00c07308 */ /* 0x0002700000002400 */
[----:B------:R-:W1:Y:S08]  /*3ec0*/  MUFU.TANH R34, R34 ;  /* 0x0000002200227308 */ /* 0x000e700000002400 */
[----:B------:R-:W1:Y:S08]  /*3ed0*/  MUFU.TANH R32, R32 ;  /* 0x0000002000207308 */ /* 0x000e700000002400 */
[----:B------:R-:W1:Y:S08]  /*3ee0*/  MUFU.TANH R14, R14 ;  /* 0x0000000e000e7308 */ /* 0x000e700000002400 */
[----:B------:R1:W1:Y:S01]  /*3ef0*/  MUFU.TANH R12, R25 ;  /* 0x00000019000c7308 */ /* 0x0002620000002400 */
[----:B------:R-:W-:Y:S05]  /*3f00*/  @P0 BRA `(.L_x_1974) ;  /* 0x0000016000000947 */ /* 0x000fea0003800000 */
[----:B--234-:R-:W-:Y:S01]  /*3f10*/  IMAD.U32 R7, RZ, RZ, UR10 ;  /* 0x0000000aff077e24 */ /* 0x01cfe2000f8e00ff */
[----:B------:R-:W-:Y:S04]  /*3f20*/  BSSY B0, `(.L_x_1975) ;  /* 0x000000f000007945 */ /* 0x000fe80003800000 */
[----:B-1----:R-:W-:-:S04]  /*3f30*/  IADD3 R25, R7, -c[0x0][0x168], R16 ;  /* 0x80005a0007197a10 */ /* 0x002fc80007ffe010 */
        /* <DEDUP_REMOVED lines=9> */
.L_x_1976:
[----:B------:R-:W-:-:S04]  /*3fd0*/  MOV R7, c[0x0][0x32c] ;  /* 0x0000cb0000077a02 */ /* 0x000fc80000000f00 */
[----:B------:R-:W-:-:S13]  /*3fe0*/  ISETP.NE.AND P0, PT, R7, 0x1, PT ;  /* 0x000000010700780c */ /* 0x000fda0003f05270 */
[----:B------:R-:W-:-:S05]  /*3ff0*/  @P0 IMAD.HI.U32 R7, R25, c[0x0][0x330], RZ ;  /* 0x0000cc0019070a27 */ /* 0x000fca00078e00ff */
[----:B------:R-:W-:Y:S02]  /*4000*/  @P0 SHF.R.U32.HI R25, RZ, c[0x0][0x334], R7 ;  /* 0x0000cd00ff190a19 */ /* 0x000fe40000011607 */
.L_x_1977:
[----:B------:R-:W-:Y:S05]  /*4010*/  BSYNC B0 ;  /* 0x0000000000007941 */ /* 0x000fea0003800000 */
.L_x_1975:
[----:B------:R-:W-:-:S04]  /*4020*/  IMAD R16, R25, c[0x0][0x32c], -R80 ;  /* 0x0000cb0019107a24 */ /* 0x000fc800078e0a50 */
[----:B------:R-:W-:-:S05]  /*4030*/  IMAD.IADD R7, R16, 0x1, -R241 ;  /* 0x0000000110077824 */ /* 0x000fca00078e0af1 */
[----:B------:R-:W-:Y:S02]  /*4040*/  IADD3 R16, R7, c[0x0][0x32c], RZ ;  /* 0x0000cb0007107a10 */ /* 0x000fe40007ffe0ff */
[----:B------:R-:W-:Y:S02]  /*4050*/  IMNMX R20, R20, R7, !PT ;  /* 0x0000000714147217 */ /* 0x000fe40007800200 */
[----:B------:R-:W-:Y:S02]  /*4060*/  IMNMX R21, R21, R16, PT ;  /* 0x0000001015157217 */ /* 0x000fe40003800200 */
.L_x_1974:
[----:B--234-:R-:W-:Y:S01]  /*4070*/  ISETP.LT.AND P1, PT, RZ, UR20, PT ;  /* 0x00000014ff007c0c */ /* 0x01cfe2000bf21270 */
[----:B------:R-:W2:Y:S01]  /*4080*/  SHFL.IDX PT, R24, R11, 0x1, 0x1c1f ;  /* 0x003c1f000b187f89 */ /* 0x000ea200000e0000 */
[----:B------:R-:W-:Y:S02]  /*4090*/  FMUL.FTZ R33, R78, c[0x0][0x320] ;  /* 0x0000c8004e217a20 */ /* 0x000fe40000410000 */
[----:B------:R-:W-:Y:S01]  /*40a0*/  ISETP.GT.AND P0, PT, R20, RZ, P1 ;  /* 0x000000ff1400720c */ /* 0x000fe20000f04270 */
[----:B------:R-:W-:Y:S02]  /*40b0*/  FMUL.FTZ R18, R18, c[0x0][0x320] ;  /* 0x0000c80012127a20 */ /* 0x000fe40000410000 */
[----:B-1----:R-:W-:Y:S01]  /*40c0*/  FMUL.FTZ R25, R27, c[0x0][0x320] ;  /* 0x0000c8001b197a20 */ /* 0x002fe20000410000 */
[----:B------:R-:W-:Y:S01]  /*40d0*/  ISETP.LT.OR P0, PT, R21, 0x1, P0 ;  /* 0x000000011500780c */ /* 0x000fe20000701670 */
[----:B------:R-:W-:Y:S01]  /*40e0*/  FMUL.FTZ R26, R26, c[0x0][0x320] ;  /* 0x0000c8001a1a7a20 */ /* 0x000fe20000410000 */
[----:B------:R-:W1:Y:S01]  /*40f0*/  MUFU.TANH R33, R33 ;  /* 0x0000002100217308 */ /* 0x000e620000002400 */
[----:B------:R-:W-:Y:S01]  /*4100*/  FMUL.FTZ R63, R63, c[0x0][0x320] ;  /* 0x0000c8003f3f7a20 */ /* 0x000fe20000410000 */
[----:B------:R-:W-:Y:S01]  /*4110*/  FSEL R7, R4, -INF , !P0 ;  /* 0xff80000004077808 */ /* 0x000fe20004000000 */
[----:B------:R-:W-:Y:S01]  /*4120*/  FMUL.FTZ R79, R79, c[0x0][0x320] ;  /* 0x0000c8004f4f7a20 */ /* 0x000fe20000410000 */
[----:B------:R-:W-:Y:S01]  /*4130*/  ISETP.GT.AND P0, PT, R20, 0x1, P1 ;  /* 0x000000011400780c */ /* 0x000fe20000f04270 */
[----:B------:R-:W-:-:S02]  /*4140*/  FMUL.FTZ R67, R67, c[0x0][0x320] ;  /* 0x0000c80043437a20 */ /* 0x000fc40000410000 */
[----:B------:R-:W-:Y:S01]  /*4150*/  FMUL.FTZ R74, R74, c[0x0][0x320] ;  /* 0x0000c8004a4a7a20 */ /* 0x000fe20000410000 */
[----:B------:R-:W-:Y:S01]  /*4160*/  ISETP.LT.OR P0, PT, R21, 0x2, P0 ;  /* 0x000000021500780c */ /* 0x000fe20000701670 */
[----:B------:R-:W-:Y:S01]  /*4170*/  FMUL.FTZ R75, R75, c[0x0][0x320] ;  /* 0x0000c8004b4b7a20 */ /* 0x000fe20000410000 */
[----:B------:R3:W4:Y:S01]  /*4180*/  MUFU.TANH R191, R63 ;  /* 0x0000003f00bf7308 */ /* 0x0007220000002400 */
[----:B------:R-:W-:Y:S01]  /*4190*/  FMUL.FTZ R19, R19, c[0x0][0x320] ;  /* 0x0000c80013137a20 */ /* 0x000fe20000410000 */
[----:B------:R-:W-:Y:S01]  /*41a0*/  FSEL R16, R5, -INF , !P0 ;  /* 0xff80000005107808 */ /* 0x000fe20004000000 */
[----:B------:R-:W-:Y:S01]  /*41b0*/  FMUL.FTZ R5, R31, c[0x0][0x320] ;  /* 0x0000c8001f057a20 */ /* 0x000fe20000410000 */
[----:B------:R-:W-:Y:S01]  /*41c0*/  ISETP.GT.AND P0, PT, R20, 0x8, P1 ;  /* 0x000000081400780c */ /* 0x000fe20000f04270 */
[----:B------:R-:W-:Y:S02]  /*41d0*/  FMUL.FTZ R62, R62, c[0x0][0x320] ;  /* 0x0000c8003e3e7a20 */ /* 0x000fe40000410000 */
[----:B------:R-:W-:Y:S01]  /*41e0*/  FMUL.FTZ R66, R66, c[0x0][0x320] ;  /* 0x0000c80042427a20 */ /* 0x000fe20000410000 */
[----:B------:R-:W-:Y:S01]  /*41f0*/  ISETP.LT.OR P0, PT, R21, 0x9, P0 ;  /* 0x000000091500780c */ /* 0x000fe20000701670 */
[----:B------:R3:W1:Y:S03]  /*4200*/  MUFU.TANH R189, R79 ;  /* 0x0000004f00bd7308 */ /* 0x0006660000002400 */
[----:B------:R-:W-:-:S02]  /*4210*/  FSEL R14, R14, -INF , !P0 ;  /* 0xff8000000e0e7808 */ /* 0x000fc40004000000 */
[----:B------:R-:W-:-:S03]  /*4220*/  ISETP.GT.AND P0, PT, R20, 0x9, P1 ;  /* 0x000000091400780c */ /* 0x000fc60000f04270 */
[----:B------:R3:W1:Y:S01]  /*4230*/  MUFU.TANH R195, R67 ;  /* 0x0000004300c37308 */ /* 0x0006620000002400 */
[----:B------:R-:W-:-:S04]  /*4240*/  ISETP.LT.OR P0, PT, R21, 0xa, P0 ;  /* 0x0000000a1500780c */ /* 0x000fc80000701670 */
[----:B------:R-:W-:Y:S02]  /*4250*/  FSEL R12, R12, -INF , !P0 ;  /* 0xff8000000c0c7808 */ /* 0x000fe40004000000 */
[----:B------:R-:W-:Y:S01]  /*4260*/  ISETP.GT.AND P0, PT, R20, 0x10, P1 ;  /* 0x000000101400780c */ /* 0x000fe20000f04270 */
[----:B------:R-:W1:Y:S03]  /*4270*/  MUFU.TANH R18, R18 ;  /* 0x0000001200127308 */ /* 0x000e660000002400 */
[----:B------:R-:W-:-:S04]  /*4280*/  ISETP.LT.OR P0, PT, R21, 0x11, P0 ;  /* 0x000000111500780c */ /* 0x000fc80000701670 */
[----:B------:R-:W-:Y:S01]  /*4290*/  FSEL R10, R10, -INF , !P0 ;  /* 0xff8000000a0a7808 */ /* 0x000fe20004000000 */
[----:B------:R3:W1:Y:S01]  /*42a0*/  MUFU.TANH R185, R74 ;  /* 0x0000004a00b97308 */ /* 0x0006620000002400 */
[----:B------:R-:W-:-:S04]  /*42b0*/  ISETP.GT.AND P0, PT, R20, 0x11, P1 ;  /* 0x000000111400780c */ /* 0x000fc80000f04270 */
[----:B------:R-:W-:-:S03]  /*42c0*/  ISETP.LT.OR P0, PT, R21, 0x12, P0 ;  /* 0x000000121500780c */ /* 0x000fc60000701670 */
[----:B------:R3:W1:Y:S01]  /*42d0*/  MUFU.TANH R183, R75 ;  /* 0x0000004b00b77308 */ /* 0x0006620000002400 */
[----:B------:R-:W-:Y:S02]  /*42e0*/  FSEL R6, R6, -INF , !P0 ;  /* 0xff80000006067808 */ /* 0x000fe40004000000 */
[----:B------:R-:W-:-:S04]  /*42f0*/  ISETP.GT.AND P0, PT, R20, 0x18, P1 ;  /* 0x000000181400780c */ /* 0x000fc80000f04270 */
[----:B------:R-:W-:Y:S01]  /*4300*/  ISETP.LT.OR P0, PT, R21, 0x19, P0 ;  /* 0x000000191500780c */ /* 0x000fe20000701670 */
[----:B------:R-:W1:Y:S03]  /*4310*/  MUFU.TANH R5, R5 ;  /* 0x0000000500057308 */ /* 0x000e660000002400 */
[----:B------:R-:W-:Y:S01]  /*4320*/  FSEL R4, R9, -INF , !P0 ;  /* 0xff80000009047808 */ /* 0x000fe20004000000 */
[----:B------:R-:W-:Y:S01]  /*4330*/  FMUL.FTZ R9, R23, c[0x0][0x320] ;  /* 0x0000c80017097a20 */ /* 0x000fe20000410000 */
        /* <DEDUP_REMOVED lines=11> */
[----:B------:R-:W1:Y:S01]  /*43f0*/  MUFU.TANH R25, R25 ;  /* 0x0000001900197308 */ /* 0x000e620000002400 */
[----:B------:R-:W-:Y:S02]  /*4400*/  FSEL R182, R182, -INF , !P0 ;  /* 0xff800000b6b67808 */ /* 0x000fe40004000000 */
[----:B------:R-:W-:-:S04]  /*4410*/  ISETP.GT.AND P0, PT, R20, 0x28, P1 ;  /* 0x000000281400780c */ /* 0x000fc80000f04270 */
[----:B------:R-:W-:Y:S01]  /*4420*/  ISETP.LT.OR P0, PT, R21, 0x29, P0 ;  /* 0x000000291500780c */ /* 0x000fe20000701670 */
[----:B------:R-:W1:Y:S03]  /*4430*/  MUFU.TANH R26, R26 ;  /* 0x0000001a001a7308 */ /* 0x000e660000002400 */
[----:B------:R-:W-:Y:S02]  /*4440*/  FSEL R188, R188, -INF , !P0 ;  /* 0xff800000bcbc7808 */ /* 0x000fe40004000000 */
[----:B------:R-:W-:-:S03]  /*4450*/  ISETP.GT.AND P0, PT, R20, 0x29, P1 ;  /* 0x000000291400780c */ /* 0x000fc60000f04270 */
[----:B------:R3:W1:Y:S01]  /*4460*/  MUFU.TANH R187, R66 ;  /* 0x0000004200bb7308 */ /* 0x0006620000002400 */
[----:B------:R-:W-:-:S04]  /*4470*/  ISETP.LT.OR P0, PT, R21, 0x2a, P0 ;  /* 0x0000002a1500780c */ /* 0x000fc80000701670 */
[----:B------:R-:W-:Y:S02]  /*4480*/  FSEL R184, R184, -INF , !P0 ;  /* 0xff800000b8b87808 */ /* 0x000fe40004000000 */
[----:B------:R-:W-:-:S04]  /*4490*/  ISETP.GT.AND P0, PT, R20, 0x30, P1 ;  /* 0x000000301400780c */ /* 0x000fc80000f04270 */
        /* <DEDUP_REMOVED lines=8> */
[----:B------:R-:W-:Y:S01]  /*4520*/  ISETP.GT.AND P0, PT, R20, 0x39, P1 ;  /* 0x000000391400780c */ /* 0x000fe20000f04270 */
[----:B------:R-:W-:Y:S02]  /*4530*/  FMUL.FTZ R20, R22, c[0x0][0x320] ;  /* 0x0000c80016147a20 */ /* 0x000fe40000410000 */
[----:B--2---:R-:W-:Y:S01]  /*4540*/  IMAD.IADD R22, R17, 0x1, R24 ;  /* 0x0000000111167824 */ /* 0x004fe200078e0218 */
[----:B------:R-:W-:-:S03]  /*4550*/  ISETP.LT.OR P0, PT, R21, 0x3a, P0 ;  /* 0x0000003a1500780c */ /* 0x000fc60000701670 */
[----:B------:R-:W2:Y:S01]  /*4560*/  MUFU.TANH R20, R20 ;  /* 0x0000001400147308 */ /* 0x000ea20000002400 */
[----:B------:R-:W-:Y:S02]  /*4570*/  FSEL R32, R32, -INF , !P0 ;  /* 0xff80000020207808 */ /* 0x000fe40004000000 */
[----:B------:R-:W-:Y:S02]  /*4580*/  PLOP3.LUT P0, PT, PT, PT, UP0, 0x40, 0x0 ;  /* 0x000000000000781c */ /* 0x000fe40003f0e808 */
[----:B------:R-:W-:Y:S01]  /*4590*/  IMNMX R21, R22, R13, PT ;  /* 0x0000000d16157217 */ /* 0x000fe20003800200 */
[----:B------:R-:W-:-:S10]  /*45a0*/  IMAD.IADD R22, R15, 0x1, R24 ;  /* 0x000000010f167824 */ /* 0x000fd400078e0218 */
[----:B------:R-:W-:Y:S05]  /*45b0*/  @P0 BRA `(.L_x_1978) ;  /* 0x0000016000000947 */ /* 0x000fea0003800000 */
[----:B-1234-:R-:W-:Y:S01]  /*45c0*/  IMAD.U32 R11, RZ, RZ, UR10 ;  /* 0x0000000aff0b7e24 */ /* 0x01efe2000f8e00ff */
        /* <DEDUP_REMOVED lines=11> */
.L_x_1980:
[----:B------:R-:W-:-:S04]  /*4680*/  MOV R11, c[0x0][0x32c] ;  /* 0x0000cb00000b7a02 */ /* 0x000fc80000000f00 */
[----:B------:R-:W-:-:S13]  /*4690*/  ISETP.NE.AND P0, PT, R11, 0x1, PT ;  /* 0x000000010b00780c */ /* 0x000fda0003f05270 */
[----:B------:R-:W-:-:S05]  /*46a0*/  @P0 IMAD.HI.U32 R11, R13, c[0x0][0x330], RZ ;  /* 0x0000cc000d0b0a27 */ /* 0x000fca00078e00ff */
[----:B------:R-:W-:Y:S02]  /*46b0*/  @P0 SHF.R.U32.HI R13, RZ, c[0x0][0x334], R11 ;  /* 0x0000cd00ff0d0a19 */ /* 0x000fe4000001160b */
.L_x_1981:
[----:B------:R-:W-:Y:S05]  /*46c0*/  BSYNC B0 ;  /* 0x0000000000007941 */ /* 0x000fea0003800000 */
.L_x_1979:
[----:B------:R-:W-:-:S04]  /*46d0*/  IMAD R80, R13, c[0x0][0x32c], -R80 ;  /* 0x0000cb000d507a24 */ /* 0x000fc800078e0a50 */
[----:B------:R-:W-:-:S05]  /*46e0*/  IMAD.IADD R11, R80, 0x1, -R241 ;  /* 0x00000001500b7824 */ /* 0x000fca00078e0af1 */
[----:B------:R-:W-:Y:S02]  /*46f0*/  IADD3 R24, R11, c[0x0][0x32c], RZ ;  /* 0x0000cb000b187a10 */ /* 0x000fe40007ffe0ff */
[----:B------:R-:W-:Y:S02]  /*4700*/  IMNMX R22, R22, R11, !PT ;  /* 0x0000000b16167217 */ /* 0x000fe40007800200 */
[----:B------:R-:W-:Y:S02]  /*4710*/  IMNMX R21, R21, R24, PT ;  /* 0x0000001815157217 */ /* 0x000fe40003800200 */
.L_x_1978:
[----:B-1234-:R-:W-:Y:S01]  /*4720*/  ISETP.GT.AND P0, PT, R22, 0x1, P1 ;  /* 0x000000011600780c */ /* 0x01efe20000f04270 */
[----:B------:R-:W-:Y:S01]  /*4730*/  IMAD.SHL.U32 R231, R231, 0x2, RZ ;  /* 0x00000002e7e77824 */ /* 0x000fe200078e00ff */
[----:B------:R-:W-:Y:S02]  /*4740*/  @UP1 USHF.L.U32 UR25, UR25, 0x7, URZ ;  /* 0x0000000719191899 */ /* 0x000fe4000800063f */
[----:B------:R-:W-:Y:S01]  /*4750*/  ISETP.LT.OR P0, PT, R21, 0x2, P0 ;  /* 0x000000021500780c */ /* 0x000fe20000701670 */
[--C-:B------:R-:W-:Y:S01]  /*4760*/  IMAD R226, R2, 0x2, R231.reuse ;  /* 0x0000000202e27824 */ /* 0x100fe200078e02e7 */
[----:B------:R-:W-:Y:S01]  /*4770*/  LDSM.16.MT88.4 R156, [R231+0x100] ;  /* 0x00010000e79c783b */ /* 0x000fe20000004200 */
[----:B------:R-:W-:Y:S01]  /*4780*/  IMAD R225, R3, 0x2, R231 ;  /* 0x0000000203e17824 */ /* 0x000fe200078e02e7 */
[----:B------:R-:W-:Y:S01]  /*4790*/  FSEL R19, R5, -INF , !P0 ;  /* 0xff80000005137808 */ /* 0x000fe20004000000 */
[----:B------:R-:W-:Y:S01]  /*47a0*/  IMAD R224, R3, 0x2, R226 ;  /* 0x0000000203e07824 */ /* 0x000fe200078e02e2 */
[----:B------:R-:W-:Y:S01]  /*47b0*/  ISETP.GT.AND P0, PT, R22, 0x8, P1 ;  /* 0x000000081600780c */ /* 0x000fe20000f04270 */
[----:B------:R-:W-:Y:S01]  /*47c0*/  LDSM.16.MT88.4 R148, [R226+0x100] ;  /* 0x00010000e294783b */ /* 0x000fe20000004200 */
[----:B------:R-:W-:-:S02]  /*47d0*/  ULDC.64 UR4, c[0x0][0x2c8] ;  /* 0x0000b20000047ab9 */ /* 0x000fc40000000a00 */
[C---:B------:R-:W-:Y:S01]  /*47e0*/  ISETP.LT.OR P0, PT, R21.reuse, 0x9, P0 ;  /* 0x000000091500780c */ /* 0x040fe20000701670 */
[----:B------:R-:W-:Y:S01]  /*47f0*/  LDSM.16.MT88.4 R140, [R225+0x100] ;  /* 0x00010000e18c783b */ /* 0x000fe20000004200 */
[----:B------:R-:W-:Y:S02]  /*4800*/  UIMAD.WIDE.U32 UR26, UR25, UR4, URZ ;  /* 0x00000004191a72a5 */ /* 0x000fe4000f8e003f */
[----:B------:R-:W-:Y:S01]  /*4810*/  FSEL R17, R26, -INF , !P0 ;  /* 0xff8000001a117808 */ /* 0x000fe20004000000 */
[----:B------:R-:W-:Y:S01]  /*4820*/  LDSM.16.MT88.4 R132, [R224+0x100] ;  /* 0x00010000e084783b */ /* 0x000fe20000004200 */
[----:B------:R-:W-:Y:S01]  /*4830*/  ISETP.GT.AND P0, PT, R22, 0x9, P1 ;  /* 0x000000091600780c */ /* 0x000fe20000f04270 */
[----:B------:R-:W-:Y:S02]  /*4840*/  UIADD3 UR20, UR20, -0x2, URZ ;  /* 0xfffffffe14147890 */ /* 0x000fe4000fffe03f */
[----:B------:R-:W-:Y:S01]  /*4850*/  LDSM.16.MT88.4 R40, [R231+0x2100] ;  /* 0x00210000e728783b */ /* 0x000fe20000004200 */
[----:B------:R-:W-:Y:S01]  /*4860*/  ISETP.LT.OR P0, PT, R21, 0xa, P0 ;  /* 0x0000000a1500780c */ /* 0x000fe20000701670 */
[----:B------:R-:W-:-:S02]  /*4870*/  @UP1 UMOV UR25, UR27 ;  /* 0x0000001b00191c82 */ /* 0x000fc40008000000 */
[----:B------:R-:W-:Y:S01]  /*4880*/  LDSM.16.MT88.4 R48, [R226+0x2100] ;  /* 0x00210000e230783b */ /* 0x000fe20000004200 */
[----:B------:R-:W-:Y:S01]  /*4890*/  FSEL R5, R25, -INF , !P0 ;  /* 0xff80000019057808 */ /* 0x000fe20004000000 */
[----:B------:R-:W-:Y:S01]  /*48a0*/  @UP1 USHF.R.U32.HI UR24, URZ, UR5, UR25 ;  /* 0x000000053f181299 */ /* 0x000fe20008011619 */
[----:B------:R-:W-:Y:S01]  /*48b0*/  ISETP.GT.AND P0, PT, R22, 0x10, P1 ;  /* 0x000000101600780c */ /* 0x000fe20000f04270 */
[----:B------:R-:W-:Y:S02]  /*48c0*/  LDSM.16.MT88.4 R56, [R225+0x2100] ;  /* 0x00210000e138783b */ /* 0x000fe40000004200 */
[----:B------:R-:W-:Y:S01]  /*48d0*/  UIADD3 UR4, UR21, UR24, URZ ;  /* 0x0000001815047290 */ /* 0x000fe2000fffe03f */
[----:B------:R-:W-:Y:S01]  /*48e0*/  ISETP.LT.OR P0, PT, R21, 0x11, P0 ;  /* 0x000000111500780c */ /* 0x000fe20000701670 */
[----:B------:R-:W-:Y:S01]  /*48f0*/  LDSM.16.MT88.4 R64, [R224+0x2100] ;  /* 0x00210000e040783b */ /* 0x000fe20000004200 */
[----:B------:R-:W-:Y:S02]  /*4900*/  ULDC UR21, c[0x0][0x328] ;  /* 0x0000ca0000157ab9 */ /* 0x000fe40000000800 */
[----:B------:R-:W-:Y:S01]  /*4910*/  FSEL R15, R20, -INF , !P0 ;  /* 0xff800000140f7808 */ /* 0x000fe20004000000 */
[----:B------:R-:W-:Y:S01]  /*4920*/  LDSM.16.MT88.4 R72, [R231+0x4100] ;  /* 0x00410000e748783b */ /* 0x000fe20000004200 */
[----:B------:R-:W-:Y:S01]  /*4930*/  ISETP.GT.AND P0, PT, R22, 0x11, P1 ;  /* 0x000000111600780c */ /* 0x000fe20000f04270 */
[----:B------:R-:W-:-:S02]  /*4940*/  UIADD3 UR21, UR4, UR21, URZ ;  /* 0x0000001504157290 */ /* 0x000fc4000fffe03f */
[----:B------:R-:W-:Y:S01]  /*4950*/  LDSM.16.MT88.4 R80, [R226+0x4100] ;  /* 0x00410000e250783b */ /* 0x000fe20000004200 */
[----:B------:R-:W-:-:S03]  /*4960*/  ISETP.LT.OR P0, PT, R21, 0x12, P0 ;  /* 0x000000121500780c */ /* 0x000fc60000701670 */
[----:B------:R-:W-:Y:S01]  /*4970*/  LDSM.16.MT88.4 R88, [R225+0x4100] ;  /* 0x00410000e158783b */ /* 0x000fe20000004200 */
[----:B------:R-:W-:Y:S02]  /*4980*/  FSEL R11, R9, -INF , !P0 ;  /* 0xff800000090b7808 */ /* 0x000fe40004000000 */
[----:B------:R-:W-:Y:S01]  /*4990*/  ISETP.GT.AND P0, PT, R22, 0x18, P1 ;  /* 0x000000181600780c */ /* 0x000fe20000f04270 */
[----:B------:R-:W-:Y:S03]  /*49a0*/  LDSM.16.MT88.4 R96, [R224+0x4100] ;  /* 0x00410000e060783b */ /* 0x000fe60000004200 */
[----:B------:R-:W-:Y:S01]  /*49b0*/  ISETP.LT.OR P0, PT, R21, 0x19, P0 ;  /* 0x000000191500780c */ /* 0x000fe20000701670 */
[----:B------:R-:W-:Y:S03]  /*49c0*/  LDSM.16.MT88.4 R104, [R231+0x6100] ;  /* 0x00610000e768783b */ /* 0x000fe60000004200 */
[----:B------:R-:W-:Y:S01]  /*49d0*/  FSEL R9, R18, -INF , !P0 ;  /* 0xff80000012097808 */ /* 0x000fe20004000000 */
[----:B------:R-:W-:Y:S01]  /*49e0*/  LDSM.16.MT88.4 R112, [R226+0x6100] ;  /* 0x00610000e270783b */ /* 0x000fe20000004200 */
[----:B------:R-:W-:-:S03]  /*49f0*/  ISETP.GT.AND P0, PT, R22, 0x19, P1 ;  /* 0x000000191600780c */ /* 0x000fc60000f04270 */
[----:B------:R-:W-:Y:S01]  /*4a00*/  LDSM.16.MT88.4 R120, [R225+0x6100] ;  /* 0x00610000e178783b */ /* 0x000fe20000004200 */
[----:B------:R-:W-:-:S03]  /*4a10*/  ISETP.LT.OR P0, PT, R21, 0x1a, P0 ;  /* 0x0000001a1500780c */ /* 0x000fc60000701670 */
[----:B------:R-:W-:Y:S01]  /*4a20*/  LDSM.16.MT88.4 R28, [R231+0x900] ;  /* 0x00090000e71c783b */ /* 0x000fe20000004200 */
[----:B------:R-:W-:Y:S02]  /*4a30*/  FSEL R13, R23, -INF , !P0 ;  /* 0xff800000170d7808 */ /* 0x000fe40004000000 */
[----:B------:R-:W-:Y:S01]  /*4a40*/  ISETP.GT.AND P0, PT, R22, 0x20, P1 ;  /* 0x000000201600780c */ /* 0x000fe20000f04270 */
[----:B------:R-:W-:Y:S01]  /*4a50*/  LDSM.16.MT88.4 R24, [R225+0x900] ;  /* 0x00090000e118783b */ /* 0x000fe20000004200 */
[----:B------:R-:W-:Y:S02]  /*4a60*/  FMNMX.FTZ R23, R7, R16, !PT ;  /* 0x0000001007177209 */ /* 0x000fe40007810000 */
[----:B------:R-:W-:Y:S02]  /*4a70*/  ISETP.LT.OR P0, PT, R21, 0x21, P0 ;  /* 0x000000211500780c */ /* 0x000fe40000701670 */
[----:B------:R-:W-:Y:S02]  /*4a80*/  FMNMX.FTZ R23, R14, R23, !PT ;  /* 0x000000170e177209 */ /* 0x000fe40007810000 */
[----:B------:R-:W-:-:S02]  /*4a90*/  FSEL R187, R187, -INF , !P0 ;  /* 0xff800000bbbb7808 */ /* 0x000fc40004000000 */
[----:B------:R-:W-:Y:S02]  /*4aa0*/  ISETP.GT.AND P0, PT, R22, 0x21, P1 ;  /* 0x000000211600780c */ /* 0x000fe40000f04270 */
[----:B------:R-:W-:Y:S02]  /*4ab0*/  FMNMX.FTZ R23, R12, R23, !PT ;  /* 0x000000170c177209 */ /* 0x000fe40007810000 */
[----:B------:R-:W-:Y:S02]  /*4ac0*/  ISETP.LT.OR P0, PT, R21, 0x22, P0 ;  /* 0x000000221500780c */ /* 0x000fe40000701670 */
[----:B------:R-:W-:Y:S02]  /*4ad0*/  FMNMX.FTZ R23, R10, R23, !PT ;  /* 0x000000170a177209 */ /* 0x000fe40007810000 */
[----:B------:R-:W-:Y:S02]  /*4ae0*/  FSEL R195, R195, -INF , !P0 ;  /* 0xff800000c3c37808 */ /* 0x000fe40004000000 */
[----:B------:R-:W-:-:S02]  /*4af0*/  ISETP.GT.AND P0, PT, R22, 0x28, P1 ;  /* 0x000000281600780c */ /* 0x000fc40000f04270 */
[----:B------:R-:W-:Y:S02]  /*4b00*/  FMNMX.FTZ R23, R6, R23, !PT ;  /* 0x0000001706177209 */ /* 0x000fe40007810000 */
[----:B------:R-:W-:Y:S02]  /*4b10*/  ISETP.LT.OR P0, PT, R21, 0x29, P0 ;  /* 0x000000291500780c */ /* 0x000fe40000701670 */
[----:B------:R-:W-:Y:S02]  /*4b20*/  FMNMX.FTZ R23, R4, R23, !PT ;  /* 0x0000001704177209 */ /* 0x000fe40007810000 */
[----:B------:R-:W-:Y:S02]  /*4b30*/  FSEL R193, R193, -INF , !P0 ;  /* 0xff800000c1c17808 */ /* 0x000fe40004000000 */
[----:B------:R-:W-:Y:S02]  /*4b40*/  ISETP.GT.AND P0, PT, R22, 0x29, P1 ;  /* 0x000000291600780c */ /* 0x000fe40000f04270 */
[----:B------:R-:W-:-:S02]  /*4b50*/  FMNMX.FTZ R23, R8, R23, !PT ;  /* 0x0000001708177209 */ /* 0x000fc40007810000 */
[----:B------:R-:W-:Y:S02]  /*4b60*/  ISETP.LT.OR P0, PT, R21, 0x2a, P0 ;  /* 0x0000002a1500780c */ /* 0x000fe40000701670 */
[----:B------:R-:W-:Y:S02]  /*4b70*/  FMNMX.FTZ R23, R190, R23, !PT ;  /* 0x00000017be177209 */ /* 0x000fe40007810000 */
[----:B------:R-:W-:Y:S02]  /*4b80*/  FSEL R191, R191, -INF , !P0 ;  /* 0xff800000bfbf7808 */ /* 0x000fe40004000000 */
[----:B------:R-:W-:Y:S02]  /*4b90*/  ISETP.GT.AND P0, PT, R22, 0x30, P1 ;  /* 0x000000301600780c */ /* 0x000fe40000f04270 */
[----:B------:R-:W-:Y:S02]  /*4ba0*/  FMNMX.FTZ R23, R182, R23, !PT ;  /* 0x00000017b6177209 */ /* 0x000fe40007810000 */
[----:B------:R-:W-:-:S02]  /*4bb0*/  ISETP.LT.OR P0, PT, R21, 0x31, P0 ;  /* 0x000000311500780c */ /* 0x000fc40000701670 */
[----:B------:R-:W-:Y:S02]  /*4bc0*/  FMNMX.FTZ R23, R188, R23, !PT ;  /* 0x00000017bc177209 */ /* 0x000fe40007810000 */
[----:B------:R-:W-:Y:S02]  /*4bd0*/  FSEL R33, R33, -INF , !P0 ;  /* 0xff80000021217808 */ /* 0x000fe40004000000 */
[----:B------:R-:W-:Y:S02]  /*4be0*/  ISETP.GT.AND P0, PT, R22, 0x31, P1 ;  /* 0x000000311600780c */ /* 0x000fe40000f04270 */
[----:B------:R-:W-:Y:S02]  /*4bf0*/  FMNMX.FTZ R23, R184, R23, !PT ;  /* 0x00000017b8177209 */ /* 0x000fe40007810000 */
[----:B------:R-:W-:Y:S02]  /*4c00*/  ISETP.LT.OR P0, PT, R21, 0x32, P0 ;  /* 0x000000321500780c */ /* 0x000fe40000701670 */
[----:B------:R-:W-:-:S02]  /*4c10*/  FMNMX.FTZ R23, R194, R23, !PT ;  /* 0x00000017c2177209 */ /* 0x000fc40007810000 */
[----:B------:R-:W-:Y:S02]  /*4c20*/  FSEL R189, R189, -INF , !P0 ;  /* 0xff800000bdbd7808 */ /* 0x000fe40004000000 */
[----:B------:R-:W-:Y:S02]  /*4c30*/  ISETP.GT.AND P0, PT, R22, 0x38, P1 ;  /* 0x000000381600780c */ /* 0x000fe40000f04270 */
[----:B------:R-:W-:Y:S02]  /*4c40*/  FMNMX.FTZ R23, R192, R23, !PT ;  /* 0x00000017c0177209 */ /* 0x000fe40007810000 */
[----:B------:R-:W-:Y:S02]  /*4c50*/  ISETP.LT.OR P0, PT, R21, 0x39, P0 ;  /* 0x000000391500780c */ /* 0x000fe40000701670 */
[----:B------:R-:W-:Y:S02]  /*4c60*/  FMNMX.FTZ R23, R34, R23, !PT ;  /* 0x0000001722177209 */ /* 0x000fe40007810000 */
[----:B------:R-:W-:-:S02]  /*4c70*/  FSEL R185, R185, -INF , !P0 ;  /* 0xff800000b9b97808 */ /* 0x000fc40004000000 */
[----:B------:R-:W-:-:S04]  /*4c80*/  ISETP.GT.AND P0, PT, R22, RZ, P1 ;  /* 0x000000ff1600720c */ /* 0x000fc80000f04270 */
[----:B------:R-:W-:-:S04]  /*4c90*/  ISETP.LT.OR P0, PT, R21, 0x1, P0 ;  /* 0x000000011500780c */ /* 0x000fc80000701670 */
[----:B------:R-:W-:Y:S02]  /*4ca0*/  FSEL R18, R0, -INF , !P0 ;  /* 0xff80000000127808 */ /* 0x000fe40004000000 */
[----:B------:R-:W-:Y:S02]  /*4cb0*/  ISETP.GT.AND P0, PT, R22, 0x39, P1 ;  /* 0x000000391600780c */ /* 0x000fe40000f04270 */
[----:B------:R-:W-:Y:S02]  /*4cc0*/  FMNMX.FTZ R20, R18, R19, !PT ;  /* 0x0000001312147209 */ /* 0x000fe40007810000 */
[----:B------:R-:W-:Y:S02]  /*4cd0*/  ISETP.LT.OR P0, PT, R21, 0x3a, P0 ;  /* 0x0000003a1500780c */ /* 0x000fe40000701670 */
[----:B------:R-:W-:Y:S02]  /*4ce0*/  FMNMX.FTZ R20, R17, R20, !PT ;  /* 0x0000001411147209 */ /* 0x000fe40007810000 */
[----:B------:R-:W-:-:S02]  /*4cf0*/  FMNMX.FTZ R0, R32, R23, !PT ;  /* 0x0000001720007209 */ /* 0x000fc40007810000 */
[----:B------:R-:W-:Y:S02]  /*4d00*/  FMNMX.FTZ R20, R5, R20, !PT ;  /* 0x0000001405147209 */ /* 0x000fe40007810000 */
[----:B------:R-:W-:Y:S01]  /*4d10*/  FSEL R183, R183, -INF , !P0 ;  /* 0xff800000b7b77808 */ /* 0x000fe20004000000 */
        /* <DEDUP_REMOVED lines=11> */
[----:B------:R-:W-:-:S04]  /*4dd0*/  FMNMX.FTZ R20, R33, R20, !PT ;  /* 0x0000001421147209 */ /* 0x000fc80007810000 */
[----:B------:R-:W-:-:S04]  /*4de0*/  FMNMX.FTZ R20, R189, R20, !PT ;  /* 0x00000014bd147209 */ /* 0x000fc80007810000 */
[----:B------:R-:W-:-:S04]  /*4df0*/  FMNMX.FTZ R20, R185, R20, !PT ;  /* 0x00000014b9147209 */ /* 0x000fc80007810000 */
[----:B------:R-:W-:-:S05]  /*4e00*/  FMNMX.FTZ R20, R183, R20, !PT ;  /* 0x00000014b7147209 */ /* 0x000fca0007810000 */
[----:B------:R-:W2:Y:S01]  /*4e10*/  SHFL.BFLY PT, R21, R20, 0x2, 0x1f ;  /* 0x0c401f0014157f89 */ /* 0x000ea200000e0000 */
[----:B-1----:R-:W-:-:S04]  /*4e20*/  FMNMX.FTZ R0, R23, R0, !PT ;  /* 0x0000000017007209 */ /* 0x002fc80007810000 */
[C---:B------:R-:W-:Y:S01]  /*4e30*/  FSETP.NEU.FTZ.AND P0, PT, R0.reuse, -INF , PT ;  /* 0xff8000000000780b */ /* 0x040fe20003f1d000 */
[----:B------:R-:W-:-:S05]  /*4e40*/  FMUL.FTZ R35, R0, c[0x0][0x2d0] ;  /* 0x0000b40000237a20 */ /* 0x000fca0000410000 */
[----:B------:R-:W-:-:S05]  /*4e50*/  FSEL R35, R35, RZ, P0 ;  /* 0x000000ff23237208 */ /* 0x000fca0000000000 */
[--C-:B------:R-:W-:Y:S02]  /*4e60*/  FFMA.FTZ R180, R7, c[0x0][0x2d0], -R35.reuse ;  /* 0x0000b40007b47a23 */ /* 0x100fe40000010823 */
[--C-:B------:R-:W-:Y:S02]  /*4e70*/  FFMA.FTZ R177, R16, c[0x0][0x2d0], -R35.reuse ;  /* 0x0000b40010b17a23 */ /* 0x100fe40000010823 */
[--C-:B------:R-:W-:Y:S02]  /*4e80*/  FFMA.FTZ R178, R14, c[0x0][0x2d0], -R35.reuse ;  /* 0x0000b4000eb27a23 */ /* 0x100fe40000010823 */
[--C-:B------:R-:W-:Y:S01]  /*4e90*/  FFMA.FTZ R173, R12, c[0x0][0x2d0], -R35.reuse ;  /* 0x0000b4000cad7a23 */ /* 0x100fe20000010823 */
[----:B--2---:R-:W-:Y:S01]  /*4ea0*/  FMNMX.FTZ R21, R20, R21, !PT ;  /* 0x0000001514157209 */ /* 0x004fe20007810000 */
[--C-:B------:R-:W-:Y:S01]  /*4eb0*/  FFMA.FTZ R171, R6, c[0x0][0x2d0], -R35.reuse ;  /* 0x0000b40006ab7a23 */ /* 0x100fe20000010823 */
[----:B------:R-:W-:Y:S01]  /*4ec0*/  MUFU.EX2 R180, R180 ;  /* 0x000000b400b47308 */ /* 0x000fe20000000800 */
[----:B------:R-:W-:-:S02]  /*4ed0*/  FFMA.FTZ R170, R4, c[0x0][0x2d0], -R35 ;  /* 0x0000b40004aa7a23 */ /* 0x000fc40000010823 */
[----:B------:R-:W1:Y:S01]  /*4ee0*/  SHFL.BFLY PT, R164, R21, 0x1, 0x1f ;  /* 0x0c201f0015a47f89 */ /* 0x000e6200000e0000 */
[--C-:B------:R-:W-:Y:S02]  /*4ef0*/  FFMA.FTZ R176, R10, c[0x0][0x2d0], -R35.reuse ;  /* 0x0000b4000ab07a23 */ /* 0x100fe40000010823 */
[--C-:B------:R-:W-:Y:S02]  /*4f00*/  FFMA.FTZ R167, R8, c[0x0][0x2d0], -R35.reuse ;  /* 0x0000b40008a77a23 */ /* 0x100fe40000010823 */
[----:B------:R-:W2:Y:S01]  /*4f10*/  MUFU.EX2 R177, R177 ;  /* 0x000000b100b17308 */ /* 0x000ea20000000800 */
[--C-:B------:R-:W-:Y:S02]  /*4f20*/  FFMA.FTZ R179, R190, c[0x0][0x2d0], -R35.reuse ;  /* 0x0000b400beb37a23 */ /* 0x100fe40000010823 */
[--C-:B------:R-:W-:Y:S02]  /*4f30*/  FFMA.FTZ R181, R188, c[0x0][0x2d0], -R35.reuse ;  /* 0x0000b400bcb57a23 */ /* 0x100fe40000010823 */
[----:B------:R-:W-:-:S02]  /*4f40*/  FFMA.FTZ R182, R182, c[0x0][0x2d0], -R35 ;  /* 0x0000b400b6b67a23 */ /* 0x000fc40000010823 */
[--C-:B------:R-:W-:Y:S01]  /*4f50*/  FFMA.FTZ R184, R184, c[0x0][0x2d0], -R35.reuse ;  /* 0x0000b400b8b87a23 */ /* 0x100fe20000010823 */
[----:B------:R-:W-:Y:S01]  /*4f60*/  MUFU.EX2 R178, R178 ;  /* 0x000000b200b27308 */ /* 0x000fe20000000800 */
[----:B------:R-:W-:-:S07]  /*4f70*/  FFMA.FTZ R192, R192, c[0x0][0x2d0], -R35 ;  /* 0x0000b400c0c07a23 */ /* 0x000fce0000010823 */
[----:B------:R-:W3:Y:S01]  /*4f80*/  MUFU.EX2 R173, R173 ;  /* 0x000000ad00ad7308 */ /* 0x000ee20000000800 */
[----:B--2---:R-:W-:Y:S01]  /*4f90*/  F2FP.BF16.PACK_AB R128, R177, R180 ;  /* 0x000000b4b180723e */ /* 0x004fe200000010ff */
[----:B------:R-:W-:Y:S01]  /*4fa0*/  FADD.FTZ R177, R180, R177 ;  /* 0x000000b1b4b17221 */ /* 0x000fe20000010000 */
[----:B-1----:R-:W-:Y:S02]  /*4fb0*/  FMNMX.FTZ R164, R164, R21, !PT ;  /* 0x00000015a4a47209 */ /* 0x002fe40007810000 */
[----:B------:R-:W-:Y:S02]  /*4fc0*/  LDSM.16.MT88.4 R20, [R231+0x2900] ;  /* 0x00290000e714783b */ /* 0x000fe40000004200 */
[C---:B------:R-:W-:Y:S01]  /*4fd0*/  FSETP.NEU.FTZ.AND P0, PT, R164.reuse, -INF , PT ;  /* 0xff800000a400780b */ /* 0x040fe20003f1d000 */
[----:B------:R-:W-:Y:S01]  /*4fe0*/  FMUL.FTZ R186, R164, c[0x0][0x2d0] ;  /* 0x0000b400a4ba7a20 */ /* 0x000fe20000410000 */
[----:B------:R-:W-:Y:S04]  /*4ff0*/  MUFU.EX2 R176, R176 ;  /* 0x000000b000b07308 */ /* 0x000fe80000000800 */
[----:B------:R-:W-:-:S02]  /*5000*/  FSEL R186, R186, RZ, P0 ;  /* 0x000000ffbaba7208 */ /* 0x000fc40000000000 */
[----:B------:R-:W-:Y:S02]  /*5010*/  PLOP3.LUT P0, PT, PT, PT, UP0, 0x40, 0x0 ;  /* 0x000000000000781c */ /* 0x000fe40003f0e808 */
[----:B---3--:R-:W-:Y:S01]  /*5020*/  F2FP.BF16.PACK_AB R130, R173, R178 ;  /* 0x000000b2ad82723e */ /* 0x008fe200000010ff */
[--C-:B------:R-:W-:Y:S01]  /*5030*/  FFMA.FTZ R172, R18, c[0x0][0x2d0], -R186.reuse ;  /* 0x0000b40012ac7a23 */ /* 0x100fe200000108ba */
[----:B------:R-:W-:Y:S01]  /*5040*/  MUFU.EX2 R171, R171 ;  /* 0x000000ab00ab7308 */ /* 0x000fe20000000800 */
[--C-:B------:R-:W-:Y:S02]  /*5050*/  FFMA.FTZ R175, R19, c[0x0][0x2d0], -R186.reuse ;  /* 0x0000b40013af7a23 */ /* 0x100fe400000108ba */
[--C-:B------:R-:W-:Y:S02]  /*5060*/  FFMA.FTZ R174, R17, c[0x0][0x2d0], -R186.reuse ;  /* 0x0000b40011ae7a23 */ /* 0x100fe400000108ba */
[--C-:B------:R-:W-:Y:S01]  /*5070*/  FFMA.FTZ R169, R5, c[0x0][0x2d0], -R186.reuse ;  /* 0x0000b40005a97a23 */ /* 0x100fe200000108ba */
[----:B------:R-:W-:Y:S01]  /*5080*/  LDSM.16.MT88.4 R16, [R224+0x900] ;  /* 0x00090000e010783b */ /* 0x000fe20000004200 */
[--C-:B------:R-:W-:Y:S01]  /*5090*/  FFMA.FTZ R165, R11, c[0x0][0x2d0], -R186.reuse ;  /* 0x0000b4000ba57a23 */ /* 0x100fe200000108ba */
[----:B------:R-:W-:Y:S01]  /*50a0*/  MUFU.EX2 R172, R172 ;  /* 0x000000ac00ac7308 */ /* 0x000fe20000000800 */
[--C-:B------:R-:W-:Y:S01]  /*50b0*/  FFMA.FTZ R3, R9, c[0x0][0x2d0], -R186.reuse ;  /* 0x0000b40009037a23 */ /* 0x100fe200000108ba */
[----:B------:R-:W1:Y:S01]  /*50c0*/  LDSM.16.MT88.4 R4, [R224+0x6100] ;  /* 0x00610000e004783b */ /* 0x000e620000004200 */
[----:B------:R-:W-:-:S02]  /*50d0*/  FFMA.FTZ R168, R15, c[0x0][0x2d0], -R186 ;  /* 0x0000b4000fa87a23 */ /* 0x000fc400000108ba */
[--C-:B------:R-:W-:Y:S01]  /*50e0*/  FFMA.FTZ R2, R13, c[0x0][0x2d0], -R186.reuse ;  /* 0x0000b4000d027a23 */ /* 0x100fe200000108ba */
[----:B------:R-:W2:Y:S01]  /*50f0*/  LDSM.16.MT88.4 R8, [R226+0x900] ;  /* 0x00090000e208783b */ /* 0x000ea20000004200 */
[--C-:B------:R-:W-:Y:S01]  /*5100*/  FFMA.FTZ R187, R187, c[0x0][0x2d0], -R186.reuse ;  /* 0x0000b400bbbb7a23 */ /* 0x100fe200000108ba */
[----:B------:R-:W3:Y:S01]  /*5110*/  MUFU.EX2 R175, R175 ;  /* 0x000000af00af7308 */ /* 0x000ee20000000800 */
[--C-:B------:R-:W-:Y:S01]  /*5120*/  FFMA.FTZ R188, R195, c[0x0][0x2d0], -R186.reuse ;  /* 0x0000b400c3bc7a23 */ /* 0x100fe200000108ba */
[----:B------:R-:W4:Y:S01]  /*5130*/  LDSM.16.MT88.4 R12, [R226+0x2900] ;  /* 0x00290000e20c783b */ /* 0x000f220000004200 */
[--C-:B------:R-:W-:Y:S02]  /*5140*/  FFMA.FTZ R190, R193, c[0x0][0x2d0], -R186.reuse ;  /* 0x0000b400c1be7a23 */ /* 0x100fe400000108ba */
[--C-:B------:R-:W-:Y:S02]  /*5150*/  FFMA.FTZ R191, R191, c[0x0][0x2d0], -R186.reuse ;  /* 0x0000b400bfbf7a23 */ /* 0x100fe400000108ba */
[----:B------:R-:W-:Y:S01]  /*5160*/  FFMA.FTZ R193, R194, c[0x0][0x2d0], -R35 ;  /* 0x0000b400c2c17a23 */ /* 0x000fe20000010823 */
[----:B------:R-:W-:Y:S01]  /*5170*/  MUFU.EX2 R174, R174 ;  /* 0x000000ae00ae7308 */ /* 0x000fe20000000800 */
[----:B------:R-:W-:-:S02]  /*5180*/  FFMA.FTZ R196, R33, c[0x0][0x2d0], -R186 ;  /* 0x0000b40021c47a23 */ /* 0x000fc400000108ba */
[--C-:B------:R-:W-:Y:S02]  /*5190*/  FFMA.FTZ R189, R189, c[0x0][0x2d0], -R186.reuse ;  /* 0x0000b400bdbd7a23 */ /* 0x100fe400000108ba */
[--C-:B------:R-:W-:Y:S02]  /*51a0*/  FFMA.FTZ R185, R185, c[0x0][0x2d0], -R186.reuse ;  /* 0x0000b400b9b97a23 */ /* 0x100fe400000108ba */
[--C-:B------:R-:W-:Y:S01]  /*51b0*/  FFMA.FTZ R194, R34, c[0x0][0x2d0], -R35.reuse ;  /* 0x0000b40022c27a23 */ /* 0x100fe20000010823 */
[----:B------:R-:W5:Y:S01]  /*51c0*/  MUFU.EX2 R169, R169 ;  /* 0x000000a900a97308 */ /* 0x000f620000000800 */
[----:B---3--:R-:W-:Y:S01]  /*51d0*/  F2FP.BF16.PACK_AB R129, R175, R172 ;  /* 0x000000acaf81723e */ /* 0x008fe200000010ff */
[----:B------:R-:W-:Y:S02]  /*51e0*/  FFMA.FTZ R195, R32, c[0x0][0x2d0], -R35 ;  /* 0x0000b40020c37a23 */ /* 0x000fe40000010823 */
[----:B------:R-:W-:Y:S01]  /*51f0*/  FFMA.FTZ R186, R183, c[0x0][0x2d0], -R186 ;  /* 0x0000b400b7ba7a23 */ /* 0x000fe200000108ba */
[----:B------:R-:W-:Y:S01]  /*5200*/  LDSM.16.MT88.4 R32, [R231+0x1900] ;  /* 0x00190000e720783b */ /* 0x000fe20000004200 */
[----:B------:R-:W-:-:S02]  /*5210*/  FADD.FTZ R175, R172, R175 ;  /* 0x000000afacaf7221 */ /* 0x000fc40000010000 */
[----:B------:R-:W-:Y:S01]  /*5220*/  MUFU.EX2 R170, R170 ;  /* 0x000000aa00aa7308 */ /* 0x000fe20000000800 */
[----:B------:R-:W-:-:S04]  /*5230*/  FADD.FTZ R178, R178, R177 ;  /* 0x000000b1b2b27221 */ /* 0x000fc80000010000 */
[----:B------:R-:W-:Y:S01]  /*5240*/  FADD.FTZ R173, R173, R178 ;  /* 0x000000b2adad7221 */ /* 0x000fe20000010000 */
[----:B-----5:R-:W-:Y:S02]  /*5250*/  F2FP.BF16.PACK_AB R131, R169, R174 ;  /* 0x000000aea983723e */ /* 0x020fe400000010ff */
[----:B------:R-:W-:Y:S01]  /*5260*/  MUFU.EX2 R167, R167 ;  /* 0x000000a700a77308 */ /* 0x000fe20000000800 */
[----:B------:R-:W-:-:S04]  /*5270*/  FADD.FTZ R174, R174, R175 ;  /* 0x000000afaeae7221 */ /* 0x000fc80000010000 */
[----:B------:R-:W-:Y:S01]  /*5280*/  FADD.FTZ R169, R169, R174 ;  /* 0x000000aea9a97221 */ /* 0x000fe20000010000 */
[C---:B------:R-:W-:Y:S02]  /*5290*/  HMMA.16816.F32.BF16 R152, R128.reuse, R148, RZ ;  /* 0x000000948098723c */ /* 0x040fe400000418ff */
[----:B------:R-:W-:Y:S06]  /*52a0*/  MUFU.EX2 R168, R168 ;  /* 0x000000a800a87308 */ /* 0x000fec0000000800 */
[C---:B------:R-:W-:Y:S02]  /*52b0*/  HMMA.16816.F32.BF16 R148, R128.reuse, R150, RZ ;  /* 0x000000968094723c */ /* 0x040fe400000418ff */
[----:B------:R-:W3:Y:S06]  /*52c0*/  MUFU.EX2 R165, R165 ;  /* 0x000000a500a57308 */ /* 0x000eec0000000800 */
[C---:B------:R-:W-:Y:S02]  /*52d0*/  HMMA.16816.F32.BF16 R160, R128.reuse, R156, RZ ;  /* 0x0000009c80a0723c */ /* 0x040fe400000418ff */
[----:B------:R-:W-:Y:S06]  /*52e0*/  MUFU.EX2 R3, R3 ;  /* 0x0000000300037308 */ /* 0x000fec0000000800 */
[C---:B------:R-:W-:Y:S02]  /*52f0*/  HMMA.16816.F32.BF16 R144, R128.reuse, R140, RZ ;  /* 0x0000008c8090723c */ /* 0x040fe400000418ff */
[----:B------:R-:W5:Y:S06]  /*5300*/  MUFU.EX2 R2, R2 ;  /* 0x0000000200027308 */ /* 0x000f6c0000000800 */
[C---:B------:R-:W-:Y:S02]  /*5310*/  HMMA.16816.F32.BF16 R136, R128.reuse, R132, RZ ;  /* 0x000000848088723c */ /* 0x040fe400000418ff */
[----:B------:R-:W-:Y:S06]  /*5320*/  MUFU.EX2 R179, R179 ;  /* 0x000000b300b37308 */ /* 0x000fec0000000800 */
[C---:B------:R-:W-:Y:S02]  /*5330*/  HMMA.16816.F32.BF16 R36, R128.reuse, R40, RZ ;  /* 0x000000288024723c */ /* 0x040fe400000418ff */
[----:B------:R-:W1:Y:S06]  /*5340*/  MUFU.EX2 R182, R182 ;  /* 0x000000b600b67308 */ /* 0x000e6c0000000800 */
        /* <DEDUP_REMOVED lines=28> */
[C---:B------:R-:W-:Y:S08]  /*5510*/  HMMA.16816.F32.BF16 R48, R128.reuse, R50, RZ ;  /* 0x000000328030723c */ /* 0x040ff000000418ff */
        /* <DEDUP_REMOVED lines=9> */
[C---:B-1----:R-:W-:Y:S07]  /*55b0*/  HMMA.16816.F32.BF16 R124, R128.reuse, R4, RZ ;  /* 0x00000004807c723c */ /* 0x042fee00000418ff */
[----:B------:R-:W-:Y:S01]  /*55c0*/  F2FP.BF16.PACK_AB R4, R171, R176 ;  /* 0x000000b0ab04723e */ /* 0x000fe200000010ff */
[----:B------:R-:W-:Y:S01]  /*55d0*/  HMMA.16816.F32.BF16 R128, R128, R6, RZ ;  /* 0x000000068080723c */ /* 0x000fe200000418ff */
[----:B---3--:R-:W-:Y:S01]  /*55e0*/  F2FP.BF16.PACK_AB R5, R165, R168 ;  /* 0x000000a8a505723e */ /* 0x008fe200000010ff */
[----:B------:R-:W-:-:S02]  /*55f0*/  FADD.FTZ R176, R176, R173 ;  /* 0x000000adb0b07221 */ /* 0x000fc40000010000 */
[----:B------:R-:W-:Y:S02]  /*5600*/  FADD.FTZ R168, R168, R169 ;  /* 0x000000a9a8a87221 */ /* 0x000fe40000010000 */
[----:B------:R-:W-:Y:S01]  /*5610*/  FADD.FTZ R171, R171, R176 ;  /* 0x000000b0abab7221 */ /* 0x000fe20000010000 */
[----:B------:R-:W-:Y:S01]  /*5620*/  F2FP.BF16.PACK_AB R6, R167, R170 ;  /* 0x000000aaa706723e */ /* 0x000fe200000010ff */
[----:B------:R-:W-:Y:S01]  /*5630*/  FADD.FTZ R168, R165, R168 ;  /* 0x000000a8a5a87221 */ /* 0x000fe20000010000 */
[----:B-----5:R-:W-:Y:S01]  /*5640*/  F2FP.BF16.PACK_AB R7, R2, R3 ;  /* 0x000000030207723e */ /* 0x020fe200000010ff */
[----:B------:R-:W-:Y:S02]  /*5650*/  FADD.FTZ R170, R170, R171 ;  /* 0x000000abaaaa7221 */ /* 0x000fe40000010000 */
[----:B------:R-:W-:Y:S02]  /*5660*/  FADD.FTZ R3, R3, R168 ;  /* 0x000000a803037221 */ /* 0x000fe40000010000 */
[----:B------:R-:W-:-:S02]  /*5670*/  FADD.FTZ R170, R167, R170 ;  /* 0x000000aaa7aa7221 */ /* 0x000fc40000010000 */
[----:B--2---:R-:W-:Y:S01]  /*5680*/  HMMA.16816.F32.BF16 R152, R4, R8, R152 ;  /* 0x000000080498723c */ /* 0x004fe20000041898 */
[----:B------:R-:W-:-:S07]  /*5690*/  FADD.FTZ R2, R2, R3 ;  /* 0x0000000302027221 */ /* 0x000fce0000010000 */
[C---:B------:R-:W-:Y:S01]  /*56a0*/  HMMA.16816.F32.BF16 R148, R4.reuse, R10, R148 ;  /* 0x0000000a0494723c */ /* 0x040fe20000041894 */
[----:B------:R-:W1:Y:S07]  /*56b0*/  LDSM.16.MT88.4 R8, [R225+0x2900] ;  /* 0x00290000e108783b */ /* 0x000e6e0000004200 */
[C---:B----4-:R-:W-:Y:S08]  /*56c0*/  HMMA.16816.F32.BF16 R44, R4.reuse, R12, R44 ;  /* 0x0000000c042c723c */ /* 0x050ff0000004182c */
[C---:B------:R-:W-:Y:S01]  /*56d0*/  HMMA.16816.F32.BF16 R48, R4.reuse, R14, R48 ;  /* 0x0000000e0430723c */ /* 0x040fe20000041830 */
[----:B------:R-:W2:Y:S07]  /*56e0*/  LDSM.16.MT88.4 R12, [R225+0x4900] ;  /* 0x00490000e10c783b */ /* 0x000eae0000004200 */
[C---:B------:R-:W-:Y:S08]  /*56f0*/  HMMA.16816.F32.BF16 R136, R4.reuse, R16, R136 ;  /* 0x000000100488723c */ /* 0x040ff00000041888 */
[C---:B------:R-:W-:Y:S01]  /*5700*/  HMMA.16816.F32.BF16 R132, R4.reuse, R18, R132 ;  /* 0x000000120484723c */ /* 0x040fe20000041884 */
[----:B------:R-:W-:Y:S07]  /*5710*/  LDSM.16.MT88.4 R16, [R231+0x4900] ;  /* 0x00490000e710783b */ /* 0x000fee0000004200 */
[C---:B------:R-:W-:Y:S08]  /*5720*/  HMMA.16816.F32.BF16 R160, R4.reuse, R28, R160 ;  /* 0x0000001c04a0723c */ /* 0x040ff000000418a0 */
[C---:B-1----:R-:W-:Y:S08]  /*5730*/  HMMA.16816.F32.BF16 R52, R4.reuse, R8, R52 ;  /* 0x000000080434723c */ /* 0x042ff00000041834 */
[C---:B------:R-:W-:Y:S01]  /*5740*/  HMMA.16816.F32.BF16 R56, R4.reuse, R10, R56 ;  /* 0x0000000a0438723c */ /* 0x040fe20000041838 */
[----:B------:R-:W1:Y:S07]  /*5750*/  LDSM.16.MT88.4 R8, [R224+0x4900] ;  /* 0x00490000e008783b */ /* 0x000e6e0000004200 */
[C---:B--2---:R-:W-:Y:S08]  /*5760*/  HMMA.16816.F32.BF16 R84, R4.reuse, R12, R84 ;  /* 0x0000000c0454723c */ /* 0x044ff00000041854 */
[C---:B------:R-:W-:Y:S01]  /*5770*/  HMMA.16816.F32.BF16 R88, R4.reuse, R14, R88 ;  /* 0x0000000e0458723c */ /* 0x040fe20000041858 */
[----:B------:R-:W2:Y:S07]  /*5780*/  LDSM.16.MT88.4 R12, [R225+0x6900] ;  /* 0x00690000e10c783b */ /* 0x000eae0000004200 */
[C---:B------:R-:W-:Y:S01]  /*5790*/  HMMA.16816.F32.BF16 R156, R4.reuse, R30, R156 ;  /* 0x0000001e049c723c */ /* 0x040fe2000004189c */
[----:B------:R-:W-:Y:S07]  /*57a0*/  LDSM.16.MT88.4 R28, [R224+0x2900] ;  /* 0x00290000e01c783b */ /* 0x000fee0000004200 */
[C---:B------:R-:W-:Y:S08]  /*57b0*/  HMMA.16816.F32.BF16 R144, R4.reuse, R24, R144 ;  /* 0x000000180490723c */ /* 0x040ff00000041890 */
[C---:B------:R-:W-:Y:S01]  /*57c0*/  HMMA.16816.F32.BF16 R140, R4.reuse, R26, R140 ;  /* 0x0000001a048c723c */ /* 0x040fe2000004188c */
[----:B------:R-:W-:Y:S07]  /*57d0*/  LDSM.16.MT88.4 R24, [R226+0x4900] ;  /* 0x00490000e218783b */ /* 0x000fee0000004200 */
[C---:B-1----:R-:W-:Y:S08]  /*57e0*/  HMMA.16816.F32.BF16 R92, R4.reuse, R8, R92 ;  /* 0x00000008045c723c */ /* 0x042ff0000004185c */
[C---:B------:R-:W-:Y:S01]  /*57f0*/  HMMA.16816.F32.BF16 R96, R4.reuse, R10, R96 ;  /* 0x0000000a0460723c */ /* 0x040fe20000041860 */
[----:B------:R-:W1:Y:S07]  /*5800*/  LDSM.16.MT88.4 R8, [R224+0x6900] ;  /* 0x00690000e008783b */ /* 0x000e6e0000004200 */
[C---:B------:R-:W-:Y:S08]  /*5810*/  HMMA.16816.F32.BF16 R36, R4.reuse, R20, R36 ;  /* 0x000000140424723c */ /* 0x040ff00000041824 */
[C---:B------:R-:W-:Y:S01]  /*5820*/  HMMA.16816.F32.BF16 R40, R4.reuse, R22, R40 ;  /* 0x000000160428723c */ /* 0x040fe20000041828 */
[----:B------:R-:W3:Y:S07]  /*5830*/  LDSM.16.MT88.4 R20, [R231+0x6900] ;  /* 0x00690000e714783b */ /* 0x000eee0000004200 */
        /* <DEDUP_REMOVED lines=11> */
[----:B------:R-:W-:Y:S07]  /*58f0*/  LDSM.16.MT88.4 R28, [R225+0x1100] ;  /* 0x00110000e11c783b */ /* 0x000fee0000004200 */
[C---:B------:R-:W-:Y:S08]  /*5900*/  HMMA.16816.F32.BF16 R76, R4.reuse, R24, R76 ;  /* 0x00000018044c723c */ /* 0x040ff0000004184c */
[C---:B------:R-:W-:Y:S01]  /*5910*/  HMMA.16816.F32.BF16 R80, R4.reuse, R26, R80 ;  /* 0x0000001a0450723c */ /* 0x040fe20000041850 */
[----:B------:R-:W-:Y:S07]  /*5920*/  LDSM.16.MT88.4 R24, [R224+0x1100] ;  /* 0x00110000e018783b */ /* 0x000fee0000004200 */
        /* <DEDUP_REMOVED lines=15> */
[----:B--2---:R-:W-:Y:S01]  /*5a20*/  HMMA.16816.F32.BF16 R36, R4, R12, R36 ;  /* 0x0000000c0424723c */ /* 0x004fe20000041824 */
[----:B------:R-:W-:-:S02]  /*5a30*/  FADD.FTZ R190, R190, R187 ;  /* 0x000000bbbebe7221 */ /* 0x000fc40000010000 */
[----:B------:R-:W-:Y:S02]  /*5a40*/  FADD.FTZ R184, R184, R181 ;  /* 0x000000b5b8b87221 */ /* 0x000fe40000010000 */
[----:B------:R-:W-:-:S03]  /*5a50*/  FADD.FTZ R191, R191, R190 ;  /* 0x000000bebfbf7221 */ /* 0x000fc60000010000 */
        /* <DEDUP_REMOVED lines=19> */
[----:B------:R-:W5:Y:S07]  /*5b90*/  LDSM.16.MT88.4 R28, [R231+0x5100] ;  /* 0x00510000e71c783b */ /* 0x000f6e0000004200 */
[C---:B------:R-:W-:Y:S08]  /*5ba0*/  HMMA.16816.F32.BF16 R136, R4.reuse, R24, R136 ;  /* 0x000000180488723c */ /* 0x040ff00000041888 */
        /* <DEDUP_REMOVED lines=14> */
[C---:B-----5:R-:W-:Y:S08]  /*5c90*/  HMMA.16816.F32.BF16 R68, R4.reuse, R28, R68 ;  /* 0x0000001c0444723c */ /* 0x060ff00000041844 */
        /* <DEDUP_REMOVED lines=14> */
[C---:B------:R-:W-:Y:S01]  /*5d80*/  F2FP.BF16.PACK_AB R5, R189.reuse, R196 ;  /* 0x000000c4bd05723e */ /* 0x040fe200000010ff */
        /* <DEDUP_REMOVED lines=14> */
[C---:B------:R-:W-:Y:S08]  /*5e70*/  HMMA.16816.F32.BF16 R160, R4.reuse, R32, R160 ;  /* 0x0000002004a0723c */ /* 0x040ff000000418a0 */
        /* <DEDUP_REMOVED lines=21> */
[C---:B------:R-:W-:Y:S08]  /*5fd0*/  HMMA.16816.F32.BF16 R64, R4.reuse, R34, R64 ;  /* 0x000000220440723c */ /* 0x040ff00000041840 */
[C---:B-----5:R-:W-:Y:S08]  /*5fe0*/  HMMA.16816.F32.BF16 R76, R4.reuse, R28, R76 ;  /* 0x0000001c044c723c */ /* 0x060ff0000004184c */
[C---:B------:R-:W-:Y:S08]  /*5ff0*/  HMMA.16816.F32.BF16 R80, R4.reuse, R30, R80 ;  /* 0x0000001e0450723c */ /* 0x040ff00000041850 */
[C---:B------:R-:W-:Y:S08]  /*6000*/  HMMA.16816.F32.BF16 R84, R4.reuse, R24, R84 ;  /* 0x000000180454723c */ /* 0x040ff00000041854 */
[C---:B------:R-:W-:Y:S08]  /*6010*/  HMMA.16816.F32.BF16 R88, R4.reuse, R26, R88 ;  /* 0x0000001a0458723c */ /* 0x040ff00000041858 */
[C---:B---3--:R-:W-:Y:S08]  /*6020*/  HMMA.16816.F32.BF16 R92, R4.reuse, R20, R92 ;  /* 0x00000014045c723c */ /* 0x048ff0000004185c */
[C---:B------:R-:W-:Y:S08]  /*6030*/  HMMA.16816.F32.BF16 R96, R4.reuse, R22, R96 ;  /* 0x000000160460723c */ /* 0x040ff00000041860 */
[C---:B----4-:R-:W-:Y:S08]  /*6040*/  HMMA.16816.F32.BF16 R108, R4.reuse, R16, R108 ;  /* 0x00000010046c723c */ /* 0x050ff0000004186c */
[C---:B------:R-:W-:Y:S08]  /*6050*/  HMMA.16816.F32.BF16 R112, R4.reuse, R18, R112 ;  /* 0x000000120470723c */ /* 0x040ff00000041870 */
[C---:B--2---:R-:W-:Y:S08]  /*6060*/  HMMA.16816.F32.BF16 R116, R4.reuse, R12, R116 ;  /* 0x0000000c0474723c */ /* 0x044ff00000041874 */
[C---:B------:R-:W-:Y:S08]  /*6070*/  HMMA.16816.F32.BF16 R120, R4.reuse, R14, R120 ;  /* 0x0000000e0478723c */ /* 0x040ff00000041878 */
[C---:B-1----:R-:W-:Y:S08]  /*6080*/  HMMA.16816.F32.BF16 R124, R4.reuse, R8, R124 ;  /* 0x00000008047c723c */ /* 0x042ff0000004187c */
[----:B------:R-:W-:Y:S01]  /*6090*/  HMMA.16816.F32.BF16 R128, R4, R10, R128 ;  /* 0x0000000a0480723c */ /* 0x000fe20000041880 */
[----:B------:R-:W-:Y:S07]  /*60a0*/  @P0 BRA `(.L_x_1982) ;  /* 0x0000018000000947 */ /* 0x000fee0003800000 */
        /* <DEDUP_REMOVED lines=13> */
.L_x_1983:
[----:B------:R-:W-:Y:S02]  /*6180*/  UMOV UR5, 0x1 ;  /* 0x0000000100057882 */ /* 0x000fe40000000000 */
[----:B------:R-:W-:Y:S02]  /*6190*/  ULDC UR4, c[0x0][0x32c] ;  /* 0x0000cb0000047ab9 */ /* 0x000fe40000000800 */
[----:B------:R-:W-:-:S03]  /*61a0*/  UISETP.NE.AND UP2, UPT, UR5, UR4, UPT ;  /* 0x000000040500728c */ /* 0x000fc6000bf45270 */
[----:B------:R-:W-:Y:S02]  /*61b0*/  ULDC.64 UR4, c[0x0][0x330] ;  /* 0x0000cc0000047ab9 */ /* 0x000fe40000000a00 */
[----:B------:R-:W-:-:S07]  /*61c0*/  UIMAD.WIDE.U32 UR26, UR24, UR4, URZ ;  /* 0x00000004181a72a5 */ /* 0x000fce000f8e003f */
[----:B------:R-:W-:Y:S02]  /*61d0*/  @UP2 UMOV UR25, UR27 ;  /* 0x0000001b00192c82 */ /* 0x000fe40008000000 */
[----:B------:R-:W-:Y:S02]  /*61e0*/  @UP2 USHF.R.U32.HI UR24, URZ, UR5, UR25 ;  /* 0x000000053f182299 */ /* 0x000fe40008011619 */
.L_x_1984:
[----:B------:R-:W-:Y:S02]  /*61f0*/  ULDC UR4, c[0x0][0x32c] ;  /* 0x0000cb0000047ab9 */ /* 0x000fe40000000800 */
[----:B------:R-:W-:-:S04]  /*6200*/  UIMAD UR4, UR24, UR4, UR4 ;  /* 0x00000004180472a4 */ /* 0x000fc8000f8e0204 */
[----:B------:R-:W-:-:S04]  /*6210*/  UISETP.LT.AND UP2, UPT, UR21, UR4, UPT ;  /* 0x000000041500728c */ /* 0x000fc8000bf41270 */
[----:B------:R-:W-:-:S04]  /*6220*/  USEL UR21, UR21, UR4, UP2 ;  /* 0x0000000415157287 */ /* 0x000fc80009000000 */
.L_x_1982:
[----:B------:R-:W-:-:S04]  /*6230*/  USHF.R.S32.HI UR4, URZ, 0x1f, UR21 ;  /* 0x0000001f3f047899 */ /* 0x000fc80008011415 */
[----:B------:R-:W-:-:S04]  /*6240*/  ULEA.HI UR4, UR4, UR21, URZ, 0x6 ;  /* 0x0000001504047291 */ /* 0x000fc8000f8f303f */
[----:B------:R-:W-:-:S04]  /*6250*/  USHF.R.S32.HI UR4, URZ, 0x6, UR4 ;  /* 0x000000063f047899 */ /* 0x000fc80008011404 */
[----:B------:R-:W-:-:S04]  /*6260*/  UISETP.LT.AND UP2, UPT, UR9, UR4, UPT ;  /* 0x000000040900728c */ /* 0x000fc8000bf41270 */
[----:B------:R-:W-:-:S04]  /*6270*/  USEL UR4, UR9, UR4, !UP2 ;  /* 0x0000000409047287 */ /* 0x000fc8000d000000 */
[----:B------:R-:W-:-:S06]  /*6280*/  UISETP.GE.AND UP2, UPT, UR20, UR4, UPT ;  /* 0x000000041400728c */ /* 0x000fcc000bf46270 */
[----:B------:R-:W-:-:S13]  /*6290*/  PLOP3.LUT P0, PT, PT, PT, UP2, 0x40, 0x0 ;  /* 0x000000000000781c */ /* 0x000fda0003f0e828 */
[----:B------:R-:W-:Y:S05]  /*62a0*/  @P0 BRA `(.L_x_1985) ;  /* 0x0000487000000947 */ /* 0x000fea0003800000 */
[----:B------:R-:W-:Y:S01]  /*62b0*/  IMAD.MOV.U32 R3, RZ, RZ, R0 ;  /* 0x000000ffff037224 */ /* 0x000fe200078e0000 */
[C---:B------:R-:W-:Y:S01]  /*62c0*/  SHF.L.U64.HI R4, R207.reuse, 0x1, R166 ;  /* 0x00000001cf047819 */ /* 0x040fe200000102a6 */
[----:B------:R-:W-:Y:S01]  /*62d0*/  IMAD.MOV.U32 R2, RZ, RZ, R164 ;  /* 0x000000ffff027224 */ /* 0x000fe200078e00a4 */
[C---:B------:R-:W-:Y:S01]  /*62e0*/  SHF.L.U64.HI R252, R206.reuse, 0x1, R247 ;  /* 0x00000001cefc7819 */ /* 0x040fe200000102f7 */
[----:B------:R-:W-:Y:S01]  /*62f0*/  IMAD.SHL.U32 R0, R207, 0x2, RZ ;  /* 0x00000002cf007824 */ /* 0x000fe200078e00ff */
[----:B------:R-:W-:Y:S01]  /*6300*/  SEL R250, RZ, 0x10, P5 ;  /* 0x00000010fffa7807 */ /* 0x000fe20002800000 */
[----:B------:R-:W-:Y:S01]  /*6310*/  IMAD.SHL.U32 R251, R206, 0x2, RZ ;  /* 0x00000002cefb7824 */ /* 0x000fe200078e00ff */
[----:B------:R-:W-:Y:S02]  /*6320*/  SEL R249, RZ, 0x10, P4 ;  /* 0x00000010fff97807 */ /* 0x000fe40002000000 */
.L_x_1996:
[----:B------:R-:W-:Y:S04]  /*6330*/  DEPBAR.LE SB0, 0x0 ;  /* 0x000080000000791a */ /* 0x000fe80000000000 */
[----:B------:R-:W-:Y:S01]  /*6340*/  BAR.SYNC.DEFER_BLOCKING 0x0 ;  /* 0x0000000000007b1d */ /* 0x000fe20000010000 */
[----:B------:R-:W-:Y:S06]  /*6350*/  UISETP.GT.AND UP2, UPT, UR9, UR20, UPT ;  /* 0x000000140900728c */ /* 0x000fec000bf44270 */
[----:B------:R-:W-:Y:S01]  /*6360*/  PLOP3.LUT P0, PT, PT, PT, UP2, 0x80, 0x0 ;  /* 0x000000000000781c */ /* 0x000fe20003f0f028 */
[----:B------:R1:W2:Y:S04]  /*6370*/  LDSM.16.M88.4 R164, [R234+0x10100] ;  /* 0x01010000eaa4783b */ /* 0x0002a80000000200 */
[----:B------:R1:W3:Y:S04]  /*6380*/  LDSM.16.M88.4 R168, [R233+0x8100] ;  /* 0x00810000e9a8783b */ /* 0x0002e80000000200 */
[----:B------:R1:W4:Y:S04]  /*6390*/  LDSM.16.M88.4 R172, [R233+0x8900] ;  /* 0x00890000e9ac783b */ /* 0x0003280000000200 */
[----:B------:R1:W1:Y:S04]  /*63a0*/  LDSM.16.M88.4 R176, [R233+0x9100] ;  /* 0x00910000e9b0783b */ /* 0x0002680000000200 */
[----:B------:R1:W1:Y:S04]  /*63b0*/  LDSM.16.M88.4 R180, [R233+0x9900] ;  /* 0x00990000e9b4783b */ /* 0x0002680000000200 */
[----:B------:R1:W1:Y:S04]  /*63c0*/  LDSM.16.M88.4 R184, [R230+0x10100] ;  /* 0x01010000e6b8783b */ /* 0x0002680000000200 */
[----:B------:R1:W1:Y:S04]  /*63d0*/  LDSM.16.M88.4 R188, [R232] ;  /* 0x00000000e8bc783b */ /* 0x0002680000000200 */
[----:B------:R1:W1:Y:S04]  /*63e0*/  LDSM.16.M88.4 R192, [R223] ;  /* 0x00000000dfc0783b */ /* 0x0002680000000200 */
[----:B------:R1:W1:Y:S04]  /*63f0*/  LDSM.16.M88.4 R196, [R222] ;  /* 0x00000000dec4783b */ /* 0x0002680000000200 */
[----:B------:R1:W1:Y:S01]  /*6400*/  LDSM.16.M88.4 R200, [R221] ;  /* 0x00000000ddc8783b */ /* 0x0002620000000200 */
[----:B------:R-:W-:-:S05]  /*6410*/  @P0 BRA `(.L_x_1986) ;  /* 0x000003b000000947 */ /* 0x000fca0003800000 */
[----:B------:R-:W-:Y:S01]  /*6420*/  SHF.R.S32.HI R5, RZ, 0x1f, R238 ;  /* 0x0000001fff057819 */ /* 0x000fe200000114ee */
[----:B------:R-:W-:Y:S01]  /*6430*/  IMAD.WIDE.U32 R10, R238, c[0x0][0x208], RZ ;  /* 0x00008200ee0a7a25 */ /* 0x000fe200078e00ff */
[----:B------:R-:W-:Y:S02]  /*6440*/  SHF.R.S32.HI R4, RZ, 0x1f, R237 ;  /* 0x0000001fff047819 */ /* 0x000fe400000114ed */
[----:B------:R-:W-:Y:S01]  /*6450*/  IADD3 R16, -R250, 0x10, RZ ;  /* 0x00000010fa107810 */ /* 0x000fe20007ffe1ff */
[----:B------:R-:W-:Y:S01]  /*6460*/  IMAD R5, R5, c[0x0][0x208], RZ ;  /* 0x0000820005057a24 */ /* 0x000fe200078e02ff */
[----:B------:R-:W-:Y:S01]  /*6470*/  IADD3 R14, -R249, 0x10, RZ ;  /* 0x00000010f90e7810 */ /* 0x000fe20007ffe1ff */
[----:B------:R-:W-:Y:S01]  /*6480*/  IMAD R4, R4, c[0x0][0x218], RZ ;  /* 0x0000860004047a24 */ /* 0x000fe200078e02ff */
[----:B------:R-:W-:Y:S01]  /*6490*/  LOP3.LUT R16, R16, 0xf, RZ, 0xc0, !PT ;  /* 0x0000000f10107812 */ /* 0x000fe200078ec0ff */
[----:B------:R-:W-:Y:S01]  /*64a0*/  IMAD R5, R238, c[0x0][0x20c], R5 ;  /* 0x00008300ee057a24 */ /* 0x000fe200078e0205 */
[----:B------:R-:W-:Y:S01]  /*64b0*/  LOP3.LUT R14, R14, 0xf, RZ, 0xc0, !PT ;  /* 0x0000000f0e0e7812 */ /* 0x000fe200078ec0ff */
[----:B------:R-:W-:Y:S01]  /*64c0*/  IMAD R4, R237, c[0x0][0x21c], R4 ;  /* 0x00008700ed047a24 */ /* 0x000fe200078e0204 */
[----:B------:R-:W-:Y:S01]  /*64d0*/  IADD3 R13, -R248, 0x10, RZ ;  /* 0x00000010f80d7810 */ /* 0x000fe20007ffe1ff */
[----:B------:R-:W-:Y:S01]  /*64e0*/  IMAD.IADD R11, R11, 0x1, R5 ;  /* 0x000000010b0b7824 */ /* 0x000fe200078e0205 */
[C---:B------:R-:W-:Y:S01]  /*64f0*/  SHF.L.U64.HI R6, R205.reuse, 0x1, R246 ;  /* 0x00000001cd067819 */ /* 0x040fe200000102f6 */
[----:B------:R-:W-:Y:S01]  /*6500*/  IMAD.SHL.U32 R5, R205, 0x2, RZ ;  /* 0x00000002cd057824 */ /* 0x000fe200078e00ff */
[----:B------:R-:W-:Y:S01]  /*6510*/  LOP3.LUT R13, R13, 0xf, RZ, 0xc0, !PT ;  /* 0x0000000f0d0d7812 */ /* 0x000fe200078ec0ff */
[----:B------:R-:W-:Y:S01]  /*6520*/  IMAD.WIDE.U32 R10, R237, c[0x0][0x218], R10 ;  /* 0x00008600ed0a7a25 */ /* 0x000fe200078e000a */
[----:B------:R-:W-:Y:S03]  /*6530*/  SHF.R.S32.HI R24, RZ, 0x1f, R207 ;  /* 0x0000001fff187819 */ /* 0x000fe600000114cf */
[C---:B------:R-:W-:Y:S01]  /*6540*/  IMAD.SHL.U32 R25, R207.reuse, 0x2, RZ ;  /* 0x00000002cf197824 */ /* 0x040fe200078e00ff */
[----:B------:R-:W-:Y:S02]  /*6550*/  IADD3 R0, P0, R10, UR22, RZ ;  /* 0x000000160a007c10 */ /* 0x000fe4000ff1e0ff */
[----:B------:R-:W-:Y:S02]  /*6560*/  SHF.L.U64.HI R24, R207, 0x1, R24 ;  /* 0x00000001cf187819 */ /* 0x000fe40000010218 */
[----:B------:R-:W-:Y:S02]  /*6570*/  IADD3.X R11, R11, UR6, R4, P0, !PT ;  /* 0x000000060b0b7c10 */ /* 0x000fe400087fe404 */
[----:B------:R-:W-:Y:S02]  /*6580*/  LEA R8, P0, R0, c[0x0][0x1f8], 0x1 ;  /* 0x00007e0000087a11 */ /* 0x000fe400078008ff */
[----:B------:R-:W-:Y:S02]  /*6590*/  SHF.L.U64.HI R4, R204, 0x1, R245 ;  /* 0x00000001cc047819 */ /* 0x000fe400000102f5 */
[----:B------:R-:W-:Y:S01]  /*65a0*/  LEA.HI.X R7, R0, c[0x0][0x1fc], R11, 0x1, P0 ;  /* 0x00007f0000077a11 */ /* 0x000fe200000f0c0b */
[----:B------:R-:W5:Y:S01]  /*65b0*/  SHFL.IDX PT, R10, R8, 0x1, 0x181f ;  /* 0x00381f00080a7f89 */ /* 0x000f6200000e0000 */
[----:B------:R-:W-:Y:S03]  /*65c0*/  IMAD.SHL.U32 R0, R204, 0x2, RZ ;  /* 0x00000002cc007824 */ /* 0x000fe600078e00ff */
[----:B------:R-:W4:Y:S04]  /*65d0*/  SHFL.IDX PT, R9, R7, 0x1, 0x181f ;  /* 0x00381f0007097f89 */ /* 0x000f2800000e0000 */
[----:B------:R-:W3:Y:S04]  /*65e0*/  SHFL.IDX PT, R8, R8, RZ, 0x181f ;  /* 0x00181fff08087589 */ /* 0x000ee800000e0000 */
[----:B------:R-:W2:Y:S01]  /*65f0*/  SHFL.IDX PT, R7, R7, RZ, 0x181f ;  /* 0x00181fff07077589 */ /* 0x000ea200000e0000 */
[-C--:B-----5:R-:W-:Y:S04]  /*6600*/  IADD3 R16, P1, P0, R16, R10.reuse, R251 ;  /* 0x0000000a10107210 */ /* 0x0a0fe8000783e0fb */
[-C--:B----4-:R-:W-:Y:S02]  /*6610*/  IADD3.X R17, RZ, R9.reuse, R252, P1, P0 ;  /* 0x00000009ff117210 */ /* 0x090fe40000fe04fc */
[-C--:B------:R-:W-:Y:S04]  /*6620*/  IADD3 R14, P1, P0, R14, R10.reuse, R5 ;  /* 0x0000000a0e0e7210 */ /* 0x080fe8000783e005 */
[-C--:B------:R-:W-:Y:S02]  /*6630*/  IADD3.X R15, RZ, R9.reuse, R6, P1, P0 ;  /* 0x00000009ff0f7210 */ /* 0x080fe40000fe0406 */
[----:B------:R-:W-:Y:S04]  /*6640*/  IADD3 R12, P1, P0, R13, R10, R0 ;  /* 0x0000000a0d0c7210 */ /* 0x000fe8000783e000 */
[----:B------:R-:W-:Y:S02]  /*6650*/  IADD3.X R13, RZ, R9, R4, P1, P0 ;  /* 0x00000009ff0d7210 */ /* 0x000fe40000fe0404 */
[C---:B---3--:R-:W-:Y:S05]  /*6660*/  IADD3 R18, P0, R8.reuse, R5, RZ ;  /* 0x0000000508127210 */ /* 0x048fea0007f1e0ff */
[C---:B--2---:R-:W-:Y:S01]  /*6670*/  IMAD.X R19, R7.reuse, 0x1, R6, P0 ;  /* 0x0000000107137824 */ /* 0x044fe200000e0606 */
[C---:B------:R-:W-:Y:S05]  /*6680*/  IADD3 R20, P0, R8.reuse, R0, RZ ;  /* 0x0000000008147210 */ /* 0x040fea0007f1e0ff */
[C---:B------:R-:W-:Y:S01]  /*6690*/  IMAD.X R21, R7.reuse, 0x1, R4, P0 ;  /* 0x0000000107157824 */ /* 0x040fe200000e0604 */
[C---:B------:R-:W-:Y:S05]  /*66a0*/  IADD3 R4, P0, R8.reuse, R25, RZ ;  /* 0x0000001908047210 */ /* 0x040fea0007f1e0ff */
[C---:B------:R-:W-:Y:S01]  /*66b0*/  IMAD.X R5, R7.reuse, 0x1, R24, P0 ;  /* 0x0000000107057824 */ /* 0x040fe200000e0618 */
[----:B------:R-:W-:Y:S04]  /*66c0*/  IADD3 R22, P0, R8, R251, RZ ;  /* 0x000000fb08167210 */ /* 0x000fe80007f1e0ff */
[----:B------:R2:W-:Y:S01]  /*66d0*/  LDGSTS.E.BYPASS.LTC128B.128 [R242], [R4.64], !P3 ;  /* 0x0000000004f27fae */ /* 0x0005e2000d901d52 */
[----:B------:R-:W-:Y:S01]  /*66e0*/  IMAD.X R23, R7, 0x1, R252, P0 ;  /* 0x0000000107177824 */ /* 0x000fe200000e06fc */
[----:B------:R-:W-:Y:S04]  /*66f0*/  IADD3 R10, P0, R10, R25, RZ ;  /* 0x000000190a0a7210 */ /* 0x000fe80007f1e0ff */
[----:B------:R2:W-:Y:S01]  /*6700*/  LDGSTS.E.BYPASS.LTC128B.128 [R242+0x2000], [R22.64], !P5 ;  /* 0x0200000016f27fae */ /* 0x0005e2000e901d52 */
[----:B------:R-:W-:Y:S01]  /*6710*/  IMAD.X R11, R9, 0x1, R24, P0 ;  /* 0x00000001090b7824 */ /* 0x000fe200000e0618 */
[----:B------:R-:W-:Y:S02]  /*6720*/  ISETP.NE.U32.AND P0, PT, R250, RZ, PT ;  /* 0x000000fffa00720c */ /* 0x000fe40003f05070 */
[----:B------:R2:W-:Y:S04]  /*6730*/  LDGSTS.E.BYPASS.LTC128B.128 [R242+0x4000], [R18.64], !P4 ;  /* 0x0400000012f27fae */ /* 0x0005e8000e101d52 */
[----:B------:R2:W-:Y:S04]  /*6740*/  LDGSTS.E.BYPASS.LTC128B.128 [R242+0x6000], [R20.64], !P6 ;  /* 0x0600000014f27fae */ /* 0x0005e8000f101d52 */
[----:B------:R2:W-:Y:S04]  /*6750*/  LDGSTS.E.BYPASS.LTC128B.128 [R242+0x1000], [R10.64], !P3 ;  /* 0x010000000af27fae */ /* 0x0005e8000d901d52 */
[----:B------:R2:W-:Y:S01]  /*6760*/  LDGSTS.E.BYPASS.LTC128B.128.ZFILL [R242+0x3000], [R16.64], P0 ;  /* 0x0300000010f27fae */ /* 0x0005e20008141d52 */
[----:B------:R-:W-:Y:S11]  /*6770*/  ISETP.NE.U32.AND P0, PT, R249, RZ, PT ;  /* 0x000000fff900720c */ /* 0x000ff60003f05070 */
[----:B------:R-:W-:Y:S02]  /*6780*/  @!UPT UIADD3 URZ, URZ, URZ, URZ ;  /* 0x0000003f3f3ff290 */ /* 0x000fe4000fffe03f */
[----:B------:R2:W-:Y:S01]  /*6790*/  LDGSTS.E.BYPASS.LTC128B.128.ZFILL [R242+0x5000], [R14.64], P0 ;  /* 0x050000000ef27fae */ /* 0x0005e20008141d52 */
[----:B------:R-:W-:Y:S11]  /*67a0*/  ISETP.NE.U32.AND P0, PT, R248, RZ, PT ;  /* 0x000000fff800720c */ /* 0x000ff60003f05070 */
[----:B------:R-:W-:Y:S02]  /*67b0*/  @!UPT UIADD3 URZ, URZ, URZ, URZ ;  /* 0x0000003f3f3ff290 */ /* 0x000fe4000fffe03f */
[----:B------:R2:W-:Y:S02]  /*67c0*/  LDGSTS.E.BYPASS.LTC128B.128.ZFILL [R242+0x7000], [R12.64], P0 ;  /* 0x070000000cf27fae */ /* 0x0005e40008141d52 */
.L_x_1986:
[C---:B--23--:R-:W-:Y:S01]  /*67d0*/  HMMA.16816.F32.BF16 R4, R164.reuse, R168, RZ ;  /* 0x000000a8a404723c */ /* 0x04cfe200000418ff */
[----:B------:R-:W0:Y:S01]  /*67e0*/  LDGDEPBAR ;  /* 0x00000000000079af */ /* 0x000e220000000000 */
[----:B------:R-:W-:Y:S06]  /*67f0*/  UISETP.GT.AND UP2, UPT, UR20, UR9, UPT ;  /* 0x000000091400728c */ /* 0x000fec000bf44270 */
[C---:B------:R-:W-:Y:S01]  /*6800*/  HMMA.16816.F32.BF16 R8, R164.reuse, R170, RZ ;  /* 0x000000aaa408723c */ /* 0x040fe200000418ff */
[----:B------:R-:W-:Y:S01]  /*6810*/  LDSM.16.M88.4 R168, [R229+0x10100] ;  /* 0x01010000e5a8783b */ /* 0x000fe20000000200 */
[----:B------:R-:W-:Y:S06]  /*6820*/  PLOP3.LUT P0, PT, PT, PT, UP2, 0x40, 0x0 ;  /* 0x000000000000781c */ /* 0x000fec0003f0e828 */
[C---:B----4-:R-:W-:Y:S08]  /*6830*/  HMMA.16816.F32.BF16 R12, R164.reuse, R172, RZ ;  /* 0x000000aca40c723c */ /* 0x050ff000000418ff */
[C---:B------:R-:W-:Y:S01]  /*6840*/  HMMA.16816.F32.BF16 R16, R164.reuse, R174, RZ ;  /* 0x000000aea410723c */ /* 0x040fe200000418ff */
[----:B------:R-:W2:Y:S07]  /*6850*/  LDSM.16.M88.4 R172, [R228+0x8100] ;  /* 0x00810000e4ac783b */ /* 0x000eae0000000200 */
[C---:B-1----:R-:W-:Y:S08]  /*6860*/  HMMA.16816.F32.BF16 R20, R164.reuse, R176, RZ ;  /* 0x000000b0a414723c */ /* 0x042ff000000418ff */
[C---:B------:R-:W-:Y:S01]  /*6870*/  HMMA.16816.F32.BF16 R24, R164.reuse, R178, RZ ;  /* 0x000000b2a418723c */ /* 0x040fe200000418ff */
[----:B------:R-:W-:Y:S07]  /*6880*/  LDSM.16.M88.4 R176, [R228+0x9100] ;  /* 0x00910000e4b0783b */ /* 0x000fee0000000200 */
[C---:B------:R-:W-:Y:S08]  /*6890*/  HMMA.16816.F32.BF16 R28, R164.reuse, R180, RZ ;  /* 0x000000b4a41c723c */ /* 0x040ff000000418ff */
[----:B------:R-:W-:Y:S01]  /*68a0*/  HMMA.16816.F32.BF16 R32, R164, R182, RZ ;  /* 0x000000b6a420723c */ /* 0x000fe200000418ff */
[----:B------:R-:W1:Y:S07]  /*68b0*/  LDSM.16.M88.4 R164, [R228+0x8900] ;  /* 0x00890000e4a4783b */ /* 0x000e6e0000000200 */
[C---:B------:R-:W-:Y:S01]  /*68c0*/  HMMA.16816.F32.BF16 R4, R184.reuse, R188, R4 ;  /* 0x000000bcb804723c */ /* 0x040fe20000041804 */
[----:B------:R-:W3:Y:S07]  /*68d0*/  LDSM.16.M88.4 R180, [R228+0x9900] ;  /* 0x00990000e4b4783b */ /* 0x000eee0000000200 */
[C---:B------:R-:W-:Y:S01]  /*68e0*/  HMMA.16816.F32.BF16 R8, R184.reuse, R190, R8 ;  /* 0x000000beb808723c */ /* 0x040fe20000041808 */
[----:B------:R-:W-:Y:S07]  /*68f0*/  LDSM.16.M88.4 R188, [R227+0x10100] ;  /* 0x01010000e3bc783b */ /* 0x000fee0000000200 */
[C---:B------:R-:W-:Y:S08]  /*6900*/  HMMA.16816.F32.BF16 R12, R184.reuse, R192, R12 ;  /* 0x000000c0b80c723c */ /* 0x040ff0000004180c */
[C---:B------:R-:W-:Y:S01]  /*6910*/  HMMA.16816.F32.BF16 R16, R184.reuse, R194, R16 ;  /* 0x000000c2b810723c */ /* 0x040fe20000041810 */
[----:B------:R-:W4:Y:S07]  /*6920*/  LDSM.16.M88.4 R192, [R220] ;  /* 0x00000000dcc0783b */ /* 0x000f2e0000000200 */
[C---:B------:R-:W-:Y:S08]  /*6930*/  HMMA.16816.F32.BF16 R20, R184.reuse, R196, R20 ;  /* 0x000000c4b814723c */ /* 0x040ff00000041814 */
[C---:B------:R-:W-:Y:S01]  /*6940*/  HMMA.16816.F32.BF16 R24, R184.reuse, R198, R24 ;  /* 0x000000c6b818723c */ /* 0x040fe20000041818 */
[----:B------:R-:W-:Y:S07]  /*6950*/  LDSM.16.M88.4 R196, [R220+0x1000] ;  /* 0x00100000dcc4783b */ /* 0x000fee0000000200 */
[C---:B------:R-:W-:Y:S08]  /*6960*/  HMMA.16816.F32.BF16 R28, R184.reuse, R200, R28 ;  /* 0x000000c8b81c723c */ /* 0x040ff0000004181c */
[----:B------:R-:W-:Y:S01]  /*6970*/  HMMA.16816.F32.BF16 R32, R184, R202, R32 ;  /* 0x000000cab820723c */ /* 0x000fe20000041820 */
[----:B------:R-:W5:Y:S07]  /*6980*/  LDSM.16.M88.4 R184, [R220+0x800] ;  /* 0x00080000dcb8783b */ /* 0x000f6e0000000200 */
[C---:B--2---:R-:W-:Y:S08]  /*6990*/  HMMA.16816.F32.BF16 R4, R168.reuse, R172, R4 ;  /* 0x000000aca804723c */ /* 0x044ff00000041804 */
[C---:B------:R-:W-:Y:S01]  /*69a0*/  HMMA.16816.F32.BF16 R8, R168.reuse, R174, R8 ;  /* 0x000000aea808723c */ /* 0x040fe20000041808 */
[----:B------:R-:W-:Y:S07]  /*69b0*/  LDSM.16.M88.4 R172, [R234+0x14100] ;  /* 0x01410000eaac783b */ /* 0x000fee0000000200 */
[C---:B-1----:R-:W-:Y:S08]  /*69c0*/  HMMA.16816.F32.BF16 R12, R168.reuse, R164, R12 ;  /* 0x000000a4a80c723c */ /* 0x042ff0000004180c */
[C---:B------:R-:W-:Y:S01]  /*69d0*/  HMMA.16816.F32.BF16 R16, R168.reuse, R166, R16 ;  /* 0x000000a6a810723c */ /* 0x040fe20000041810 */
[----:B------:R-:W1:Y:S07]  /*69e0*/  LDSM.16.M88.4 R164, [R220+0x1800] ;  /* 0x00180000dca4783b */ /* 0x000e6e0000000200 */
[C---:B------:R-:W-:Y:S08]  /*69f0*/  HMMA.16816.F32.BF16 R20, R168.reuse, R176, R20 ;  /* 0x000000b0a814723c */ /* 0x040ff00000041814 */
[C---:B------:R-:W-:Y:S01]  /*6a00*/  HMMA.16816.F32.BF16 R24, R168.reuse, R178, R24 ;  /* 0x000000b2a818723c */ /* 0x040fe20000041818 */
[----:B------:R-:W2:Y:S07]  /*6a10*/  LDSM.16.M88.4 R176, [R233+0xa100] ;  /* 0x00a10000e9b0783b */ /* 0x000eae0000000200 */
[C---:B---3--:R-:W-:Y:S08]  /*6a20*/  HMMA.16816.F32.BF16 R28, R168.reuse, R180, R28 ;  /* 0x000000b4a81c723c */ /* 0x048ff0000004181c */
[----:B------:R-:W-:Y:S01]  /*6a30*/  HMMA.16816.F32.BF16 R32, R168, R182, R32 ;  /* 0x000000b6a820723c */ /* 0x000fe20000041820 */
[----:B------:R-:W3:Y:S07]  /*6a40*/  LDSM.16.M88.4 R168, [R233+0xa900] ;  /* 0x00a90000e9a8783b */ /* 0x000eee0000000200 */
[C---:B----4-:R-:W-:Y:S01]  /*6a50*/  HMMA.16816.F32.BF16 R4, R188.reuse, R192, R4 ;  /* 0x000000c0bc04723c */ /* 0x050fe20000041804 */
[----:B------:R-:W4:Y:S07]  /*6a60*/  LDSM.16.M88.4 R180, [R233+0xb100] ;  /* 0x00b10000e9b4783b */ /* 0x000f2e0000000200 */
[C---:B------:R-:W-:Y:S01]  /*6a70*/  HMMA.16816.F32.BF16 R8, R188.reuse, R194, R8 ;  /* 0x000000c2bc08723c */ /* 0x040fe20000041808 */
[----:B------:R-:W-:Y:S07]  /*6a80*/  LDSM.16.M88.4 R192, [R230+0x14100] ;  /* 0x01410000e6c0783b */ /* 0x000fee0000000200 */
[C---:B-----5:R-:W-:Y:S08]  /*6a90*/  HMMA.16816.F32.BF16 R12, R188.reuse, R184, R12 ;  /* 0x000000b8bc0c723c */ /* 0x060ff0000004180c */
[C---:B------:R-:W-:Y:S01]  /*6aa0*/  HMMA.16816.F32.BF16 R16, R188.reuse, R186, R16 ;  /* 0x000000babc10723c */ /* 0x040fe20000041810 */
[----:B------:R-:W5:Y:S07]  /*6ab0*/  LDSM.16.M88.4 R184, [R233+0xb900] ;  /* 0x00b90000e9b8783b */ /* 0x000f6e0000000200 */
[C---:B------:R-:W-:Y:S08]  /*6ac0*/  HMMA.16816.F32.BF16 R20, R188.reuse, R196, R20 ;  /* 0x000000c4bc14723c */ /* 0x040ff00000041814 */
[C---:B------:R-:W-:Y:S01]  /*6ad0*/  HMMA.16816.F32.BF16 R24, R188.reuse, R198, R24 ;  /* 0x000000c6bc18723c */ /* 0x040fe20000041818 */
[----:B------:R-:W4:Y:S07]  /*6ae0*/  LDSM.16.M88.4 R196, [R219] ;  /* 0x00000000dbc4783b */ /* 0x000f2e0000000200 */
[C---:B-1----:R-:W-:Y:S08]  /*6af0*/  HMMA.16816.F32.BF16 R28, R188.reuse, R164, R28 ;  /* 0x000000a4bc1c723c */ /* 0x042ff0000004181c */
[----:B------:R-:W-:Y:S01]  /*6b00*/  HMMA.16816.F32.BF16 R32, R188, R166, R32 ;  /* 0x000000a6bc20723c */ /* 0x000fe20000041820 */
[----:B------:R-:W1:Y:S07]  /*6b10*/  LDSM.16.M88.4 R164, [R218] ;  /* 0x00000000daa4783b */ /* 0x000e6e0000000200 */
[C---:B--2---:R-:W-:Y:S01]  /*6b20*/  HMMA.16816.F32.BF16 R4, R172.reuse, R176, R4 ;  /* 0x000000b0ac04723c */ /* 0x044fe20000041804 */
[----:B------:R-:W2:Y:S07]  /*6b30*/  LDSM.16.M88.4 R188, [R217] ;  /* 0x00000000d9bc783b */ /* 0x000eae0000000200 */
[C---:B------:R-:W-:Y:S01]  /*6b40*/  HMMA.16816.F32.BF16 R8, R172.reuse, R178, R8 ;  /* 0x000000b2ac08723c */ /* 0x040fe20000041808 */
[----:B------:R-:W1:Y:S07]  /*6b50*/  LDSM.16.M88.4 R176, [R216] ;  /* 0x00000000d8b0783b */ /* 0x000e6e0000000200 */
[C---:B---3--:R-:W-:Y:S08]  /*6b60*/  HMMA.16816.F32.BF16 R12, R172.reuse, R168, R12 ;  /* 0x000000a8ac0c723c */ /* 0x048ff0000004180c */
[C---:B------:R-:W-:Y:S01]  /*6b70*/  HMMA.16816.F32.BF16 R16, R172.reuse, R170, R16 ;  /* 0x000000aaac10723c */ /* 0x040fe20000041810 */
[----:B------:R-:W-:Y:S07]  /*6b80*/  LDSM.16.M88.4 R168, [R229+0x14100] ;  /* 0x01410000e5a8783b */ /* 0x000fee0000000200 */
[C---:B----4-:R-:W-:Y:S08]  /*6b90*/  HMMA.16816.F32.BF16 R20, R172.reuse, R180, R20 ;  /* 0x000000b4ac14723c */ /* 0x050ff00000041814 */
[C---:B------:R-:W-:Y:S01]  /*6ba0*/  HMMA.16816.F32.BF16 R24, R172.reuse, R182, R24 ;  /* 0x000000b6ac18723c */ /* 0x040fe20000041818 */
[----:B------:R-:W-:Y:S07]  /*6bb0*/  LDSM.16.M88.4 R180, [R228+0xa900] ;  /* 0x00a90000e4b4783b */ /* 0x000fee0000000200 */
[C---:B-----5:R-:W-:Y:S08]  /*6bc0*/  HMMA.16816.F32.BF16 R28, R172.reuse, R184, R28 ;  /* 0x000000b8ac1c723c */ /* 0x060ff0000004181c */
[----:B------:R-:W-:Y:S01]  /*6bd0*/  HMMA.16816.F32.BF16 R32, R172, R186, R32 ;  /* 0x000000baac20723c */ /* 0x000fe20000041820 */
[----:B------:R-:W3:Y:S07]  /*6be0*/  LDSM.16.M88.4 R172, [R228+0xa100] ;  /* 0x00a10000e4ac783b */ /* 0x000eee0000000200 */
[C---:B------:R-:W-:Y:S01]  /*6bf0*/  HMMA.16816.F32.BF16 R4, R192.reuse, R196, R4 ;  /* 0x000000c4c004723c */ /* 0x040fe20000041804 */
[----:B------:R-:W4:Y:S07]  /*6c00*/  LDSM.16.M88.4 R184, [R228+0xb100] ;  /* 0x00b10000e4b8783b */ /* 0x000f2e0000000200 */
[C---:B------:R-:W-:Y:S01]  /*6c10*/  HMMA.16816.F32.BF16 R8, R192.reuse, R198, R8 ;  /* 0x000000c6c008723c */ /* 0x040fe20000041808 */
[----:B------:R-:W5:Y:S07]  /*6c20*/  LDSM.16.M88.4 R196, [R228+0xb900] ;  /* 0x00b90000e4c4783b */ /* 0x000f6e0000000200 */
[C---:B-1----:R-:W-:Y:S08]  /*6c30*/  HMMA.16816.F32.BF16 R12, R192.reuse, R164, R12 ;  /* 0x000000a4c00c723c */ /* 0x042ff0000004180c */
[C---:B------:R-:W-:Y:S01]  /*6c40*/  HMMA.16816.F32.BF16 R16, R192.reuse, R166, R16 ;  /* 0x000000a6c010723c */ /* 0x040fe20000041810 */
[----:B------:R-:W-:Y:S07]  /*6c50*/  LDSM.16.M88.4 R164, [R227+0x14100] ;  /* 0x01410000e3a4783b */ /* 0x000fee0000000200 */
[C---:B--2---:R-:W-:Y:S08]  /*6c60*/  HMMA.16816.F32.BF16 R20, R192.reuse, R188, R20 ;  /* 0x000000bcc014723c */ /* 0x044ff00000041814 */
[C---:B------:R-:W-:Y:S01]  /*6c70*/  HMMA.16816.F32.BF16 R24, R192.reuse, R190, R24 ;  /* 0x000000bec018723c */ /* 0x040fe20000041818 */
[----:B------:R-:W1:Y:S07]  /*6c80*/  LDSM.16.M88.4 R188, [R220+0x2000] ;  /* 0x00200000dcbc783b */ /* 0x000e6e0000000200 */
[C---:B------:R-:W-:Y:S08]  /*6c90*/  HMMA.16816.F32.BF16 R28, R192.reuse, R176, R28 ;  /* 0x000000b0c01c723c */ /* 0x040ff0000004181c */
[----:B------:R-:W-:Y:S01]  /*6ca0*/  HMMA.16816.F32.BF16 R32, R192, R178, R32 ;  /* 0x000000b2c020723c */ /* 0x000fe20000041820 */
[----:B------:R-:W2:Y:S07]  /*6cb0*/  LDSM.16.M88.4 R176, [R220+0x2800] ;  /* 0x00280000dcb0783b */ /* 0x000eae0000000200 */
[C---:B---3--:R-:W-:Y:S01]  /*6cc0*/  HMMA.16816.F32.BF16 R4, R168.reuse, R172, R4 ;  /* 0x000000aca804723c */ /* 0x048fe20000041804 */
[----:B------:R-:W3:Y:S07]  /*6cd0*/  LDSM.16.M88.4 R192, [R220+0x3000] ;  /* 0x00300000dcc0783b */ /* 0x000eee0000000200 */
[C---:B------:R-:W-:Y:S01]  /*6ce0*/  HMMA.16816.F32.BF16 R8, R168.reuse, R174, R8 ;  /* 0x000000aea808723c */ /* 0x040fe20000041808 */
[----:B------:R-:W1:Y:S07]  /*6cf0*/  LDSM.16.M88.4 R172, [R220+0x3800] ;  /* 0x00380000dcac783b */ /* 0x000e6e0000000200 */
[C---:B------:R-:W-:Y:S08]  /*6d00*/  HMMA.16816.F32.BF16 R12, R168.reuse, R180, R12 ;  /* 0x000000b4a80c723c */ /* 0x040ff0000004180c */
[C---:B------:R-:W-:Y:S01]  /*6d10*/  HMMA.16816.F32.BF16 R16, R168.reuse, R182, R16 ;  /* 0x000000b6a810723c */ /* 0x040fe20000041810 */
[----:B------:R-:W-:Y:S07]  /*6d20*/  LDSM.16.M88.4 R180, [R234+0x18100] ;  /* 0x01810000eab4783b */ /* 0x000fee0000000200 */
[C---:B----4-:R-:W-:Y:S08]  /*6d30*/  HMMA.16816.F32.BF16 R20, R168.reuse, R184, R20 ;  /* 0x000000b8a814723c */ /* 0x050ff00000041814 */
[C---:B------:R-:W-:Y:S01]  /*6d40*/  HMMA.16816.F32.BF16 R24, R168.reuse, R186, R24 ;  /* 0x000000baa818723c */ /* 0x040fe20000041818 */
[----:B------:R-:W4:Y:S07]  /*6d50*/  LDSM.16.M88.4 R184, [R233+0xc100] ;  /* 0x00c10000e9b8783b */ /* 0x000f2e0000000200 */
[C---:B-----5:R-:W-:Y:S08]  /*6d60*/  HMMA.16816.F32.BF16 R28, R168.reuse, R196, R28 ;  /* 0x000000c4a81c723c */ /* 0x060ff0000004181c */
[----:B------:R-:W-:Y:S01]  /*6d70*/  HMMA.16816.F32.BF16 R32, R168, R198, R32 ;  /* 0x000000c6a820723c */ /* 0x000fe20000041820 */
[----:B------:R-:W5:Y:S07]  /*6d80*/  LDSM.16.M88.4 R168, [R233+0xc900] ;  /* 0x00c90000e9a8783b */ /* 0x000f6e0000000200 */
[C---:B-1----:R-:W-:Y:S01]  /*6d90*/  HMMA.16816.F32.BF16 R4, R164.reuse, R188, R4 ;  /* 0x000000bca404723c */ /* 0x042fe20000041804 */
[----:B------:R-:W1:Y:S07]  /*6da0*/  LDSM.16.M88.4 R196, [R233+0xd100] ;  /* 0x00d10000e9c4783b */ /* 0x000e6e0000000200 */
[C---:B------:R-:W-:Y:S01]  /*6db0*/  HMMA.16816.F32.BF16 R8, R164.reuse, R190, R8 ;  /* 0x000000bea408723c */ /* 0x040fe20000041808 */
[----:B------:R-:W-:Y:S07]  /*6dc0*/  LDSM.16.M88.4 R188, [R230+0x18100] ;  /* 0x01810000e6bc783b */ /* 0x000fee0000000200 */
[C---:B--2---:R-:W-:Y:S08]  /*6dd0*/  HMMA.16816.F32.BF16 R12, R164.reuse, R176, R12 ;  /* 0x000000b0a40c723c */ /* 0x044ff0000004180c */
[C---:B------:R-:W-:Y:S01]  /*6de0*/  HMMA.16816.F32.BF16 R16, R164.reuse, R178, R16 ;  /* 0x000000b2a410723c */ /* 0x040fe20000041810 */
[----:B------:R-:W2:Y:S07]  /*6df0*/  LDSM.16.M88.4 R176, [R233+0xd900] ;  /* 0x00d90000e9b0783b */ /* 0x000eae0000000200 */
[C---:B---3--:R-:W-:Y:S08]  /*6e00*/  HMMA.16816.F32.BF16 R20, R164.reuse, R192, R20 ;  /* 0x000000c0a414723c */ /* 0x048ff00000041814 */
[C---:B------:R-:W-:Y:S01]  /*6e10*/  HMMA.16816.F32.BF16 R24, R164.reuse, R194, R24 ;  /* 0x000000c2a418723c */ /* 0x040fe20000041818 */
[----:B------:R-:W3:Y:S07]  /*6e20*/  LDSM.16.M88.4 R192, [R215] ;  /* 0x00000000d7c0783b */ /* 0x000eee0000000200 */
[C---:B------:R-:W-:Y:S08]  /*6e30*/  HMMA.16816.F32.BF16 R28, R164.reuse, R172, R28 ;  /* 0x000000aca41c723c */ /* 0x040ff0000004181c */
[----:B------:R-:W-:Y:S01]  /*6e40*/  HMMA.16816.F32.BF16 R32, R164, R174, R32 ;  /* 0x000000aea420723c */ /* 0x000fe20000041820 */
[----:B------:R-:W2:Y:S07]  /*6e50*/  LDSM.16.M88.4 R164, [R214] ;  /* 0x00000000d6a4783b */ /* 0x000eae0000000200 */
[C---:B----4-:R-:W-:Y:S01]  /*6e60*/  HMMA.16816.F32.BF16 R4, R180.reuse, R184, R4 ;  /* 0x000000b8b404723c */ /* 0x050fe20000041804 */
[----:B------:R-:W-:Y:S07]  /*6e70*/  LDSM.16.M88.4 R172, [R212] ;  /* 0x00000000d4ac783b */ /* 0x000fee0000000200 */
[C---:B------:R-:W-:Y:S01]  /*6e80*/  HMMA.16816.F32.BF16 R8, R180.reuse, R186, R8 ;  /* 0x000000bab408723c */ /* 0x040fe20000041808 */
[----:B------:R-:W-:Y:S07]  /*6e90*/  LDSM.16.M88.4 R184, [R229+0x18100] ;  /* 0x01810000e5b8783b */ /* 0x000fee0000000200 */
[C---:B-----5:R-:W-:Y:S08]  /*6ea0*/  HMMA.16816.F32.BF16 R12, R180.reuse, R168, R12 ;  /* 0x000000a8b40c723c */ /* 0x060ff0000004180c */
[C---:B------:R-:W-:Y:S01]  /*6eb0*/  HMMA.16816.F32.BF16 R16, R180.reuse, R170, R16 ;  /* 0x000000aab410723c */ /* 0x040fe20000041810 */
[----:B------:R-:W4:Y:S07]  /*6ec0*/  LDSM.16.M88.4 R168, [R213] ;  /* 0x00000000d5a8783b */ /* 0x000f2e0000000200 */
[C---:B-1----:R-:W-:Y:S08]  /*6ed0*/  HMMA.16816.F32.BF16 R20, R180.reuse, R196, R20 ;  /* 0x000000c4b414723c */ /* 0x042ff00000041814 */
[C---:B------:R-:W-:Y:S01]  /*6ee0*/  HMMA.16816.F32.BF16 R24, R180.reuse, R198, R24 ;  /* 0x000000c6b418723c */ /* 0x040fe20000041818 */
[----:B------:R-:W1:Y:S07]  /*6ef0*/  LDSM.16.M88.4 R196, [R228+0xc100] ;  /* 0x00c10000e4c4783b */ /* 0x000e6e0000000200 */
[C---:B--2---:R-:W-:Y:S08]  /*6f00*/  HMMA.16816.F32.BF16 R28, R180.reuse, R176, R28 ;  /* 0x000000b0b41c723c */ /* 0x044ff0000004181c */
[----:B------:R-:W-:Y:S01]  /*6f10*/  HMMA.16816.F32.BF16 R32, R180, R178, R32 ;  /* 0x000000b2b420723c */ /* 0x000fe20000041820 */
[----:B------:R-:W2:Y:S07]  /*6f20*/  LDSM.16.M88.4 R176, [R228+0xc900] ;  /* 0x00c90000e4b0783b */ /* 0x000eae0000000200 */
[C---:B---3--:R-:W-:Y:S01]  /*6f30*/  HMMA.16816.F32.BF16 R4, R188.reuse, R192, R4 ;  /* 0x000000c0bc04723c */ /* 0x048fe20000041804 */
[----:B------:R-:W3:Y:S07]  /*6f40*/  LDSM.16.M88.4 R180, [R228+0xd100] ;  /* 0x00d10000e4b4783b */ /* 0x000eee0000000200 */
[C---:B------:R-:W-:Y:S01]  /*6f50*/  HMMA.16816.F32.BF16 R8, R188.reuse, R194, R8 ;  /* 0x000000c2bc08723c */ /* 0x040fe20000041808 */
[----:B------:R-:W5:Y:S07]  /*6f60*/  LDSM.16.M88.4 R192, [R228+0xd900] ;  /* 0x00d90000e4c0783b */ /* 0x000f6e0000000200 */
[C---:B------:R-:W-:Y:S08]  /*6f70*/  HMMA.16816.F32.BF16 R12, R188.reuse, R164, R12 ;  /* 0x000000a4bc0c723c */ /* 0x040ff0000004180c */
[C---:B------:R-:W-:Y:S01]  /*6f80*/  HMMA.16816.F32.BF16 R16, R188.reuse, R166, R16 ;  /* 0x000000a6bc10723c */ /* 0x040fe20000041810 */
[----:B------:R-:W-:Y:S07]  /*6f90*/  LDSM.16.M88.4 R164, [R227+0x18100] ;  /* 0x01810000e3a4783b */ /* 0x000fee0000000200 */
[C---:B----4-:R-:W-:Y:S08]  /*6fa0*/  HMMA.16816.F32.BF16 R20, R188.reuse, R168, R20 ;  /* 0x000000a8bc14723c */ /* 0x050ff00000041814 */
[C---:B------:R-:W-:Y:S01]  /*6fb0*/  HMMA.16816.F32.BF16 R24, R188.reuse, R170, R24 ;  /* 0x000000aabc18723c */ /* 0x040fe20000041818 */
[----:B------:R-:W4:Y:S07]  /*6fc0*/  LDSM.16.M88.4 R168, [R220+0x4000] ;  /* 0x00400000dca8783b */ /* 0x000f2e0000000200 */
[C---:B------:R-:W-:Y:S08]  /*6fd0*/  HMMA.16816.F32.BF16 R28, R188.reuse, R172, R28 ;  /* 0x000000acbc1c723c */ /* 0x040ff0000004181c */
[----:B------:R-:W-:Y:S01]  /*6fe0*/  HMMA.16816.F32.BF16 R32, R188, R174, R32 ;  /* 0x000000aebc20723c */ /* 0x000fe20000041820 */
[----:B------:R-:W4:Y:S07]  /*6ff0*/  LDSM.16.M88.4 R172, [R220+0x4800] ;  /* 0x00480000dcac783b */ /* 0x000f2e0000000200 */
[C---:B-1----:R-:W-:Y:S01]  /*7000*/  HMMA.16816.F32.BF16 R4, R184.reuse, R196, R4 ;  /* 0x000000c4b804723c */ /* 0x042fe20000041804 */
[----:B------:R-:W1:Y:S07]  /*7010*/  LDSM.16.M88.4 R188, [R220+0x5000] ;  /* 0x00500000dcbc783b */ /* 0x000e6e0000000200 */
        /* <DEDUP_REMOVED lines=8> */
[C---:B-----5:R-:W-:Y:S08]  /*70a0*/  HMMA.16816.F32.BF16 R28, R184.reuse, R192, R28 ;  /* 0x000000c0b81c723c */ /* 0x060ff0000004181c */
[----:B------:R-:W-:Y:S01]  /*70b0*/  HMMA.16816.F32.BF16 R32, R184, R194, R32 ;  /* 0x000000c2b820723c */ /* 0x000fe20000041820 */
[----:B------:R-:W3:Y:S07]  /*70c0*/  LDSM.16.M88.4 R184, [R233+0xe900] ;  /* 0x00e90000e9b8783b */ /* 0x000eee0000000200 */
[C---:B----4-:R-:W-:Y:S01]  /*70d0*/  HMMA.16816.F32.BF16 R4, R164.reuse, R168, R4 ;  /* 0x000000a8a404723c */ /* 0x050fe20000041804 */
[----:B------:R-:W4:Y:S07]  /*70e0*/  LDSM.16.M88.4 R192, [R233+0xf100] ;  /* 0x00f10000e9c0783b */ /* 0x000f2e0000000200 */
[C---:B------:R-:W-:Y:S01]  /*70f0*/  HMMA.16816.F32.BF16 R8, R164.reuse, R170, R8 ;  /* 0x000000aaa408723c */ /* 0x040fe20000041808 */
[----:B------:R-:W5:Y:S07]  /*7100*/  LDSM.16.M88.4 R168, [R233+0xf900] ;  /* 0x00f90000e9a8783b */ /* 0x000f6e0000000200 */
[C---:B------:R-:W-:Y:S08]  /*7110*/  HMMA.16816.F32.BF16 R12, R164.reuse, R172, R12 ;  /* 0x000000aca40c723c */ /* 0x040ff0000004180c */
[C---:B------:R-:W-:Y:S01]  /*7120*/  HMMA.16816.F32.BF16 R16, R164.reuse, R174, R16 ;  /* 0x000000aea410723c */ /* 0x040fe20000041810 */
[----:B------:R-:W-:Y:S07]  /*7130*/  LDSM.16.M88.4 R172, [R230+0x1c100] ;  /* 0x01c10000e6ac783b */ /* 0x000fee0000000200 */
[C---:B-1----:R-:W-:Y:S08]  /*7140*/  HMMA.16816.F32.BF16 R20, R164.reuse, R188, R20 ;  /* 0x000000bca414723c */ /* 0x042ff00000041814 */
[C---:B------:R-:W-:Y:S01]  /*7150*/  HMMA.16816.F32.BF16 R24, R164.reuse, R190, R24 ;  /* 0x000000bea418723c */ /* 0x040fe20000041818 */
[----:B------:R-:W1:Y:S07]  /*7160*/  LDSM.16.M88.4 R188, [R211] ;  /* 0x00000000d3bc783b */ /* 0x000e6e0000000200 */
[C---:B------:R-:W-:Y:S08]  /*7170*/  HMMA.16816.F32.BF16 R28, R164.reuse, R196, R28 ;  /* 0x000000c4a41c723c */ /* 0x040ff0000004181c */
        /* <DEDUP_REMOVED lines=11> */
[----:B------:R-:W3:Y:S07]  /*7230*/  LDSM.16.M88.4 R192, [R228+0xe100] ;  /* 0x00e10000e4c0783b */ /* 0x000eee0000000200 */
[C---:B-----5:R-:W-:Y:S08]  /*7240*/  HMMA.16816.F32.BF16 R28, R176.reuse, R168, R28 ;  /* 0x000000a8b01c723c */ /* 0x060ff0000004181c */
[----:B------:R-:W-:Y:S01]  /*7250*/  HMMA.16816.F32.BF16 R32, R176, R170, R32 ;  /* 0x000000aab020723c */ /* 0x000fe20000041820 */
[----:B------:R-:W-:Y:S07]  /*7260*/  LDSM.16.M88.4 R168, [R228+0xf100] ;  /* 0x00f10000e4a8783b */ /* 0x000fee0000000200 */
[C---:B-1----:R-:W-:Y:S01]  /*7270*/  HMMA.16816.F32.BF16 R4, R172.reuse, R188, R4 ;  /* 0x000000bcac04723c */ /* 0x042fe20000041804 */
[----:B------:R-:W-:Y:S07]  /*7280*/  LDSM.16.M88.4 R176, [R228+0xf900] ;  /* 0x00f90000e4b0783b */ /* 0x000fee0000000200 */
[C---:B------:R-:W-:Y:S01]  /*7290*/  HMMA.16816.F32.BF16 R8, R172.reuse, R190, R8 ;  /* 0x000000beac08723c */ /* 0x040fe20000041808 */
[----:B------:R-:W-:Y:S07]  /*72a0*/  LDSM.16.M88.4 R188, [R227+0x1c100] ;  /* 0x01c10000e3bc783b */ /* 0x000fee0000000200 */
[C---:B------:R-:W-:Y:S08]  /*72b0*/  HMMA.16816.F32.BF16 R12, R172.reuse, R164, R12 ;  /* 0x000000a4ac0c723c */ /* 0x040ff0000004180c */
[C---:B------:R-:W-:Y:S01]  /*72c0*/  HMMA.16816.F32.BF16 R16, R172.reuse, R166, R16 ;  /* 0x000000a6ac10723c */ /* 0x040fe20000041810 */
[----:B------:R-:W1:Y:S07]  /*72d0*/  LDSM.16.M88.4 R164, [R228+0xe900] ;  /* 0x00e90000e4a4783b */ /* 0x000e6e0000000200 */
[C---:B--2---:R-:W-:Y:S08]  /*72e0*/  HMMA.16816.F32.BF16 R20, R172.reuse, R196, R20 ;  /* 0x000000c4ac14723c */ /* 0x044ff00000041814 */
[C---:B------:R-:W-:Y:S01]  /*72f0*/  HMMA.16816.F32.BF16 R24, R172.reuse, R198, R24 ;  /* 0x000000c6ac18723c */ /* 0x040fe20000041818 */
[----:B------:R-:W2:Y:S07]  /*7300*/  LDSM.16.M88.4 R196, [R220+0x6000] ;  /* 0x00600000dcc4783b */ /* 0x000eae0000000200 */
[C---:B------:R-:W-:Y:S08]  /*7310*/  HMMA.16816.F32.BF16 R28, R172.reuse, R180, R28 ;  /* 0x000000b4ac1c723c */ /* 0x040ff0000004181c */
[----:B------:R-:W-:Y:S08]  /*7320*/  HMMA.16816.F32.BF16 R32, R172, R182, R32 ;  /* 0x000000b6ac20723c */ /* 0x000ff00000041820 */
[C---:B---3--:R-:W-:Y:S08]  /*7330*/  HMMA.16816.F32.BF16 R4, R184.reuse, R192, R4 ;  /* 0x000000c0b804723c */ /* 0x048ff00000041804 */
[C---:B------:R-:W-:Y:S08]  /*7340*/  HMMA.16816.F32.BF16 R8, R184.reuse, R194, R8 ;  /* 0x000000c2b808723c */ /* 0x040ff00000041808 */
[C---:B-1----:R-:W-:Y:S08]  /*7350*/  HMMA.16816.F32.BF16 R12, R184.reuse, R164, R12 ;  /* 0x000000a4b80c723c */ /* 0x042ff0000004180c */
[C---:B------:R-:W-:Y:S01]  /*7360*/  HMMA.16816.F32.BF16 R16, R184.reuse, R166, R16 ;  /* 0x000000a6b810723c */ /* 0x040fe20000041810 */
[----:B------:R-:W1:Y:S07]  /*7370*/  LDSM.16.M88.4 R164, [R220+0x6800] ;  /* 0x00680000dca4783b */ /* 0x000e6e0000000200 */
[C---:B------:R-:W-:Y:S08]  /*7380*/  HMMA.16816.F32.BF16 R20, R184.reuse, R168, R20 ;  /* 0x000000a8b814723c */ /* 0x040ff00000041814 */
[C---:B------:R-:W-:Y:S01]  /*7390*/  HMMA.16816.F32.BF16 R24, R184.reuse, R170, R24 ;  /* 0x000000aab818723c */ /* 0x040fe20000041818 */
[----:B------:R-:W3:Y:S07]  /*73a0*/  LDSM.16.M88.4 R168, [R220+0x7000] ;  /* 0x00700000dca8783b */ /* 0x000eee0000000200 */
[C---:B------:R-:W-:Y:S08]  /*73b0*/  HMMA.16816.F32.BF16 R28, R184.reuse, R176, R28 ;  /* 0x000000b0b81c723c */ /* 0x040ff0000004181c */
[----:B------:R-:W-:Y:S08]  /*73c0*/  HMMA.16816.F32.BF16 R32, R184, R178, R32 ;  /* 0x000000b2b820723c */ /* 0x000ff00000041820 */
[C---:B--2---:R-:W-:Y:S08]  /*73d0*/  HMMA.16816.F32.BF16 R4, R188.reuse, R196, R4 ;  /* 0x000000c4bc04723c */ /* 0x044ff00000041804 */
[C---:B------:R-:W-:Y:S08]  /*73e0*/  HMMA.16816.F32.BF16 R8, R188.reuse, R198, R8 ;  /* 0x000000c6bc08723c */ /* 0x040ff00000041808 */
[C---:B-1----:R-:W-:Y:S08]  /*73f0*/  HMMA.16816.F32.BF16 R12, R188.reuse, R164, R12 ;  /* 0x000000a4bc0c723c */ /* 0x042ff0000004180c */
[C---:B------:R-:W-:Y:S01]  /*7400*/  HMMA.16816.F32.BF16 R16, R188.reuse, R166, R16 ;  /* 0x000000a6bc10723c */ /* 0x040fe20000041810 */
[----:B------:R-:W1:Y:S01]  /*7410*/  LDSM.16.M88.4 R164, [R220+0x7800] ;  /* 0x00780000dca4783b */ /* 0x000e620000000200 */
[----:B------:R-:W-:Y:S04]  /*7420*/  DEPBAR.LE SB0, 0x0 ;  /* 0x000080000000791a */ /* 0x000fe80000000000 */
[----:B------:R-:W-:Y:S02]  /*7430*/  FMUL.FTZ R200, R4, c[0x0][0x320] ;  /* 0x0000c80004c87a20 */ /* 0x000fe40000410000 */
[C---:B---3--:R-:W-:Y:S04]  /*7440*/  HMMA.16816.F32.BF16 R20, R188.reuse, R168, R20 ;  /* 0x000000a8bc14723c */ /* 0x048fe80000041814 */
[----:B------:R-:W2:Y:S01]  /*7450*/  MUFU.TANH R200, R200 ;  /* 0x000000c800c87308 */ /* 0x000ea20000002400 */
[----:B------:R-:W-:Y:S01]  /*7460*/  BAR.SYNC.DEFER_BLOCKING 0x0 ;  /* 0x0000000000007b1d */ /* 0x000fe20000010000 */
[----:B------:R-:W-:Y:S02]  /*7470*/  FMUL.FTZ R202, R5, c[0x0][0x320] ;  /* 0x0000c80005ca7a20 */ /* 0x000fe40000410000 */
[C---:B------:R-:W-:Y:S04]  /*7480*/  HMMA.16816.F32.BF16 R24, R188.reuse, R170, R24 ;  /* 0x000000aabc18723c */ /* 0x040fe80000041818 */
[----:B------:R-:W-:Y:S02]  /*7490*/  FMUL.FTZ R0, R6, c[0x0][0x320] ;  /* 0x0000c80006007a20 */ /* 0x000fe40000410000 */
[----:B------:R-:W3:Y:S01]  /*74a0*/  MUFU.TANH R202, R202 ;  /* 0x000000ca00ca7308 */ /* 0x000ee20000002400 */
[----:B------:R-:W-:Y:S02]  /*74b0*/  FMUL.FTZ R201, R7, c[0x0][0x320] ;  /* 0x0000c80007c97a20 */ /* 0x000fe40000410000 */
[----:B------:R-:W-:Y:S03]  /*74c0*/  FMUL.FTZ R182, R8, c[0x0][0x320] ;  /* 0x0000c80008b67a20 */ /* 0x000fe60000410000 */
[----:B------:R-:W-:Y:S02]  /*74d0*/  FMUL.FTZ R183, R9, c[0x0][0x320] ;  /* 0x0000c80009b77a20 */ /* 0x000fe40000410000 */
[----:B------:R-:W-:Y:S02]  /*74e0*/  FMUL.FTZ R203, R10, c[0x0][0x320] ;  /* 0x0000c8000acb7a20 */ /* 0x000fe40000410000 */
[----:B------:R-:W4:Y:S01]  /*74f0*/  MUFU.TANH R0, R0 ;  /* 0x0000000000007308 */ /* 0x000f220000002400 */
[----:B------:R-:W-:Y:S02]  /*7500*/  FMUL.FTZ R181, R11, c[0x0][0x320] ;  /* 0x0000c8000bb57a20 */ /* 0x000fe40000410000 */
[----:B------:R-:W-:Y:S02]  /*7510*/  FMUL.FTZ R194, R12, c[0x0][0x320] ;  /* 0x0000c8000cc27a20 */ /* 0x000fe40000410000 */
[----:B------:R-:W-:Y:S02]  /*7520*/  FMUL.FTZ R195, R13, c[0x0][0x320] ;  /* 0x0000c8000dc37a20 */ /* 0x000fe40000410000 */
[----:B------:R-:W-:Y:S01]  /*7530*/  FMUL.FTZ R198, R14, c[0x0][0x320] ;  /* 0x0000c8000ec67a20 */ /* 0x000fe20000410000 */
[C---:B-1----:R-:W-:Y:S02]  /*7540*/  HMMA.16816.F32.BF16 R28, R188.reuse, R164, R28 ;  /* 0x000000a4bc1c723c */ /* 0x042fe4000004181c */
[----:B------:R-:W1:Y:S01]  /*7550*/  MUFU.TANH R201, R201 ;  /* 0x000000c900c97308 */ /* 0x000e620000002400 */
[----:B------:R-:W-:Y:S02]  /*7560*/  FMUL.FTZ R199, R15, c[0x0][0x320] ;  /* 0x0000c8000fc77a20 */ /* 0x000fe40000410000 */
[----:B------:R-:W-:Y:S02]  /*7570*/  FMUL.FTZ R173, R16, c[0x0][0x320] ;  /* 0x0000c80010ad7a20 */ /* 0x000fe40000410000 */
[----:B------:R-:W-:Y:S01]  /*7580*/  FMUL.FTZ R174, R17, c[0x0][0x320] ;  /* 0x0000c80011ae7a20 */ /* 0x000fe20000410000 */
[----:B------:R-:W-:Y:S04]  /*7590*/  HMMA.16816.F32.BF16 R32, R188, R166, R32 ;  /* 0x000000a6bc20723c */ /* 0x000fe80000041820 */
[----:B------:R-:W1:Y:S01]  /*75a0*/  MUFU.TANH R182, R182 ;  /* 0x000000b600b67308 */ /* 0x000e620000002400 */
[----:B------:R-:W-:Y:S02]  /*75b0*/  FMUL.FTZ R197, R18, c[0x0][0x320] ;  /* 0x0000c80012c57a20 */ /* 0x000fe40000410000 */
[----:B------:R-:W-:Y:S02]  /*75c0*/  FMUL.FTZ R193, R19, c[0x0][0x320] ;  /* 0x0000c80013c17a20 */ /* 0x000fe40000410000 */
[----:B------:R-:W-:Y:S03]  /*75d0*/  FMUL.FTZ R175, R20, c[0x0][0x320] ;  /* 0x0000c80014af7a20 */ /* 0x000fe60000410000 */
[----:B------:R-:W-:Y:S02]  /*75e0*/  FMUL.FTZ R178, R21, c[0x0][0x320] ;  /* 0x0000c80015b27a20 */ /* 0x000fe40000410000 */
        /* <DEDUP_REMOVED lines=16> */
[----:B------:R-:W-:Y:S03]  /*76f0*/  FMUL.FTZ R31, R35, c[0x0][0x320] ;  /* 0x0000c800231f7a20 */ /* 0x000fe60000410000 */
        /* <DEDUP_REMOVED lines=25> */
[----:B--234-:R-:W-:Y:S01]  /*7890*/  ISETP.NE.AND P1, PT, R236, 0x1, PT ;  /* 0x00000001ec00780c */ /* 0x01cfe20003f25270 */
[----:B------:R-:W-:Y:S01]  /*78a0*/  ULEA UR5, UR20, UR12, 0x6 ;  /* 0x0000000c14057291 */ /* 0x000fe2000f8e303f */
[----:B------:R-:W-:Y:S01]  /*78b0*/  IADD3 R22, -R250, 0x10, RZ ;  /* 0x00000010fa167810 */ /* 0x000fe20007ffe1ff */
[----:B------:R-:W-:Y:S01]  /*78c0*/  IMAD.MOV.U32 R237, RZ, RZ, RZ ;  /* 0x000000ffffed7224 */ /* 0x000fe200078e00ff */
[----:B------:R-:W-:Y:S01]  /*78d0*/  IADD3 R18, -R249, 0x10, RZ ;  /* 0x00000010f9127810 */ /* 0x000fe20007ffe1ff */
[C---:B------:R-:W-:Y:S01]  /*78e0*/  IMAD.SHL.U32 R172, R207.reuse, 0x2, RZ ;  /* 0x00000002cfac7824 */ /* 0x040fe200078e00ff */
[----:B------:R-:W-:Y:S01]  /*78f0*/  LOP3.LUT R22, R22, 0xf, RZ, 0xc0, !PT ;  /* 0x0000000f16167812 */ /* 0x000fe200078ec0ff */
[----:B------:R-:W-:Y:S01]  /*7900*/  IMAD.U32 R238, RZ, RZ, UR5 ;  /* 0x00000005ffee7e24 */ /* 0x000fe2000f8e00ff */
[----:B------:R-:W-:Y:S02]  /*7910*/  LOP3.LUT R18, R18, 0xf, RZ, 0xc0, !PT ;  /* 0x0000000f12127812 */ /* 0x000fe400078ec0ff */
[----:B------:R-:W-:Y:S02]  /*7920*/  IADD3 R16, -R248, 0x10, RZ ;  /* 0x00000010f8107810 */ /* 0x000fe40007ffe1ff */
[----:B------:R-:W-:Y:S02]  /*7930*/  IADD3 R238, R238, -0x40, R239 ;  /* 0xffffffc0eeee7810 */ /* 0x000fe40007ffe0ef */
[----:B------:R-:W-:Y:S02]  /*7940*/  LOP3.LUT R16, R16, 0xf, RZ, 0xc0, !PT ;  /* 0x0000000f10107812 */ /* 0x000fe400078ec0ff */
[----:B------:R-:W-:Y:S01]  /*7950*/  SHF.R.S32.HI R180, RZ, 0x1f, R207 ;  /* 0x0000001fffb47819 */ /* 0x000fe200000114cf */
[----:B------:R-:W-:Y:S03]  /*7960*/  @P1 IMAD.HI.U32 R6, R238, c[0x0][0x2bc], RZ ;  /* 0x0000af00ee061a27 */ /* 0x000fe600078e00ff */
[----:B------:R-:W-:Y:S01]  /*7970*/  SHF.L.U64.HI R180, R207, 0x1, R180 ;  /* 0x00000001cfb47819 */ /* 0x000fe200000102b4 */
[----:B------:R-:W-:Y:S01]  /*7980*/  IMAD.MOV.U32 R4, RZ, RZ, R238 ;  /* 0x000000ffff047224 */ /* 0x000fe200078e00ee */
[----:B------:R-:W-:Y:S04]  /*7990*/  @P1 SHF.R.U32.HI R4, RZ, c[0x0][0x2c0], R6 ;  /* 0x0000b000ff041a19 */ /* 0x000fe80000011606 */
[C---:B------:R-:W-:Y:S04]  /*79a0*/  @!P2 IADD3 R11, P0, R4.reuse, UR16, RZ ;  /* 0x00000010040bac10 */ /* 0x040fe8000ff1e0ff */
[----:B------:R-:W-:Y:S02]  /*79b0*/  @!P2 LEA.HI.X.SX32 R6, R4, UR8, 0x1, P0 ;  /* 0x000000080406ac11 */ /* 0x000fe400080f0eff */
[C---:B------:R-:W-:Y:S04]  /*79c0*/  @!P2 LEA R8, P0, R11.reuse, c[0x0][0x2a0], 0x2 ;  /* 0x0000a8000b08aa11 */ /* 0x040fe800078010ff */
[----:B------:R-:W-:Y:S01]  /*79d0*/  @!P2 LEA.HI.X R9, R11, c[0x0][0x2a4], R6, 0x2, P0 ;  /* 0x0000a9000b09aa11 */ /* 0x000fe200000f1406 */
[----:B------:R-:W-:Y:S01]  /*79e0*/  IMAD.MOV R11, RZ, RZ, -R4 ;  /* 0x000000ffff0b7224 */ /* 0x000fe200078e0a04 */
[----:B------:R-:W-:Y:S03]  /*79f0*/  SHF.L.U64.HI R6, R204, 0x1, R245 ;  /* 0x00000001cc067819 */ /* 0x000fe600000102f5 */
[----:B------:R2:W3:Y:S01]  /*7a00*/  @!P2 LDG.E R237, [R8.64] ;  /* 0x0000001208eda981 */ /* 0x0004e2000c1e1900 */
[----:B------:R-:W-:Y:S04]  /*7a10*/  IMAD R238, R11, c[0x0][0x2b8], R238 ;  /* 0x0000ae000bee7a24 */ /* 0x000fe800078e02ee */
[C---:B------:R-:W-:Y:S01]  /*7a20*/  IMAD.WIDE.U32 R12, R238.reuse, c[0x0][0x1e0], RZ ;  /* 0x00007800ee0c7a25 */ /* 0x040fe200078e00ff */
[----:B------:R-:W-:Y:S05]  /*7a30*/  SHF.R.S32.HI R11, RZ, 0x1f, R238 ;  /* 0x0000001fff0b7819 */ /* 0x000fea00000114ee */
[----:B------:R-:W-:Y:S04]  /*7a40*/  IMAD R11, R11, c[0x0][0x1e0], RZ ;  /* 0x000078000b0b7a24 */ /* 0x000fe800078e02ff */
[----:B------:R-:W-:Y:S04]  /*7a50*/  IMAD R11, R238, c[0x0][0x1e4], R11 ;  /* 0x00007900ee0b7a24 */ /* 0x000fe800078e020b */
[----:B------:R-:W-:Y:S02]  /*7a60*/  IMAD.IADD R13, R13, 0x1, R11 ;  /* 0x000000010d0d7824 */ /* 0x000fe400078e020b */
[----:B--2---:R-:W-:Y:S01]  /*7a70*/  IMAD.SHL.U32 R8, R205, 0x2, RZ ;  /* 0x00000002cd087824 */ /* 0x004fe200078e00ff */
[----:B---3--:R-:W-:Y:S01]  /*7a80*/  SHF.R.S32.HI R4, RZ, 0x1f, R237 ;  /* 0x0000001fff047819 */ /* 0x008fe200000114ed */
[C---:B------:R-:W-:Y:S04]  /*7a90*/  IMAD.WIDE.U32 R12, R237.reuse, c[0x0][0x1f0], R12 ;  /* 0x00007c00ed0c7a25 */ /* 0x040fe800078e000c */
[----:B------:R-:W-:Y:S01]  /*7aa0*/  IMAD R4, R4, c[0x0][0x1f0], RZ ;  /* 0x00007c0004047a24 */ /* 0x000fe200078e02ff */
[----:B------:R-:W-:Y:S03]  /*7ab0*/  IADD3 R9, P0, R12, UR14, RZ ;  /* 0x0000000e0c097c10 */ /* 0x000fe6000ff1e0ff */
[----:B------:R-:W-:Y:S05]  /*7ac0*/  IMAD R4, R237, c[0x0][0x1f4], R4 ;  /* 0x00007d00ed047a24 */ /* 0x000fea00078e0204 */
[----:B------:R-:W-:Y:S02]  /*7ad0*/  IADD3.X R4, R13, UR7, R4, P0, !PT ;  /* 0x000000070d047c10 */ /* 0x000fe400087fe404 */
[C---:B------:R-:W-:Y:S04]  /*7ae0*/  LEA R11, P0, R9.reuse, c[0x0][0x1c8], 0x1 ;  /* 0x00007200090b7a11 */ /* 0x040fe800078008ff */
[----:B------:R-:W-:Y:S01]  /*7af0*/  LEA.HI.X R10, R9, c[0x0][0x1cc], R4, 0x1, P0 ;  /* 0x00007300090a7a11 */ /* 0x000fe200000f0c04 */
[----:B------:R-:W2:Y:S01]  /*7b00*/  SHFL.IDX PT, R13, R11, 0x1, 0x181f ;  /* 0x00381f000b0d7f89 */ /* 0x000ea200000e0000 */
[----:B------:R-:W-:Y:S01]  /*7b10*/  IMAD.SHL.U32 R4, R204, 0x2, RZ ;  /* 0x00000002cc047824 */ /* 0x000fe200078e00ff */
[----:B------:R-:W-:Y:S02]  /*7b20*/  SHF.L.U64.HI R9, R205, 0x1, R246 ;  /* 0x00000001cd097819 */ /* 0x000fe400000102f6 */
[----:B------:R-:W3:Y:S04]  /*7b30*/  SHFL.IDX PT, R15, R10, 0x1, 0x181f ;  /* 0x00381f000a0f7f89 */ /* 0x000ee800000e0000 */
[----:B------:R-:W4:Y:S04]  /*7b40*/  SHFL.IDX PT, R11, R11, RZ, 0x181f ;  /* 0x00181fff0b0b7589 */ /* 0x000f2800000e0000 */
[----:B------:R-:W5:Y:S01]  /*7b50*/  SHFL.IDX PT, R21, R10, RZ, 0x181f ;  /* 0x00181fff0a157589 */ /* 0x000f6200000e0000 */
[----:B--2---:R-:W-:Y:S04]  /*7b60*/  IADD3 R22, P1, P0, R22, R13, R251 ;  /* 0x0000000d16167210 */ /* 0x004fe8000783e0fb */
[----:B---3--:R-:W-:Y:S02]  /*7b70*/  IADD3.X R23, RZ, R15, R252, P1, P0 ;  /* 0x0000000fff177210 */ /* 0x008fe40000fe04fc */
[----:B------:R-:W-:Y:S04]  /*7b80*/  IADD3 R18, P1, P0, R18, R13, R8 ;  /* 0x0000000d12127210 */ /* 0x000fe8000783e008 */
[--C-:B------:R-:W-:Y:S02]  /*7b90*/  IADD3.X R19, RZ, R15, R9.reuse, P1, P0 ;  /* 0x0000000fff137210 */ /* 0x100fe40000fe0409 */
[----:B------:R-:W-:Y:S04]  /*7ba0*/  IADD3 R16, P1, P0, R16, R13, R4 ;  /* 0x0000000d10107210 */ /* 0x000fe8000783e004 */
[--C-:B------:R-:W-:Y:S02]  /*7bb0*/  IADD3.X R17, RZ, R15, R6.reuse, P1, P0 ;  /* 0x0000000fff117210 */ /* 0x100fe40000fe0406 */
[----:B----4-:R-:W-:Y:S05]  /*7bc0*/  IADD3 R8, P0, R11, R8, RZ ;  /* 0x000000080b087210 */ /* 0x010fea0007f1e0ff */
[----:B-----5:R-:W-:Y:S01]  /*7bd0*/  IMAD.X R9, R21, 0x1, R9, P0 ;  /* 0x0000000115097824 */ /* 0x020fe200000e0609 */
[----:B------:R-:W-:Y:S05]  /*7be0*/  IADD3 R24, P0, R11, R4, RZ ;  /* 0x000000040b187210 */ /* 0x000fea0007f1e0ff */
[----:B------:R-:W-:Y:S01]  /*7bf0*/  IMAD.X R25, R21, 0x1, R6, P0 ;  /* 0x0000000115197824 */ /* 0x000fe200000e0606 */
[-C--:B------:R-:W-:Y:S05]  /*7c00*/  IADD3 R26, P0, R11, R172.reuse, RZ ;  /* 0x000000ac0b1a7210 */ /* 0x080fea0007f1e0ff */
[----:B------:R-:W-:Y:S01]  /*7c10*/  IMAD.X R27, R21, 0x1, R180, P0 ;  /* 0x00000001151b7824 */ /* 0x000fe200000e06b4 */
[----:B------:R-:W-:Y:S04]  /*7c20*/  IADD3 R20, P0, R11, R251, RZ ;  /* 0x000000fb0b147210 */ /* 0x000fe80007f1e0ff */
[----:B------:R2:W-:Y:S01]  /*7c30*/  LDGSTS.E.BYPASS.LTC128B.128 [R235+0x8100], [R26.64], !P3 ;  /* 0x081000001aeb7fae */ /* 0x0005e2000d901d52 */
        /* <DEDUP_REMOVED lines=15> */
.L_x_1987:
[----:B--234-:R-:W-:Y:S01]  /*7d30*/  IMAD.MOV.U32 R15, RZ, RZ, R240 ;  /* 0x000000ffff0f7224 */ /* 0x01cfe200078e00f0 */
[----:B------:R-:W-:Y:S01]  /*7d40*/  PLOP3.LUT P0, PT, PT, PT, UP1, 0x80, 0x0 ;  /* 0x000000000000781c */ /* 0x000fe20003f0f018 */
[----:B------:R-:W0:Y:S01]  /*7d50*/  LDGDEPBAR ;  /* 0x00000000000079af */ /* 0x000e220000000000 */
[----:B------:R-:W-:Y:S01]  /*7d60*/  USHF.L.U32 UR5, UR20, 0x6, URZ ;  /* 0x0000000614057899 */ /* 0x000fe2000800063f */
[----:B------:R-:W-:Y:S10]  /*7d70*/  IMAD.MOV.U32 R6, RZ, RZ, c[0x0][0x2ac] ;  /* 0x0000ab00ff067624 */ /* 0x000ff400078e00ff */
[----:B------:R-:W-:Y:S01]  /*7d80*/  @P0 IMAD.HI.U32 R4, R240, c[0x0][0x2c8], RZ ;  /* 0x0000b200f0040a27 */ /* 0x000fe200078e00ff */
[----:B------:R-:W-:Y:S11]  /*7d90*/  PLOP3.LUT P0, PT, PT, PT, UP1, 0x80, 0x0 ;  /* 0x000000000000781c */ /* 0x000ff60003f0f018 */
[----:B------:R-:W-:Y:S02]  /*7da0*/  @!UPT UIADD3 URZ, URZ, URZ, URZ ;  /* 0x0000003f3f3ff290 */ /* 0x000fe4000fffe03f */
[----:B------:R-:W-:Y:S01]  /*7db0*/  @P0 SHF.R.U32.HI R15, RZ, c[0x0][0x2cc], R4 ;  /* 0x0000b300ff0f0a19 */ /* 0x000fe20000011604 */
[----:B------:R-:W-:Y:S01]  /*7dc0*/  IMAD.U32 R4, RZ, RZ, UR5 ;  /* 0x00000005ff047e24 */ /* 0x000fe2000f8e00ff */
[----:B------:R-:W-:Y:S03]  /*7dd0*/  PLOP3.LUT P0, PT, PT, PT, UP0, 0x40, 0x0 ;  /* 0x000000000000781c */ /* 0x000fe60003f0e808 */
[----:B------:R-:W2:Y:S01]  /*7de0*/  SHFL.IDX PT, R8, R15, RZ, 0x1c1f ;  /* 0x001c1fff0f087589 */ /* 0x000ea200000e0000 */
[----:B------:R-:W-:Y:S05]  /*7df0*/  IADD3 R9, -R241, 0x1, -R4 ;  /* 0x00000001f1097810 */ /* 0x000fea0007ffe904 */
[----:B------:R-:W-:Y:S05]  /*7e00*/  IMAD R9, R6, c[0x0][0x1d0], R9 ;  /* 0x0000740006097a24 */ /* 0x000fea00078e0209 */
[----:B------:R-:W-:Y:S04]  /*7e10*/  IADD3 R9, R9, -c[0x0][0x168], RZ ;  /* 0x80005a0009097a10 */ /* 0x000fe80007ffe0ff */
[C---:B------:R-:W-:Y:S02]  /*7e20*/  IADD3 R11, R9.reuse, c[0x0][0x328], RZ ;  /* 0x0000ca00090b7a10 */ /* 0x040fe40007ffe0ff */
[----:B------:R-:W-:Y:S03]  /*7e30*/  IADD3 R9, R9, UR11, RZ ;  /* 0x0000000b09097c10 */ /* 0x000fe6000fffe0ff */
[--C-:B--2---:R-:W-:Y:S02]  /*7e40*/  IMAD.IADD R14, R11, 0x1, R8.reuse ;  /* 0x000000010b0e7824 */ /* 0x104fe400078e0208 */
        /* <DEDUP_REMOVED lines=17> */
.L_x_1990:
[----:B------:R-:W-:Y:S04]  /*7f60*/  MOV R6, c[0x0][0x32c] ;  /* 0x0000cb0000067a02 */ /* 0x000fe80000000f00 */
[----:B------:R-:W-:Y:S11]  /*7f70*/  ISETP.NE.AND P0, PT, R6, 0x1, PT ;  /* 0x000000010600780c */ /* 0x000ff60003f05270 */
[----:B------:R-:W-:Y:S02]  /*7f80*/  @!UPT UIADD3 URZ, URZ, URZ, URZ ;  /* 0x0000003f3f3ff290 */ /* 0x000fe4000fffe03f */
[----:B------:R-:W-:Y:S05]  /*7f90*/  @P0 IMAD.HI.U32 R6, R17, c[0x0][0x330], RZ ;  /* 0x0000cc0011060a27 */ /* 0x000fea00078e00ff */
[----:B------:R-:W-:Y:S02]  /*7fa0*/  @P0 SHF.R.U32.HI R17, RZ, c[0x0][0x334], R6 ;  /* 0x0000cd00ff110a19 */ /* 0x000fe40000011606 */
.L_x_1991:
[----:B------:R-:W-:Y:S05]  /*7fb0*/  BSYNC B0 ;  /* 0x0000000000007941 */ /* 0x000fea0003800000 */
.L_x_1989:
[----:B------:R-:W-:Y:S04]  /*7fc0*/  IMAD R6, R17, c[0x0][0x32c], -R4 ;  /* 0x0000cb0011067a24 */ /* 0x000fe800078e0a04 */
[----:B------:R-:W-:Y:S05]  /*7fd0*/  IMAD.IADD R6, R6, 0x1, -R241 ;  /* 0x0000000106067824 */ /* 0x000fea00078e0af1 */
[----:B------:R-:W-:Y:S02]  /*7fe0*/  IADD3 R17, R6, c[0x0][0x32c], RZ ;  /* 0x0000cb0006117a10 */ /* 0x000fe40007ffe0ff */
[----:B------:R-:W-:Y:S02]  /*7ff0*/  IMNMX R13, R13, R6, !PT ;  /* 0x000000060d0d7217 */ /* 0x000fe40007800200 */
[----:B------:R-:W-:Y:S02]  /*8000*/  IMNMX R14, R14, R17, PT ;  /* 0x000000110e0e7217 */ /* 0x000fe40003800200 */
.L_x_1988:
[----:B------:R-:W-:Y:S01]  /*8010*/  UISETP.GT.AND UP2, UPT, UR20, -0x1, UPT ;  /* 0xffffffff1400788c */ /* 0x000fe2000bf44270 */
[----:B------:R-:W2:Y:S05]  /*8020*/  SHFL.IDX PT, R16, R15, 0x1, 0x1c1f ;  /* 0x003c1f000f107f89 */ /* 0x000eaa00000e0000 */
[----:B------:R-:W-:Y:S04]  /*8030*/  PLOP3.LUT P0, PT, PT, PT, UP2, 0x80, 0x0 ;  /* 0x000000000000781c */ /* 0x000fe80003f0f028 */
[C---:B------:R-:W-:Y:S04]  /*8040*/  ISETP.GT.AND P0, PT, R13.reuse, RZ, P0 ;  /* 0x000000ff0d00720c */ /* 0x040fe80000704270 */
[----:B------:R-:W-:Y:S04]  /*8050*/  ISETP.LT.OR P0, PT, R14, 0x1, P0 ;  /* 0x000000010e00780c */ /* 0x000fe80000701670 */
[----:B------:R-:W-:Y:S02]  /*8060*/  FSEL R12, R200, -INF , !P0 ;  /* 0xff800000c80c7808 */ /* 0x000fe40004000000 */
[----:B------:R-:W-:Y:S04]  /*8070*/  PLOP3.LUT P0, PT, PT, PT, UP2, 0x80, 0x0 ;  /* 0x000000000000781c */ /* 0x000fe80003f0f028 */
[C---:B------:R-:W-:Y:S04]  /*8080*/  ISETP.GT.AND P0, PT, R13.reuse, 0x1, P0 ;  /* 0x000000010d00780c */ /* 0x040fe80000704270 */
[----:B------:R-:W-:Y:S04]  /*8090*/  ISETP.LT.OR P0, PT, R14, 0x2, P0 ;  /* 0x000000020e00780c */ /* 0x000fe80000701670 */
[----:B------:R-:W-:Y:S02]  /*80a0*/  FSEL R10, R202, -INF , !P0 ;  /* 0xff800000ca0a7808 */ /* 0x000fe40004000000 */
[----:B------:R-:W-:Y:S04]  /*80b0*/  PLOP3.LUT P0, PT, PT, PT, UP2, 0x80, 0x0 ;  /* 0x000000000000781c */ /* 0x000fe80003f0f028 */
[C---:B------:R-:W-:Y:S04]  /*80c0*/  ISETP.GT.AND P0, PT, R13.reuse, 0x8, P0 ;  /* 0x000000080d00780c */ /* 0x040fe80000704270 */
[----:B------:R-:W-:Y:S04]  /*80d0*/  ISETP.LT.OR P0, PT, R14, 0x9, P0 ;  /* 0x000000090e00780c */ /* 0x000fe80000701670 */
[----:B-1----:R-:W-:Y:S02]  /*80e0*/  FSEL R8, R182, -INF , !P0 ;  /* 0xff800000b6087808 */ /* 0x002fe40004000000 */
        /* <DEDUP_REMOVED lines=31> */
[----:B------:R-:W-:Y:S01]  /*82e0*/  FSEL R184, R5, -INF , !P0 ;  /* 0xff80000005b87808 */ /* 0x000fe20004000000 */
[--C-:B--2---:R-:W-:Y:S01]  /*82f0*/  IMAD.IADD R5, R11, 0x1, R16.reuse ;  /* 0x000000010b057824 */ /* 0x104fe200078e0210 */
        /* <DEDUP_REMOVED lines=21> */
[----:B------:R-:W-:Y:S11]  /*8450*/  PLOP3.LUT P0, PT, PT, PT, UP0, 0x40, 0x0 ;  /* 0x000000000000781c */ /* 0x000ff60003f0e808 */
[----:B------:R-:W-:Y:S02]  /*8460*/  @!UPT UIADD3 URZ, URZ, URZ, URZ ;  /* 0x0000003f3f3ff290 */ /* 0x000fe4000fffe03f */
        /* <DEDUP_REMOVED lines=16> */
.L_x_1994:
[----:B------:R-:W-:Y:S04]  /*8570*/  MOV R9, 0x1 ;  /* 0x0000000100097802 */ /* 0x000fe80000000f00 */
[----:B------:R-:W-:Y:S11]  /*8580*/  ISETP.NE.AND P0, PT, R9, c[0x0][0x32c], PT ;  /* 0x0000cb0009007a0c */ /* 0x000ff60003f05270 */
[----:B------:R-:W-:Y:S02]  /*8590*/  @!UPT UIADD3 URZ, URZ, URZ, URZ ;  /* 0x0000003f3f3ff290 */ /* 0x000fe4000fffe03f */
[----:B------:R-:W-:Y:S05]  /*85a0*/  @P0 IMAD.HI.U32 R9, R11, c[0x0][0x330], RZ ;  /* 0x0000cc000b090a27 */ /* 0x000fea00078e00ff */
[----:B------:R-:W-:Y:S02]  /*85b0*/  @P0 SHF.R.U32.HI R11, RZ, c[0x0][0x334], R9 ;  /* 0x0000cd00ff0b0a19 */ /* 0x000fe40000011609 */
.L_x_1995:
[----:B------:R-:W-:Y:S05]  /*85c0*/  BSYNC B0 ;  /* 0x0000000000007941 */ /* 0x000fea0003800000 */
.L_x_1993:
[----:B------:R-:W-:Y:S04]  /*85d0*/  IMAD R4, R11, c[0x0][0x32c], -R4 ;  /* 0x0000cb000b047a24 */ /* 0x000fe800078e0a04 */
[----:B------:R-:W-:Y:S05]  /*85e0*/  IMAD.IADD R14, R4, 0x1, -R241 ;  /* 0x00000001040e7824 */ /* 0x000fea00078e0af1 */
[----:B------:R-:W-:Y:S02]  /*85f0*/  IADD3 R4, R14, c[0x0][0x32c], RZ ;  /* 0x0000cb000e047a10 */ /* 0x000fe40007ffe0ff */
[----:B------:R-:W-:Y:S02]  /*8600*/  IMNMX R7, R7, R14, !PT ;  /* 0x0000000e07077217 */ /* 0x000fe40007800200 */
[----:B------:R-:W-:Y:S02]  /*8610*/  IMNMX R5, R5, R4, PT ;  /* 0x0000000405057217 */ /* 0x000fe40003800200 */
.L_x_1992:
[----:B------:R-:W-:Y:S01]  /*8620*/  PLOP3.LUT P0, PT, PT, PT, UP2, 0x80, 0x0 ;  /* 0x000000000000781c */ /* 0x000fe20003f0f028 */
[----:B------:R-:W-:Y:S01]  /*8630*/  LDSM.16.MT88.4 R20, [R226+0x100] ;  /* 0x00010000e214783b */ /* 0x000fe20000004200 */
[----:B------:R-:W-:Y:S02]  /*8640*/  FMNMX.FTZ R17, R12, R3, !PT ;  /* 0x000000030c117209 */ /* 0x000fe40007810000 */
[----:B------:R-:W-:Y:S02]  /*8650*/  ISETP.GT.AND P0, PT, R7, RZ, P0 ;  /* 0x000000ff0700720c */ /* 0x000fe40000704270 */
[----:B------:R-:W-:Y:S02]  /*8660*/  FMNMX.FTZ R17, R10, R17, !PT ;  /* 0x000000110a117209 */ /* 0x000fe40007810000 */
[----:B------:R-:W-:Y:S02]  /*8670*/  ISETP.LT.OR P0, PT, R5, 0x1, P0 ;  /* 0x000000010500780c */ /* 0x000fe40000701670 */
[----:B------:R-:W-:Y:S02]  /*8680*/  FMNMX.FTZ R17, R8, R17, !PT ;  /* 0x0000001108117209 */ /* 0x000fe40007810000 */
[----:B------:R-:W-:Y:S02]  /*8690*/  FSEL R15, R0, -INF , !P0 ;  /* 0xff800000000f7808 */ /* 0x000fe40004000000 */
[----:B------:R-:W-:Y:S02]  /*86a0*/  PLOP3.LUT P0, PT, PT, PT, UP2, 0x80, 0x0 ;  /* 0x000000000000781c */ /* 0x000fe40003f0f028 */
[----:B------:R-:W-:Y:S02]  /*86b0*/  FMNMX.FTZ R17, R6, R17, !PT ;  /* 0x0000001106117209 */ /* 0x000fe40007810000 */
[----:B------:R-:W-:Y:S02]  /*86c0*/  ISETP.GT.AND P0, PT, R7, 0x1, P0 ;  /* 0x000000010700780c */ /* 0x000fe40000704270 */
        /* <DEDUP_REMOVED lines=42> */
[----:B------:R-:W-:Y:S01]  /*8970*/  FMNMX.FTZ R4, R203, R4, !PT ;  /* 0x00000004cb047209 */ /* 0x000fe20007810000 */
[----:B------:R-:W1:Y:S01]  /*8980*/  SHFL.BFLY PT, R17, R0, 0x2, 0x1f ;  /* 0x0c401f0000117f89 */ /* 0x000e6200000e0000 */
[----:B------:R-:W-:Y:S04]  /*8990*/  ISETP.LT.OR P0, PT, R5, 0x1a, P0 ;  /* 0x0000001a0500780c */ /* 0x000fe80000701670 */
[----:B------:R-:W-:Y:S02]  /*89a0*/  FSEL R201, R193, -INF , !P0 ;  /* 0xff800000c1c97808 */ /* 0x000fe40004000000 */
[----:B------:R-:W-:Y:S02]  /*89b0*/  PLOP3.LUT P0, PT, PT, PT, UP2, 0x80, 0x0 ;  /* 0x000000000000781c */ /* 0x000fe40003f0f028 */
[----:B------:R-:W-:Y:S02]  /*89c0*/  FMNMX.FTZ R4, R201, R4, !PT ;  /* 0x00000004c9047209 */ /* 0x000fe40007810000 */
[----:B------:R-:W-:Y:S04]  /*89d0*/  ISETP.GT.AND P0, PT, R7, 0x20, P0 ;  /* 0x000000200700780c */ /* 0x000fe80000704270 */
[----:B------:R-:W-:Y:S04]  /*89e0*/  ISETP.LT.OR P0, PT, R5, 0x21, P0 ;  /* 0x000000210500780c */ /* 0x000fe80000701670 */
[----:B------:R-:W-:Y:S02]  /*89f0*/  FSEL R187, R170, -INF , !P0 ;  /* 0xff800000aabb7808 */ /* 0x000fe40004000000 */
[----:B------:R-:W-:Y:S02]  /*8a00*/  PLOP3.LUT P0, PT, PT, PT, UP2, 0x80, 0x0 ;  /* 0x000000000000781c */ /* 0x000fe40003f0f028 */
[----:B------:R-:W-:Y:S02]  /*8a10*/  FMNMX.FTZ R4, R187, R4, !PT ;  /* 0x00000004bb047209 */ /* 0x000fe40007810000 */
[----:B------:R-:W-:Y:S02]  /*8a20*/  ISETP.GT.AND P0, PT, R7, 0x21, P0 ;  /* 0x000000210700780c */ /* 0x000fe40000704270 */
[----:B-1----:R-:W-:Y:S02]  /*8a30*/  FMNMX.FTZ R17, R0, R17, !PT ;  /* 0x0000001100117209 */ /* 0x002fe40007810000 */
        /* <DEDUP_REMOVED lines=24> */
[----:B------:R-:W-:Y:S01]  /*8bc0*/  ISETP.GT.AND P0, PT, R7, 0x38, P0 ;  /* 0x000000380700780c */ /* 0x000fe20000704270 */
[----:B------:R-:W1:Y:S03]  /*8bd0*/  SHFL.BFLY PT, R14, R17, 0x1, 0x1f ;  /* 0x0c201f00110e7f89 */ /* 0x000e6600000e0000 */
[----:B------:R-:W-:Y:S04]  /*8be0*/  ISETP.LT.OR P0, PT, R5, 0x39, P0 ;  /* 0x000000390500780c */ /* 0x000fe80000701670 */
[----:B------:R-:W-:Y:S02]  /*8bf0*/  FSEL R173, R33, -INF , !P0 ;  /* 0xff80000021ad7808 */ /* 0x000fe40004000000 */
[----:B------:R-:W-:Y:S01]  /*8c00*/  PLOP3.LUT P0, PT, PT, PT, UP2, 0x80, 0x0 ;  /* 0x000000000000781c */ /* 0x000fe20003f0f028 */
[----:B------:R-:W-:Y:S01]  /*8c10*/  UISETP.GT.AND UP2, UPT, UR20, UR4, UPT ;  /* 0x000000041400728c */ /* 0x000fe2000bf44270 */
[----:B------:R-:W-:Y:S01]  /*8c20*/  FMNMX.FTZ R0, R173, R0, !PT ;  /* 0x00000000ad007209 */ /* 0x000fe20007810000 */
[----:B------:R-:W-:Y:S01]  /*8c30*/  UIADD3 UR20, UR20, -0x1, URZ ;  /* 0xffffffff14147890 */ /* 0x000fe2000fffe03f */
[----:B------:R-:W-:Y:S04]  /*8c40*/  ISETP.GT.AND P0, PT, R7, 0x39, P0 ;  /* 0x000000390700780c */ /* 0x000fe80000704270 */
[----:B------:R-:W-:Y:S04]  /*8c50*/  ISETP.LT.OR P0, PT, R5, 0x3a, P0 ;  /* 0x0000003a0500780c */ /* 0x000fe80000701670 */
[----:B------:R-:W-:Y:S02]  /*8c60*/  FSEL R165, R31, -INF , !P0 ;  /* 0xff8000001fa57808 */ /* 0x000fe40004000000 */
[----:B------:R-:W-:Y:S02]  /*8c70*/  LDSM.16.MT88.4 R28, [R225+0x100] ;  /* 0x00010000e11c783b */ /* 0x000fe40000004200 */
[----:B------:R-:W-:Y:S02]  /*8c80*/  FMNMX.FTZ R4, R165, R0, !PT ;  /* 0x00000000a5047209 */ /* 0x000fe40007810000 */
[----:B-1----:R-:W-:Y:S04]  /*8c90*/  FMNMX.FTZ R0, R17, R14, !PT ;  /* 0x0000000e11007209 */ /* 0x002fe80007810000 */
[----:B------:R-:W1:Y:S01]  /*8ca0*/  SHFL.BFLY PT, R7, R4, 0x2, 0x1f ;  /* 0x0c401f0004077f89 */ /* 0x000e6200000e0000 */
[C---:B------:R-:W-:Y:S01]  /*8cb0*/  FMUL.FTZ R179, R0.reuse, c[0x0][0x2d0] ;  /* 0x0000b40000b37a20 */ /* 0x040fe20000410000 */
[----:B------:R-:W-:Y:S04]  /*8cc0*/  FSETP.NEU.FTZ.AND P0, PT, R0, -INF , PT ;  /* 0xff8000000000780b */ /* 0x000fe80003f1d000 */
[----:B------:R-:W-:Y:S05]  /*8cd0*/  FSEL R179, R179, RZ, P0 ;  /* 0x000000ffb3b37208 */ /* 0x000fea0000000000 */
[--C-:B------:R-:W-:Y:S02]  /*8ce0*/  FFMA.FTZ R188, R12, c[0x0][0x2d0], -R179.reuse ;  /* 0x0000b4000cbc7a23 */ /* 0x100fe400000108b3 */
[--C-:B------:R-:W-:Y:S02]  /*8cf0*/  FFMA.FTZ R167, R10, c[0x0][0x2d0], -R179.reuse ;  /* 0x0000b4000aa77a23 */ /* 0x100fe400000108b3 */
[--C-:B------:R-:W-:Y:S02]  /*8d00*/  FFMA.FTZ R166, R8, c[0x0][0x2d0], -R179.reuse ;  /* 0x0000b40008a67a23 */ /* 0x100fe400000108b3 */
[--C-:B------:R-:W-:Y:S01]  /*8d10*/  FFMA.FTZ R189, R6, c[0x0][0x2d0], -R179.reuse ;  /* 0x0000b40006bd7a23 */ /* 0x100fe200000108b3 */
[----:B------:R-:W-:Y:S01]  /*8d20*/  MUFU.EX2 R188, R188 ;  /* 0x000000bc00bc7308 */ /* 0x000fe20000000800 */
[--C-:B------:R-:W-:Y:S02]  /*8d30*/  FFMA.FTZ R176, R176, c[0x0][0x2d0], -R179.reuse ;  /* 0x0000b400b0b07a23 */ /* 0x100fe400000108b3 */
[--C-:B------:R-:W-:Y:S02]  /*8d40*/  FFMA.FTZ R194, R194, c[0x0][0x2d0], -R179.reuse ;  /* 0x0000b400c2c27a23 */ /* 0x100fe400000108b3 */
[--C-:B------:R-:W-:Y:S01]  /*8d50*/  FFMA.FTZ R195, R195, c[0x0][0x2d0], -R179.reuse ;  /* 0x0000b400c3c37a23 */ /* 0x100fe200000108b3 */
[----:B-1----:R-:W-:Y:S01]  /*8d60*/  FMNMX.FTZ R5, R4, R7, !PT ;  /* 0x0000000704057209 */ /* 0x002fe20007810000 */
[--C-:B------:R-:W-:Y:S01]  /*8d70*/  FFMA.FTZ R196, R196, c[0x0][0x2d0], -R179.reuse ;  /* 0x0000b400c4c47a23 */ /* 0x100fe200000108b3 */
[----:B------:R-:W-:Y:S01]  /*8d80*/  FSEL R4, R0, RZ, P0 ;  /* 0x000000ff00047208 */ /* 0x000fe20000000000 */
[--C-:B------:R-:W-:Y:S01]  /*8d90*/  FFMA.FTZ R197, R200, c[0x0][0x2d0], -R179.reuse ;  /* 0x0000b400c8c57a23 */ /* 0x100fe200000108b3 */
[----:B------:R-:W1:Y:S01]  /*8da0*/  MUFU.EX2 R167, R167 ;  /* 0x000000a700a77308 */ /* 0x000e620000000800 */
[----:B------:R-:W2:Y:S01]  /*8db0*/  SHFL.BFLY PT, R164, R5, 0x1, 0x1f ;  /* 0x0c201f0005a47f89 */ /* 0x000ea200000e0000 */
[----:B------:R-:W-:Y:S02]  /*8dc0*/  FFMA.FTZ R184, R184, c[0x0][0x2d0], -R179 ;  /* 0x0000b400b8b87a23 */ /* 0x000fe400000108b3 */
[----:B------:R-:W-:Y:S02]  /*8dd0*/  FADD.FTZ R3, -R4, R3 ;  /* 0x0000000304037221 */ /* 0x000fe40000010100 */
[--C-:B------:R-:W-:Y:S02]  /*8de0*/  FFMA.FTZ R202, R202, c[0x0][0x2d0], -R179.reuse ;  /* 0x0000b400caca7a23 */ /* 0x100fe400000108b3 */
[----:B------:R-:W-:Y:S02]  /*8df0*/  FMUL.FTZ R6, R3, c[0x0][0x2d0] ;  /* 0x0000b40003067a20 */ /* 0x000fe40000410000 */
[----:B------:R-:W-:Y:S01]  /*8e00*/  MUFU.EX2 R166, R166 ;  /* 0x000000a600a67308 */ /* 0x000fe20000000800 */
[--C-:B------:R-:W-:Y:S02]  /*8e10*/  FFMA.FTZ R182, R182, c[0x0][0x2d0], -R179.reuse ;  /* 0x0000b400b6b67a23 */ /* 0x100fe400000108b3 */
[--C-:B------:R-:W-:Y:S02]  /*8e20*/  FFMA.FTZ R180, R180, c[0x0][0x2d0], -R179.reuse ;  /* 0x0000b400b4b47a23 */ /* 0x100fe400000108b3 */
[--C-:B------:R-:W-:Y:S05]  /*8e30*/  FFMA.FTZ R178, R178, c[0x0][0x2d0], -R179.reuse ;  /* 0x0000b400b2b27a23 */ /* 0x100fea00000108b3 */
[----:B------:R-:W3:Y:S01]  /*8e40*/  MUFU.EX2 R3, R6 ;  /* 0x0000000600037308 */ /* 0x000ee20000000800 */
[----:B-1----:R-:W-:Y:S02]  /*8e50*/  F2FP.BF16.PACK_AB R168, R167, R188 ;  /* 0x000000bca7a8723e */ /* 0x002fe400000010ff */
[----:B--2---:R-:W-:Y:S04]  /*8e60*/  FMNMX.FTZ R164, R164, R5, !PT ;  /* 0x00000005a4a47209 */ /* 0x004fe80007810000 */
[C---:B------:R-:W-:Y:S01]  /*8e70*/  FSETP.NEU.FTZ.AND P0, PT, R164.reuse, -INF , PT ;  /* 0xff800000a400780b */ /* 0x040fe20003f1d000 */
[C---:B------:R-:W-:Y:S02]  /*8e80*/  FMUL.FTZ R172, R164.reuse, c[0x0][0x2d0] ;  /* 0x0000b400a4ac7a20 */ /* 0x040fe40000410000 */
[----:B------:R-:W1:Y:S01]  /*8e90*/  MUFU.EX2 R189, R189 ;  /* 0x000000bd00bd7308 */ /* 0x000e620000000800 */
[----:B------:R-:W-:Y:S02]  /*8ea0*/  FSEL R5, R164, RZ, P0 ;  /* 0x000000ffa4057208 */ /* 0x000fe40000000000 */
[----:B------:R-:W-:Y:S02]  /*8eb0*/  FSEL R172, R172, RZ, P0 ;  /* 0x000000ffacac7208 */ /* 0x000fe40000000000 */
[----:B------:R-:W-:Y:S01]  /*8ec0*/  PLOP3.LUT P0, PT, PT, PT, UP2, 0x80, 0x0 ;  /* 0x000000000000781c */ /* 0x000fe20003f0f028 */
[----:B------:R-:W-:Y:S02]  /*8ed0*/  FADD.FTZ R5, -R5, R2 ;  /* 0x0000000205057221 */ /* 0x000fe40000010100 */
[--C-:B------:R-:W-:Y:S02]  /*8ee0*/  FFMA.FTZ R193, R15, c[0x0][0x2d0], -R172.reuse ;  /* 0x0000b4000fc17a23 */ /* 0x100fe400000108ac */
[----:B------:R-:W-:Y:S01]  /*8ef0*/  MUFU.EX2 R194, R194 ;  /* 0x000000c200c27308 */ /* 0x000fe20000000800 */
[--C-:B------:R-:W-:Y:S02]  /*8f00*/  FFMA.FTZ R192, R13, c[0x0][0x2d0], -R172.reuse ;  /* 0x0000b4000dc07a23 */ /* 0x100fe400000108ac */
[----:B------:R-:W2:Y:S01]  /*8f10*/  LDSM.16.MT88.4 R12, [R231+0x100] ;  /* 0x00010000e70c783b */ /* 0x000ea20000004200 */
[--C-:B------:R-:W-:Y:S02]  /*8f20*/  FFMA.FTZ R191, R11, c[0x0][0x2d0], -R172.reuse ;  /* 0x0000b4000bbf7a23 */ /* 0x100fe400000108ac */
[--C-:B------:R-:W-:Y:S02]  /*8f30*/  FFMA.FTZ R190, R9, c[0x0][0x2d0], -R172.reuse ;  /* 0x0000b40009be7a23 */ /* 0x100fe400000108ac */
[----:B------:R-:W-:Y:S02]  /*8f40*/  FMUL.FTZ R2, R5, c[0x0][0x2d0] ;  /* 0x0000b40005027a20 */ /* 0x000fe40000410000 */
[----:B------:R-:W-:Y:S01]  /*8f50*/  MUFU.EX2 R193, R193 ;  /* 0x000000c100c17308 */ /* 0x000fe20000000800 */
[C---:B---3--:R-:W-:Y:S02]  /*8f60*/  FMUL.FTZ R4, R3.reuse, R160 ;  /* 0x000000a003047220 */ /* 0x048fe40000410000 */
[----:B------:R-:W-:Y:S01]  /*8f70*/  FMUL.FTZ R5, R3, R161 ;  /* 0x000000a103057220 */ /* 0x000fe20000410000 */
[----:B-1----:R-:W-:Y:S01]  /*8f80*/  F2FP.BF16.PACK_AB R170, R189, R166 ;  /* 0x000000a6bdaa723e */ /* 0x002fe200000010ff */
        /* <DEDUP_REMOVED lines=8> */
[----:B------:R-:W-:Y:S01]  /*9010*/  FMUL.FTZ R33, R3, R133 ;  /* 0x0000008503217220 */ /* 0x000fe20000410000 */
[----:B------:R-:W3:Y:S01]  /*9020*/  MUFU.EX2 R192, R192 ;  /* 0x000000c000c07308 */ /* 0x000ee20000000800 */
[--C-:B------:R-:W-:Y:S02]  /*9030*/  FFMA.FTZ R177, R177, c[0x0][0x2d0], -R172.reuse ;  /* 0x0000b400b1b17a23 */ /* 0x100fe400000108ac */
[C---:B------:R-:W-:Y:S02]  /*9040*/  FMUL.FTZ R36, R3.reuse, R36 ;  /* 0x0000002403247220 */ /* 0x040fe40000410000 */
[C---:B------:R-:W-:Y:S02]  /*9050*/  FMUL.FTZ R37, R3.reuse, R37 ;  /* 0x0000002503257220 */ /* 0x040fe40000410000 */
[C---:B------:R-:W-:Y:S02]  /*9060*/  FMUL.FTZ R40, R3.reuse, R40 ;  /* 0x0000002803287220 */ /* 0x040fe40000410000 */
[C---:B------:R-:W-:Y:S01]  /*9070*/  FMUL.FTZ R41, R3.reuse, R41 ;  /* 0x0000002903297220 */ /* 0x040fe20000410000 */
[----:B------:R-:W-:Y:S01]  /*9080*/  MUFU.EX2 R191, R191 ;  /* 0x000000bf00bf7308 */ /* 0x000fe20000000800 */
[C---:B------:R-:W-:Y:S02]  /*9090*/  FMUL.FTZ R44, R3.reuse, R44 ;  /* 0x0000002c032c7220 */ /* 0x040fe40000410000 */
[C---:B------:R-:W-:Y:S02]  /*90a0*/  FMUL.FTZ R45, R3.reuse, R45 ;  /* 0x0000002d032d7220 */ /* 0x040fe40000410000 */
[C---:B-1----:R-:W-:Y:S02]  /*90b0*/  FMUL.FTZ R6, R2.reuse, R162 ;  /* 0x000000a202067220 */ /* 0x042fe40000410000 */
[C---:B------:R-:W-:Y:S02]  /*90c0*/  FMUL.FTZ R7, R2.reuse, R163 ;  /* 0x000000a302077220 */ /* 0x040fe40000410000 */
[C---:B------:R-:W-:Y:S01]  /*90d0*/  FMUL.FTZ R10, R2.reuse, R158 ;  /* 0x0000009e020a7220 */ /* 0x040fe20000410000 */
[----:B------:R-:W1:Y:S01]  /*90e0*/  MUFU.EX2 R190, R190 ;  /* 0x000000be00be7308 */ /* 0x000e620000000800 */
[C---:B------:R-:W-:Y:S01]  /*90f0*/  FMUL.FTZ R11, R2.reuse, R159 ;  /* 0x0000009f020b7220 */ /* 0x040fe20000410000 */
[----:B------:R-:W-:Y:S01]  /*9100*/  LDSM.16.MT88.4 R160, [R224+0x2900] ;  /* 0x00290000e0a0783b */ /* 0x000fe20000004200 */
[----:B------:R-:W-:Y:S01]  /*9110*/  FMUL.FTZ R18, R2, R150 ;  /* 0x0000009602127220 */ /* 0x000fe20000410000 */
[----:B---3--:R-:W-:Y:S01]  /*9120*/  F2FP.BF16.PACK_AB R169, R192, R193 ;  /* 0x000000c1c0a9723e */ /* 0x008fe200000010ff */
[C---:B------:R-:W-:Y:S02]  /*9130*/  FMUL.FTZ R19, R2.reuse, R151 ;  /* 0x0000009702137220 */ /* 0x040fe40000410000 */
[C---:B------:R-:W-:Y:S02]  /*9140*/  FMUL.FTZ R26, R2.reuse, R142 ;  /* 0x0000008e021a7220 */ /* 0x040fe40000410000 */
[C---:B------:R-:W-:Y:S01]  /*9150*/  FMUL.FTZ R27, R2.reuse, R143 ;  /* 0x0000008f021b7220 */ /* 0x040fe20000410000 */
[----:B------:R-:W-:Y:S01]  /*9160*/  LDSM.16.MT88.4 R148, [R224+0x900] ;  /* 0x00090000e094783b */ /* 0x000fe20000004200 */
[C---:B------:R-:W-:Y:S01]  /*9170*/  FMUL.FTZ R34, R2.reuse, R134 ;  /* 0x0000008602227220 */ /* 0x040fe20000410000 */
[----:B------:R-:W3:Y:S01]  /*9180*/  MUFU.EX2 R195, R195 ;  /* 0x000000c300c37308 */ /* 0x000ee20000000800 */
[C---:B------:R-:W-:Y:S02]  /*9190*/  FMUL.FTZ R35, R2.reuse, R135 ;  /* 0x0000008702237220 */ /* 0x040fe40000410000 */
[C---:B------:R-:W-:Y:S02]  /*91a0*/  FMUL.FTZ R38, R2.reuse, R38 ;  /* 0x0000002602267220 */ /* 0x040fe40000410000 */
[C---:B------:R-:W-:Y:S01]  /*91b0*/  FMUL.FTZ R39, R2.reuse, R39 ;  /* 0x0000002702277220 */ /* 0x040fe20000410000 */
[----:B------:R-:W-:Y:S01]  /*91c0*/  LDSM.16.MT88.4 R132, [R225+0x2100] ;  /* 0x00210000e184783b */ /* 0x000fe20000004200 */
[C---:B------:R-:W-:Y:S02]  /*91d0*/  FMUL.FTZ R42, R2.reuse, R42 ;  /* 0x0000002a022a7220 */ /* 0x040fe40000410000 */
[C---:B------:R-:W-:Y:S01]  /*91e0*/  FMUL.FTZ R43, R2.reuse, R43 ;  /* 0x0000002b022b7220 */ /* 0x040fe20000410000 */
[----:B------:R-:W-:Y:S01]  /*91f0*/  MUFU.EX2 R196, R196 ;  /* 0x000000c400c47308 */ /* 0x000fe20000000800 */
[----:B------:R-:W-:Y:S01]  /*9200*/  FMUL.FTZ R46, R2, R46 ;  /* 0x0000002e022e7220 */ /* 0x000fe20000410000 */
[----:B-1----:R-:W-:Y:S01]  /*9210*/  F2FP.BF16.PACK_AB R171, R190, R191 ;  /* 0x000000bfbeab723e */ /* 0x002fe200000010ff */
[C---:B------:R-:W-:Y:S01]  /*9220*/  FMUL.FTZ R47, R2.reuse, R47 ;  /* 0x0000002f022f7220 */ /* 0x040fe20000410000 */
[----:B------:R-:W-:Y:S01]  /*9230*/  LDSM.16.MT88.4 R140, [R224+0x2100] ;  /* 0x00210000e08c783b */ /* 0x000fe20000004200 */
[C---:B------:R-:W-:Y:S02]  /*9240*/  FMUL.FTZ R48, R3.reuse, R48 ;  /* 0x0000003003307220 */ /* 0x040fe40000410000 */
[C---:B------:R-:W-:Y:S02]  /*9250*/  FMUL.FTZ R49, R3.reuse, R49 ;  /* 0x0000003103317220 */ /* 0x040fe40000410000 */
[C---:B--2---:R-:W-:Y:S01]  /*9260*/  HMMA.16816.F32.BF16 R4, R168.reuse, R12, R4 ;  /* 0x0000000ca804723c */ /* 0x044fe20000041804 */
[----:B------:R-:W-:Y:S02]  /*9270*/  MUFU.EX2 R197, R197 ;  /* 0x000000c500c57308 */ /* 0x000fe40000000800 */
[----:B------:R-:W-:Y:S02]  /*9280*/  LDSM.16.MT88.4 R156, [R225+0x2900] ;  /* 0x00290000e19c783b */ /* 0x000fe40000004200 */
[C---:B------:R-:W-:Y:S02]  /*9290*/  FMUL.FTZ R50, R2.reuse, R50 ;  /* 0x0000003202327220 */ /* 0x040fe40000410000 */
[C---:B------:R-:W-:Y:S01]  /*92a0*/  FMUL.FTZ R12, R3.reuse, R152 ;  /* 0x00000098030c7220 */ /* 0x040fe20000410000 */
[C---:B------:R-:W-:Y:S03]  /*92b0*/  HMMA.16816.F32.BF16 R8, R168.reuse, R14, R8 ;  /* 0x0000000ea808723c */ /* 0x040fe60000041808 */
[----:B------:R-:W-:Y:S01]  /*92c0*/  MUFU.EX2 R202, R202 ;  /* 0x000000ca00ca7308 */ /* 0x000fe20000000800 */
[C---:B------:R-:W-:Y:S02]  /*92d0*/  FMUL.FTZ R13, R3.reuse, R153 ;  /* 0x00000099030d7220 */ /* 0x040fe40000410000 */
[C---:B------:R-:W-:Y:S02]  /*92e0*/  FMUL.FTZ R51, R2.reuse, R51 ;  /* 0x0000003302337220 */ /* 0x040fe40000410000 */
[C---:B------:R-:W-:Y:S04]  /*92f0*/  FMUL.FTZ R14, R2.reuse, R154 ;  /* 0x0000009a020e7220 */ /* 0x040fe80000410000 */
[C---:B------:R-:W-:Y:S02]  /*9300*/  FMUL.FTZ R15, R2.reuse, R155 ;  /* 0x0000009b020f7220 */ /* 0x040fe40000410000 */
[----:B------:R-:W1:Y:S01]  /*9310*/  LDSM.16.MT88.4 R152, [R224+0x100] ;  /* 0x00010000e098783b */ /* 0x000e620000004200 */
        /* <DEDUP_REMOVED lines=11> */
[----:B------:R-:W2:Y:S01]  /*93d0*/  LDSM.16.MT88.4 R144, [R231+0x2100] ;  /* 0x00210000e790783b */ /* 0x000ea20000004200 */
        /* <DEDUP_REMOVED lines=18> */
[C---:B------:R-:W-:Y:S01]  /*9500*/  HMMA.16816.F32.BF16 R32, R168.reuse, R154, R32 ;  /* 0x0000009aa820723c */ /* 0x040fe20000041820 */
[----:B------:R-:W-:Y:S03]  /*9510*/  LDSM.16.MT88.4 R152, [R231+0x2900] ;  /* 0x00290000e798783b */ /* 0x000fe60000004200 */
[C---:B------:R-:W-:Y:S02]  /*9520*/  FMUL.FTZ R67, R2.reuse, R67 ;  /* 0x0000004302437220 */ /* 0x040fe40000410000 */
[C---:B------:R-:W-:Y:S02]  /*9530*/  FMUL.FTZ R68, R3.reuse, R68 ;  /* 0x0000004403447220 */ /* 0x040fe40000410000 */
[C---:B--2---:R-:W-:Y:S04]  /*9540*/  HMMA.16816.F32.BF16 R36, R168.reuse, R144, R36 ;  /* 0x00000090a824723c */ /* 0x044fe80000041824 */
[C---:B------:R-:W-:Y:S02]  /*9550*/  FMUL.FTZ R69, R3.reuse, R69 ;  /* 0x0000004503457220 */ /* 0x040fe40000410000 */
[C---:B------:R-:W-:Y:S02]  /*9560*/  FMUL.FTZ R70, R2.reuse, R70 ;  /* 0x0000004602467220 */ /* 0x040fe40000410000 */
[C---:B------:R-:W-:Y:S01]  /*9570*/  HMMA.16816.F32.BF16 R40, R168.reuse, R146, R40 ;  /* 0x00000092a828723c */ /* 0x040fe20000041828 */
[----:B------:R-:W-:Y:S03]  /*9580*/  LDSM.16.MT88.4 R144, [R225+0x900] ;  /* 0x00090000e190783b */ /* 0x000fe60000004200 */
[C---:B------:R-:W-:Y:S02]  /*9590*/  FMUL.FTZ R71, R2.reuse, R71 ;  /* 0x0000004702477220 */ /* 0x040fe40000410000 */
[C---:B------:R-:W-:Y:S02]  /*95a0*/  FMUL.FTZ R72, R3.reuse, R72 ;  /* 0x0000004803487220 */ /* 0x040fe40000410000 */
[C---:B------:R-:W-:Y:S01]  /*95b0*/  FMUL.FTZ R73, R3.reuse, R73 ;  /* 0x0000004903497220 */ /* 0x040fe20000410000 */
[C---:B----4-:R-:W-:Y:S03]  /*95c0*/  HMMA.16816.F32.BF16 R44, R168.reuse, R136, R44 ;  /* 0x00000088a82c723c */ /* 0x050fe6000004182c */
        /* <DEDUP_REMOVED lines=11> */
[----:B------:R-:W2:Y:S03]  /*9680*/  LDSM.16.MT88.4 R132, [R226+0x4100] ;  /* 0x00410000e284783b */ /* 0x000ea60000004200 */
        /* <DEDUP_REMOVED lines=18> */
[C---:B--2---:R-:W-:Y:S04]  /*97b0*/  HMMA.16816.F32.BF16 R76, R168.reuse, R132, R76 ;  /* 0x00000084a84c723c */ /* 0x044fe8000004184c */
[C---:B------:R-:W-:Y:S02]  /*97c0*/  FMUL.FTZ R93, R3.reuse, R93 ;  /* 0x0000005d035d7220 */ /* 0x040fe40000410000 */
[C---:B------:R-:W-:Y:S02]  /*97d0*/  FMUL.FTZ R94, R2.reuse, R94 ;  /* 0x0000005e025e7220 */ /* 0x040fe40000410000 */
[C---:B------:R-:W-:Y:S01]  /*97e0*/  HMMA.16816.F32.BF16 R80, R168.reuse, R134, R80 ;  /* 0x00000086a850723c */ /* 0x040fe20000041850 */
[----:B------:R-:W2:Y:S03]  /*97f0*/  LDSM.16.MT88.4 R132, [R231+0x6100] ;  /* 0x00610000e784783b */ /* 0x000ea60000004200 */
        /* <DEDUP_REMOVED lines=21> */
[C---:B------:R-:W-:Y:S03]  /*9950*/  FMUL.FTZ R109, R3.reuse, R109 ;  /* 0x0000006d036d7220 */ /* 0x040fe60000410000 */
[C---:B------:R-:W-:Y:S01]  /*9960*/  HMMA.16816.F32.BF16 R104, R168.reuse, R134, R104 ;  /* 0x00000086a868723c */ /* 0x040fe20000041868 */
[----:B------:R-:W2:Y:S02]  /*9970*/  LDSM.16.MT88.4 R132, [R224+0x6100] ;  /* 0x00610000e084783b */ /* 0x000ea40000004200 */
[C---:B------:R-:W-:Y:S02]  /*9980*/  FMUL.FTZ R110, R2.reuse, R110 ;  /* 0x0000006e026e7220 */ /* 0x040fe40000410000 */
[C---:B------:R-:W-:Y:S02]  /*9990*/  FMUL.FTZ R111, R2.reuse, R111 ;  /* 0x0000006f026f7220 */ /* 0x040fe40000410000 */
[C---:B------:R-:W-:Y:S02]  /*99a0*/  FMUL.FTZ R112, R3.reuse, R112 ;  /* 0x0000007003707220 */ /* 0x040fe40000410000 */
[C---:B------:R-:W-:Y:S03]  /*99b0*/  FMUL.FTZ R113, R3.reuse, R113 ;  /* 0x0000007103717220 */ /* 0x040fe60000410000 */
[C---:B----4-:R-:W-:Y:S03]  /*99c0*/  HMMA.16816.F32.BF16 R108, R168.reuse, R140, R108 ;  /* 0x0000008ca86c723c */ /* 0x050fe6000004186c */
[C---:B------:R-:W-:Y:S02]  /*99d0*/  FMUL.FTZ R114, R2.reuse, R114 ;  /* 0x0000007202727220 */ /* 0x040fe40000410000 */
[C---:B------:R-:W-:Y:S02]  /*99e0*/  FMUL.FTZ R115, R2.reuse, R115 ;  /* 0x0000007302737220 */ /* 0x040fe40000410000 */
[C---:B------:R-:W-:Y:S02]  /*99f0*/  FMUL.FTZ R116, R3.reuse, R116 ;  /* 0x0000007403747220 */ /* 0x040fe40000410000 */
[----:B------:R-:W-:Y:S03]  /*9a00*/  FMUL.FTZ R117, R3, R117 ;  /* 0x0000007503757220 */ /* 0x000fe60000410000 */
[C---:B------:R-:W-:Y:S01]  /*9a10*/  HMMA.16816.F32.BF16 R112, R168.reuse, R142, R112 ;  /* 0x0000008ea870723c */ /* 0x040fe20000041870 */
[----:B------:R-:W4:Y:S02]  /*9a20*/  LDSM.16.MT88.4 R140, [R231+0x900] ;  /* 0x00090000e78c783b */ /* 0x000f240000004200 */
[C---:B------:R-:W-:Y:S02]  /*9a30*/  FMUL.FTZ R118, R2.reuse, R118 ;  /* 0x0000007602767220 */ /* 0x040fe40000410000 */
[----:B------:R-:W-:Y:S02]  /*9a40*/  FMUL.FTZ R119, R2, R119 ;  /* 0x0000007702777220 */ /* 0x000fe40000410000 */
[--C-:B------:R-:W-:Y:S02]  /*9a50*/  FFMA.FTZ R198, R198, c[0x0][0x2d0], -R172.reuse ;  /* 0x0000b400c6c67a23 */ /* 0x100fe400000108ac */
[--C-:B------:R-:W-:Y:S03]  /*9a60*/  FFMA.FTZ R199, R199, c[0x0][0x2d0], -R172.reuse ;  /* 0x0000b400c7c77a23 */ /* 0x100fe600000108ac */
[C---:B-1----:R-:W-:Y:S01]  /*9a70*/  HMMA.16816.F32.BF16 R116, R168.reuse, R136, R116 ;  /* 0x00000088a874723c */ /* 0x042fe20000041874 */
[----:B------:R-:W-:Y:S02]  /*9a80*/  MUFU.EX2 R198, R198 ;  /* 0x000000c600c67308 */ /* 0x000fe40000000800 */
[C---:B------:R-:W-:Y:S02]  /*9a90*/  FMUL.FTZ R120, R3.reuse, R120 ;  /* 0x0000007803787220 */ /* 0x040fe40000410000 */
[----:B------:R-:W-:Y:S02]  /*9aa0*/  FMUL.FTZ R121, R3, R121 ;  /* 0x0000007903797220 */ /* 0x000fe40000410000 */
[--C-:B------:R-:W-:Y:S02]  /*9ab0*/  FFMA.FTZ R200, R203, c[0x0][0x2d0], -R172.reuse ;  /* 0x0000b400cbc87a23 */ /* 0x100fe400000108ac */
[C---:B------:R-:W-:Y:S02]  /*9ac0*/  FMUL.FTZ R122, R2.reuse, R122 ;  /* 0x0000007a027a7220 */ /* 0x040fe40000410000 */
[----:B------:R-:W1:Y:S01]  /*9ad0*/  MUFU.EX2 R199, R199 ;  /* 0x000000c700c77308 */ /* 0x000e620000000800 */
[----:B------:R-:W-:Y:S02]  /*9ae0*/  FMUL.FTZ R123, R2, R123 ;  /* 0x0000007b027b7220 */ /* 0x000fe40000410000 */
[--C-:B------:R-:W-:Y:S02]  /*9af0*/  FFMA.FTZ R201, R201, c[0x0][0x2d0], -R172.reuse ;  /* 0x0000b400c9c97a23 */ /* 0x100fe400000108ac */
[--C-:B------:R-:W-:Y:S02]  /*9b00*/  FFMA.FTZ R183, R183, c[0x0][0x2d0], -R172.reuse ;  /* 0x0000b400b7b77a23 */ /* 0x100fe400000108ac */
[--C-:B------:R-:W-:Y:S01]  /*9b10*/  FFMA.FTZ R203, R186, c[0x0][0x2d0], -R179.reuse ;  /* 0x0000b400bacb7a23 */ /* 0x100fe200000108b3 */
[C---:B------:R-:W-:Y:S01]  /*9b20*/  HMMA.16816.F32.BF16 R120, R168.reuse, R138, R120 ;  /* 0x0000008aa878723c */ /* 0x040fe20000041878 */
[----:B------:R-:W5:Y:S01]  /*9b30*/  LDSM.16.MT88.4 R136, [R226+0x900] ;  /* 0x00090000e288783b */ /* 0x000f620000004200 */
[----:B------:R-:W-:Y:S01]  /*9b40*/  MUFU.EX2 R200, R200 ;  /* 0x000000c800c87308 */ /* 0x000fe20000000800 */
[C---:B------:R-:W-:Y:S02]  /*9b50*/  FMUL.FTZ R124, R3.reuse, R124 ;  /* 0x0000007c037c7220 */ /* 0x040fe40000410000 */
[----:B------:R-:W-:Y:S02]  /*9b60*/  FMUL.FTZ R125, R3, R125 ;  /* 0x0000007d037d7220 */ /* 0x000fe40000410000 */
[C---:B------:R-:W-:Y:S02]  /*9b70*/  FMUL.FTZ R126, R2.reuse, R126 ;  /* 0x0000007e027e7220 */ /* 0x040fe40000410000 */
[----:B------:R-:W-:Y:S03]  /*9b80*/  FMUL.FTZ R127, R2, R127 ;  /* 0x0000007f027f7220 */ /* 0x000fe60000410000 */
[----:B------:R-:W4:Y:S01]  /*9b90*/  MUFU.EX2 R201, R201 ;  /* 0x000000c900c97308 */ /* 0x000f220000000800 */
[----:B------:R-:W-:Y:S02]  /*9ba0*/  FFMA.FTZ R179, R174, c[0x0][0x2d0], -R179 ;  /* 0x0000b400aeb37a23 */ /* 0x000fe400000108b3 */
[--C-:B------:R-:W-:Y:S01]  /*9bb0*/  FFMA.FTZ R185, R185, c[0x0][0x2d0], -R172.reuse ;  /* 0x0000b400b9b97a23 */ /* 0x100fe200000108ac */
[C---:B--2---:R-:W-:Y:S03]  /*9bc0*/  HMMA.16816.F32.BF16 R124, R168.reuse, R132, R124 ;  /* 0x00000084a87c723c */ /* 0x044fe6000004187c */
[C---:B------:R-:W-:Y:S02]  /*9bd0*/  FMUL.FTZ R128, R3.reuse, R128 ;  /* 0x0000008003807220 */ /* 0x040fe40000410000 */
[----:B------:R-:W-:Y:S01]  /*9be0*/  FMUL.FTZ R129, R3, R129 ;  /* 0x0000008103817220 */ /* 0x000fe20000410000 */
[----:B------:R-:W-:Y:S01]  /*9bf0*/  MUFU.EX2 R186, R182 ;  /* 0x000000b600ba7308 */ /* 0x000fe20000000800 */
[C---:B------:R-:W-:Y:S01]  /*9c00*/  FMUL.FTZ R130, R2.reuse, R130 ;  /* 0x0000008202827220 */ /* 0x040fe20000410000 */
[----:B---3--:R-:W-:Y:S01]  /*9c10*/  F2FP.BF16.PACK_AB R132, R195, R194 ;  /* 0x000000c2c384723e */ /* 0x008fe200000010ff */
[C---:B------:R-:W-:Y:S03]  /*9c20*/  FMUL.FTZ R131, R2.reuse, R131 ;  /* 0x0000008302837220 */ /* 0x040fe60000410000 */
[----:B-1----:R-:W-:Y:S01]  /*9c30*/  F2FP.BF16.PACK_AB R133, R199, R198 ;  /* 0x000000c6c785723e */ /* 0x002fe200000010ff */
[--C-:B------:R-:W-:Y:S02]  /*9c40*/  FFMA.FTZ R187, R187, c[0x0][0x2d0], -R172.reuse ;  /* 0x0000b400bbbb7a23 */ /* 0x100fe400000108ac */
[----:B------:R-:W-:Y:S01]  /*9c50*/  FFMA.FTZ R181, R181, c[0x0][0x2d0], -R172 ;  /* 0x0000b400b5b57a23 */ /* 0x000fe200000108ac */
[----:B------:R-:W-:Y:S01]  /*9c60*/  HMMA.16816.F32.BF16 R128, R168, R134, R128 ;  /* 0x00000086a880723c */ /* 0x000fe20000041880 */
[----:B------:R-:W-:Y:S02]  /*9c70*/  MUFU.EX2 R185, R185 ;  /* 0x000000b900b97308 */ /* 0x000fe40000000800 */
[----:B------:R-:W-:Y:S02]  /*9c80*/  FFMA.FTZ R188, R3, R244, R188 ;  /* 0x000000f403bc7223 */ /* 0x000fe400000100bc */
[----:B------:R-:W-:Y:S02]  /*9c90*/  FFMA.FTZ R193, R2, R243, R193 ;  /* 0x000000f302c17223 */ /* 0x000fe400000100c1 */
[----:B------:R-:W-:Y:S01]  /*9ca0*/  F2FP.BF16.PACK_AB R134, R197, R196 ;  /* 0x000000c4c586723e */ /* 0x000fe200000010ff */
[----:B------:R-:W-:Y:S01]  /*9cb0*/  FADD.FTZ R167, R167, R188 ;  /* 0x000000bca7a77221 */ /* 0x000fe20000010000 */
[----:B----4-:R-:W-:Y:S02]  /*9cc0*/  F2FP.BF16.PACK_AB R135, R201, R200 ;  /* 0x000000c8c987723e */ /* 0x010fe400000010ff */
[----:B------:R-:W1:Y:S01]  /*9cd0*/  MUFU.EX2 R171, R184 ;  /* 0x000000b800ab7308 */ /* 0x000e620000000800 */
[----:B------:R-:W-:Y:S02]  /*9ce0*/  FADD.FTZ R192, R192, R193 ;  /* 0x000000c1c0c07221 */ /* 0x000fe40000010000 */
[----:B------:R-:W-:Y:S02]  /*9cf0*/  FADD.FTZ R166, R166, R167 ;  /* 0x000000a7a6a67221 */ /* 0x000fe40000010000 */
[C---:B------:R-:W-:Y:S05]  /*9d00*/  HMMA.16816.F32.BF16 R4, R132.reuse, R140, R4 ;  /* 0x0000008c8404723c */ /* 0x040fea0000041804 */
[----:B------:R-:W-:Y:S01]  /*9d10*/  MUFU.EX2 R184, R181 ;  /* 0x000000b500b87308 */ /* 0x000fe20000000800 */
[----:B------:R-:W-:Y:S02]  /*9d20*/  FADD.FTZ R3, R191, R192 ;  /* 0x000000c0bf037221 */ /* 0x000fe40000010000 */
[C---:B------:R-:W-:Y:S01]  /*9d30*/  HMMA.16816.F32.BF16 R8, R132.reuse, R142, R8 ;  /* 0x0000008e8408723c */ /* 0x040fe20000041808 */
[----:B------:R-:W2:Y:S03]  /*9d40*/  LDSM.16.MT88.4 R140, [R226+0x2900] ;  /* 0x00290000e28c783b */ /* 0x000ea60000004200 */
[----:B------:R-:W-:Y:S02]  /*9d50*/  FADD.FTZ R189, R189, R166 ;  /* 0x000000a6bdbd7221 */ /* 0x000fe40000010000 */
[----:B------:R-:W-:Y:S01]  /*9d60*/  FADD.FTZ R3, R190, R3 ;  /* 0x00000003be037221 */ /* 0x000fe20000010000 */
[----:B------:R1:W-:Y:S01]  /*9d70*/  MUFU.EX2 R168, R183 ;  /* 0x000000b700a87308 */ /* 0x0003e20000000800 */
[C---:B-----5:R-:W-:Y:S04]  /*9d80*/  HMMA.16816.F32.BF16 R12, R132.reuse, R136, R12 ;  /* 0x00000088840c723c */ /* 0x060fe8000004180c */
[----:B------:R-:W-:Y:S02]  /*9d90*/  FADD.FTZ R194, R194, R189 ;  /* 0x000000bdc2c27221 */ /* 0x000fe40000010000 */
[----:B------:R-:W-:Y:S02]  /*9da0*/  FADD.FTZ R198, R198, R3 ;  /* 0x00000003c6c67221 */ /* 0x000fe40000010000 */
[C---:B------:R-:W-:Y:S01]  /*9db0*/  HMMA.16816.F32.BF16 R16, R132.reuse, R138, R16 ;  /* 0x0000008a8410723c */ /* 0x040fe20000041810 */
[----:B------:R-:W3:Y:S01]  /*9dc0*/  LDSM.16.MT88.4 R136, [R231+0x4900] ;  /* 0x00490000e788783b */ /* 0x000ee20000004200 */
[----:B------:R-:W-:Y:S02]  /*9dd0*/  MUFU.EX2 R169, R187 ;  /* 0x000000bb00a97308 */ /* 0x000fe40000000800 */
[----:B------:R-:W-:Y:S02]  /*9de0*/  FADD.FTZ R195, R195, R194 ;  /* 0x000000c2c3c37221 */ /* 0x000fe40000010000 */
[----:B------:R-:W-:Y:S02]  /*9df0*/  FADD.FTZ R199, R199, R198 ;  /* 0x000000c6c7c77221 */ /* 0x000fe40000010000 */
[C---:B------:R-:W-:Y:S04]  /*9e00*/  HMMA.16816.F32.BF16 R20, R132.reuse, R144, R20 ;  /* 0x000000908414723c */ /* 0x040fe80000041814 */
[----:B------:R-:W-:Y:S01]  /*9e10*/  MUFU.EX2 R187, R176 ;  /* 0x000000b000bb7308 */ /* 0x000fe20000000800 */
[----:B------:R-:W-:Y:S01]  /*9e20*/  FADD.FTZ R196, R196, R195 ;  /* 0x000000c3c4c47221 */ /* 0x000fe20000010000 */
[----:B-1----:R-:W-:Y:S02]  /*9e30*/  MOV R183, R171 ;  /* 0x000000ab00b77202 */ /* 0x002fe40000000f00 */
[C---:B------:R-:W-:Y:S01]  /*9e40*/  HMMA.16816.F32.BF16 R24, R132.reuse, R146, R24 ;  /* 0x000000928418723c */ /* 0x040fe20000041818 */
[----:B------:R-:W1:Y:S03]  /*9e50*/  LDSM.16.MT88.4 R144, [R226+0x4900] ;  /* 0x00490000e290783b */ /* 0x000e660000004200 */
[----:B------:R-:W-:Y:S02]  /*9e60*/  FADD.FTZ R200, R200, R199 ;  /* 0x000000c7c8c87221 */ /* 0x000fe40000010000 */
[----:B------:R-:W4:Y:S01]  /*9e70*/  MUFU.EX2 R171, R180 ;  /* 0x000000b400ab7308 */ /* 0x000f220000000800 */
[----:B------:R-:W-:Y:S01]  /*9e80*/  FADD.FTZ R197, R197, R196 ;  /* 0x000000c4c5c57221 */ /* 0x000fe20000010000 */
[C---:B------:R-:W-:Y:S04]  /*9e90*/  HMMA.16816.F32.BF16 R28, R132.reuse, R148, R28 ;  /* 0x00000094841c723c */ /* 0x040fe8000004181c */
[----:B------:R-:W-:Y:S04]  /*9ea0*/  FADD.FTZ R201, R201, R200 ;  /* 0x000000c8c9c97221 */ /* 0x000fe80000010000 */
[C---:B------:R-:W-:Y:S01]  /*9eb0*/  HMMA.16816.F32.BF16 R32, R132.reuse, R150, R32 ;  /* 0x000000968420723c */ /* 0x040fe20000041820 */
[----:B------:R-:W5:Y:S01]  /*9ec0*/  LDSM.16.MT88.4 R148, [R225+0x4900] ;  /* 0x00490000e194783b */ /* 0x000f620000004200 */
[----:B------:R-:W-:Y:S06]  /*9ed0*/  MUFU.EX2 R180, R179 ;  /* 0x000000b300b47308 */ /* 0x000fec0000000800 */
[C---:B------:R-:W-:Y:S04]  /*9ee0*/  HMMA.16816.F32.BF16 R36, R132.reuse, R152, R36 ;  /* 0x000000988424723c */ /* 0x040fe80000041824 */
[----:B------:R4:W-:Y:S04]  /*9ef0*/  MUFU.EX2 R170, R178 ;  /* 0x000000b200aa7308 */ /* 0x0009e80000000800 */
[C---:B------:R-:W-:Y:S01]  /*9f00*/  HMMA.16816.F32.BF16 R40, R132.reuse, R154, R40 ;  /* 0x0000009a8428723c */ /* 0x040fe20000041828 */
[----:B------:R-:W-:Y:S05]  /*9f10*/  LDSM.16.MT88.4 R152, [R231+0x3100] ;  /* 0x00310000e798783b */ /* 0x000fea0000004200 */
[----:B------:R-:W1:Y:S02]  /*9f20*/  MUFU.EX2 R203, R203 ;  /* 0x000000cb00cb7308 */ /* 0x000e640000000800 */
[C---:B--2---:R-:W-:Y:S08]  /*9f30*/  HMMA.16816.F32.BF16 R44, R132.reuse, R140, R44 ;  /* 0x0000008c842c723c */ /* 0x044ff0000004182c */
[C---:B------:R-:W-:Y:S01]  /*9f40*/  HMMA.16816.F32.BF16 R48, R132.reuse, R142, R48 ;  /* 0x0000008e8430723c */ /* 0x040fe20000041830 */
[----:B------:R-:W2:Y:S03]  /*9f50*/  LDSM.16.MT88.4 R140, [R224+0x4900] ;  /* 0x00490000e08c783b */ /* 0x000ea60000004200 */
[----:B----4-:R-:W-:Y:S02]  /*9f60*/  MOV R178, R171 ;  /* 0x000000ab00b27202 */ /* 0x010fe40000000f00 */
[----:B------:R-:W-:Y:S02]  /*9f70*/  MUFU.EX2 R171, R177 ;  /* 0x000000b100ab7308 */ /* 0x000fe40000000800 */
        /* <DEDUP_REMOVED lines=9> */
[C---:B-1----:R-:W-:Y:S08]  /*a010*/  HMMA.16816.F32.BF16 R76, R132.reuse, R144, R76 ;  /* 0x00000090844c723c */ /* 0x042ff0000004184c */
[C---:B------:R-:W-:Y:S01]  /*a020*/  HMMA.16816.F32.BF16 R80, R132.reuse, R146, R80 ;  /* 0x000000928450723c */ /* 0x040fe20000041850 */
[----:B------:R-:W1:Y:S07]  /*a030*/  LDSM.16.MT88.4 R144, [R226+0x6900] ;  /* 0x00690000e290783b */ /* 0x000e6e0000004200 */
[C---:B-----5:R-:W-:Y:S08]  /*a040*/  HMMA.16816.F32.BF16 R84, R132.reuse, R148, R84 ;  /* 0x000000948454723c */ /* 0x060ff00000041854 */
[C---:B------:R-:W-:Y:S01]  /*a050*/  HMMA.16816.F32.BF16 R88, R132.reuse, R150, R88 ;  /* 0x000000968458723c */ /* 0x040fe20000041858 */
[----:B------:R-:W4:Y:S07]  /*a060*/  LDSM.16.MT88.4 R148, [R225+0x6900] ;  /* 0x00690000e194783b */ /* 0x000f2e0000004200 */
        /* <DEDUP_REMOVED lines=9> */
[C---:B----4-:R-:W-:Y:S08]  /*a100*/  HMMA.16816.F32.BF16 R116, R132.reuse, R148, R116 ;  /* 0x000000948474723c */ /* 0x050ff00000041874 */
[C---:B------:R-:W-:Y:S01]  /*a110*/  HMMA.16816.F32.BF16 R120, R132.reuse, R150, R120 ;  /* 0x000000968478723c */ /* 0x040fe20000041878 */
[----:B------:R-:W4:Y:S07]  /*a120*/  LDSM.16.MT88.4 R148, [R225+0x1100] ;  /* 0x00110000e194783b */ /* 0x000f2e0000004200 */
[C---:B--2---:R-:W-:Y:S08]  /*a130*/  HMMA.16816.F32.BF16 R124, R132.reuse, R140, R124 ;  /* 0x0000008c847c723c */ /* 0x044ff0000004187c */
[----:B------:R-:W-:Y:S01]  /*a140*/  HMMA.16816.F32.BF16 R128, R132, R142, R128 ;  /* 0x0000008e8480723c */ /* 0x000fe20000041880 */
[----:B------:R-:W2:Y:S06]  /*a150*/  LDSM.16.MT88.4 R140, [R224+0x1100] ;  /* 0x00110000e08c783b */ /* 0x000eac0000004200 */
[----:B------:R-:W-:Y:S02]  /*a160*/  F2FP.BF16.PACK_AB R134, R186, R183 ;  /* 0x000000b7ba86723e */ /* 0x000fe400000010ff */
[----:B------:R-:W-:Y:S03]  /*a170*/  F2FP.BF16.PACK_AB R133, R185, R169 ;  /* 0x000000a9b985723e */ /* 0x000fe600000010ff */
[----:B------:R-:W-:Y:S02]  /*a180*/  F2FP.BF16.PACK_AB R135, R184, R168 ;  /* 0x000000a8b887723e */ /* 0x000fe400000010ff */
[C---:B------:R-:W-:Y:S01]  /*a190*/  F2FP.BF16.PACK_AB R132, R203.reuse, R202 ;  /* 0x000000cacb84723e */ /* 0x040fe200000010ff */
[----:B------:R-:W-:Y:S04]  /*a1a0*/  FADD.FTZ R202, R202, R197 ;  /* 0x000000c5caca7221 */ /* 0x000fe80000010000 */
[----:B------:R-:W-:Y:S02]  /*a1b0*/  FADD.FTZ R3, R203, R202 ;  /* 0x000000cacb037221 */ /* 0x000fe40000010000 */
        /* <DEDUP_REMOVED lines=8> */
[----:B------:R-:W-:Y:S07]  /*a240*/  LDSM.16.MT88.4 R148, [R231+0x7100] ;  /* 0x00710000e794783b */ /* 0x000fee0000004200 */
[C---:B--2---:R-:W-:Y:S08]  /*a250*/  HMMA.16816.F32.BF16 R28, R132.reuse, R140, R28 ;  /* 0x0000008c841c723c */ /* 0x044ff0000004181c */
[C---:B------:R-:W-:Y:S01]  /*a260*/  HMMA.16816.F32.BF16 R32, R132.reuse, R142, R32 ;  /* 0x0000008e8420723c */ /* 0x040fe20000041820 */
[----:B------:R-:W2:Y:S07]  /*a270*/  LDSM.16.MT88.4 R140, [R226+0x5100] ;  /* 0x00510000e28c783b */ /* 0x000eae0000004200 */
        /* <DEDUP_REMOVED lines=12> */
[C---:B------:R-:W-:Y:S07]  /*a340*/  HMMA.16816.F32.BF16 R68, R132.reuse, R160, R68 ;  /* 0x000000a08444723c */ /* 0x040fee0000041844 */
[--C-:B------:R-:W-:Y:S01]  /*a350*/  FFMA.FTZ R161, R175, c[0x0][0x2d0], -R172.reuse ;  /* 0x0000b400afa17a23 */ /* 0x100fe200000108ac */
[C---:B------:R-:W-:Y:S03]  /*a360*/  HMMA.16816.F32.BF16 R72, R132.reuse, R162, R72 ;  /* 0x000000a28448723c */ /* 0x040fe60000041848 */
[----:B------:R-:W-:Y:S01]  /*a370*/  MUFU.EX2 R182, R161 ;  /* 0x000000a100b67308 */ /* 0x000fe20000000800 */
[--C-:B------:R-:W-:Y:S02]  /*a380*/  FFMA.FTZ R160, R173, c[0x0][0x2d0], -R172.reuse ;  /* 0x0000b400ada07a23 */ /* 0x100fe400000108ac */
[----:B------:R-:W-:Y:S02]  /*a390*/  FFMA.FTZ R172, R165, c[0x0][0x2d0], -R172 ;  /* 0x0000b400a5ac7a23 */ /* 0x000fe400000108ac */
[C---:B--2---:R-:W-:Y:S05]  /*a3a0*/  HMMA.16816.F32.BF16 R76, R132.reuse, R140, R76 ;  /* 0x0000008c844c723c */ /* 0x044fea000004184c */
[----:B------:R-:W2:Y:S03]  /*a3b0*/  MUFU.EX2 R181, R160 ;  /* 0x000000a000b57308 */ /* 0x000ea60000000800 */
[C---:B------:R-:W-:Y:S01]  /*a3c0*/  HMMA.16816.F32.BF16 R80, R132.reuse, R142, R80 ;  /* 0x0000008e8450723c */ /* 0x040fe20000041850 */
[----:B------:R-:W4:Y:S06]  /*a3d0*/  LDSM.16.MT88.4 R140, [R226+0x7100] ;  /* 0x00710000e28c783b */ /* 0x000f2c0000004200 */
[----:B------:R5:W2:Y:S01]  /*a3e0*/  MUFU.EX2 R165, R172 ;  /* 0x000000ac00a57308 */ /* 0x000aa20000000800 */
[C---:B---3--:R-:W-:Y:S08]  /*a3f0*/  HMMA.16816.F32.BF16 R84, R132.reuse, R136, R84 ;  /* 0x000000888454723c */ /* 0x048ff00000041854 */
[C---:B------:R-:W-:Y:S01]  /*a400*/  HMMA.16816.F32.BF16 R88, R132.reuse, R138, R88 ;  /* 0x0000008a8458723c */ /* 0x040fe20000041858 */
[----:B------:R-:W3:Y:S07]  /*a410*/  LDSM.16.MT88.4 R136, [R224+0x7100] ;  /* 0x00710000e088783b */ /* 0x000eee0000004200 */
[C---:B-1----:R-:W-:Y:S01]  /*a420*/  HMMA.16816.F32.BF16 R92, R132.reuse, R144, R92 ;  /* 0x00000090845c723c */ /* 0x042fe2000004185c */
[----:B-----5:R-:W-:Y:S07]  /*a430*/  LDSM.16.MT88.4 R172, [R225+0x1900] ;  /* 0x00190000e1ac783b */ /* 0x020fee0000004200 */
[C---:B------:R-:W-:Y:S01]  /*a440*/  HMMA.16816.F32.BF16 R96, R132.reuse, R146, R96 ;  /* 0x000000928460723c */ /* 0x040fe20000041860 */
[----:B------:R-:W1:Y:S07]  /*a450*/  LDSM.16.MT88.4 R144, [R226+0x1900] ;  /* 0x00190000e290783b */ /* 0x000e6e0000004200 */
[C---:B------:R-:W-:Y:S07]  /*a460*/  HMMA.16816.F32.BF16 R100, R132.reuse, R148, R100 ;  /* 0x000000948464723c */ /* 0x040fee0000041864 */
[----:B------:R-:W-:Y:S01]  /*a470*/  MOV R149, R178 ;  /* 0x000000b200957202 */ /* 0x000fe20000000f00 */
[C---:B------:R-:W-:Y:S01]  /*a480*/  HMMA.16816.F32.BF16 R104, R132.reuse, R150, R104 ;  /* 0x000000968468723c */ /* 0x040fe20000041868 */
[----:B------:R-:W5:Y:S07]  /*a490*/  LDSM.16.MT88.4 R176, [R224+0x1900] ;  /* 0x00190000e0b0783b */ /* 0x000f6e0000004200 */
[C---:B----4-:R-:W-:Y:S07]  /*a4a0*/  HMMA.16816.F32.BF16 R108, R132.reuse, R140, R108 ;  /* 0x0000008c846c723c */ /* 0x050fee000004186c */
[----:B------:R-:W-:Y:S01]  /*a4b0*/  MOV R140, R180 ;  /* 0x000000b4008c7202 */ /* 0x000fe20000000f00 */
[C---:B------:R-:W-:Y:S04]  /*a4c0*/  HMMA.16816.F32.BF16 R112, R132.reuse, R142, R112 ;  /* 0x0000008e8470723c */ /* 0x040fe80000041870 */
[----:B--2---:R-:W-:Y:S03]  /*a4d0*/  MOV R141, R181 ;  /* 0x000000b5008d7202 */ /* 0x004fe60000000f00 */
[----:B------:R-:W-:Y:S01]  /*a4e0*/  MOV R142, R183 ;  /* 0x000000b7008e7202 */ /* 0x000fe20000000f00 */
[C---:B------:R-:W-:Y:S04]  /*a4f0*/  HMMA.16816.F32.BF16 R116, R132.reuse, R152, R116 ;  /* 0x000000988474723c */ /* 0x040fe80000041874 */
[----:B------:R-:W-:Y:S04]  /*a500*/  MOV R143, R185 ;  /* 0x000000b9008f7202 */ /* 0x000fe80000000f00 */
[C---:B------:R-:W-:Y:S08]  /*a510*/  HMMA.16816.F32.BF16 R120, R132.reuse, R154, R120 ;  /* 0x0000009a8478723c */ /* 0x040ff00000041878 */
[C---:B---3--:R-:W-:Y:S07]  /*a520*/  HMMA.16816.F32.BF16 R124, R132.reuse, R136, R124 ;  /* 0x00000088847c723c */ /* 0x048fee000004187c */
[----:B------:R-:W-:Y:S01]  /*a530*/  MOV R136, R187 ;  /* 0x000000bb00887202 */ /* 0x000fe20000000f00 */
[----:B------:R-:W-:Y:S04]  /*a540*/  HMMA.16816.F32.BF16 R128, R132, R138, R128 ;  /* 0x0000008a8480723c */ /* 0x000fe80000041880 */
[----:B------:R-:W-:Y:S02]  /*a550*/  MOV R137, R182 ;  /* 0x000000b600897202 */ /* 0x000fe40000000f00 */
[----:B------:R-:W2:Y:S01]  /*a560*/  LDSM.16.MT88.4 R180, [R231+0x3900] ;  /* 0x00390000e7b4783b */ /* 0x000ea20000004200 */
[----:B------:R-:W-:Y:S02]  /*a570*/  MOV R134, R170 ;  /* 0x000000aa00867202 */ /* 0x000fe40000000f00 */
[----:B------:R-:W-:Y:S03]  /*a580*/  MOV R135, R171 ;  /* 0x000000ab00877202 */ /* 0x000fe60000000f00 */
[----:B------:R-:W-:Y:S02]  /*a590*/  MOV R139, R168 ;  /* 0x000000a8008b7202 */ /* 0x000fe40000000f00 */
[----:B------:R-:W-:Y:S02]  /*a5a0*/  MOV R133, R169 ;  /* 0x000000a900857202 */ /* 0x000fe40000000f00 */
[----:B------:R-:W-:Y:S02]  /*a5b0*/  F2FP.BF16.PACK_AB R168, R134, R149 ;  /* 0x0000009586a8723e */ /* 0x000fe400000010ff */
[----:B------:R-:W-:Y:S02]  /*a5c0*/  F2FP.BF16.PACK_AB R170, R140, R136 ;  /* 0x000000888caa723e */ /* 0x000fe400000010ff */
[----:B------:R-:W-:Y:S02]  /*a5d0*/  F2FP.BF16.PACK_AB R169, R137, R135 ;  /* 0x0000008789a9723e */ /* 0x000fe400000010ff */
[----:B------:R-:W-:Y:S02]  /*a5e0*/  F2FP.BF16.PACK_AB R171, R165, R141 ;  /* 0x0000008da5ab723e */ /* 0x000fe400000010ff */
[----:B------:R-:W-:Y:S02]  /*a5f0*/  MOV R132, R184 ;  /* 0x000000b800847202 */ /* 0x000fe40000000f00 */
[----:B------:R-:W-:Y:S02]  /*a600*/  MOV R138, R186 ;  /* 0x000000ba008a7202 */ /* 0x000fe40000000f00 */
[----:B------:R-:W3:Y:S01]  /*a610*/  LDSM.16.MT88.4 R184, [R226+0x3900] ;  /* 0x00390000e2b8783b */ /* 0x000ee20000004200 */
[C---:B------:R-:W-:Y:S07]  /*a620*/  HMMA.16816.F32.BF16 R160, R168.reuse, R156, R4 ;  /* 0x0000009ca8a0723c */ /* 0x040fee0000041804 */
[----:B------:R-:W4:Y:S01]  /*a630*/  LDSM.16.MT88.4 R4, [R225+0x3900] ;  /* 0x00390000e104783b */ /* 0x000f220000004200 */
[C---:B------:R-:W-:Y:S07]  /*a640*/  HMMA.16816.F32.BF16 R156, R168.reuse, R158, R8 ;  /* 0x0000009ea89c723c */ /* 0x040fee0000041808 */
[----:B------:R-:W-:Y:S01]  /*a650*/  MOV R11, R149 ;  /* 0x00000095000b7202 */ /* 0x000fe20000000f00 */
[C---:B-1----:R-:W-:Y:S01]  /*a660*/  HMMA.16816.F32.BF16 R152, R168.reuse, R144, R12 ;  /* 0x00000090a898723c */ /* 0x042fe2000004180c */
[----:B------:R-:W-:Y:S07]  /*a670*/  LDSM.16.MT88.4 R12, [R231+0x5900] ;  /* 0x00590000e70c783b */ /* 0x000fee0000004200 */
[C---:B------:R-:W-:Y:S07]  /*a680*/  HMMA.16816.F32.BF16 R148, R168.reuse, R146, R16 ;  /* 0x00000092a894723c */ /* 0x040fee0000041810 */
[----:B------:R-:W-:Y:S01]  /*a690*/  MOV R19, R132 ;  /* 0x0000008400137202 */ /* 0x000fe20000000f00 */
[C---:B------:R-:W-:Y:S04]  /*a6a0*/  HMMA.16816.F32.BF16 R144, R168.reuse, R172, R20 ;  /* 0x000000aca890723c */ /* 0x040fe80000041814 */
[----:B------:R-:W-:Y:S02]  /*a6b0*/  MOV R18, R11 ;  /* 0x0000000b00127202 */ /* 0x000fe40000000f00 */
[----:B------:R-:W1:Y:S01]  /*a6c0*/  LDSM.16.MT88.4 R8, [R224+0x3900] ;  /* 0x00390000e008783b */ /* 0x000e620000004200 */
[----:B------:R-:W-:Y:S02]  /*a6d0*/  MOV R22, R142 ;  /* 0x0000008e00167202 */ /* 0x000fe40000000f00 */
[----:B------:R-:W-:Y:S03]  /*a6e0*/  MOV R23, R143 ;  /* 0x0000008f00177202 */ /* 0x000fe60000000f00 */
[----:B------:R-:W-:Y:S02]  /*a6f0*/  MOV R173, R140 ;  /* 0x0000008c00ad7202 */ /* 0x000fe40000000f00 */
[----:B------:R-:W-:Y:S02]  /*a700*/  MOV R172, R141 ;  /* 0x0000008d00ac7202 */ /* 0x000fe40000000f00 */
[C---:B------:R-:W-:Y:S01]  /*a710*/  HMMA.16816.F32.BF16 R140, R168.reuse, R174, R24 ;  /* 0x000000aea88c723c */ /* 0x040fe20000041818 */
[----:B------:R-:W-:Y:S02]  /*a720*/  LDSM.16.MT88.4 R24, [R224+0x5900] ;  /* 0x00590000e018783b */ /* 0x000fe40000004200 */
[----:B------:R-:W-:Y:S02]  /*a730*/  MOV R20, R138 ;  /* 0x0000008a00147202 */ /* 0x000fe40000000f00 */
[----:B------:R-:W-:Y:S02]  /*a740*/  MOV R21, R139 ;  /* 0x0000008b00157202 */ /* 0x000fe40000000f00 */
[----:B------:R-:W-:Y:S02]  /*a750*/  MOV R175, R136 ;  /* 0x0000008800af7202 */ /* 0x000fe40000000f00 */
[----:B------:R-:W-:Y:S02]  /*a760*/  MOV R174, R137 ;  /* 0x0000008900ae7202 */ /* 0x000fe40000000f00 */
[C---:B-----5:R-:W-:Y:S07]  /*a770*/  HMMA.16816.F32.BF16 R136, R168.reuse, R176, R28 ;  /* 0x000000b0a888723c */ /* 0x060fee000004181c */
[----:B------:R-:W-:Y:S02]  /*a780*/  MOV R31, R133 ;  /* 0x00000085001f7202 */ /* 0x000fe40000000f00 */
[----:B------:R-:W-:Y:S03]  /*a790*/  MOV R177, R134 ;  /* 0x0000008600b17202 */ /* 0x000fe60000000f00 */
[----:B------:R-:W-:Y:S02]  /*a7a0*/  MOV R176, R135 ;  /* 0x0000008700b07202 */ /* 0x000fe40000000f00 */
[C---:B------:R-:W-:Y:S01]  /*a7b0*/  HMMA.16816.F32.BF16 R132, R168.reuse, R178, R32 ;  /* 0x000000b2a884723c */ /* 0x040fe20000041820 */
[----:B------:R-:W-:Y:S06]  /*a7c0*/  LDSM.16.MT88.4 R32, [R226+0x7900] ;  /* 0x00790000e220783b */ /* 0x000fec0000004200 */
[----:B------:R-:W-:Y:S01]  /*a7d0*/  MOV R179, R18 ;  /* 0x0000001200b37202 */ /* 0x000fe20000000f00 */
[C---:B--2---:R-:W-:Y:S04]  /*a7e0*/  HMMA.16816.F32.BF16 R36, R168.reuse, R180, R36 ;  /* 0x000000b4a824723c */ /* 0x044fe80000041824 */
[----:B------:R-:W-:Y:S02]  /*a7f0*/  MOV R178, R19 ;  /* 0x0000001300b27202 */ /* 0x000fe40000000f00 */
[----:B------:R-:W2:Y:S01]  /*a800*/  LDSM.16.MT88.4 R16, [R226+0x5900] ;  /* 0x00590000e210783b */ /* 0x000ea20000004200 */
[----:B------:R-:W-:Y:S01]  /*a810*/  MOV R181, R20 ;  /* 0x0000001400b57202 */ /* 0x000fe20000000f00 */
[C---:B------:R-:W-:Y:S04]  /*a820*/  HMMA.16816.F32.BF16 R40, R168.reuse, R182, R40 ;  /* 0x000000b6a828723c */ /* 0x040fe80000041828 */
[----:B------:R-:W-:Y:S03]  /*a830*/  MOV R180, R21 ;  /* 0x0000001500b47202 */ /* 0x000fe60000000f00 */
[----:B------:R-:W-:Y:S01]  /*a840*/  MOV R183, R22 ;  /* 0x0000001600b77202 */ /* 0x000fe20000000f00 */
[C---:B---3--:R-:W-:Y:S04]  /*a850*/  HMMA.16816.F32.BF16 R44, R168.reuse, R184, R44 ;  /* 0x000000b8a82c723c */ /* 0x048fe8000004182c */
[----:B------:R-:W-:Y:S01]  /*a860*/  MOV R182, R23 ;  /* 0x0000001700b67202 */ /* 0x000fe20000000f00 */
[----:B------:R-:W-:Y:S01]  /*a870*/  FADD.FTZ R3, R183, R3 ;  /* 0x00000003b7037221 */ /* 0x000fe20000010000 */
[----:B------:R-:W3:Y:S01]  /*a880*/  LDSM.16.MT88.4 R20, [R225+0x5900] ;  /* 0x00590000e114783b */ /* 0x000ee20000004200 */
[----:B------:R-:W-:Y:S01]  /*a890*/  MOV R185, R31 ;  /* 0x0000001f00b97202 */ /* 0x000fe20000000f00 */
[C---:B------:R-:W-:Y:S04]  /*a8a0*/  HMMA.16816.F32.BF16 R48, R168.reuse, R186, R48 ;  /* 0x000000baa830723c */ /* 0x040fe80000041830 */
[----:B------:R-:W-:Y:S02]  /*a8b0*/  FADD.FTZ R2, R185, R201 ;  /* 0x000000c9b9027221 */ /* 0x000fe40000010000 */
[----:B------:R-:W5:Y:S01]  /*a8c0*/  LDSM.16.MT88.4 R28, [R231+0x7900] ;  /* 0x00790000e71c783b */ /* 0x000f620000004200 */
[----:B------:R-:W-:Y:S01]  /*a8d0*/  FADD.FTZ R3, R181, R3 ;  /* 0x00000003b5037221 */ /* 0x000fe20000010000 */
[C---:B----4-:R-:W-:Y:S04]  /*a8e0*/  HMMA.16816.F32.BF16 R52, R168.reuse, R4, R52 ;  /* 0x00000004a834723c */ /* 0x050fe80000041834 */
[----:B------:R-:W-:Y:S02]  /*a8f0*/  FADD.FTZ R2, R182, R2 ;  /* 0x00000002b6027221 */ /* 0x000fe40000010000 */
[----:B------:R-:W-:Y:S02]  /*a900*/  FADD.FTZ R3, R179, R3 ;  /* 0x00000003b3037221 */ /* 0x000fe40000010000 */
[C---:B------:R-:W-:Y:S01]  /*a910*/  HMMA.16816.F32.BF16 R56, R168.reuse, R6, R56 ;  /* 0x00000006a838723c */ /* 0x040fe20000041838 */
[----:B------:R-:W4:Y:S03]  /*a920*/  LDSM.16.MT88.4 R4, [R225+0x7900] ;  /* 0x00790000e104783b */ /* 0x000f260000004200 */
[----:B------:R-:W-:Y:S02]  /*a930*/  FADD.FTZ R2, R180, R2 ;  /* 0x00000002b4027221 */ /* 0x000fe40000010000 */
[----:B------:R-:W-:Y:S02]  /*a940*/  FADD.FTZ R3, R177, R3 ;  /* 0x00000003b1037221 */ /* 0x000fe40000010000 */
[C---:B-1----:R-:W-:Y:S04]  /*a950*/  HMMA.16816.F32.BF16 R60, R168.reuse, R8, R60 ;  /* 0x00000008a83c723c */ /* 0x042fe8000004183c */
[----:B------:R-:W-:Y:S02]  /*a960*/  FADD.FTZ R2, R178, R2 ;  /* 0x00000002b2027221 */ /* 0x000fe40000010000 */
[----:B------:R-:W-:Y:S02]  /*a970*/  FADD.FTZ R3, R175, R3 ;  /* 0x00000003af037221 */ /* 0x000fe40000010000 */
[C---:B------:R-:W-:Y:S01]  /*a980*/  HMMA.16816.F32.BF16 R64, R168.reuse, R10, R64 ;  /* 0x0000000aa840723c */ /* 0x040fe20000041840 */
[----:B------:R-:W1:Y:S03]  /*a990*/  LDSM.16.MT88.4 R8, [R224+0x7900] ;  /* 0x00790000e008783b */ /* 0x000e660000004200 */
[----:B------:R-:W-:Y:S02]  /*a9a0*/  FADD.FTZ R2, R176, R2 ;  /* 0x00000002b0027221 */ /* 0x000fe40000010000 */
[----:B------:R-:W-:Y:S01]  /*a9b0*/  FADD.FTZ R244, R173, R3 ;  /* 0x00000003adf47221 */ /* 0x000fe20000010000 */
[----:B------:R-:W-:Y:S01]  /*a9c0*/  MOV R3, R0 ;  /* 0x0000000000037202 */ /* 0x000fe20000000f00 */
[C---:B------:R-:W-:Y:S04]  /*a9d0*/  HMMA.16816.F32.BF16 R68, R168.reuse, R12, R68 ;  /* 0x0000000ca844723c */ /* 0x040fe80000041844 */
[----:B------:R-:W-:Y:S04]  /*a9e0*/  FADD.FTZ R2, R174, R2 ;  /* 0x00000002ae027221 */ /* 0x000fe80000010000 */
[C---:B------:R-:W-:Y:S04]  /*a9f0*/  HMMA.16816.F32.BF16 R72, R168.reuse, R14, R72 ;  /* 0x0000000ea848723c */ /* 0x040fe80000041848 */
[----:B------:R-:W-:Y:S04]  /*aa00*/  FADD.FTZ R2, R172, R2 ;  /* 0x00000002ac027221 */ /* 0x000fe80000010000 */
[C---:B--2---:R-:W-:Y:S04]  /*aa10*/  HMMA.16816.F32.BF16 R76, R168.reuse, R16, R76 ;  /* 0x00000010a84c723c */ /* 0x044fe8000004184c */
[----:B------:R-:W-:Y:S01]  /*aa20*/  FADD.FTZ R243, R165, R2 ;  /* 0x00000002a5f37221 */ /* 0x000fe20000010000 */
[----:B------:R-:W-:Y:S03]  /*aa30*/  MOV R2, R164 ;  /* 0x000000a400027202 */ /* 0x000fe60000000f00 */
[C---:B------:R-:W-:Y:S08]  /*aa40*/  HMMA.16816.F32.BF16 R80, R168.reuse, R18, R80 ;  /* 0x00000012a850723c */ /* 0x040ff00000041850 */
[C---:B---3--:R-:W-:Y:S08]  /*aa50*/  HMMA.16816.F32.BF16 R84, R168.reuse, R20, R84 ;  /* 0x00000014a854723c */ /* 0x048ff00000041854 */
[C---:B------:R-:W-:Y:S08]  /*aa60*/  HMMA.16816.F32.BF16 R88, R168.reuse, R22, R88 ;  /* 0x00000016a858723c */ /* 0x040ff00000041858 */
[C---:B------:R-:W-:Y:S08]  /*aa70*/  HMMA.16816.F32.BF16 R92, R168.reuse, R24, R92 ;  /* 0x00000018a85c723c */ /* 0x040ff0000004185c */
[C---:B------:R-:W-:Y:S08]  /*aa80*/  HMMA.16816.F32.BF16 R96, R168.reuse, R26, R96 ;  /* 0x0000001aa860723c */ /* 0x040ff00000041860 */
[C---:B-----5:R-:W-:Y:S08]  /*aa90*/  HMMA.16816.F32.BF16 R100, R168.reuse, R28, R100 ;  /* 0x0000001ca864723c */ /* 0x060ff00000041864 */
[C---:B------:R-:W-:Y:S08]  /*aaa0*/  HMMA.16816.F32.BF16 R104, R168.reuse, R30, R104 ;  /* 0x0000001ea868723c */ /* 0x040ff00000041868 */
[C---:B------:R-:W-:Y:S08]  /*aab0*/  HMMA.16816.F32.BF16 R108, R168.reuse, R32, R108 ;  /* 0x00000020a86c723c */ /* 0x040ff0000004186c */
[C---:B------:R-:W-:Y:S08]  /*aac0*/  HMMA.16816.F32.BF16 R112, R168.reuse, R34, R112 ;  /* 0x00000022a870723c */ /* 0x040ff00000041870 */
[C---:B----4-:R-:W-:Y:S08]  /*aad0*/  HMMA.16816.F32.BF16 R116, R168.reuse, R4, R116 ;  /* 0x00000004a874723c */ /* 0x050ff00000041874 */
[C---:B------:R-:W-:Y:S08]  /*aae0*/  HMMA.16816.F32.BF16 R120, R168.reuse, R6, R120 ;  /* 0x00000006a878723c */ /* 0x040ff00000041878 */
[C---:B-1----:R-:W-:Y:S08]  /*aaf0*/  HMMA.16816.F32.BF16 R124, R168.reuse, R8, R124 ;  /* 0x00000008a87c723c */ /* 0x042ff0000004187c */
[----:B------:R-:W-:Y:S01]  /*ab00*/  HMMA.16816.F32.BF16 R128, R168, R10, R128 ;  /* 0x0000000aa880723c */ /* 0x000fe20000041880 */
[----:B------:R-:W-:-:S07]  /*ab10*/  @P0 BRA `(.L_x_1996) ;  /* 0xffffb81000000947 */ /* 0x000fce000383ffff */
.L_x_1985:
[----:B------:R-:W1:Y:S01]  /*ab20*/  S2UR UR26, SR_CTAID.X ;  /* 0x00000000001a79c3 */ /* 0x000e620000002500 */
[----:B------:R-:W-:Y:S01]  /*ab30*/  UMOV UR25, 0x1 ;  /* 0x0000000100197882 */ /* 0x000fe20000000000 */
[----:B------:R-:W-:Y:S01]  /*ab40*/  PLOP3.LUT P0, PT, PT, PT, UP0, 0x40, 0x0 ;  /* 0x000000000000781c */ /* 0x000fe20003f0e808 */
[----:B------:R-:W-:-:S02]  /*ab50*/  ULDC UR21, c[0x0][0x168] ;  /* 0x00005a0000157ab9 */ /* 0x000fc40000000800 */
[----:B------:R-:W-:Y:S02]  /*ab60*/  ULDC.64 UR4, c[0x0][0x2c8] ;  /* 0x0000b20000047ab9 */ /* 0x000fe40000000a00 */
[----:B------:R-:W-:Y:S02]  /*ab70*/  UIADD3 UR21, UR25, -UR21, URZ ;  /* 0x8000001519157290 */ /* 0x000fe4000fffe03f */
[----:B------:R-:W-:Y:S02]  /*ab80*/  ULDC UR24, c[0x0][0x2ac] ;  /* 0x0000ab0000187ab9 */ /* 0x000fe40000000800 */
[----:B-1----:R-:W-:-:S04]  /*ab90*/  ULEA UR26, UR26, 0x7f, 0x7 ;  /* 0x0000007f1a1a7891 */ /* 0x002fc8000f8e383f */
        /* <DEDUP_REMOVED lines=20> */
.L_x_1998:
[----:B------:R-:W-:Y:S02]  /*ace0*/  ULDC UR4, c[0x0][0x32c] ;  /* 0x0000cb0000047ab9 */ /* 0x000fe40000000800 */
[----:B------:R-:W-:-:S03]  /*acf0*/  UISETP.NE.AND UP2, UPT, UR25, UR4, UPT ;  /* 0x000000041900728c */ /* 0x000fc6000bf45270 */
[----:B------:R-:W-:Y:S02]  /*ad00*/  ULDC.64 UR4, c[0x0][0x330] ;  /* 0x0000cc0000047ab9 */ /* 0x000fe40000000a00 */
[----:B------:R-:W-:-:S07]  /*ad10*/  UIMAD.WIDE.U32 UR26, UR24, UR4, URZ ;  /* 0x00000004181a72a5 */ /* 0x000fce000f8e003f */
[----:B------:R-:W-:Y:S02]  /*ad20*/  @UP2 UMOV UR25, UR27 ;  /* 0x0000001b00192c82 */ /* 0x000fe40008000000 */
[----:B------:R-:W-:Y:S02]  /*ad30*/  @UP2 USHF.R.U32.HI UR24, URZ, UR5, UR25 ;  /* 0x000000053f182299 */ /* 0x000fe40008011619 */
.L_x_1999:
[----:B------:R-:W-:Y:S02]  /*ad40*/  ULDC UR4, c[0x0][0x32c] ;  /* 0x0000cb0000047ab9 */ /* 0x000fe40000000800 */
[----:B------:R-:W-:-:S04]  /*ad50*/  UIMAD UR4, UR24, UR4, URZ ;  /* 0x00000004180472a4 */ /* 0x000fc8000f8e023f */
[----:B------:R-:W-:-:S04]  /*ad60*/  UISETP.LT.AND UP2, UPT, UR21, UR4, UPT ;  /* 0x000000041500728c */ /* 0x000fc8000bf41270 */
[----:B------:R-:W-:-:S04]  /*ad70*/  USEL UR21, UR21, UR4, !UP2 ;  /* 0x0000000415157287 */ /* 0x000fc8000d000000 */
.L_x_1997:
[----:B------:R-:W-:-:S04]  /*ad80*/  UIADD3 UR21, UR21, 0x3f, URZ ;  /* 0x0000003f15157890 */ /* 0x000fc8000fffe03f */
        /* <DEDUP_REMOVED lines=9> */
[----:B------:R-:W-:Y:S01]  /*ae20*/  SHF.R.S32.HI R0, RZ, 0x1f, R207 ;  /* 0x0000001fff007819 */ /* 0x000fe200000114cf */
[----:B------:R-:W-:Y:S01]  /*ae30*/  IMAD.MOV.U32 R167, RZ, RZ, R164 ;  /* 0x000000ffffa77224 */ /* 0x000fe200078e00a4 */
[C---:B------:R-:W-:Y:S01]  /*ae40*/  SHF.L.U64.HI R252, R206.reuse, 0x1, R247 ;  /* 0x00000001cefc7819 */ /* 0x040fe200000102f7 */
[C---:B------:R-:W-:Y:S01]  /*ae50*/  IMAD.SHL.U32 R2, R207.reuse, 0x2, RZ ;  /* 0x00000002cf027824 */ /* 0x040fe200078e00ff */
[----:B------:R-:W-:Y:S01]  /*ae60*/  SEL R250, RZ, 0x10, P5 ;  /* 0x00000010fffa7807 */ /* 0x000fe20002800000 */
[----:B------:R-:W-:Y:S01]  /*ae70*/  IMAD.SHL.U32 R251, R206, 0x2, RZ ;  /* 0x00000002cefb7824 */ /* 0x000fe200078e00ff */
[----:B------:R-:W-:Y:S02]  /*ae80*/  SEL R249, RZ, 0x10, P4 ;  /* 0x00000010fff97807 */ /* 0x000fe40002000000 */
[----:B------:R-:W-:Y:S02]  /*ae90*/  SHF.L.U64.HI R0, R207, 0x1, R0 ;  /* 0x00000001cf007819 */ /* 0x000fe40000010200 */
.L_x_2003:
        /* <DEDUP_REMOVED lines=28> */
[----:B------:R-:W-:Y:S01]  /*b060*/  SHF.R.S32.HI R10, RZ, 0x1f, R207 ;  /* 0x0000001fff0a7819 */ /* 0x000fe200000114cf */
[----:B------:R-:W-:Y:S01]  /*b070*/  IMAD.SHL.U32 R8, R207, 0x2, RZ ;  /* 0x00000002cf087824 */ /* 0x000fe200078e00ff */
[----:B------:R-:W-:Y:S01]  /*b080*/  LOP3.LUT R12, R12, 0xf, RZ, 0xc0, !PT ;  /* 0x0000000f0c0c7812 */ /* 0x000fe200078ec0ff */
[----:B------:R-:W-:Y:S01]  /*b090*/  IMAD.WIDE.U32 R4, R237, c[0x0][0x218], R4 ;  /* 0x00008600ed047a25 */ /* 0x000fe200078e0004 */
[----:B------:R-:W-:Y:S04]  /*b0a0*/  SHF.L.U64.HI R10, R207, 0x1, R10 ;  /* 0x00000001cf0a7819 */ /* 0x000fe8000001020a */
[----:B------:R-:W-:Y:S01]  /*b0b0*/  IADD3 R0, P0, R4, UR22, RZ ;  /* 0x0000001604007c10 */ /* 0x000fe2000ff1e0ff */
[----:B------:R-:W-:Y:S03]  /*b0c0*/  IMAD.SHL.U32 R4, R205, 0x2, RZ ;  /* 0x00000002cd047824 */ /* 0x000fe600078e00ff */
[----:B------:R-:W-:Y:S02]  /*b0d0*/  IADD3.X R5, R5, UR6, R2, P0, !PT ;  /* 0x0000000605057c10 */ /* 0x000fe400087fe402 */
[----:B------:R-:W-:Y:S02]  /*b0e0*/  LEA R7, P0, R0, c[0x0][0x1f8], 0x1 ;  /* 0x00007e0000077a11 */ /* 0x000fe400078008ff */
[----:B------:R-:W-:Y:S02]  /*b0f0*/  SHF.L.U64.HI R2, R204, 0x1, R245 ;  /* 0x00000001cc027819 */ /* 0x000fe400000102f5 */
[----:B------:R-:W-:Y:S01]  /*b100*/  LEA.HI.X R6, R0, c[0x0][0x1fc], R5, 0x1, P0 ;  /* 0x00007f0000067a11 */ /* 0x000fe200000f0c05 */
[----:B------:R-:W5:Y:S01]  /*b110*/  SHFL.IDX PT, R9, R7, 0x1, 0x181f ;  /* 0x00381f0007097f89 */ /* 0x000f6200000e0000 */
[----:B------:R-:W-:Y:S01]  /*b120*/  IMAD.SHL.U32 R0, R204, 0x2, RZ ;  /* 0x00000002cc007824 */ /* 0x000fe200078e00ff */
[----:B------:R-:W-:Y:S02]  /*b130*/  SHF.L.U64.HI R5, R205, 0x1, R246 ;  /* 0x00000001cd057819 */ /* 0x000fe400000102f6 */
[----:B------:R-:W4:Y:S04]  /*b140*/  SHFL.IDX PT, R11, R6, 0x1, 0x181f ;  /* 0x00381f00060b7f89 */ /* 0x000f2800000e0000 */
[----:B------:R-:W3:Y:S04]  /*b150*/  SHFL.IDX PT, R7, R7, RZ, 0x181f ;  /* 0x00181fff07077589 */ /* 0x000ee800000e0000 */
[----:B------:R-:W2:Y:S01]  /*b160*/  SHFL.IDX PT, R21, R6, RZ, 0x181f ;  /* 0x00181fff06157589 */ /* 0x000ea200000e0000 */
[----:B-----5:R-:W-:Y:S04]  /*b170*/  IADD3 R22, P1, P0, R22, R9, R251 ;  /* 0x0000000916167210 */ /* 0x020fe8000783e0fb */
[----:B----4-:R-:W-:Y:S02]  /*b180*/  IADD3.X R23, RZ, R11, R252, P1, P0 ;  /* 0x0000000bff177210 */ /* 0x010fe40000fe04fc */
[----:B------:R-:W-:Y:S04]  /*b190*/  IADD3 R14, P1, P0, R14, R9, R4 ;  /* 0x000000090e0e7210 */ /* 0x000fe8000783e004 */
[--C-:B------:R-:W-:Y:S02]  /*b1a0*/  IADD3.X R15, RZ, R11, R5.reuse, P1, P0 ;  /* 0x0000000bff0f7210 */ /* 0x100fe40000fe0405 */
[----:B------:R-:W-:Y:S04]  /*b1b0*/  IADD3 R12, P1, P0, R12, R9, R0 ;  /* 0x000000090c0c7210 */ /* 0x000fe8000783e000 */
[--C-:B------:R-:W-:Y:S02]  /*b1c0*/  IADD3.X R13, RZ, R11, R2.reuse, P1, P0 ;  /* 0x0000000bff0d7210 */ /* 0x100fe40000fe0402 */
[----:B---3--:R-:W-:Y:S05]  /*b1d0*/  IADD3 R4, P0, R7, R4, RZ ;  /* 0x0000000407047210 */ /* 0x008fea0007f1e0ff */
[----:B--2---:R-:W-:Y:S01]  /*b1e0*/  IMAD.X R5, R21, 0x1, R5, P0 ;  /* 0x0000000115057824 */ /* 0x004fe200000e0605 */
[----:B------:R-:W-:Y:S05]  /*b1f0*/  IADD3 R28, P0, R7, R0, RZ ;  /* 0x00000000071c7210 */ /* 0x000fea0007f1e0ff */
[----:B------:R-:W-:Y:S01]  /*b200*/  IMAD.X R29, R21, 0x1, R2, P0 ;  /* 0x00000001151d7824 */ /* 0x000fe200000e0602 */
[-C--:B------:R-:W-:Y:S05]  /*b210*/  IADD3 R30, P0, R7, R8.reuse, RZ ;  /* 0x00000008071e7210 */ /* 0x080fea0007f1e0ff */
[----:B------:R-:W-:Y:S01]  /*b220*/  IMAD.X R31, R21, 0x1, R10, P0 ;  /* 0x00000001151f7824 */ /* 0x000fe200000e060a */
        /* <DEDUP_REMOVED lines=17> */
.L_x_2001:
[C---:B--23--:R-:W-:Y:S01]  /*b340*/  HMMA.16816.F32.BF16 R4, R168.reuse, R172, RZ ;  /* 0x000000aca804723c */ /* 0x04cfe200000418ff */
[----:B------:R-:W-:Y:S01]  /*b350*/  LDSM.16.M88.4 R196, [R228+0x8100] ;  /* 0x00810000e4c4783b */ /* 0x000fe20000000200 */
[----:B------:R-:W-:Y:S06]  /*b360*/  UISETP.GT.AND UP2, UPT, UR20, UR9, UPT ;  /* 0x000000091400728c */ /* 0x000fec000bf44270 */
[C---:B------:R-:W-:Y:S01]  /*b370*/  HMMA.16816.F32.BF16 R8, R168.reuse, R174, RZ ;  /* 0x000000aea808723c */ /* 0x040fe200000418ff */
[----:B------:R-:W0:Y:S01]  /*b380*/  LDGDEPBAR ;  /* 0x00000000000079af */ /* 0x000e220000000000 */
[----:B------:R-:W-:Y:S06]  /*b390*/  PLOP3.LUT P0, PT, PT, PT, UP2, 0x40, 0x0 ;  /* 0x000000000000781c */ /* 0x000fec0003f0e828 */
[C---:B----4-:R-:W-:Y:S01]  /*b3a0*/  HMMA.16816.F32.BF16 R12, R168.reuse, R16, RZ ;  /* 0x00000010a80c723c */ /* 0x050fe200000418ff */
[----:B------:R-:W2:Y:S07]  /*b3b0*/  LDSM.16.M88.4 R172, [R229+0x10100] ;  /* 0x01010000e5ac783b */ /* 0x000eae0000000200 */
[C---:B------:R-:W-:Y:S01]  /*b3c0*/  HMMA.16816.F32.BF16 R16, R168.reuse, R18, RZ ;  /* 0x00000012a810723c */ /* 0x040fe200000418ff */
[----:B------:R-:W-:Y:S07]  /*b3d0*/  LDSM.16.M88.4 R200, [R228+0x9100] ;  /* 0x00910000e4c8783b */ /* 0x000fee0000000200 */
[C---:B-1----:R-:W-:Y:S08]  /*b3e0*/  HMMA.16816.F32.BF16 R20, R168.reuse, R24, RZ ;  /* 0x00000018a814723c */ /* 0x042ff000000418ff */
[C---:B------:R-:W-:Y:S08]  /*b3f0*/  HMMA.16816.F32.BF16 R24, R168.reuse, R26, RZ ;  /* 0x0000001aa818723c */ /* 0x040ff000000418ff */
[C---:B------:R-:W-:Y:S08]  /*b400*/  HMMA.16816.F32.BF16 R28, R168.reuse, R32, RZ ;  /* 0x00000020a81c723c */ /* 0x040ff000000418ff */
[----:B------:R-:W-:Y:S01]  /*b410*/  HMMA.16816.F32.BF16 R32, R168, R34, RZ ;  /* 0x00000022a820723c */ /* 0x000fe200000418ff */
[----:B------:R-:W1:Y:S07]  /*b420*/  LDSM.16.M88.4 R168, [R228+0x8900] ;  /* 0x00890000e4a8783b */ /* 0x000e6e0000000200 */
[C---:B------:R-:W-:Y:S08]  /*b430*/  HMMA.16816.F32.BF16 R4, R176.reuse, R180, R4 ;  /* 0x000000b4b004723c */ /* 0x040ff00000041804 */
[C---:B------:R-:W-:Y:S01]  /*b440*/  HMMA.16816.F32.BF16 R8, R176.reuse, R182, R8 ;  /* 0x000000b6b008723c */ /* 0x040fe20000041808 */
[----:B------:R-:W3:Y:S07]  /*b450*/  LDSM.16.M88.4 R180, [R228+0x9900] ;  /* 0x00990000e4b4783b */ /* 0x000eee0000000200 */
[C---:B------:R-:W-:Y:S08]  /*b460*/  HMMA.16816.F32.BF16 R12, R176.reuse, R184, R12 ;  /* 0x000000b8b00c723c */ /* 0x040ff0000004180c */
[C---:B------:R-:W-:Y:S01]  /*b470*/  HMMA.16816.F32.BF16 R16, R176.reuse, R186, R16 ;  /* 0x000000bab010723c */ /* 0x040fe20000041810 */
[----:B------:R-:W-:Y:S07]  /*b480*/  LDSM.16.M88.4 R184, [R227+0x10100] ;  /* 0x01010000e3b8783b */ /* 0x000fee0000000200 */
[C---:B------:R-:W-:Y:S08]  /*b490*/  HMMA.16816.F32.BF16 R20, R176.reuse, R188, R20 ;  /* 0x000000bcb014723c */ /* 0x040ff00000041814 */
[C---:B------:R-:W-:Y:S01]  /*b4a0*/  HMMA.16816.F32.BF16 R24, R176.reuse, R190, R24 ;  /* 0x000000beb018723c */ /* 0x040fe20000041818 */
[----:B------:R-:W4:Y:S07]  /*b4b0*/  LDSM.16.M88.4 R188, [R220] ;  /* 0x00000000dcbc783b */ /* 0x000f2e0000000200 */
[C---:B------:R-:W-:Y:S08]  /*b4c0*/  HMMA.16816.F32.BF16 R28, R176.reuse, R192, R28 ;  /* 0x000000c0b01c723c */ /* 0x040ff0000004181c */
[----:B------:R-:W-:Y:S01]  /*b4d0*/  HMMA.16816.F32.BF16 R32, R176, R194, R32 ;  /* 0x000000c2b020723c */ /* 0x000fe20000041820 */
[----:B------:R-:W5:Y:S07]  /*b4e0*/  LDSM.16.M88.4 R176, [R220+0x800] ;  /* 0x00080000dcb0783b */ /* 0x000f6e0000000200 */
[C---:B--2---:R-:W-:Y:S01]  /*b4f0*/  HMMA.16816.F32.BF16 R4, R172.reuse, R196, R4 ;  /* 0x000000c4ac04723c */ /* 0x044fe20000041804 */
[----:B------:R-:W2:Y:S07]  /*b500*/  LDSM.16.M88.4 R192, [R220+0x1000] ;  /* 0x00100000dcc0783b */ /* 0x000eae0000000200 */
[C---:B------:R-:W-:Y:S01]  /*b510*/  HMMA.16816.F32.BF16 R8, R172.reuse, R198, R8 ;  /* 0x000000c6ac08723c */ /* 0x040fe20000041808 */
[----:B------:R-:W-:Y:S07]  /*b520*/  LDSM.16.M88.4 R196, [R234+0x14100] ;  /* 0x01410000eac4783b */ /* 0x000fee0000000200 */
[C---:B-1----:R-:W-:Y:S08]  /*b530*/  HMMA.16816.F32.BF16 R12, R172.reuse, R168, R12 ;  /* 0x000000a8ac0c723c */ /* 0x042ff0000004180c */
        /* <DEDUP_REMOVED lines=8> */
[C---:B----4-:R-:W-:Y:S01]  /*b5c0*/  HMMA.16816.F32.BF16 R4, R184.reuse, R188, R4 ;  /* 0x000000bcb804723c */ /* 0x050fe20000041804 */
[----:B------:R-:W-:Y:S07]  /*b5d0*/  LDSM.16.M88.4 R180, [R233+0xb900] ;  /* 0x00b90000e9b4783b */ /* 0x000fee0000000200 */
[C---:B------:R-:W-:Y:S01]  /*b5e0*/  HMMA.16816.F32.BF16 R8, R184.reuse, R190, R8 ;  /* 0x000000beb808723c */ /* 0x040fe20000041808 */
[----:B------:R-:W-:Y:S07]  /*b5f0*/  LDSM.16.M88.4 R188, [R230+0x14100] ;  /* 0x01410000e6bc783b */ /* 0x000fee0000000200 */
[C---:B-----5:R-:W-:Y:S08]  /*b600*/  HMMA.16816.F32.BF16 R12, R184.reuse, R176, R12 ;  /* 0x000000b0b80c723c */ /* 0x060ff0000004180c */
[C---:B------:R-:W-:Y:S01]  /*b610*/  HMMA.16816.F32.BF16 R16, R184.reuse, R178, R16 ;  /* 0x000000b2b810723c */ /* 0x040fe20000041810 */
[----:B------:R-:W4:Y:S07]  /*b620*/  LDSM.16.M88.4 R176, [R233+0xb100] ;  /* 0x00b10000e9b0783b */ /* 0x000f2e0000000200 */
[C---:B--2---:R-:W-:Y:S08]  /*b630*/  HMMA.16816.F32.BF16 R20, R184.reuse, R192, R20 ;  /* 0x000000c0b814723c */ /* 0x044ff00000041814 */
[C---:B------:R-:W-:Y:S01]  /*b640*/  HMMA.16816.F32.BF16 R24, R184.reuse, R194, R24 ;  /* 0x000000c2b818723c */ /* 0x040fe20000041818 */
[----:B------:R-:W2:Y:S07]  /*b650*/  LDSM.16.M88.4 R192, [R219] ;  /* 0x00000000dbc0783b */ /* 0x000eae0000000200 */
[C---:B-1----:R-:W-:Y:S08]  /*b660*/  HMMA.16816.F32.BF16 R28, R184.reuse, R168, R28 ;  /* 0x000000a8b81c723c */ /* 0x042ff0000004181c */
[----:B------:R-:W-:Y:S01]  /*b670*/  HMMA.16816.F32.BF16 R32, R184, R170, R32 ;  /* 0x000000aab820723c */ /* 0x000fe20000041820 */
[----:B------:R-:W1:Y:S07]  /*b680*/  LDSM.16.M88.4 R168, [R218] ;  /* 0x00000000daa8783b */ /* 0x000e6e0000000200 */
[C---:B------:R-:W-:Y:S01]  /*b690*/  HMMA.16816.F32.BF16 R4, R196.reuse, R200, R4 ;  /* 0x000000c8c404723c */ /* 0x040fe20000041804 */
[----:B------:R-:W5:Y:S07]  /*b6a0*/  LDSM.16.M88.4 R184, [R217] ;  /* 0x00000000d9b8783b */ /* 0x000f6e0000000200 */
        /* <DEDUP_REMOVED lines=8> */
[C---:B------:R-:W-:Y:S08]  /*b730*/  HMMA.16816.F32.BF16 R28, R196.reuse, R180, R28 ;  /* 0x000000b4c41c723c */ /* 0x040ff0000004181c */
[----:B------:R-:W-:Y:S01]  /*b740*/  HMMA.16816.F32.BF16 R32, R196, R182, R32 ;  /* 0x000000b6c420723c */ /* 0x000fe20000041820 */
[----:B------:R-:W4:Y:S07]  /*b750*/  LDSM.16.M88.4 R180, [R228+0xa900] ;  /* 0x00a90000e4b4783b */ /* 0x000f2e0000000200 */
[C---:B--2---:R-:W-:Y:S01]  /*b760*/  HMMA.16816.F32.BF16 R4, R188.reuse, R192, R4 ;  /* 0x000000c0bc04723c */ /* 0x044fe20000041804 */
[----:B------:R-:W2:Y:S07]  /*b770*/  LDSM.16.M88.4 R196, [R228+0xb100] ;  /* 0x00b10000e4c4783b */ /* 0x000eae0000000200 */
[C---:B------:R-:W-:Y:S01]  /*b780*/  HMMA.16816.F32.BF16 R8, R188.reuse, R194, R8 ;  /* 0x000000c2bc08723c */ /* 0x040fe20000041808 */
[----:B------:R-:W2:Y:S07]  /*b790*/  LDSM.16.M88.4 R192, [R228+0xb900] ;  /* 0x00b90000e4c0783b */ /* 0x000eae0000000200 */
[C---:B-1----:R-:W-:Y:S08]  /*b7a0*/  HMMA.16816.F32.BF16 R12, R188.reuse, R168, R12 ;  /* 0x000000a8bc0c723c */ /* 0x042ff0000004180c */
[C---:B------:R-:W-:Y:S01]  /*b7b0*/  HMMA.16816.F32.BF16 R16, R188.reuse, R170, R16 ;  /* 0x000000aabc10723c */ /* 0x040fe20000041810 */
[----:B------:R-:W-:Y:S07]  /*b7c0*/  LDSM.16.M88.4 R168, [R227+0x14100] ;  /* 0x01410000e3a8783b */ /* 0x000fee0000000200 */
[C---:B-----5:R-:W-:Y:S08]  /*b7d0*/  HMMA.16816.F32.BF16 R20, R188.reuse, R184, R20 ;  /* 0x000000b8bc14723c */ /* 0x060ff00000041814 */
[C---:B------:R-:W-:Y:S01]  /*b7e0*/  HMMA.16816.F32.BF16 R24, R188.reuse, R186, R24 ;  /* 0x000000babc18723c */ /* 0x040fe20000041818 */
[----:B------:R-:W1:Y:S07]  /*b7f0*/  LDSM.16.M88.4 R184, [R220+0x2000] ;  /* 0x00200000dcb8783b */ /* 0x000e6e0000000200 */
[C---:B------:R-:W-:Y:S08]  /*b800*/  HMMA.16816.F32.BF16 R28, R188.reuse, R200, R28 ;  /* 0x000000c8bc1c723c */ /* 0x040ff0000004181c */
[----:B------:R-:W-:Y:S01]  /*b810*/  HMMA.16816.F32.BF16 R32, R188, R202, R32 ;  /* 0x000000cabc20723c */ /* 0x000fe20000041820 */
[----:B------:R-:W5:Y:S07]  /*b820*/  LDSM.16.M88.4 R188, [R220+0x2800] ;  /* 0x00280000dcbc783b */ /* 0x000f6e0000000200 */
[C---:B---3--:R-:W-:Y:S01]  /*b830*/  HMMA.16816.F32.BF16 R4, R172.reuse, R176, R4 ;  /* 0x000000b0ac04723c */ /* 0x048fe20000041804 */
[----:B------:R-:W3:Y:S07]  /*b840*/  LDSM.16.M88.4 R200, [R220+0x3000] ;  /* 0x00300000dcc8783b */ /* 0x000eee0000000200 */
[C---:B------:R-:W-:Y:S01]  /*b850*/  HMMA.16816.F32.BF16 R8, R172.reuse, R178, R8 ;  /* 0x000000b2ac08723c */ /* 0x040fe20000041808 */
[----:B------:R-:W1:Y:S07]  /*b860*/  LDSM.16.M88.4 R176, [R220+0x3800] ;  /* 0x00380000dcb0783b */ /* 0x000e6e0000000200 */
[C---:B----4-:R-:W-:Y:S08]  /*b870*/  HMMA.16816.F32.BF16 R12, R172.reuse, R180, R12 ;  /* 0x000000b4ac0c723c */ /* 0x050ff0000004180c */
[C---:B------:R-:W-:Y:S01]  /*b880*/  HMMA.16816.F32.BF16 R16, R172.reuse, R182, R16 ;  /* 0x000000b6ac10723c */ /* 0x040fe20000041810 */
[----:B------:R-:W-:Y:S07]  /*b890*/  LDSM.16.M88.4 R180, [R234+0x18100] ;  /* 0x01810000eab4783b */ /* 0x000fee0000000200 */
[C---:B--2---:R-:W-:Y:S08]  /*b8a0*/  HMMA.16816.F32.BF16 R20, R172.reuse, R196, R20 ;  /* 0x000000c4ac14723c */ /* 0x044ff00000041814 */
[C---:B------:R-:W-:Y:S01]  /*b8b0*/  HMMA.16816.F32.BF16 R24, R172.reuse, R198, R24 ;  /* 0x000000c6ac18723c */ /* 0x040fe20000041818 */
[----:B------:R-:W2:Y:S07]  /*b8c0*/  LDSM.16.M88.4 R196, [R233+0xc100] ;  /* 0x00c10000e9c4783b */ /* 0x000eae0000000200 */
[C---:B------:R-:W-:Y:S08]  /*b8d0*/  HMMA.16816.F32.BF16 R28, R172.reuse, R192, R28 ;  /* 0x000000c0ac1c723c */ /* 0x040ff0000004181c */
[----:B------:R-:W-:Y:S01]  /*b8e0*/  HMMA.16816.F32.BF16 R32, R172, R194, R32 ;  /* 0x000000c2ac20723c */ /* 0x000fe20000041820 */
[----:B------:R-:W4:Y:S07]  /*b8f0*/  LDSM.16.M88.4 R172, [R233+0xc900] ;  /* 0x00c90000e9ac783b */ /* 0x000f2e0000000200 */
[C---:B-1----:R-:W-:Y:S01]  /*b900*/  HMMA.16816.F32.BF16 R4, R168.reuse, R184, R4 ;  /* 0x000000b8a804723c */ /* 0x042fe20000041804 */
[----:B------:R-:W1:Y:S07]  /*b910*/  LDSM.16.M88.4 R192, [R233+0xd100] ;  /* 0x00d10000e9c0783b */ /* 0x000e6e0000000200 */
[C---:B------:R-:W-:Y:S01]  /*b920*/  HMMA.16816.F32.BF16 R8, R168.reuse, R186, R8 ;  /* 0x000000baa808723c */ /* 0x040fe20000041808 */
[----:B------:R-:W1:Y:S07]  /*b930*/  LDSM.16.M88.4 R184, [R233+0xd900] ;  /* 0x00d90000e9b8783b */ /* 0x000e6e0000000200 */
[C---:B-----5:R-:W-:Y:S08]  /*b940*/  HMMA.16816.F32.BF16 R12, R168.reuse, R188, R12 ;  /* 0x000000bca80c723c */ /* 0x060ff0000004180c */
[C---:B------:R-:W-:Y:S01]  /*b950*/  HMMA.16816.F32.BF16 R16, R168.reuse, R190, R16 ;  /* 0x000000bea810723c */ /* 0x040fe20000041810 */
[----:B------:R-:W-:Y:S07]  /*b960*/  LDSM.16.M88.4 R188, [R230+0x18100] ;  /* 0x01810000e6bc783b */ /* 0x000fee0000000200 */
[C---:B---3--:R-:W-:Y:S08]  /*b970*/  HMMA.16816.F32.BF16 R20, R168.reuse, R200, R20 ;  /* 0x000000c8a814723c */ /* 0x048ff00000041814 */
[C---:B------:R-:W-:Y:S01]  /*b980*/  HMMA.16816.F32.BF16 R24, R168.reuse, R202, R24 ;  /* 0x000000caa818723c */ /* 0x040fe20000041818 */
[----:B------:R-:W3:Y:S07]  /*b990*/  LDSM.16.M88.4 R200, [R215] ;  /* 0x00000000d7c8783b */ /* 0x000eee0000000200 */
[C---:B------:R-:W-:Y:S08]  /*b9a0*/  HMMA.16816.F32.BF16 R28, R168.reuse, R176, R28 ;  /* 0x000000b0a81c723c */ /* 0x040ff0000004181c */
[----:B------:R-:W-:Y:S01]  /*b9b0*/  HMMA.16816.F32.BF16 R32, R168, R178, R32 ;  /* 0x000000b2a820723c */ /* 0x000fe20000041820 */
[----:B------:R-:W5:Y:S07]  /*b9c0*/  LDSM.16.M88.4 R168, [R214] ;  /* 0x00000000d6a8783b */ /* 0x000f6e0000000200 */
[C---:B--2---:R-:W-:Y:S01]  /*b9d0*/  HMMA.16816.F32.BF16 R4, R180.reuse, R196, R4 ;  /* 0x000000c4b404723c */ /* 0x044fe20000041804 */
[----:B------:R-:W-:Y:S07]  /*b9e0*/  LDSM.16.M88.4 R176, [R212] ;  /* 0x00000000d4b0783b */ /* 0x000fee0000000200 */
[C---:B------:R-:W-:Y:S01]  /*b9f0*/  HMMA.16816.F32.BF16 R8, R180.reuse, R198, R8 ;  /* 0x000000c6b408723c */ /* 0x040fe20000041808 */
[----:B------:R-:W-:Y:S07]  /*ba00*/  LDSM.16.M88.4 R196, [R228+0xc100] ;  /* 0x00c10000e4c4783b */ /* 0x000fee0000000200 */
[C---:B----4-:R-:W-:Y:S08]  /*ba10*/  HMMA.16816.F32.BF16 R12, R180.reuse, R172, R12 ;  /* 0x000000acb40c723c */ /* 0x050ff0000004180c */
[C---:B------:R-:W-:Y:S01]  /*ba20*/  HMMA.16816.F32.BF16 R16, R180.reuse, R174, R16 ;  /* 0x000000aeb410723c */ /* 0x040fe20000041810 */
[----:B------:R-:W2:Y:S07]  /*ba30*/  LDSM.16.M88.4 R172, [R213] ;  /* 0x00000000d5ac783b */ /* 0x000eae0000000200 */
[C---:B-1----:R-:W-:Y:S08]  /*ba40*/  HMMA.16816.F32.BF16 R20, R180.reuse, R192, R20 ;  /* 0x000000c0b414723c */ /* 0x042ff00000041814 */
[C---:B------:R-:W-:Y:S01]  /*ba50*/  HMMA.16816.F32.BF16 R24, R180.reuse, R194, R24 ;  /* 0x000000c2b418723c */ /* 0x040fe20000041818 */
[----:B------:R-:W1:Y:S07]  /*ba60*/  LDSM.16.M88.4 R192, [R229+0x18100] ;  /* 0x01810000e5c0783b */ /* 0x000e6e0000000200 */
[C---:B------:R-:W-:Y:S08]  /*ba70*/  HMMA.16816.F32.BF16 R28, R180.reuse, R184, R28 ;  /* 0x000000b8b41c723c */ /* 0x040ff0000004181c */
[----:B------:R-:W-:Y:S01]  /*ba80*/  HMMA.16816.F32.BF16 R32, R180, R186, R32 ;  /* 0x000000bab420723c */ /* 0x000fe20000041820 */
[----:B------:R-:W4:Y:S07]  /*ba90*/  LDSM.16.M88.4 R180, [R228+0xc900] ;  /* 0x00c90000e4b4783b */ /* 0x000f2e0000000200 */
[C---:B---3--:R-:W-:Y:S01]  /*baa0*/  HMMA.16816.F32.BF16 R4, R188.reuse, R200, R4 ;  /* 0x000000c8bc04723c */ /* 0x048fe20000041804 */
[----:B------:R-:W3:Y:S07]  /*bab0*/  LDSM.16.M88.4 R184, [R228+0xd100] ;  /* 0x00d10000e4b8783b */ /* 0x000eee0000000200 */
[C---:B------:R-:W-:Y:S01]  /*bac0*/  HMMA.16816.F32.BF16 R8, R188.reuse, R202, R8 ;  /* 0x000000cabc08723c */ /* 0x040fe20000041808 */
[----:B------:R-:W1:Y:S07]  /*bad0*/  LDSM.16.M88.4 R200, [R228+0xd900] ;  /* 0x00d90000e4c8783b */ /* 0x000e6e0000000200 */
[C---:B-----5:R-:W-:Y:S08]  /*bae0*/  HMMA.16816.F32.BF16 R12, R188.reuse, R168, R12 ;  /* 0x000000a8bc0c723c */ /* 0x060ff0000004180c */
[C---:B------:R-:W-:Y:S01]  /*baf0*/  HMMA.16816.F32.BF16 R16, R188.reuse, R170, R16 ;  /* 0x000000aabc10723c */ /* 0x040fe20000041810 */
[----:B------:R-:W-:Y:S07]  /*bb00*/  LDSM.16.M88.4 R168, [R227+0x18100] ;  /* 0x01810000e3a8783b */ /* 0x000fee0000000200 */
[C---:B--2---:R-:W-:Y:S08]  /*bb10*/  HMMA.16816.F32.BF16 R20, R188.reuse, R172, R20 ;  /* 0x000000acbc14723c */ /* 0x044ff00000041814 */
[C---:B------:R-:W-:Y:S01]  /*bb20*/  HMMA.16816.F32.BF16 R24, R188.reuse, R174, R24 ;  /* 0x000000aebc18723c */ /* 0x040fe20000041818 */
[----:B------:R-:W2:Y:S07]  /*bb30*/  LDSM.16.M88.4 R172, [R220+0x4000] ;  /* 0x00400000dcac783b */ /* 0x000eae0000000200 */
[C---:B------:R-:W-:Y:S08]  /*bb40*/  HMMA.16816.F32.BF16 R28, R188.reuse, R176, R28 ;  /* 0x000000b0bc1c723c */ /* 0x040ff0000004181c */
[----:B------:R-:W-:Y:S01]  /*bb50*/  HMMA.16816.F32.BF16 R32, R188, R178, R32 ;  /* 0x000000b2bc20723c */ /* 0x000fe20000041820 */
[----:B------:R-:W5:Y:S07]  /*bb60*/  LDSM.16.M88.4 R176, [R220+0x4800] ;  /* 0x00480000dcb0783b */ /* 0x000f6e0000000200 */
[C---:B-1----:R-:W-:Y:S01]  /*bb70*/  HMMA.16816.F32.BF16 R4, R192.reuse, R196, R4 ;  /* 0x000000c4c004723c */ /* 0x042fe20000041804 */
[----:B------:R-:W1:Y:S07]  /*bb80*/  LDSM.16.M88.4 R188, [R220+0x5000] ;  /* 0x00500000dcbc783b */ /* 0x000e6e0000000200 */
[C---:B------:R-:W-:Y:S01]  /*bb90*/  HMMA.16816.F32.BF16 R8, R192.reuse, R198, R8 ;  /* 0x000000c6c008723c */ /* 0x040fe20000041808 */
[----:B------:R-:W1:Y:S07]  /*bba0*/  LDSM.16.M88.4 R196, [R220+0x5800] ;  /* 0x00580000dcc4783b */ /* 0x000e6e0000000200 */
[C---:B----4-:R-:W-:Y:S08]  /*bbb0*/  HMMA.16816.F32.BF16 R12, R192.reuse, R180, R12 ;  /* 0x000000b4c00c723c */ /* 0x050ff0000004180c */
[C---:B------:R-:W-:Y:S01]  /*bbc0*/  HMMA.16816.F32.BF16 R16, R192.reuse, R182, R16 ;  /* 0x000000b6c010723c */ /* 0x040fe20000041810 */
[----:B------:R-:W-:Y:S07]  /*bbd0*/  LDSM.16.M88.4 R180, [R234+0x1c100] ;  /* 0x01c10000eab4783b */ /* 0x000fee0000000200 */
[C---:B---3--:R-:W-:Y:S08]  /*bbe0*/  HMMA.16816.F32.BF16 R20, R192.reuse, R184, R20 ;  /* 0x000000b8c014723c */ /* 0x048ff00000041814 */
        /* <DEDUP_REMOVED lines=9> */
[C---:B-----5:R-:W-:Y:S08]  /*bc80*/  HMMA.16816.F32.BF16 R12, R168.reuse, R176, R12 ;  /* 0x000000b0a80c723c */ /* 0x060ff0000004180c */
[C---:B------:R-:W-:Y:S01]  /*bc90*/  HMMA.16816.F32.BF16 R16, R168.reuse, R178, R16 ;  /* 0x000000b2a810723c */ /* 0x040fe20000041810 */
[----:B------:R-:W-:Y:S07]  /*bca0*/  LDSM.16.M88.4 R176, [R230+0x1c100] ;  /* 0x01c10000e6b0783b */ /* 0x000fee0000000200 */
[C---:B-1----:R-:W-:Y:S08]  /*bcb0*/  HMMA.16816.F32.BF16 R20, R168.reuse, R188, R20 ;  /* 0x000000bca814723c */ /* 0x042ff00000041814 */
[C---:B------:R-:W-:Y:S01]  /*bcc0*/  HMMA.16816.F32.BF16 R24, R168.reuse, R190, R24 ;  /* 0x000000bea818723c */ /* 0x040fe20000041818 */
[----:B------:R-:W1:Y:S07]  /*bcd0*/  LDSM.16.M88.4 R188, [R211] ;  /* 0x00000000d3bc783b */ /* 0x000e6e0000000200 */
[C---:B------:R-:W-:Y:S08]  /*bce0*/  HMMA.16816.F32.BF16 R28, R168.reuse, R196, R28 ;  /* 0x000000c4a81c723c */ /* 0x040ff0000004181c */
[----:B------:R-:W-:Y:S01]  /*bcf0*/  HMMA.16816.F32.BF16 R32, R168, R198, R32 ;  /* 0x000000c6a820723c */ /* 0x000fe20000041820 */
[----:B------:R-:W5:Y:S07]  /*bd00*/  LDSM.16.M88.4 R168, [R210] ;  /* 0x00000000d2a8783b */ /* 0x000f6e0000000200 */
[C---:B---3--:R-:W-:Y:S01]  /*bd10*/  HMMA.16816.F32.BF16 R4, R180.reuse, R184, R4 ;  /* 0x000000b8b404723c */ /* 0x048fe20000041804 */
[----:B------:R-:W3:Y:S07]  /*bd20*/  LDSM.16.M88.4 R196, [R209] ;  /* 0x00000000d1c4783b */ /* 0x000eee0000000200 */
[C---:B------:R-:W-:Y:S01]  /*bd30*/  HMMA.16816.F32.BF16 R8, R180.reuse, R186, R8 ;  /* 0x000000bab408723c */ /* 0x040fe20000041808 */
[----:B------:R-:W1:Y:S07]  /*bd40*/  LDSM.16.M88.4 R184, [R208] ;  /* 0x00000000d0b8783b */ /* 0x000e6e0000000200 */
        /* <DEDUP_REMOVED lines=8> */
[----:B------:R-:W-:Y:S07]  /*bdd0*/  LDSM.16.M88.4 R172, [R228+0xf100] ;  /* 0x00f10000e4ac783b */ /* 0x000fee0000000200 */
[C---:B-1----:R-:W-:Y:S01]  /*bde0*/  HMMA.16816.F32.BF16 R4, R176.reuse, R188, R4 ;  /* 0x000000bcb004723c */ /* 0x042fe20000041804 */
[----:B------:R-:W-:Y:S07]  /*bdf0*/  LDSM.16.M88.4 R180, [R228+0xf900] ;  /* 0x00f90000e4b4783b */ /* 0x000fee0000000200 */
[C---:B------:R-:W-:Y:S01]  /*be00*/  HMMA.16816.F32.BF16 R8, R176.reuse, R190, R8 ;  /* 0x000000beb008723c */ /* 0x040fe20000041808 */
[----:B------:R-:W-:Y:S07]  /*be10*/  LDSM.16.M88.4 R188, [R227+0x1c100] ;  /* 0x01c10000e3bc783b */ /* 0x000fee0000000200 */
[C---:B-----5:R-:W-:Y:S08]  /*be20*/  HMMA.16816.F32.BF16 R12, R176.reuse, R168, R12 ;  /* 0x000000a8b00c723c */ /* 0x060ff0000004180c */
[C---:B------:R-:W-:Y:S01]  /*be30*/  HMMA.16816.F32.BF16 R16, R176.reuse, R170, R16 ;  /* 0x000000aab010723c */ /* 0x040fe20000041810 */
[----:B------:R-:W1:Y:S07]  /*be40*/  LDSM.16.M88.4 R168, [R228+0xe900] ;  /* 0x00e90000e4a8783b */ /* 0x000e6e0000000200 */
[C---:B---3--:R-:W-:Y:S08]  /*be50*/  HMMA.16816.F32.BF16 R20, R176.reuse, R196, R20 ;  /* 0x000000c4b014723c */ /* 0x048ff00000041814 */
        /* <DEDUP_REMOVED lines=8> */
[----:B------:R-:W1:Y:S07]  /*bee0*/  LDSM.16.M88.4 R168, [R220+0x6800] ;  /* 0x00680000dca8783b */ /* 0x000e6e0000000200 */
[C---:B------:R-:W-:Y:S08]  /*bef0*/  HMMA.16816.F32.BF16 R20, R192.reuse, R172, R20 ;  /* 0x000000acc014723c */ /* 0x040ff00000041814 */
[C---:B------:R-:W-:Y:S01]  /*bf00*/  HMMA.16816.F32.BF16 R24, R192.reuse, R174, R24 ;  /* 0x000000aec018723c */ /* 0x040fe20000041818 */
[----:B------:R-:W2:Y:S07]  /*bf10*/  LDSM.16.M88.4 R172, [R220+0x7000] ;  /* 0x00700000dcac783b */ /* 0x000eae0000000200 */
[C---:B------:R-:W-:Y:S08]  /*bf20*/  HMMA.16816.F32.BF16 R28, R192.reuse, R180, R28 ;  /* 0x000000b4c01c723c */ /* 0x040ff0000004181c */
[----:B------:R-:W-:Y:S08]  /*bf30*/  HMMA.16816.F32.BF16 R32, R192, R182, R32 ;  /* 0x000000b6c020723c */ /* 0x000ff00000041820 */
[C---:B---3--:R-:W-:Y:S08]  /*bf40*/  HMMA.16816.F32.BF16 R4, R188.reuse, R196, R4 ;  /* 0x000000c4bc04723c */ /* 0x048ff00000041804 */
[C---:B------:R-:W-:Y:S08]  /*bf50*/  HMMA.16816.F32.BF16 R8, R188.reuse, R198, R8 ;  /* 0x000000c6bc08723c */ /* 0x040ff00000041808 */
[C---:B-1----:R-:W-:Y:S08]  /*bf60*/  HMMA.16816.F32.BF16 R12, R188.reuse, R168, R12 ;  /* 0x000000a8bc0c723c */ /* 0x042ff0000004180c */
[C---:B------:R-:W-:Y:S04]  /*bf70*/  HMMA.16816.F32.BF16 R16, R188.reuse, R170, R16 ;  /* 0x000000aabc10723c */ /* 0x040fe80000041810 */
[----:B------:R-:W-:Y:S02]  /*bf80*/  FMUL.FTZ R194, R4, c[0x0][0x320] ;  /* 0x0000c80004c27a20 */ /* 0x000fe40000410000 */
[----:B------:R-:W-:Y:S02]  /*bf90*/  FMUL.FTZ R192, R5, c[0x0][0x320] ;  /* 0x0000c80005c07a20 */ /* 0x000fe40000410000 */
[----:B------:R-:W-:Y:S01]  /*bfa0*/  FMUL.FTZ R9, R9, c[0x0][0x320] ;  /* 0x0000c80009097a20 */ /* 0x000fe20000410000 */
[C---:B--2---:R-:W-:Y:S01]  /*bfb0*/  HMMA.16816.F32.BF16 R20, R188.reuse, R172, R20 ;  /* 0x000000acbc14723c */ /* 0x044fe20000041814 */
[----:B------:R-:W-:Y:S02]  /*bfc0*/  MUFU.TANH R194, R194 ;  /* 0x000000c200c27308 */ /* 0x000fe40000002400 */
[----:B------:R-:W-:Y:S02]  /*bfd0*/  FMUL.FTZ R10, R10, c[0x0][0x320] ;  /* 0x0000c8000a0a7a20 */ /* 0x000fe40000410000 */
[----:B------:R-:W-:Y:S02]  /*bfe0*/  FMUL.FTZ R11, R11, c[0x0][0x320] ;  /* 0x0000c8000b0b7a20 */ /* 0x000fe40000410000 */
        /* <DEDUP_REMOVED lines=13> */
[----:B------:R1:W-:Y:S01]  /*c0c0*/  MUFU.TANH R164, R11 ;  /* 0x0000000b00a47308 */ /* 0x0003e20000002400 */
[----:B------:R-:W-:Y:S02]  /*c0d0*/  FMUL.FTZ R184, R24, c[0x0][0x320] ;  /* 0x0000c80018b87a20 */ /* 0x000fe40000410000 */
[----:B------:R-:W-:Y:S02]  /*c0e0*/  FMUL.FTZ R18, R18, c[0x0][0x320] ;  /* 0x0000c80012127a20 */ /* 0x000fe40000410000 */
[----:B------:R-:W-:Y:S02]  /*c0f0*/  FMUL.FTZ R19, R19, c[0x0][0x320] ;  /* 0x0000c80013137a20 */ /* 0x000fe40000410000 */
[----:B------:R-:W-:Y:S02]  /*c100*/  FMUL.FTZ R21, R21, c[0x0][0x320] ;  /* 0x0000c80015157a20 */ /* 0x000fe40000410000 */
[----:B------:R-:W-:Y:S01]  /*c110*/  FMUL.FTZ R22, R22, c[0x0][0x320] ;  /* 0x0000c80016167a20 */ /* 0x000fe20000410000 */
[----:B------:R-:W2:Y:S01]  /*c120*/  MUFU.TANH R0, R0 ;  /* 0x0000000000007308 */ /* 0x000ea20000002400 */
[----:B------:R-:W-:Y:S02]  /*c130*/  FMUL.FTZ R23, R23, c[0x0][0x320] ;  /* 0x0000c80017177a20 */ /* 0x000fe40000410000 */
[----:B------:R-:W-:Y:S02]  /*c140*/  FMUL.FTZ R25, R25, c[0x0][0x320] ;  /* 0x0000c80019197a20 */ /* 0x000fe40000410000 */
[----:B------:R-:W-:Y:S02]  /*c150*/  FMUL.FTZ R26, R26, c[0x0][0x320] ;  /* 0x0000c8001a1a7a20 */ /* 0x000fe40000410000 */
[----:B------:R-:W-:Y:S03]  /*c160*/  FMUL.FTZ R27, R27, c[0x0][0x320] ;  /* 0x0000c8001b1b7a20 */ /* 0x000fe60000410000 */
[----:B------:R-:W3:Y:S01]  /*c170*/  MUFU.TANH R192, R192 ;  /* 0x000000c000c07308 */ /* 0x000ee20000002400 */
[----:B-1----:R-:W1:Y:S01]  /*c180*/  LDSM.16.M88.4 R8, [R220+0x7800] ;  /* 0x00780000dc08783b */ /* 0x002e620000000200 */
[----:B------:R-:W-:Y:S08]  /*c190*/  DEPBAR.LE SB0, 0x0 ;  /* 0x000080000000791a */ /* 0x000ff00000000000 */
[----:B------:R4:W1:Y:S01]  /*c1a0*/  MUFU.TANH R6, R2 ;  /* 0x0000000200067308 */ /* 0x0008620000002400 */
[----:B------:R-:W-:Y:S09]  /*c1b0*/  BAR.SYNC.DEFER_BLOCKING 0x0 ;  /* 0x0000000000007b1d */ /* 0x000ff20000010000 */
[----:B------:R-:W1:Y:S01]  /*c1c0*/  MUFU.TANH R195, R195 ;  /* 0x000000c300c37308 */ /* 0x000e620000002400 */
[----:B--2---:R4:W-:Y:S09]  /*c1d0*/  STL [R1], R0 ;  /* 0x0000000001007387 */ /* 0x0049f20000100800 */
[----:B------:R-:W2:Y:S10]  /*c1e0*/  MUFU.TANH R198, R198 ;  /* 0x000000c600c67308 */ /* 0x000eb40000002400 */
[----:B------:R4:W2:Y:S01]  /*c1f0*/  MUFU.TANH R196, R13 ;  /* 0x0000000d00c47308 */ /* 0x0008a20000002400 */
[C---:B-1----:R-:W-:Y:S09]  /*c200*/  HMMA.16816.F32.BF16 R28, R188.reuse, R8, R28 ;  /* 0x00000008bc1c723c */ /* 0x042ff2000004181c */
[----:B------:R4:W1:Y:S01]  /*c210*/  MUFU.TANH R197, R14 ;  /* 0x0000000e00c57308 */ /* 0x0008620000002400 */
[----:B------:R-:W-:Y:S09]  /*c220*/  HMMA.16816.F32.BF16 R32, R188, R10, R32 ;  /* 0x0000000abc20723c */ /* 0x000ff20000041820 */
[----:B------:R4:W1:Y:S05]  /*c230*/  MUFU.TANH R199, R15 ;  /* 0x0000000f00c77308 */ /* 0x00086a0000002400 */
        /* <DEDUP_REMOVED lines=10> */
[----:B------:R4:W1:Y:S10]  /*c2e0*/  MUFU.TANH R201, R18 ;  /* 0x0000001200c97308 */ /* 0x0008740000002400 */
[----:B------:R4:W1:Y:S10]  /*c2f0*/  MUFU.TANH R203, R19 ;  /* 0x0000001300cb7308 */ /* 0x0008740000002400 */
[----:B------:R-:W1:Y:S10]  /*c300*/  MUFU.TANH R187, R187 ;  /* 0x000000bb00bb7308 */ /* 0x000e740000002400 */
[----:B------:R4:W1:Y:S10]  /*c310*/  MUFU.TANH R186, R21 ;  /* 0x0000001500ba7308 */ /* 0x0008740000002400 */
        /* <DEDUP_REMOVED lines=13> */
[----:B------:R4:W1:Y:S01]  /*c3f0*/  MUFU.TANH R165, R35 ;  /* 0x0000002300a57308 */ /* 0x0008620000002400 */
[----:B------:R-:W-:-:S05]  /*c400*/  @P0 BRA `(.L_x_2002) ;  /* 0x000004a000000947 */ /* 0x000fca0003800000 */
[----:B--23--:R-:W-:Y:S01]  /*c410*/  ISETP.NE.AND P1, PT, R236, 0x1, PT ;  /* 0x00000001ec00780c */ /* 0x00cfe20003f25270 */
[----:B------:R-:W-:Y:S01]  /*c420*/  ULEA UR5, UR20, UR12, 0x6 ;  /* 0x0000000c14057291 */ /* 0x000fe2000f8e303f */
[----:B----4-:R-:W-:Y:S01]  /*c430*/  IADD3 R18, -R250, 0x10, RZ ;  /* 0x00000010fa127810 */ /* 0x010fe20007ffe1ff */
        /* <DEDUP_REMOVED lines=52> */
[----:B------:R-:W-:Y:S05]  /*c780*/  IADD3 R22, P0, R15, R171, RZ ;  /* 0x000000ab0f167210 */ /* 0x000fea0007f1e0ff */
[--C-:B------:R-:W-:Y:S01]  /*c790*/  IMAD.X R23, R7, 0x1, R169.reuse, P0 ;  /* 0x0000000107177824 */ /* 0x100fe200000e06a9 */
        /* <DEDUP_REMOVED lines=17> */
.L_x_2002:
[----:B--234-:R-:W2:Y:S01]  /*c8b0*/  LDL.LU R13, [R1] ;  /* 0x00000000010d7983 */ /* 0x01cea20000300800 */
[----:B------:R-:W-:Y:S01]  /*c8c0*/  FMNMX.FTZ R5, R194, R3, !PT ;  /* 0x00000003c2057209 */ /* 0x000fe20007810000 */
[----:B------:R-:W-:Y:S01]  /*c8d0*/  UISETP.GT.AND UP2, UPT, UR20, UR4, UPT ;  /* 0x000000041400728c */ /* 0x000fe2000bf44270 */
[----:B------:R-:W-:Y:S01]  /*c8e0*/  FMNMX.FTZ R0, R6, R167, !PT ;  /* 0x000000a706007209 */ /* 0x000fe20007810000 */
[----:B------:R-:W-:Y:S01]  /*c8f0*/  LDSM.16.MT88.4 R20, [R226+0x100] ;  /* 0x00010000e214783b */ /* 0x000fe20000004200 */
[----:B------:R-:W-:Y:S01]  /*c900*/  FMNMX.FTZ R5, R192, R5, !PT ;  /* 0x00000005c0057209 */ /* 0x000fe20007810000 */
[----:B------:R-:W-:Y:S01]  /*c910*/  UIADD3 UR20, UR20, -0x1, URZ ;  /* 0xffffffff14147890 */ /* 0x000fe2000fffe03f */
[----:B------:R-:W-:Y:S02]  /*c920*/  MOV R12, R193 ;  /* 0x000000c1000c7202 */ /* 0x000fe40000000f00 */
[----:B------:R-:W-:Y:S02]  /*c930*/  FMNMX.FTZ R0, R195, R0, !PT ;  /* 0x00000000c3007209 */ /* 0x000fe40007810000 */
[----:B------:R-:W-:Y:S01]  /*c940*/  MOV R11, R164 ;  /* 0x000000a4000b7202 */ /* 0x000fe20000000f00 */
[----:B------:R-:W-:Y:S01]  /*c950*/  LDSM.16.MT88.4 R28, [R225+0x100] ;  /* 0x00010000e11c783b */ /* 0x000fe20000004200 */
[----:B------:R-:W-:Y:S02]  /*c960*/  FMNMX.FTZ R0, R12, R0, !PT ;  /* 0x000000000c007209 */ /* 0x000fe40007810000 */
[----:B------:R-:W-:Y:S02]  /*c970*/  PLOP3.LUT P0, PT, PT, PT, UP2, 0x80, 0x0 ;  /* 0x000000000000781c */ /* 0x000fe40003f0f028 */
[----:B------:R-:W-:Y:S03]  /*c980*/  FMNMX.FTZ R0, R11, R0, !PT ;  /* 0x000000000b007209 */ /* 0x000fe60007810000 */
[----:B------:R-:W0:Y:S01]  /*c990*/  LDGDEPBAR ;  /* 0x00000000000079af */ /* 0x000e220000000000 */
[----:B-1----:R-:W-:Y:S04]  /*c9a0*/  FMNMX.FTZ R0, R197, R0, !PT ;  /* 0x00000000c5007209 */ /* 0x002fe80007810000 */
        /* <DEDUP_REMOVED lines=11> */
[----:B------:R-:W1:Y:S01]  /*ca60*/  SHFL.BFLY PT, R7, R4, 0x2, 0x1f ;  /* 0x0c401f0004077f89 */ /* 0x000e6200000e0000 */
[----:B--2---:R-:W-:Y:S04]  /*ca70*/  FMNMX.FTZ R5, R13, R5, !PT ;  /* 0x000000050d057209 */ /* 0x004fe80007810000 */
[----:B------:R-:W-:Y:S04]  /*ca80*/  FMNMX.FTZ R5, R168, R5, !PT ;  /* 0x00000005a8057209 */ /* 0x000fe80007810000 */
[----:B------:R-:W-:Y:S04]  /*ca90*/  FMNMX.FTZ R5, R198, R5, !PT ;  /* 0x00000005c6057209 */ /* 0x000fe80007810000 */
[----:B------:R-:W-:Y:S04]  /*caa0*/  FMNMX.FTZ R5, R196, R5, !PT ;  /* 0x00000005c4057209 */ /* 0x000fe80007810000 */
[----:B------:R-:W-:Y:S04]  /*cab0*/  FMNMX.FTZ R5, R202, R5, !PT ;  /* 0x00000005ca057209 */ /* 0x000fe80007810000 */
[----:B------:R-:W-:Y:S02]  /*cac0*/  FMNMX.FTZ R2, R200, R5, !PT ;  /* 0x00000005c8027209 */ /* 0x000fe40007810000 */
[----:B-1----:R-:W-:Y:S02]  /*cad0*/  FMNMX.FTZ R5, R4, R7, !PT ;  /* 0x0000000704057209 */ /* 0x002fe40007810000 */
[----:B------:R-:W-:Y:S03]  /*cae0*/  FMNMX.FTZ R9, R187, R2, !PT ;  /* 0x00000002bb097209 */ /* 0x000fe60007810000 */
[----:B------:R-:W1:Y:S01]  /*caf0*/  SHFL.BFLY PT, R164, R5, 0x1, 0x1f ;  /* 0x0c201f0005a47f89 */ /* 0x000e6200000e0000 */
[----:B------:R-:W-:Y:S04]  /*cb00*/  FMNMX.FTZ R9, R186, R9, !PT ;  /* 0x00000009ba097209 */ /* 0x000fe80007810000 */
[----:B------:R-:W-:Y:S04]  /*cb10*/  FMNMX.FTZ R9, R184, R9, !PT ;  /* 0x00000009b8097209 */ /* 0x000fe80007810000 */
[----:B------:R-:W-:Y:S04]  /*cb20*/  FMNMX.FTZ R9, R182, R9, !PT ;  /* 0x00000009b6097209 */ /* 0x000fe80007810000 */
[----:B------:R-:W-:Y:S04]  /*cb30*/  FMNMX.FTZ R9, R178, R9, !PT ;  /* 0x00000009b2097209 */ /* 0x000fe80007810000 */
[----:B------:R-:W-:Y:S04]  /*cb40*/  FMNMX.FTZ R9, R180, R9, !PT ;  /* 0x00000009b4097209 */ /* 0x000fe80007810000 */
[----:B------:R-:W-:Y:S02]  /*cb50*/  FMNMX.FTZ R9, R176, R9, !PT ;  /* 0x00000009b0097209 */ /* 0x000fe40007810000 */
[----:B-1----:R-:W-:Y:S02]  /*cb60*/  FMNMX.FTZ R164, R164, R5, !PT ;  /* 0x00000005a4a47209 */ /* 0x002fe40007810000 */
        /* <DEDUP_REMOVED lines=10> */
[----:B------:R-:W-:Y:S01]  /*cc10*/  FFMA.FTZ R192, R13, c[0x0][0x2d0], -R169 ;  /* 0x0000b4000dc07a23 */ /* 0x000fe200000108a9 */
[----:B------:R-:W-:Y:S01]  /*cc20*/  MUFU.EX2 R191, R191 ;  /* 0x000000bf00bf7308 */ /* 0x000fe20000000800 */
[--C-:B------:R-:W-:Y:S02]  /*cc30*/  FFMA.FTZ R188, R12, c[0x0][0x2d0], -R168.reuse ;  /* 0x0000b4000cbc7a23 */ /* 0x100fe400000108a8 */
[----:B------:R-:W1:Y:S01]  /*cc40*/  LDSM.16.MT88.4 R12, [R231+0x100] ;  /* 0x00010000e70c783b */ /* 0x000e620000004200 */
[----:B------:R-:W-:Y:S02]  /*cc50*/  FMUL.FTZ R3, R2, c[0x0][0x2d0] ;  /* 0x0000b40002037a20 */ /* 0x000fe40000410000 */
[----:B------:R-:W-:Y:S02]  /*cc60*/  FADD.FTZ R2, -R164, R167 ;  /* 0x000000a7a4027221 */ /* 0x000fe40000010100 */
[--C-:B------:R-:W-:Y:S02]  /*cc70*/  FFMA.FTZ R194, R194, c[0x0][0x2d0], -R169.reuse ;  /* 0x0000b400c2c27a23 */ /* 0x100fe400000108a9 */
[--C-:B------:R-:W-:Y:S01]  /*cc80*/  FFMA.FTZ R167, R11, c[0x0][0x2d0], -R168.reuse ;  /* 0x0000b4000ba77a23 */ /* 0x100fe200000108a8 */
[----:B------:R-:W2:Y:S01]  /*cc90*/  MUFU.EX2 R3, R3 ;  /* 0x0000000300037308 */ /* 0x000ea20000000800 */
[--C-:B------:R-:W-:Y:S02]  /*cca0*/  FFMA.FTZ R190, R6, c[0x0][0x2d0], -R168.reuse ;  /* 0x0000b40006be7a23 */ /* 0x100fe400000108a8 */
[--C-:B------:R-:W-:Y:S02]  /*ccb0*/  FFMA.FTZ R189, R195, c[0x0][0x2d0], -R168.reuse ;  /* 0x0000b400c3bd7a23 */ /* 0x100fe400000108a8 */
[----:B------:R-:W-:Y:S02]  /*ccc0*/  FMUL.FTZ R4, R2, c[0x0][0x2d0] ;  /* 0x0000b40002047a20 */ /* 0x000fe40000410000 */
[--C-:B------:R-:W-:Y:S02]  /*ccd0*/  FFMA.FTZ R179, R179, c[0x0][0x2d0], -R168.reuse ;  /* 0x0000b400b3b37a23 */ /* 0x100fe400000108a8 */
[--C-:B------:R-:W-:Y:S01]  /*cce0*/  FFMA.FTZ R178, R178, c[0x0][0x2d0], -R169.reuse ;  /* 0x0000b400b2b27a23 */ /* 0x100fe200000108a9 */
[----:B------:R3:W4:Y:S01]  /*ccf0*/  MUFU.EX2 R2, R4 ;  /* 0x0000000400027308 */ /* 0x0007220000000800 */
        /* <DEDUP_REMOVED lines=8> */
[C---:B--2---:R-:W-:Y:S02]  /*cd80*/  FMUL.FTZ R5, R3.reuse, R161 ;  /* 0x000000a103057220 */ /* 0x044fe40000410000 */
[C---:B------:R-:W-:Y:S02]  /*cd90*/  FMUL.FTZ R8, R3.reuse, R156 ;  /* 0x0000009c03087220 */ /* 0x040fe40000410000 */
[C---:B------:R-:W-:Y:S01]  /*cda0*/  FMUL.FTZ R9, R3.reuse, R157 ;  /* 0x0000009d03097220 */ /* 0x040fe20000410000 */
[----:B------:R-:W2:Y:S01]  /*cdb0*/  MUFU.EX2 R193, R193 ;  /* 0x000000c100c17308 */ /* 0x000ea20000000800 */
[C---:B------:R-:W-:Y:S02]  /*cdc0*/  FMUL.FTZ R16, R3.reuse, R148 ;  /* 0x0000009403107220 */ /* 0x040fe40000410000 */
[C---:B------:R-:W-:Y:S02]  /*cdd0*/  FMUL.FTZ R17, R3.reuse, R149 ;  /* 0x0000009503117220 */ /* 0x040fe40000410000 */
[C---:B---3--:R-:W-:Y:S02]  /*cde0*/  FMUL.FTZ R4, R3.reuse, R160 ;  /* 0x000000a003047220 */ /* 0x048fe40000410000 */
[C---:B----4-:R-:W-:Y:S02]  /*cdf0*/  FMUL.FTZ R6, R2.reuse, R162 ;  /* 0x000000a202067220 */ /* 0x050fe40000410000 */
        /* <DEDUP_REMOVED lines=9> */
[----:B------:R-:W-:Y:S02]  /*ce90*/  FMUL.FTZ R25, R3, R141 ;  /* 0x0000008d03197220 */ /* 0x000fe40000410000 */
[C---:B------:R-:W-:Y:S01]  /*cea0*/  FMUL.FTZ R26, R2.reuse, R142 ;  /* 0x0000008e021a7220 */ /* 0x040fe20000410000 */
[----:B--2---:R-:W-:Y:S01]  /*ceb0*/  F2FP.BF16.PACK_AB R160, R193, R194 ;  /* 0x000000c2c1a0723e */ /* 0x004fe200000010ff */
[C---:B------:R-:W-:Y:S01]  /*cec0*/  FMUL.FTZ R27, R2.reuse, R143 ;  /* 0x0000008f021b7220 */ /* 0x040fe20000410000 */
[----:B------:R-:W-:Y:S01]  /*ced0*/  LDSM.16.MT88.4 R148, [R224+0x900] ;  /* 0x00090000e094783b */ /* 0x000fe20000004200 */
[C---:B------:R-:W-:Y:S02]  /*cee0*/  FMUL.FTZ R32, R3.reuse, R132 ;  /* 0x0000008403207220 */ /* 0x040fe40000410000 */
[----:B------:R-:W-:Y:S01]  /*cef0*/  FMUL.FTZ R33, R3, R133 ;  /* 0x0000008503217220 */ /* 0x000fe20000410000 */
[----:B------:R-:W2:Y:S01]  /*cf00*/  MUFU.EX2 R189, R189 ;  /* 0x000000bd00bd7308 */ /* 0x000ea20000000800 */
[C---:B------:R-:W-:Y:S02]  /*cf10*/  FMUL.FTZ R34, R2.reuse, R134 ;  /* 0x0000008602227220 */ /* 0x040fe40000410000 */
[C---:B------:R-:W-:Y:S01]  /*cf20*/  FMUL.FTZ R35, R2.reuse, R135 ;  /* 0x0000008702237220 */ /* 0x040fe20000410000 */
[----:B---3--:R-:W-:Y:S01]  /*cf30*/  F2FP.BF16.PACK_AB R162, R191, R192 ;  /* 0x000000c0bfa2723e */ /* 0x008fe200000010ff */
[----:B------:R-:W-:Y:S01]  /*cf40*/  LDSM.16.MT88.4 R132, [R225+0x2100] ;  /* 0x00210000e184783b */ /* 0x000fe20000004200 */
[C---:B------:R-:W-:Y:S02]  /*cf50*/  FMUL.FTZ R36, R3.reuse, R36 ;  /* 0x0000002403247220 */ /* 0x040fe40000410000 */
[C---:B------:R-:W-:Y:S02]  /*cf60*/  FMUL.FTZ R37, R3.reuse, R37 ;  /* 0x0000002503257220 */ /* 0x040fe40000410000 */
[----:B------:R-:W-:Y:S01]  /*cf70*/  MUFU.EX2 R188, R188 ;  /* 0x000000bc00bc7308 */ /* 0x000fe20000000800 */
[C---:B------:R-:W-:Y:S02]  /*cf80*/  FMUL.FTZ R38, R2.reuse, R38 ;  /* 0x0000002602267220 */ /* 0x040fe40000410000 */
[----:B------:R-:W-:Y:S01]  /*cf90*/  LDSM.16.MT88.4 R140, [R224+0x2100] ;  /* 0x00210000e08c783b */ /* 0x000fe20000004200 */
[C---:B------:R-:W-:Y:S02]  /*cfa0*/  FMUL.FTZ R39, R2.reuse, R39 ;  /* 0x0000002702277220 */ /* 0x040fe40000410000 */
[C---:B------:R-:W-:Y:S02]  /*cfb0*/  FMUL.FTZ R40, R3.reuse, R40 ;  /* 0x0000002803287220 */ /* 0x040fe40000410000 */
[----:B------:R-:W-:Y:S02]  /*cfc0*/  FMUL.FTZ R41, R3, R41 ;  /* 0x0000002903297220 */ /* 0x000fe40000410000 */
[----:B------:R-:W3:Y:S01]  /*cfd0*/  MUFU.EX2 R167, R167 ;  /* 0x000000a700a77308 */ /* 0x000ee20000000800 */
[C---:B------:R-:W-:Y:S02]  /*cfe0*/  FMUL.FTZ R42, R2.reuse, R42 ;  /* 0x0000002a022a7220 */ /* 0x040fe40000410000 */
[C---:B------:R-:W-:Y:S01]  /*cff0*/  FMUL.FTZ R43, R2.reuse, R43 ;  /* 0x0000002b022b7220 */ /* 0x040fe20000410000 */
        /* <DEDUP_REMOVED lines=17> */
[----:B------:R-:W2:Y:S01]  /*d110*/  MUFU.EX2 R196, R196 ;  /* 0x000000c400c47308 */ /* 0x000ea20000000800 */
[C---:B-1----:R-:W-:Y:S05]  /*d120*/  HMMA.16816.F32.BF16 R4, R160.reuse, R12, R4 ;  /* 0x0000000ca004723c */ /* 0x042fea0000041804 */
[C---:B------:R-:W-:Y:S02]  /*d130*/  FMUL.FTZ R57, R3.reuse, R57 ;  /* 0x0000003903397220 */ /* 0x040fe40000410000 */
[C---:B------:R-:W-:Y:S01]  /*d140*/  FMUL.FTZ R12, R3.reuse, R152 ;  /* 0x00000098030c7220 */ /* 0x040fe20000410000 */
[C---:B------:R-:W-:Y:S01]  /*d150*/  HMMA.16816.F32.BF16 R8, R160.reuse, R14, R8 ;  /* 0x0000000ea008723c */ /* 0x040fe20000041808 */
[----:B------:R-:W-:Y:S03]  /*d160*/  MUFU.EX2 R200, R200 ;  /* 0x000000c800c87308 */ /* 0x000fe60000000800 */
        /* <DEDUP_REMOVED lines=39> */
[C---:B---3--:R-:W-:Y:S04]  /*d3e0*/  HMMA.16816.F32.BF16 R36, R160.reuse, R144, R36 ;  /* 0x00000090a024723c */ /* 0x048fe80000041824 */
        /* <DEDUP_REMOVED lines=74> */
[----:B------:R-:W-:Y:S02]  /*d890*/  FMUL.FTZ R121, R3, R121 ;  /* 0x0000007903797220 */ /* 0x000fe40000410000 */
[C---:B------:R-:W-:Y:S01]  /*d8a0*/  FMUL.FTZ R122, R2.reuse, R122 ;  /* 0x0000007a027a7220 */ /* 0x040fe20000410000 */
[C---:B-1----:R-:W-:Y:S03]  /*d8b0*/  HMMA.16816.F32.BF16 R116, R160.reuse, R136, R116 ;  /* 0x00000088a074723c */ /* 0x042fe60000041874 */
[----:B------:R-:W-:Y:S02]  /*d8c0*/  FMUL.FTZ R123, R2, R123 ;  /* 0x0000007b027b7220 */ /* 0x000fe40000410000 */
[--C-:B------:R-:W-:Y:S02]  /*d8d0*/  FFMA.FTZ R198, R199, c[0x0][0x2d0], -R168.reuse ;  /* 0x0000b400c7c67a23 */ /* 0x100fe400000108a8 */
[--C-:B------:R-:W-:Y:S02]  /*d8e0*/  FFMA.FTZ R199, R202, c[0x0][0x2d0], -R169.reuse ;  /* 0x0000b400cac77a23 */ /* 0x100fe400000108a9 */
[--C-:B------:R-:W-:Y:S01]  /*d8f0*/  FFMA.FTZ R202, R203, c[0x0][0x2d0], -R168.reuse ;  /* 0x0000b400cbca7a23 */ /* 0x100fe200000108a8 */
[C---:B------:R-:W-:Y:S01]  /*d900*/  HMMA.16816.F32.BF16 R120, R160.reuse, R138, R120 ;  /* 0x0000008aa078723c */ /* 0x040fe20000041878 */
[----:B------:R-:W-:Y:S01]  /*d910*/  MUFU.EX2 R198, R198 ;  /* 0x000000c600c67308 */ /* 0x000fe20000000800 */
[----:B------:R-:W1:Y:S01]  /*d920*/  LDSM.16.MT88.4 R136, [R226+0x900] ;  /* 0x00090000e288783b */ /* 0x000e620000004200 */
[--C-:B------:R-:W-:Y:S02]  /*d930*/  FFMA.FTZ R197, R197, c[0x0][0x2d0], -R168.reuse ;  /* 0x0000b400c5c57a23 */ /* 0x100fe400000108a8 */
[--C-:B------:R-:W-:Y:S02]  /*d940*/  FFMA.FTZ R201, R201, c[0x0][0x2d0], -R168.reuse ;  /* 0x0000b400c9c97a23 */ /* 0x100fe400000108a8 */
[C---:B------:R-:W-:Y:S02]  /*d950*/  FMUL.FTZ R124, R3.reuse, R124 ;  /* 0x0000007c037c7220 */ /* 0x040fe40000410000 */
[C---:B------:R-:W-:Y:S02]  /*d960*/  FMUL.FTZ R125, R3.reuse, R125 ;  /* 0x0000007d037d7220 */ /* 0x040fe40000410000 */
[----:B------:R-:W5:Y:S01]  /*d970*/  MUFU.EX2 R197, R197 ;  /* 0x000000c500c57308 */ /* 0x000f620000000800 */
[C---:B------:R-:W-:Y:S02]  /*d980*/  FMUL.FTZ R126, R2.reuse, R126 ;  /* 0x0000007e027e7220 */ /* 0x040fe40000410000 */
[C---:B------:R-:W-:Y:S02]  /*d990*/  FMUL.FTZ R127, R2.reuse, R127 ;  /* 0x0000007f027f7220 */ /* 0x040fe40000410000 */
[C---:B------:R-:W-:Y:S02]  /*d9a0*/  FMUL.FTZ R128, R3.reuse, R128 ;  /* 0x0000008003807220 */ /* 0x040fe40000410000 */
[----:B------:R-:W-:Y:S02]  /*d9b0*/  FMUL.FTZ R129, R3, R129 ;  /* 0x0000008103817220 */ /* 0x000fe40000410000 */
[C---:B------:R-:W-:Y:S01]  /*d9c0*/  FMUL.FTZ R130, R2.reuse, R130 ;  /* 0x0000008202827220 */ /* 0x040fe20000410000 */
[C---:B---3--:R-:W-:Y:S01]  /*d9d0*/  HMMA.16816.F32.BF16 R124, R160.reuse, R132, R124 ;  /* 0x00000084a07c723c */ /* 0x048fe2000004187c */
[----:B------:R-:W3:Y:S02]  /*d9e0*/  MUFU.EX2 R199, R199 ;  /* 0x000000c700c77308 */ /* 0x000ee40000000800 */
[----:B------:R-:W-:Y:S02]  /*d9f0*/  FMUL.FTZ R131, R2, R131 ;  /* 0x0000008302837220 */ /* 0x000fe40000410000 */
[--C-:B------:R-:W-:Y:S02]  /*da00*/  FFMA.FTZ R186, R186, c[0x0][0x2d0], -R169.reuse ;  /* 0x0000b400baba7a23 */ /* 0x100fe400000108a9 */
[----:B--2---:R-:W-:Y:S01]  /*da10*/  F2FP.BF16.PACK_AB R132, R196, R195 ;  /* 0x000000c3c484723e */ /* 0x004fe200000010ff */
[--C-:B------:R-:W-:Y:S02]  /*da20*/  FFMA.FTZ R181, R181, c[0x0][0x2d0], -R168.reuse ;  /* 0x0000b400b5b57a23 */ /* 0x100fe400000108a8 */
[----:B------:R-:W-:Y:S01]  /*da30*/  HMMA.16816.F32.BF16 R128, R160, R134, R128 ;  /* 0x00000086a080723c */ /* 0x000fe20000041880 */
[----:B------:R-:W-:Y:S01]  /*da40*/  MUFU.EX2 R201, R201 ;  /* 0x000000c900c97308 */ /* 0x000fe20000000800 */
[----:B------:R-:W-:Y:S01]  /*da50*/  LDSM.16.MT88.4 R160, [R224+0x2900] ;  /* 0x00290000e0a0783b */ /* 0x000fe20000004200 */
[--C-:B------:R-:W-:Y:S01]  /*da60*/  FFMA.FTZ R203, R187, c[0x0][0x2d0], -R169.reuse ;  /* 0x0000b400bbcb7a23 */ /* 0x100fe200000108a9 */
[----:B-----5:R-:W-:Y:S01]  /*da70*/  F2FP.BF16.PACK_AB R133, R198, R197 ;  /* 0x000000c5c685723e */ /* 0x020fe200000010ff */
[--C-:B------:R-:W-:Y:S02]  /*da80*/  FFMA.FTZ R184, R184, c[0x0][0x2d0], -R169.reuse ;  /* 0x0000b400b8b87a23 */ /* 0x100fe400000108a9 */
[--C-:B------:R-:W-:Y:S02]  /*da90*/  FFMA.FTZ R183, R183, c[0x0][0x2d0], -R168.reuse ;  /* 0x0000b400b7b77a23 */ /* 0x100fe400000108a8 */
[--C-:B------:R-:W-:Y:S02]  /*daa0*/  FFMA.FTZ R182, R182, c[0x0][0x2d0], -R169.reuse ;  /* 0x0000b400b6b67a23 */ /* 0x100fe400000108a9 */
[----:B------:R-:W2:Y:S01]  /*dab0*/  MUFU.EX2 R202, R202 ;  /* 0x000000ca00ca7308 */ /* 0x000ea20000000800 */
[--C-:B------:R-:W-:Y:S02]  /*dac0*/  FFMA.FTZ R180, R180, c[0x0][0x2d0], -R169.reuse ;  /* 0x0000b400b4b47a23 */ /* 0x100fe400000108a9 */
[----:B------:R-:W-:Y:S01]  /*dad0*/  FFMA.FTZ R169, R174, c[0x0][0x2d0], -R169 ;  /* 0x0000b400aea97a23 */ /* 0x000fe200000108a9 */
[----:B---3--:R-:W-:Y:S01]  /*dae0*/  F2FP.BF16.PACK_AB R134, R200, R199 ;  /* 0x000000c7c886723e */ /* 0x008fe200000010ff */
[--C-:B------:R-:W-:Y:S02]  /*daf0*/  FFMA.FTZ R166, R166, c[0x0][0x2d0], -R168.reuse ;  /* 0x0000b400a6a67a23 */ /* 0x100fe400000108a8 */
[----:B------:R-:W-:Y:S02]  /*db00*/  FFMA.FTZ R168, R165, c[0x0][0x2d0], -R168 ;  /* 0x0000b400a5a87a23 */ /* 0x000fe400000108a8 */
[----:B------:R-:W-:Y:S01]  /*db10*/  FFMA.FTZ R194, R3, R244, R194 ;  /* 0x000000f403c27223 */ /* 0x000fe200000100c2 */
[----:B------:R-:W-:Y:S01]  /*db20*/  MUFU.EX2 R187, R185 ;  /* 0x000000b900bb7308 */ /* 0x000fe20000000800 */
[----:B------:R-:W-:Y:S01]  /*db30*/  MOV R3, R0 ;  /* 0x0000000000037202 */ /* 0x000fe20000000f00 */
[----:B------:R-:W-:Y:S02]  /*db40*/  FFMA.FTZ R190, R2, R243, R190 ;  /* 0x000000f302be7223 */ /* 0x000fe400000100be */
[----:B------:R-:W-:Y:S02]  /*db50*/  FADD.FTZ R193, R193, R194 ;  /* 0x000000c2c1c17221 */ /* 0x000fe40000010000 */
[----:B------:R-:W-:Y:S02]  /*db60*/  FADD.FTZ R189, R189, R190 ;  /* 0x000000bebdbd7221 */ /* 0x000fe40000010000 */
[----:B------:R-:W-:Y:S02]  /*db70*/  FADD.FTZ R192, R192, R193 ;  /* 0x000000c1c0c07221 */ /* 0x000fe40000010000 */
[----:B------:R-:W-:Y:S01]  /*db80*/  MUFU.EX2 R185, R181 ;  /* 0x000000b500b97308 */ /* 0x000fe20000000800 */
[----:B------:R-:W-:Y:S02]  /*db90*/  FADD.FTZ R2, R188, R189 ;  /* 0x000000bdbc027221 */ /* 0x000fe40000010000 */
[----:B------:R-:W-:Y:S01]  /*dba0*/  FADD.FTZ R192, R191, R192 ;  /* 0x000000c0bfc07221 */ /* 0x000fe20000010000 */
[----:B--2---:R-:W-:Y:S01]  /*dbb0*/  F2FP.BF16.PACK_AB R135, R202, R201 ;  /* 0x000000c9ca87723e */ /* 0x004fe200000010ff */
[----:B------:R-:W-:Y:S01]  /*dbc0*/  FADD.FTZ R2, R167, R2 ;  /* 0x00000002a7027221 */ /* 0x000fe20000010000 */
[----:B------:R-:W-:Y:S01]  /*dbd0*/  MOV R167, R164 ;  /* 0x000000a400a77202 */ /* 0x000fe20000000f00 */
[----:B------:R-:W-:Y:S02]  /*dbe0*/  FADD.FTZ R195, R195, R192 ;  /* 0x000000c0c3c37221 */ /* 0x000fe40000010000 */
[----:B------:R-:W-:Y:S01]  /*dbf0*/  FADD.FTZ R197, R197, R2 ;  /* 0x00000002c5c57221 */ /* 0x000fe20000010000 */
[----:B------:R-:W2:Y:S01]  /*dc00*/  MUFU.EX2 R170, R186 ;  /* 0x000000ba00aa7308 */ /* 0x000ea20000000800 */
[C---:B----4-:R-:W-:Y:S05]  /*dc10*/  HMMA.16816.F32.BF16 R4, R132.reuse, R140, R4 ;  /* 0x0000008c8404723c */ /* 0x050fea0000041804 */
[----:B------:R-:W-:Y:S02]  /*dc20*/  FADD.FTZ R196, R196, R195 ;  /* 0x000000c3c4c47221 */ /* 0x000fe40000010000 */
[----:B------:R-:W-:Y:S01]  /*dc30*/  FADD.FTZ R198, R198, R197 ;  /* 0x000000c5c6c67221 */ /* 0x000fe20000010000 */
[C---:B------:R-:W-:Y:S01]  /*dc40*/  HMMA.16816.F32.BF16 R8, R132.reuse, R142, R8 ;  /* 0x0000008e8408723c */ /* 0x040fe20000041808 */
[----:B------:R-:W3:Y:S01]  /*dc50*/  LDSM.16.MT88.4 R140, [R226+0x2900] ;  /* 0x00290000e28c783b */ /* 0x000ee20000004200 */
[----:B------:R-:W-:Y:S02]  /*dc60*/  MUFU.EX2 R186, R184 ;  /* 0x000000b800ba7308 */ /* 0x000fe40000000800 */
[----:B------:R-:W-:Y:S02]  /*dc70*/  FADD.FTZ R199, R199, R196 ;  /* 0x000000c4c7c77221 */ /* 0x000fe40000010000 */
[----:B------:R-:W-:Y:S02]  /*dc80*/  FADD.FTZ R201, R201, R198 ;  /* 0x000000c6c9c97221 */ /* 0x000fe40000010000 */
[C---:B-1----:R-:W-:Y:S04]  /*dc90*/  HMMA.16816.F32.BF16 R12, R132.reuse, R136, R12 ;  /* 0x00000088840c723c */ /* 0x042fe8000004180c */
[----:B------:R-:W-:Y:S01]  /*dca0*/  MUFU.EX2 R184, R182 ;  /* 0x000000b600b87308 */ /* 0x000fe20000000800 */
[----:B------:R-:W-:Y:S01]  /*dcb0*/  FADD.FTZ R200, R200, R199 ;  /* 0x000000c7c8c87221 */ /* 0x000fe20000010000 */
[----:B--2---:R-:W-:Y:S02]  /*dcc0*/  MOV R181, R170 ;  /* 0x000000aa00b57202 */ /* 0x004fe40000000f00 */
[C---:B------:R-:W-:Y:S01]  /*dcd0*/  HMMA.16816.F32.BF16 R16, R132.reuse, R138, R16 ;  /* 0x0000008a8410723c */ /* 0x040fe20000041810 */
[----:B------:R-:W1:Y:S03]  /*dce0*/  LDSM.16.MT88.4 R136, [R231+0x4900] ;  /* 0x00490000e788783b */ /* 0x000e660000004200 */
[----:B------:R-:W-:Y:S02]  /*dcf0*/  FADD.FTZ R202, R202, R201 ;  /* 0x000000c9caca7221 */ /* 0x000fe40000010000 */
[----:B------:R-:W-:Y:S02]  /*dd00*/  MUFU.EX2 R170, R178 ;  /* 0x000000b200aa7308 */ /* 0x000fe40000000800 */
[C---:B------:R-:W-:Y:S08]  /*dd10*/  HMMA.16816.F32.BF16 R20, R132.reuse, R144, R20 ;  /* 0x000000908414723c */ /* 0x040ff00000041814 */
[C---:B------:R-:W-:Y:S01]  /*dd20*/  HMMA.16816.F32.BF16 R24, R132.reuse, R146, R24 ;  /* 0x000000928418723c */ /* 0x040fe20000041818 */
[----:B------:R-:W2:Y:S01]  /*dd30*/  LDSM.16.MT88.4 R144, [R226+0x4900] ;  /* 0x00490000e290783b */ /* 0x000ea20000004200 */
[----:B------:R-:W-:Y:S06]  /*dd40*/  MUFU.EX2 R182, R175 ;  /* 0x000000af00b67308 */ /* 0x000fec0000000800 */
[C---:B------:R-:W-:Y:S04]  /*dd50*/  HMMA.16816.F32.BF16 R28, R132.reuse, R148, R28 ;  /* 0x00000094841c723c */ /* 0x040fe8000004181c */
[----:B------:R-:W4:Y:S04]  /*dd60*/  MUFU.EX2 R203, R203 ;  /* 0x000000cb00cb7308 */ /* 0x000f280000000800 */
[C---:B------:R-:W-:Y:S01]  /*dd70*/  HMMA.16816.F32.BF16 R32, R132.reuse, R150, R32 ;  /* 0x000000968420723c */ /* 0x040fe20000041820 */
[----:B------:R-:W5:Y:S05]  /*dd80*/  LDSM.16.MT88.4 R148, [R225+0x4900] ;  /* 0x00490000e194783b */ /* 0x000f6a0000004200 */
[----:B------:R-:W1:Y:S02]  /*dd90*/  MUFU.EX2 R171, R183 ;  /* 0x000000b700ab7308 */ /* 0x000e640000000800 */
[C---:B------:R-:W-:Y:S08]  /*dda0*/  HMMA.16816.F32.BF16 R36, R132.reuse, R152, R36 ;  /* 0x000000988424723c */ /* 0x040ff00000041824 */
[C---:B------:R-:W-:Y:S01]  /*ddb0*/  HMMA.16816.F32.BF16 R40, R132.reuse, R154, R40 ;  /* 0x0000009a8428723c */ /* 0x040fe20000041828 */
[----:B------:R-:W-:Y:S01]  /*ddc0*/  LDSM.16.MT88.4 R152, [R231+0x3100] ;  /* 0x00310000e798783b */ /* 0x000fe20000004200 */
[----:B------:R-:W-:Y:S06]  /*ddd0*/  MUFU.EX2 R183, R180 ;  /* 0x000000b400b77308 */ /* 0x000fec0000000800 */
[C---:B---3--:R-:W-:Y:S04]  /*dde0*/  HMMA.16816.F32.BF16 R44, R132.reuse, R140, R44 ;  /* 0x0000008c842c723c */ /* 0x048fe8000004182c */
[----:B------:R-:W3:Y:S04]  /*ddf0*/  MUFU.EX2 R180, R169 ;  /* 0x000000a900b47308 */ /* 0x000ee80000000800 */
[C---:B------:R-:W-:Y:S01]  /*de00*/  HMMA.16816.F32.BF16 R48, R132.reuse, R142, R48 ;  /* 0x0000008e8430723c */ /* 0x040fe20000041830 */
[----:B------:R-:W2:Y:S05]  /*de10*/  LDSM.16.MT88.4 R140, [R224+0x4900] ;  /* 0x00490000e08c783b */ /* 0x000eaa0000004200 */
[----:B------:R-:W-:Y:S02]  /*de20*/  MUFU.EX2 R166, R166 ;  /* 0x000000a600a67308 */ /* 0x000fe40000000800 */
[C---:B------:R-:W-:Y:S08]  /*de30*/  HMMA.16816.F32.BF16 R52, R132.reuse, R156, R52 ;  /* 0x0000009c8434723c */ /* 0x040ff00000041834 */
[C---:B------:R-:W-:Y:S01]  /*de40*/  HMMA.16816.F32.BF16 R56, R132.reuse, R158, R56 ;  /* 0x0000009e8438723c */ /* 0x040fe20000041838 */
[----:B------:R-:W-:Y:S01]  /*de50*/  LDSM.16.MT88.4 R156, [R226+0x3100] ;  /* 0x00310000e29c783b */ /* 0x000fe20000004200 */
[----:B------:R-:W-:Y:S06]  /*de60*/  MUFU.EX2 R165, R168 ;  /* 0x000000a800a57308 */ /* 0x000fec0000000800 */
        /* <DEDUP_REMOVED lines=12> */
[C---:B------:R-:W-:Y:S08]  /*df30*/  HMMA.16816.F32.BF16 R92, R132.reuse, R140, R92 ;  /* 0x0000008c845c723c */ /* 0x040ff0000004185c */
        /* <DEDUP_REMOVED lines=11> */
[C---:B---3--:R-:W-:Y:S08]  /*dff0*/  HMMA.16816.F32.BF16 R124, R132.reuse, R140, R124 ;  /* 0x0000008c847c723c */ /* 0x048ff0000004187c */
[----:B------:R-:W-:Y:S01]  /*e000*/  HMMA.16816.F32.BF16 R128, R132, R142, R128 ;  /* 0x0000008e8480723c */ /* 0x000fe20000041880 */
[----:B------:R-:W3:Y:S06]  /*e010*/  LDSM.16.MT88.4 R140, [R224+0x1100] ;  /* 0x00110000e08c783b */ /* 0x000eec0000004200 */
[----:B----4-:R-:W-:Y:S01]  /*e020*/  F2FP.BF16.PACK_AB R132, R181, R203 ;  /* 0x000000cbb584723e */ /* 0x010fe200000010ff */
[----:B------:R-:W-:Y:S01]  /*e030*/  FADD.FTZ R203, R203, R200 ;  /* 0x000000c8cbcb7221 */ /* 0x000fe20000010000 */
[----:B------:R-:W-:Y:S03]  /*e040*/  F2FP.BF16.PACK_AB R133, R171, R187 ;  /* 0x000000bbab85723e */ /* 0x000fe600000010ff */
[----:B------:R-:W-:Y:S02]  /*e050*/  F2FP.BF16.PACK_AB R134, R184, R186 ;  /* 0x000000bab886723e */ /* 0x000fe400000010ff */
[----:B------:R-:W-:Y:S07]  /*e060*/  F2FP.BF16.PACK_AB R135, R172, R185 ;  /* 0x000000b9ac87723e */ /* 0x000fee00000010ff */
        /* <DEDUP_REMOVED lines=8> */
[----:B------:R-:W-:Y:S07]  /*e0f0*/  LDSM.16.MT88.4 R148, [R231+0x7100] ;  /* 0x00710000e794783b */ /* 0x000fee0000004200 */
[C---:B---3--:R-:W-:Y:S08]  /*e100*/  HMMA.16816.F32.BF16 R28, R132.reuse, R140, R28 ;  /* 0x0000008c841c723c */ /* 0x048ff0000004181c */
[C---:B------:R-:W-:Y:S01]  /*e110*/  HMMA.16816.F32.BF16 R32, R132.reuse, R142, R32 ;  /* 0x0000008e8420723c */ /* 0x040fe20000041820 */
[----:B------:R-:W3:Y:S07]  /*e120*/  LDSM.16.MT88.4 R140, [R226+0x5100] ;  /* 0x00510000e28c783b */ /* 0x000eee0000004200 */
[C---:B------:R-:W-:Y:S08]  /*e130*/  HMMA.16816.F32.BF16 R36, R132.reuse, R152, R36 ;  /* 0x000000988424723c */ /* 0x040ff00000041824 */
        /* <DEDUP_REMOVED lines=11> */
[C---:B------:R-:W-:Y:S01]  /*e1f0*/  HMMA.16816.F32.BF16 R68, R132.reuse, R160, R68 ;  /* 0x000000a08444723c */ /* 0x040fe20000041844 */
[----:B------:R-:W4:Y:S06]  /*e200*/  MUFU.EX2 R160, R176 ;  /* 0x000000b000a07308 */ /* 0x000f2c0000000800 */
[----:B------:R-:W-:Y:S01]  /*e210*/  MOV R161, R171 ;  /* 0x000000ab00a17202 */ /* 0x000fe20000000f00 */
[C---:B------:R-:W-:Y:S03]  /*e220*/  HMMA.16816.F32.BF16 R72, R132.reuse, R162, R72 ;  /* 0x000000a28448723c */ /* 0x040fe60000041848 */
[----:B------:R5:W2:Y:S05]  /*e230*/  MUFU.EX2 R171, R177 ;  /* 0x000000b100ab7308 */ /* 0x000aaa0000000800 */
[C---:B---3--:R-:W-:Y:S08]  /*e240*/  HMMA.16816.F32.BF16 R76, R132.reuse, R140, R76 ;  /* 0x0000008c844c723c */ /* 0x048ff0000004184c */
[C---:B------:R-:W-:Y:S01]  /*e250*/  HMMA.16816.F32.BF16 R80, R132.reuse, R142, R80 ;  /* 0x0000008e8450723c */ /* 0x040fe20000041850 */
[----:B------:R-:W3:Y:S07]  /*e260*/  LDSM.16.MT88.4 R140, [R226+0x7100] ;  /* 0x00710000e28c783b */ /* 0x000eee0000004200 */
[C---:B-1----:R-:W-:Y:S01]  /*e270*/  HMMA.16816.F32.BF16 R84, R132.reuse, R136, R84 ;  /* 0x000000888454723c */ /* 0x042fe20000041854 */
[----:B-----5:R-:W-:Y:S07]  /*e280*/  LDSM.16.MT88.4 R176, [R224+0x1900] ;  /* 0x00190000e0b0783b */ /* 0x020fee0000004200 */
[C---:B------:R-:W-:Y:S01]  /*e290*/  HMMA.16816.F32.BF16 R88, R132.reuse, R138, R88 ;  /* 0x0000008a8458723c */ /* 0x040fe20000041858 */
[----:B------:R-:W1:Y:S07]  /*e2a0*/  LDSM.16.MT88.4 R136, [R224+0x7100] ;  /* 0x00710000e088783b */ /* 0x000e6e0000004200 */
[C---:B--2---:R-:W-:Y:S08]  /*e2b0*/  HMMA.16816.F32.BF16 R92, R132.reuse, R144, R92 ;  /* 0x00000090845c723c */ /* 0x044ff0000004185c */
[C---:B------:R-:W-:Y:S01]  /*e2c0*/  HMMA.16816.F32.BF16 R96, R132.reuse, R146, R96 ;  /* 0x000000928460723c */ /* 0x040fe20000041860 */
[----:B------:R-:W2:Y:S07]  /*e2d0*/  LDSM.16.MT88.4 R144, [R226+0x1900] ;  /* 0x00190000e290783b */ /* 0x000eae0000004200 */
[C---:B------:R-:W-:Y:S07]  /*e2e0*/  HMMA.16816.F32.BF16 R100, R132.reuse, R148, R100 ;  /* 0x000000948464723c */ /* 0x040fee0000041864 */
[----:B------:R-:W-:Y:S01]  /*e2f0*/  MOV R149, R172 ;  /* 0x000000ac00957202 */ /* 0x000fe20000000f00 */
[C---:B------:R-:W-:Y:S01]  /*e300*/  HMMA.16816.F32.BF16 R104, R132.reuse, R150, R104 ;  /* 0x000000968468723c */ /* 0x040fe20000041868 */
[----:B------:R-:W5:Y:S07]  /*e310*/  LDSM.16.MT88.4 R172, [R225+0x1900] ;  /* 0x00190000e1ac783b */ /* 0x000f6e0000004200 */
[C---:B---3--:R-:W-:Y:S07]  /*e320*/  HMMA.16816.F32.BF16 R108, R132.reuse, R140, R108 ;  /* 0x0000008c846c723c */ /* 0x048fee000004186c */
[----:B------:R-:W-:Y:S01]  /*e330*/  MOV R140, R180 ;  /* 0x000000b4008c7202 */ /* 0x000fe20000000f00 */
[C---:B------:R-:W-:Y:S04]  /*e340*/  HMMA.16816.F32.BF16 R112, R132.reuse, R142, R112 ;  /* 0x0000008e8470723c */ /* 0x040fe80000041870 */
[----:B----4-:R-:W-:Y:S03]  /*e350*/  MOV R141, R160 ;  /* 0x000000a0008d7202 */ /* 0x010fe60000000f00 */
[----:B------:R-:W-:Y:S01]  /*e360*/  MOV R143, R181 ;  /* 0x000000b5008f7202 */ /* 0x000fe20000000f00 */
[C---:B------:R-:W-:Y:S04]  /*e370*/  HMMA.16816.F32.BF16 R116, R132.reuse, R152, R116 ;  /* 0x000000988474723c */ /* 0x040fe80000041874 */
[----:B------:R-:W-:Y:S04]  /*e380*/  MOV R142, R161 ;  /* 0x000000a1008e7202 */ /* 0x000fe80000000f00 */
[C---:B------:R-:W-:Y:S08]  /*e390*/  HMMA.16816.F32.BF16 R120, R132.reuse, R154, R120 ;  /* 0x0000009a8478723c */ /* 0x040ff00000041878 */
[C---:B-1----:R-:W-:Y:S07]  /*e3a0*/  HMMA.16816.F32.BF16 R124, R132.reuse, R136, R124 ;  /* 0x00000088847c723c */ /* 0x042fee000004187c */
[----:B------:R-:W-:Y:S01]  /*e3b0*/  MOV R136, R182 ;  /* 0x000000b600887202 */ /* 0x000fe20000000f00 */
[----:B------:R-:W-:Y:S04]  /*e3c0*/  HMMA.16816.F32.BF16 R128, R132, R138, R128 ;  /* 0x0000008a8480723c */ /* 0x000fe80000041880 */
[----:B------:R-:W-:Y:S02]  /*e3d0*/  MOV R137, R183 ;  /* 0x000000b700897202 */ /* 0x000fe40000000f00 */
[----:B------:R-:W1:Y:S01]  /*e3e0*/  LDSM.16.MT88.4 R180, [R231+0x3900] ;  /* 0x00390000e7b4783b */ /* 0x000e620000004200 */
[----:B------:R-:W-:Y:S02]  /*e3f0*/  MOV R134, R171 ;  /* 0x000000ab00867202 */ /* 0x000fe40000000f00 */
[----:B------:R-:W-:Y:S03]  /*e400*/  MOV R135, R170 ;  /* 0x000000aa00877202 */ /* 0x000fe60000000f00 */
[----:B------:R-:W-:Y:S02]  /*e410*/  F2FP.BF16.PACK_AB R169, R136, R134 ;  /* 0x0000008688a9723e */ /* 0x000fe400000010ff */
[----:B------:R-:W-:Y:S02]  /*e420*/  F2FP.BF16.PACK_AB R168, R137, R135 ;  /* 0x0000008789a8723e */ /* 0x000fe400000010ff */
[----:B------:R-:W-:Y:S02]  /*e430*/  F2FP.BF16.PACK_AB R170, R140, R141 ;  /* 0x0000008d8caa723e */ /* 0x000fe400000010ff */
[----:B------:R-:W-:Y:S02]  /*e440*/  F2FP.BF16.PACK_AB R171, R165, R166 ;  /* 0x000000a6a5ab723e */ /* 0x000fe400000010ff */
[----:B------:R-:W-:Y:S02]  /*e450*/  MOV R132, R184 ;  /* 0x000000b800847202 */ /* 0x000fe40000000f00 */
[----:B------:R-:W-:Y:S02]  /*e460*/  MOV R138, R185 ;  /* 0x000000b9008a7202 */ /* 0x000fe40000000f00 */
[----:B------:R-:W-:Y:S01]  /*e470*/  MOV R139, R186 ;  /* 0x000000ba008b7202 */ /* 0x000fe20000000f00 */
[C---:B------:R-:W-:Y:S01]  /*e480*/  HMMA.16816.F32.BF16 R160, R168.reuse, R156, R4 ;  /* 0x0000009ca8a0723c */ /* 0x040fe20000041804 */
[----:B------:R-:W-:Y:S04]  /*e490*/  LDSM.16.MT88.4 R4, [R225+0x3900] ;  /* 0x00390000e104783b */ /* 0x000fe80000004200 */
[----:B------:R-:W-:Y:S03]  /*e4a0*/  MOV R133, R187 ;  /* 0x000000bb00857202 */ /* 0x000fe60000000f00 */
[C---:B------:R-:W-:Y:S01]  /*e4b0*/  HMMA.16816.F32.BF16 R156, R168.reuse, R158, R8 ;  /* 0x0000009ea89c723c */ /* 0x040fe20000041808 */
[----:B------:R-:W3:Y:S06]  /*e4c0*/  LDSM.16.MT88.4 R184, [R226+0x3900] ;  /* 0x00390000e2b8783b */ /* 0x000eec0000004200 */
[----:B------:R-:W-:Y:S01]  /*e4d0*/  MOV R11, R149 ;  /* 0x00000095000b7202 */ /* 0x000fe20000000f00 */
[C---:B--2---:R-:W-:Y:S01]  /*e4e0*/  HMMA.16816.F32.BF16 R152, R168.reuse, R144, R12 ;  /* 0x00000090a898723c */ /* 0x044fe2000004180c */
[----:B------:R-:W-:Y:S07]  /*e4f0*/  LDSM.16.MT88.4 R12, [R231+0x5900] ;  /* 0x00590000e70c783b */ /* 0x000fee0000004200 */
[C---:B------:R-:W-:Y:S07]  /*e500*/  HMMA.16816.F32.BF16 R148, R168.reuse, R146, R16 ;  /* 0x00000092a894723c */ /* 0x040fee0000041810 */
[----:B------:R-:W-:Y:S01]  /*e510*/  MOV R19, R132 ;  /* 0x0000008400137202 */ /* 0x000fe20000000f00 */
[C---:B-----5:R-:W-:Y:S04]  /*e520*/  HMMA.16816.F32.BF16 R144, R168.reuse, R172, R20 ;  /* 0x000000aca890723c */ /* 0x060fe80000041814 */
[----:B------:R-:W-:Y:S02]  /*e530*/  MOV R18, R11 ;  /* 0x0000000b00127202 */ /* 0x000fe40000000f00 */
[----:B------:R-:W2:Y:S01]  /*e540*/  LDSM.16.MT88.4 R8, [R224+0x3900] ;  /* 0x00390000e008783b */ /* 0x000ea20000004200 */
        /* <DEDUP_REMOVED lines=10> */
[C---:B------:R-:W-:Y:S07]  /*e5f0*/  HMMA.16816.F32.BF16 R136, R168.reuse, R176, R28 ;  /* 0x000000b0a888723c */ /* 0x040fee000004181c */
[----:B------:R-:W-:Y:S02]  /*e600*/  MOV R31, R133 ;  /* 0x00000085001f7202 */ /* 0x000fe40000000f00 */
[----:B------:R-:W-:Y:S03]  /*e610*/  MOV R177, R134 ;  /* 0x0000008600b17202 */ /* 0x000fe60000000f00 */
[----:B------:R-:W-:Y:S02]  /*e620*/  MOV R176, R135 ;  /* 0x0000008700b07202 */ /* 0x000fe40000000f00 */
[C---:B------:R-:W-:Y:S01]  /*e630*/  HMMA.16816.F32.BF16 R132, R168.reuse, R178, R32 ;  /* 0x000000b2a884723c */ /* 0x040fe20000041820 */
[----:B------:R-:W-:Y:S06]  /*e640*/  LDSM.16.MT88.4 R32, [R226+0x7900] ;  /* 0x00790000e220783b */ /* 0x000fec0000004200 */
[----:B------:R-:W-:Y:S01]  /*e650*/  MOV R179, R18 ;  /* 0x0000001200b37202 */ /* 0x000fe20000000f00 */
[C---:B-1----:R-:W-:Y:S04]  /*e660*/  HMMA.16816.F32.BF16 R36, R168.reuse, R180, R36 ;  /* 0x000000b4a824723c */ /* 0x042fe80000041824 */
[----:B------:R-:W-:Y:S02]  /*e670*/  MOV R178, R19 ;  /* 0x0000001300b27202 */ /* 0x000fe40000000f00 */
[----:B------:R-:W1:Y:S01]  /*e680*/  LDSM.16.MT88.4 R16, [R226+0x5900] ;  /* 0x00590000e210783b */ /* 0x000e620000004200 */
[----:B------:R-:W-:Y:S01]  /*e690*/  MOV R181, R20 ;  /* 0x0000001400b57202 */ /* 0x000fe20000000f00 */
[C---:B------:R-:W-:Y:S04]  /*e6a0*/  HMMA.16816.F32.BF16 R40, R168.reuse, R182, R40 ;  /* 0x000000b6a828723c */ /* 0x040fe80000041828 */
[----:B------:R-:W-:Y:S03]  /*e6b0*/  MOV R180, R21 ;  /* 0x0000001500b47202 */ /* 0x000fe60000000f00 */
[----:B------:R-:W-:Y:S01]  /*e6c0*/  MOV R183, R22 ;  /* 0x0000001600b77202 */ /* 0x000fe20000000f00 */
[C---:B---3--:R-:W-:Y:S04]  /*e6d0*/  HMMA.16816.F32.BF16 R44, R168.reuse, R184, R44 ;  /* 0x000000b8a82c723c */ /* 0x048fe8000004182c */
[----:B------:R-:W-:Y:S02]  /*e6e0*/  MOV R182, R23 ;  /* 0x0000001700b67202 */ /* 0x000fe40000000f00 */
[----:B------:R-:W3:Y:S01]  /*e6f0*/  LDSM.16.MT88.4 R20, [R225+0x5900] ;  /* 0x00590000e114783b */ /* 0x000ee20000004200 */
[----:B------:R-:W-:Y:S01]  /*e700*/  MOV R185, R31 ;  /* 0x0000001f00b97202 */ /* 0x000fe20000000f00 */
[C---:B------:R-:W-:Y:S04]  /*e710*/  HMMA.16816.F32.BF16 R48, R168.reuse, R186, R48 ;  /* 0x000000baa830723c */ /* 0x040fe80000041830 */
[----:B------:R-:W-:Y:S02]  /*e720*/  FADD.FTZ R2, R185, R202 ;  /* 0x000000cab9027221 */ /* 0x000fe40000010000 */
[----:B------:R-:W4:Y:S02]  /*e730*/  LDSM.16.MT88.4 R28, [R231+0x7900] ;  /* 0x00790000e71c783b */ /* 0x000f240000004200 */
[C---:B------:R-:W-:Y:S04]  /*e740*/  HMMA.16816.F32.BF16 R52, R168.reuse, R4, R52 ;  /* 0x00000004a834723c */ /* 0x040fe80000041834 */
[----:B------:R-:W-:Y:S04]  /*e750*/  FADD.FTZ R2, R183, R2 ;  /* 0x00000002b7027221 */ /* 0x000fe80000010000 */
[C---:B------:R-:W-:Y:S01]  /*e760*/  HMMA.16816.F32.BF16 R56, R168.reuse, R6, R56 ;  /* 0x00000006a838723c */ /* 0x040fe20000041838 */
[----:B------:R-:W5:Y:S03]  /*e770*/  LDSM.16.MT88.4 R4, [R225+0x7900] ;  /* 0x00790000e104783b */ /* 0x000f660000004200 */
[----:B------:R-:W-:Y:S04]  /*e780*/  FADD.FTZ R2, R181, R2 ;  /* 0x00000002b5027221 */ /* 0x000fe80000010000 */
[C---:B--2---:R-:W-:Y:S04]  /*e790*/  HMMA.16816.F32.BF16 R60, R168.reuse, R8, R60 ;  /* 0x00000008a83c723c */ /* 0x044fe8000004183c */
[----:B------:R-:W-:Y:S04]  /*e7a0*/  FADD.FTZ R2, R179, R2 ;  /* 0x00000002b3027221 */ /* 0x000fe80000010000 */
[C---:B------:R-:W-:Y:S01]  /*e7b0*/  HMMA.16816.F32.BF16 R64, R168.reuse, R10, R64 ;  /* 0x0000000aa840723c */ /* 0x040fe20000041840 */
[----:B------:R-:W2:Y:S03]  /*e7c0*/  LDSM.16.MT88.4 R8, [R224+0x7900] ;  /* 0x00790000e008783b */ /* 0x000ea60000004200 */
[----:B------:R-:W-:Y:S04]  /*e7d0*/  FADD.FTZ R2, R177, R2 ;  /* 0x00000002b1027221 */ /* 0x000fe80000010000 */
[C---:B------:R-:W-:Y:S08]  /*e7e0*/  HMMA.16816.F32.BF16 R68, R168.reuse, R12, R68 ;  /* 0x0000000ca844723c */ /* 0x040ff00000041844 */
[C---:B------:R-:W-:Y:S08]  /*e7f0*/  HMMA.16816.F32.BF16 R72, R168.reuse, R14, R72 ;  /* 0x0000000ea848723c */ /* 0x040ff00000041848 */
[C---:B-1----:R-:W-:Y:S08]  /*e800*/  HMMA.16816.F32.BF16 R76, R168.reuse, R16, R76 ;  /* 0x00000010a84c723c */ /* 0x042ff0000004184c */
[C---:B------:R-:W-:Y:S08]  /*e810*/  HMMA.16816.F32.BF16 R80, R168.reuse, R18, R80 ;  /* 0x00000012a850723c */ /* 0x040ff00000041850 */
[C---:B---3--:R-:W-:Y:S08]  /*e820*/  HMMA.16816.F32.BF16 R84, R168.reuse, R20, R84 ;  /* 0x00000014a854723c */ /* 0x048ff00000041854 */
[C---:B------:R-:W-:Y:S08]  /*e830*/  HMMA.16816.F32.BF16 R88, R168.reuse, R22, R88 ;  /* 0x00000016a858723c */ /* 0x040ff00000041858 */
[C---:B------:R-:W-:Y:S08]  /*e840*/  HMMA.16816.F32.BF16 R92, R168.reuse, R24, R92 ;  /* 0x00000018a85c723c */ /* 0x040ff0000004185c */
[C---:B------:R-:W-:Y:S08]  /*e850*/  HMMA.16816.F32.BF16 R96, R168.reuse, R26, R96 ;  /* 0x0000001aa860723c */ /* 0x040ff00000041860 */
[C---:B----4-:R-:W-:Y:S08]  /*e860*/  HMMA.16816.F32.BF16 R100, R168.reuse, R28, R100 ;  /* 0x0000001ca864723c */ /* 0x050ff00000041864 */
[C---:B------:R-:W-:Y:S08]  /*e870*/  HMMA.16816.F32.BF16 R104, R168.reuse, R30, R104 ;  /* 0x0000001ea868723c */ /* 0x040ff00000041868 */
[C---:B------:R-:W-:Y:S08]  /*e880*/  HMMA.16816.F32.BF16 R108, R168.reuse, R32, R108 ;  /* 0x00000020a86c723c */ /* 0x040ff0000004186c */
[C---:B------:R-:W-:Y:S08]  /*e890*/  HMMA.16816.F32.BF16 R112, R168.reuse, R34, R112 ;  /* 0x00000022a870723c */ /* 0x040ff00000041870 */
[C---:B-----5:R-:W-:Y:S07]  /*e8a0*/  HMMA.16816.F32.BF16 R116, R168.reuse, R4, R116 ;  /* 0x00000004a874723c */ /* 0x060fee0000041874 */
[----:B------:R-:W-:Y:S01]  /*e8b0*/  FADD.FTZ R4, R182, R203 ;  /* 0x000000cbb6047221 */ /* 0x000fe20000010000 */
[C---:B------:R-:W-:Y:S04]  /*e8c0*/  HMMA.16816.F32.BF16 R120, R168.reuse, R6, R120 ;  /* 0x00000006a878723c */ /* 0x040fe80000041878 */
[----:B------:R-:W-:Y:S02]  /*e8d0*/  FADD.FTZ R4, R180, R4 ;  /* 0x00000004b4047221 */ /* 0x000fe40000010000 */
[----:B------:R-:W-:Y:S02]  /*e8e0*/  FADD.FTZ R5, R175, R2 ;  /* 0x00000002af057221 */ /* 0x000fe40000010000 */
[C---:B--2---:R-:W-:Y:S04]  /*e8f0*/  HMMA.16816.F32.BF16 R124, R168.reuse, R8, R124 ;  /* 0x00000008a87c723c */ /* 0x044fe8000004187c */
[----:B------:R-:W-:Y:S02]  /*e900*/  FADD.FTZ R4, R178, R4 ;  /* 0x00000004b2047221 */ /* 0x000fe40000010000 */
[----:B------:R-:W-:Y:S02]  /*e910*/  FADD.FTZ R166, R166, R5 ;  /* 0x00000005a6a67221 */ /* 0x000fe40000010000 */
[----:B------:R-:W-:Y:S01]  /*e920*/  FADD.FTZ R4, R176, R4 ;  /* 0x00000004b0047221 */ /* 0x000fe20000010000 */
[----:B------:R-:W-:Y:S03]  /*e930*/  HMMA.16816.F32.BF16 R128, R168, R10, R128 ;  /* 0x0000000aa880723c */ /* 0x000fe60000041880 */
[----:B------:R-:W-:Y:S02]  /*e940*/  FADD.FTZ R4, R174, R4 ;  /* 0x00000004ae047221 */ /* 0x000fe40000010000 */
[----:B------:R-:W-:Y:S02]  /*e950*/  FADD.FTZ R243, R165, R166 ;  /* 0x000000a6a5f37221 */ /* 0x000fe40000010000 */
[----:B------:R-:W-:Y:S05]  /*e960*/  FADD.FTZ R4, R172, R4 ;  /* 0x00000004ac047221 */ /* 0x000fea0000010000 */
[----:B------:R-:W-:Y:S01]  /*e970*/  FADD.FTZ R244, R173, R4 ;  /* 0x00000004adf47221 */ /* 0x000fe20000010000 */
[----:B------:R-:W-:-:S05]  /*e980*/  @P0 BRA `(.L_x_2003) ;  /* 0xffffc51000000947 */ /* 0x000fca000383ffff */
.L_x_2000:
[----:B------:R-:W-:-:S06]  /*e990*/  UISETP.GE.AND UP2, UPT, UR20, UR9, UPT ;  /* 0x000000091400728c */ /* 0x000fcc000bf46270 */
[----:B------:R-:W-:-:S13]  /*e9a0*/  PLOP3.LUT P0, PT, PT, PT, UP2, 0x40, 0x0 ;  /* 0x000000000000781c */ /* 0x000fda0003f0e828 */
[----:B------:R-:W-:Y:S05]  /*e9b0*/  @P0 BRA `(.L_x_2004) ;  /* 0x0000442000000947 */ /* 0x000fea0003800000 */
[----:B------:R-:W-:Y:S01]  /*e9c0*/  SHF.R.S32.HI R248, RZ, 0x1f, R207 ;  /* 0x0000001ffff87819 */ /* 0x000fe200000114cf */
[----:B------:R-:W-:Y:S01]  /*e9d0*/  IMAD.MOV.U32 R2, RZ, RZ, R164 ;  /* 0x000000ffff027224 */ /* 0x000fe200078e00a4 */
[C---:B------:R-:W-:Y:S01]  /*e9e0*/  SHF.L.U64.HI R247, R206.reuse, 0x1, R247 ;  /* 0x00000001cef77819 */ /* 0x040fe200000102f7 */
[----:B------:R-:W-:Y:S01]  /*e9f0*/  IMAD.MOV.U32 R3, RZ, RZ, R0 ;  /* 0x000000ffff037224 */ /* 0x000fe200078e0000 */
[C---:B------:R-:W-:Y:S01]  /*ea00*/  SHF.L.U64.HI R248, R207.reuse, 0x1, R248 ;  /* 0x00000001cff87819 */ /* 0x040fe200000102f8 */
[----:B------:R-:W-:Y:S01]  /*ea10*/  IMAD.SHL.U32 R249, R207, 0x2, RZ ;  /* 0x00000002cff97824 */ /* 0x000fe200078e00ff */
[----:B------:R-:W-:Y:S01]  /*ea20*/  SHF.L.U32 R250, R206, 0x1, RZ ;  /* 0x00000001cefa7819 */ /* 0x000fe200000006ff */
[C---:B------:R-:W-:Y:S01]  /*ea30*/  IMAD.SHL.U32 R251, R205.reuse, 0x2, RZ ;  /* 0x00000002cdfb7824 */ /* 0x040fe200078e00ff */
[----:B------:R-:W-:Y:S02]  /*ea40*/  SHF.L.U64.HI R246, R205, 0x1, R246 ;  /* 0x00000001cdf67819 */ /* 0x000fe400000102f6 */
[----:B------:R-:W-:-:S02]  /*ea50*/  SHF.L.U64.HI R245, R204, 0x1, R245 ;  /* 0x00000001ccf57819 */ /* 0x000fc400000102f5 */
[----:B------:R-:W-:Y:S02]  /*ea60*/  SHF.L.U32 R252, R204, 0x1, RZ ;  /* 0x00000001ccfc7819 */ /* 0x000fe400000006ff */
.L_x_2014:
[----:B------:R-:W-:Y:S01]  /*ea70*/  SHF.R.S32.HI R5, RZ, 0x1f, R238 ;  /* 0x0000001fff057819 */ /* 0x000fe200000114ee */
[----:B------:R-:W-:Y:S04]  /*ea80*/  DEPBAR.LE SB0, 0x0 ;  /* 0x000080000000791a */ /* 0x000fe80000000000 */
[----:B------:R-:W-:Y:S01]  /*ea90*/  IMAD R5, R5, c[0x0][0x208], RZ ;  /* 0x0000820005057a24 */ /* 0x000fe200078e02ff */
[----:B------:R-:W-:Y:S01]  /*eaa0*/  BAR.SYNC.DEFER_BLOCKING 0x0 ;  /* 0x0000000000007b1d */ /* 0x000fe20000010000 */
[C---:B------:R-:W-:Y:S01]  /*eab0*/  IMAD.WIDE.U32 R6, R238.reuse, c[0x0][0x208], RZ ;  /* 0x00008200ee067a25 */ /* 0x040fe200078e00ff */
[----:B------:R-:W-:Y:S01]  /*eac0*/  SHF.R.S32.HI R0, RZ, 0x1f, R237 ;  /* 0x0000001fff007819 */ /* 0x000fe200000114ed */
[----:B------:R-:W-:Y:S02]  /*ead0*/  UISETP.GT.AND UP2, UPT, UR20, UR9, UPT ;  /* 0x000000091400728c */ /* 0x000fe4000bf44270 */
[----:B------:R-:W-:Y:S02]  /*eae0*/  IMAD R5, R238, c[0x0][0x20c], R5 ;  /* 0x00008300ee057a24 */ /* 0x000fe400078e0205 */
[----:B------:R-:W-:Y:S03]  /*eaf0*/  IMAD R0, R0, c[0x0][0x218], RZ ;  /* 0x0000860000007a24 */ /* 0x000fe600078e02ff */
[----:B------:R-:W-:Y:S01]  /*eb00*/  IADD3 R7, R7, R5, RZ ;  /* 0x0000000507077210 */ /* 0x000fe20007ffe0ff */
[C---:B------:R-:W-:Y:S04]  /*eb10*/  IMAD R0, R237.reuse, c[0x0][0x21c], R0 ;  /* 0x00008700ed007a24 */ /* 0x040fe800078e0200 */
[----:B------:R-:W-:Y:S05]  /*eb20*/  IMAD.WIDE.U32 R6, R237, c[0x0][0x218], R6 ;  /* 0x00008600ed067a25 */ /* 0x000fea00078e0006 */
[----:B------:R-:W-:Y:S04]  /*eb30*/  IADD3 R5, P0, R6, UR22, RZ ;  /* 0x0000001606057c10 */ /* 0x000fe8000ff1e0ff */
[----:B------:R-:W-:Y:S01]  /*eb40*/  IADD3.X R0, R7, UR6, R0, P0, !PT ;  /* 0x0000000607007c10 */ /* 0x000fe200087fe400 */
[----:B------:R-:W-:Y:S01]  /*eb50*/  LDSM.16.M88.4 R32, [R234+0x10100] ;  /* 0x01010000ea20783b */ /* 0x000fe20000000200 */
[C---:B------:R-:W-:Y:S04]  /*eb60*/  LEA R14, P0, R5.reuse, c[0x0][0x1f8], 0x1 ;  /* 0x00007e00050e7a11 */ /* 0x040fe800078008ff */
[----:B------:R-:W-:Y:S01]  /*eb70*/  LEA.HI.X R13, R5, c[0x0][0x1fc], R0, 0x1, P0 ;  /* 0x00007f00050d7a11 */ /* 0x000fe200000f0c00 */
[----:B------:R-:W1:Y:S06]  /*eb80*/  LDSM.16.M88.4 R8, [R233+0x8100] ;  /* 0x00810000e908783b */ /* 0x000e6c0000000200 */
[----:B------:R-:W2:Y:S06]  /*eb90*/  SHFL.IDX PT, R28, R14, RZ, 0x181f ;  /* 0x00181fff0e1c7589 */ /* 0x000eac00000e0000 */
[----:B------:R-:W3:Y:S06]  /*eba0*/  SHFL.IDX PT, R12, R13, RZ, 0x181f ;  /* 0x00181fff0d0c7589 */ /* 0x000eec00000e0000 */
[----:B------:R-:W-:Y:S06]  /*ebb0*/  LDSM.16.M88.4 R16, [R233+0x8900] ;  /* 0x00890000e910783b */ /* 0x000fec0000000200 */
[----:B------:R-:W-:Y:S06]  /*ebc0*/  LDSM.16.M88.4 R24, [R233+0x9100] ;  /* 0x00910000e918783b */ /* 0x000fec0000000200 */
[----:B------:R-:W-:Y:S06]  /*ebd0*/  LDSM.16.M88.4 R164, [R233+0x9900] ;  /* 0x00990000e9a4783b */ /* 0x000fec0000000200 */
[----:B------:R-:W-:Y:S01]  /*ebe0*/  LDSM.16.M88.4 R168, [R230+0x10100] ;  /* 0x01010000e6a8783b */ /* 0x000fe20000000200 */
[C---:B-1----:R-:W-:Y:S05]  /*ebf0*/  HMMA.16816.F32.BF16 R4, R32.reuse, R8, RZ ;  /* 0x000000082004723c */ /* 0x042fea00000418ff */
[----:B------:R-:W-:Y:S01]  /*ec00*/  LDSM.16.M88.4 R172, [R232] ;  /* 0x00000000e8ac783b */ /* 0x000fe20000000200 */
[----:B--2---:R-:W-:Y:S06]  /*ec10*/  IADD3 R188, P0, R28, R249, RZ ;  /* 0x000000f91cbc7210 */ /* 0x004fec0007f1e0ff */
[----:B---3--:R-:W-:Y:S01]  /*ec20*/  IADD3.X R189, R12, R248, RZ, P0, !PT ;  /* 0x000000f80cbd7210 */ /* 0x008fe200007fe4ff */
[C---:B------:R-:W-:Y:S01]  /*ec30*/  HMMA.16816.F32.BF16 R8, R32.reuse, R10, RZ ;  /* 0x0000000a2008723c */ /* 0x040fe200000418ff */
[----:B------:R-:W-:Y:S01]  /*ec40*/  LDSM.16.M88.4 R176, [R223] ;  /* 0x00000000dfb0783b */ /* 0x000fe20000000200 */
[----:B------:R-:W-:Y:S05]  /*ec50*/  IADD3 R30, P0, R28, R250, RZ ;  /* 0x000000fa1c1e7210 */ /* 0x000fea0007f1e0ff */
[----:B------:R-:W-:Y:S01]  /*ec60*/  LDSM.16.M88.4 R180, [R222] ;  /* 0x00000000deb4783b */ /* 0x000fe20000000200 */
[----:B------:R-:W-:Y:S04]  /*ec70*/  IADD3.X R31, R12, R247, RZ, P0, !PT ;  /* 0x000000f70c1f7210 */ /* 0x000fe800007fe4ff */
[----:B------:R-:W-:Y:S01]  /*ec80*/  IADD3 R22, P0, R28, R251, RZ ;  /* 0x000000fb1c167210 */ /* 0x000fe20007f1e0ff */
[----:B------:R-:W-:Y:S03]  /*ec90*/  LDSM.16.M88.4 R184, [R221] ;  /* 0x00000000ddb8783b */ /* 0x000fe60000000200 */
[----:B------:R-:W-:Y:S02]  /*eca0*/  IADD3.X R23, R12, R246, RZ, P0, !PT ;  /* 0x000000f60c177210 */ /* 0x000fe400007fe4ff */
[----:B------:R-:W-:Y:S01]  /*ecb0*/  IADD3 R28, P0, R28, R252, RZ ;  /* 0x000000fc1c1c7210 */ /* 0x000fe20007f1e0ff */
[----:B------:R-:W1:Y:S03]  /*ecc0*/  SHFL.IDX PT, R0, R14, 0x1, 0x181f ;  /* 0x00381f000e007f89 */ /* 0x000e6600000e0000 */
[----:B------:R-:W-:Y:S03]  /*ecd0*/  IADD3.X R29, R12, R245, RZ, P0, !PT ;  /* 0x000000f50c1d7210 */ /* 0x000fe600007fe4ff */
[----:B------:R-:W-:Y:S01]  /*ece0*/  @!PT LDS RZ, [RZ] ;  /* 0x00000000fffff984 */ /* 0x000fe20000000800 */
[----:B------:R-:W-:Y:S01]  /*ecf0*/  @!PT LDS RZ, [RZ] ;  /* 0x00000000fffff984 */ /* 0x000fe20000000800 */
[----:B------:R2:W-:Y:S06]  /*ed00*/  LDGSTS.E.BYPASS.LTC128B.128 [R242], [R188.64], !P3 ;  /* 0x00000000bcf27fae */ /* 0x0005ec000d901d52 */
[----:B------:R3:W4:Y:S06]  /*ed10*/  SHFL.IDX PT, R20, R13, 0x1, 0x181f ;  /* 0x00381f000d147f89 */ /* 0x00072c00000e0000 */
[----:B------:R5:W-:Y:S06]  /*ed20*/  LDGSTS.E.BYPASS.LTC128B.128 [R242+0x2000], [R30.64], !P5 ;  /* 0x020000001ef27fae */ /* 0x000bec000e901d52 */
[----:B------:R2:W-:Y:S01]  /*ed30*/  LDGSTS.E.BYPASS.LTC128B.128 [R242+0x4000], [R22.64], !P4 ;  /* 0x0400000016f27fae */ /* 0x0005e2000e101d52 */
[----:B-1----:R-:W-:Y:S05]  /*ed40*/  IADD3 R198, P0, R0, R249, RZ ;  /* 0x000000f900c67210 */ /* 0x002fea0007f1e0ff */
[----:B------:R5:W-:Y:S01]  /*ed50*/  LDGSTS.E.BYPASS.LTC128B.128 [R242+0x6000], [R28.64], !P6 ;  /* 0x060000001cf27fae */ /* 0x000be2000f101d52 */
[C---:B---3--:R-:W-:Y:S01]  /*ed60*/  HMMA.16816.F32.BF16 R12, R32.reuse, R16, RZ ;  /* 0x00000010200c723c */ /* 0x048fe200000418ff */
[----:B----4-:R-:W-:Y:S02]  /*ed70*/  IADD3.X R199, R20, R248, RZ, P0, !PT ;  /* 0x000000f814c77210 */ /* 0x010fe400007fe4ff */
[----:B------:R-:W-:Y:S03]  /*ed80*/  IADD3 R202, P0, R0, R250, RZ ;  /* 0x000000fa00ca7210 */ /* 0x000fe60007f1e0ff */
[----:B------:R1:W-:Y:S01]  /*ed90*/  LDGSTS.E.BYPASS.LTC128B.128 [R242+0x1000], [R198.64], !P3 ;  /* 0x01000000c6f27fae */ /* 0x0003e2000d901d52 */
[----:B------:R-:W-:Y:S01]  /*eda0*/  IADD3.X R203, R20, R247, RZ, P0, !PT ;  /* 0x000000f714cb7210 */ /* 0x000fe200007fe4ff */
[C---:B------:R-:W-:Y:S01]  /*edb0*/  HMMA.16816.F32.BF16 R16, R32.reuse, R18, RZ ;  /* 0x000000122010723c */ /* 0x040fe200000418ff */
[----:B------:R-:W-:Y:S03]  /*edc0*/  IADD3 R196, P0, R0, R251, RZ ;  /* 0x000000fb00c47210 */ /* 0x000fe60007f1e0ff */
[----:B------:R3:W-:Y:S01]  /*edd0*/  LDGSTS.E.BYPASS.LTC128B.128 [R242+0x3000], [R202.64], !P5 ;  /* 0x03000000caf27fae */ /* 0x0007e2000e901d52 */
[----:B------:R-:W-:Y:S02]  /*ede0*/  IADD3.X R197, R20, R246, RZ, P0, !PT ;  /* 0x000000f614c57210 */ /* 0x000fe400007fe4ff */
[----:B------:R-:W-:Y:S03]  /*edf0*/  IADD3 R200, P0, R0, R252, RZ ;  /* 0x000000fc00c87210 */ /* 0x000fe60007f1e0ff */
[----:B------:R1:W-:Y:S02]  /*ee00*/  LDGSTS.E.BYPASS.LTC128B.128 [R242+0x5000], [R196.64], !P4 ;  /* 0x05000000c4f27fae */ /* 0x0003e4000e101d52 */
[----:B------:R-:W-:Y:S02]  /*ee10*/  IADD3.X R201, R20, R245, RZ, P0, !PT ;  /* 0x000000f514c97210 */ /* 0x000fe400007fe4ff */
[C---:B--2---:R-:W-:Y:S01]  /*ee20*/  HMMA.16816.F32.BF16 R20, R32.reuse, R24, RZ ;  /* 0x000000182014723c */ /* 0x044fe200000418ff */
[----:B------:R-:W-:Y:S02]  /*ee30*/  PLOP3.LUT P0, PT, PT, PT, UP2, 0x40, 0x0 ;  /* 0x000000000000781c */ /* 0x000fe40003f0e828 */
[----:B------:R3:W-:Y:S05]  /*ee40*/  LDGSTS.E.BYPASS.LTC128B.128 [R242+0x7000], [R200.64], !P6 ;  /* 0x07000000c8f27fae */ /* 0x0007ea000f101d52 */
[C---:B------:R-:W-:Y:S01]  /*ee50*/  HMMA.16816.F32.BF16 R24, R32.reuse, R26, RZ ;  /* 0x0000001a2018723c */ /* 0x040fe200000418ff */
[----:B------:R-:W-:Y:S06]  /*ee60*/  LDSM.16.M88.4 R188, [R229+0x10100] ;  /* 0x01010000e5bc783b */ /* 0x000fec0000000200 */
[----:B------:R-:W0:Y:S01]  /*ee70*/  LDGDEPBAR ;  /* 0x00000000000079af */ /* 0x000e220000000000 */
[C---:B-----5:R-:W-:Y:S05]  /*ee80*/  HMMA.16816.F32.BF16 R28, R32.reuse, R164, RZ ;  /* 0x000000a4201c723c */ /* 0x060fea00000418ff */
[----:B------:R-:W2:Y:S03]  /*ee90*/  LDSM.16.M88.4 R192, [R228+0x8100] ;  /* 0x00810000e4c0783b */ /* 0x000ea60000000200 */
[----:B------:R-:W-:Y:S03]  /*eea0*/  HMMA.16816.F32.BF16 R32, R32, R166, RZ ;  /* 0x000000a62020723c */ /* 0x000fe600000418ff */
[----:B------:R-:W4:Y:S05]  /*eeb0*/  LDSM.16.M88.4 R164, [R228+0x8900] ;  /* 0x00890000e4a4783b */ /* 0x000f2a0000000200 */
[C---:B------:R-:W-:Y:S01]  /*eec0*/  HMMA.16816.F32.BF16 R4, R168.reuse, R172, R4 ;  /* 0x000000aca804723c */ /* 0x040fe20000041804 */
[----:B-1----:R-:W-:Y:S06]  /*eed0*/  LDSM.16.M88.4 R196, [R233+0xa100] ;  /* 0x00a10000e9c4783b */ /* 0x002fec0000000200 */
[----:B---3--:R-:W-:Y:S01]  /*eee0*/  LDSM.16.M88.4 R200, [R233+0xa900] ;  /* 0x00a90000e9c8783b */ /* 0x008fe20000000200 */
[C---:B------:R-:W-:Y:S05]  /*eef0*/  HMMA.16816.F32.BF16 R8, R168.reuse, R174, R8 ;  /* 0x000000aea808723c */ /* 0x040fea0000041808 */
[----:B------:R-:W1:Y:S03]  /*ef00*/  LDSM.16.M88.4 R172, [R228+0x9100] ;  /* 0x00910000e4ac783b */ /* 0x000e660000000200 */
[C---:B------:R-:W-:Y:S03]  /*ef10*/  HMMA.16816.F32.BF16 R12, R168.reuse, R176, R12 ;  /* 0x000000b0a80c723c */ /* 0x040fe6000004180c */
[----:B------:R-:W-:Y:S05]  /*ef20*/  LDSM.16.M88.4 R204, [R233+0xc100] ;  /* 0x00c10000e9cc783b */ /* 0x000fea0000000200 */
[C---:B------:R-:W-:Y:S01]  /*ef30*/  HMMA.16816.F32.BF16 R16, R168.reuse, R178, R16 ;  /* 0x000000b2a810723c */ /* 0x040fe20000041810 */
[----:B------:R-:W3:Y:S07]  /*ef40*/  LDSM.16.M88.4 R176, [R228+0x9900] ;  /* 0x00990000e4b0783b */ /* 0x000eee0000000200 */
[C---:B------:R-:W-:Y:S08]  /*ef50*/  HMMA.16816.F32.BF16 R20, R168.reuse, R180, R20 ;  /* 0x000000b4a814723c */ /* 0x040ff00000041814 */
[C---:B------:R-:W-:Y:S01]  /*ef60*/  HMMA.16816.F32.BF16 R24, R168.reuse, R182, R24 ;  /* 0x000000b6a818723c */ /* 0x040fe20000041818 */
[----:B------:R-:W-:Y:S07]  /*ef70*/  LDSM.16.M88.4 R180, [R220] ;  /* 0x00000000dcb4783b */ /* 0x000fee0000000200 */
[C---:B------:R-:W-:Y:S08]  /*ef80*/  HMMA.16816.F32.BF16 R28, R168.reuse, R184, R28 ;  /* 0x000000b8a81c723c */ /* 0x040ff0000004181c */
[----:B------:R-:W-:Y:S01]  /*ef90*/  HMMA.16816.F32.BF16 R32, R168, R186, R32 ;  /* 0x000000baa820723c */ /* 0x000fe20000041820 */
[----:B------:R-:W5:Y:S06]  /*efa0*/  LDSM.16.M88.4 R168, [R227+0x10100] ;  /* 0x01010000e3a8783b */ /* 0x000f6c0000000200 */
[----:B------:R-:W3:Y:S01]  /*efb0*/  LDSM.16.M88.4 R184, [R220+0x800] ;  /* 0x00080000dcb8783b */ /* 0x000ee20000000200 */
[C---:B--2---:R-:W-:Y:S08]  /*efc0*/  HMMA.16816.F32.BF16 R4, R188.reuse, R192, R4 ;  /* 0x000000c0bc04723c */ /* 0x044ff00000041804 */
[C---:B------:R-:W-:Y:S01]  /*efd0*/  HMMA.16816.F32.BF16 R8, R188.reuse, R194, R8 ;  /* 0x000000c2bc08723c */ /* 0x040fe20000041808 */
[----:B------:R-:W2:Y:S07]  /*efe0*/  LDSM.16.M88.4 R192, [R220+0x1000] ;  /* 0x00100000dcc0783b */ /* 0x000eae0000000200 */
[C---:B----4-:R-:W-:Y:S08]  /*eff0*/  HMMA.16816.F32.BF16 R12, R188.reuse, R164, R12 ;  /* 0x000000a4bc0c723c */ /* 0x050ff0000004180c */
[C---:B------:R-:W-:Y:S01]  /*f000*/  HMMA.16816.F32.BF16 R16, R188.reuse, R166, R16 ;  /* 0x000000a6bc10723c */ /* 0x040fe20000041810 */
[----:B------:R-:W4:Y:S07]  /*f010*/  LDSM.16.M88.4 R164, [R220+0x1800] ;  /* 0x00180000dca4783b */ /* 0x000f2e0000000200 */
[C---:B-1----:R-:W-:Y:S08]  /*f020*/  HMMA.16816.F32.BF16 R20, R188.reuse, R172, R20 ;  /* 0x000000acbc14723c */ /* 0x042ff00000041814 */
[C---:B------:R-:W-:Y:S01]  /*f030*/  HMMA.16816.F32.BF16 R24, R188.reuse, R174, R24 ;  /* 0x000000aebc18723c */ /* 0x040fe20000041818 */
[----:B------:R-:W1:Y:S07]  /*f040*/  LDSM.16.M88.4 R172, [R234+0x14100] ;  /* 0x01410000eaac783b */ /* 0x000e6e0000000200 */
[C---:B---3--:R-:W-:Y:S08]  /*f050*/  HMMA.16816.F32.BF16 R28, R188.reuse, R176, R28 ;  /* 0x000000b0bc1c723c */ /* 0x048ff0000004181c */
[----:B------:R-:W-:Y:S01]  /*f060*/  HMMA.16816.F32.BF16 R32, R188, R178, R32 ;  /* 0x000000b2bc20723c */ /* 0x000fe20000041820 */
[----:B------:R-:W3:Y:S06]  /*f070*/  LDSM.16.M88.4 R176, [R233+0xb100] ;  /* 0x00b10000e9b0783b */ /* 0x000eec0000000200 */
[----:B------:R-:W-:Y:S01]  /*f080*/  LDSM.16.M88.4 R188, [R219] ;  /* 0x00000000dbbc783b */ /* 0x000fe20000000200 */
[C---:B-----5:R-:W-:Y:S08]  /*f090*/  HMMA.16816.F32.BF16 R4, R168.reuse, R180, R4 ;  /* 0x000000b4a804723c */ /* 0x060ff00000041804 */
[C---:B------:R-:W-:Y:S01]  /*f0a0*/  HMMA.16816.F32.BF16 R8, R168.reuse, R182, R8 ;  /* 0x000000b6a808723c */ /* 0x040fe20000041808 */
[----:B------:R-:W5:Y:S07]  /*f0b0*/  LDSM.16.M88.4 R180, [R233+0xb900] ;  /* 0x00b90000e9b4783b */ /* 0x000f6e0000000200 */
[C---:B------:R-:W-:Y:S08]  /*f0c0*/  HMMA.16816.F32.BF16 R12, R168.reuse, R184, R12 ;  /* 0x000000b8a80c723c */ /* 0x040ff0000004180c */
[C---:B------:R-:W-:Y:S01]  /*f0d0*/  HMMA.16816.F32.BF16 R16, R168.reuse, R186, R16 ;  /* 0x000000baa810723c */ /* 0x040fe20000041810 */
[----:B------:R-:W3:Y:S07]  /*f0e0*/  LDSM.16.M88.4 R184, [R230+0x14100] ;  /* 0x01410000e6b8783b */ /* 0x000eee0000000200 */
[C---:B--2---:R-:W-:Y:S08]  /*f0f0*/  HMMA.16816.F32.BF16 R20, R168.reuse, R192, R20 ;  /* 0x000000c0a814723c */ /* 0x044ff00000041814 */
[C---:B------:R-:W-:Y:S01]  /*f100*/  HMMA.16816.F32.BF16 R24, R168.reuse, R194, R24 ;  /* 0x000000c2a818723c */ /* 0x040fe20000041818 */
[----:B------:R-:W2:Y:S07]  /*f110*/  LDSM.16.M88.4 R192, [R218] ;  /* 0x00000000dac0783b */ /* 0x000eae0000000200 */
[C---:B----4-:R-:W-:Y:S08]  /*f120*/  HMMA.16816.F32.BF16 R28, R168.reuse, R164, R28 ;  /* 0x000000a4a81c723c */ /* 0x050ff0000004181c */
[----:B------:R-:W-:Y:S01]  /*f130*/  HMMA.16816.F32.BF16 R32, R168, R166, R32 ;  /* 0x000000a6a820723c */ /* 0x000fe20000041820 */
[----:B------:R-:W4:Y:S06]  /*f140*/  LDSM.16.M88.4 R164, [R217] ;  /* 0x00000000d9a4783b */ /* 0x000f2c0000000200 */
[----:B------:R-:W2:Y:S01]  /*f150*/  LDSM.16.M88.4 R168, [R216] ;  /* 0x00000000d8a8783b */ /* 0x000ea20000000200 */
[C---:B-1----:R-:W-:Y:S08]  /*f160*/  HMMA.16816.F32.BF16 R4, R172.reuse, R196, R4 ;  /* 0x000000c4ac04723c */ /* 0x042ff00000041804 */
[C---:B------:R-:W-:Y:S01]  /*f170*/  HMMA.16816.F32.BF16 R8, R172.reuse, R198, R8 ;  /* 0x000000c6ac08723c */ /* 0x040fe20000041808 */
[----:B------:R-:W-:Y:S07]  /*f180*/  LDSM.16.M88.4 R196, [R228+0xa100] ;  /* 0x00a10000e4c4783b */ /* 0x000fee0000000200 */
[C---:B------:R-:W-:Y:S08]  /*f190*/  HMMA.16816.F32.BF16 R12, R172.reuse, R200, R12 ;  /* 0x000000c8ac0c723c */ /* 0x040ff0000004180c */
[C---:B------:R-:W-:Y:S01]  /*f1a0*/  HMMA.16816.F32.BF16 R16, R172.reuse, R202, R16 ;  /* 0x000000caac10723c */ /* 0x040fe20000041810 */
[----:B------:R-:W-:Y:S07]  /*f1b0*/  LDSM.16.M88.4 R200, [R228+0xa900] ;  /* 0x00a90000e4c8783b */ /* 0x000fee0000000200 */
[C---:B---3--:R-:W-:Y:S08]  /*f1c0*/  HMMA.16816.F32.BF16 R20, R172.reuse, R176, R20 ;  /* 0x000000b0ac14723c */ /* 0x048ff00000041814 */
[C---:B------:R-:W-:Y:S01]  /*f1d0*/  HMMA.16816.F32.BF16 R24, R172.reuse, R178, R24 ;  /* 0x000000b2ac18723c */ /* 0x040fe20000041818 */
[----:B------:R-:W1:Y:S07]  /*f1e0*/  LDSM.16.M88.4 R176, [R229+0x14100] ;  /* 0x01410000e5b0783b */ /* 0x000e6e0000000200 */
[C---:B-----5:R-:W-:Y:S08]  /*f1f0*/  HMMA.16816.F32.BF16 R28, R172.reuse, R180, R28 ;  /* 0x000000b4ac1c723c */ /* 0x060ff0000004181c */
[----:B------:R-:W-:Y:S01]  /*f200*/  HMMA.16816.F32.BF16 R32, R172, R182, R32 ;  /* 0x000000b6ac20723c */ /* 0x000fe20000041820 */
[----:B------:R-:W3:Y:S06]  /*f210*/  LDSM.16.M88.4 R172, [R228+0xb100] ;  /* 0x00b10000e4ac783b */ /* 0x000eec0000000200 */
[----:B------:R-:W-:Y:S01]  /*f220*/  LDSM.16.M88.4 R180, [R227+0x14100] ;  /* 0x01410000e3b4783b */ /* 0x000fe20000000200 */
[C---:B------:R-:W-:Y:S08]  /*f230*/  HMMA.16816.F32.BF16 R4, R184.reuse, R188, R4 ;  /* 0x000000bcb804723c */ /* 0x040ff00000041804 */
[C---:B------:R-:W-:Y:S01]  /*f240*/  HMMA.16816.F32.BF16 R8, R184.reuse, R190, R8 ;  /* 0x000000beb808723c */ /* 0x040fe20000041808 */
[----:B------:R-:W-:Y:S07]  /*f250*/  LDSM.16.M88.4 R188, [R220+0x2000] ;  /* 0x00200000dcbc783b */ /* 0x000fee0000000200 */
[C---:B--2---:R-:W-:Y:S08]  /*f260*/  HMMA.16816.F32.BF16 R12, R184.reuse, R192, R12 ;  /* 0x000000c0b80c723c */ /* 0x044ff0000004180c */
[C---:B------:R-:W-:Y:S01]  /*f270*/  HMMA.16816.F32.BF16 R16, R184.reuse, R194, R16 ;  /* 0x000000c2b810723c */ /* 0x040fe20000041810 */
[----:B------:R-:W-:Y:S07]  /*f280*/  LDSM.16.M88.4 R192, [R220+0x3800] ;  /* 0x00380000dcc0783b */ /* 0x000fee0000000200 */
[C---:B----4-:R-:W-:Y:S08]  /*f290*/  HMMA.16816.F32.BF16 R20, R184.reuse, R164, R20 ;  /* 0x000000a4b814723c */ /* 0x050ff00000041814 */
[C---:B------:R-:W-:Y:S01]  /*f2a0*/  HMMA.16816.F32.BF16 R24, R184.reuse, R166, R24 ;  /* 0x000000a6b818723c */ /* 0x040fe20000041818 */
[----:B------:R-:W2:Y:S07]  /*f2b0*/  LDSM.16.M88.4 R164, [R228+0xb900] ;  /* 0x00b90000e4a4783b */ /* 0x000eae0000000200 */
[C---:B------:R-:W-:Y:S08]  /*f2c0*/  HMMA.16816.F32.BF16 R28, R184.reuse, R168, R28 ;  /* 0x000000a8b81c723c */ /* 0x040ff0000004181c */
[----:B------:R-:W-:Y:S01]  /*f2d0*/  HMMA.16816.F32.BF16 R32, R184, R170, R32 ;  /* 0x000000aab820723c */ /* 0x000fe20000041820 */
[----:B------:R-:W4:Y:S06]  /*f2e0*/  LDSM.16.M88.4 R168, [R220+0x2800] ;  /* 0x00280000dca8783b */ /* 0x000f2c0000000200 */
[----:B------:R-:W5:Y:S01]  /*f2f0*/  LDSM.16.M88.4 R184, [R220+0x3000] ;  /* 0x00300000dcb8783b */ /* 0x000f620000000200 */
[C---:B-1----:R-:W-:Y:S08]  /*f300*/  HMMA.16816.F32.BF16 R4, R176.reuse, R196, R4 ;  /* 0x000000c4b004723c */ /* 0x042ff00000041804 */
[C---:B------:R-:W-:Y:S01]  /*f310*/  HMMA.16816.F32.BF16 R8, R176.reuse, R198, R8 ;  /* 0x000000c6b008723c */ /* 0x040fe20000041808 */
[----:B------:R-:W1:Y:S07]  /*f320*/  LDSM.16.M88.4 R196, [R234+0x18100] ;  /* 0x01810000eac4783b */ /* 0x000e6e0000000200 */
[C---:B------:R-:W-:Y:S08]  /*f330*/  HMMA.16816.F32.BF16 R12, R176.reuse, R200, R12 ;  /* 0x000000c8b00c723c */ /* 0x040ff0000004180c */
[C---:B------:R-:W-:Y:S01]  /*f340*/  HMMA.16816.F32.BF16 R16, R176.reuse, R202, R16 ;  /* 0x000000cab010723c */ /* 0x040fe20000041810 */
[----:B------:R-:W-:Y:S07]  /*f350*/  LDSM.16.M88.4 R200, [R233+0xe100] ;  /* 0x00e10000e9c8783b */ /* 0x000fee0000000200 */
[C---:B---3--:R-:W-:Y:S08]  /*f360*/  HMMA.16816.F32.BF16 R20, R176.reuse, R172, R20 ;  /* 0x000000acb014723c */ /* 0x048ff00000041814 */
[C---:B------:R-:W-:Y:S01]  /*f370*/  HMMA.16816.F32.BF16 R24, R176.reuse, R174, R24 ;  /* 0x000000aeb018723c */ /* 0x040fe20000041818 */
[----:B------:R-:W-:Y:S07]  /*f380*/  LDSM.16.M88.4 R172, [R233+0xd100] ;  /* 0x00d10000e9ac783b */ /* 0x000fee0000000200 */
[C---:B--2---:R-:W-:Y:S08]  /*f390*/  HMMA.16816.F32.BF16 R28, R176.reuse, R164, R28 ;  /* 0x000000a4b01c723c */ /* 0x044ff0000004181c */
[----:B------:R-:W-:Y:S01]  /*f3a0*/  HMMA.16816.F32.BF16 R32, R176, R166, R32 ;  /* 0x000000a6b020723c */ /* 0x000fe20000041820 */
[----:B------:R-:W2:Y:S06]  /*f3b0*/  LDSM.16.M88.4 R164, [R233+0xc900] ;  /* 0x00c90000e9a4783b */ /* 0x000eac0000000200 */
[----:B------:R-:W-:Y:S01]  /*f3c0*/  LDSM.16.M88.4 R176, [R230+0x18100] ;  /* 0x01810000e6b0783b */ /* 0x000fe20000000200 */
[C---:B------:R-:W-:Y:S08]  /*f3d0*/  HMMA.16816.F32.BF16 R4, R180.reuse, R188, R4 ;  /* 0x000000bcb404723c */ /* 0x040ff00000041804 */
[C---:B------:R-:W-:Y:S01]  /*f3e0*/  HMMA.16816.F32.BF16 R8, R180.reuse, R190, R8 ;  /* 0x000000beb408723c */ /* 0x040fe20000041808 */
[----:B------:R-:W-:Y:S07]  /*f3f0*/  LDSM.16.M88.4 R188, [R213] ;  /* 0x00000000d5bc783b */ /* 0x000fee0000000200 */
[C---:B----4-:R-:W-:Y:S08]  /*f400*/  HMMA.16816.F32.BF16 R12, R180.reuse, R168, R12 ;  /* 0x000000a8b40c723c */ /* 0x050ff0000004180c */
[C---:B------:R-:W-:Y:S01]  /*f410*/  HMMA.16816.F32.BF16 R16, R180.reuse, R170, R16 ;  /* 0x000000aab410723c */ /* 0x040fe20000041810 */
[----:B------:R-:W3:Y:S07]  /*f420*/  LDSM.16.M88.4 R168, [R233+0xd900] ;  /* 0x00d90000e9a8783b */ /* 0x000eee0000000200 */
[C---:B-----5:R-:W-:Y:S08]  /*f430*/  HMMA.16816.F32.BF16 R20, R180.reuse, R184, R20 ;  /* 0x000000b8b414723c */ /* 0x060ff00000041814 */
[C---:B------:R-:W-:Y:S01]  /*f440*/  HMMA.16816.F32.BF16 R24, R180.reuse, R186, R24 ;  /* 0x000000bab418723c */ /* 0x040fe20000041818 */
[----:B------:R-:W-:Y:S07]  /*f450*/  LDSM.16.M88.4 R184, [R214] ;  /* 0x00000000d6b8783b */ /* 0x000fee0000000200 */
[C---:B------:R-:W-:Y:S08]  /*f460*/  HMMA.16816.F32.BF16 R28, R180.reuse, R192, R28 ;  /* 0x000000c0b41c723c */ /* 0x040ff0000004181c */
[----:B------:R-:W-:Y:S01]  /*f470*/  HMMA.16816.F32.BF16 R32, R180, R194, R32 ;  /* 0x000000c2b420723c */ /* 0x000fe20000041820 */
[----:B------:R-:W4:Y:S06]  /*f480*/  LDSM.16.M88.4 R180, [R215] ;  /* 0x00000000d7b4783b */ /* 0x000f2c0000000200 */
[----:B------:R-:W-:Y:S01]  /*f490*/  LDSM.16.M88.4 R192, [R228+0xc100] ;  /* 0x00c10000e4c0783b */ /* 0x000fe20000000200 */
[C---:B-1----:R-:W-:Y:S08]  /*f4a0*/  HMMA.16816.F32.BF16 R4, R196.reuse, R204, R4 ;  /* 0x000000ccc404723c */ /* 0x042ff00000041804 */
[C---:B------:R-:W-:Y:S01]  /*f4b0*/  HMMA.16816.F32.BF16 R8, R196.reuse, R206, R8 ;  /* 0x000000cec408723c */ /* 0x040fe20000041808 */
[----:B------:R-:W-:Y:S07]  /*f4c0*/  LDSM.16.M88.4 R204, [R233+0xe900] ;  /* 0x00e90000e9cc783b */ /* 0x000fee0000000200 */
[C---:B--2---:R-:W-:Y:S08]  /*f4d0*/  HMMA.16816.F32.BF16 R12, R196.reuse, R164, R12 ;  /* 0x000000a4c40c723c */ /* 0x044ff0000004180c */
[C---:B------:R-:W-:Y:S01]  /*f4e0*/  HMMA.16816.F32.BF16 R16, R196.reuse, R166, R16 ;  /* 0x000000a6c410723c */ /* 0x040fe20000041810 */
[----:B------:R-:W1:Y:S07]  /*f4f0*/  LDSM.16.M88.4 R164, [R212] ;  /* 0x00000000d4a4783b */ /* 0x000e6e0000000200 */
[C---:B------:R-:W-:Y:S08]  /*f500*/  HMMA.16816.F32.BF16 R20, R196.reuse, R172, R20 ;  /* 0x000000acc414723c */ /* 0x040ff00000041814 */
[C---:B------:R-:W-:Y:S01]  /*f510*/  HMMA.16816.F32.BF16 R24, R196.reuse, R174, R24 ;  /* 0x000000aec418723c */ /* 0x040fe20000041818 */
[----:B------:R-:W2:Y:S07]  /*f520*/  LDSM.16.M88.4 R172, [R229+0x18100] ;  /* 0x01810000e5ac783b */ /* 0x000eae0000000200 */
[C---:B---3--:R-:W-:Y:S08]  /*f530*/  HMMA.16816.F32.BF16 R28, R196.reuse, R168, R28 ;  /* 0x000000a8c41c723c */ /* 0x048ff0000004181c */
[----:B------:R-:W-:Y:S01]  /*f540*/  HMMA.16816.F32.BF16 R32, R196, R170, R32 ;  /* 0x000000aac420723c */ /* 0x000fe20000041820 */
[----:B------:R-:W3:Y:S06]  /*f550*/  LDSM.16.M88.4 R168, [R228+0xc900] ;  /* 0x00c90000e4a8783b */ /* 0x000eec0000000200 */
[----:B------:R-:W-:Y:S01]  /*f560*/  LDSM.16.M88.4 R196, [R234+0x1c100] ;  /* 0x01c10000eac4783b */ /* 0x000fe20000000200 */
[C---:B----4-:R-:W-:Y:S08]  /*f570*/  HMMA.16816.F32.BF16 R4, R176.reuse, R180, R4 ;  /* 0x000000b4b004723c */ /* 0x050ff00000041804 */
[C---:B------:R-:W-:Y:S01]  /*f580*/  HMMA.16816.F32.BF16 R8, R176.reuse, R182, R8 ;  /* 0x000000b6b008723c */ /* 0x040fe20000041808 */
[----:B------:R-:W4:Y:S07]  /*f590*/  LDSM.16.M88.4 R180, [R228+0xd100] ;  /* 0x00d10000e4b4783b */ /* 0x000f2e0000000200 */
[C---:B------:R-:W-:Y:S08]  /*f5a0*/  HMMA.16816.F32.BF16 R12, R176.reuse, R184, R12 ;  /* 0x000000b8b00c723c */ /* 0x040ff0000004180c */
[C---:B------:R-:W-:Y:S01]  /*f5b0*/  HMMA.16816.F32.BF16 R16, R176.reuse, R186, R16 ;  /* 0x000000bab010723c */ /* 0x040fe20000041810 */
[----:B------:R-:W-:Y:S07]  /*f5c0*/  LDSM.16.M88.4 R184, [R220+0x4000] ;  /* 0x00400000dcb8783b */ /* 0x000fee0000000200 */
[C---:B------:R-:W-:Y:S08]  /*f5d0*/  HMMA.16816.F32.BF16 R20, R176.reuse, R188, R20 ;  /* 0x000000bcb014723c */ /* 0x040ff00000041814 */
[C---:B------:R-:W-:Y:S01]  /*f5e0*/  HMMA.16816.F32.BF16 R24, R176.reuse, R190, R24 ;  /* 0x000000beb018723c */ /* 0x040fe20000041818 */
[----:B------:R-:W-:Y:S07]  /*f5f0*/  LDSM.16.M88.4 R188, [R220+0x4800] ;  /* 0x00480000dcbc783b */ /* 0x000fee0000000200 */
[C---:B-1----:R-:W-:Y:S08]  /*f600*/  HMMA.16816.F32.BF16 R28, R176.reuse, R164, R28 ;  /* 0x000000a4b01c723c */ /* 0x042ff0000004181c */
[----:B------:R-:W-:Y:S01]  /*f610*/  HMMA.16816.F32.BF16 R32, R176, R166, R32 ;  /* 0x000000a6b020723c */ /* 0x000fe20000041820 */
[----:B------:R-:W1:Y:S06]  /*f620*/  LDSM.16.M88.4 R164, [R228+0xd900] ;  /* 0x00d90000e4a4783b */ /* 0x000e6c0000000200 */
[----:B------:R-:W5:Y:S01]  /*f630*/  LDSM.16.M88.4 R176, [R227+0x18100] ;  /* 0x01810000e3b0783b */ /* 0x000f620000000200 */
        /* <DEDUP_REMOVED lines=8> */
[----:B------:R-:W-:Y:S07]  /*f6c0*/  LDSM.16.M88.4 R180, [R230+0x1c100] ;  /* 0x01c10000e6b4783b */ /* 0x000fee0000000200 */
[C---:B-1----:R-:W-:Y:S08]  /*f6d0*/  HMMA.16816.F32.BF16 R28, R172.reuse, R164, R28 ;  /* 0x000000a4ac1c723c */ /* 0x042ff0000004181c */
[----:B------:R-:W-:Y:S01]  /*f6e0*/  HMMA.16816.F32.BF16 R32, R172, R166, R32 ;  /* 0x000000a6ac20723c */ /* 0x000fe20000041820 */
[----:B------:R-:W1:Y:S06]  /*f6f0*/  LDSM.16.M88.4 R164, [R233+0xf100] ;  /* 0x00f10000e9a4783b */ /* 0x000e6c0000000200 */
[----:B------:R-:W4:Y:S01]  /*f700*/  LDSM.16.M88.4 R172, [R233+0xf900] ;  /* 0x00f90000e9ac783b */ /* 0x000f220000000200 */
[C---:B-----5:R-:W-:Y:S08]  /*f710*/  HMMA.16816.F32.BF16 R4, R176.reuse, R184, R4 ;  /* 0x000000b8b004723c */ /* 0x060ff00000041804 */
[C---:B------:R-:W-:Y:S01]  /*f720*/  HMMA.16816.F32.BF16 R8, R176.reuse, R186, R8 ;  /* 0x000000bab008723c */ /* 0x040fe20000041808 */
[----:B------:R-:W5:Y:S07]  /*f730*/  LDSM.16.M88.4 R184, [R211] ;  /* 0x00000000d3b8783b */ /* 0x000f6e0000000200 */
[C---:B------:R-:W-:Y:S08]  /*f740*/  HMMA.16816.F32.BF16 R12, R176.reuse, R188, R12 ;  /* 0x000000bcb00c723c */ /* 0x040ff0000004180c */
[C---:B------:R-:W-:Y:S01]  /*f750*/  HMMA.16816.F32.BF16 R16, R176.reuse, R190, R16 ;  /* 0x000000beb010723c */ /* 0x040fe20000041810 */
[----:B------:R-:W1:Y:S07]  /*f760*/  LDSM.16.M88.4 R188, [R210] ;  /* 0x00000000d2bc783b */ /* 0x000e6e0000000200 */
[C---:B--2---:R-:W-:Y:S08]  /*f770*/  HMMA.16816.F32.BF16 R20, R176.reuse, R192, R20 ;  /* 0x000000c0b014723c */ /* 0x044ff00000041814 */
[C---:B------:R-:W-:Y:S01]  /*f780*/  HMMA.16816.F32.BF16 R24, R176.reuse, R194, R24 ;  /* 0x000000c2b018723c */ /* 0x040fe20000041818 */
[----:B------:R-:W-:Y:S07]  /*f790*/  LDSM.16.M88.4 R192, [R229+0x1c100] ;  /* 0x01c10000e5c0783b */ /* 0x000fee0000000200 */
[C---:B---3--:R-:W-:Y:S08]  /*f7a0*/  HMMA.16816.F32.BF16 R28, R176.reuse, R168, R28 ;  /* 0x000000a8b01c723c */ /* 0x048ff0000004181c */
[----:B------:R-:W-:Y:S01]  /*f7b0*/  HMMA.16816.F32.BF16 R32, R176, R170, R32 ;  /* 0x000000aab020723c */ /* 0x000fe20000041820 */
[----:B------:R-:W2:Y:S06]  /*f7c0*/  LDSM.16.M88.4 R168, [R209] ;  /* 0x00000000d1a8783b */ /* 0x000eac0000000200 */
[----:B------:R-:W3:Y:S01]  /*f7d0*/  LDSM.16.M88.4 R176, [R208] ;  /* 0x00000000d0b0783b */ /* 0x000ee20000000200 */
[C---:B------:R-:W-:Y:S08]  /*f7e0*/  HMMA.16816.F32.BF16 R4, R196.reuse, R200, R4 ;  /* 0x000000c8c404723c */ /* 0x040ff00000041804 */
[C---:B------:R-:W-:Y:S01]  /*f7f0*/  HMMA.16816.F32.BF16 R8, R196.reuse, R202, R8 ;  /* 0x000000cac408723c */ /* 0x040fe20000041808 */
[----:B------:R-:W2:Y:S07]  /*f800*/  LDSM.16.M88.4 R200, [R228+0xe100] ;  /* 0x00e10000e4c8783b */ /* 0x000eae0000000200 */
[C---:B------:R-:W-:Y:S08]  /*f810*/  HMMA.16816.F32.BF16 R12, R196.reuse, R204, R12 ;  /* 0x000000ccc40c723c */ /* 0x040ff0000004180c */
[C---:B------:R-:W-:Y:S01]  /*f820*/  HMMA.16816.F32.BF16 R16, R196.reuse, R206, R16 ;  /* 0x000000cec410723c */ /* 0x040fe20000041810 */
[----:B------:R-:W-:Y:S07]  /*f830*/  LDSM.16.M88.4 R204, [R220+0x6000] ;  /* 0x00600000dccc783b */ /* 0x000fee0000000200 */
[C---:B-1----:R-:W-:Y:S08]  /*f840*/  HMMA.16816.F32.BF16 R20, R196.reuse, R164, R20 ;  /* 0x000000a4c414723c */ /* 0x042ff00000041814 */
[C---:B------:R-:W-:Y:S01]  /*f850*/  HMMA.16816.F32.BF16 R24, R196.reuse, R166, R24 ;  /* 0x000000a6c418723c */ /* 0x040fe20000041818 */
[----:B------:R-:W1:Y:S07]  /*f860*/  LDSM.16.M88.4 R164, [R228+0xe900] ;  /* 0x00e90000e4a4783b */ /* 0x000e6e0000000200 */
[C---:B----4-:R-:W-:Y:S08]  /*f870*/  HMMA.16816.F32.BF16 R28, R196.reuse, R172, R28 ;  /* 0x000000acc41c723c */ /* 0x050ff0000004181c */
[----:B------:R-:W-:Y:S01]  /*f880*/  HMMA.16816.F32.BF16 R32, R196, R174, R32 ;  /* 0x000000aec420723c */ /* 0x000fe20000041820 */
[----:B------:R-:W4:Y:S06]  /*f890*/  LDSM.16.M88.4 R172, [R228+0xf100] ;  /* 0x00f10000e4ac783b */ /* 0x000f2c0000000200 */
[----:B------:R-:W-:Y:S01]  /*f8a0*/  LDSM.16.M88.4 R196, [R227+0x1c100] ;  /* 0x01c10000e3c4783b */ /* 0x000fe20000000200 */
[C---:B-----5:R-:W-:Y:S08]  /*f8b0*/  HMMA.16816.F32.BF16 R4, R180.reuse, R184, R4 ;  /* 0x000000b8b404723c */ /* 0x060ff00000041804 */
[C---:B------:R-:W-:Y:S01]  /*f8c0*/  HMMA.16816.F32.BF16 R8, R180.reuse, R186, R8 ;  /* 0x000000bab408723c */ /* 0x040fe20000041808 */
[----:B------:R-:W5:Y:S07]  /*f8d0*/  LDSM.16.M88.4 R184, [R228+0xf900] ;  /* 0x00f90000e4b8783b */ /* 0x000f6e0000000200 */
[C---:B------:R-:W-:Y:S08]  /*f8e0*/  HMMA.16816.F32.BF16 R12, R180.reuse, R188, R12 ;  /* 0x000000bcb40c723c */ /* 0x040ff0000004180c */
[C---:B------:R-:W-:Y:S08]  /*f8f0*/  HMMA.16816.F32.BF16 R16, R180.reuse, R190, R16 ;  /* 0x000000beb410723c */ /* 0x040ff00000041810 */
[C---:B--2---:R-:W-:Y:S08]  /*f900*/  HMMA.16816.F32.BF16 R20, R180.reuse, R168, R20 ;  /* 0x000000a8b414723c */ /* 0x044ff00000041814 */
[C---:B------:R-:W-:Y:S08]  /*f910*/  HMMA.16816.F32.BF16 R24, R180.reuse, R170, R24 ;  /* 0x000000aab418723c */ /* 0x040ff00000041818 */
[C---:B---3--:R-:W-:Y:S08]  /*f920*/  HMMA.16816.F32.BF16 R28, R180.reuse, R176, R28 ;  /* 0x000000b0b41c723c */ /* 0x048ff0000004181c */
[----:B------:R-:W-:Y:S08]  /*f930*/  HMMA.16816.F32.BF16 R32, R180, R178, R32 ;  /* 0x000000b2b420723c */ /* 0x000ff00000041820 */
[C---:B------:R-:W-:Y:S08]  /*f940*/  HMMA.16816.F32.BF16 R4, R192.reuse, R200, R4 ;  /* 0x000000c8c004723c */ /* 0x040ff00000041804 */
[C---:B------:R-:W-:Y:S08]  /*f950*/  HMMA.16816.F32.BF16 R8, R192.reuse, R202, R8 ;  /* 0x000000cac008723c */ /* 0x040ff00000041808 */
[C---:B-1----:R-:W-:Y:S08]  /*f960*/  HMMA.16816.F32.BF16 R12, R192.reuse, R164, R12 ;  /* 0x000000a4c00c723c */ /* 0x042ff0000004180c */
[C---:B------:R-:W-:Y:S01]  /*f970*/  HMMA.16816.F32.BF16 R16, R192.reuse, R166, R16 ;  /* 0x000000a6c010723c */ /* 0x040fe20000041810 */
[----:B------:R-:W1:Y:S07]  /*f980*/  LDSM.16.M88.4 R164, [R220+0x6800] ;  /* 0x00680000dca4783b */ /* 0x000e6e0000000200 */
[C---:B----4-:R-:W-:Y:S08]  /*f990*/  HMMA.16816.F32.BF16 R20, R192.reuse, R172, R20 ;  /* 0x000000acc014723c */ /* 0x050ff00000041814 */
[C---:B------:R-:W-:Y:S08]  /*f9a0*/  HMMA.16816.F32.BF16 R24, R192.reuse, R174, R24 ;  /* 0x000000aec018723c */ /* 0x040ff00000041818 */
[C---:B-----5:R-:W-:Y:S08]  /*f9b0*/  HMMA.16816.F32.BF16 R28, R192.reuse, R184, R28 ;  /* 0x000000b8c01c723c */ /* 0x060ff0000004181c */
[----:B------:R-:W-:Y:S08]  /*f9c0*/  HMMA.16816.F32.BF16 R32, R192, R186, R32 ;  /* 0x000000bac020723c */ /* 0x000ff00000041820 */
[C---:B------:R-:W-:Y:S08]  /*f9d0*/  HMMA.16816.F32.BF16 R4, R196.reuse, R204, R4 ;  /* 0x000000ccc404723c */ /* 0x040ff00000041804 */
[C---:B------:R-:W-:Y:S08]  /*f9e0*/  HMMA.16816.F32.BF16 R8, R196.reuse, R206, R8 ;  /* 0x000000cec408723c */ /* 0x040ff00000041808 */
[C---:B-1----:R-:W-:Y:S08]  /*f9f0*/  HMMA.16816.F32.BF16 R12, R196.reuse, R164, R12 ;  /* 0x000000a4c40c723c */ /* 0x042ff0000004180c */
[----:B------:R-:W-:Y:S01]  /*fa00*/  FMUL.FTZ R169, R4, c[0x0][0x320] ;  /* 0x0000c80004a97a20 */ /* 0x000fe20000410000 */
[C---:B------:R-:W-:Y:S03]  /*fa10*/  HMMA.16816.F32.BF16 R16, R196.reuse, R166, R16 ;  /* 0x000000a6c410723c */ /* 0x040fe60000041810 */
[----:B------:R-:W-:Y:S02]  /*fa20*/  FMUL.FTZ R170, R5, c[0x0][0x320] ;  /* 0x0000c80005aa7a20 */ /* 0x000fe40000410000 */
[----:B------:R-:W1:Y:S01]  /*fa30*/  MUFU.TANH R169, R169 ;  /* 0x000000a900a97308 */ /* 0x000e620000002400 */
[----:B------:R-:W-:Y:S02]  /*fa40*/  FMUL.FTZ R0, R6, c[0x0][0x320] ;  /* 0x0000c80006007a20 */ /* 0x000fe40000410000 */
[----:B------:R-:W-:Y:S04]  /*fa50*/  FMUL.FTZ R9, R9, c[0x0][0x320] ;  /* 0x0000c80009097a20 */ /* 0x000fe80000410000 */
[----:B------:R-:W-:Y:S02]  /*fa60*/  FMUL.FTZ R10, R10, c[0x0][0x320] ;  /* 0x0000c8000a0a7a20 */ /* 0x000fe40000410000 */
[----:B------:R-:W-:Y:S01]  /*fa70*/  FMUL.FTZ R11, R11, c[0x0][0x320] ;  /* 0x0000c8000b0b7a20 */ /* 0x000fe20000410000 */
[----:B------:R-:W2:Y:S01]  /*fa80*/  MUFU.TANH R172, R9 ;  /* 0x0000000900ac7308 */ /* 0x000ea20000002400 */
[----:B------:R-:W-:Y:S02]  /*fa90*/  FMUL.FTZ R168, R7, c[0x0][0x320] ;  /* 0x0000c80007a87a20 */ /* 0x000fe40000410000 */
[----:B------:R-:W3:Y:S01]  /*faa0*/  LDSM.16.M88.4 R4, [R220+0x7000] ;  /* 0x00700000dc04783b */ /* 0x000ee20000000200 */
[----:B------:R-:W-:Y:S02]  /*fab0*/  FMUL.FTZ R171, R8, c[0x0][0x320] ;  /* 0x0000c80008ab7a20 */ /* 0x000fe40000410000 */
[----:B------:R-:W-:Y:S02]  /*fac0*/  FMUL.FTZ R195, R12, c[0x0][0x320] ;  /* 0x0000c8000cc37a20 */ /* 0x000fe40000410000 */
[----:B------:R-:W-:Y:S02]  /*fad0*/  FMUL.FTZ R12, R15, c[0x0][0x320] ;  /* 0x0000c8000f0c7a20 */ /* 0x000fe40000410000 */
[----:B------:R-:W4:Y:S01]  /*fae0*/  MUFU.TANH R164, R10 ;  /* 0x0000000a00a47308 */ /* 0x000f220000002400 */
[----:B------:R-:W-:Y:S02]  /*faf0*/  FMUL.FTZ R175, R16, c[0x0][0x320] ;  /* 0x0000c80010af7a20 */ /* 0x000fe40000410000 */
[----:B------:R-:W-:Y:S02]  /*fb00*/  FMUL.FTZ R13, R13, c[0x0][0x320] ;  /* 0x0000c8000d0d7a20 */ /* 0x000fe40000410000 */
[----:B------:R-:W-:Y:S02]  /*fb10*/  FMUL.FTZ R14, R14, c[0x0][0x320] ;  /* 0x0000c8000e0e7a20 */ /* 0x000fe40000410000 */
[----:B------:R-:W-:Y:S02]  /*fb20*/  FMUL.FTZ R17, R17, c[0x0][0x320] ;  /* 0x0000c80011117a20 */ /* 0x000fe40000410000 */
[----:B------:R-:W-:Y:S01]  /*fb30*/  FMUL.FTZ R18, R18, c[0x0][0x320] ;  /* 0x0000c80012127a20 */ /* 0x000fe20000410000 */
[----:B------:R5:W1:Y:S10]  /*fb40*/  MUFU.TANH R165, R11 ;  /* 0x0000000b00a57308 */ /* 0x000a740000002400 */
[----:B------:R-:W1:Y:S10]  /*fb50*/  MUFU.TANH R170, R170 ;  /* 0x000000aa00aa7308 */ /* 0x000e740000002400 */
[----:B------:R-:W1:Y:S01]  /*fb60*/  MUFU.TANH R0, R0 ;  /* 0x0000000000007308 */ /* 0x000e620000002400 */
[C---:B---3--:R-:W-:Y:S01]  /*fb70*/  HMMA.16816.F32.BF16 R20, R196.reuse, R4, R20 ;  /* 0x00000004c414723c */ /* 0x048fe20000041814 */
[----:B-----5:R-:W3:Y:S01]  /*fb80*/  LDSM.16.M88.4 R8, [R220+0x7800] ;  /* 0x00780000dc08783b */ /* 0x020ee20000000200 */
[----:B------:R-:W-:Y:S07]  /*fb90*/  DEPBAR.LE SB0, 0x0 ;  /* 0x000080000000791a */ /* 0x000fee0000000000 */
[----:B------:R-:W1:Y:S01]  /*fba0*/  MUFU.TANH R168, R168 ;  /* 0x000000a800a87308 */ /* 0x000e620000002400 */
[----:B------:R-:W-:Y:S01]  /*fbb0*/  BAR.SYNC.DEFER_BLOCKING 0x0 ;  /* 0x0000000000007b1d */ /* 0x000fe20000010000 */
[C---:B------:R-:W-:Y:S05]  /*fbc0*/  HMMA.16816.F32.BF16 R24, R196.reuse, R6, R24 ;  /* 0x00000006c418723c */ /* 0x040fea0000041818 */
[----:B------:R-:W-:Y:S03]  /*fbd0*/  FMUL.FTZ R4, R19, c[0x0][0x320] ;  /* 0x0000c80013047a20 */ /* 0x000fe60000410000 */
[----:B------:R-:W1:Y:S05]  /*fbe0*/  MUFU.TANH R171, R171 ;  /* 0x000000ab00ab7308 */ /* 0x000e6a0000002400 */
[----:B------:R-:W-:Y:S02]  /*fbf0*/  FMUL.FTZ R207, R20, c[0x0][0x320] ;  /* 0x0000c80014cf7a20 */ /* 0x000fe40000410000 */
[----:B------:R-:W-:Y:S03]  /*fc00*/  FMUL.FTZ R21, R21, c[0x0][0x320] ;  /* 0x0000c80015157a20 */ /* 0x000fe60000410000 */
[----:B------:R-:W1:Y:S01]  /*fc10*/  MUFU.TANH R195, R195 ;  /* 0x000000c300c37308 */ /* 0x000e620000002400 */
[----:B------:R-:W-:Y:S02]  /*fc20*/  FMUL.FTZ R22, R22, c[0x0][0x320] ;  /* 0x0000c80016167a20 */ /* 0x000fe40000410000 */
[----:B------:R-:W-:Y:S03]  /*fc30*/  FMUL.FTZ R23, R23, c[0x0][0x320] ;  /* 0x0000c80017177a20 */ /* 0x000fe60000410000 */
[----:B------:R-:W-:Y:S02]  /*fc40*/  FMUL.FTZ R203, R24, c[0x0][0x320] ;  /* 0x0000c80018cb7a20 */ /* 0x000fe40000410000 */
[----:B------:R-:W-:Y:S02]  /*fc50*/  FMUL.FTZ R5, R27, c[0x0][0x320] ;  /* 0x0000c8001b057a20 */ /* 0x000fe40000410000 */
[----:B------:R1:W1:Y:S01]  /*fc60*/  MUFU.TANH R193, R13 ;  /* 0x0000000d00c17308 */ /* 0x0002620000002400 */
[----:B------:R-:W-:Y:S02]  /*fc70*/  FMUL.FTZ R25, R25, c[0x0][0x320] ;  /* 0x0000c80019197a20 */ /* 0x000fe40000410000 */
[----:B------:R-:W-:Y:S01]  /*fc80*/  FMUL.FTZ R26, R26, c[0x0][0x320] ;  /* 0x0000c8001a1a7a20 */ /* 0x000fe20000410000 */
[C---:B---3--:R-:W-:Y:S06]  /*fc90*/  HMMA.16816.F32.BF16 R28, R196.reuse, R8, R28 ;  /* 0x00000008c41c723c */ /* 0x048fec000004181c */
[----:B------:R3:W1:Y:S02]  /*fca0*/  MUFU.TANH R194, R14 ;  /* 0x0000000e00c27308 */ /* 0x0006640000002400 */
[----:B------:R-:W-:Y:S08]  /*fcb0*/  HMMA.16816.F32.BF16 R32, R196, R10, R32 ;  /* 0x0000000ac420723c */ /* 0x000ff00000041820 */
[----:B------:R-:W1:Y:S08]  /*fcc0*/  MUFU.TANH R12, R12 ;  /* 0x0000000c000c7308 */ /* 0x000e700000002400 */
[----:B------:R-:W-:Y:S02]  /*fcd0*/  FMUL.FTZ R191, R28, c[0x0][0x320] ;  /* 0x0000c8001cbf7a20 */ /* 0x000fe40000410000 */
        /* <DEDUP_REMOVED lines=10> */
[----:B------:R-:W1:Y:S10]  /*fd80*/  MUFU.TANH R4, R4 ;  /* 0x0000000400047308 */ /* 0x000e740000002400 */
[----:B------:R-:W1:Y:S10]  /*fd90*/  MUFU.TANH R207, R207 ;  /* 0x000000cf00cf7308 */ /* 0x000e740000002400 */
[----:B------:R3:W1:Y:S10]  /*fda0*/  MUFU.TANH R205, R21 ;  /* 0x0000001500cd7308 */ /* 0x0006740000002400 */
[----:B------:R3:W1:Y:S10]  /*fdb0*/  MUFU.TANH R204, R22 ;  /* 0x0000001600cc7308 */ /* 0x0006740000002400 */
[----:B------:R3:W1:Y:S10]  /*fdc0*/  MUFU.TANH R202, R23 ;  /* 0x0000001700ca7308 */ /* 0x0006740000002400 */
[----:B------:R-:W1:Y:S10]  /*fdd0*/  MUFU.TANH R203, R203 ;  /* 0x000000cb00cb7308 */ /* 0x000e740000002400 */
[----:B------:R3:W1:Y:S10]  /*fde0*/  MUFU.TANH R201, R25 ;  /* 0x0000001900c97308 */ /* 0x0006740000002400 */
        /* <DEDUP_REMOVED lines=9> */
[----:B------:R-:W1:Y:S01]  /*fe80*/  MUFU.TANH R7, R7 ;  /* 0x0000000700077308 */ /* 0x000e620000002400 */
[----:B------:R-:W-:-:S05]  /*fe90*/  @P0 BRA `(.L_x_2005) ;  /* 0x0000038000000947 */ /* 0x000fca0003800000 */
[----:B--2-4-:R-:W-:Y:S01]  /*fea0*/  ULEA UR4, UR20, UR12, 0x6 ;  /* 0x0000000c14047291 */ /* 0x014fe2000f8e303f */
[----:B------:R-:W-:Y:S01]  /*feb0*/  ISETP.NE.AND P1, PT, R236, 0x1, PT ;  /* 0x00000001ec00780c */ /* 0x000fe20003f25270 */
[----:B------:R-:W-:Y:S04]  /*fec0*/  IMAD.MOV.U32 R237, RZ, RZ, RZ ;  /* 0x000000ffffed7224 */ /* 0x000fe800078e00ff */
[----:B------:R-:W-:Y:S05]  /*fed0*/  IMAD.U32 R238, RZ, RZ, UR4 ;  /* 0x00000004ffee7e24 */ /* 0x000fea000f8e00ff */
[----:B------:R-:W-:Y:S05]  /*fee0*/  IADD3 R238, R238, -0x40, R239 ;  /* 0xffffffc0eeee7810 */ /* 0x000fea0007ffe0ef */
[----:B------:R-:W-:Y:S04]  /*fef0*/  @P1 IMAD.HI.U32 R10, R238, c[0x0][0x2bc], RZ ;  /* 0x0000af00ee0a1a27 */ /* 0x000fe800078e00ff */
[----:B------:R-:W-:Y:S01]  /*ff00*/  IMAD.MOV.U32 R6, RZ, RZ, R238 ;  /* 0x000000ffff067224 */ /* 0x000fe200078e00ee */
[----:B------:R-:W-:Y:S04]  /*ff10*/  @P1 SHF.R.U32.HI R6, RZ, c[0x0][0x2c0], R10 ;  /* 0x0000b000ff061a19 */ /* 0x000fe8000001160a */
[C---:B------:R-:W-:Y:S04]  /*ff20*/  @!P2 IADD3 R11, P0, R6.reuse, UR16, RZ ;  /* 0x00000010060bac10 */ /* 0x040fe8000ff1e0ff */
[----:B------:R-:W-:Y:S02]  /*ff30*/  @!P2 LEA.HI.X.SX32 R10, R6, UR8, 0x1, P0 ;  /* 0x00000008060aac11 */ /* 0x000fe400080f0eff */
[C---:B------:R-:W-:Y:S04]  /*ff40*/  @!P2 LEA R8, P0, R11.reuse, c[0x0][0x2a0], 0x2 ;  /* 0x0000a8000b08aa11 */ /* 0x040fe800078010ff */
[----:B------:R-:W-:Y:S01]  /*ff50*/  @!P2 LEA.HI.X R9, R11, c[0x0][0x2a4], R10, 0x2, P0 ;  /* 0x0000a9000b09aa11 */ /* 0x000fe200000f140a */
[----:B------:R-:W-:Y:S04]  /*ff60*/  IMAD.MOV R11, RZ, RZ, -R6 ;  /* 0x000000ffff0b7224 */ /* 0x000fe800078e0a06 */
[----:B------:R-:W2:Y:S01]  /*ff70*/  @!P2 LDG.E R237, [R8.64] ;  /* 0x0000001208eda981 */ /* 0x000ea2000c1e1900 */
[----:B------:R-:W-:Y:S04]  /*ff80*/  IMAD R238, R11, c[0x0][0x2b8], R238 ;  /* 0x0000ae000bee7a24 */ /* 0x000fe800078e02ee */
[C---:B---3--:R-:W-:Y:S01]  /*ff90*/  IMAD.WIDE.U32 R14, R238.reuse, c[0x0][0x1e0], RZ ;  /* 0x00007800ee0e7a25 */ /* 0x048fe200078e00ff */
[----:B------:R-:W-:Y:S05]  /*ffa0*/  SHF.R.S32.HI R11, RZ, 0x1f, R238 ;  /* 0x0000001fff0b7819 */ /* 0x000fea00000114ee */
[----:B------:R-:W-:Y:S04]  /*ffb0*/  IMAD R11, R11, c[0x0][0x1e0], RZ ;  /* 0x000078000b0b7a24 */ /* 0x000fe800078e02ff */
[----:B------:R-:W-:Y:S04]  /*ffc0*/  IMAD R11, R238, c[0x0][0x1e4], R11 ;  /* 0x00007900ee0b7a24 */ /* 0x000fe800078e020b */
[----:B------:R-:W-:Y:S01]  /*ffd0*/  IMAD.IADD R15, R15, 0x1, R11 ;  /* 0x000000010f0f7824 */ /* 0x000fe200078e020b */
[----:B--2---:R-:W-:Y:S03]  /*ffe0*/  SHF.R.S32.HI R6, RZ, 0x1f, R237 ;  /* 0x0000001fff067819 */ /* 0x004fe600000114ed */
[C---:B------:R-:W-:Y:S04]  /*fff0*/  IMAD.WIDE.U32 R14, R237.reuse, c[0x0][0x1f0], R14 ;  /* 0x00007c00ed0e7a25 */ /* 0x040fe800078e000e */
[----:B------:R-:W-:Y:S01]  /*10000*/  IMAD R6, R6, c[0x0][0x1f0], RZ ;  /* 0x00007c0006067a24 */ /* 0x000fe200078e02ff */
[----:B------:R-:W-:Y:S03]  /*10010*/  IADD3 R9, P0, R14, UR14, RZ ;  /* 0x0000000e0e097c10 */ /* 0x000fe6000ff1e0ff */
[----:B------:R-:W-:Y:S05]  /*10020*/  IMAD R6, R237, c[0x0][0x1f4], R6 ;  /* 0x00007d00ed067a24 */ /* 0x000fea00078e0206 */
[----:B------:R-:W-:Y:S02]  /*10030*/  IADD3.X R6, R15, UR7, R6, P0, !PT ;  /* 0x000000070f067c10 */ /* 0x000fe400087fe406 */
[C---:B-1----:R-:W-:Y:S04]  /*10040*/  LEA R13, P0, R9.reuse, c[0x0][0x1c8], 0x1 ;  /* 0x00007200090d7a11 */ /* 0x042fe800078008ff */
[----:B------:R-:W-:Y:S02]  /*10050*/  LEA.HI.X R11, R9, c[0x0][0x1cc], R6, 0x1, P0 ;  /* 0x00007300090b7a11 */ /* 0x000fe400000f0c06 */
[----:B------:R-:W1:Y:S04]  /*10060*/  SHFL.IDX PT, R9, R13, RZ, 0x181f ;  /* 0x00181fff0d097589 */ /* 0x000e6800000e0000 */
[----:B------:R-:W2:Y:S04]  /*10070*/  SHFL.IDX PT, R10, R11, RZ, 0x181f ;  /* 0x00181fff0b0a7589 */ /* 0x000ea800000e0000 */
[----:B------:R-:W3:Y:S04]  /*10080*/  SHFL.IDX PT, R6, R13, 0x1, 0x181f ;  /* 0x00381f000d067f89 */ /* 0x000ee800000e0000 */
[----:B------:R-:W4:Y:S01]  /*10090*/  SHFL.IDX PT, R8, R11, 0x1, 0x181f ;  /* 0x00381f000b087f89 */ /* 0x000f2200000e0000 */
[C---:B-1----:R-:W-:Y:S05]  /*100a0*/  IADD3 R18, P0, R9.reuse, R249, RZ ;  /* 0x000000f909127210 */ /* 0x042fea0007f1e0ff */
        /* <DEDUP_REMOVED lines=10> */
[----:B---3--:R-:W-:Y:S04]  /*10150*/  IADD3 R24, P0, R6, R249, RZ ;  /* 0x000000f906187210 */ /* 0x008fe80007f1e0ff */
[----:B------:R1:W-:Y:S01]  /*10160*/  LDGSTS.E.BYPASS.LTC128B.128 [R235+0xe100], [R20.64], !P6 ;  /* 0x0e10000014eb7fae */ /* 0x0003e2000f101d52 */
[----:B----4-:R-:W-:Y:S01]  /*10170*/  IMAD.X R25, R8, 0x1, R248, P0 ;  /* 0x0000000108197824 */ /* 0x010fe200000e06f8 */
[----:B------:R-:W-:Y:S04]  /*10180*/  IADD3 R22, P0, R6, R250, RZ ;  /* 0x000000fa06167210 */ /* 0x000fe80007f1e0ff */
[----:B------:R1:W-:Y:S01]  /*10190*/  LDGSTS.E.BYPASS.LTC128B.128 [R235+0x9100], [R24.64], !P3 ;  /* 0x0910000018eb7fae */ /* 0x0003e2000d901d52 */
        /* <DEDUP_REMOVED lines=8> */
.L_x_2005:
[----:B--2-4-:R-:W-:Y:S01]  /*10220*/  PLOP3.LUT P0, PT, PT, PT, UP1, 0x80, 0x0 ;  /* 0x000000000000781c */ /* 0x014fe20003f0f018 */
[----:B------:R-:W0:Y:S01]  /*10230*/  LDGDEPBAR ;  /* 0x00000000000079af */ /* 0x000e220000000000 */
[----:B-1----:R-:W-:Y:S01]  /*10240*/  IMAD.MOV.U32 R15, RZ, RZ, R240 ;  /* 0x000000ffff0f7224 */ /* 0x002fe200078e00f0 */
[----:B------:R-:W-:Y:S01]  /*10250*/  USHF.L.U32 UR4, UR20, 0x6, URZ ;  /* 0x0000000614047899 */ /* 0x000fe2000800063f */
[----:B------:R-:W-:Y:S09]  /*10260*/  IMAD.U32 R8, RZ, RZ, UR10 ;  /* 0x0000000aff087e24 */ /* 0x000ff2000f8e00ff */
[----:B------:R-:W-:Y:S01]  /*10270*/  @P0 IMAD.HI.U32 R6, R240, c[0x0][0x2c8], RZ ;  /* 0x0000b200f0060a27 */ /* 0x000fe200078e00ff */
[----:B------:R-:W-:Y:S11]  /*10280*/  PLOP3.LUT P0, PT, PT, PT, UP1, 0x80, 0x0 ;  /* 0x000000000000781c */ /* 0x000ff60003f0f018 */
[----:B------:R-:W-:Y:S02]  /*10290*/  @!UPT UIADD3 URZ, URZ, URZ, URZ ;  /* 0x0000003f3f3ff290 */ /* 0x000fe4000fffe03f */
[----:B------:R-:W-:Y:S01]  /*102a0*/  @P0 SHF.R.U32.HI R15, RZ, c[0x0][0x2cc], R6 ;  /* 0x0000b300ff0f0a19 */ /* 0x000fe20000011606 */
[----:B------:R-:W-:Y:S01]  /*102b0*/  IMAD.U32 R6, RZ, RZ, UR4 ;  /* 0x00000004ff067e24 */ /* 0x000fe2000f8e00ff */
[----:B------:R-:W-:Y:S03]  /*102c0*/  PLOP3.LUT P0, PT, PT, PT, UP0, 0x40, 0x0 ;  /* 0x000000000000781c */ /* 0x000fe60003f0e808 */
[----:B------:R-:W1:Y:S01]  /*102d0*/  SHFL.IDX PT, R11, R15, RZ, 0x1c1f ;  /* 0x001c1fff0f0b7589 */ /* 0x000e6200000e0000 */
[----:B------:R-:W-:Y:S04]  /*102e0*/  IADD3 R9, -R241, 0x1, -R6 ;  /* 0x00000001f1097810 */ /* 0x000fe80007ffe906 */
[----:B------:R-:W-:Y:S04]  /*102f0*/  IADD3 R8, R9, -c[0x0][0x168], R8 ;  /* 0x80005a0009087a10 */ /* 0x000fe80007ffe008 */
[C---:B------:R-:W-:Y:S02]  /*10300*/  IADD3 R10, R8.reuse, c[0x0][0x328], RZ ;  /* 0x0000ca00080a7a10 */ /* 0x040fe40007ffe0ff */
[----:B------:R-:W-:Y:S03]  /*10310*/  IADD3 R8, R8, UR11, RZ ;  /* 0x0000000b08087c10 */ /* 0x000fe6000fffe0ff */
[--C-:B-1-3--:R-:W-:Y:S02]  /*10320*/  IMAD.IADD R14, R10, 0x1, R11.reuse ;  /* 0x000000010a0e7824 */ /* 0x10afe400078e020b */
        /* <DEDUP_REMOVED lines=17> */
.L_x_2008:
[----:B------:R-:W-:Y:S04]  /*10440*/  MOV R9, c[0x0][0x32c] ;  /* 0x0000cb0000097a02 */ /* 0x000fe80000000f00 */
[----:B------:R-:W-:Y:S11]  /*10450*/  ISETP.NE.AND P0, PT, R9, 0x1, PT ;  /* 0x000000010900780c */ /* 0x000ff60003f05270 */
[----:B------:R-:W-:Y:S02]  /*10460*/  @!UPT UIADD3 URZ, URZ, URZ, URZ ;  /* 0x0000003f3f3ff290 */ /* 0x000fe4000fffe03f */
[----:B------:R-:W-:Y:S05]  /*10470*/  @P0 IMAD.HI.U32 R9, R11, c[0x0][0x330], RZ ;  /* 0x0000cc000b090a27 */ /* 0x000fea00078e00ff */
[----:B------:R-:W-:Y:S02]  /*10480*/  @P0 SHF.R.U32.HI R11, RZ, c[0x0][0x334], R9 ;  /* 0x0000cd00ff0b0a19 */ /* 0x000fe40000011609 */
.L_x_2009:
[----:B------:R-:W-:Y:S05]  /*10490*/  BSYNC B0 ;  /* 0x0000000000007941 */ /* 0x000fea0003800000 */
.L_x_2007:
[----:B------:R-:W-:Y:S04]  /*104a0*/  IMAD R16, R11, c[0x0][0x32c], -R6 ;  /* 0x0000cb000b107a24 */ /* 0x000fe800078e0a06 */
[----:B------:R-:W-:Y:S05]  /*104b0*/  IMAD.IADD R16, R16, 0x1, -R241 ;  /* 0x0000000110107824 */ /* 0x000fea00078e0af1 */
[----:B------:R-:W-:Y:S02]  /*104c0*/  IADD3 R9, R16, c[0x0][0x32c], RZ ;  /* 0x0000cb0010097a10 */ /* 0x000fe40007ffe0ff */
[----:B------:R-:W-:Y:S02]  /*104d0*/  IMNMX R13, R13, R16, !PT ;  /* 0x000000100d0d7217 */ /* 0x000fe40007800200 */
[----:B------:R-:W-:Y:S02]  /*104e0*/  IMNMX R14, R14, R9, PT ;  /* 0x000000090e0e7217 */ /* 0x000fe40003800200 */
.L_x_2006:
[----:B------:R-:W-:Y:S01]  /*104f0*/  UISETP.GT.AND UP2, UPT, UR20, -0x1, UPT ;  /* 0xffffffff1400788c */ /* 0x000fe2000bf44270 */
[----:B------:R-:W1:Y:S05]  /*10500*/  SHFL.IDX PT, R15, R15, 0x1, 0x1c1f ;  /* 0x003c1f000f0f7f89 */ /* 0x000e6a00000e0000 */
[----:B------:R-:W-:Y:S04]  /*10510*/  PLOP3.LUT P0, PT, PT, PT, UP2, 0x80, 0x0 ;  /* 0x000000000000781c */ /* 0x000fe80003f0f028 */
[----:B------:R-:W-:Y:S04]  /*10520*/  ISETP.GT.AND P0, PT, R13, RZ, P0 ;  /* 0x000000ff0d00720c */ /* 0x000fe80000704270 */
        /* <DEDUP_REMOVED lines=58> */
[----:B------:R-:W-:Y:S04]  /*108d0*/  PLOP3.LUT P0, PT, PT, PT, UP2, 0x80, 0x0 ;  /* 0x000000000000781c */ /* 0x000fe80003f0f028 */
[----:B------:R-:W-:Y:S01]  /*108e0*/  ISETP.GT.AND P0, PT, R13, 0x39, P0 ;  /* 0x000000390d00780c */ /* 0x000fe20000704270 */
[--C-:B-1----:R-:W-:Y:S03]  /*108f0*/  IMAD.IADD R13, R10, 0x1, R15.reuse ;  /* 0x000000010a0d7824 */ /* 0x102fe600078e020f */
[----:B------:R-:W-:Y:S01]  /*10900*/  ISETP.LT.OR P0, PT, R14, 0x3a, P0 ;  /* 0x0000003a0e00780c */ /* 0x000fe20000701670 */
[----:B------:R-:W-:Y:S03]  /*10910*/  IMAD.IADD R14, R8, 0x1, R15 ;  /* 0x00000001080e7824 */ /* 0x000fe600078e020f */
        /* <DEDUP_REMOVED lines=19> */
.L_x_2012:
[----:B------:R-:W-:Y:S04]  /*10a50*/  MOV R8, 0x1 ;  /* 0x0000000100087802 */ /* 0x000fe80000000f00 */
[----:B------:R-:W-:Y:S11]  /*10a60*/  ISETP.NE.AND P0, PT, R8, c[0x0][0x32c], PT ;  /* 0x0000cb0008007a0c */ /* 0x000ff60003f05270 */
[----:B------:R-:W-:Y:S02]  /*10a70*/  @!UPT UIADD3 URZ, URZ, URZ, URZ ;  /* 0x0000003f3f3ff290 */ /* 0x000fe4000fffe03f */
[----:B------:R-:W-:Y:S05]  /*10a80*/  @P0 IMAD.HI.U32 R8, R15, c[0x0][0x330], RZ ;  /* 0x0000cc000f080a27 */ /* 0x000fea00078e00ff */
[----:B------:R-:W-:Y:S02]  /*10a90*/  @P0 SHF.R.U32.HI R15, RZ, c[0x0][0x334], R8 ;  /* 0x0000cd00ff0f0a19 */ /* 0x000fe40000011608 */
.L_x_2013:
[----:B------:R-:W-:Y:S05]  /*10aa0*/  BSYNC B0 ;  /* 0x0000000000007941 */ /* 0x000fea0003800000 */
.L_x_2011:
[----:B------:R-:W-:Y:S04]  /*10ab0*/  IMAD R6, R15, c[0x0][0x32c], -R6 ;  /* 0x0000cb000f067a24 */ /* 0x000fe800078e0a06 */
[----:B------:R-:W-:Y:S05]  /*10ac0*/  IMAD.IADD R15, R6, 0x1, -R241 ;  /* 0x00000001060f7824 */ /* 0x000fea00078e0af1 */
[----:B------:R-:W-:Y:S02]  /*10ad0*/  IADD3 R6, R15, c[0x0][0x32c], RZ ;  /* 0x0000cb000f067a10 */ /* 0x000fe40007ffe0ff */
[----:B------:R-:W-:Y:S02]  /*10ae0*/  IMNMX R14, R14, R15, !PT ;  /* 0x0000000f0e0e7217 */ /* 0x000fe40007800200 */
[----:B------:R-:W-:Y:S02]  /*10af0*/  IMNMX R13, R13, R6, PT ;  /* 0x000000060d0d7217 */ /* 0x000fe40003800200 */
.L_x_2010:
[----:B------:R-:W-:Y:S01]  /*10b00*/  PLOP3.LUT P0, PT, PT, PT, UP2, 0x80, 0x0 ;  /* 0x000000000000781c */ /* 0x000fe20003f0f028 */
[----:B------:R-:W-:Y:S03]  /*10b10*/  LDSM.16.MT88.4 R20, [R226+0x100] ;  /* 0x00010000e214783b */ /* 0x000fe60000004200 */
[----:B------:R-:W-:Y:S04]  /*10b20*/  ISETP.GT.AND P0, PT, R14, RZ, P0 ;  /* 0x000000ff0e00720c */ /* 0x000fe80000704270 */
[----:B------:R-:W-:Y:S01]  /*10b30*/  ISETP.LT.OR P0, PT, R13, 0x1, P0 ;  /* 0x000000010d00780c */ /* 0x000fe20000701670 */
[----:B------:R-:W-:Y:S03]  /*10b40*/  LDSM.16.MT88.4 R28, [R225+0x100] ;  /* 0x00010000e11c783b */ /* 0x000fe60000004200 */
        /* <DEDUP_REMOVED lines=26> */
[C---:B------:R-:W-:Y:S04]  /*10cf0*/  ISETP.LT.OR P0, PT, R13.reuse, 0x11, P0 ;  /* 0x000000110d00780c */ /* 0x040fe80000701670 */
[----:B------:R-:W-:Y:S02]  /*10d00*/  FSEL R194, R194, -INF , !P0 ;  /* 0xff800000c2c27808 */ /* 0x000fe40004000000 */
[----:B------:R-:W-:Y:S02]  /*10d10*/  PLOP3.LUT P0, PT, PT, PT, UP2, 0x80, 0x0 ;  /* 0x000000000000781c */ /* 0x000fe40003f0f028 */
[----:B------:R-:W-:Y:S02]  /*10d20*/  FMNMX.FTZ R15, R194, R15, !PT ;  /* 0x0000000fc20f7209 */ /* 0x000fe40007810000 */
[----:B------:R-:W-:Y:S04]  /*10d30*/  ISETP.GT.AND P0, PT, R14, 0x11, P0 ;  /* 0x000000110e00780c */ /* 0x000fe80000704270 */
        /* <DEDUP_REMOVED lines=40> */
[----:B------:R-:W-:Y:S01]  /*10fc0*/  PLOP3.LUT P0, PT, PT, PT, UP2, 0x80, 0x0 ;  /* 0x000000000000781c */ /* 0x000fe20003f0f028 */
[----:B------:R-:W1:Y:S01]  /*10fd0*/  SHFL.BFLY PT, R5, R0, 0x2, 0x1f ;  /* 0x0c401f0000057f89 */ /* 0x000e6200000e0000 */
        /* <DEDUP_REMOVED lines=8> */
[C---:B------:R-:W-:Y:S02]  /*11060*/  ISETP.LT.OR P0, PT, R13.reuse, 0x32, P0 ;  /* 0x000000320d00780c */ /* 0x040fe40000701670 */
[----:B-1----:R-:W-:Y:S02]  /*11070*/  FMNMX.FTZ R12, R0, R5, !PT ;  /* 0x00000005000c7209 */ /* 0x002fe40007810000 */
[----:B------:R-:W-:Y:S02]  /*11080*/  FSEL R178, R178, -INF , !P0 ;  /* 0xff800000b2b27808 */ /* 0x000fe40004000000 */
[----:B------:R-:W-:Y:S02]  /*11090*/  PLOP3.LUT P0, PT, PT, PT, UP2, 0x80, 0x0 ;  /* 0x000000000000781c */ /* 0x000fe40003f0f028 */
[----:B------:R-:W-:Y:S02]  /*110a0*/  FMNMX.FTZ R15, R178, R15, !PT ;  /* 0x0000000fb20f7209 */ /* 0x000fe40007810000 */
[----:B------:R-:W-:Y:S04]  /*110b0*/  ISETP.GT.AND P0, PT, R14, 0x38, P0 ;  /* 0x000000380e00780c */ /* 0x000fe80000704270 */
[C---:B------:R-:W-:Y:S04]  /*110c0*/  ISETP.LT.OR P0, PT, R13.reuse, 0x39, P0 ;  /* 0x000000390d00780c */ /* 0x040fe80000701670 */
[----:B------:R-:W-:Y:S02]  /*110d0*/  FSEL R176, R176, -INF , !P0 ;  /* 0xff800000b0b07808 */ /* 0x000fe40004000000 */
[----:B------:R-:W-:Y:S01]  /*110e0*/  PLOP3.LUT P0, PT, PT, PT, UP2, 0x80, 0x0 ;  /* 0x000000000000781c */ /* 0x000fe20003f0f028 */
[----:B------:R-:W-:Y:S01]  /*110f0*/  UISETP.GT.AND UP2, UPT, UR20, UR9, UPT ;  /* 0x000000091400728c */ /* 0x000fe2000bf44270 */
[----:B------:R-:W-:Y:S01]  /*11100*/  FMNMX.FTZ R0, R176, R15, !PT ;  /* 0x0000000fb0007209 */ /* 0x000fe20007810000 */
[----:B------:R-:W-:Y:S01]  /*11110*/  UIADD3 UR20, UR20, -0x1, URZ ;  /* 0xffffffff14147890 */ /* 0x000fe2000fffe03f */
[----:B------:R-:W-:Y:S04]  /*11120*/  ISETP.GT.AND P0, PT, R14, 0x39, P0 ;  /* 0x000000390e00780c */ /* 0x000fe80000704270 */
[----:B------:R-:W-:Y:S02]  /*11130*/  ISETP.LT.OR P0, PT, R13, 0x3a, P0 ;  /* 0x0000003a0d00780c */ /* 0x000fe40000701670 */
[----:B------:R-:W1:Y:S02]  /*11140*/  SHFL.BFLY PT, R13, R12, 0x1, 0x1f ;  /* 0x0c201f000c0d7f89 */ /* 0x000e6400000e0000 */
[----:B------:R-:W-:Y:S04]  /*11150*/  FSEL R165, R7, -INF , !P0 ;  /* 0xff80000007a57808 */ /* 0x000fe80004000000 */
[----:B------:R-:W-:Y:S05]  /*11160*/  FMNMX.FTZ R4, R165, R0, !PT ;  /* 0x00000000a5047209 */ /* 0x000fea0007810000 */
[----:B------:R-:W2:Y:S01]  /*11170*/  SHFL.BFLY PT, R7, R4, 0x2, 0x1f ;  /* 0x0c401f0004077f89 */ /* 0x000ea200000e0000 */
[----:B-1----:R-:W-:Y:S07]  /*11180*/  FMNMX.FTZ R0, R12, R13, !PT ;  /* 0x0000000d0c007209 */ /* 0x002fee0007810000 */
[----:B------:R-:W-:Y:S01]  /*11190*/  LDSM.16.MT88.4 R12, [R231+0x100] ;  /* 0x00010000e70c783b */ /* 0x000fe20000004200 */
[C---:B------:R-:W-:Y:S01]  /*111a0*/  FSETP.NEU.FTZ.AND P0, PT, R0.reuse, -INF , PT ;  /* 0xff8000000000780b */ /* 0x040fe20003f1d000 */
[----:B------:R-:W-:Y:S05]  /*111b0*/  FMUL.FTZ R188, R0, c[0x0][0x2d0] ;  /* 0x0000b40000bc7a20 */ /* 0x000fea0000410000 */
[----:B------:R-:W-:Y:S02]  /*111c0*/  FSEL R188, R188, RZ, P0 ;  /* 0x000000ffbcbc7208 */ /* 0x000fe40000000000 */
[----:B--2---:R-:W-:Y:S02]  /*111d0*/  FMNMX.FTZ R5, R4, R7, !PT ;  /* 0x0000000704057209 */ /* 0x004fe40007810000 */
[----:B------:R-:W-:Y:S01]  /*111e0*/  FSEL R4, R0, RZ, P0 ;  /* 0x000000ff00047208 */ /* 0x000fe20000000000 */
[--C-:B------:R-:W-:Y:S02]  /*111f0*/  FFMA.FTZ R180, R169, c[0x0][0x2d0], -R188.reuse ;  /* 0x0000b400a9b47a23 */ /* 0x100fe400000108bc */
[----:B------:R-:W1:Y:S01]  /*11200*/  SHFL.BFLY PT, R164, R5, 0x1, 0x1f ;  /* 0x0c201f0005a47f89 */ /* 0x000e6200000e0000 */
[--C-:B------:R-:W-:Y:S02]  /*11210*/  FFMA.FTZ R167, R11, c[0x0][0x2d0], -R188.reuse ;  /* 0x0000b4000ba77a23 */ /* 0x100fe400000108bc */
[----:B------:R-:W-:Y:S01]  /*11220*/  FADD.FTZ R4, -R4, R3 ;  /* 0x0000000304047221 */ /* 0x000fe20000010100 */
[----:B------:R-:W-:Y:S01]  /*11230*/  MUFU.EX2 R180, R180 ;  /* 0x000000b400b47308 */ /* 0x000fe20000000800 */
[--C-:B------:R-:W-:Y:S02]  /*11240*/  FFMA.FTZ R166, R171, c[0x0][0x2d0], -R188.reuse ;  /* 0x0000b400aba67a23 */ /* 0x100fe400000108bc */
[--C-:B------:R-:W-:Y:S02]  /*11250*/  FFMA.FTZ R181, R9, c[0x0][0x2d0], -R188.reuse ;  /* 0x0000b40009b57a23 */ /* 0x100fe400000108bc */
[----:B------:R-:W-:Y:S02]  /*11260*/  FMUL.FTZ R3, R4, c[0x0][0x2d0] ;  /* 0x0000b40004037a20 */ /* 0x000fe40000410000 */
[--C-:B------:R-:W-:Y:S02]  /*11270*/  FFMA.FTZ R192, R175, c[0x0][0x2d0], -R188.reuse ;  /* 0x0000b400afc07a23 */ /* 0x100fe400000108bc */
[--C-:B------:R-:W-:Y:S01]  /*11280*/  FFMA.FTZ R190, R195, c[0x0][0x2d0], -R188.reuse ;  /* 0x0000b400c3be7a23 */ /* 0x100fe200000108bc */
[----:B------:R-:W2:Y:S01]  /*11290*/  MUFU.EX2 R167, R167 ;  /* 0x000000a700a77308 */ /* 0x000ea20000000800 */
[--C-:B------:R-:W-:Y:S02]  /*112a0*/  FFMA.FTZ R195, R173, c[0x0][0x2d0], -R188.reuse ;  /* 0x0000b400adc37a23 */ /* 0x100fe400000108bc */
[--C-:B------:R-:W-:Y:S02]  /*112b0*/  FFMA.FTZ R193, R193, c[0x0][0x2d0], -R188.reuse ;  /* 0x0000b400c1c17a23 */ /* 0x100fe400000108bc */
[--C-:B------:R-:W-:Y:S02]  /*112c0*/  FFMA.FTZ R206, R207, c[0x0][0x2d0], -R188.reuse ;  /* 0x0000b400cfce7a23 */ /* 0x100fe400000108bc */
[--C-:B------:R-:W-:Y:S02]  /*112d0*/  FFMA.FTZ R205, R205, c[0x0][0x2d0], -R188.reuse ;  /* 0x0000b400cdcd7a23 */ /* 0x100fe400000108bc */
[--C-:B------:R-:W-:Y:S01]  /*112e0*/  FFMA.FTZ R203, R203, c[0x0][0x2d0], -R188.reuse ;  /* 0x0000b400cbcb7a23 */ /* 0x100fe200000108bc */
[----:B-1----:R-:W-:Y:S01]  /*112f0*/  FMNMX.FTZ R164, R164, R5, !PT ;  /* 0x00000005a4a47209 */ /* 0x002fe20007810000 */
[----:B------:R-:W-:Y:S01]  /*11300*/  MUFU.EX2 R166, R166 ;  /* 0x000000a600a67308 */ /* 0x000fe20000000800 */
[--C-:B------:R-:W-:Y:S02]  /*11310*/  FFMA.FTZ R201, R201, c[0x0][0x2d0], -R188.reuse ;  /* 0x0000b400c9c97a23 */ /* 0x100fe400000108bc */
[C---:B------:R-:W-:Y:S01]  /*11320*/  FSETP.NEU.FTZ.AND P0, PT, R164.reuse, -INF , PT ;  /* 0xff800000a400780b */ /* 0x040fe20003f1d000 */
[C---:B------:R-:W-:Y:S02]  /*11330*/  FMUL.FTZ R177, R164.reuse, c[0x0][0x2d0] ;  /* 0x0000b400a4b17a20 */ /* 0x040fe40000410000 */
[--C-:B------:R-:W-:Y:S01]  /*11340*/  FFMA.FTZ R191, R191, c[0x0][0x2d0], -R188.reuse ;  /* 0x0000b400bfbf7a23 */ /* 0x100fe200000108bc */
[----:B------:R-:W-:Y:S01]  /*11350*/  FSEL R5, R164, RZ, P0 ;  /* 0x000000ffa4057208 */ /* 0x000fe20000000000 */
[----:B------:R-:W-:Y:S01]  /*11360*/  FFMA.FTZ R187, R187, c[0x0][0x2d0], -R188 ;  /* 0x0000b400bbbb7a23 */ /* 0x000fe200000108bc */
[----:B------:R-:W-:Y:S01]  /*11370*/  FSEL R177, R177, RZ, P0 ;  /* 0x000000ffb1b17208 */ /* 0x000fe20000000000 */
[----:B------:R-:W1:Y:S01]  /*11380*/  MUFU.EX2 R181, R181 ;  /* 0x000000b500b57308 */ /* 0x000e620000000800 */
[----:B------:R-:W-:Y:S01]  /*11390*/  PLOP3.LUT P0, PT, PT, PT, UP2, 0x80, 0x0 ;  /* 0x000000000000781c */ /* 0x000fe20003f0f028 */
[----:B------:R-:W-:Y:S02]  /*113a0*/  FADD.FTZ R5, -R5, R2 ;  /* 0x0000000205057221 */ /* 0x000fe40000010100 */
[--C-:B------:R-:W-:Y:S02]  /*113b0*/  FFMA.FTZ R185, R10, c[0x0][0x2d0], -R177.reuse ;  /* 0x0000b4000ab97a23 */ /* 0x100fe400000108b1 */
[--C-:B------:R-:W-:Y:S01]  /*113c0*/  FFMA.FTZ R184, R168, c[0x0][0x2d0], -R177.reuse ;  /* 0x0000b400a8b87a23 */ /* 0x100fe200000108b1 */
[----:B--2---:R-:W-:Y:S01]  /*113d0*/  F2FP.BF16.PACK_AB R168, R167, R180 ;  /* 0x000000b4a7a8723e */ /* 0x004fe200000010ff */
[--C-:B------:R-:W-:Y:S02]  /*113e0*/  FFMA.FTZ R183, R8, c[0x0][0x2d0], -R177.reuse ;  /* 0x0000b40008b77a23 */ /* 0x100fe400000108b1 */
[--C-:B------:R-:W-:Y:S01]  /*113f0*/  FFMA.FTZ R182, R6, c[0x0][0x2d0], -R177.reuse ;  /* 0x0000b40006b67a23 */ /* 0x100fe200000108b1 */
[----:B------:R-:W2:Y:S01]  /*11400*/  MUFU.EX2 R3, R3 ;  /* 0x0000000300037308 */ /* 0x000ea20000000800 */
[----:B------:R-:W-:Y:S02]  /*11410*/  FMUL.FTZ R2, R5, c[0x0][0x2d0] ;  /* 0x0000b40005027a20 */ /* 0x000fe40000410000 */
[--C-:B------:R-:W-:Y:S02]  /*11420*/  FFMA.FTZ R199, R172, c[0x0][0x2d0], -R177.reuse ;  /* 0x0000b400acc77a23 */ /* 0x100fe400000108b1 */
[--C-:B------:R-:W-:Y:S02]  /*11430*/  FFMA.FTZ R176, R176, c[0x0][0x2d0], -R177.reuse ;  /* 0x0000b400b0b07a23 */ /* 0x100fe400000108b1 */
[--C-:B------:R-:W-:Y:S02]  /*11440*/  FFMA.FTZ R194, R194, c[0x0][0x2d0], -R177.reuse ;  /* 0x0000b400c2c27a23 */ /* 0x100fe400000108b1 */
[--C-:B------:R-:W-:Y:S01]  /*11450*/  FFMA.FTZ R197, R196, c[0x0][0x2d0], -R177.reuse ;  /* 0x0000b400c4c57a23 */ /* 0x100fe200000108b1 */
[----:B------:R-:W-:Y:S01]  /*11460*/  MUFU.EX2 R185, R185 ;  /* 0x000000b900b97308 */ /* 0x000fe20000000800 */
[--C-:B------:R-:W-:Y:S01]  /*11470*/  FFMA.FTZ R196, R174, c[0x0][0x2d0], -R177.reuse ;  /* 0x0000b400aec47a23 */ /* 0x100fe200000108b1 */
[----:B-1----:R-:W-:Y:S01]  /*11480*/  F2FP.BF16.PACK_AB R170, R181, R166 ;  /* 0x000000a6b5aa723e */ /* 0x002fe200000010ff */
[----:B------:R-:W-:Y:S01]  /*11490*/  LDSM.16.MT88.4 R172, [R226+0x4900] ;  /* 0x00490000e2ac783b */ /* 0x000fe20000004200 */
[--C-:B------:R-:W-:Y:S02]  /*114a0*/  FFMA.FTZ R204, R204, c[0x0][0x2d0], -R177.reuse ;  /* 0x0000b400cccc7a23 */ /* 0x100fe400000108b1 */
[--C-:B------:R-:W-:Y:S02]  /*114b0*/  FFMA.FTZ R207, R202, c[0x0][0x2d0], -R177.reuse ;  /* 0x0000b400cacf7a23 */ /* 0x100fe400000108b1 */
[--C-:B------:R-:W-:Y:S02]  /*114c0*/  FFMA.FTZ R200, R200, c[0x0][0x2d0], -R177.reuse ;  /* 0x0000b400c8c87a23 */ /* 0x100fe400000108b1 */
[----:B------:R-:W1:Y:S01]  /*114d0*/  MUFU.EX2 R184, R184 ;  /* 0x000000b800b87308 */ /* 0x000e620000000800 */
[--C-:B------:R-:W-:Y:S02]  /*114e0*/  FFMA.FTZ R198, R198, c[0x0][0x2d0], -R177.reuse ;  /* 0x0000b400c6c67a23 */ /* 0x100fe400000108b1 */
[--C-:B------:R-:W-:Y:S02]  /*114f0*/  FFMA.FTZ R202, R189, c[0x0][0x2d0], -R188.reuse ;  /* 0x0000b400bdca7a23 */ /* 0x100fe400000108bc */
[C---:B--2---:R-:W-:Y:S02]  /*11500*/  FMUL.FTZ R4, R3.reuse, R160 ;  /* 0x000000a003047220 */ /* 0x044fe40000410000 */
        /* <DEDUP_REMOVED lines=8> */
[----:B------:R-:W2:Y:S01]  /*11590*/  MUFU.EX2 R182, R182 ;  /* 0x000000b600b67308 */ /* 0x000ea20000000800 */
[C---:B------:R-:W-:Y:S02]  /*115a0*/  FMUL.FTZ R32, R3.reuse, R132 ;  /* 0x0000008403207220 */ /* 0x040fe40000410000 */
[----:B------:R-:W-:Y:S01]  /*115b0*/  FMUL.FTZ R33, R3, R133 ;  /* 0x0000008503217220 */ /* 0x000fe20000410000 */
[----:B-1----:R-:W-:Y:S01]  /*115c0*/  F2FP.BF16.PACK_AB R169, R184, R185 ;  /* 0x000000b9b8a9723e */ /* 0x002fe200000010ff */
[----:B------:R-:W-:Y:S02]  /*115d0*/  FFMA.FTZ R188, R179, c[0x0][0x2d0], -R188 ;  /* 0x0000b400b3bc7a23 */ /* 0x000fe400000108bc */
[--C-:B------:R-:W-:Y:S02]  /*115e0*/  FFMA.FTZ R189, R178, c[0x0][0x2d0], -R177.reuse ;  /* 0x0000b400b2bd7a23 */ /* 0x100fe400000108b1 */
        /* <DEDUP_REMOVED lines=10> */
[----:B--2---:R-:W-:Y:S01]  /*11690*/  F2FP.BF16.PACK_AB R171, R182, R183 ;  /* 0x000000b7b6ab723e */ /* 0x004fe200000010ff */
[C---:B------:R-:W-:Y:S02]  /*116a0*/  FMUL.FTZ R52, R3.reuse, R52 ;  /* 0x0000003403347220 */ /* 0x040fe40000410000 */
[C---:B------:R-:W-:Y:S02]  /*116b0*/  FMUL.FTZ R53, R3.reuse, R53 ;  /* 0x0000003503357220 */ /* 0x040fe40000410000 */
[C---:B------:R-:W-:Y:S01]  /*116c0*/  FMUL.FTZ R56, R3.reuse, R56 ;  /* 0x0000003803387220 */ /* 0x040fe20000410000 */
[----:B------:R-:W2:Y:S01]  /*116d0*/  MUFU.EX2 R193, R193 ;  /* 0x000000c100c17308 */ /* 0x000ea20000000800 */
[C---:B------:R-:W-:Y:S02]  /*116e0*/  FMUL.FTZ R57, R3.reuse, R57 ;  /* 0x0000003903397220 */ /* 0x040fe40000410000 */
[C---:B------:R-:W-:Y:S02]  /*116f0*/  FMUL.FTZ R60, R3.reuse, R60 ;  /* 0x0000003c033c7220 */ /* 0x040fe40000410000 */
[C---:B-1----:R-:W-:Y:S02]  /*11700*/  FMUL.FTZ R6, R2.reuse, R162 ;  /* 0x000000a202067220 */ /* 0x042fe40000410000 */
[C---:B------:R-:W-:Y:S02]  /*11710*/  FMUL.FTZ R7, R2.reuse, R163 ;  /* 0x000000a302077220 */ /* 0x040fe40000410000 */
[----:B------:R-:W-:Y:S01]  /*11720*/  LDSM.16.MT88.4 R160, [R225+0x2900] ;  /* 0x00290000e1a0783b */ /* 0x000fe20000004200 */
[C---:B------:R-:W-:Y:S01]  /*11730*/  FMUL.FTZ R10, R2.reuse, R158 ;  /* 0x0000009e020a7220 */ /* 0x040fe20000410000 */
[----:B------:R-:W-:Y:S01]  /*11740*/  MUFU.EX2 R192, R192 ;  /* 0x000000c000c07308 */ /* 0x000fe20000000800 */
[C---:B------:R-:W-:Y:S02]  /*11750*/  FMUL.FTZ R11, R2.reuse, R159 ;  /* 0x0000009f020b7220 */ /* 0x040fe40000410000 */
[C---:B------:R-:W-:Y:S03]  /*11760*/  HMMA.16816.F32.BF16 R4, R168.reuse, R12, R4 ;  /* 0x0000000ca804723c */ /* 0x040fe60000041804 */
[----:B------:R-:W-:Y:S02]  /*11770*/  LDSM.16.MT88.4 R156, [R226+0x2900] ;  /* 0x00290000e29c783b */ /* 0x000fe40000004200 */
[C---:B------:R-:W-:Y:S02]  /*11780*/  FMUL.FTZ R18, R2.reuse, R150 ;  /* 0x0000009602127220 */ /* 0x040fe40000410000 */
[C---:B------:R-:W-:Y:S01]  /*11790*/  FMUL.FTZ R12, R3.reuse, R152 ;  /* 0x00000098030c7220 */ /* 0x040fe20000410000 */
[C---:B------:R-:W-:Y:S01]  /*117a0*/  HMMA.16816.F32.BF16 R8, R168.reuse, R14, R8 ;  /* 0x0000000ea808723c */ /* 0x040fe20000041808 */
[----:B------:R-:W-:Y:S03]  /*117b0*/  MUFU.EX2 R195, R195 ;  /* 0x000000c300c37308 */ /* 0x000fe60000000800 */
[C---:B------:R-:W-:Y:S02]  /*117c0*/  FMUL.FTZ R13, R3.reuse, R153 ;  /* 0x00000099030d7220 */ /* 0x040fe40000410000 */
[C---:B------:R-:W-:Y:S02]  /*117d0*/  FMUL.FTZ R19, R2.reuse, R151 ;  /* 0x0000009702137220 */ /* 0x040fe40000410000 */
[C---:B------:R-:W-:Y:S01]  /*117e0*/  FMUL.FTZ R14, R2.reuse, R154 ;  /* 0x0000009a020e7220 */ /* 0x040fe20000410000 */
[----:B------:R-:W-:Y:S02]  /*117f0*/  LDSM.16.MT88.4 R148, [R224+0x900] ;  /* 0x00090000e094783b */ /* 0x000fe40000004200 */
[----:B------:R-:W-:Y:S01]  /*11800*/  MUFU.EX2 R194, R194 ;  /* 0x000000c200c27308 */ /* 0x000fe20000000800 */
[C---:B------:R-:W-:Y:S02]  /*11810*/  FMUL.FTZ R15, R2.reuse, R155 ;  /* 0x0000009b020f7220 */ /* 0x040fe40000410000 */
[C---:B------:R-:W-:Y:S02]  /*11820*/  FMUL.FTZ R26, R2.reuse, R142 ;  /* 0x0000008e021a7220 */ /* 0x040fe40000410000 */
[C---:B------:R-:W-:Y:S01]  /*11830*/  FMUL.FTZ R27, R2.reuse, R143 ;  /* 0x0000008f021b7220 */ /* 0x040fe20000410000 */
[----:B------:R-:W1:Y:S01]  /*11840*/  LDSM.16.MT88.4 R152, [R224+0x100] ;  /* 0x00010000e098783b */ /* 0x000e620000004200 */
[C---:B------:R-:W-:Y:S01]  /*11850*/  FMUL.FTZ R34, R2.reuse, R134 ;  /* 0x0000008602227220 */ /* 0x040fe20000410000 */
[C---:B------:R-:W-:Y:S02]  /*11860*/  HMMA.16816.F32.BF16 R12, R168.reuse, R20, R12 ;  /* 0x00000014a80c723c */ /* 0x040fe4000004180c */
[----:B------:R-:W3:Y:S01]  /*11870*/  MUFU.EX2 R197, R197 ;  /* 0x000000c500c57308 */ /* 0x000ee20000000800 */
[C---:B------:R-:W-:Y:S02]  /*11880*/  FMUL.FTZ R35, R2.reuse, R135 ;  /* 0x0000008702237220 */ /* 0x040fe40000410000 */
[C---:B------:R-:W-:Y:S01]  /*11890*/  FMUL.FTZ R38, R2.reuse, R38 ;  /* 0x0000002602267220 */ /* 0x040fe20000410000 */
[----:B------:R-:W-:Y:S01]  /*118a0*/  LDSM.16.MT88.4 R132, [R225+0x2100] ;  /* 0x00210000e184783b */ /* 0x000fe20000004200 */
[C---:B------:R-:W-:Y:S01]  /*118b0*/  FMUL.FTZ R20, R3.reuse, R144 ;  /* 0x0000009003147220 */ /* 0x040fe20000410000 */
[C---:B------:R-:W-:Y:S04]  /*118c0*/  HMMA.16816.F32.BF16 R16, R168.reuse, R22, R16 ;  /* 0x00000016a810723c */ /* 0x040fe80000041810 */
[C---:B------:R-:W-:Y:S01]  /*118d0*/  FMUL.FTZ R21, R3.reuse, R145 ;  /* 0x0000009103157220 */ /* 0x040fe20000410000 */
[----:B------:R-:W-:Y:S01]  /*118e0*/  MUFU.EX2 R196, R196 ;  /* 0x000000c400c47308 */ /* 0x000fe20000000800 */
[C---:B------:R-:W-:Y:S01]  /*118f0*/  FMUL.FTZ R39, R2.reuse, R39 ;  /* 0x0000002702277220 */ /* 0x040fe20000410000 */
[----:B------:R-:W-:Y:S01]  /*11900*/  LDSM.16.MT88.4 R140, [R224+0x2100] ;  /* 0x00210000e08c783b */ /* 0x000fe20000004200 */
[C---:B------:R-:W-:Y:S04]  /*11910*/  FMUL.FTZ R22, R2.reuse, R146 ;  /* 0x0000009202167220 */ /* 0x040fe80000410000 */
[C---:B------:R-:W-:Y:S02]  /*11920*/  FMUL.FTZ R23, R2.reuse, R147 ;  /* 0x0000009302177220 */ /* 0x040fe40000410000 */
[C---:B------:R-:W-:Y:S01]  /*11930*/  FMUL.FTZ R42, R2.reuse, R42 ;  /* 0x0000002a022a7220 */ /* 0x040fe20000410000 */
[----:B------:R-:W4:Y:S01]  /*11940*/  LDSM.16.MT88.4 R144, [R231+0x2100] ;  /* 0x00210000e790783b */ /* 0x000f220000004200 */
[C---:B------:R-:W-:Y:S01]  /*11950*/  FMUL.FTZ R43, R2.reuse, R43 ;  /* 0x0000002b022b7220 */ /* 0x040fe20000410000 */
[----:B------:R-:W5:Y:S01]  /*11960*/  MUFU.EX2 R199, R199 ;  /* 0x000000c700c77308 */ /* 0x000f620000000800 */
[C---:B------:R-:W-:Y:S01]  /*11970*/  FMUL.FTZ R46, R2.reuse, R46 ;  /* 0x0000002e022e7220 */ /* 0x040fe20000410000 */
[C---:B------:R-:W-:Y:S03]  /*11980*/  HMMA.16816.F32.BF16 R20, R168.reuse, R28, R20 ;  /* 0x0000001ca814723c */ /* 0x040fe60000041814 */
[C---:B------:R-:W-:Y:S02]  /*11990*/  FMUL.FTZ R47, R2.reuse, R47 ;  /* 0x0000002f022f7220 */ /* 0x040fe40000410000 */
[C---:B------:R-:W-:Y:S02]  /*119a0*/  FMUL.FTZ R50, R2.reuse, R50 ;  /* 0x0000003202327220 */ /* 0x040fe40000410000 */
[C---:B------:R-:W-:Y:S01]  /*119b0*/  FMUL.FTZ R28, R3.reuse, R136 ;  /* 0x00000088031c7220 */ /* 0x040fe20000410000 */
[C---:B------:R-:W-:Y:S01]  /*119c0*/  HMMA.16816.F32.BF16 R24, R168.reuse, R30, R24 ;  /* 0x0000001ea818723c */ /* 0x040fe20000041818 */
[----:B------:R-:W-:Y:S03]  /*119d0*/  MUFU.EX2 R206, R206 ;  /* 0x000000ce00ce7308 */ /* 0x000fe60000000800 */
[C---:B------:R-:W-:Y:S02]  /*119e0*/  FMUL.FTZ R29, R3.reuse, R137 ;  /* 0x00000089031d7220 */ /* 0x040fe40000410000 */
[C---:B------:R-:W-:Y:S02]  /*119f0*/  FMUL.FTZ R51, R2.reuse, R51 ;  /* 0x0000003302337220 */ /* 0x040fe40000410000 */
[C---:B------:R-:W-:Y:S03]  /*11a00*/  FMUL.FTZ R30, R2.reuse, R138 ;  /* 0x0000008a021e7220 */ /* 0x040fe60000410000 */
[----:B------:R-:W-:Y:S01]  /*11a10*/  MUFU.EX2 R205, R205 ;  /* 0x000000cd00cd7308 */ /* 0x000fe20000000800 */
[C---:B------:R-:W-:Y:S02]  /*11a20*/  FMUL.FTZ R31, R2.reuse, R139 ;  /* 0x0000008b021f7220 */ /* 0x040fe40000410000 */
[----:B------:R-:W2:Y:S01]  /*11a30*/  LDSM.16.MT88.4 R136, [R226+0x2100] ;  /* 0x00210000e288783b */ /* 0x000ea20000004200 */
[C---:B------:R-:W-:Y:S02]  /*11a40*/  FMUL.FTZ R54, R2.reuse, R54 ;  /* 0x0000003602367220 */ /* 0x040fe40000410000 */
[C---:B------:R-:W-:Y:S02]  /*11a50*/  FMUL.FTZ R55, R2.reuse, R55 ;  /* 0x0000003702377220 */ /* 0x040fe40000410000 */
[C---:B-1----:R-:W-:Y:S02]  /*11a60*/  HMMA.16816.F32.BF16 R28, R168.reuse, R152, R28 ;  /* 0x00000098a81c723c */ /* 0x042fe4000004181c */
[----:B------:R-:W-:Y:S01]  /*11a70*/  MUFU.EX2 R203, R203 ;  /* 0x000000cb00cb7308 */ /* 0x000fe20000000800 */
[C---:B------:R-:W-:Y:S02]  /*11a80*/  FMUL.FTZ R58, R2.reuse, R58 ;  /* 0x0000003a023a7220 */ /* 0x040fe40000410000 */
[C---:B------:R-:W-:Y:S02]  /*11a90*/  FMUL.FTZ R59, R2.reuse, R59 ;  /* 0x0000003b023b7220 */ /* 0x040fe40000410000 */
[C---:B------:R-:W-:Y:S01]  /*11aa0*/  FMUL.FTZ R61, R3.reuse, R61 ;  /* 0x0000003d033d7220 */ /* 0x040fe20000410000 */
[C---:B------:R-:W-:Y:S01]  /*11ab0*/  HMMA.16816.F32.BF16 R32, R168.reuse, R154, R32 ;  /* 0x0000009aa820723c */ /* 0x040fe20000041820 */
[----:B------:R-:W-:Y:S03]  /*11ac0*/  LDSM.16.MT88.4 R152, [R231+0x2900] ;  /* 0x00290000e798783b */ /* 0x000fe60000004200 */
[C---:B------:R-:W-:Y:S01]  /*11ad0*/  FMUL.FTZ R62, R2.reuse, R62 ;  /* 0x0000003e023e7220 */ /* 0x040fe20000410000 */
[----:B------:R-:W-:Y:S01]  /*11ae0*/  MUFU.EX2 R201, R201 ;  /* 0x000000c900c97308 */ /* 0x000fe20000000800 */
[C---:B------:R-:W-:Y:S02]  /*11af0*/  FMUL.FTZ R63, R2.reuse, R63 ;  /* 0x0000003f023f7220 */ /* 0x040fe40000410000 */
[C---:B----4-:R-:W-:Y:S04]  /*11b00*/  HMMA.16816.F32.BF16 R36, R168.reuse, R144, R36 ;  /* 0x00000090a824723c */ /* 0x050fe80000041824 */
[C---:B------:R-:W-:Y:S02]  /*11b10*/  FMUL.FTZ R64, R3.reuse, R64 ;  /* 0x0000004003407220 */ /* 0x040fe40000410000 */
[C---:B------:R-:W-:Y:S01]  /*11b20*/  FMUL.FTZ R65, R3.reuse, R65 ;  /* 0x0000004103417220 */ /* 0x040fe20000410000 */
[----:B------:R-:W-:Y:S01]  /*11b30*/  MUFU.EX2 R204, R204 ;  /* 0x000000cc00cc7308 */ /* 0x000fe20000000800 */
[C---:B------:R-:W-:Y:S01]  /*11b40*/  HMMA.16816.F32.BF16 R40, R168.reuse, R146, R40 ;  /* 0x00000092a828723c */ /* 0x040fe20000041828 */
[----:B------:R-:W-:Y:S03]  /*11b50*/  LDSM.16.MT88.4 R144, [R225+0x900] ;  /* 0x00090000e190783b */ /* 0x000fe60000004200 */
[C---:B------:R-:W-:Y:S02]  /*11b60*/  FMUL.FTZ R66, R2.reuse, R66 ;  /* 0x0000004202427220 */ /* 0x040fe40000410000 */
[C---:B------:R-:W-:Y:S02]  /*11b70*/  FMUL.FTZ R67, R2.reuse, R67 ;  /* 0x0000004302437220 */ /* 0x040fe40000410000 */
[C---:B------:R-:W-:Y:S01]  /*11b80*/  FMUL.FTZ R68, R3.reuse, R68 ;  /* 0x0000004403447220 */ /* 0x040fe20000410000 */
[----:B------:R-:W-:Y:S01]  /*11b90*/  MUFU.EX2 R207, R207 ;  /* 0x000000cf00cf7308 */ /* 0x000fe20000000800 */
[C---:B--2---:R-:W-:Y:S03]  /*11ba0*/  HMMA.16816.F32.BF16 R44, R168.reuse, R136, R44 ;  /* 0x00000088a82c723c */ /* 0x044fe6000004182c */
        /* <DEDUP_REMOVED lines=8> */
[C---:B------:R-:W-:Y:S04]  /*11c30*/  HMMA.16816.F32.BF16 R52, R168.reuse, R132, R52 ;  /* 0x00000084a834723c */ /* 0x040fe80000041834 */
[C---:B------:R-:W-:Y:S01]  /*11c40*/  FMUL.FTZ R74, R2.reuse, R74 ;  /* 0x0000004a024a7220 */ /* 0x040fe20000410000 */
[----:B------:R-:W-:Y:S01]  /*11c50*/  MUFU.EX2 R198, R198 ;  /* 0x000000c600c67308 */ /* 0x000fe20000000800 */
[C---:B------:R-:W-:Y:S02]  /*11c60*/  FMUL.FTZ R75, R2.reuse, R75 ;  /* 0x0000004b024b7220 */ /* 0x040fe40000410000 */
[C---:B------:R-:W-:Y:S01]  /*11c70*/  HMMA.16816.F32.BF16 R56, R168.reuse, R134, R56 ;  /* 0x00000086a838723c */ /* 0x040fe20000041838 */
[----:B------:R-:W2:Y:S03]  /*11c80*/  LDSM.16.MT88.4 R132, [R226+0x4100] ;  /* 0x00410000e284783b */ /* 0x000ea60000004200 */
[C---:B------:R-:W-:Y:S02]  /*11c90*/  FMUL.FTZ R76, R3.reuse, R76 ;  /* 0x0000004c034c7220 */ /* 0x040fe40000410000 */
[C---:B------:R-:W-:Y:S01]  /*11ca0*/  FMUL.FTZ R77, R3.reuse, R77 ;  /* 0x0000004d034d7220 */ /* 0x040fe20000410000 */
[----:B------:R-:W-:Y:S01]  /*11cb0*/  MUFU.EX2 R191, R191 ;  /* 0x000000bf00bf7308 */ /* 0x000fe20000000800 */
[C---:B------:R-:W-:Y:S04]  /*11cc0*/  HMMA.16816.F32.BF16 R60, R168.reuse, R140, R60 ;  /* 0x0000008ca83c723c */ /* 0x040fe8000004183c */
[C---:B------:R-:W-:Y:S02]  /*11cd0*/  FMUL.FTZ R78, R2.reuse, R78 ;  /* 0x0000004e024e7220 */ /* 0x040fe40000410000 */
[C---:B------:R-:W-:Y:S02]  /*11ce0*/  FMUL.FTZ R79, R2.reuse, R79 ;  /* 0x0000004f024f7220 */ /* 0x040fe40000410000 */
[C---:B------:R-:W-:Y:S01]  /*11cf0*/  HMMA.16816.F32.BF16 R64, R168.reuse, R142, R64 ;  /* 0x0000008ea840723c */ /* 0x040fe20000041840 */
[----:B------:R-:W4:Y:S01]  /*11d00*/  LDSM.16.MT88.4 R140, [R225+0x4100] ;  /* 0x00410000e18c783b */ /* 0x000f220000004200 */
[----:B------:R-:W3:Y:S02]  /*11d10*/  MUFU.EX2 R202, R202 ;  /* 0x000000ca00ca7308 */ /* 0x000ee40000000800 */
        /* <DEDUP_REMOVED lines=9> */
[----:B------:R-:W1:Y:S03]  /*11db0*/  LDSM.16.MT88.4 R136, [R224+0x4100] ;  /* 0x00410000e088783b */ /* 0x000e660000004200 */
[C---:B------:R-:W-:Y:S02]  /*11dc0*/  FMUL.FTZ R86, R2.reuse, R86 ;  /* 0x0000005602567220 */ /* 0x040fe40000410000 */
[C---:B------:R-:W-:Y:S01]  /*11dd0*/  FMUL.FTZ R87, R2.reuse, R87 ;  /* 0x0000005702577220 */ /* 0x040fe20000410000 */
[----:B------:R-:W1:Y:S01]  /*11de0*/  MUFU.EX2 R188, R188 ;  /* 0x000000bc00bc7308 */ /* 0x000e620000000800 */
[C---:B--2---:R-:W-:Y:S04]  /*11df0*/  HMMA.16816.F32.BF16 R76, R168.reuse, R132, R76 ;  /* 0x00000084a84c723c */ /* 0x044fe8000004184c */
[C---:B------:R-:W-:Y:S02]  /*11e00*/  FMUL.FTZ R88, R3.reuse, R88 ;  /* 0x0000005803587220 */ /* 0x040fe40000410000 */
[C---:B------:R-:W-:Y:S02]  /*11e10*/  FMUL.FTZ R89, R3.reuse, R89 ;  /* 0x0000005903597220 */ /* 0x040fe40000410000 */
[C---:B------:R-:W-:Y:S01]  /*11e20*/  HMMA.16816.F32.BF16 R80, R168.reuse, R134, R80 ;  /* 0x00000086a850723c */ /* 0x040fe20000041850 */
[----:B------:R-:W2:Y:S01]  /*11e30*/  LDSM.16.MT88.4 R132, [R231+0x6100] ;  /* 0x00610000e784783b */ /* 0x000ea20000004200 */
[----:B------:R-:W-:Y:S02]  /*11e40*/  MUFU.EX2 R189, R189 ;  /* 0x000000bd00bd7308 */ /* 0x000fe40000000800 */
        /* <DEDUP_REMOVED lines=9> */
[C---:B------:R-:W-:Y:S04]  /*11ee0*/  FMUL.FTZ R96, R3.reuse, R96 ;  /* 0x0000006003607220 */ /* 0x040fe80000410000 */
[C---:B------:R-:W-:Y:S01]  /*11ef0*/  FMUL.FTZ R97, R3.reuse, R97 ;  /* 0x0000006103617220 */ /* 0x040fe20000410000 */
[C---:B-1----:R-:W-:Y:S03]  /*11f00*/  HMMA.16816.F32.BF16 R92, R168.reuse, R136, R92 ;  /* 0x00000088a85c723c */ /* 0x042fe6000004185c */
[C---:B------:R-:W-:Y:S02]  /*11f10*/  FMUL.FTZ R98, R2.reuse, R98 ;  /* 0x0000006202627220 */ /* 0x040fe40000410000 */
[C---:B------:R-:W-:Y:S02]  /*11f20*/  FMUL.FTZ R99, R2.reuse, R99 ;  /* 0x0000006302637220 */ /* 0x040fe40000410000 */
[C---:B------:R-:W-:Y:S02]  /*11f30*/  FMUL.FTZ R100, R3.reuse, R100 ;  /* 0x0000006403647220 */ /* 0x040fe40000410000 */
[C---:B------:R-:W-:Y:S03]  /*11f40*/  FMUL.FTZ R101, R3.reuse, R101 ;  /* 0x0000006503657220 */ /* 0x040fe60000410000 */
[C---:B------:R-:W-:Y:S01]  /*11f50*/  HMMA.16816.F32.BF16 R96, R168.reuse, R138, R96 ;  /* 0x0000008aa860723c */ /* 0x040fe20000041860 */
[----:B------:R-:W1:Y:S02]  /*11f60*/  LDSM.16.MT88.4 R136, [R225+0x6100] ;  /* 0x00610000e188783b */ /* 0x000e640000004200 */
[C---:B------:R-:W-:Y:S02]  /*11f70*/  FMUL.FTZ R102, R2.reuse, R102 ;  /* 0x0000006602667220 */ /* 0x040fe40000410000 */
[C---:B------:R-:W-:Y:S02]  /*11f80*/  FMUL.FTZ R103, R2.reuse, R103 ;  /* 0x0000006702677220 */ /* 0x040fe40000410000 */
[C---:B------:R-:W-:Y:S02]  /*11f90*/  FMUL.FTZ R104, R3.reuse, R104 ;  /* 0x0000006803687220 */ /* 0x040fe40000410000 */
[C---:B------:R-:W-:Y:S03]  /*11fa0*/  FMUL.FTZ R105, R3.reuse, R105 ;  /* 0x0000006903697220 */ /* 0x040fe60000410000 */
[C---:B--2---:R-:W-:Y:S03]  /*11fb0*/  HMMA.16816.F32.BF16 R100, R168.reuse, R132, R100 ;  /* 0x00000084a864723c */ /* 0x044fe60000041864 */
[C---:B------:R-:W-:Y:S02]  /*11fc0*/  FMUL.FTZ R106, R2.reuse, R106 ;  /* 0x0000006a026a7220 */ /* 0x040fe40000410000 */
        /* <DEDUP_REMOVED lines=13> */
[C---:B------:R-:W-:Y:S03]  /*120a0*/  FMUL.FTZ R117, R3.reuse, R117 ;  /* 0x0000007503757220 */ /* 0x040fe60000410000 */
[C---:B------:R-:W-:Y:S01]  /*120b0*/  HMMA.16816.F32.BF16 R112, R168.reuse, R142, R112 ;  /* 0x0000008ea870723c */ /* 0x040fe20000041870 */
[----:B------:R-:W-:Y:S02]  /*120c0*/  LDSM.16.MT88.4 R140, [R226+0x900] ;  /* 0x00090000e28c783b */ /* 0x000fe40000004200 */
[C---:B------:R-:W-:Y:S02]  /*120d0*/  FMUL.FTZ R118, R2.reuse, R118 ;  /* 0x0000007602767220 */ /* 0x040fe40000410000 */
[C---:B------:R-:W-:Y:S02]  /*120e0*/  FMUL.FTZ R119, R2.reuse, R119 ;  /* 0x0000007702777220 */ /* 0x040fe40000410000 */
[C---:B------:R-:W-:Y:S02]  /*120f0*/  FMUL.FTZ R120, R3.reuse, R120 ;  /* 0x0000007803787220 */ /* 0x040fe40000410000 */
[C---:B------:R-:W-:Y:S03]  /*12100*/  FMUL.FTZ R121, R3.reuse, R121 ;  /* 0x0000007903797220 */ /* 0x040fe60000410000 */
        /* <DEDUP_REMOVED lines=10> */
[----:B------:R-:W-:Y:S03]  /*121b0*/  FMUL.FTZ R129, R3, R129 ;  /* 0x0000008103817220 */ /* 0x000fe60000410000 */
[C---:B--2---:R-:W-:Y:S03]  /*121c0*/  HMMA.16816.F32.BF16 R124, R168.reuse, R132, R124 ;  /* 0x00000084a87c723c */ /* 0x044fe6000004187c */
[C---:B------:R-:W-:Y:S02]  /*121d0*/  FMUL.FTZ R130, R2.reuse, R130 ;  /* 0x0000008202827220 */ /* 0x040fe40000410000 */
[----:B------:R-:W-:Y:S02]  /*121e0*/  FMUL.FTZ R131, R2, R131 ;  /* 0x0000008302837220 */ /* 0x000fe40000410000 */
[----:B------:R-:W-:Y:S01]  /*121f0*/  F2FP.BF16.PACK_AB R132, R193, R190 ;  /* 0x000000bec184723e */ /* 0x000fe200000010ff */
[--C-:B------:R-:W-:Y:S01]  /*12200*/  FFMA.FTZ R186, R186, c[0x0][0x2d0], -R177.reuse ;  /* 0x0000b400baba7a23 */ /* 0x100fe200000108b1 */
[----:B---3--:R-:W-:Y:S03]  /*12210*/  F2FP.BF16.PACK_AB R133, R197, R194 ;  /* 0x000000c2c585723e */ /* 0x008fe600000010ff */
[----:B------:R-:W-:Y:S01]  /*12220*/  HMMA.16816.F32.BF16 R128, R168, R134, R128 ;  /* 0x00000086a880723c */ /* 0x000fe20000041880 */
[----:B------:R-:W-:Y:S01]  /*12230*/  LDSM.16.MT88.4 R168, [R231+0x4900] ;  /* 0x00490000e7a8783b */ /* 0x000fe20000004200 */
[----:B------:R-:W-:Y:S01]  /*12240*/  MUFU.EX2 R186, R186 ;  /* 0x000000ba00ba7308 */ /* 0x000fe20000000800 */
[----:B------:R-:W-:Y:S02]  /*12250*/  FFMA.FTZ R177, R165, c[0x0][0x2d0], -R177 ;  /* 0x0000b400a5b17a23 */ /* 0x000fe400000108b1 */
[----:B------:R-:W-:Y:S02]  /*12260*/  FFMA.FTZ R180, R3, R244, R180 ;  /* 0x000000f403b47223 */ /* 0x000fe400000100b4 */
[----:B------:R-:W-:Y:S01]  /*12270*/  F2FP.BF16.PACK_AB R134, R195, R192 ;  /* 0x000000c0c386723e */ /* 0x000fe200000010ff */
[----:B------:R-:W-:Y:S01]  /*12280*/  FFMA.FTZ R185, R2, R243, R185 ;  /* 0x000000f302b97223 */ /* 0x000fe200000100b9 */
[----:B-----5:R-:W-:Y:S03]  /*12290*/  F2FP.BF16.PACK_AB R135, R199, R196 ;  /* 0x000000c4c787723e */ /* 0x020fe600000010ff */
[----:B------:R-:W-:Y:S01]  /*122a0*/  MUFU.EX2 R165, R177 ;  /* 0x000000b100a57308 */ /* 0x000fe20000000800 */
[----:B------:R-:W-:Y:S02]  /*122b0*/  FADD.FTZ R167, R167, R180 ;  /* 0x000000b4a7a77221 */ /* 0x000fe40000010000 */
[----:B------:R-:W-:Y:S01]  /*122c0*/  FADD.FTZ R184, R184, R185 ;  /* 0x000000b9b8b87221 */ /* 0x000fe20000010000 */
[C---:B-1----:R-:W-:Y:S05]  /*122d0*/  HMMA.16816.F32.BF16 R4, R132.reuse, R136, R4 ;  /* 0x000000888404723c */ /* 0x042fea0000041804 */
[----:B------:R-:W-:Y:S02]  /*122e0*/  FADD.FTZ R166, R166, R167 ;  /* 0x000000a7a6a67221 */ /* 0x000fe40000010000 */
[----:B------:R-:W-:Y:S01]  /*122f0*/  FADD.FTZ R3, R183, R184 ;  /* 0x000000b8b7037221 */ /* 0x000fe20000010000 */
[C---:B------:R-:W-:Y:S01]  /*12300*/  HMMA.16816.F32.BF16 R8, R132.reuse, R138, R8 ;  /* 0x0000008a8408723c */ /* 0x040fe20000041808 */
[----:B------:R-:W1:Y:S03]  /*12310*/  LDSM.16.MT88.4 R136, [R224+0x2900] ;  /* 0x00290000e088783b */ /* 0x000e660000004200 */
[----:B------:R-:W-:Y:S02]  /*12320*/  FADD.FTZ R181, R181, R166 ;  /* 0x000000a6b5b57221 */ /* 0x000fe40000010000 */
[----:B------:R-:W-:Y:S02]  /*12330*/  FADD.FTZ R3, R182, R3 ;  /* 0x00000003b6037221 */ /* 0x000fe40000010000 */
[C---:B------:R-:W-:Y:S04]  /*12340*/  HMMA.16816.F32.BF16 R12, R132.reuse, R140, R12 ;  /* 0x0000008c840c723c */ /* 0x040fe8000004180c */
[----:B------:R-:W-:Y:S02]  /*12350*/  FADD.FTZ R190, R190, R181 ;  /* 0x000000b5bebe7221 */ /* 0x000fe40000010000 */
[----:B------:R-:W-:Y:S02]  /*12360*/  FADD.FTZ R194, R194, R3 ;  /* 0x00000003c2c27221 */ /* 0x000fe40000010000 */
[C---:B------:R-:W-:Y:S01]  /*12370*/  HMMA.16816.F32.BF16 R16, R132.reuse, R142, R16 ;  /* 0x0000008e8410723c */ /* 0x040fe20000041810 */
[----:B------:R-:W2:Y:S03]  /*12380*/  LDSM.16.MT88.4 R140, [R225+0x4900] ;  /* 0x00490000e18c783b */ /* 0x000ea60000004200 */
[----:B------:R-:W-:Y:S02]  /*12390*/  FADD.FTZ R193, R193, R190 ;  /* 0x000000bec1c17221 */ /* 0x000fe40000010000 */
[----:B------:R-:W-:Y:S02]  /*123a0*/  FADD.FTZ R197, R197, R194 ;  /* 0x000000c2c5c57221 */ /* 0x000fe40000010000 */
[C---:B------:R-:W-:Y:S04]  /*123b0*/  HMMA.16816.F32.BF16 R20, R132.reuse, R144, R20 ;  /* 0x000000908414723c */ /* 0x040fe80000041814 */
[----:B------:R-:W-:Y:S02]  /*123c0*/  FADD.FTZ R192, R192, R193 ;  /* 0x000000c1c0c07221 */ /* 0x000fe40000010000 */
[----:B------:R-:W-:Y:S02]  /*123d0*/  FADD.FTZ R196, R196, R197 ;  /* 0x000000c5c4c47221 */ /* 0x000fe40000010000 */
[C---:B------:R-:W-:Y:S01]  /*123e0*/  HMMA.16816.F32.BF16 R24, R132.reuse, R146, R24 ;  /* 0x000000928418723c */ /* 0x040fe20000041818 */
[----:B------:R-:W3:Y:S03]  /*123f0*/  LDSM.16.MT88.4 R144, [R224+0x4900] ;  /* 0x00490000e090783b */ /* 0x000ee60000004200 */
[----:B------:R-:W-:Y:S02]  /*12400*/  FADD.FTZ R195, R195, R192 ;  /* 0x000000c0c3c37221 */ /* 0x000fe40000010000 */
[----:B------:R-:W-:Y:S02]  /*12410*/  FADD.FTZ R199, R199, R196 ;  /* 0x000000c4c7c77221 */ /* 0x000fe40000010000 */
[C---:B------:R-:W-:Y:S08]  /*12420*/  HMMA.16816.F32.BF16 R28, R132.reuse, R148, R28 ;  /* 0x00000094841c723c */ /* 0x040ff0000004181c */
[C---:B------:R-:W-:Y:S01]  /*12430*/  HMMA.16816.F32.BF16 R32, R132.reuse, R150, R32 ;  /* 0x000000968420723c */ /* 0x040fe20000041820 */
[----:B------:R-:W-:Y:S07]  /*12440*/  LDSM.16.MT88.4 R148, [R226+0x6900] ;  /* 0x00690000e294783b */ /* 0x000fee0000004200 */
        /* <DEDUP_REMOVED lines=12> */
[C---:B------:R-:W-:Y:S01]  /*12510*/  HMMA.16816.F32.BF16 R68, R132.reuse, R168, R68 ;  /* 0x000000a88444723c */ /* 0x040fe20000041844 */
[----:B------:R4:W5:Y:S06]  /*12520*/  MUFU.EX2 R169, R176 ;  /* 0x000000b000a97308 */ /* 0x00096c0000000800 */
[----:B------:R-:W-:Y:S01]  /*12530*/  F2FP.BF16.PACK_AB R168, R202, R191 ;  /* 0x000000bfcaa8723e */ /* 0x000fe200000010ff */
[C---:B------:R-:W-:Y:S07]  /*12540*/  HMMA.16816.F32.BF16 R72, R132.reuse, R170, R72 ;  /* 0x000000aa8448723c */ /* 0x040fee0000041848 */
[----:B------:R-:W-:Y:S01]  /*12550*/  F2FP.BF16.PACK_AB R170, R188, R187 ;  /* 0x000000bbbcaa723e */ /* 0x000fe200000010ff */
[C---:B------:R-:W-:Y:S08]  /*12560*/  HMMA.16816.F32.BF16 R76, R132.reuse, R172, R76 ;  /* 0x000000ac844c723c */ /* 0x040ff0000004184c */
[C---:B------:R-:W-:Y:S01]  /*12570*/  HMMA.16816.F32.BF16 R80, R132.reuse, R174, R80 ;  /* 0x000000ae8450723c */ /* 0x040fe20000041850 */
[----:B------:R-:W-:Y:S07]  /*12580*/  LDSM.16.MT88.4 R172, [R224+0x1900] ;  /* 0x00190000e0ac783b */ /* 0x000fee0000004200 */
[C---:B--2---:R-:W-:Y:S01]  /*12590*/  HMMA.16816.F32.BF16 R84, R132.reuse, R140, R84 ;  /* 0x0000008c8454723c */ /* 0x044fe20000041854 */
[----:B----4-:R-:W-:Y:S07]  /*125a0*/  LDSM.16.MT88.4 R176, [R231+0x5900] ;  /* 0x00590000e7b0783b */ /* 0x010fee0000004200 */
        /* <DEDUP_REMOVED lines=8> */
[C---:B------:R-:W-:Y:S08]  /*12630*/  HMMA.16816.F32.BF16 R108, R132.reuse, R148, R108 ;  /* 0x00000094846c723c */ /* 0x040ff0000004186c */
[C---:B------:R-:W-:Y:S01]  /*12640*/  HMMA.16816.F32.BF16 R112, R132.reuse, R150, R112 ;  /* 0x000000968470723c */ /* 0x040fe20000041870 */
[----:B------:R-:W4:Y:S07]  /*12650*/  LDSM.16.MT88.4 R148, [R226+0x1100] ;  /* 0x00110000e294783b */ /* 0x000f2e0000004200 */
[C---:B--2---:R-:W-:Y:S08]  /*12660*/  HMMA.16816.F32.BF16 R116, R132.reuse, R140, R116 ;  /* 0x0000008c8474723c */ /* 0x044ff00000041874 */
[C---:B------:R-:W-:Y:S01]  /*12670*/  HMMA.16816.F32.BF16 R120, R132.reuse, R142, R120 ;  /* 0x0000008e8478723c */ /* 0x040fe20000041878 */
[----:B------:R-:W2:Y:S07]  /*12680*/  LDSM.16.MT88.4 R140, [R225+0x1100] ;  /* 0x00110000e18c783b */ /* 0x000eae0000004200 */
[C---:B---3--:R-:W-:Y:S08]  /*12690*/  HMMA.16816.F32.BF16 R124, R132.reuse, R144, R124 ;  /* 0x00000090847c723c */ /* 0x048ff0000004187c */
[----:B------:R-:W-:Y:S01]  /*126a0*/  HMMA.16816.F32.BF16 R128, R132, R146, R128 ;  /* 0x000000928480723c */ /* 0x000fe20000041880 */
[----:B------:R-:W3:Y:S06]  /*126b0*/  LDSM.16.MT88.4 R144, [R224+0x1100] ;  /* 0x00110000e090783b */ /* 0x000eec0000004200 */
[----:B------:R-:W-:Y:S01]  /*126c0*/  F2FP.BF16.PACK_AB R132, R205, R206 ;  /* 0x000000cecd84723e */ /* 0x000fe200000010ff */
[----:B------:R-:W-:Y:S01]  /*126d0*/  FADD.FTZ R206, R206, R195 ;  /* 0x000000c3cece7221 */ /* 0x000fe20000010000 */
[----:B------:R-:W-:Y:S03]  /*126e0*/  F2FP.BF16.PACK_AB R134, R201, R203 ;  /* 0x000000cbc986723e */ /* 0x000fe600000010ff */
[----:B------:R-:W-:Y:S01]  /*126f0*/  F2FP.BF16.PACK_AB R133, R207, R204 ;  /* 0x000000cccf85723e */ /* 0x000fe200000010ff */
[----:B------:R-:W-:Y:S01]  /*12700*/  FADD.FTZ R204, R204, R199 ;  /* 0x000000c7cccc7221 */ /* 0x000fe20000010000 */
[----:B------:R-:W-:Y:S01]  /*12710*/  F2FP.BF16.PACK_AB R135, R198, R200 ;  /* 0x000000c8c687723e */ /* 0x000fe200000010ff */
[----:B------:R-:W-:Y:S02]  /*12720*/  FADD.FTZ R2, R205, R206 ;  /* 0x000000cecd027221 */ /* 0x000fe40000010000 */
[----:B------:R-:W-:Y:S02]  /*12730*/  FADD.FTZ R207, R207, R204 ;  /* 0x000000cccfcf7221 */ /* 0x000fe40000010000 */
[----:B------:R-:W-:Y:S02]  /*12740*/  FADD.FTZ R2, R203, R2 ;  /* 0x00000002cb027221 */ /* 0x000fe40000010000 */
[C---:B-1----:R-:W-:Y:S03]  /*12750*/  HMMA.16816.F32.BF16 R4, R132.reuse, R136, R4 ;  /* 0x000000888404723c */ /* 0x042fe60000041804 */
[----:B------:R-:W-:Y:S02]  /*12760*/  FADD.FTZ R3, R200, R207 ;  /* 0x000000cfc8037221 */ /* 0x000fe40000010000 */
[----:B------:R-:W-:Y:S02]  /*12770*/  FADD.FTZ R2, R201, R2 ;  /* 0x00000002c9027221 */ /* 0x000fe40000010000 */
[----:B------:R-:W-:Y:S01]  /*12780*/  FADD.FTZ R3, R198, R3 ;  /* 0x00000003c6037221 */ /* 0x000fe20000010000 */
[C---:B------:R-:W-:Y:S01]  /*12790*/  HMMA.16816.F32.BF16 R8, R132.reuse, R138, R8 ;  /* 0x0000008a8408723c */ /* 0x040fe20000041808 */
[----:B------:R-:W1:Y:S03]  /*127a0*/  LDSM.16.MT88.4 R136, [R225+0x3100] ;  /* 0x00310000e188783b */ /* 0x000e660000004200 */
[----:B------:R-:W-:Y:S01]  /*127b0*/  FADD.FTZ R191, R191, R2 ;  /* 0x00000002bfbf7221 */ /* 0x000fe20000010000 */
[----:B------:R-:W-:Y:S03]  /*127c0*/  MOV R2, R164 ;  /* 0x000000a400027202 */ /* 0x000fe60000000f00 */
[C---:B----4-:R-:W-:Y:S04]  /*127d0*/  HMMA.16816.F32.BF16 R12, R132.reuse, R148, R12 ;  /* 0x00000094840c723c */ /* 0x050fe8000004180c */
[----:B------:R-:W-:Y:S04]  /*127e0*/  FADD.FTZ R202, R202, R191 ;  /* 0x000000bfcaca7221 */ /* 0x000fe80000010000 */
[C---:B------:R-:W-:Y:S01]  /*127f0*/  HMMA.16816.F32.BF16 R16, R132.reuse, R150, R16 ;  /* 0x000000968410723c */ /* 0x040fe20000041810 */
[----:B------:R-:W4:Y:S03]  /*12800*/  LDSM.16.MT88.4 R148, [R224+0x3100] ;  /* 0x00310000e094783b */ /* 0x000f260000004200 */
[----:B------:R-:W-:Y:S04]  /*12810*/  FADD.FTZ R187, R187, R202 ;  /* 0x000000cabbbb7221 */ /* 0x000fe80000010000 */
[C---:B--2---:R-:W-:Y:S04]  /*12820*/  HMMA.16816.F32.BF16 R20, R132.reuse, R140, R20 ;  /* 0x0000008c8414723c */ /* 0x044fe80000041814 */
[----:B------:R-:W-:Y:S04]  /*12830*/  FADD.FTZ R244, R188, R187 ;  /* 0x000000bbbcf47221 */ /* 0x000fe80000010000 */
[C---:B------:R-:W-:Y:S01]  /*12840*/  HMMA.16816.F32.BF16 R24, R132.reuse, R142, R24 ;  /* 0x0000008e8418723c */ /* 0x040fe20000041818 */
[----:B------:R-:W2:Y:S07]  /*12850*/  LDSM.16.MT88.4 R140, [R231+0x5100] ;  /* 0x00510000e78c783b */ /* 0x000eae0000004200 */
[C---:B---3--:R-:W-:Y:S08]  /*12860*/  HMMA.16816.F32.BF16 R28, R132.reuse, R144, R28 ;  /* 0x00000090841c723c */ /* 0x048ff0000004181c */
[C---:B------:R-:W-:Y:S01]  /*12870*/  HMMA.16816.F32.BF16 R32, R132.reuse, R146, R32 ;  /* 0x000000928420723c */ /* 0x040fe20000041820 */
[----:B------:R-:W3:Y:S07]  /*12880*/  LDSM.16.MT88.4 R144, [R225+0x5100] ;  /* 0x00510000e190783b */ /* 0x000eee0000004200 */
[C---:B------:R-:W-:Y:S08]  /*12890*/  HMMA.16816.F32.BF16 R36, R132.reuse, R152, R36 ;  /* 0x000000988424723c */ /* 0x040ff00000041824 */
[C---:B------:R-:W-:Y:S08]  /*128a0*/  HMMA.16816.F32.BF16 R40, R132.reuse, R154, R40 ;  /* 0x0000009a8428723c */ /* 0x040ff00000041828 */
[C---:B------:R-:W-:Y:S08]  /*128b0*/  HMMA.16816.F32.BF16 R44, R132.reuse, R156, R44 ;  /* 0x0000009c842c723c */ /* 0x040ff0000004182c */
[C---:B------:R-:W-:Y:S01]  /*128c0*/  HMMA.16816.F32.BF16 R48, R132.reuse, R158, R48 ;  /* 0x0000009e8430723c */ /* 0x040fe20000041830 */
[----:B------:R-:W-:Y:S07]  /*128d0*/  LDSM.16.MT88.4 R156, [R231+0x1900] ;  /* 0x00190000e79c783b */ /* 0x000fee0000004200 */
        /* <DEDUP_REMOVED lines=10> */
[C---:B------:R-:W-:Y:S08]  /*12980*/  HMMA.16816.F32.BF16 R80, R132.reuse, R162, R80 ;  /* 0x000000a28450723c */ /* 0x040ff00000041850 */
        /* <DEDUP_REMOVED lines=8> */
[----:B------:R-:W-:Y:S07]  /*12a10*/  LDSM.16.MT88.4 R140, [R225+0x1900] ;  /* 0x00190000e18c783b */ /* 0x000fee0000004200 */
[C---:B------:R-:W-:Y:S08]  /*12a20*/  HMMA.16816.F32.BF16 R108, R132.reuse, R148, R108 ;  /* 0x00000094846c723c */ /* 0x040ff0000004186c */
[C---:B------:R-:W-:Y:S01]  /*12a30*/  HMMA.16816.F32.BF16 R112, R132.reuse, R150, R112 ;  /* 0x000000968470723c */ /* 0x040fe20000041870 */
[----:B------:R-:W2:Y:S07]  /*12a40*/  LDSM.16.MT88.4 R148, [R226+0x1900] ;  /* 0x00190000e294783b */ /* 0x000eae0000004200 */
[C---:B---3--:R-:W-:Y:S08]  /*12a50*/  HMMA.16816.F32.BF16 R116, R132.reuse, R144, R116 ;  /* 0x000000908474723c */ /* 0x048ff00000041874 */
[C---:B------:R-:W-:Y:S08]  /*12a60*/  HMMA.16816.F32.BF16 R120, R132.reuse, R146, R120 ;  /* 0x000000928478723c */ /* 0x040ff00000041878 */
[C---:B-1----:R-:W-:Y:S08]  /*12a70*/  HMMA.16816.F32.BF16 R124, R132.reuse, R136, R124 ;  /* 0x00000088847c723c */ /* 0x042ff0000004187c */
[----:B------:R-:W-:Y:S07]  /*12a80*/  HMMA.16816.F32.BF16 R128, R132, R138, R128 ;  /* 0x0000008a8480723c */ /* 0x000fee0000041880 */
[----:B-----5:R-:W-:Y:S02]  /*12a90*/  MOV R135, R169 ;  /* 0x000000a900877202 */ /* 0x020fe40000000f00 */
[----:B------:R-:W-:Y:S03]  /*12aa0*/  F2FP.BF16.PACK_AB R169, R189, R186 ;  /* 0x000000babda9723e */ /* 0x000fe600000010ff */
[-C--:B------:R-:W-:Y:S01]  /*12ab0*/  F2FP.BF16.PACK_AB R171, R165, R135.reuse ;  /* 0x00000087a5ab723e */ /* 0x080fe200000010ff */
[----:B------:R-:W-:Y:S01]  /*12ac0*/  FADD.FTZ R186, R186, R3 ;  /* 0x00000003baba7221 */ /* 0x000fe20000010000 */
[----:B------:R-:W-:Y:S03]  /*12ad0*/  MOV R3, R0 ;  /* 0x0000000000037202 */ /* 0x000fe60000000f00 */
[----:B------:R-:W-:Y:S02]  /*12ae0*/  FADD.FTZ R186, R189, R186 ;  /* 0x000000babdba7221 */ /* 0x000fe40000010000 */
[C---:B------:R-:W-:Y:S01]  /*12af0*/  HMMA.16816.F32.BF16 R160, R168.reuse, R156, R4 ;  /* 0x0000009ca8a0723c */ /* 0x040fe20000041804 */
[----:B------:R-:W1:Y:S07]  /*12b00*/  LDSM.16.MT88.4 R4, [R231+0x3900] ;  /* 0x00390000e704783b */ /* 0x000e6e0000004200 */
[C---:B------:R-:W-:Y:S01]  /*12b10*/  HMMA.16816.F32.BF16 R156, R168.reuse, R158, R8 ;  /* 0x0000009ea89c723c */ /* 0x040fe20000041808 */
[----:B------:R-:W3:Y:S07]  /*12b20*/  LDSM.16.MT88.4 R8, [R226+0x3900] ;  /* 0x00390000e208783b */ /* 0x000eee0000004200 */
[C---:B--2---:R-:W-:Y:S01]  /*12b30*/  HMMA.16816.F32.BF16 R152, R168.reuse, R148, R12 ;  /* 0x00000094a898723c */ /* 0x044fe2000004180c */
[----:B------:R-:W2:Y:S07]  /*12b40*/  LDSM.16.MT88.4 R12, [R225+0x3900] ;  /* 0x00390000e10c783b */ /* 0x000eae0000004200 */
[C---:B------:R-:W-:Y:S01]  /*12b50*/  HMMA.16816.F32.BF16 R148, R168.reuse, R150, R16 ;  /* 0x00000096a894723c */ /* 0x040fe20000041810 */
[----:B------:R-:W4:Y:S07]  /*12b60*/  LDSM.16.MT88.4 R16, [R224+0x3900] ;  /* 0x00390000e010783b */ /* 0x000f2e0000004200 */
[C---:B------:R-:W-:Y:S01]  /*12b70*/  HMMA.16816.F32.BF16 R144, R168.reuse, R140, R20 ;  /* 0x0000008ca890723c */ /* 0x040fe20000041814 */
[----:B------:R-:W5:Y:S07]  /*12b80*/  LDSM.16.MT88.4 R20, [R226+0x5900] ;  /* 0x00590000e214783b */ /* 0x000f6e0000004200 */
[C---:B------:R-:W-:Y:S01]  /*12b90*/  HMMA.16816.F32.BF16 R140, R168.reuse, R142, R24 ;  /* 0x0000008ea88c723c */ /* 0x040fe20000041818 */
[----:B------:R-:W2:Y:S07]  /*12ba0*/  LDSM.16.MT88.4 R24, [R225+0x5900] ;  /* 0x00590000e118783b */ /* 0x000eae0000004200 */
[C---:B------:R-:W-:Y:S01]  /*12bb0*/  HMMA.16816.F32.BF16 R136, R168.reuse, R172, R28 ;  /* 0x000000aca888723c */ /* 0x040fe2000004181c */
[----:B------:R-:W2:Y:S06]  /*12bc0*/  LDSM.16.MT88.4 R28, [R224+0x5900] ;  /* 0x00590000e01c783b */ /* 0x000eac0000004200 */
[----:B------:R-:W-:Y:S02]  /*12bd0*/  MOV R173, R135 ;  /* 0x0000008700ad7202 */ /* 0x000fe40000000f00 */
[C---:B------:R-:W-:Y:S01]  /*12be0*/  HMMA.16816.F32.BF16 R132, R168.reuse, R174, R32 ;  /* 0x000000aea884723c */ /* 0x040fe20000041820 */
[----:B------:R-:W4:Y:S02]  /*12bf0*/  LDSM.16.MT88.4 R32, [R231+0x7900] ;  /* 0x00790000e720783b */ /* 0x000f240000004200 */
[----:B------:R-:W-:Y:S04]  /*12c00*/  FADD.FTZ R186, R173, R186 ;  /* 0x000000baadba7221 */ /* 0x000fe80000010000 */
[----:B------:R-:W-:Y:S01]  /*12c10*/  FADD.FTZ R243, R165, R186 ;  /* 0x000000baa5f37221 */ /* 0x000fe20000010000 */
        /* <DEDUP_REMOVED lines=9> */
[C---:B----4-:R-:W-:Y:S08]  /*12cb0*/  HMMA.16816.F32.BF16 R60, R168.reuse, R16, R60 ;  /* 0x00000010a83c723c */ /* 0x050ff0000004183c */
[C---:B------:R-:W-:Y:S08]  /*12cc0*/  HMMA.16816.F32.BF16 R64, R168.reuse, R18, R64 ;  /* 0x00000012a840723c */ /* 0x040ff00000041840 */
[C---:B------:R-:W-:Y:S08]  /*12cd0*/  HMMA.16816.F32.BF16 R68, R168.reuse, R176, R68 ;  /* 0x000000b0a844723c */ /* 0x040ff00000041844 */
[C---:B------:R-:W-:Y:S08]  /*12ce0*/  HMMA.16816.F32.BF16 R72, R168.reuse, R178, R72 ;  /* 0x000000b2a848723c */ /* 0x040ff00000041848 */
[C---:B-----5:R-:W-:Y:S08]  /*12cf0*/  HMMA.16816.F32.BF16 R76, R168.reuse, R20, R76 ;  /* 0x00000014a84c723c */ /* 0x060ff0000004184c */
[C---:B------:R-:W-:Y:S08]  /*12d00*/  HMMA.16816.F32.BF16 R80, R168.reuse, R22, R80 ;  /* 0x00000016a850723c */ /* 0x040ff00000041850 */
[C---:B------:R-:W-:Y:S08]  /*12d10*/  HMMA.16816.F32.BF16 R84, R168.reuse, R24, R84 ;  /* 0x00000018a854723c */ /* 0x040ff00000041854 */
[C---:B------:R-:W-:Y:S08]  /*12d20*/  HMMA.16816.F32.BF16 R88, R168.reuse, R26, R88 ;  /* 0x0000001aa858723c */ /* 0x040ff00000041858 */
[C---:B------:R-:W-:Y:S08]  /*12d30*/  HMMA.16816.F32.BF16 R92, R168.reuse, R28, R92 ;  /* 0x0000001ca85c723c */ /* 0x040ff0000004185c */
[C---:B------:R-:W-:Y:S08]  /*12d40*/  HMMA.16816.F32.BF16 R96, R168.reuse, R30, R96 ;  /* 0x0000001ea860723c */ /* 0x040ff00000041860 */
[C---:B------:R-:W-:Y:S08]  /*12d50*/  HMMA.16816.F32.BF16 R100, R168.reuse, R32, R100 ;  /* 0x00000020a864723c */ /* 0x040ff00000041864 */
[C---:B------:R-:W-:Y:S08]  /*12d60*/  HMMA.16816.F32.BF16 R104, R168.reuse, R34, R104 ;  /* 0x00000022a868723c */ /* 0x040ff00000041868 */
[C---:B-1----:R-:W-:Y:S08]  /*12d70*/  HMMA.16816.F32.BF16 R108, R168.reuse, R4, R108 ;  /* 0x00000004a86c723c */ /* 0x042ff0000004186c */
[C---:B------:R-:W-:Y:S08]  /*12d80*/  HMMA.16816.F32.BF16 R112, R168.reuse, R6, R112 ;  /* 0x00000006a870723c */ /* 0x040ff00000041870 */
[C---:B---3--:R-:W-:Y:S08]  /*12d90*/  HMMA.16816.F32.BF16 R116, R168.reuse, R8, R116 ;  /* 0x00000008a874723c */ /* 0x048ff00000041874 */
[C---:B------:R-:W-:Y:S08]  /*12da0*/  HMMA.16816.F32.BF16 R120, R168.reuse, R10, R120 ;  /* 0x0000000aa878723c */ /* 0x040ff00000041878 */
[C---:B--2---:R-:W-:Y:S08]  /*12db0*/  HMMA.16816.F32.BF16 R124, R168.reuse, R12, R124 ;  /* 0x0000000ca87c723c */ /* 0x044ff0000004187c */
[----:B------:R-:W-:Y:S01]  /*12dc0*/  HMMA.16816.F32.BF16 R128, R168, R14, R128 ;  /* 0x0000000ea880723c */ /* 0x000fe20000041880 */
[----:B------:R-:W-:-:S07]  /*12dd0*/  @P0 BRA `(.L_x_2014) ;  /* 0xffffbc9000000947 */ /* 0x000fce000383ffff */
.L_x_2004:
[----:B------:R-:W1:Y:S01]  /*12de0*/  SHFL.BFLY PT, R3, R244, 0x2, 0x1f ;  /* 0x0c401f00f4037f89 */ /* 0x000e6200000e0000 */
[----:B------:R-:W-:-:S02]  /*12df0*/  MOV R2, RZ ;  /* 0x000000ff00027202 */ /* 0x000fc40000000f00 */
[----:B------:R-:W-:Y:S01]  /*12e00*/  MOV R4, RZ ;  /* 0x000000ff00047202 */ /* 0x000fe20000000f00 */
[----:B------:R-:W2:Y:S01]  /*12e10*/  SHFL.BFLY PT, R8, R243, 0x2, 0x1f ;  /* 0x0c401f00f3087f89 */ /* 0x000ea200000e0000 */
[----:B------:R-:W-:Y:S02]  /*12e20*/  MOV R7, 0xff800000 ;  /* 0xff80000000077802 */ /* 0x000fe40000000f00 */
[----:B------:R-:W-:Y:S01]  /*12e30*/  PLOP3.LUT P2, PT, PT, PT, PT, 0x8, 0x0 ;  /* 0x000000000000781c */ /* 0x000fe20003f4e170 */
[----:B-1----:R-:W-:Y:S02]  /*12e40*/  FADD.FTZ R3, R3, R244 ;  /* 0x000000f403037221 */ /* 0x002fe40000010000 */
[----:B--2---:R-:W-:-:S03]  /*12e50*/  FADD.FTZ R8, R8, R243 ;  /* 0x000000f308087221 */ /* 0x004fc60000010000 */
[----:B------:R-:W1:Y:S04]  /*12e60*/  SHFL.BFLY PT, R6, R3, 0x1, 0x1f ;  /* 0x0c201f0003067f89 */ /* 0x000e6800000e0000 */
[----:B------:R-:W2:Y:S01]  /*12e70*/  SHFL.BFLY PT, R5, R8, 0x1, 0x1f ;  /* 0x0c201f0008057f89 */ /* 0x000ea200000e0000 */
[----:B-1----:R-:W-:Y:S02]  /*12e80*/  FADD.FTZ R6, R3, R6 ;  /* 0x0000000603067221 */ /* 0x002fe40000010000 */
[----:B--2---:R-:W-:-:S03]  /*12e90*/  FADD.FTZ R5, R5, R8 ;  /* 0x0000000805057221 */ /* 0x004fc60000010000 */
[----:B------:R-:W-:Y:S02]  /*12ea0*/  FSETP.NE.FTZ.AND P1, PT, R6, RZ, PT ;  /* 0x000000ff0600720b */ /* 0x000fe40003f35000 */
[----:B------:R-:W-:-:S11]  /*12eb0*/  FSETP.NE.FTZ.AND P0, PT, R5, RZ, PT ;  /* 0x000000ff0500720b */ /* 0x000fd60003f15000 */
[----:B------:R-:W1:Y:S01]  /*12ec0*/  @P1 MUFU.RCP R2, R6 ;  /* 0x0000000600021308 */ /* 0x000e620000001000 */
[----:B------:R-:W-:Y:S02]  /*12ed0*/  @P1 MOV R10, 0x3f317218 ;  /* 0x3f317218000a1802 */ /* 0x000fe40000000f00 */
[----:B------:R-:W-:-:S05]  /*12ee0*/  @P0 MOV R11, 0x3f317218 ;  /* 0x3f317218000b0802 */ /* 0x000fca0000000f00 */
[----:B------:R-:W2:Y:S01]  /*12ef0*/  @P1 MUFU.LG2 R6, R6 ;  /* 0x0000000600061308 */ /* 0x000ea20000000c00 */
[----:B------:R-:W-:-:S07]  /*12f00*/  @P0 FMUL.FTZ R11, R11, c[0x0][0x2d0] ;  /* 0x0000b4000b0b0a20 */ /* 0x000fce0000410000 */
[----:B------:R-:W3:Y:S01]  /*12f10*/  @P0 MUFU.LG2 R8, R5 ;  /* 0x0000000500080308 */ /* 0x000ee20000000c00 */
[C---:B-1----:R-:W-:Y:S02]  /*12f20*/  FMUL.FTZ R160, R2.reuse, R160 ;  /* 0x000000a002a07220 */ /* 0x042fe40000410000 */
[C---:B------:R-:W-:Y:S02]  /*12f30*/  FMUL.FTZ R161, R2.reuse, R161 ;  /* 0x000000a102a17220 */ /* 0x040fe40000410000 */
[C---:B------:R-:W-:Y:S02]  /*12f40*/  FMUL.FTZ R156, R2.reuse, R156 ;  /* 0x0000009c029c7220 */ /* 0x040fe40000410000 */
[----:B------:R-:W-:Y:S01]  /*12f50*/  FMUL.FTZ R157, R2, R157 ;  /* 0x0000009d029d7220 */ /* 0x000fe20000410000 */
[----:B------:R1:W4:Y:S01]  /*12f60*/  @P0 MUFU.RCP R4, R5 ;  /* 0x0000000500040308 */ /* 0x0003220000001000 */
[----:B--2---:R-:W-:Y:S02]  /*12f70*/  @P1 FMUL.FTZ R9, R6, 0.69314718246459960938 ;  /* 0x3f31721806091820 */ /* 0x004fe40000410000 */
[----:B------:R-:W-:-:S02]  /*12f80*/  @P1 FMUL.FTZ R6, R10, c[0x0][0x2d0] ;  /* 0x0000b4000a061a20 */ /* 0x000fc40000410000 */
[C---:B------:R-:W-:Y:S02]  /*12f90*/  FMUL.FTZ R152, R2.reuse, R152 ;  /* 0x0000009802987220 */ /* 0x040fe40000410000 */
[----:B------:R-:W-:Y:S02]  /*12fa0*/  FMUL.FTZ R153, R2, R153 ;  /* 0x0000009902997220 */ /* 0x000fe40000410000 */
        /* <DEDUP_REMOVED lines=60> */
[C---:B----4-:R-:W-:Y:S02]  /*13370*/  FMUL.FTZ R162, R4.reuse, R162 ;  /* 0x000000a204a27220 */ /* 0x050fe40000410000 */
        /* <DEDUP_REMOVED lines=65> */
.L_x_1966:
[----:B------:R-:W-:Y:S05]  /*13790*/  @P2 BRA `(.L_x_2015) ;  /* 0x00001f9000002947 */ /* 0x000fea0003800000 */
[----:B------:R-:W1:Y:S01]  /*137a0*/  S2R R9, SR_CTAID.Y ;  /* 0x0000000000097919 */ /* 0x000e620000002600 */
[----:B------:R-:W-:Y:S01]  /*137b0*/  IMAD R8, RZ, RZ, -UR13 ;  /* 0x8000000dff087e24 */ /* 0x000fe2000f8e02ff */
[----:B------:R-:W-:Y:S01]  /*137c0*/  USHF.R.S32.HI UR6, URZ, 0x1f, UR13 ;  /* 0x0000001f3f067899 */ /* 0x000fe2000801140d */
[----:B------:R-:W-:Y:S01]  /*137d0*/  BSSY B0, `(.L_x_2016) ;  /* 0x0000132000007945 */ /* 0x000fe20003800000 */
[----:B------:R-:W3:Y:S01]  /*137e0*/  S2R R4, SR_TID.X ;  /* 0x0000000000047919 */ /* 0x000ee20000002100 */
[----:B------:R-:W-:-:S02]  /*137f0*/  ULDC.64 UR4, c[0x0][0x4d0] ;  /* 0x0001340000047ab9 */ /* 0x000fc40000000a00 */
[----:B------:R-:W-:Y:S01]  /*13800*/  UIMAD UR7, UR6, UR4, URZ ;  /* 0x00000004060772a4 */ /* 0x000fe2000f8e023f */
[----:B------:R-:W4:Y:S01]  /*13810*/  S2R R11, SR_CTAID.Z ;  /* 0x00000000000b7919 */ /* 0x000f220000002700 */
[----:B------:R-:W-:Y:S02]  /*13820*/  UIMAD.WIDE.U32 UR8, UR13, UR4, URZ ;  /* 0x000000040d0872a5 */ /* 0x000fe4000f8e003f */
[----:B------:R-:W-:Y:S01]  /*13830*/  UIMAD UR7, UR13, UR5, UR7 ;  /* 0x000000050d0772a4 */ /* 0x000fe2000f8e0207 */
[----:B------:R-:W5:Y:S02]  /*13840*/  S2R R12, SR_CTAID.X ;  /* 0x00000000000c7919 */ /* 0x000f640000002500 */
        /* <DEDUP_REMOVED lines=8> */
[----:B-1----:R-:W-:Y:S02]  /*138d0*/  IMAD R8, R8, c[0x0][0x550], R9 ;  /* 0x0001540008087a24 */ /* 0x002fe400078e0209 */
[----:B------:R-:W-:Y:S01]  /*138e0*/  UIADD3 UR4, UR11, UR4, URZ ;  /* 0x000000040b047290 */ /* 0x000fe2000fffe03f */
[----:B------:R-:W-:Y:S01]  /*138f0*/  IMAD.U32 R17, RZ, RZ, UR11 ;  /* 0x0000000bff117e24 */ /* 0x000fe2000f8e00ff */
[----:B---3--:R-:W-:Y:S01]  /*13900*/  SHF.R.S32.HI R9, RZ, 0x1f, R4 ;  /* 0x0000001fff097819 */ /* 0x008fe20000011404 */
[----:B------:R-:W-:-:S03]  /*13910*/  IMAD.U32 R19, RZ, RZ, UR7 ;  /* 0x00000007ff137e24 */ /* 0x000fc6000f8e00ff */
[CC--:B------:R-:W-:Y:S01]  /*13920*/  LEA.HI R0, R9.reuse, R4.reuse, RZ, 0x5 ;  /* 0x0000000409007211 */ /* 0x0c0fe200078f28ff */
[----:B------:R-:W-:Y:S01]  /*13930*/  IMAD.U32 R17, RZ, RZ, UR4 ;  /* 0x00000004ff117e24 */ /* 0x000fe2000f8e00ff */
[-C--:B------:R-:W-:Y:S01]  /*13940*/  LEA.HI R9, R9, R4.reuse, RZ, 0x2 ;  /* 0x0000000409097211 */ /* 0x080fe200078f10ff */
[C---:B----4-:R-:W-:Y:S01]  /*13950*/  IMAD.WIDE.U32 R18, R11.reuse, c[0x0][0x4d8], R18 ;  /* 0x000136000b127a25 */ /* 0x050fe200078e0012 */
[----:B------:R-:W-:Y:S02]  /*13960*/  LOP3.LUT R13, R0, 0xffffffe0, RZ, 0xc0, !PT ;  /* 0xffffffe0000d7812 */ /* 0x000fe400078ec0ff */
[----:B------:R-:W-:Y:S01]  /*13970*/  SHF.R.S32.HI R15, RZ, 0x5, R0 ;  /* 0x00000005ff0f7819 */ /* 0x000fe20000011400 */
[----:B------:R-:W-:Y:S01]  /*13980*/  IMAD.WIDE.U32 R16, R11, c[0x0][0x440], R16 ;  /* 0x000110000b107a25 */ /* 0x000fe200078e0010 */
[----:B------:R-:W-:Y:S02]  /*13990*/  SHF.R.S32.HI R0, RZ, 0x1f, R0 ;  /* 0x0000001fff007819 */ /* 0x000fe40000011400 */
[----:B------:R-:W-:Y:S01]  /*139a0*/  LOP3.LUT R9, R9, 0xfffffffc, RZ, 0xc0, !PT ;  /* 0xfffffffc09097812 */ /* 0x000fe200078ec0ff */
[----:B------:R-:W-:Y:S01]  /*139b0*/  IMAD.IADD R6, R4, 0x1, -R13 ;  /* 0x0000000104067824 */ /* 0x000fe200078e0a0d */
[----:B------:R-:W-:Y:S01]  /*139c0*/  LEA.HI R0, R0, R15, RZ, 0x3 ;  /* 0x0000000f00007211 */ /* 0x000fe200078f18ff */
[----:B------:R-:W-:Y:S01]  /*139d0*/  IMAD.MOV.U32 R20, RZ, RZ, R18 ;  /* 0x000000ffff147224 */ /* 0x000fe200078e0012 */
[----:B------:R-:W-:Y:S01]  /*139e0*/  IADD3 R9, -R9, R4, RZ ;  /* 0x0000000409097210 */ /* 0x000fe20007ffe1ff */
[----:B------:R-:W-:Y:S01]  /*139f0*/  IMAD.MOV.U32 R22, RZ, RZ, R16 ;  /* 0x000000ffff167224 */ /* 0x000fe200078e0010 */
[----:B------:R-:W-:-:S02]  /*13a00*/  LOP3.LUT R0, R0, 0xffffff8, RZ, 0xc0, !PT ;  /* 0x0ffffff800007812 */ /* 0x000fc400078ec0ff */
[----:B------:R-:W-:Y:S02]  /*13a10*/  SHF.R.S32.HI R13, RZ, 0x1f, R6 ;  /* 0x0000001fff0d7819 */ /* 0x000fe40000011406 */
[----:B------:R-:W-:Y:S01]  /*13a20*/  SHF.R.S32.HI R10, RZ, 0x1f, R11 ;  /* 0x0000001fff0a7819 */ /* 0x000fe2000001140b */
[----:B------:R-:W-:Y:S01]  /*13a30*/  IMAD.IADD R15, R15, 0x1, -R0 ;  /* 0x000000010f0f7824 */ /* 0x000fe200078e0a00 */
[----:B------:R-:W-:Y:S02]  /*13a40*/  LEA.HI R0, R9, R9, RZ, 0x1 ;  /* 0x0000000909007211 */ /* 0x000fe400078f08ff */
[----:B------:R-:W-:Y:S01]  /*13a50*/  LEA.HI R4, R13, R6, RZ, 0x2 ;  /* 0x000000060d047211 */ /* 0x000fe200078f10ff */
[----:B------:R-:W-:Y:S01]  /*13a60*/  IMAD.MOV.U32 R13, RZ, RZ, c[0x0][0x4e8] ;  /* 0x00013a00ff0d7624 */ /* 0x000fe200078e00ff */
[----:B------:R-:W-:Y:S02]  /*13a70*/  LOP3.LUT R0, R0, 0x1ffffffe, RZ, 0xc0, !PT ;  /* 0x1ffffffe00007812 */ /* 0x000fe400078ec0ff */
[----:B------:R-:W-:-:S02]  /*13a80*/  SHF.R.S32.HI R14, RZ, 0x2, R4 ;  /* 0x00000002ff0e7819 */ /* 0x000fc40000011404 */
[----:B------:R-:W-:Y:S01]  /*13a90*/  IADD3 R0, R9, -R0, RZ ;  /* 0x8000000009007210 */ /* 0x000fe20007ffe0ff */
[----:B------:R-:W-:Y:S01]  /*13aa0*/  BAR.SYNC.DEFER_BLOCKING 0x1, 0x100 ;  /* 0x0044000000007b1d */ /* 0x000fe20000010000 */
[----:B------:R-:W-:Y:S01]  /*13ab0*/  ISETP.NE.AND P1, PT, R13, 0x1, PT ;  /* 0x000000010d00780c */ /* 0x000fe20003f25270 */
[----:B------:R-:W-:Y:S02]  /*13ac0*/  IMAD R15, R15, 0x10, R14 ;  /* 0x000000100f0f7824 */ /* 0x000fe400078e020e */
[----:B------:R-:W-:Y:S02]  /*13ad0*/  IMAD R14, R10, c[0x0][0x4d8], RZ ;  /* 0x000136000a0e7a24 */ /* 0x000fe400078e02ff */
[----:B------:R-:W-:Y:S01]  /*13ae0*/  IMAD R9, R0, 0x8, R15 ;  /* 0x0000000800097824 */ /* 0x000fe200078e020f */
[----:B------:R-:W-:Y:S01]  /*13af0*/  SHF.R.S32.HI R0, RZ, 0x1f, R8 ;  /* 0x0000001fff007819 */ /* 0x000fe20000011408 */
[----:B------:R-:W-:Y:S02]  /*13b00*/  IMAD R10, R10, c[0x0][0x440], RZ ;  /* 0x000110000a0a7a24 */ /* 0x000fe400078e02ff */
[C---:B------:R-:W-:Y:S01]  /*13b10*/  IMAD R14, R11.reuse, c[0x0][0x4dc], R14 ;  /* 0x000137000b0e7a24 */ /* 0x040fe200078e020e */
[C---:B-----5:R-:W-:Y:S01]  /*13b20*/  LEA R9, R12.reuse, R9, 0x7 ;  /* 0x000000090c097211 */ /* 0x060fe200078e38ff */
[----:B------:R-:W-:Y:S01]  /*13b30*/  IMAD R10, R11, c[0x0][0x444], R10 ;  /* 0x000111000b0a7a24 */ /* 0x000fe200078e020a */
[----:B------:R-:W-:Y:S01]  /*13b40*/  LEA R12, R12, R15, 0x7 ;  /* 0x0000000f0c0c7211 */ /* 0x000fe200078e38ff */
[----:B------:R-:W-:Y:S01]  /*13b50*/  IMAD.IADD R21, R19, 0x1, R14 ;  /* 0x0000000113157824 */ /* 0x000fe200078e020e */
[----:B------:R-:W-:Y:S01]  /*13b60*/  MOV R11, R9 ;  /* 0x00000009000b7202 */ /* 0x000fe20000000f00 */
[----:B------:R-:W-:-:S02]  /*13b70*/  IMAD.IADD R23, R17, 0x1, R10 ;  /* 0x0000000111177824 */ /* 0x000fc400078e020a */
[----:B------:R-:W-:-:S04]  /*13b80*/  @P1 IMAD.HI.U32 R10, R9, c[0x0][0x4ec], RZ ;  /* 0x00013b00090a1a27 */ /* 0x000fc800078e00ff */
[C---:B------:R-:W-:Y:S01]  /*13b90*/  IMAD R17, R0.reuse, c[0x0][0x4e0], RZ ;  /* 0x0001380000117a24 */ /* 0x040fe200078e02ff */
[----:B------:R-:W-:Y:S01]  /*13ba0*/  @P1 SHF.R.U32.HI R11, RZ, c[0x0][0x4f0], R10 ;  /* 0x00013c00ff0b1a19 */ /* 0x000fe2000001160a */
[----:B------:R-:W-:Y:S02]  /*13bb0*/  IMAD R19, R0, c[0x0][0x448], RZ ;  /* 0x0001120000137a24 */ /* 0x000fe400078e02ff */
[C---:B------:R-:W-:Y:S01]  /*13bc0*/  IMAD R17, R8.reuse, c[0x0][0x4e4], R17 ;  /* 0x0001390008117a24 */ /* 0x040fe200078e0211 */
[----:B------:R-:W-:Y:S01]  /*13bd0*/  IADD3 R0, -R11, RZ, RZ ;  /* 0x000000ff0b007210 */ /* 0x000fe20007ffe1ff */
[C---:B------:R-:W-:Y:S01]  /*13be0*/  IMAD R19, R8.reuse, c[0x0][0x44c], R19 ;  /* 0x0001130008137a24 */ /* 0x040fe200078e0213 */
[----:B------:R-:W-:Y:S01]  /*13bf0*/  SHF.R.S32.HI R14, RZ, 0x1f, R11 ;  /* 0x0000001fff0e7819 */ /* 0x000fe2000001140b */
[----:B------:R-:W-:-:S04]  /*13c00*/  IMAD.WIDE.U32 R22, R8, c[0x0][0x448], R22 ;  /* 0x0001120008167a25 */ /* 0x000fc800078e0016 */
[----:B------:R-:W-:-:S04]  /*13c10*/  IMAD.WIDE.U32 R20, R8, c[0x0][0x4e0], R20 ;  /* 0x0001380008147a25 */ /* 0x000fc800078e0014 */
[----:B------:R-:W-:Y:S01]  /*13c20*/  @P1 IMAD.HI.U32 R8, R9, c[0x0][0x4ec], RZ ;  /* 0x00013b0009081a27 */ /* 0x000fe200078e00ff */
[----:B------:R-:W-:-:S03]  /*13c30*/  IADD3 R16, P0, R11, R20, RZ ;  /* 0x000000140b107210 */ /* 0x000fc60007f1e0ff */
[----:B------:R-:W-:Y:S01]  /*13c40*/  IMAD R0, R0, c[0x0][0x4e8], R9 ;  /* 0x00013a0000007a24 */ /* 0x000fe200078e0209 */
[----:B------:R-:W-:Y:S01]  /*13c50*/  IADD3.X R17, R14, R21, R17, P0, !PT ;  /* 0x000000150e117210 */ /* 0x000fe200007fe411 */
[----:B------:R-:W-:Y:S01]  /*13c60*/  IMAD.MOV.U32 R10, RZ, RZ, R9 ;  /* 0x000000ffff0a7224 */ /* 0x000fe200078e0009 */
[----:B------:R-:W-:Y:S01]  /*13c70*/  @P1 SHF.R.U32.HI R10, RZ, c[0x0][0x4f0], R8 ;  /* 0x00013c00ff0a1a19 */ /* 0x000fe20000011608 */
[----:B------:R-:W-:Y:S01]  /*13c80*/  IMAD.IADD R23, R23, 0x1, R19 ;  /* 0x0000000117177824 */ /* 0x000fe200078e0213 */
[----:B------:R-:W-:Y:S01]  /*13c90*/  SHF.R.S32.HI R8, RZ, 0x1f, R0 ;  /* 0x0000001fff087819 */ /* 0x000fe20000011400 */
[----:B------:R-:W-:Y:S01]  /*13ca0*/  IMAD.WIDE.U32 R16, R0, c[0x0][0x4c8], R16 ;  /* 0x0001320000107a25 */ /* 0x000fe200078e0010 */
[----:B------:R-:W-:-:S03]  /*13cb0*/  IADD3 R14, -R10, RZ, RZ ;  /* 0x000000ff0a0e7210 */ /* 0x000fc60007ffe1ff */
[----:B------:R-:W-:Y:S01]  /*13cc0*/  IMAD R11, R8, c[0x0][0x4c8], RZ ;  /* 0x00013200080b7a24 */ /* 0x000fe200078e02ff */
[----:B------:R-:W-:Y:S01]  /*13cd0*/  SHF.R.S32.HI R8, RZ, 0x1f, R10 ;  /* 0x0000001fff087819 */ /* 0x000fe2000001140a */
[----:B------:R-:W-:Y:S02]  /*13ce0*/  IMAD R14, R14, c[0x0][0x4e8], R9 ;  /* 0x00013a000e0e7a24 */ /* 0x000fe400078e0209 */
[----:B------:R-:W-:Y:S01]  /*13cf0*/  IMAD R11, R0, c[0x0][0x4cc], R11 ;  /* 0x00013300000b7a24 */ /* 0x000fe200078e020b */
[----:B------:R-:W-:Y:S01]  /*13d00*/  LEA R0, P0, R16, c[0x0][0x4a8], 0x2 ;  /* 0x00012a0010007a11 */ /* 0x000fe200078010ff */
[----:B------:R-:W-:Y:S01]  /*13d10*/  IMAD R9, R8, c[0x0][0x430], RZ ;  /* 0x00010c0008097a24 */ /* 0x000fe200078e02ff */
[----:B------:R-:W-:Y:S01]  /*13d20*/  SHF.R.S32.HI R8, RZ, 0x1f, R14 ;  /* 0x0000001fff087819 */ /* 0x000fe2000001140e */
[----:B------:R-:W-:Y:S02]  /*13d30*/  IMAD.IADD R11, R17, 0x1, R11 ;  /* 0x00000001110b7824 */ /* 0x000fe400078e020b */
[----:B------:R-:W-:Y:S01]  /*13d40*/  SHFL.IDX PT, R18, R0, 0x1, 0x1c1f ;  /* 0x003c1f0000127f89 */ /* 0x000fe200000e0000 */
[----:B------:R-:W-:-:S02]  /*13d50*/  IMAD.WIDE.U32 R22, R10, c[0x0][0x430], R22 ;  /* 0x00010c000a167a25 */ /* 0x000fc400078e0016 */
[----:B------:R-:W-:Y:S02]  /*13d60*/  LEA.HI.X R11, R16, c[0x0][0x4ac], R11, 0x2, P0 ;  /* 0x00012b00100b7a11 */ /* 0x000fe400000f140b */
[----:B------:R-:W-:Y:S01]  /*13d70*/  SHFL.IDX PT, R16, R0, RZ, 0x1c1f ;  /* 0x001c1fff00107589 */ /* 0x000fe200000e0000 */
[----:B------:R-:W-:Y:S01]  /*13d80*/  IMAD R9, R10, c[0x0][0x434], R9 ;  /* 0x00010d000a097a24 */ /* 0x000fe200078e0209 */
[----:B------:R-:W-:Y:S01]  /*13d90*/  LOP3.LUT P0, RZ, R6, 0x3, RZ, 0xc0, !PT ;  /* 0x0000000306ff7812 */ /* 0x000fe2000780c0ff */
[----:B------:R-:W-:Y:S01]  /*13da0*/  IMAD R13, R13, c[0x0][0x388], RZ ;  /* 0x0000e2000d0d7a24 */ /* 0x000fe200078e02ff */
[----:B------:R-:W1:Y:S01]  /*13db0*/  SHFL.IDX PT, R17, R11, RZ, 0x1c1f ;  /* 0x001c1fff0b117589 */ /* 0x000e6200000e0000 */
[----:B------:R-:W-:Y:S02]  /*13dc0*/  IMAD.IADD R23, R23, 0x1, R9 ;  /* 0x0000000117177824 */ /* 0x000fe400078e0209 */
[----:B------:R-:W-:Y:S01]  /*13dd0*/  IMAD R9, R8, c[0x0][0x428], RZ ;  /* 0x00010a0008097a24 */ /* 0x000fe200078e02ff */
[----:B------:R3:W4:Y:S01]  /*13de0*/  SHFL.IDX PT, R19, R11, 0x1, 0x1c1f ;  /* 0x003c1f000b137f89 */ /* 0x00072200000e0000 */
[----:B------:R-:W-:-:S02]  /*13df0*/  IADD3 R8, R12, 0x8, RZ ;  /* 0x000000080c087810 */ /* 0x000fc40007ffe0ff */
[-C--:B------:R-:W-:Y:S01]  /*13e00*/  ISETP.GE.OR P2, PT, R12, R13.reuse, P0 ;  /* 0x0000000d0c00720c */ /* 0x080fe20000746670 */
[----:B------:R-:W-:Y:S01]  /*13e10*/  IMAD R9, R14, c[0x0][0x42c], R9 ;  /* 0x00010b000e097a24 */ /* 0x000fe200078e0209 */
[----:B------:R-:W-:Y:S01]  /*13e20*/  ISETP.GE.OR P0, PT, R8, R13, P0 ;  /* 0x0000000d0800720c */ /* 0x000fe20000706670 */
[----:B------:R-:W-:-:S05]  /*13e30*/  IMAD.WIDE.U32 R14, R14, c[0x0][0x428], R22 ;  /* 0x00010a000e0e7a25 */ /* 0x000fca00078e0016 */
[----:B------:R-:W-:Y:S02]  /*13e40*/  IADD3 R10, R15, R9, RZ ;  /* 0x000000090f0a7210 */ /* 0x000fe40007ffe0ff */
[----:B------:R-:W-:-:S04]  /*13e50*/  LEA R9, P1, R14, c[0x0][0x400], 0x2 ;  /* 0x000100000e097a11 */ /* 0x000fc800078210ff */
[----:B------:R-:W-:Y:S02]  /*13e60*/  LEA.HI.X R10, R14, c[0x0][0x404], R10, 0x2, P1 ;  /* 0x000101000e0a7a11 */ /* 0x000fe400008f140a */
[----:B------:R-:W-:Y:S01]  /*13e70*/  ISETP.GE.AND P1, PT, R8, R13, PT ;  /* 0x0000000d0800720c */ /* 0x000fe20003f26270 */
[----:B-1----:R1:W-:Y:S01]  /*13e80*/  @!P2 ST.E [R16.64], R5 ;  /* 0x000000051000a985 */ /* 0x0023e2000c101912 */
[----:B---3--:R-:W-:-:S03]  /*13e90*/  LOP3.LUT R11, R4, 0x7ffffffc, RZ, 0xc0, !PT ;  /* 0x7ffffffc040b7812 */ /* 0x008fc600078ec0ff */
[----:B----4-:R3:W-:Y:S01]  /*13ea0*/  @!P0 ST.E [R18.64], R7 ;  /* 0x0000000712008985 */ /* 0x0107e2000c101912 */
[----:B------:R-:W-:Y:S01]  /*13eb0*/  ISETP.GE.AND P0, PT, R12, R13, PT ;  /* 0x0000000d0c00720c */ /* 0x000fe20003f06270 */
[----:B------:R-:W-:Y:S02]  /*13ec0*/  IMAD.IADD R11, R6, 0x1, -R11 ;  /* 0x00000001060b7824 */ /* 0x000fe400078e0a0b */
[----:B------:R3:W4:Y:S04]  /*13ed0*/  SHFL.IDX PT, R14, R9, RZ, 0x1c1f ;  /* 0x001c1fff090e7589 */ /* 0x00072800000e0000 */
[----:B------:R3:W2:Y:S01]  /*13ee0*/  SHFL.IDX PT, R15, R10, RZ, 0x1c1f ;  /* 0x001c1fff0a0f7589 */ /* 0x0006a200000e0000 */
[----:B------:R-:W-:Y:S02]  /*13ef0*/  SHF.L.U32 R11, R11, 0x1, RZ ;  /* 0x000000010b0b7819 */ /* 0x000fe400000006ff */
[----:B-1----:R-:W-:-:S03]  /*13f00*/  P2R R5, PR, RZ, 0x2 ;  /* 0x00000002ff057803 */ /* 0x002fc60000000000 */
[----:B------:R-:W-:Y:S05]  /*13f10*/  @P0 BRA `(.L_x_2017) ;  /* 0x00000bd000000947 */ /* 0x000fea0003800000 */
[C---:B------:R-:W-:Y:S02]  /*13f20*/  IADD3 R4, R11.reuse, 0x8, RZ ;  /* 0x000000080b047810 */ /* 0x040fe40007ffe0ff */
[C---:B------:R-:W-:Y:S02]  /*13f30*/  IADD3 R0, R11.reuse, 0x10, RZ ;  /* 0x000000100b007810 */ /* 0x040fe40007ffe0ff */
[----:B------:R-:W-:Y:S02]  /*13f40*/  ISETP.GE.AND P5, PT, R4, c[0x0][0x3c8], PT ;  /* 0x0000f20004007a0c */ /* 0x000fe40003fa6270 */
[C---:B------:R-:W-:Y:S02]  /*13f50*/  ISETP.GE.AND P0, PT, R11.reuse, c[0x0][0x3c8], PT ;  /* 0x0000f2000b007a0c */ /* 0x040fe40003f06270 */
[----:B------:R-:W-:Y:S02]  /*13f60*/  ISETP.GE.AND P4, PT, R0, c[0x0][0x3c8], PT ;  /* 0x0000f20000007a0c */ /* 0x000fe40003f86270 */
[----:B------:R-:W-:-:S02]  /*13f70*/  IADD3 R8, R11, 0x18, RZ ;  /* 0x000000180b087810 */ /* 0x000fc40007ffe0ff */
[C---:B---3--:R-:W-:Y:S02]  /*13f80*/  IADD3 R7, R11.reuse, 0x20, RZ ;  /* 0x000000200b077810 */ /* 0x048fe40007ffe0ff */
[C---:B------:R-:W-:Y:S02]  /*13f90*/  IADD3 R6, R11.reuse, 0x28, RZ ;  /* 0x000000280b067810 */ /* 0x040fe40007ffe0ff */
[----:B------:R-:W-:Y:S02]  /*13fa0*/  ISETP.GE.AND P3, PT, R8, c[0x0][0x3c8], PT ;  /* 0x0000f20008007a0c */ /* 0x000fe40003f66270 */
[----:B------:R-:W-:Y:S01]  /*13fb0*/  @!P5 LEA.HI R4, R4, R4, RZ, 0x1 ;  /* 0x000000040404d211 */ /* 0x000fe200078f08ff */
[----:B--2-4-:R-:W-:Y:S01]  /*13fc0*/  @!P0 IMAD.WIDE R18, R11, 0x4, R14 ;  /* 0x000000040b128825 */ /* 0x014fe200078e020e */
[----:B------:R-:W-:Y:S02]  /*13fd0*/  ISETP.GE.AND P2, PT, R7, c[0x0][0x3c8], PT ;  /* 0x0000f20007007a0c */ /* 0x000fe40003f46270 */
[----:B------:R-:W-:-:S02]  /*13fe0*/  @!P4 LEA.HI R12, R0, R0, RZ, 0x1 ;  /* 0x00000000000cc211 */ /* 0x000fc400078f08ff */
[----:B------:R-:W-:Y:S01]  /*13ff0*/  IADD3 R0, R11, 0x30, RZ ;  /* 0x000000300b007810 */ /* 0x000fe20007ffe0ff */
[----:B------:R1:W-:Y:S01]  /*14000*/  @!P0 ST.E.64 [R18.64], R160 ;  /* 0x000000a012008985 */ /* 0x0003e2000c101b12 */
[----:B------:R-:W-:Y:S02]  /*14010*/  @!P5 LOP3.LUT R13, R4, 0xfffffffe, RZ, 0xc0, !PT ;  /* 0xfffffffe040dd812 */ /* 0x000fe400078ec0ff */
[----:B------:R-:W-:Y:S02]  /*14020*/  ISETP.GE.AND P1, PT, R6, c[0x0][0x3c8], PT ;  /* 0x0000f20006007a0c */ /* 0x000fe40003f26270 */
[----:B------:R-:W-:Y:S01]  /*14030*/  @!P4 LOP3.LUT R17, R12, 0xfffffffe, RZ, 0xc0, !PT ;  /* 0xfffffffe0c11c812 */ /* 0x000fe200078ec0ff */
[--C-:B------:R-:W-:Y:S01]  /*14040*/  @!P5 IMAD.WIDE R12, R13, 0x4, R14.reuse ;  /* 0x000000040d0cd825 */ /* 0x100fe200078e020e */
[----:B------:R-:W-:Y:S02]  /*14050*/  ISETP.GE.AND P0, PT, R0, c[0x0][0x3c8], PT ;  /* 0x0000f20000007a0c */ /* 0x000fe40003f06270 */
[----:B------:R-:W-:Y:S01]  /*14060*/  IADD3 R4, R11, 0x38, RZ ;  /* 0x000000380b047810 */ /* 0x000fe20007ffe0ff */
[----:B------:R-:W-:Y:S01]  /*14070*/  @!P4 IMAD.WIDE R16, R17, 0x4, R14 ;  /* 0x000000041110c825 */ /* 0x000fe200078e020e */
[----:B------:R2:W-:Y:S01]  /*14080*/  @!P5 ST.E.64 [R12.64], R156 ;  /* 0x0000009c0c00d985 */ /* 0x0005e2000c101b12 */
[----:B------:R-:W-:-:S02]  /*14090*/  @!P3 LEA.HI R8, R8, R8, RZ, 0x1 ;  /* 0x000000080808b211 */ /* 0x000fc400078f08ff */
[----:B------:R-:W-:Y:S01]  /*140a0*/  ISETP.GE.AND P5, PT, R4, c[0x0][0x3c8], PT ;  /* 0x0000f20004007a0c */ /* 0x000fe20003fa6270 */
[----:B------:R3:W-:Y:S01]  /*140b0*/  @!P4 ST.E.64 [R16.64], R152 ;  /* 0x000000981000c985 */ /* 0x0007e2000c101b12 */
[----:B------:R-:W-:Y:S02]  /*140c0*/  @!P2 LEA.HI R7, R7, R7, RZ, 0x1 ;  /* 0x000000070707a211 */ /* 0x000fe400078f08ff */
[----:B------:R-:W-:Y:S02]  /*140d0*/  @!P1 LEA.HI R6, R6, R6, RZ, 0x1 ;  /* 0x0000000606069211 */ /* 0x000fe400078f08ff */
[----:B------:R-:W-:Y:S02]  /*140e0*/  @!P0 LEA.HI R0, R0, R0, RZ, 0x1 ;  /* 0x0000000000008211 */ /* 0x000fe400078f08ff */
[----:B------:R-:W-:Y:S02]  /*140f0*/  @!P2 LOP3.LUT R7, R7, 0xfffffffe, RZ, 0xc0, !PT ;  /* 0xfffffffe0707a812 */ /* 0x000fe400078ec0ff */
[----:B------:R-:W-:-:S03]  /*14100*/  @!P1 LOP3.LUT R21, R6, 0xfffffffe, RZ, 0xc0, !PT ;  /* 0xfffffffe06159812 */ /* 0x000fc600078ec0ff */
[--C-:B------:R-:W-:Y:S01]  /*14110*/  @!P2 IMAD.WIDE R6, R7, 0x4, R14.reuse ;  /* 0x000000040706a825 */ /* 0x100fe200078e020e */
[----:B------:R-:W-:Y:S02]  /*14120*/  @!P5 LEA.HI R4, R4, R4, RZ, 0x1 ;  /* 0x000000040404d211 */ /* 0x000fe400078f08ff */
[----:B-1----:R-:W-:Y:S01]  /*14130*/  IADD3 R18, R11, 0x40, RZ ;  /* 0x000000400b127810 */ /* 0x002fe20007ffe0ff */
[----:B------:R-:W-:Y:S01]  /*14140*/  @!P1 IMAD.WIDE R20, R21, 0x4, R14 ;  /* 0x0000000415149825 */ /* 0x000fe200078e020e */
[----:B------:R-:W-:Y:S02]  /*14150*/  @!P3 LOP3.LUT R19, R8, 0xfffffffe, RZ, 0xc0, !PT ;  /* 0xfffffffe0813b812 */ /* 0x000fe400078ec0ff */
[----:B------:R-:W-:Y:S02]  /*14160*/  ISETP.GE.AND P4, PT, R18, c[0x0][0x3c8], PT ;  /* 0x0000f20012007a0c */ /* 0x000fe40003f86270 */
[----:B------:R-:W-:Y:S02]  /*14170*/  IADD3 R8, R11, 0x50, RZ ;  /* 0x000000500b087810 */ /* 0x000fe40007ffe0ff */
[----:B--2---:R-:W-:-:S02]  /*14180*/  @!P0 LOP3.LUT R13, R0, 0xfffffffe, RZ, 0xc0, !PT ;  /* 0xfffffffe000d8812 */ /* 0x004fc400078ec0ff */
[----:B------:R-:W-:Y:S01]  /*14190*/  IADD3 R0, R11, 0x58, RZ ;  /* 0x000000580b007810 */ /* 0x000fe20007ffe0ff */
[----:B---3--:R-:W-:Y:S01]  /*141a0*/  @!P3 IMAD.WIDE R16, R19, 0x4, R14 ;  /* 0x000000041310b825 */ /* 0x008fe200078e020e */
[----:B------:R-:W-:-:S05]  /*141b0*/  IADD3 R19, R11, 0x48, RZ ;  /* 0x000000480b137810 */ /* 0x000fca0007ffe0ff */
[----:B------:R-:W-:Y:S01]  /*141c0*/  @!P4 LEA.HI R22, R18, R18, RZ, 0x1 ;  /* 0x000000121216c211 */ /* 0x000fe200078f08ff */
[----:B------:R-:W-:Y:S01]  /*141d0*/  @!P0 IMAD.WIDE R12, R13, 0x4, R14 ;  /* 0x000000040d0c8825 */ /* 0x000fe200078e020e */
[----:B------:R1:W-:Y:S01]  /*141e0*/  @!P3 ST.E.64 [R16.64], R148 ;  /* 0x000000941000b985 */ /* 0x0003e2000c101b12 */
[----:B------:R-:W-:Y:S02]  /*141f0*/  ISETP.GE.AND P3, PT, R19, c[0x0][0x3c8], PT ;  /* 0x0000f20013007a0c */ /* 0x000fe40003f66270 */
[----:B------:R-:W-:Y:S01]  /*14200*/  IADD3 R18, R11, 0x60, RZ ;  /* 0x000000600b127810 */ /* 0x000fe20007ffe0ff */
[----:B------:R2:W-:Y:S01]  /*14210*/  @!P2 ST.E.64 [R6.64], R144 ;  /* 0x000000900600a985 */ /* 0x0005e2000c101b12 */
[----:B------:R-:W-:-:S03]  /*14220*/  ISETP.GE.AND P2, PT, R8, c[0x0][0x3c8], PT ;  /* 0x0000f20008007a0c */ /* 0x000fc60003f46270 */
[----:B------:R3:W-:Y:S01]  /*14230*/  @!P1 ST.E.64 [R20.64], R140 ;  /* 0x0000008c14009985 */ /* 0x0007e2000c101b12 */
[----:B------:R-:W-:-:S03]  /*14240*/  ISETP.GE.AND P1, PT, R0, c[0x0][0x3c8], PT ;  /* 0x0000f20000007a0c */ /* 0x000fc60003f26270 */
[----:B------:R4:W-:Y:S01]  /*14250*/  @!P0 ST.E.64 [R12.64], R136 ;  /* 0x000000880c008985 */ /* 0x0009e2000c101b12 */
[----:B------:R-:W-:Y:S02]  /*14260*/  ISETP.GE.AND P0, PT, R18, c[0x0][0x3c8], PT ;  /* 0x0000f20012007a0c */ /* 0x000fe40003f06270 */
[----:B------:R-:W-:-:S03]  /*14270*/  @!P3 LEA.HI R19, R19, R19, RZ, 0x1 ;  /* 0x000000131313b211 */ /* 0x000fc600078f08ff */
[----:B------:R-:W-:Y:S02]  /*14280*/  @!P2 LEA.HI R8, R8, R8, RZ, 0x1 ;  /* 0x000000080808a211 */ /* 0x000fe400078f08ff */
[----:B------:R-:W-:Y:S02]  /*14290*/  @!P3 LOP3.LUT R19, R19, 0xfffffffe, RZ, 0xc0, !PT ;  /* 0xfffffffe1313b812 */ /* 0x000fe400078ec0ff */
[----:B------:R-:W-:-:S04]  /*142a0*/  @!P1 LEA.HI R0, R0, R0, RZ, 0x1 ;  /* 0x0000000000009211 */ /* 0x000fc800078f08ff */
[----:B------:R-:W-:Y:S02]  /*142b0*/  @!P0 LEA.HI R18, R18, R18, RZ, 0x1 ;  /* 0x0000001212128211 */ /* 0x000fe400078f08ff */
[----:B-1----:R-:W-:Y:S02]  /*142c0*/  @!P5 LOP3.LUT R17, R4, 0xfffffffe, RZ, 0xc0, !PT ;  /* 0xfffffffe0411d812 */ /* 0x002fe400078ec0ff */
[C---:B------:R-:W-:Y:S02]  /*142d0*/  IADD3 R4, R11.reuse, 0x68, RZ ;  /* 0x000000680b047810 */ /* 0x040fe40007ffe0ff */
[----:B--2---:R-:W-:Y:S02]  /*142e0*/  @!P4 LOP3.LUT R7, R22, 0xfffffffe, RZ, 0xc0, !PT ;  /* 0xfffffffe1607c812 */ /* 0x004fe400078ec0ff */
[----:B------:R-:W-:Y:S02]  /*142f0*/  IADD3 R16, R11, 0x70, RZ ;  /* 0x000000700b107810 */ /* 0x000fe40007ffe0ff */
[----:B---3--:R-:W-:Y:S01]  /*14300*/  @!P1 LOP3.LUT R21, R0, 0xfffffffe, RZ, 0xc0, !PT ;  /* 0xfffffffe00159812 */ /* 0x008fe200078ec0ff */
[----:B------:R-:W-:Y:S01]  /*14310*/  @!P4 IMAD.WIDE R6, R7, 0x4, R14 ;  /* 0x000000040706c825 */ /* 0x000fe200078e020e */
[----:B------:R-:W-:-:S02]  /*14320*/  IADD3 R22, R11, 0x78, RZ ;  /* 0x000000780b167810 */ /* 0x000fc40007ffe0ff */
[----:B------:R-:W-:Y:S01]  /*14330*/  IADD3 R0, R11, 0x90, RZ ;  /* 0x000000900b007810 */ /* 0x000fe20007ffe0ff */
[--C-:B----4-:R-:W-:Y:S01]  /*14340*/  @!P5 IMAD.WIDE R12, R17, 0x4, R14.reuse ;  /* 0x00000004110cd825 */ /* 0x110fe200078e020e */
[----:B------:R-:W-:Y:S02]  /*14350*/  @!P2 LOP3.LUT R17, R8, 0xfffffffe, RZ, 0xc0, !PT ;  /* 0xfffffffe0811a812 */ /* 0x000fe400078ec0ff */
[----:B------:R-:W-:Y:S01]  /*14360*/  IADD3 R8, R11, 0x88, RZ ;  /* 0x000000880b087810 */ /* 0x000fe20007ffe0ff */
[----:B------:R-:W-:Y:S01]  /*14370*/  @!P1 IMAD.WIDE R20, R21, 0x4, R14 ;  /* 0x0000000415149825 */ /* 0x000fe200078e020e */
[----:B------:R1:W-:Y:S01]  /*14380*/  @!P5 ST.E.64 [R12.64], R132 ;  /* 0x000000840c00d985 */ /* 0x0003e2000c101b12 */
[----:B------:R-:W-:-:S03]  /*14390*/  ISETP.GE.AND P5, PT, R4, c[0x0][0x3c8], PT ;  /* 0x0000f20004007a0c */ /* 0x000fc60003fa6270 */
[----:B------:R2:W-:Y:S01]  /*143a0*/  @!P4 ST.E.64 [R6.64], R36 ;  /* 0x000000240600c985 */ /* 0x0005e2000c101b12 */
[----:B------:R-:W-:-:S09]  /*143b0*/  ISETP.GE.AND P4, PT, R16, c[0x0][0x3c8], PT ;  /* 0x0000f20010007a0c */ /* 0x000fd20003f86270 */
[----:B------:R-:W-:-:S04]  /*143c0*/  @!P5 LEA.HI R4, R4, R4, RZ, 0x1 ;  /* 0x000000040404d211 */ /* 0x000fc800078f08ff */
[----:B------:R-:W-:Y:S02]  /*143d0*/  @!P4 LEA.HI R16, R16, R16, RZ, 0x1 ;  /* 0x000000101010c211 */ /* 0x000fe400078f08ff */
[----:B-1----:R-:W-:Y:S01]  /*143e0*/  @!P0 LOP3.LUT R13, R18, 0xfffffffe, RZ, 0xc0, !PT ;  /* 0xfffffffe120d8812 */ /* 0x002fe200078ec0ff */
[----:B--2---:R-:W-:-:S04]  /*143f0*/  @!P3 IMAD.WIDE R6, R19, 0x4, R14 ;  /* 0x000000041306b825 */ /* 0x004fc800078e020e */
[--C-:B------:R-:W-:Y:S01]  /*14400*/  @!P2 IMAD.WIDE R18, R17, 0x4, R14.reuse ;  /* 0x000000041112a825 */ /* 0x100fe200078e020e */
[----:B------:R1:W-:Y:S01]  /*14410*/  @!P3 ST.E.64 [R6.64], R40 ;  /* 0x000000280600b985 */ /* 0x0003e2000c101b12 */
[----:B------:R-:W-:Y:S02]  /*14420*/  IADD3 R17, R11, 0x80, RZ ;  /* 0x000000800b117810 */ /* 0x000fe40007ffe0ff */
[----:B------:R-:W-:Y:S01]  /*14430*/  @!P0 IMAD.WIDE R12, R13, 0x4, R14 ;  /* 0x000000040d0c8825 */ /* 0x000fe200078e020e */
[----:B------:R2:W-:Y:S01]  /*14440*/  @!P2 ST.E.64 [R18.64], R44 ;  /* 0x0000002c1200a985 */ /* 0x0005e2000c101b12 */
[----:B------:R-:W-:Y:S02]  /*14450*/  ISETP.GE.AND P3, PT, R22, c[0x0][0x3c8], PT ;  /* 0x0000f20016007a0c */ /* 0x000fe40003f66270 */
[----:B------:R-:W-:Y:S01]  /*14460*/  ISETP.GE.AND P2, PT, R17, c[0x0][0x3c8], PT ;  /* 0x0000f20011007a0c */ /* 0x000fe20003f46270 */
[----:B------:R3:W-:Y:S01]  /*14470*/  @!P1 ST.E.64 [R20.64], R48 ;  /* 0x0000003014009985 */ /* 0x0007e2000c101b12 */
[----:B------:R-:W-:-:S03]  /*14480*/  ISETP.GE.AND P1, PT, R8, c[0x0][0x3c8], PT ;  /* 0x0000f20008007a0c */ /* 0x000fc60003f26270 */
[----:B------:R4:W-:Y:S01]  /*14490*/  @!P0 ST.E.64 [R12.64], R52 ;  /* 0x000000340c008985 */ /* 0x0009e2000c101b12 */
[----:B------:R-:W-:-:S05]  /*144a0*/  ISETP.GE.AND P0, PT, R0, c[0x0][0x3c8], PT ;  /* 0x0000f20000007a0c */ /* 0x000fca0003f06270 */
[----:B------:R-:W-:Y:S02]  /*144b0*/  @!P3 LEA.HI R22, R22, R22, RZ, 0x1 ;  /* 0x000000161616b211 */ /* 0x000fe400078f08ff */
[----:B------:R-:W-:Y:S02]  /*144c0*/  @!P2 LEA.HI R17, R17, R17, RZ, 0x1 ;  /* 0x000000111111a211 */ /* 0x000fe400078f08ff */
[----:B------:R-:W-:Y:S02]  /*144d0*/  @!P1 LEA.HI R8, R8, R8, RZ, 0x1 ;  /* 0x0000000808089211 */ /* 0x000fe400078f08ff */
[----:B------:R-:W-:Y:S02]  /*144e0*/  @!P2 LOP3.LUT R17, R17, 0xfffffffe, RZ, 0xc0, !PT ;  /* 0xfffffffe1111a812 */ /* 0x000fe400078ec0ff */
[----:B------:R-:W-:Y:S02]  /*144f0*/  @!P0 LEA.HI R0, R0, R0, RZ, 0x1 ;  /* 0x0000000000008211 */ /* 0x000fe400078f08ff */
[----:B-1----:R-:W-:-:S02]  /*14500*/  @!P5 LOP3.LUT R7, R4, 0xfffffffe, RZ, 0xc0, !PT ;  /* 0xfffffffe0407d812 */ /* 0x002fc400078ec0ff */
[----:B------:R-:W-:Y:S02]  /*14510*/  IADD3 R4, R11, 0x98, RZ ;  /* 0x000000980b047810 */ /* 0x000fe40007ffe0ff */
[----:B--2---:R-:W-:Y:S01]  /*14520*/  @!P4 LOP3.LUT R19, R16, 0xfffffffe, RZ, 0xc0, !PT ;  /* 0xfffffffe1013c812 */ /* 0x004fe200078ec0ff */
[----:B------:R-:W-:Y:S01]  /*14530*/  @!P5 IMAD.WIDE R6, R7, 0x4, R14 ;  /* 0x000000040706d825 */ /* 0x000fe200078e020e */
[----:B---3--:R-:W-:-:S03]  /*14540*/  @!P1 LOP3.LUT R21, R8, 0xfffffffe, RZ, 0xc0, !PT ;  /* 0xfffffffe08159812 */ /* 0x008fc600078ec0ff */
[--C-:B------:R-:W-:Y:S01]  /*14550*/  @!P2 IMAD.WIDE R16, R17, 0x4, R14.reuse ;  /* 0x000000041110a825 */ /* 0x100fe200078e020e */
[----:B------:R1:W-:Y:S01]  /*14560*/  @!P5 ST.E.64 [R6.64], R56 ;  /* 0x000000380600d985 */ /* 0x0003e2000c101b12 */
[----:B------:R-:W-:Y:S02]  /*14570*/  ISETP.GE.AND P5, PT, R4, c[0x0][0x3c8], PT ;  /* 0x0000f20004007a0c */ /* 0x000fe40003fa6270 */
[----:B----4-:R-:W-:Y:S01]  /*14580*/  @!P4 IMAD.WIDE R12, R19, 0x4, R14 ;  /* 0x00000004130cc825 */ /* 0x010fe200078e020e */
[----:B------:R-:W-:Y:S02]  /*14590*/  @!P3 LOP3.LUT R19, R22, 0xfffffffe, RZ, 0xc0, !PT ;  /* 0xfffffffe1613b812 */ /* 0x000fe400078ec0ff */
[C---:B------:R-:W-:Y:S02]  /*145a0*/  IADD3 R8, R11.reuse, 0xa0, RZ ;  /* 0x000000a00b087810 */ /* 0x040fe40007ffe0ff */
[----:B------:R2:W-:Y:S01]  /*145b0*/  @!P4 ST.E.64 [R12.64], R60 ;  /* 0x0000003c0c00c985 */ /* 0x0005e2000c101b12 */
[----:B------:R-:W-:-:S02]  /*145c0*/  IADD3 R20, R11, 0xb0, RZ ;  /* 0x000000b00b147810 */ /* 0x000fc40007ffe0ff */
[----:B------:R-:W-:Y:S02]  /*145d0*/  ISETP.GE.AND P6, PT, R8, c[0x0][0x3c8], PT ;  /* 0x0000f20008007a0c */ /* 0x000fe40003fc6270 */
[----:B------:R-:W-:Y:S02]  /*145e0*/  IADD3 R22, R11, 0xc0, RZ ;  /* 0x000000c00b167810 */ /* 0x000fe40007ffe0ff */
[----:B------:R-:W-:-:S04]  /*145f0*/  @!P5 LEA.HI R4, R4, R4, RZ, 0x1 ;  /* 0x000000040404d211 */ /* 0x000fc800078f08ff */
[----:B------:R-:W-:Y:S02]  /*14600*/  @!P5 LOP3.LUT R23, R4, 0xfffffffe, RZ, 0xc0, !PT ;  /* 0xfffffffe0417d812 */ /* 0x000fe400078ec0ff */
[----:B------:R-:W-:-:S03]  /*14610*/  IADD3 R4, R11, 0xc8, RZ ;  /* 0x000000c80b047810 */ /* 0x000fc60007ffe0ff */
[----:B------:R-:W-:Y:S02]  /*14620*/  @!P6 LEA.HI R8, R8, R8, RZ, 0x1 ;  /* 0x000000080808e211 */ /* 0x000fe400078f08ff */
[----:B-1----:R-:W-:Y:S02]  /*14630*/  @!P0 LOP3.LUT R7, R0, 0xfffffffe, RZ, 0xc0, !PT ;  /* 0xfffffffe00078812 */ /* 0x002fe400078ec0ff */
[----:B------:R-:W-:-:S03]  /*14640*/  IADD3 R0, R11, 0xb8, RZ ;  /* 0x000000b80b007810 */ /* 0x000fc60007ffe0ff */
[----:B------:R-:W-:-:S04]  /*14650*/  @!P0 IMAD.WIDE R6, R7, 0x4, R14 ;  /* 0x0000000407068825 */ /* 0x000fc800078e020e */
[----:B--2---:R-:W-:-:S04]  /*14660*/  @!P3 IMAD.WIDE R12, R19, 0x4, R14 ;  /* 0x00000004130cb825 */ /* 0x004fc800078e020e */
[----:B------:R-:W-:Y:S01]  /*14670*/  @!P1 IMAD.WIDE R18, R21, 0x4, R14 ;  /* 0x0000000415129825 */ /* 0x000fe200078e020e */
[----:B------:R-:W-:Y:S01]  /*14680*/  IADD3 R21, R11, 0xa8, RZ ;  /* 0x000000a80b157810 */ /* 0x000fe20007ffe0ff */
[----:B------:R1:W-:Y:S01]  /*14690*/  @!P3 ST.E.64 [R12.64], R64 ;  /* 0x000000400c00b985 */ /* 0x0003e2000c101b12 */
[----:B------:R-:W-:Y:S02]  /*146a0*/  ISETP.GE.AND P3, PT, R20, c[0x0][0x3c8], PT ;  /* 0x0000f20014007a0c */ /* 0x000fe40003f66270 */
[----:B------:R-:W-:Y:S01]  /*146b0*/  ISETP.GE.AND P4, PT, R21, c[0x0][0x3c8], PT ;  /* 0x0000f20015007a0c */ /* 0x000fe20003f86270 */
[----:B------:R2:W-:Y:S01]  /*146c0*/  @!P2 ST.E.64 [R16.64], R68 ;  /* 0x000000441000a985 */ /* 0x0005e2000c101b12 */
[----:B------:R-:W-:-:S03]  /*146d0*/  ISETP.GE.AND P2, PT, R0, c[0x0][0x3c8], PT ;  /* 0x0000f20000007a0c */ /* 0x000fc60003f46270 */
[----:B------:R3:W-:Y:S01]  /*146e0*/  @!P1 ST.E.64 [R18.64], R72 ;  /* 0x0000004812009985 */ /* 0x0007e2000c101b12 */
[----:B------:R-:W-:-:S03]  /*146f0*/  ISETP.GE.AND P1, PT, R22, c[0x0][0x3c8], PT ;  /* 0x0000f20016007a0c */ /* 0x000fc60003f26270 */
[----:B------:R4:W-:Y:S01]  /*14700*/  @!P0 ST.E.64 [R6.64], R76 ;  /* 0x0000004c06008985 */ /* 0x0009e2000c101b12 */
[----:B------:R-:W-:Y:S02]  /*14710*/  ISETP.GE.AND P0, PT, R4, c[0x0][0x3c8], PT ;  /* 0x0000f20004007a0c */ /* 0x000fe40003f06270 */
[----:B------:R-:W-:Y:S02]  /*14720*/  @!P3 LEA.HI R20, R20, R20, RZ, 0x1 ;  /* 0x000000141414b211 */ /* 0x000fe400078f08ff */
[----:B------:R-:W-:Y:S02]  /*14730*/  @!P4 LEA.HI R21, R21, R21, RZ, 0x1 ;  /* 0x000000151515c211 */ /* 0x000fe400078f08ff */
[----:B------:R-:W-:Y:S02]  /*14740*/  @!P2 LEA.HI R0, R0, R0, RZ, 0x1 ;  /* 0x000000000000a211 */ /* 0x000fe400078f08ff */
[----:B------:R-:W-:Y:S02]  /*14750*/  @!P4 LOP3.LUT R21, R21, 0xfffffffe, RZ, 0xc0, !PT ;  /* 0xfffffffe1515c812 */ /* 0x000fe400078ec0ff */
[----:B------:R-:W-:-:S03]  /*14760*/  @!P1 LEA.HI R22, R22, R22, RZ, 0x1 ;  /* 0x0000001616169211 */ /* 0x000fc600078f08ff */
[----:B------:R-:W-:Y:S01]  /*14770*/  @!P0 LEA.HI R4, R4, R4, RZ, 0x1 ;  /* 0x0000000404048211 */ /* 0x000fe200078f08ff */
[--C-:B-1----:R-:W-:Y:S01]  /*14780*/  @!P5 IMAD.WIDE R12, R23, 0x4, R14.reuse ;  /* 0x00000004170cd825 */ /* 0x102fe200078e020e */
[----:B------:R-:W-:Y:S02]  /*14790*/  IADD3 R23, R11, 0xe0, RZ ;  /* 0x000000e00b177810 */ /* 0x000fe40007ffe0ff */
[----:B--2---:R-:W-:Y:S02]  /*147a0*/  @!P3 LOP3.LUT R17, R20, 0xfffffffe, RZ, 0xc0, !PT ;  /* 0xfffffffe1411b812 */ /* 0x004fe400078ec0ff */
[----:B------:R1:W-:Y:S01]  /*147b0*/  @!P5 ST.E.64 [R12.64], R80 ;  /* 0x000000500c00d985 */ /* 0x0003e2000c101b12 */
[----:B------:R-:W-:Y:S01]  /*147c0*/  @!P4 IMAD.WIDE R20, R21, 0x4, R14 ;  /* 0x000000041514c825 */ /* 0x000fe200078e020e */
[----:B---3--:R-:W-:-:S03]  /*147d0*/  @!P1 LOP3.LUT R19, R22, 0xfffffffe, RZ, 0xc0, !PT ;  /* 0xfffffffe16139812 */ /* 0x008fc600078ec0ff */
[--C-:B------:R-:W-:Y:S01]  /*147e0*/  @!P3 IMAD.WIDE R16, R17, 0x4, R14.reuse ;  /* 0x000000041110b825 */ /* 0x100fe200078e020e */
[----:B------:R-:W-:Y:S02]  /*147f0*/  IADD3 R22, R11, 0xe8, RZ ;  /* 0x000000e80b167810 */ /* 0x000fe40007ffe0ff */
[----:B----4-:R-:W-:Y:S01]  /*14800*/  @!P6 LOP3.LUT R7, R8, 0xfffffffe, RZ, 0xc0, !PT ;  /* 0xfffffffe0807e812 */ /* 0x010fe200078ec0ff */
[----:B------:R-:W-:Y:S01]  /*14810*/  @!P1 IMAD.WIDE R18, R19, 0x4, R14 ;  /* 0x0000000413129825 */ /* 0x000fe200078e020e */
[----:B------:R-:W-:-:S03]  /*14820*/  IADD3 R8, R11, 0xf8, RZ ;  /* 0x000000f80b087810 */ /* 0x000fc60007ffe0ff */
[----:B------:R-:W-:-:S05]  /*14830*/  @!P6 IMAD.WIDE R6, R7, 0x4, R14 ;  /* 0x000000040706e825 */ /* 0x000fca00078e020e */
[----:B------:R2:W-:Y:S04]  /*14840*/  @!P6 ST.E.64 [R6.64], R84 ;  /* 0x000000540600e985 */ /* 0x0005e8000c101b12 */
[----:B------:R3:W-:Y:S04]  /*14850*/  @!P4 ST.E.64 [R20.64], R88 ;  /* 0x000000581400c985 */ /* 0x0007e8000c101b12 */
[----:B------:R-:W-:Y:S01]  /*14860*/  @!P3 ST.E.64 [R16.64], R92 ;  /* 0x0000005c1000b985 */ /* 0x000fe2000c101b12 */
[----:B------:R-:W-:Y:S02]  /*14870*/  ISETP.GE.AND P3, PT, R23, c[0x0][0x3c8], PT ;  /* 0x0000f20017007a0c */ /* 0x000fe40003f66270 */
[----:B-1----:R-:W-:-:S02]  /*14880*/  @!P2 LOP3.LUT R13, R0, 0xfffffffe, RZ, 0xc0, !PT ;  /* 0xfffffffe000da812 */ /* 0x002fc400078ec0ff */
[----:B------:R-:W-:-:S03]  /*14890*/  IADD3 R0, R11, 0xd0, RZ ;  /* 0x000000d00b007810 */ /* 0x000fc60007ffe0ff */
[----:B------:R-:W-:Y:S01]  /*148a0*/  @!P2 IMAD.WIDE R12, R13, 0x4, R14 ;  /* 0x000000040d0ca825 */ /* 0x000fe200078e020e */
[----:B------:R-:W-:-:S04]  /*148b0*/  ISETP.GE.AND P5, PT, R0, c[0x0][0x3c8], PT ;  /* 0x0000f20000007a0c */ /* 0x000fc80003fa6270 */
[----:B------:R1:W-:Y:S01]  /*148c0*/  @!P2 ST.E.64 [R12.64], R96 ;  /* 0x000000600c00a985 */ /* 0x0003e2000c101b12 */
[----:B------:R-:W-:Y:S02]  /*148d0*/  ISETP.GE.AND P2, PT, R22, c[0x0][0x3c8], PT ;  /* 0x0000f20016007a0c */ /* 0x000fe40003f46270 */
[----:B------:R-:W-:Y:S01]  /*148e0*/  @!P3 LEA.HI R23, R23, R23, RZ, 0x1 ;  /* 0x000000171717b211 */ /* 0x000fe200078f08ff */
[----:B------:R4:W-:Y:S03]  /*148f0*/  @!P1 ST.E.64 [R18.64], R100 ;  /* 0x0000006412009985 */ /* 0x0009e6000c101b12 */
[----:B------:R-:W-:Y:S02]  /*14900*/  @!P3 LOP3.LUT R23, R23, 0xfffffffe, RZ, 0xc0, !PT ;  /* 0xfffffffe1717b812 */ /* 0x000fe400078ec0ff */
[----:B--2---:R-:W-:Y:S02]  /*14910*/  @!P0 LOP3.LUT R7, R4, 0xfffffffe, RZ, 0xc0, !PT ;  /* 0xfffffffe04078812 */ /* 0x004fe400078ec0ff */
[----:B------:R-:W-:-:S02]  /*14920*/  IADD3 R4, R11, 0xd8, RZ ;  /* 0x000000d80b047810 */ /* 0x000fc40007ffe0ff */
[----:B---3--:R-:W-:Y:S01]  /*14930*/  IADD3 R20, R11, 0xf0, RZ ;  /* 0x000000f00b147810 */ /* 0x008fe20007ffe0ff */
[----:B------:R-:W-:Y:S01]  /*14940*/  @!P0 IMAD.WIDE R6, R7, 0x4, R14 ;  /* 0x0000000407068825 */ /* 0x000fe200078e020e */
[----:B------:R-:W-:Y:S02]  /*14950*/  ISETP.GE.AND P4, PT, R4, c[0x0][0x3c8], PT ;  /* 0x0000f20004007a0c */ /* 0x000fe40003f86270 */
[----:B------:R-:W-:Y:S02]  /*14960*/  ISETP.GE.AND P1, PT, R20, c[0x0][0x3c8], PT ;  /* 0x0000f20014007a0c */ /* 0x000fe40003f26270 */
[----:B------:R2:W-:Y:S01]  /*14970*/  @!P0 ST.E.64 [R6.64], R104 ;  /* 0x0000006806008985 */ /* 0x0005e2000c101b12 */
[----:B------:R-:W-:Y:S02]  /*14980*/  ISETP.GE.AND P0, PT, R8, c[0x0][0x3c8], PT ;  /* 0x0000f20008007a0c */ /* 0x000fe40003f06270 */
[----:B------:R-:W-:Y:S02]  /*14990*/  @!P5 LEA.HI R0, R0, R0, RZ, 0x1 ;  /* 0x000000000000d211 */ /* 0x000fe400078f08ff */
[----:B------:R-:W-:-:S04]  /*149a0*/  @!P2 LEA.HI R22, R22, R22, RZ, 0x1 ;  /* 0x000000161616a211 */ /* 0x000fc800078f08ff */
[----:B------:R-:W-:Y:S02]  /*149b0*/  @!P4 LEA.HI R4, R4, R4, RZ, 0x1 ;  /* 0x000000040404c211 */ /* 0x000fe400078f08ff */
[----:B------:R-:W-:Y:S02]  /*149c0*/  @!P1 LEA.HI R20, R20, R20, RZ, 0x1 ;  /* 0x0000001414149211 */ /* 0x000fe400078f08ff */
[----:B-1----:R-:W-:Y:S02]  /*149d0*/  @!P4 LOP3.LUT R13, R4, 0xfffffffe, RZ, 0xc0, !PT ;  /* 0xfffffffe040dc812 */ /* 0x002fe400078ec0ff */
[----:B------:R-:W-:Y:S02]  /*149e0*/  @!P0 LEA.HI R8, R8, R8, RZ, 0x1 ;  /* 0x0000000808088211 */ /* 0x000fe400078f08ff */
[----:B------:R-:W-:Y:S01]  /*149f0*/  @!P2 LOP3.LUT R17, R22, 0xfffffffe, RZ, 0xc0, !PT ;  /* 0xfffffffe1611a812 */ /* 0x000fe200078ec0ff */
[----:B------:R-:W-:Y:S01]  /*14a00*/  @!P4 IMAD.WIDE R12, R13, 0x4, R14 ;  /* 0x000000040d0cc825 */ /* 0x000fe200078e020e */
[----:B----4-:R-:W-:-:S02]  /*14a10*/  @!P1 LOP3.LUT R19, R20, 0xfffffffe, RZ, 0xc0, !PT ;  /* 0xfffffffe14139812 */ /* 0x010fc400078ec0ff */
[----:B------:R-:W-:Y:S01]  /*14a20*/  @!P0 LOP3.LUT R21, R8, 0xfffffffe, RZ, 0xc0, !PT ;  /* 0xfffffffe08158812 */ /* 0x000fe200078ec0ff */
[----:B------:R-:W-:-:S04]  /*14a30*/  @!P3 IMAD.WIDE R22, R23, 0x4, R14 ;  /* 0x000000041716b825 */ /* 0x000fc800078e020e */
[----:B------:R-:W-:Y:S01]  /*14a40*/  @!P2 IMAD.WIDE R16, R17, 0x4, R14 ;  /* 0x000000041110a825 */ /* 0x000fe200078e020e */
[----:B--2---:R-:W-:-:S03]  /*14a50*/  @!P5 LOP3.LUT R7, R0, 0xfffffffe, RZ, 0xc0, !PT ;  /* 0xfffffffe0007d812 */ /* 0x004fc600078ec0ff */
[----:B------:R-:W-:-:S04]  /*14a60*/  @!P1 IMAD.WIDE R18, R19, 0x4, R14 ;  /* 0x0000000413129825 */ /* 0x000fc800078e020e */
[----:B------:R-:W-:-:S04]  /*14a70*/  @!P5 IMAD.WIDE R6, R7, 0x4, R14 ;  /* 0x000000040706d825 */ /* 0x000fc800078e020e */
[----:B------:R-:W-:Y:S01]  /*14a80*/  @!P0 IMAD.WIDE R14, R21, 0x4, R14 ;  /* 0x00000004150e8825 */ /* 0x000fe200078e020e */
[----:B------:R1:W-:Y:S04]  /*14a90*/  @!P5 ST.E.64 [R6.64], R108 ;  /* 0x0000006c0600d985 */ /* 0x0003e8000c101b12 */
[----:B------:R1:W-:Y:S04]  /*14aa0*/  @!P4 ST.E.64 [R12.64], R112 ;  /* 0x000000700c00c985 */ /* 0x0003e8000c101b12 */
[----:B------:R1:W-:Y:S04]  /*14ab0*/  @!P3 ST.E.64 [R22.64], R116 ;  /* 0x000000741600b985 */ /* 0x0003e8000c101b12 */
[----:B------:R1:W-:Y:S04]  /*14ac0*/  @!P2 ST.E.64 [R16.64], R120 ;  /* 0x000000781000a985 */ /* 0x0003e8000c101b12 */
[----:B------:R1:W-:Y:S04]  /*14ad0*/  @!P1 ST.E.64 [R18.64], R124 ;  /* 0x0000007c12009985 */ /* 0x0003e8000c101b12 */
[----:B------:R1:W-:Y:S02]  /*14ae0*/  @!P0 ST.E.64 [R14.64], R128 ;  /* 0x000000800e008985 */ /* 0x0003e4000c101b12 */
.L_x_2017:
[----:B------:R-:W-:Y:S05]  /*14af0*/  BSYNC B0 ;  /* 0x0000000000007941 */ /* 0x000fea0003800000 */
.L_x_2016:
[----:B------:R-:W-:Y:S01]  /*14b00*/  ISETP.NE.AND P0, PT, R5, RZ, PT ;  /* 0x000000ff0500720c */ /* 0x000fe20003f05270 */
[----:B-1----:R1:W3:Y:S04]  /*14b10*/  SHFL.IDX PT, R13, R10, 0x1, 0x1c1f ;  /* 0x003c1f000a0d7f89 */ /* 0x0022e800000e0000 */
[----:B------:R1:W4:Y:S08]  /*14b20*/  SHFL.IDX PT, R12, R9, 0x1, 0x1c1f ;  /* 0x003c1f00090c7f89 */ /* 0x00033000000e0000 */
        /* <DEDUP_REMOVED lines=12> */
[--C-:B-1-34-:R-:W-:Y:S01]  /*14bf0*/  @!P2 IMAD.WIDE R8, R11, 0x4, R12.reuse ;  /* 0x000000040b08a825 */ /* 0x11afe200078e020c */
[----:B------:R-:W-:Y:S02]  /*14c00*/  @!P1 LOP3.LUT R6, R6, 0xfffffffe, RZ, 0xc0, !PT ;  /* 0xfffffffe06069812 */ /* 0x000fe400078ec0ff */
[----:B------:R-:W-:Y:S02]  /*14c10*/  @!P0 LOP3.LUT R5, R5, 0xfffffffe, RZ, 0xc0, !PT ;  /* 0xfffffffe05058812 */ /* 0x000fe400078ec0ff */
[C---:B------:R-:W-:Y:S01]  /*14c20*/  IADD3 R18, R11.reuse, 0x28, RZ ;  /* 0x000000280b127810 */ /* 0x040fe20007ffe0ff */
[--C-:B------:R-:W-:Y:S01]  /*14c30*/  @!P1 IMAD.WIDE R6, R6, 0x4, R12.reuse ;  /* 0x0000000406069825 */ /* 0x100fe200078e020c */
[C---:B------:R-:W-:Y:S01]  /*14c40*/  IADD3 R17, R11.reuse, 0x30, RZ ;  /* 0x000000300b117810 */ /* 0x040fe20007ffe0ff */
[----:B------:R1:W-:Y:S01]  /*14c50*/  @!P2 ST.E.64 [R8.64], R162 ;  /* 0x000000a20800a985 */ /* 0x0003e2000c101b12 */
[----:B------:R-:W-:Y:S01]  /*14c60*/  IADD3 R16, R11, 0x38, RZ ;  /* 0x000000380b107810 */ /* 0x000fe20007ffe0ff */
[----:B--2---:R-:W-:Y:S01]  /*14c70*/  @!P0 IMAD.WIDE R14, R5, 0x4, R12 ;  /* 0x00000004050e8825 */ /* 0x004fe200078e020c */
[C---:B------:R-:W-:Y:S01]  /*14c80*/  IADD3 R10, R11.reuse, 0x40, RZ ;  /* 0x000000400b0a7810 */ /* 0x040fe20007ffe0ff */
[----:B------:R2:W-:Y:S01]  /*14c90*/  @!P1 ST.E.64 [R6.64], R158 ;  /* 0x0000009e06009985 */ /* 0x0005e2000c101b12 */
[----:B------:R-:W-:-:S02]  /*14ca0*/  IADD3 R5, R11, 0x48, RZ ;  /* 0x000000480b057810 */ /* 0x000fc40007ffe0ff */
[----:B------:R-:W-:Y:S01]  /*14cb0*/  ISETP.GE.AND P4, PT, R18, c[0x0][0x3c8], PT ;  /* 0x0000f20012007a0c */ /* 0x000fe20003f86270 */
[----:B------:R3:W-:Y:S01]  /*14cc0*/  @!P0 ST.E.64 [R14.64], R154 ;  /* 0x0000009a0e008985 */ /* 0x0007e2000c101b12 */
[----:B------:R-:W-:Y:S02]  /*14cd0*/  ISETP.GE.AND P3, PT, R17, c[0x0][0x3c8], PT ;  /* 0x0000f20011007a0c */ /* 0x000fe40003f66270 */
[----:B------:R-:W-:Y:S02]  /*14ce0*/  ISETP.GE.AND P2, PT, R16, c[0x0][0x3c8], PT ;  /* 0x0000f20010007a0c */ /* 0x000fe40003f46270 */
[----:B------:R-:W-:Y:S02]  /*14cf0*/  ISETP.GE.AND P1, PT, R10, c[0x0][0x3c8], PT ;  /* 0x0000f2000a007a0c */ /* 0x000fe40003f26270 */
[----:B------:R-:W-:Y:S02]  /*14d00*/  @!P6 LEA.HI R4, R4, R4, RZ, 0x1 ;  /* 0x000000040404e211 */ /* 0x000fe400078f08ff */
[----:B------:R-:W-:-:S02]  /*14d10*/  ISETP.GE.AND P0, PT, R5, c[0x0][0x3c8], PT ;  /* 0x0000f20005007a0c */ /* 0x000fc40003f06270 */
[----:B------:R-:W-:Y:S02]  /*14d20*/  @!P5 LEA.HI R0, R0, R0, RZ, 0x1 ;  /* 0x000000000000d211 */ /* 0x000fe400078f08ff */
[----:B------:R-:W-:Y:S02]  /*14d30*/  @!P4 LEA.HI R18, R18, R18, RZ, 0x1 ;  /* 0x000000121212c211 */ /* 0x000fe400078f08ff */
[----:B------:R-:W-:Y:S02]  /*14d40*/  @!P3 LEA.HI R17, R17, R17, RZ, 0x1 ;  /* 0x000000111111b211 */ /* 0x000fe400078f08ff */
[----:B------:R-:W-:Y:S02]  /*14d50*/  @!P2 LEA.HI R16, R16, R16, RZ, 0x1 ;  /* 0x000000101010a211 */ /* 0x000fe400078f08ff */
[----:B------:R-:W-:Y:S02]  /*14d60*/  @!P1 LEA.HI R10, R10, R10, RZ, 0x1 ;  /* 0x0000000a0a0a9211 */ /* 0x000fe400078f08ff */
[----:B-1----:R-:W-:-:S02]  /*14d70*/  @!P5 LOP3.LUT R9, R0, 0xfffffffe, RZ, 0xc0, !PT ;  /* 0xfffffffe0009d812 */ /* 0x002fc400078ec0ff */
[----:B------:R-:W-:Y:S02]  /*14d80*/  IADD3 R0, R11, 0x58, RZ ;  /* 0x000000580b007810 */ /* 0x000fe40007ffe0ff */
[----:B--2---:R-:W-:Y:S01]  /*14d90*/  @!P6 LOP3.LUT R7, R4, 0xfffffffe, RZ, 0xc0, !PT ;  /* 0xfffffffe0407e812 */ /* 0x004fe200078ec0ff */
[--C-:B------:R-:W-:Y:S01]  /*14da0*/  @!P5 IMAD.WIDE R8, R9, 0x4, R12.reuse ;  /* 0x000000040908d825 */ /* 0x100fe200078e020c */
[----:B------:R-:W-:Y:S02]  /*14db0*/  IADD3 R4, R11, 0x50, RZ ;  /* 0x000000500b047810 */ /* 0x000fe40007ffe0ff */
[----:B------:R-:W-:Y:S01]  /*14dc0*/  @!P0 LEA.HI R5, R5, R5, RZ, 0x1 ;  /* 0x0000000505058211 */ /* 0x000fe200078f08ff */
[----:B------:R-:W-:Y:S01]  /*14dd0*/  @!P6 IMAD.WIDE R6, R7, 0x4, R12 ;  /* 0x000000040706e825 */ /* 0x000fe200078e020c */
[----:B---3--:R-:W-:Y:S02]  /*14de0*/  @!P4 LOP3.LUT R15, R18, 0xfffffffe, RZ, 0xc0, !PT ;  /* 0xfffffffe120fc812 */ /* 0x008fe400078ec0ff */
[----:B------:R-:W-:-:S02]  /*14df0*/  @!P3 LOP3.LUT R17, R17, 0xfffffffe, RZ, 0xc0, !PT ;  /* 0xfffffffe1111b812 */ /* 0x000fc400078ec0ff */
[----:B------:R1:W-:Y:S01]  /*14e00*/  @!P6 ST.E.64 [R6.64], R150 ;  /* 0x000000960600e985 */ /* 0x0003e2000c101b12 */
[----:B------:R-:W-:Y:S01]  /*14e10*/  ISETP.GE.AND P6, PT, R4, c[0x0][0x3c8], PT ;  /* 0x0000f20004007a0c */ /* 0x000fe20003fc6270 */
[--C-:B------:R-:W-:Y:S01]  /*14e20*/  @!P4 IMAD.WIDE R14, R15, 0x4, R12.reuse ;  /* 0x000000040f0ec825 */ /* 0x100fe200078e020c */
[----:B------:R-:W-:Y:S01]  /*14e30*/  @!P0 LOP3.LUT R5, R5, 0xfffffffe, RZ, 0xc0, !PT ;  /* 0xfffffffe05058812 */ /* 0x000fe200078ec0ff */
[----:B------:R2:W-:Y:S01]  /*14e40*/  @!P5 ST.E.64 [R8.64], R146 ;  /* 0x000000920800d985 */ /* 0x0005e2000c101b12 */
[----:B------:R-:W-:Y:S02]  /*14e50*/  ISETP.GE.AND P5, PT, R0, c[0x0][0x3c8], PT ;  /* 0x0000f20000007a0c */ /* 0x000fe40003fa6270 */
[----:B------:R-:W-:Y:S01]  /*14e60*/  IADD3 R22, R11, 0x60, RZ ;  /* 0x000000600b167810 */ /* 0x000fe20007ffe0ff */
[----:B------:R-:W-:Y:S01]  /*14e70*/  @!P0 IMAD.WIDE R18, R5, 0x4, R12 ;  /* 0x0000000405128825 */ /* 0x000fe200078e020c */
[C---:B------:R-:W-:Y:S01]  /*14e80*/  IADD3 R21, R11.reuse, 0x68, RZ ;  /* 0x000000680b157810 */ /* 0x040fe20007ffe0ff */
[----:B------:R3:W-:Y:S01]  /*14e90*/  @!P4 ST.E.64 [R14.64], R142 ;  /* 0x0000008e0e00c985 */ /* 0x0007e2000c101b12 */
[----:B------:R-:W-:-:S02]  /*14ea0*/  IADD3 R20, R11, 0x70, RZ ;  /* 0x000000700b147810 */ /* 0x000fc40007ffe0ff */
[----:B------:R-:W-:Y:S02]  /*14eb0*/  IADD3 R5, R11, 0x80, RZ ;  /* 0x000000800b057810 */ /* 0x000fe40007ffe0ff */
[----:B------:R-:W-:Y:S02]  /*14ec0*/  ISETP.GE.AND P4, PT, R22, c[0x0][0x3c8], PT ;  /* 0x0000f20016007a0c */ /* 0x000fe40003f86270 */
[----:B------:R-:W-:Y:S02]  /*14ed0*/  @!P6 LEA.HI R4, R4, R4, RZ, 0x1 ;  /* 0x000000040404e211 */ /* 0x000fe400078f08ff */
[----:B------:R-:W-:-:S09]  /*14ee0*/  @!P5 LEA.HI R0, R0, R0, RZ, 0x1 ;  /* 0x000000000000d211 */ /* 0x000fd200078f08ff */
[----:B------:R-:W-:Y:S02]  /*14ef0*/  @!P4 LEA.HI R22, R22, R22, RZ, 0x1 ;  /* 0x000000161616c211 */ /* 0x000fe400078f08ff */
[----:B-1----:R-:W-:Y:S01]  /*14f00*/  @!P2 LOP3.LUT R7, R16, 0xfffffffe, RZ, 0xc0, !PT ;  /* 0xfffffffe1007a812 */ /* 0x002fe200078ec0ff */
[----:B------:R-:W-:Y:S01]  /*14f10*/  @!P3 IMAD.WIDE R16, R17, 0x4, R12 ;  /* 0x000000041110b825 */ /* 0x000fe200078e020c */
[----:B--2---:R-:W-:-:S03]  /*14f20*/  @!P1 LOP3.LUT R9, R10, 0xfffffffe, RZ, 0xc0, !PT ;  /* 0xfffffffe0a099812 */ /* 0x004fc600078ec0ff */
[--C-:B------:R-:W-:Y:S01]  /*14f30*/  @!P2 IMAD.WIDE R6, R7, 0x4, R12.reuse ;  /* 0x000000040706a825 */ /* 0x100fe200078e020c */
[----:B------:R-:W-:Y:S01]  /*14f40*/  IADD3 R10, R11, 0x78, RZ ;  /* 0x000000780b0a7810 */ /* 0x000fe20007ffe0ff */
[----:B------:R1:W-:Y:S01]  /*14f50*/  @!P3 ST.E.64 [R16.64], R138 ;  /* 0x0000008a1000b985 */ /* 0x0003e2000c101b12 */
[----:B------:R-:W-:Y:S01]  /*14f60*/  ISETP.GE.AND P3, PT, R21, c[0x0][0x3c8], PT ;  /* 0x0000f20015007a0c */ /* 0x000fe20003f66270 */
[--C-:B------:R-:W-:Y:S01]  /*14f70*/  @!P1 IMAD.WIDE R8, R9, 0x4, R12.reuse ;  /* 0x0000000409089825 */ /* 0x100fe200078e020c */
[----:B---3--:R-:W-:Y:S01]  /*14f80*/  @!P4 LOP3.LUT R15, R22, 0xfffffffe, RZ, 0xc0, !PT ;  /* 0xfffffffe160fc812 */ /* 0x008fe200078ec0ff */
[----:B------:R2:W-:Y:S01]  /*14f90*/  @!P2 ST.E.64 [R6.64], R134 ;  /* 0x000000860600a985 */ /* 0x0005e2000c101b12 */
[----:B------:R-:W-:Y:S02]  /*14fa0*/  ISETP.GE.AND P2, PT, R20, c[0x0][0x3c8], PT ;  /* 0x0000f20014007a0c */ /* 0x000fe40003f46270 */
[----:B------:R-:W-:Y:S01]  /*14fb0*/  IADD3 R22, R11, 0x98, RZ ;  /* 0x000000980b167810 */ /* 0x000fe20007ffe0ff */
[----:B------:R3:W-:Y:S01]  /*14fc0*/  @!P1 ST.E.64 [R8.64], R38 ;  /* 0x0000002608009985 */ /* 0x0007e2000c101b12 */
[----:B------:R-:W-:Y:S01]  /*14fd0*/  ISETP.GE.AND P1, PT, R10, c[0x0][0x3c8], PT ;  /* 0x0000f2000a007a0c */ /* 0x000fe20003f26270 */
[----:B------:R-:W-:-:S02]  /*14fe0*/  @!P4 IMAD.WIDE R14, R15, 0x4, R12 ;  /* 0x000000040f0ec825 */ /* 0x000fc400078e020c */
[----:B------:R4:W-:Y:S01]  /*14ff0*/  @!P0 ST.E.64 [R18.64], R42 ;  /* 0x0000002a12008985 */ /* 0x0009e2000c101b12 */
[----:B------:R-:W-:Y:S02]  /*15000*/  ISETP.GE.AND P0, PT, R5, c[0x0][0x3c8], PT ;  /* 0x0000f20005007a0c */ /* 0x000fe40003f06270 */
[----:B------:R-:W-:-:S03]  /*15010*/  @!P3 LEA.HI R21, R21, R21, RZ, 0x1 ;  /* 0x000000151515b211 */ /* 0x000fc600078f08ff */
[----:B------:R-:W-:Y:S02]  /*15020*/  @!P2 LEA.HI R20, R20, R20, RZ, 0x1 ;  /* 0x000000141414a211 */ /* 0x000fe400078f08ff */
[----:B------:R-:W-:Y:S02]  /*15030*/  @!P3 LOP3.LUT R21, R21, 0xfffffffe, RZ, 0xc0, !PT ;  /* 0xfffffffe1515b812 */ /* 0x000fe400078ec0ff */
[----:B------:R-:W-:-:S04]  /*15040*/  @!P1 LEA.HI R10, R10, R10, RZ, 0x1 ;  /* 0x0000000a0a0a9211 */ /* 0x000fc800078f08ff */
[----:B------:R-:W-:Y:S01]  /*15050*/  @!P0 LEA.HI R5, R5, R5, RZ, 0x1 ;  /* 0x0000000505058211 */ /* 0x000fe200078f08ff */
[----:B-1----:R-:W-:-:S03]  /*15060*/  @!P3 IMAD.WIDE R16, R21, 0x4, R12 ;  /* 0x000000041510b825 */ /* 0x002fc600078e020c */
[----:B------:R-:W-:Y:S02]  /*15070*/  @!P0 LOP3.LUT R5, R5, 0xfffffffe, RZ, 0xc0, !PT ;  /* 0xfffffffe05058812 */ /* 0x000fe400078ec0ff */
[C---:B------:R-:W-:Y:S02]  /*15080*/  IADD3 R21, R11.reuse, 0xa0, RZ ;  /* 0x000000a00b157810 */ /* 0x040fe40007ffe0ff */
[----:B--2---:R-:W-:Y:S02]  /*15090*/  @!P6 LOP3.LUT R7, R4, 0xfffffffe, RZ, 0xc0, !PT ;  /* 0xfffffffe0407e812 */ /* 0x004fe400078ec0ff */
[----:B------:R-:W-:Y:S02]  /*150a0*/  IADD3 R4, R11, 0x88, RZ ;  /* 0x000000880b047810 */ /* 0x000fe40007ffe0ff */
[----:B---3--:R-:W-:Y:S01]  /*150b0*/  @!P5 LOP3.LUT R9, R0, 0xfffffffe, RZ, 0xc0, !PT ;  /* 0xfffffffe0009d812 */ /* 0x008fe200078ec0ff */
[----:B------:R-:W-:Y:S01]  /*150c0*/  @!P6 IMAD.WIDE R6, R7, 0x4, R12 ;  /* 0x000000040706e825 */ /* 0x000fe200078e020c */
[----:B------:R-:W-:-:S03]  /*150d0*/  IADD3 R0, R11, 0x90, RZ ;  /* 0x000000900b007810 */ /* 0x000fc60007ffe0ff */
[--C-:B------:R-:W-:Y:S01]  /*150e0*/  @!P5 IMAD.WIDE R8, R9, 0x4, R12.reuse ;  /* 0x000000040908d825 */ /* 0x100fe200078e020c */
[----:B------:R1:W-:Y:S01]  /*150f0*/  @!P6 ST.E.64 [R6.64], R46 ;  /* 0x0000002e0600e985 */ /* 0x0003e2000c101b12 */
[----:B------:R-:W-:Y:S02]  /*15100*/  ISETP.GE.AND P6, PT, R4, c[0x0][0x3c8], PT ;  /* 0x0000f20004007a0c */ /* 0x000fe40003fc6270 */
[----:B----4-:R-:W-:Y:S01]  /*15110*/  @!P0 IMAD.WIDE R18, R5, 0x4, R12 ;  /* 0x0000000405128825 */ /* 0x010fe200078e020c */
[----:B------:R2:W-:Y:S01]  /*15120*/  @!P5 ST.E.64 [R8.64], R50 ;  /* 0x000000320800d985 */ /* 0x0005e2000c101b12 */
[----:B------:R-:W-:Y:S02]  /*15130*/  ISETP.GE.AND P5, PT, R0, c[0x0][0x3c8], PT ;  /* 0x0000f20000007a0c */ /* 0x000fe40003fa6270 */
[----:B------:R-:W-:Y:S01]  /*15140*/  IADD3 R5, R11, 0xb8, RZ ;  /* 0x000000b80b057810 */ /* 0x000fe20007ffe0ff */
[----:B------:R3:W-:Y:S01]  /*15150*/  @!P4 ST.E.64 [R14.64], R54 ;  /* 0x000000360e00c985 */ /* 0x0007e2000c101b12 */
[----:B------:R-:W-:-:S03]  /*15160*/  ISETP.GE.AND P4, PT, R22, c[0x0][0x3c8], PT ;  /* 0x0000f20016007a0c */ /* 0x000fc60003f86270 */
[----:B------:R4:W-:Y:S01]  /*15170*/  @!P3 ST.E.64 [R16.64], R58 ;  /* 0x0000003a1000b985 */ /* 0x0009e2000c101b12 */
[----:B------:R-:W-:Y:S02]  /*15180*/  ISETP.GE.AND P3, PT, R21, c[0x0][0x3c8], PT ;  /* 0x0000f20015007a0c */ /* 0x000fe40003f66270 */
[----:B------:R-:W-:-:S03]  /*15190*/  @!P6 LEA.HI R4, R4, R4, RZ, 0x1 ;  /* 0x000000040404e211 */ /* 0x000fc600078f08ff */
[----:B------:R-:W-:-:S04]  /*151a0*/  @!P5 LEA.HI R0, R0, R0, RZ, 0x1 ;  /* 0x000000000000d211 */ /* 0x000fc800078f08ff */
[----:B------:R-:W-:-:S04]  /*151b0*/  @!P4 LEA.HI R22, R22, R22, RZ, 0x1 ;  /* 0x000000161616c211 */ /* 0x000fc800078f08ff */
[----:B------:R-:W-:Y:S02]  /*151c0*/  @!P3 LEA.HI R21, R21, R21, RZ, 0x1 ;  /* 0x000000151515b211 */ /* 0x000fe400078f08ff */
[----:B-1----:R-:W-:Y:S02]  /*151d0*/  @!P2 LOP3.LUT R7, R20, 0xfffffffe, RZ, 0xc0, !PT ;  /* 0xfffffffe1407a812 */ /* 0x002fe400078ec0ff */
[----:B------:R-:W-:Y:S02]  /*151e0*/  IADD3 R20, R11, 0xa8, RZ ;  /* 0x000000a80b147810 */ /* 0x000fe40007ffe0ff */
[----:B--2---:R-:W-:Y:S01]  /*151f0*/  @!P1 LOP3.LUT R9, R10, 0xfffffffe, RZ, 0xc0, !PT ;  /* 0xfffffffe0a099812 */ /* 0x004fe200078ec0ff */
[--C-:B------:R-:W-:Y:S01]  /*15200*/  @!P2 IMAD.WIDE R6, R7, 0x4, R12.reuse ;  /* 0x000000040706a825 */ /* 0x100fe200078e020c */
[----:B------:R-:W-:Y:S02]  /*15210*/  IADD3 R10, R11, 0xb0, RZ ;  /* 0x000000b00b0a7810 */ /* 0x000fe40007ffe0ff */
[----:B---3--:R-:W-:Y:S01]  /*15220*/  @!P4 LOP3.LUT R15, R22, 0xfffffffe, RZ, 0xc0, !PT ;  /* 0xfffffffe160fc812 */ /* 0x008fe200078ec0ff */
[----:B------:R-:W-:Y:S01]  /*15230*/  @!P1 IMAD.WIDE R8, R9, 0x4, R12 ;  /* 0x0000000409089825 */ /* 0x000fe200078e020c */
[----:B------:R1:W-:Y:S01]  /*15240*/  @!P2 ST.E.64 [R6.64], R62 ;  /* 0x0000003e0600a985 */ /* 0x0003e2000c101b12 */
[----:B------:R-:W-:-:S02]  /*15250*/  ISETP.GE.AND P2, PT, R20, c[0x0][0x3c8], PT ;  /* 0x0000f20014007a0c */ /* 0x000fc40003f46270 */
[----:B------:R-:W-:Y:S01]  /*15260*/  @!P3 LOP3.LUT R21, R21, 0xfffffffe, RZ, 0xc0, !PT ;  /* 0xfffffffe1515b812 */ /* 0x000fe200078ec0ff */
[----:B------:R2:W-:Y:S01]  /*15270*/  @!P1 ST.E.64 [R8.64], R66 ;  /* 0x0000004208009985 */ /* 0x0005e2000c101b12 */
[----:B------:R-:W-:Y:S01]  /*15280*/  ISETP.GE.AND P1, PT, R10, c[0x0][0x3c8], PT ;  /* 0x0000f2000a007a0c */ /* 0x000fe20003f26270 */
[--C-:B------:R-:W-:Y:S01]  /*15290*/  @!P4 IMAD.WIDE R14, R15, 0x4, R12.reuse ;  /* 0x000000040f0ec825 */ /* 0x100fe200078e020c */
[----:B------:R-:W-:Y:S01]  /*152a0*/  IADD3 R22, R11, 0xd0, RZ ;  /* 0x000000d00b167810 */ /* 0x000fe20007ffe0ff */
[----:B------:R3:W-:Y:S01]  /*152b0*/  @!P0 ST.E.64 [R18.64], R70 ;  /* 0x0000004612008985 */ /* 0x0007e2000c101b12 */
[----:B------:R-:W-:Y:S01]  /*152c0*/  ISETP.GE.AND P0, PT, R5, c[0x0][0x3c8], PT ;  /* 0x0000f20005007a0c */ /* 0x000fe20003f06270 */
[----:B----4-:R-:W-:Y:S01]  /*152d0*/  @!P3 IMAD.WIDE R16, R21, 0x4, R12 ;  /* 0x000000041510b825 */ /* 0x010fe200078e020c */
[----:B------:R-:W-:-:S03]  /*152e0*/  IADD3 R21, R11, 0xd8, RZ ;  /* 0x000000d80b157810 */ /* 0x000fc60007ffe0ff */
[----:B------:R-:W-:-:S04]  /*152f0*/  @!P2 LEA.HI R20, R20, R20, RZ, 0x1 ;  /* 0x000000141414a211 */ /* 0x000fc800078f08ff */
[----:B------:R-:W-:-:S04]  /*15300*/  @!P1 LEA.HI R10, R10, R10, RZ, 0x1 ;  /* 0x0000000a0a0a9211 */ /* 0x000fc800078f08ff */
[----:B------:R-:W-:-:S04]  /*15310*/  @!P0 LEA.HI R5, R5, R5, RZ, 0x1 ;  /* 0x0000000505058211 */ /* 0x000fc800078f08ff */
[----:B------:R-:W-:Y:S02]  /*15320*/  @!P0 LOP3.LUT R5, R5, 0xfffffffe, RZ, 0xc0, !PT ;  /* 0xfffffffe05058812 */ /* 0x000fe400078ec0ff */
[----:B-1----:R-:W-:Y:S02]  /*15330*/  @!P6 LOP3.LUT R7, R4, 0xfffffffe, RZ, 0xc0, !PT ;  /* 0xfffffffe0407e812 */ /* 0x002fe400078ec0ff */
[----:B------:R-:W-:Y:S02]  /*15340*/  IADD3 R4, R11, 0xc0, RZ ;  /* 0x000000c00b047810 */ /* 0x000fe40007ffe0ff */
[----:B--2---:R-:W-:Y:S01]  /*15350*/  @!P5 LOP3.LUT R9, R0, 0xfffffffe, RZ, 0xc0, !PT ;  /* 0xfffffffe0009d812 */ /* 0x004fe200078ec0ff */
[----:B------:R-:W-:Y:S01]  /*15360*/  @!P6 IMAD.WIDE R6, R7, 0x4, R12 ;  /* 0x000000040706e825 */ /* 0x000fe200078e020c */
[----:B------:R-:W-:-:S03]  /*15370*/  IADD3 R0, R11, 0xc8, RZ ;  /* 0x000000c80b007810 */ /* 0x000fc60007ffe0ff */
[--C-:B------:R-:W-:Y:S01]  /*15380*/  @!P5 IMAD.WIDE R8, R9, 0x4, R12.reuse ;  /* 0x000000040908d825 */ /* 0x100fe200078e020c */
[----:B------:R1:W-:Y:S01]  /*15390*/  @!P6 ST.E.64 [R6.64], R74 ;  /* 0x0000004a0600e985 */ /* 0x0003e2000c101b12 */
[----:B------:R-:W-:Y:S02]  /*153a0*/  ISETP.GE.AND P6, PT, R4, c[0x0][0x3c8], PT ;  /* 0x0000f20004007a0c */ /* 0x000fe40003fc6270 */
[----:B---3--:R-:W-:Y:S01]  /*153b0*/  @!P0 IMAD.WIDE R18, R5, 0x4, R12 ;  /* 0x0000000405128825 */ /* 0x008fe200078e020c */
        /* <DEDUP_REMOVED lines=20> */
[----:B------:R-:W-:Y:S01]  /*15500*/  @!P6 IMAD.WIDE R2, R3, 0x4, R12 ;  /* 0x000000040302e825 */ /* 0x000fe200078e020c */
[----:B------:R2:W-:Y:S01]  /*15510*/  @!P1 ST.E.64 [R8.64], R94 ;  /* 0x0000005e08009985 */ /* 0x0005e2000c101b12 */
[----:B------:R-:W-:Y:S02]  /*15520*/  ISETP.GE.AND P1, PT, R10, c[0x0][0x3c8], PT ;  /* 0x0000f2000a007a0c */ /* 0x000fe40003f26270 */
[----:B------:R-:W-:Y:S01]  /*15530*/  @!P3 LOP3.LUT R21, R21, 0xfffffffe, RZ, 0xc0, !PT ;  /* 0xfffffffe1515b812 */ /* 0x000fe200078ec0ff */
[----:B------:R-:W-:Y:S01]  /*15540*/  @!P0 ST.E.64 [R18.64], R98 ;  /* 0x0000006212008985 */ /* 0x000fe2000c101b12 */
[----:B------:R-:W-:Y:S02]  /*15550*/  ISETP.GE.AND P0, PT, R5, c[0x0][0x3c8], PT ;  /* 0x0000f20005007a0c */ /* 0x000fe40003f06270 */
[----:B------:R-:W-:Y:S01]  /*15560*/  IADD3 R11, R11, 0xf8, RZ ;  /* 0x000000f80b0b7810 */ /* 0x000fe20007ffe0ff */
[----:B------:R3:W-:Y:S02]  /*15570*/  @!P6 ST.E.64 [R2.64], R102 ;  /* 0x000000660200e985 */ /* 0x0007e4000c101b12 */
[----:B------:R-:W-:-:S04]  /*15580*/  @!P2 LEA.HI R20, R20, R20, RZ, 0x1 ;  /* 0x000000141414a211 */ /* 0x000fc800078f08ff */
[----:B------:R-:W-:Y:S02]  /*15590*/  @!P1 LEA.HI R10, R10, R10, RZ, 0x1 ;  /* 0x0000000a0a0a9211 */ /* 0x000fe400078f08ff */
[----:B------:R-:W-:Y:S02]  /*155a0*/  @!P2 LOP3.LUT R15, R20, 0xfffffffe, RZ, 0xc0, !PT ;  /* 0xfffffffe140fa812 */ /* 0x000fe400078ec0ff */
[----:B------:R-:W-:Y:S02]  /*155b0*/  @!P0 LEA.HI R5, R5, R5, RZ, 0x1 ;  /* 0x0000000505058211 */ /* 0x000fe400078f08ff */
[----:B----4-:R-:W-:Y:S02]  /*155c0*/  @!P1 LOP3.LUT R17, R10, 0xfffffffe, RZ, 0xc0, !PT ;  /* 0xfffffffe0a119812 */ /* 0x010fe400078ec0ff */
[----:B------:R-:W-:Y:S02]  /*155d0*/  @!P0 LOP3.LUT R5, R5, 0xfffffffe, RZ, 0xc0, !PT ;  /* 0xfffffffe05058812 */ /* 0x000fe400078ec0ff */
[----:B-1----:R-:W-:-:S03]  /*155e0*/  @!P5 LOP3.LUT R7, R0, 0xfffffffe, RZ, 0xc0, !PT ;  /* 0xfffffffe0007d812 */ /* 0x002fc600078ec0ff */
[----:B------:R-:W-:Y:S01]  /*155f0*/  @!P0 IMAD.WIDE R4, R5, 0x4, R12 ;  /* 0x0000000405048825 */ /* 0x000fe200078e020c */
[----:B--2---:R-:W-:-:S03]  /*15600*/  @!P4 LOP3.LUT R9, R22, 0xfffffffe, RZ, 0xc0, !PT ;  /* 0xfffffffe1609c812 */ /* 0x004fc600078ec0ff */
[----:B------:R-:W-:-:S05]  /*15610*/  @!P5 IMAD.WIDE R6, R7, 0x4, R12 ;  /* 0x000000040706d825 */ /* 0x000fca00078e020c */
[----:B------:R1:W-:Y:S01]  /*15620*/  @!P5 ST.E.64 [R6.64], R106 ;  /* 0x0000006a0600d985 */ /* 0x0003e2000c101b12 */
[----:B---3--:R-:W-:-:S04]  /*15630*/  @!P4 IMAD.WIDE R2, R9, 0x4, R12 ;  /* 0x000000040902c825 */ /* 0x008fc800078e020c */
[--C-:B------:R-:W-:Y:S01]  /*15640*/  @!P2 IMAD.WIDE R8, R15, 0x4, R12.reuse ;  /* 0x000000040f08a825 */ /* 0x100fe200078e020c */
[----:B------:R2:W-:Y:S03]  /*15650*/  @!P4 ST.E.64 [R2.64], R110 ;  /* 0x0000006e0200c985 */ /* 0x0005e6000c101b12 */
[----:B------:R-:W-:-:S04]  /*15660*/  @!P1 IMAD.WIDE R14, R17, 0x4, R12 ;  /* 0x00000004110e9825 */ /* 0x000fc800078e020c */
[----:B-1----:R-:W-:-:S05]  /*15670*/  @!P3 IMAD.WIDE R6, R21, 0x4, R12 ;  /* 0x000000041506b825 */ /* 0x002fca00078e020c */
[----:B------:R2:W-:Y:S04]  /*15680*/  @!P3 ST.E.64 [R6.64], R114 ;  /* 0x000000720600b985 */ /* 0x0005e8000c101b12 */
[----:B------:R2:W-:Y:S04]  /*15690*/  @!P2 ST.E.64 [R8.64], R118 ;  /* 0x000000760800a985 */ /* 0x0005e8000c101b12 */
[----:B------:R2:W-:Y:S04]  /*156a0*/  @!P1 ST.E.64 [R14.64], R122 ;  /* 0x0000007a0e009985 */ /* 0x0005e8000c101b12 */
[----:B------:R2:W-:Y:S01]  /*156b0*/  @!P0 ST.E.64 [R4.64], R126 ;  /* 0x0000007e04008985 */ /* 0x0005e2000c101b12 */
[----:B------:R-:W-:-:S13]  /*156c0*/  ISETP.GE.AND P0, PT, R11, c[0x0][0x3c8], PT ;  /* 0x0000f2000b007a0c */ /* 0x000fda0003f06270 */
[----:B------:R-:W-:Y:S05]  /*156d0*/  @P0 EXIT ;  /* 0x000000000000094d */ /* 0x000fea0003800000 */
[----:B--2---:R-:W-:-:S04]  /*156e0*/  LEA.HI R3, R11, R11, RZ, 0x1 ;  /* 0x0000000b0b037211 */ /* 0x004fc800078f08ff */
[----:B------:R-:W-:-:S05]  /*156f0*/  LOP3.LUT R3, R3, 0xfffffffe, RZ, 0xc0, !PT ;  /* 0xfffffffe03037812 */ /* 0x000fca00078ec0ff */
[----:B------:R-:W-:-:S05]  /*15700*/  IMAD.WIDE R12, R3, 0x4, R12 ;  /* 0x00000004030c7825 */ /* 0x000fca00078e020c */
[----:B------:R-:W-:Y:S01]  /*15710*/  ST.E.64 [R12.64], R130 ;  /* 0x000000820c007985 */ /* 0x000fe2000c101b12 */
[----:B------:R-:W-:Y:S05]  /*15720*/  EXIT ;  /* 0x000000000000794d */ /* 0x000fea0003800000 */
.L_x_2015:
        /* <DEDUP_REMOVED lines=26> */
[----:B------:R-:W-:Y:S01]  /*158d0*/  IMAD.WIDE.U32 R8, R5, c[0x0][0x4d8], R8 ;  /* 0x0001360005087a25 */ /* 0x000fe200078e0008 */
[----:B------:R-:W-:-:S03]  /*158e0*/  IADD3 R4, -R6, RZ, RZ ;  /* 0x000000ff06047210 */ /* 0x000fc60007ffe1ff */
[----:B------:R-:W-:Y:S02]  /*158f0*/  IMAD R0, R0, c[0x0][0x4d8], RZ ;  /* 0x0001360000007a24 */ /* 0x000fe400078e02ff */
[----:B---3--:R-:W-:Y:S02]  /*15900*/  IMAD R2, R2, c[0x0][0x550], R3 ;  /* 0x0001540002027a24 */ /* 0x008fe400078e0203 */
[----:B------:R-:W-:Y:S02]  /*15910*/  IMAD R0, R5, c[0x0][0x4dc], R0 ;  /* 0x0001370005007a24 */ /* 0x000fe400078e0200 */
[----:B------:R-:W-:Y:S01]  /*15920*/  IMAD R4, R4, c[0x0][0x4e8], R7 ;  /* 0x00013a0004047a24 */ /* 0x000fe200078e0207 */
[----:B------:R-:W-:Y:S01]  /*15930*/  SHF.R.S32.HI R3, RZ, 0x1f, R2 ;  /* 0x0000001fff037819 */ /* 0x000fe20000011402 */
[----:B------:R-:W-:Y:S01]  /*15940*/  IMAD.IADD R9, R0, 0x1, R9 ;  /* 0x0000000100097824 */ /* 0x000fe200078e0209 */
[----:B------:R-:W-:-:S03]  /*15950*/  SHF.R.S32.HI R0, RZ, 0x1f, R6 ;  /* 0x0000001fff007819 */ /* 0x000fc60000011406 */
[----:B------:R-:W-:Y:S02]  /*15960*/  IMAD R3, R3, c[0x0][0x4e0], RZ ;  /* 0x0001380003037a24 */ /* 0x000fe400078e02ff */
        /* <DEDUP_REMOVED lines=14> */
.L_x_2018:
        /* <DEDUP_REMOVED lines=11> */
.L_x_3275:


//--------------------- .text._ZN7cutlass13device_kernelIN5flash19enable_sm80_to_sm89INS1_16FlashAttnFwdSm80INS1_25CollectiveMainloopFwdSm80ILi8ELi1ELb0EN4cute5tupleIJNS5_1CILi128EEENS7_ILi64EEENS7_ILi256EEEEEELi256ENS_10bfloat16_tEfNS_4arch4Sm80ELb0ELb1ELb1ELb1ELb1ELb0ELb1ELb1EEENS1_21CollectiveEpilogueFwdINS6_IJS8_SA_S9_EEENS6_IJNS7_ILi1EEESI_SI_EEESC_SE_Li256ELb1ELb1ELb1ELb0EEENS1_36VarlenDynamicPersistentTileSchedulerILi128ELi64ELi256ELi256ELb1ELb1ELb0ELb1ELb0ELb1EEEEEEEEEvNT_6ParamsE --------------------------
	.section	.text._ZN7cutlass13device_kernelIN5flash19enable_sm80_to_sm89INS1_16FlashAttnFwdSm80INS1_25CollectiveMainloopFwdSm80ILi8ELi1ELb0EN4cute5tupleIJNS5_1CILi128EEENS7_ILi64EEENS7_ILi256EEEEEELi256ENS_10bfloat16_tEfNS_4arch4Sm80ELb0ELb1ELb1ELb1ELb1ELb0ELb1ELb1EEENS1_21CollectiveEpilogueFwdINS6_IJS8_SA_S9_EEENS6_IJNS7_ILi1EEESI_SI_EEESC_SE_Li256ELb1ELb1ELb1ELb0EEENS1_36VarlenDynamicPersistentTileSchedulerILi128ELi64ELi256ELi256ELb1ELb1ELb0ELb1ELb0ELb1EEEEEEEEEvNT_6ParamsE,"ax",@progbits
	.sectioninfo	@"SHI_REGISTERS=255"
	.align	128
.text._ZN7cutlass13device_kernelIN5flash19enable_sm80_to_sm89INS1_16FlashAttnFwdSm80INS1_25CollectiveMainloopFwdSm80ILi8ELi1ELb0EN4cute5tupleIJNS5_1CILi128EEENS7_ILi64EEENS7_ILi256EEEEEELi256ENS_10bfloat16_tEfNS_4arch4Sm80ELb0ELb1ELb1ELb1ELb1ELb0ELb1ELb1EEENS1_21CollectiveEpilogueFwdINS6_IJS8_SA_S9_EEENS6_IJNS7_ILi1EEESI_SI_EEESC_SE_Li256ELb1ELb1ELb1ELb0EEENS1_36VarlenDynamicPersistentTileSchedulerILi128ELi64ELi256ELi256ELb1ELb1ELb0ELb1ELb0ELb1EEEEEEEEEvNT_6ParamsE:
        .type           _ZN7cutlass13device_kernelIN5flash19enable_sm80_to_sm89INS1_16FlashAttnFwdSm80INS1_25CollectiveMainloopFwdSm80ILi8ELi1ELb0EN4cute5tupleIJNS5_1CILi128EEENS7_ILi64EEENS7_ILi256EEEEEELi256ENS_10bfloat16_tEfNS_4arch4Sm80ELb0ELb1ELb1ELb1ELb1ELb0ELb1ELb1EEENS1_21CollectiveEpilogueFwdINS6_IJS8_SA_S9_EEENS6_IJNS7_ILi1EEESI_SI_EEESC_SE_Li256ELb1ELb1ELb1ELb0EEENS1_36VarlenDynamicPersistentTileSchedulerILi128ELi64ELi256ELi256ELb1ELb1ELb0ELb1ELb0ELb1EEEEEEEEEvNT_6ParamsE,@function
        .size           _ZN7cutlass13device_kernelIN5flash19enable_sm80_to_sm89INS1_16FlashAttnFwdSm80INS1_25CollectiveMainloopFwdSm80ILi8ELi1ELb0EN4cute5tupleIJNS5_1CILi128EEENS7_ILi64EEENS7_ILi256EEEEEELi256ENS_10bfloat16_tEfNS_4arch4Sm80ELb0ELb1ELb1ELb1ELb1ELb0ELb1ELb1EEENS1_21CollectiveEpilogueFwdINS6_IJS8_SA_S9_EEENS6_IJNS7_ILi1EEESI_SI_EEESC_SE_Li256ELb1ELb1ELb1ELb0EEENS1_36VarlenDynamicPersistentTileSchedulerILi128ELi64ELi256ELi256ELb1ELb1ELb0ELb1ELb0ELb1EEEEEEEEEvNT_6ParamsE,(.L_x_3276 - _ZN7cutlass13device_kernelIN5flash19enable_sm80_to_sm89INS1_16FlashAttnFwdSm80INS1_25CollectiveMainloopFwdSm80ILi8ELi1ELb0EN4cute5tupleIJNS5_1CILi128EEENS7_ILi64EEENS7_ILi256EEEEEELi256ENS_10bfloat16_tEfNS_4arch4Sm80ELb0ELb1ELb1ELb1ELb1ELb0ELb1ELb1EEENS1_21CollectiveEpilogueFwdINS6_IJS8_SA_S9_EEENS6_IJNS7_ILi1EEESI_SI_EEESC_SE_Li256ELb1ELb1ELb1ELb0EEENS1_36VarlenDynamicPersistentTileSchedulerILi128ELi64ELi256ELi256ELb1ELb1ELb0ELb1ELb0ELb1EEEEEEEEEvNT_6ParamsE)
        .other          _ZN7cutlass13device_kernelIN5flash19enable_sm80_to_sm89INS1_16FlashAttnFwdSm80INS1_25CollectiveMainloopFwdSm80ILi8ELi1ELb0EN4cute5tupleIJNS5_1CILi128EEENS7_ILi64EEENS7_ILi256EEEEEELi256ENS_10bfloat16_tEfNS_4arch4Sm80ELb0ELb1ELb1ELb1ELb1ELb0ELb1ELb1EEENS1_21CollectiveEpilogueFwdINS6_IJS8_SA_S9_EEENS6_IJNS7_ILi1EEESI_SI_EEESC_SE_Li256ELb1ELb1ELb1ELb0EEENS1_36VarlenDynamicPersistentTileSchedulerILi128ELi64ELi256ELi256ELb1ELb1ELb0ELb1ELb0ELb1EEEEEEEEEvNT_6ParamsE,@"STO_CUDA_ENTRY STV_DEFAULT"
_ZN7cutlass13device_kernelIN5flash19enable_sm80_to_sm89INS1_16FlashAttnFwdSm80INS1_25CollectiveMainloopFwdSm80ILi8ELi1ELb0EN4cute5tupleIJNS5_1CILi128EEENS7_ILi64EEENS7_ILi256EEEEEELi256ENS_10bfloat16_tEfNS_4arch4Sm80ELb0ELb1ELb1ELb1ELb1ELb0ELb1ELb1EEENS1_21CollectiveEpilogueFwdINS6_IJS8_SA_S9_EEENS6_IJNS7_ILi1EEESI_SI_EEESC_SE_Li256ELb1ELb1ELb1ELb0EEENS1_36VarlenDynamicPersistentTileSchedulerILi128ELi64ELi256ELi256ELb1ELb1ELb0ELb1ELb0ELb1EEEEEEEEEvNT_6ParamsE:
        /* <DEDUP_REMOVED lines=52> */
.L_x_2024:
        /* <DEDUP_REMOVED lines=16> */
.L_x_2200:
        /* <DEDUP_REMOVED lines=16> */
.L_x_2201:
[----:B---3--:R-:W-:-:S05]  /*0540*/  IMAD R0, R0, c[0x0][0x538], RZ ;  /* 0x00014e0000007a24 */ /* 0x008fca00078e02ff */
[----:B------:R-:W-:-:S04]  /*0550*/  IADD3 R6, R0, R6, RZ ;  /* 0x0000000600067210 */ /* 0x000fc80007ffe0ff */
[----:B------:R-:W-:-:S13]  /*0560*/  ISETP.GT.AND P0, PT, R6, UR4, PT ;  /* 0x0000000406007c0c */ /* 0x000fda000bf04270 */
[----:B-12---:R-:W-:Y:S05]  /*0570*/  @!P0 BRA `(.L_x_2024) ;  /* 0xfffffdc000008947 */ /* 0x006fea000383ffff */
.L_x_2020:
[----:B------:R-:W-:-:S05]  /*0580*/  IADD3 R10, -R0, R6, RZ ;  /* 0x00000006000a7210 */ /* 0x000fca0007ffe1ff */
[----:B------:R-:W-:-:S05]  /*0590*/  IMAD R0, R4, c[0x0][0x538], R10 ;  /* 0x00014e0004007a24 */ /* 0x000fca00078e020a */
[----:B------:R-:W-:Y:S01]  /*05a0*/  ISETP.GT.AND P0, PT, R0, UR4, PT ;  /* 0x0000000400007c0c */ /* 0x000fe2000bf04270 */
[----:B------:R-:W-:-:S12]  /*05b0*/  BRA.DIV ~URZ, `(.L_x_2025) ;  /* 0x00019f727f007947 */ /* 0x000fd8000b800000 */
[----:B------:R-:W-:-:S04]  /*05c0*/  VOTE.ANY R6, PT, !P0 ;  /* 0x0000000000067806 */ /* 0x000fc800040e0100 */
.L_x_2202:
[----:B------:R-:W1:Y:S02]  /*05d0*/  POPC R0, R6 ;  /* 0x0000000600007309 */ /* 0x000e640000000000 */
[----:B-12---:R-:W-:Y:S01]  /*05e0*/  IADD3 R251, R0, R7, RZ ;  /* 0x0000000700fb7210 */ /* 0x006fe20007ffe0ff */
[----:B------:R-:W-:Y:S05]  /*05f0*/  BRA.DIV ~URZ, `(.L_x_2026) ;  /* 0x00019f827f007947 */ /* 0x000fea000b800000 */
[----:B------:R1:W2:Y:S01]  /*0600*/  SHFL.IDX PT, R12, R9, R0, 0x1f ;  /* 0x00001f00090c7589 */ /* 0x0002a200000e0000 */
[----:B------:R-:W-:-:S03]  /*0610*/  MOV R5, RZ ;  /* 0x000000ff00057202 */ /* 0x000fc60000000f00 */
[----:B------:R1:W3:Y:S04]  /*0620*/  SHFL.IDX PT, R9, R8, R0, 0x1f ;  /* 0x00001f0008097589 */ /* 0x0002e800000e0000 */
.L_x_2203:
[----:B------:R-:W-:Y:S01]  /*0630*/  ISETP.NE.AND P0, PT, R6, RZ, PT ;  /* 0x000000ff0600720c */ /* 0x000fe20003f05270 */
[----:B------:R-:W-:-:S12]  /*0640*/  BSSY B0, `(.L_x_2027) ;  /* 0x0000005000007945 */ /* 0x000fd80003800000 */
[----:B------:R-:W-:Y:S05]  /*0650*/  @!P0 BRA `(.L_x_2028) ;  /* 0x0000003000008947 */ /* 0x000fea0003800000 */
[----:B-1----:R-:W-:Y:S01]  /*0660*/  IADD3 R0, R0, -0x1, RZ ;  /* 0xffffffff00007810 */ /* 0x002fe20007ffe0ff */
[----:B------:R-:W-:Y:S05]  /*0670*/  BRA.DIV ~URZ, `(.L_x_2029) ;  /* 0x00019fe27f007947 */ /* 0x000fea000b800000 */
[----:B------:R1:W4:Y:S02]  /*0680*/  SHFL.IDX PT, R5, R4, R0, 0x1f ;  /* 0x00001f0004057589 */ /* 0x00032400000e0000 */
.L_x_2028:
[----:B------:R-:W-:Y:S05]  /*0690*/  BSYNC B0 ;  /* 0x0000000000007941 */ /* 0x000fea0003800000 */
.L_x_2027:
[----:B---3--:R-:W-:Y:S01]  /*06a0*/  ISETP.NE.AND P0, PT, R9, 0x1, PT ;  /* 0x000000010900780c */ /* 0x008fe20003f05270 */
[----:B----4-:R-:W-:Y:S01]  /*06b0*/  IMAD R248, R5, c[0x0][0x538], R10 ;  /* 0x00014e0005f87a24 */ /* 0x010fe200078e020a */
[----:B------:R-:W-:Y:S04]  /*06c0*/  BSSY B0, `(.L_x_2030) ;  /* 0x0000085000007945 */ /* 0x000fe80003800000 */
[----:B------:R-:W-:-:S07]  /*06d0*/  IADD3 R11, -R248, UR4, RZ ;  /* 0x00000004f80b7c10 */ /* 0x000fce000fffe1ff */
[----:B------:R-:W-:Y:S05]  /*06e0*/  @!P0 BRA `(.L_x_2031) ;  /* 0x000003e000008947 */ /* 0x000fea0003800000 */
[-C--:B-12---:R-:W-:Y:S02]  /*06f0*/  IABS R0, R12.reuse ;  /* 0x0000000c00007213 */ /* 0x086fe40000000000 */
        /* <DEDUP_REMOVED lines=61> */
.L_x_2031:
[----:B------:R-:W-:-:S04]  /*0ad0*/  IMAD.MOV.U32 R2, RZ, RZ, 0x4 ;  /* 0x00000004ff027424 */ /* 0x000fc800078e00ff */
[----:B------:R-:W-:-:S05]  /*0ae0*/  IMAD.WIDE R2, R251, R2, c[0x0][0x590] ;  /* 0x00016400fb027625 */ /* 0x000fca00078e0202 */
[----:B------:R-:W3:Y:S02]  /*0af0*/  LDG.E R7, [R2.64] ;  /* 0x0000000602077981 */ /* 0x000ee4000c1e1900 */
[----:B-123--:R-:W-:-:S05]  /*0b00*/  IMAD R9, R7, R12, RZ ;  /* 0x0000000c07097224 */ /* 0x00efca00078e02ff */
        /* <DEDUP_REMOVED lines=64> */
.L_x_2032:
[----:B------:R-:W-:Y:S05]  /*0f10*/  BSYNC B0 ;  /* 0x0000000000007941 */ /* 0x000fea0003800000 */
.L_x_2030:
[----:B------:R-:W-:-:S04]  /*0f20*/  LOP3.LUT R0, RZ, R0, RZ, 0x33, !PT ;  /* 0x00000000ff007212 */ /* 0x000fc800078e33ff */
[----:B------:R-:W-:Y:S01]  /*0f30*/  IADD3 R249, R0, R12, RZ ;  /* 0x0000000c00f97210 */ /* 0x000fe20007ffe0ff */
[----:B------:R-:W-:Y:S05]  /*0f40*/  BRA `(.L_x_2033) ;  /* 0x0000004000007947 */ /* 0x000fea0003800000 */
.L_x_2021:
[----:B--2---:R-:W-:Y:S01]  /*0f50*/  IMAD.MOV.U32 R249, RZ, RZ, RZ ;  /* 0x000000fffff97224 */ /* 0x004fe200078e00ff */
[----:B------:R-:W-:Y:S01]  /*0f60*/  MOV R250, RZ ;  /* 0x000000ff00fa7202 */ /* 0x000fe20000000f00 */
[----:B------:R-:W-:Y:S01]  /*0f70*/  IMAD.U32 R248, RZ, RZ, UR4 ;  /* 0x00000004fff87e24 */ /* 0x000fe2000f8e00ff */
[----:B------:R-:W-:Y:S02]  /*0f80*/  MOV R251, c[0x0][0x53c] ;  /* 0x00014f0000fb7a02 */ /* 0x000fe40000000f00 */
.L_x_2033:
[----:B------:R-:W-:Y:S01]  /*0f90*/  ISETP.NE.AND P0, PT, R13, RZ, PT ;  /* 0x000000ff0d00720c */ /* 0x000fe20003f05270 */
[----:B------:R-:W-:-:S12]  /*0fa0*/  WARPSYNC 0xffffffff ;  /* 0xffffffff00007948 */ /* 0x000fd80003800000 */
[----:B------:R1:W-:Y:S04]  /*0fb0*/  @!P0 STS.128 [0x20100], R248 ;  /* 0x020100f8ff008388 */ /* 0x0003e80000000c00 */
[----:B------:R-:W-:Y:S06]  /*0fc0*/  BAR.ARV 0x5, 0x100 ;  /* 0x0144000000007b1d */ /* 0x000fec0000002000 */
.L_x_2019:
        /* <DEDUP_REMOVED lines=8> */
[CC--:B------:R-:W-:Y:S02]  /*1050*/  LEA.HI R13, R9.reuse, R17.reuse, RZ, 0x2 ;  /* 0x00000011090d7211 */ /* 0x0c0fe400078f10ff */
[----:B------:R-:W-:Y:S02]  /*1060*/  SHF.R.S32.HI R3, RZ, 0x4, R2 ;  /* 0x00000004ff037819 */ /* 0x000fe40000011402 */
[----:B------:R-:W-:Y:S02]  /*1070*/  LEA.HI R15, R9, R17, RZ, 0x3 ;  /* 0x00000011090f7211 */ /* 0x000fe400078f18ff */
[----:B------:R-:W-:Y:S02]  /*1080*/  LEA.HI R0, R2, R3, RZ, 0x1 ;  /* 0x0000000302007211 */ /* 0x000fe400078f08ff */
[----:B------:R-:W-:-:S02]  /*1090*/  SHF.R.S32.HI R7, RZ, 0x2, R13 ;  /* 0x00000002ff077819 */ /* 0x000fc4000001140d */
[----:B------:R-:W-:Y:S02]  /*10a0*/  LOP3.LUT R0, R0, 0xfffffffe, RZ, 0xc0, !PT ;  /* 0xfffffffe00007812 */ /* 0x000fe400078ec0ff */
[----:B------:R-:W-:Y:S02]  /*10b0*/  SHF.R.S32.HI R252, RZ, 0x3, R15 ;  /* 0x00000003fffc7819 */ /* 0x000fe4000001140f */
[----:B------:R-:W-:Y:S01]  /*10c0*/  LEA.HI R8, R9, R17, RZ, 0x5 ;  /* 0x0000001109087211 */ /* 0x000fe200078f28ff */
[----:B------:R-:W-:Y:S01]  /*10d0*/  IMAD.IADD R14, R3, 0x1, -R0 ;  /* 0x00000001030e7824 */ /* 0x000fe200078e0a00 */
[----:B------:R-:W-:Y:S01]  /*10e0*/  LOP3.LUT R0, R2, 0xfffffff0, RZ, 0xc0, !PT ;  /* 0xfffffff002007812 */ /* 0x000fe200078ec0ff */
[----:B------:R-:W-:Y:S01]  /*10f0*/  IMAD.SHL.U32 R4, R252, 0x40, RZ ;  /* 0x00000040fc047824 */ /* 0x000fe200078e00ff */
[----:B------:R-:W-:Y:S02]  /*1100*/  SHF.R.S32.HI R2, RZ, 0x1f, R13 ;  /* 0x0000001fff027819 */ /* 0x000fe4000001140d */
[----:B------:R-:W-:Y:S01]  /*1110*/  LOP3.LUT R3, R15, 0xfffffff8, RZ, 0xc0, !PT ;  /* 0xfffffff80f037812 */ /* 0x000fe200078ec0ff */
[----:B------:R-:W-:Y:S01]  /*1120*/  IMAD.IADD R0, R17, 0x1, -R0 ;  /* 0x0000000111007824 */ /* 0x000fe200078e0a00 */
[----:B------:R-:W-:-:S03]  /*1130*/  LEA.HI R2, R2, R7, RZ, 0x3 ;  /* 0x0000000702027211 */ /* 0x000fc600078f18ff */
[----:B------:R-:W-:Y:S01]  /*1140*/  IMAD.IADD R230, R17, 0x1, -R3 ;  /* 0x0000000111e67824 */ /* 0x000fe200078e0a03 */
[----:B------:R-:W-:Y:S02]  /*1150*/  SHF.R.S32.HI R5, RZ, 0x1f, R0 ;  /* 0x0000001fff057819 */ /* 0x000fe40000011400 */
[----:B------:R-:W-:Y:S01]  /*1160*/  LOP3.LUT R3, R2, 0xfffffff8, RZ, 0xc0, !PT ;  /* 0xfffffff802037812 */ /* 0x000fe200078ec0ff */
[C---:B------:R-:W-:Y:S01]  /*1170*/  IMAD.SHL.U32 R217, R230.reuse, 0x8, RZ ;  /* 0x00000008e6d97824 */ /* 0x040fe200078e00ff */
[----:B------:R-:W-:Y:S01]  /*1180*/  LEA.HI R10, R5, R0, RZ, 0x3 ;  /* 0x00000000050a7211 */ /* 0x000fe200078f18ff */
[----:B------:R-:W-:Y:S01]  /*1190*/  IMAD R229, R230, 0x20, R252 ;  /* 0x00000020e6e57824 */ /* 0x000fe200078e02fc */
        /* <DEDUP_REMOVED lines=8> */
[----:B------:R-:W-:Y:S01]  /*1220*/  SHF.R.S32.HI R4, RZ, 0x5, R8 ;  /* 0x00000005ff047819 */ /* 0x000fe20000011408 */
[----:B------:R-:W-:Y:S01]  /*1230*/  IMAD.IADD R16, R17, 0x1, -R0 ;  /* 0x0000000111107824 */ /* 0x000fe200078e0a00 */
[----:B------:R-:W-:Y:S01]  /*1240*/  SHF.R.S32.HI R2, RZ, 0x1f, R8 ;  /* 0x0000001fff027819 */ /* 0x000fe20000011408 */
[----:B------:R-:W-:Y:S01]  /*1250*/  IMAD.SHL.U32 R0, R230, 0x40, RZ ;  /* 0x00000040e6007824 */ /* 0x000fe200078e00ff */
[----:B------:R-:W-:-:S02]  /*1260*/  LOP3.LUT R6, R7, 0x1, RZ, 0xc0, !PT ;  /* 0x0000000107067812 */ /* 0x000fc400078ec0ff */
[----:B------:R-:W-:Y:S02]  /*1270*/  LEA.HI R2, R2, R4, RZ, 0x3 ;  /* 0x0000000402027211 */ /* 0x000fe400078f18ff */
[----:B------:R-:W-:Y:S02]  /*1280*/  SHF.R.S32.HI R12, RZ, 0x1f, R16 ;  /* 0x0000001fff0c7819 */ /* 0x000fe40000011410 */
[----:B------:R-:W-:Y:S02]  /*1290*/  LEA.HI R3, R9, R17, RZ, 0x6 ;  /* 0x0000001109037211 */ /* 0x000fe400078f30ff */
[----:B------:R-:W-:Y:S02]  /*12a0*/  LOP3.LUT R0, R0, 0x1c0, RZ, 0xc0, !PT ;  /* 0x000001c000007812 */ /* 0x000fe400078ec0ff */
[----:B------:R-:W-:Y:S01]  /*12b0*/  LOP3.LUT R2, R2, 0xffffff8, RZ, 0xc0, !PT ;  /* 0x0ffffff802027812 */ /* 0x000fe200078ec0ff */
[----:B------:R-:W-:Y:S01]  /*12c0*/  IMAD.SHL.U32 R9, R3, 0x8, RZ ;  /* 0x0000000803097824 */ /* 0x000fe200078e00ff */
[----:B------:R-:W-:-:S02]  /*12d0*/  ISETP.NE.U32.AND P0, PT, R6, 0x1, PT ;  /* 0x000000010600780c */ /* 0x000fc40003f05070 */
[----:B------:R-:W-:Y:S01]  /*12e0*/  LEA.HI R12, R12, R16, RZ, 0x2 ;  /* 0x000000100c0c7211 */ /* 0x000fe200078f10ff */
[----:B------:R-:W-:Y:S01]  /*12f0*/  IMAD.IADD R3, R4, 0x1, -R2 ;  /* 0x0000000104037824 */ /* 0x000fe200078e0a02 */
[----:B------:R-:W-:Y:S02]  /*1300*/  LOP3.LUT R8, R0, 0x8, R15, 0xf8, !PT ;  /* 0x0000000800087812 */ /* 0x000fe400078ef80f */
        /* <DEDUP_REMOVED lines=28> */
[----:B------:R-:W-:Y:S01]  /*14d0*/  IMAD.SHL.U32 R215, R11, 0x2, RZ ;  /* 0x000000020bd77824 */ /* 0x000fe200078e00ff */
[----:B------:R-:W-:Y:S01]  /*14e0*/  LOP3.LUT R4, R7, 0xfffffe00, RZ, 0xc0, !PT ;  /* 0xfffffe0007047812 */ /* 0x000fe200078ec0ff */
[----:B------:R-:W-:Y:S01]  /*14f0*/  IMAD.IADD R7, R5, 0x1, R3 ;  /* 0x0000000105077824 */ /* 0x000fe200078e0203 */
[----:B------:R-:W-:Y:S01]  /*1500*/  IADD3 R223, R217, 0x40, RZ ;  /* 0x00000040d9df7810 */ /* 0x000fe20007ffe0ff */
[----:B------:R-:W-:Y:S01]  /*1510*/  IMAD.MOV.U32 R10, RZ, RZ, 0x40 ;  /* 0x00000040ff0a7424 */ /* 0x000fe200078e00ff */
[CC--:B------:R-:W-:Y:S01]  /*1520*/  IADD3 R3, R2.reuse, R4.reuse, R8 ;  /* 0x0000000402037210 */ /* 0x0c0fe20007ffe008 */
[----:B------:R-:W-:Y:S01]  /*1530*/  IMAD.MOV.U32 R8, RZ, RZ, 0x20 ;  /* 0x00000020ff087424 */ /* 0x000fe200078e00ff */
[----:B------:R-:W-:-:S02]  /*1540*/  LOP3.LUT R4, R2, R4, RZ, 0xfc, !PT ;  /* 0x0000000402047212 */ /* 0x000fc400078efcff */
[----:B------:R-:W-:Y:S02]  /*1550*/  LOP3.LUT R2, R12, 0x7ffffffc, RZ, 0xc0, !PT ;  /* 0x7ffffffc0c027812 */ /* 0x000fe400078ec0ff */
[----:B------:R-:W-:Y:S02]  /*1560*/  LEA R9, R7, 0x80, 0x1 ;  /* 0x0000008007097811 */ /* 0x000fe400078e08ff */
[----:B------:R-:W-:Y:S01]  /*1570*/  IADD3 R222, R217, 0x80, RZ ;  /* 0x00000080d9de7810 */ /* 0x000fe20007ffe0ff */
[----:B------:R-:W-:Y:S01]  /*1580*/  IMAD.IADD R2, R16, 0x1, -R2 ;  /* 0x0000000110027824 */ /* 0x000fe200078e0a02 */
[----:B------:R-:W-:Y:S01]  /*1590*/  SHF.R.S32.HI R5, RZ, 0x1f, R217 ;  /* 0x0000001fff057819 */ /* 0x000fe200000114d9 */
[----:B------:R-:W-:Y:S01]  /*15a0*/  STL [R1+0x4], R9 ;  /* 0x0000040901007387 */ /* 0x000fe20000100800 */
[----:B------:R-:W-:Y:S01]  /*15b0*/  SHF.R.S32.HI R12, RZ, 0x1f, R223 ;  /* 0x0000001fff0c7819 */ /* 0x000fe200000114df */
[----:B------:R-:W-:Y:S01]  /*15c0*/  IMAD.SHL.U32 R231, R2, 0x2, RZ ;  /* 0x0000000202e77824 */ /* 0x000fe200078e00ff */
[----:B------:R-:W-:-:S02]  /*15d0*/  SHF.R.S32.HI R5, RZ, 0x1f, R222 ;  /* 0x0000001fff057819 */ /* 0x000fc400000114de */
[----:B------:R-:W-:Y:S02]  /*15e0*/  SEL R5, R8, 0xffffffe0, !P1 ;  /* 0xffffffe008057807 */ /* 0x000fe40004800000 */
[C---:B------:R-:W-:Y:S02]  /*15f0*/  IADD3 R38, R231.reuse, 0x10, RZ ;  /* 0x00000010e7267810 */ /* 0x040fe40007ffe0ff */
[C---:B------:R-:W-:Y:S02]  /*1600*/  IADD3 R36, R231.reuse, 0x20, RZ ;  /* 0x00000020e7247810 */ /* 0x040fe40007ffe0ff */
[C---:B------:R-:W-:Y:S02]  /*1610*/  IADD3 R33, R231.reuse, 0x38, RZ ;  /* 0x00000038e7217810 */ /* 0x040fe40007ffe0ff */
[C---:B------:R-:W-:Y:S02]  /*1620*/  IADD3 R30, R231.reuse, 0x50, RZ ;  /* 0x00000050e71e7810 */ /* 0x040fe40007ffe0ff */
[----:B------:R-:W-:-:S02]  /*1630*/  IADD3 R27, R231, 0x68, RZ ;  /* 0x00000068e71b7810 */ /* 0x000fc40007ffe0ff */
[----:B------:R-:W-:Y:S02]  /*1640*/  SHF.R.S32.HI R7, RZ, 0x1f, R38 ;  /* 0x0000001fff077819 */ /* 0x000fe40000011426 */
[C---:B------:R-:W-:Y:S02]  /*1650*/  IADD3 R24, R231.reuse, 0x80, RZ ;  /* 0x00000080e7187810 */ /* 0x040fe40007ffe0ff */
[----:B------:R-:W-:Y:S02]  /*1660*/  SHF.R.S32.HI R7, RZ, 0x1f, R36 ;  /* 0x0000001fff077819 */ /* 0x000fe40000011424 */
[C---:B------:R-:W-:Y:S02]  /*1670*/  IADD3 R21, R231.reuse, 0x98, RZ ;  /* 0x00000098e7157810 */ /* 0x040fe40007ffe0ff */
[----:B------:R-:W-:Y:S02]  /*1680*/  SHF.R.S32.HI R7, RZ, 0x1f, R33 ;  /* 0x0000001fff077819 */ /* 0x000fe40000011421 */
[----:B------:R-:W-:-:S02]  /*1690*/  IADD3 R18, R231, 0xb0, RZ ;  /* 0x000000b0e7127810 */ /* 0x000fc40007ffe0ff */
[----:B------:R-:W-:Y:S02]  /*16a0*/  SHF.R.S32.HI R7, RZ, 0x1f, R30 ;  /* 0x0000001fff077819 */ /* 0x000fe4000001141e */
[C---:B-1----:R-:W-:Y:S02]  /*16b0*/  IADD3 R15, R231.reuse, 0xc8, RZ ;  /* 0x000000c8e70f7810 */ /* 0x042fe40007ffe0ff */
[----:B------:R-:W-:Y:S02]  /*16c0*/  SHF.R.S32.HI R7, RZ, 0x1f, R27 ;  /* 0x0000001fff077819 */ /* 0x000fe4000001141b */
[----:B------:R-:W-:Y:S02]  /*16d0*/  SEL R2, R8, 0xffffffe0, !P4 ;  /* 0xffffffe008027807 */ /* 0x000fe40006000000 */
[----:B------:R-:W-:Y:S02]  /*16e0*/  IADD3 R12, R231, 0xe0, RZ ;  /* 0x000000e0e70c7810 */ /* 0x000fe40007ffe0ff */
[----:B------:R-:W-:-:S02]  /*16f0*/  SHF.R.S32.HI R7, RZ, 0x1f, R24 ;  /* 0x0000001fff077819 */ /* 0x000fc40000011418 */
[----:B------:R-:W-:Y:S02]  /*1700*/  IADD3 R224, R217, 0xc0, RZ ;  /* 0x000000c0d9e07810 */ /* 0x000fe40007ffe0ff */
[----:B------:R-:W-:Y:S02]  /*1710*/  SHF.R.S32.HI R8, RZ, 0x1f, R231 ;  /* 0x0000001fff087819 */ /* 0x000fe400000114e7 */
[C---:B------:R-:W-:Y:S02]  /*1720*/  IADD3 R11, R231.reuse, 0xe8, RZ ;  /* 0x000000e8e70b7810 */ /* 0x040fe40007ffe0ff */
[----:B------:R-:W-:Y:S02]  /*1730*/  SHF.R.S32.HI R7, RZ, 0x1f, R21 ;  /* 0x0000001fff077819 */ /* 0x000fe40000011415 */
[----:B------:R-:W-:Y:S02]  /*1740*/  IADD3 R8, R231, 0xf0, RZ ;  /* 0x000000f0e7087810 */ /* 0x000fe40007ffe0ff */
[----:B------:R-:W-:-:S02]  /*1750*/  SHF.R.S32.HI R7, RZ, 0x1f, R18 ;  /* 0x0000001fff077819 */ /* 0x000fc40000011412 */
[----:B------:R-:W-:Y:S02]  /*1760*/  SHF.R.S32.HI R7, RZ, 0x1f, R15 ;  /* 0x0000001fff077819 */ /* 0x000fe4000001140f */
[----:B------:R-:W-:Y:S02]  /*1770*/  SHF.R.S32.HI R7, RZ, 0x1f, R12 ;  /* 0x0000001fff077819 */ /* 0x000fe4000001140c */
[----:B------:R-:W-:Y:S02]  /*1780*/  SHF.R.S32.HI R6, RZ, 0x1f, R224 ;  /* 0x0000001fff067819 */ /* 0x000fe400000114e0 */
[----:B------:R-:W-:Y:S02]  /*1790*/  LEA R200, R0, 0x8100, 0x1 ;  /* 0x0000810000c87811 */ /* 0x000fe400078e08ff */
[----:B------:R-:W-:Y:S02]  /*17a0*/  SHF.R.S32.HI R12, RZ, 0x1f, R11 ;  /* 0x0000001fff0c7819 */ /* 0x000fe4000001140b */
[----:B------:R-:W-:-:S02]  /*17b0*/  SEL R6, R10, 0xffffffc0, !P2 ;  /* 0xffffffc00a067807 */ /* 0x000fc40005000000 */
[----:B------:R-:W-:Y:S02]  /*17c0*/  SEL R0, R10, 0xffffffc0, !P3 ;  /* 0xffffffc00a007807 */ /* 0x000fe40005800000 */
[----:B------:R-:W-:Y:S01]  /*17d0*/  SHF.R.S32.HI R11, RZ, 0x1f, R8 ;  /* 0x0000001fff0b7819 */ /* 0x000fe20000011408 */
[----:B------:R-:W-:Y:S01]  /*17e0*/  IMAD.IADD R8, R9, 0x1, R5 ;  /* 0x0000000109087824 */ /* 0x000fe200078e0205 */
[----:B------:R-:W-:Y:S02]  /*17f0*/  IADD3 R10, R231, 0xf8, RZ ;  /* 0x000000f8e70a7810 */ /* 0x000fe40007ffe0ff */
[C---:B------:R-:W-:Y:S02]  /*1800*/  IADD3 R7, R9.reuse, -0x10, RZ ;  /* 0xfffffff009077810 */ /* 0x040fe40007ffe0ff */
[C---:B------:R-:W-:Y:S01]  /*1810*/  @P0 IADD3 R7, R9.reuse, 0x10, RZ ;  /* 0x0000001009070810 */ /* 0x040fe20007ffe0ff */
[----:B------:R1:W-:Y:S01]  /*1820*/  STL [R1+0x10], R8 ;  /* 0x0000100801007387 */ /* 0x0003e20000100800 */
[----:B------:R-:W-:Y:S01]  /*1830*/  SHF.R.S32.HI R11, RZ, 0x1f, R10 ;  /* 0x0000001fff0b7819 */ /* 0x000fe2000001140a */
[----:B------:R-:W-:Y:S01]  /*1840*/  IMAD.IADD R10, R9, 0x1, R6 ;  /* 0x00000001090a7824 */ /* 0x000fe200078e0206 */
[----:B------:R-:W-:Y:S01]  /*1850*/  LEA R208, R3, 0x10100, 0x1 ;  /* 0x0001010003d07811 */ /* 0x000fe200078e08ff */
[--C-:B------:R-:W-:Y:S01]  /*1860*/  IMAD.IADD R5, R5, 0x1, R7.reuse ;  /* 0x0000000105057824 */ /* 0x100fe200078e0207 */
[----:B------:R-:W-:Y:S01]  /*1870*/  LEA R203, R4, 0x100, 0x1 ;  /* 0x0000010004cb7811 */ /* 0x000fe200078e08ff */
[----:B------:R-:W-:Y:S01]  /*1880*/  IMAD.IADD R3, R6, 0x1, R7 ;  /* 0x0000000106037824 */ /* 0x000fe200078e0207 */
[----:B------:R2:W-:Y:S01]  /*1890*/  STL [R1+0x20], R10 ;  /* 0x0000200a01007387 */ /* 0x0005e20000100800 */
[----:B------:R-:W-:Y:S01]  /*18a0*/  IMAD.IADD R209, R208, 0x1, R2 ;  /* 0x00000001d0d17824 */ /* 0x000fe200078e0202 */
[C---:B------:R-:W-:Y:S01]  /*18b0*/  IADD3 R39, R231.reuse, 0x8, RZ ;  /* 0x00000008e7277810 */ /* 0x040fe20007ffe0ff */
[--C-:B------:R-:W-:Y:S01]  /*18c0*/  IMAD.IADD R204, R2, 0x1, R203.reuse ;  /* 0x0000000102cc7824 */ /* 0x100fe200078e02cb */
[----:B------:R-:W-:Y:S01]  /*18d0*/  IADD3 R37, R231, 0x18, RZ ;  /* 0x00000018e7257810 */ /* 0x000fe20007ffe0ff */
[----:B------:R-:W-:Y:S01]  /*18e0*/  IMAD.IADD R2, R5, 0x1, R6 ;  /* 0x0000000105027824 */ /* 0x000fe200078e0206 */
[C---:B------:R-:W-:Y:S01]  /*18f0*/  IADD3 R35, R231.reuse, 0x28, RZ ;  /* 0x00000028e7237810 */ /* 0x040fe20007ffe0ff */
[--C-:B------:R-:W-:Y:S01]  /*1900*/  IMAD.IADD R211, R208, 0x1, R0.reuse ;  /* 0x00000001d0d37824 */ /* 0x100fe200078e0200 */
[C---:B------:R-:W-:Y:S01]  /*1910*/  IADD3 R34, R231.reuse, 0x30, RZ ;  /* 0x00000030e7227810 */ /* 0x040fe20007ffe0ff */
[C---:B------:R-:W-:Y:S01]  /*1920*/  IMAD.IADD R206, R0.reuse, 0x1, R203 ;  /* 0x0000000100ce7824 */ /* 0x040fe200078e02cb */
[----:B------:R-:W-:Y:S01]  /*1930*/  IADD3 R32, R231, 0x40, RZ ;  /* 0x00000040e7207810 */ /* 0x000fe20007ffe0ff */
[----:B------:R-:W-:Y:S01]  /*1940*/  IMAD.IADD R210, R209, 0x1, R0 ;  /* 0x00000001d1d27824 */ /* 0x000fe200078e0200 */
[C---:B------:R-:W-:Y:S01]  /*1950*/  IADD3 R31, R231.reuse, 0x48, RZ ;  /* 0x00000048e71f7810 */ /* 0x040fe20007ffe0ff */
[----:B------:R-:W-:Y:S01]  /*1960*/  IMAD.IADD R205, R0, 0x1, R204 ;  /* 0x0000000100cd7824 */ /* 0x000fe200078e02cc */
[----:B------:R-:W-:-:S02]  /*1970*/  IADD3 R29, R231, 0x58, RZ ;  /* 0x00000058e71d7810 */ /* 0x000fc40007ffe0ff */
[C---:B------:R-:W-:Y:S01]  /*1980*/  IADD3 R28, R231.reuse, 0x60, RZ ;  /* 0x00000060e71c7810 */ /* 0x040fe20007ffe0ff */
[----:B-1----:R-:W-:Y:S01]  /*1990*/  IMAD.IADD R8, R8, 0x1, R6 ;  /* 0x0000000108087824 */ /* 0x002fe200078e0206 */
[C---:B------:R-:W-:Y:S02]  /*19a0*/  IADD3 R26, R231.reuse, 0x70, RZ ;  /* 0x00000070e71a7810 */ /* 0x040fe40007ffe0ff */
[C---:B------:R-:W-:Y:S02]  /*19b0*/  IADD3 R25, R231.reuse, 0x78, RZ ;  /* 0x00000078e7197810 */ /* 0x040fe40007ffe0ff */
        /* <DEDUP_REMOVED lines=9> */
[----:B------:R2:W-:Y:S01]  /*1a50*/  STL [R1+0xc], R5 ;  /* 0x00000c0501007387 */ /* 0x0005e20000100800 */
[C---:B------:R-:W-:Y:S02]  /*1a60*/  IADD3 R14, R231.reuse, 0xd0, RZ ;  /* 0x000000d0e70e7810 */ /* 0x040fe40007ffe0ff */
[----:B------:R-:W-:Y:S01]  /*1a70*/  IADD3 R13, R231, 0xd8, RZ ;  /* 0x000000d8e70d7810 */ /* 0x000fe20007ffe0ff */
[----:B------:R2:W-:Y:S01]  /*1a80*/  STL [R1+0x14], R2 ;  /* 0x0000140201007387 */ /* 0x0005e20000100800 */
        /* <DEDUP_REMOVED lines=18> */
.L_x_2199:
[----:B------:R-:W-:Y:S01]  /*1bb0*/  ISETP.NE.U32.AND P0, PT, RZ, c[0x0][0x370], PT ;  /* 0x0000dc00ff007a0c */ /* 0x000fe20003f05070 */
[----:B------:R-:W-:Y:S01]  /*1bc0*/  IMAD.MOV.U32 R13, RZ, RZ, 0x4 ;  /* 0x00000004ff0d7424 */ /* 0x000fe200078e00ff */
[----:B------:R-:W-:Y:S01]  /*1bd0*/  ISETP.NE.U32.AND P2, PT, RZ, c[0x0][0x360], PT ;  /* 0x0000d800ff007a0c */ /* 0x000fe20003f45070 */
[----:B------:R-:W-:Y:S01]  /*1be0*/  IMAD.MOV.U32 R232, RZ, RZ, RZ ;  /* 0x000000ffffe87224 */ /* 0x000fe200078e00ff */
[----:B------:R-:W-:Y:S01]  /*1bf0*/  ISETP.NE.AND.EX P1, PT, RZ, c[0x0][0x374], PT, P0 ;  /* 0x0000dd00ff007a0c */ /* 0x000fe20003f25300 */
[----:B------:R-:W-:Y:S01]  /*1c00*/  IMAD.MOV.U32 R12, RZ, RZ, RZ ;  /* 0x000000ffff0c7224 */ /* 0x000fe200078e00ff */
[----:B------:R-:W-:Y:S01]  /*1c10*/  ISETP.NE.AND.EX P0, PT, RZ, c[0x0][0x364], PT, P2 ;  /* 0x0000d900ff007a0c */ /* 0x000fe20003f05320 */
[----:B------:R-:W-:Y:S01]  /*1c20*/  IMAD.WIDE R2, R251, R13, c[0x0][0x348] ;  /* 0x0000d200fb027625 */ /* 0x000fe200078e020d */
[----:B------:R-:W-:-:S04]  /*1c30*/  ISETP.NE.U32.AND P3, PT, RZ, c[0x0][0x348], PT ;  /* 0x0000d200ff007a0c */ /* 0x000fc80003f65070 */
[----:B------:R-:W-:-:S05]  /*1c40*/  ISETP.NE.AND.EX P3, PT, RZ, c[0x0][0x34c], PT, P3 ;  /* 0x0000d300ff007a0c */ /* 0x000fca0003f65330 */
[----:B------:R-:W-:-:S04]  /*1c50*/  @P1 IMAD.WIDE R6, R251, R13, c[0x0][0x370] ;  /* 0x0000dc00fb061625 */ /* 0x000fc800078e020d */
[----:B------:R-:W-:Y:S01]  /*1c60*/  @P0 IMAD.WIDE R4, R251, R13, c[0x0][0x360] ;  /* 0x0000d800fb040625 */ /* 0x000fe200078e020d */
[----:B------:R1:W5:Y:S04]  /*1c70*/  @P1 LDG.E R232, [R6.64] ;  /* 0x0000000606e81981 */ /* 0x000368000c1e1900 */
[----:B------:R1:W5:Y:S04]  /*1c80*/  @P3 LDG.E R12, [R2.64] ;  /* 0x00000006020c3981 */ /* 0x000368000c1e1900 */
[----:B------:R1:W5:Y:S01]  /*1c90*/  @P0 LDG.E R228, [R4.64] ;  /* 0x0000000604e40981 */ /* 0x000362000c1e1900 */
[----:B------:R-:W-:Y:S01]  /*1ca0*/  YIELD ;  /* 0x0000000000007946 */ /* 0x000fe20003800000 */
[----:B------:R-:W-:Y:S05]  /*1cb0*/  @P0 BRA `(.L_x_2034) ;  /* 0x0000005000000947 */ /* 0x000fea0003800000 */
[----:B-----5:R-:W-:Y:S01]  /*1cc0*/  MOV R228, c[0x0][0x168] ;  /* 0x00005a0000e47a02 */ /* 0x020fe20000000f00 */
[----:B------:R-:W-:Y:S05]  /*1cd0*/  @!P3 BRA `(.L_x_2034) ;  /* 0x000000300000b947 */ /* 0x000fea0003800000 */
[----:B------:R2:W3:Y:S04]  /*1ce0*/  LDG.E R0, [R2.64] ;  /* 0x0000000602007981 */ /* 0x0004e8000c1e1900 */
[----:B-12---:R-:W3:Y:S02]  /*1cf0*/  LDG.E R2, [R2.64+0x4] ;  /* 0x0000040602027981 */ /* 0x006ee4000c1e1900 */
[----:B---3--:R-:W-:-:S02]  /*1d00*/  IADD3 R228, -R0, R2, RZ ;  /* 0x0000000200e47210 */ /* 0x008fc40007ffe1ff */
.L_x_2034:
[----:B------:R-:W-:-:S04]  /*1d10*/  ISETP.NE.U32.AND P0, PT, RZ, c[0x0][0x368], PT ;  /* 0x0000da00ff007a0c */ /* 0x000fc80003f05070 */
[----:B------:R-:W-:-:S13]  /*1d20*/  ISETP.NE.AND.EX P0, PT, RZ, c[0x0][0x36c], PT, P0 ;  /* 0x0000db00ff007a0c */ /* 0x000fda0003f05300 */
[----:B------:R-:W-:Y:S05]  /*1d30*/  @!P0 BRA `(.L_x_2035) ;  /* 0x0000003000008947 */ /* 0x000fea0003800000 */
[----:B-1----:R-:W-:-:S05]  /*1d40*/  IMAD.WIDE R2, R251, R13, c[0x0][0x368] ;  /* 0x0000da00fb027625 */ /* 0x002fca00078e020d */
[----:B------:R1:W5:Y:S01]  /*1d50*/  LDG.E R0, [R2.64] ;  /* 0x0000000602007981 */ /* 0x000362000c1e1900 */
[----:B------:R-:W-:Y:S05]  /*1d60*/  BRA `(.L_x_2036) ;  /* 0x0000008000007947 */ /* 0x000fea0003800000 */
.L_x_2035:
[----:B------:R-:W-:Y:S01]  /*1d70*/  ISETP.NE.U32.AND P0, PT, RZ, c[0x0][0x350], PT ;  /* 0x0000d400ff007a0c */ /* 0x000fe20003f05070 */
[----:B------:R-:W-:-:S03]  /*1d80*/  IMAD.U32 R0, RZ, RZ, UR5 ;  /* 0x00000005ff007e24 */ /* 0x000fc6000f8e00ff */
[----:B------:R-:W-:-:S13]  /*1d90*/  ISETP.NE.AND.EX P0, PT, RZ, c[0x0][0x354], PT, P0 ;  /* 0x0000d500ff007a0c */ /* 0x000fda0003f05300 */
[----:B------:R-:W-:Y:S05]  /*1da0*/  @!P0 BRA `(.L_x_2036) ;  /* 0x0000004000008947 */ /* 0x000fea0003800000 */
[----:B-1----:R-:W-:-:S05]  /*1db0*/  IMAD.WIDE R2, R251, R13, c[0x0][0x350] ;  /* 0x0000d400fb027625 */ /* 0x002fca00078e020d */
[----:B------:R-:W2:Y:S04]  /*1dc0*/  LDG.E R4, [R2.64] ;  /* 0x0000000602047981 */ /* 0x000ea8000c1e1900 */
[----:B------:R-:W2:Y:S02]  /*1dd0*/  LDG.E R0, [R2.64+0x4] ;  /* 0x0000040602007981 */ /* 0x000ea4000c1e1900 */
[----:B--2---:R-:W-:Y:S02]  /*1de0*/  IADD3 R0, -R4, R0, RZ ;  /* 0x0000000004007210 */ /* 0x004fe40007ffe1ff */
.L_x_2036:
[----:B-1----:R-:W2:Y:S01]  /*1df0*/  LDL.LU R4, [R1] ;  /* 0x0000000001047983 */ /* 0x002ea20000300800 */
[----:B------:R-:W-:Y:S02]  /*1e00*/  IMAD.MOV.U32 R2, RZ, RZ, c[0x0][0x2c4] ;  /* 0x0000b100ff027624 */ /* 0x000fe400078e00ff */
[----:B------:R-:W-:Y:S02]  /*1e10*/  IMAD.MOV.U32 R7, RZ, RZ, c[0x0][0x32c] ;  /* 0x0000cb00ff077624 */ /* 0x000fe400078e00ff */
[----:B------:R-:W-:Y:S01]  /*1e20*/  IMAD.SHL.U32 R242, R249, 0x80, RZ ;  /* 0x00000080f9f27824 */ /* 0x000fe200078e00ff */
[----:B------:R-:W-:Y:S01]  /*1e30*/  ISETP.NE.AND P4, PT, R2, 0x1, PT ;  /* 0x000000010200780c */ /* 0x000fe20003f85270 */
[----:B-----5:R-:W-:Y:S01]  /*1e40*/  IMAD.IADD R227, R0, 0x1, -R232 ;  /* 0x0000000100e37824 */ /* 0x020fe200078e0ae8 */
[----:B------:R-:W-:-:S02]  /*1e50*/  ISETP.GE.AND P1, PT, R7, 0x1, PT ;  /* 0x000000010700780c */ /* 0x000fc40003f26270 */
[----:B------:R-:W-:-:S05]  /*1e60*/  IADD3 R2, R242, 0x7f, RZ ;  /* 0x0000007ff2027810 */ /* 0x000fca0007ffe0ff */
[----:B------:R-:W-:-:S04]  /*1e70*/  IMAD.MOV.U32 R0, RZ, RZ, R2 ;  /* 0x000000ffff007224 */ /* 0x000fc800078e0002 */
[----:B------:R-:W-:Y:S01]  /*1e80*/  @P4 IMAD.HI.U32 R3, R2, c[0x0][0x2c8], RZ ;  /* 0x0000b20002034a27 */ /* 0x000fe200078e00ff */
[----:B------:R-:W-:-:S04]  /*1e90*/  IADD3 R2, R227, 0x1, -R228 ;  /* 0x00000001e3027810 */ /* 0x000fc80007ffe8e4 */
[----:B------:R-:W-:-:S05]  /*1ea0*/  @P4 SHF.R.U32.HI R0, RZ, c[0x0][0x2cc], R3 ;  /* 0x0000b300ff004a19 */ /* 0x000fca0000011603 */
[----:B------:R-:W-:-:S05]  /*1eb0*/  IMAD.IADD R0, R2, 0x1, R0 ;  /* 0x0000000102007824 */ /* 0x000fca00078e0200 */
[----:B------:R-:W-:Y:S02]  /*1ec0*/  IADD3 R3, R0, c[0x0][0x328], RZ ;  /* 0x0000ca0000037a10 */ /* 0x000fe40007ffe0ff */
[----:B--2---:R-:W-:-:S04]  /*1ed0*/  LOP3.LUT R4, R4, 0xfffffffd, RZ, 0xc0, !PT ;  /* 0xfffffffd04047812 */ /* 0x004fc800078ec0ff */
[----:B------:R-:W-:-:S04]  /*1ee0*/  @P4 LOP3.LUT R4, R4, 0x2, RZ, 0xfc, !PT ;  /* 0x0000000204044812 */ /* 0x000fc800078efcff */
[----:B------:R-:W-:-:S04]  /*1ef0*/  LOP3.LUT R4, R4, 0xfffffffb, RZ, 0xc0, !PT ;  /* 0xfffffffb04047812 */ /* 0x000fc800078ec0ff */
[----:B------:R-:W-:-:S05]  /*1f00*/  @P1 LOP3.LUT R4, R4, 0x4, RZ, 0xfc, !PT ;  /* 0x0000000404041812 */ /* 0x000fca00078efcff */
[----:B------:R1:W-:Y:S01]  /*1f10*/  STL [R1], R4 ;  /* 0x0000000401007387 */ /* 0x0003e20000100800 */
        /* <DEDUP_REMOVED lines=11> */
.L_x_2039:
[----:B------:R-:W-:-:S13]  /*1fd0*/  ISETP.NE.AND P0, PT, R7, 0x1, PT ;  /* 0x000000010700780c */ /* 0x000fda0003f05270 */
[----:B------:R-:W-:-:S05]  /*1fe0*/  @P0 IMAD.HI.U32 R0, R2, c[0x0][0x330], RZ ;  /* 0x0000cc0002000a27 */ /* 0x000fca00078e00ff */
[----:B------:R-:W-:Y:S02]  /*1ff0*/  @P0 SHF.R.U32.HI R2, RZ, c[0x0][0x334], R0 ;  /* 0x0000cd00ff020a19 */ /* 0x000fe40000011600 */
.L_x_2040:
[----:B------:R-:W-:Y:S05]  /*2000*/  BSYNC B0 ;  /* 0x0000000000007941 */ /* 0x000fea0003800000 */
.L_x_2038:
[----:B------:R-:W-:-:S05]  /*2010*/  IMAD R2, R2, R7, c[0x0][0x32c] ;  /* 0x0000cb0002027624 */ /* 0x000fca00078e0207 */
[----:B------:R-:W-:-:S04]  /*2020*/  IMNMX R3, R3, R2, PT ;  /* 0x0000000203037217 */ /* 0x000fc80003800200 */
.L_x_2037:
[----:B------:R-:W-:Y:S01]  /*2030*/  IADD3 R3, R3, 0x3f, RZ ;  /* 0x0000003f03037810 */ /* 0x000fe20007ffe0ff */
[----:B-1----:R-:W-:Y:S01]  /*2040*/  @P4 IMAD.HI.U32 R4, R242, c[0x0][0x2c8], RZ ;  /* 0x0000b200f2044a27 */ /* 0x002fe200078e00ff */
[C---:B------:R-:W-:Y:S02]  /*2050*/  IADD3 R2, R227.reuse, 0x3f, RZ ;  /* 0x0000003fe3027810 */ /* 0x040fe40007ffe0ff */
[----:B------:R-:W-:Y:S01]  /*2060*/  SHF.R.S32.HI R5, RZ, 0x1f, R3 ;  /* 0x0000001fff057819 */ /* 0x000fe20000011403 */
[----:B------:R-:W-:Y:S01]  /*2070*/  IMAD.MOV.U32 R0, RZ, RZ, R242 ;  /* 0x000000ffff007224 */ /* 0x000fe200078e00f2 */
[----:B------:R-:W-:Y:S01]  /*2080*/  SHF.R.S32.HI R6, RZ, 0x1f, R2 ;  /* 0x0000001fff067819 */ /* 0x000fe20000011402 */
[----:B------:R-:W-:Y:S01]  /*2090*/  IMAD.IADD R213, R227, 0x1, -R228 ;  /* 0x00000001e3d57824 */ /* 0x000fe200078e0ae4 */
[----:B------:R-:W-:Y:S02]  /*20a0*/  @P4 SHF.R.U32.HI R0, RZ, c[0x0][0x2cc], R4 ;  /* 0x0000b300ff004a19 */ /* 0x000fe40000011604 */
[----:B------:R-:W-:-:S02]  /*20b0*/  LEA.HI R3, R5, R3, RZ, 0x6 ;  /* 0x0000000305037211 */ /* 0x000fc400078f30ff */
[----:B------:R-:W-:Y:S01]  /*20c0*/  LEA.HI R2, R6, R2, RZ, 0x6 ;  /* 0x0000000206027211 */ /* 0x000fe200078f30ff */
[----:B------:R-:W-:Y:S01]  /*20d0*/  IMAD.IADD R0, R213, 0x1, R0 ;  /* 0x00000001d5007824 */ /* 0x000fe200078e0200 */
[----:B------:R-:W-:Y:S02]  /*20e0*/  SHF.R.S32.HI R3, RZ, 0x6, R3 ;  /* 0x00000006ff037819 */ /* 0x000fe40000011403 */
[----:B------:R-:W-:Y:S02]  /*20f0*/  SHF.R.S32.HI R4, RZ, 0x6, R2 ;  /* 0x00000006ff047819 */ /* 0x000fe40000011402 */
        /* <DEDUP_REMOVED lines=12> */
.L_x_2043:
[----:B------:R-:W-:-:S13]  /*21c0*/  ISETP.NE.AND P0, PT, R7, 0x1, PT ;  /* 0x000000010700780c */ /* 0x000fda0003f05270 */
[----:B------:R-:W-:-:S05]  /*21d0*/  @P0 IMAD.HI.U32 R3, R0, c[0x0][0x330], RZ ;  /* 0x0000cc0000030a27 */ /* 0x000fca00078e00ff */
[----:B------:R-:W-:Y:S02]  /*21e0*/  @P0 SHF.R.U32.HI R0, RZ, c[0x0][0x334], R3 ;  /* 0x0000cd00ff000a19 */ /* 0x000fe40000011603 */
.L_x_2044:
[----:B------:R-:W-:Y:S05]  /*21f0*/  BSYNC B0 ;  /* 0x0000000000007941 */ /* 0x000fea0003800000 */
.L_x_2042:
[----:B------:R-:W-:-:S05]  /*2200*/  IMAD R0, R0, c[0x0][0x32c], RZ ;  /* 0x0000cb0000007a24 */ /* 0x000fca00078e02ff */
[----:B------:R-:W-:-:S04]  /*2210*/  IMNMX R2, R2, R0, !PT ;  /* 0x0000000002027217 */ /* 0x000fc80007800200 */
.L_x_2041:
[----:B------:R-:W-:Y:S01]  /*2220*/  SHF.R.S32.HI R0, RZ, 0x1f, R2 ;  /* 0x0000001fff007819 */ /* 0x000fe20000011402 */
[----:B------:R-:W-:Y:S01]  /*2230*/  BSSY B0, `(.L_x_2045) ;  /* 0x000002d000007945 */ /* 0x000fe20003800000 */
[----:B------:R-:W-:Y:S02]  /*2240*/  LOP3.LUT R3, R250, 0xff0000, RZ, 0xc0, !PT ;  /* 0x00ff0000fa037812 */ /* 0x000fe400078ec0ff */
[----:B------:R-:W-:Y:S02]  /*2250*/  LEA.HI R0, R0, R2, RZ, 0x6 ;  /* 0x0000000200007211 */ /* 0x000fe400078f30ff */
[----:B------:R-:W-:Y:S02]  /*2260*/  LOP3.LUT R2, R250, 0xff000000, RZ, 0xc0, !PT ;  /* 0xff000000fa027812 */ /* 0x000fe400078ec0ff */
[----:B------:R-:W-:-:S04]  /*2270*/  SHF.R.S32.HI R0, RZ, 0x6, R0 ;  /* 0x00000006ff007819 */ /* 0x000fc80000011400 */
[----:B------:R-:W-:Y:S02]  /*2280*/  IMNMX R7, RZ, R0, !PT ;  /* 0x00000000ff077217 */ /* 0x000fe40007800200 */
[----:B------:R-:W-:Y:S01]  /*2290*/  SHF.R.U32.HI R0, RZ, 0x8, R2 ;  /* 0x00000008ff007819 */ /* 0x000fe20000011602 */
[----:B------:R-:W-:Y:S01]  /*22a0*/  IMAD.MOV.U32 R2, RZ, RZ, RZ ;  /* 0x000000ffff027224 */ /* 0x000fe200078e00ff */
[----:B------:R-:W-:Y:S02]  /*22b0*/  ISETP.GT.AND P0, PT, R11, R7, PT ;  /* 0x000000070b00720c */ /* 0x000fe40003f04270 */
[----:B------:R-:W-:-:S04]  /*22c0*/  LEA.HI R0, R3, R0, RZ, 0x10 ;  /* 0x0000000003007211 */ /* 0x000fc800078f80ff */
[----:B------:R-:W-:Y:S02]  /*22d0*/  LOP3.LUT R14, R0, 0xff, RZ, 0xc0, !PT ;  /* 0x000000ff000e7812 */ /* 0x000fe400078ec0ff */
[----:B------:R-:W-:-:S03]  /*22e0*/  SHF.R.U32.HI R249, RZ, 0x10, R0 ;  /* 0x00000010fff97819 */ /* 0x000fc60000011600 */
[----:B------:R1:W-:Y:S02]  /*22f0*/  STL [R1+0x24], R14 ;  /* 0x0000240e01007387 */ /* 0x0003e40000100800 */
[----:B------:R-:W-:Y:S05]  /*2300*/  @!P0 BRA `(.L_x_2046) ;  /* 0x000001f000008947 */ /* 0x000fea0003800000 */
[----:B------:R-:W-:-:S04]  /*2310*/  ISETP.NE.AND P0, PT, R249, RZ, PT ;  /* 0x000000fff900720c */ /* 0x000fc80003f05270 */
[----:B------:R-:W-:-:S04]  /*2320*/  SEL R0, R249, c[0x0][0x338], P0 ;  /* 0x0000ce00f9007a07 */ /* 0x000fc80000000000 */
[----:B------:R-:W-:Y:S02]  /*2330*/  IABS R3, R0 ;  /* 0x0000000000037213 */ /* 0x000fe40000000000 */
[----:B------:R-:W-:Y:S02]  /*2340*/  IADD3 R6, R0, -0x1, R11 ;  /* 0xffffffff00067810 */ /* 0x000fe40007ffe00b */
[----:B------:R-:W2:Y:S03]  /*2350*/  I2F.RP R2, R3 ;  /* 0x0000000300027306 */ /* 0x000ea60000209400 */
[----:B------:R-:W-:-:S05]  /*2360*/  IMAD.IADD R6, R6, 0x1, -R7 ;  /* 0x0000000106067824 */ /* 0x000fca00078e0a07 */
[----:B------:R-:W-:Y:S01]  /*2370*/  IABS R10, R6 ;  /* 0x00000006000a7213 */ /* 0x000fe20000000000 */
[----:B--2---:R-:W2:Y:S02]  /*2380*/  MUFU.RCP R2, R2 ;  /* 0x0000000200027308 */ /* 0x004ea40000001000 */
[----:B--2---:R-:W-:-:S06]  /*2390*/  IADD3 R2, R2, 0xffffffe, RZ ;  /* 0x0ffffffe02027810 */ /* 0x004fcc0007ffe0ff */
[----:B------:R-:W2:Y:S02]  /*23a0*/  F2I.FTZ.U32.TRUNC.NTZ R5, R2 ;  /* 0x0000000200057305 */ /* 0x000ea4000021f000 */
        /* <DEDUP_REMOVED lines=21> */
.L_x_2046:
[----:B------:R-:W-:Y:S05]  /*2500*/  BSYNC B0 ;  /* 0x0000000000007941 */ /* 0x000fea0003800000 */
.L_x_2045:
[----:B------:R-:W-:Y:S01]  /*2510*/  IMAD R226, R14, R2, R7 ;  /* 0x000000020ee27224 */ /* 0x000fe200078e0207 */
[----:B------:R-:W-:Y:S01]  /*2520*/  PRMT R0, RZ, 0x7610, R0 ;  /* 0x00007610ff007816 */ /* 0x000fe20000000000 */
[----:B------:R-:W-:Y:S01]  /*2530*/  CS2R R18, SRZ ;  /* 0x0000000000127805 */ /* 0x000fe2000001ff00 */
[----:B------:R-:W-:Y:S01]  /*2540*/  CS2R R74, SRZ ;  /* 0x00000000004a7805 */ /* 0x000fe2000001ff00 */
        /* <DEDUP_REMOVED lines=69> */
[----:B------:R-:W-:-:S05]  /*29a0*/  @P1 IMAD.WIDE R2, R251, R13, c[0x0][0x340] ;  /* 0x0000d000fb021625 */ /* 0x000fca00078e020d */
[----:B------:R2:W5:Y:S01]  /*29b0*/  @P1 LDG.E R15, [R2.64] ;  /* 0x00000006020f1981 */ /* 0x000562000c1e1900 */
[----:B------:R-:W-:Y:S01]  /*29c0*/  SHF.R.S32.HI R0, RZ, 0x1f, R12 ;  /* 0x0000001fff007819 */ /* 0x000fe2000001140c */
[----:B------:R-:W-:Y:S01]  /*29d0*/  IMAD.IADD R5, R229, 0x1, R242 ;  /* 0x00000001e5057824 */ /* 0x000fe200078e02f2 */
[----:B------:R-:W-:Y:S02]  /*29e0*/  LOP3.LUT R16, R250, 0xffff, RZ, 0xc0, !PT ;  /* 0x0000fffffa107812 */ /* 0x000fe400078ec0ff */
[----:B------:R-:W-:Y:S01]  /*29f0*/  SEL R4, R251, RZ, !P3 ;  /* 0x000000fffb047207 */ /* 0x000fe20005800000 */
[----:B------:R-:W-:Y:S01]  /*2a00*/  IMAD R0, R0, c[0x0][0x178], RZ ;  /* 0x00005e0000007a24 */ /* 0x000fe200078e02ff */
[----:B------:R-:W-:Y:S01]  /*2a10*/  ISETP.GE.AND P2, PT, R217, c[0x0][0x198], PT ;  /* 0x00006600d9007a0c */ /* 0x000fe20003f46270 */
[----:B------:R-:W-:Y:S01]  /*2a20*/  @P4 IMAD.HI.U32 R7, R5, c[0x0][0x2c8], RZ ;  /* 0x0000b20005074a27 */ /* 0x000fe200078e00ff */
[----:B------:R-:W-:Y:S02]  /*2a30*/  ISETP.GE.AND P5, PT, R223, c[0x0][0x198], PT ;  /* 0x00006600df007a0c */ /* 0x000fe40003fa6270 */
[----:B------:R-:W-:Y:S01]  /*2a40*/  IADD3 R102, R214, -0x1, RZ ;  /* 0xffffffffd6667810 */ /* 0x000fe20007ffe0ff */
[----:B------:R-:W-:-:S02]  /*2a50*/  IMAD R0, R12, c[0x0][0x17c], R0 ;  /* 0x00005f000c007a24 */ /* 0x000fc400078e0200 */
[----:B--2---:R-:W-:-:S04]  /*2a60*/  IMAD.WIDE.U32 R2, R12, c[0x0][0x178], RZ ;  /* 0x00005e000c027a25 */ /* 0x004fc800078e00ff */
[----:B------:R-:W-:Y:S01]  /*2a70*/  IMAD.IADD R3, R3, 0x1, R0 ;  /* 0x0000000103037824 */ /* 0x000fe200078e0200 */
[----:B------:R-:W-:-:S03]  /*2a80*/  SHF.R.S32.HI R0, RZ, 0x1f, R251 ;  /* 0x0000001fff007819 */ /* 0x000fc600000114fb */
[----:B------:R-:W-:Y:S01]  /*2a90*/  IMAD.WIDE.U32 R2, R16, c[0x0][0x1b8], R2 ;  /* 0x00006e0010027a25 */ /* 0x000fe200078e0002 */
[----:B------:R-:W-:Y:S02]  /*2aa0*/  SEL R6, R0, RZ, !P3 ;  /* 0x000000ff00067207 */ /* 0x000fe40005800000 */
[----:B------:R-:W-:Y:S01]  /*2ab0*/  MOV R0, R5 ;  /* 0x0000000500007202 */ /* 0x000fe20000000f00 */
[----:B------:R-:W-:Y:S01]  /*2ac0*/  IMAD R3, R16, c[0x0][0x1bc], R3 ;  /* 0x00006f0010037a24 */ /* 0x000fe200078e0203 */
[----:B------:R-:W-:Y:S01]  /*2ad0*/  @P4 SHF.R.U32.HI R0, RZ, c[0x0][0x2cc], R7 ;  /* 0x0000b300ff004a19 */ /* 0x000fe20000011607 */
[----:B------:R-:W-:Y:S01]  /*2ae0*/  IMAD R6, R6, c[0x0][0x1c0], RZ ;  /* 0x0000700006067a24 */ /* 0x000fe200078e02ff */
[----:B------:R-:W-:Y:S01]  /*2af0*/  ISETP.GE.AND P4, PT, R222, c[0x0][0x198], PT ;  /* 0x00006600de007a0c */ /* 0x000fe20003f86270 */
[----:B------:R-:W-:Y:S01]  /*2b00*/  IMAD.WIDE.U32 R2, R4, c[0x0][0x1c0], R2 ;  /* 0x0000700004027a25 */ /* 0x000fe200078e0002 */
[----:B------:R-:W-:Y:S02]  /*2b10*/  SHF.R.S32.HI R7, RZ, 0x1f, R0 ;  /* 0x0000001fff077819 */ /* 0x000fe40000011400 */
[----:B------:R-:W-:Y:S01]  /*2b20*/  ISETP.GE.AND P3, PT, R224, c[0x0][0x198], PT ;  /* 0x00006600e0007a0c */ /* 0x000fe20003f66270 */
[----:B------:R-:W-:-:S02]  /*2b30*/  IMAD R6, R4, c[0x0][0x1c4], R6 ;  /* 0x0000710004067a24 */ /* 0x000fc400078e0206 */
[----:B------:R-:W-:-:S03]  /*2b40*/  IMAD.MOV R4, RZ, RZ, -R0 ;  /* 0x000000ffff047224 */ /* 0x000fc600078e0a00 */
[----:B------:R-:W-:Y:S01]  /*2b50*/  IADD3 R3, R3, R6, RZ ;  /* 0x0000000603037210 */ /* 0x000fe20007ffe0ff */
        /* <DEDUP_REMOVED lines=9> */
[----:B-1----:R-:W-:-:S04]  /*2bf0*/  LEA R14, P0, R2, c[0x0][0x160], 0x1 ;  /* 0x00005800020e7a11 */ /* 0x002fc800078008ff */
[----:B------:R-:W-:-:S04]  /*2c00*/  IADD3 R0, R3, R0, RZ ;  /* 0x0000000003007210 */ /* 0x000fc80007ffe0ff */
[----:B------:R-:W-:Y:S02]  /*2c10*/  LEA.HI.X R5, R2, c[0x0][0x164], R0, 0x1, P0 ;  /* 0x0000590002057a11 */ /* 0x000fe400000f0c00 */
[----:B------:R-:W-:Y:S01]  /*2c20*/  @!P1 MOV R15, R251 ;  /* 0x000000fb000f9202 */ /* 0x000fe20000000f00 */
[----:B------:R-:W-:Y:S05]  /*2c30*/  BRA.DIV ~URZ, `(.L_x_2048) ;  /* 0x00017a927f007947 */ /* 0x000fea000b800000 */
[----:B------:R1:W2:Y:S02]  /*2c40*/  SHFL.IDX PT, R4, R5, RZ, 0x181f ;  /* 0x00181fff05047589 */ /* 0x0002a400000e0000 */
.L_x_2204:
[----:B------:R-:W-:Y:S05]  /*2c50*/  BRA.DIV ~URZ, `(.L_x_2049) ;  /* 0x00017ae27f007947 */ /* 0x000fea000b800000 */
[----:B------:R3:W4:Y:S02]  /*2c60*/  SHFL.IDX PT, R0, R14, RZ, 0x181f ;  /* 0x00181fff0e007589 */ /* 0x00072400000e0000 */
.L_x_2205:
[----:B------:R-:W-:Y:S01]  /*2c70*/  IMAD R13, R228, c[0x0][0x2c4], RZ ;  /* 0x0000b100e40d7a24 */ /* 0x000fe200078e02ff */
[----:B------:R-:W-:Y:S01]  /*2c80*/  IADD3 R12, R252, R242, RZ ;  /* 0x000000f2fc0c7210 */ /* 0x000fe20007ffe0ff */
[----:B------:R-:W-:Y:S03]  /*2c90*/  BSSY B0, `(.L_x_2050) ;  /* 0x0000016000007945 */ /* 0x000fe60003800000 */
[----:B------:R-:W-:-:S13]  /*2ca0*/  ISETP.GE.AND P0, PT, R12, R13, PT ;  /* 0x0000000d0c00720c */ /* 0x000fda0003f06270 */
[----:B------:R-:W-:Y:S05]  /*2cb0*/  @P0 BRA `(.L_x_2051) ;  /* 0x0000013000000947 */ /* 0x000fea0003800000 */
[----:B------:R-:W-:Y:S02]  /*2cc0*/  SHF.R.S32.HI R2, RZ, 0x1f, R217 ;  /* 0x0000001fff027819 */ /* 0x000fe400000114d9 */
[C---:B----4-:R-:W-:Y:S02]  /*2cd0*/  LEA R10, P0, R217.reuse, R0, 0x1 ;  /* 0x00000000d90a7211 */ /* 0x050fe400078008ff */
[----:B------:R-:W-:Y:S02]  /*2ce0*/  SHF.R.S32.HI R3, RZ, 0x1f, R223 ;  /* 0x0000001fff037819 */ /* 0x000fe400000114df */
[----:B--2---:R-:W-:Y:S02]  /*2cf0*/  LEA.HI.X R11, R217, R4, R2, 0x1, P0 ;  /* 0x00000004d90b7211 */ /* 0x004fe400000f0c02 */
[C---:B------:R-:W-:Y:S02]  /*2d00*/  LEA R8, P0, R223.reuse, R0, 0x1 ;  /* 0x00000000df087211 */ /* 0x040fe400078008ff */
[----:B------:R-:W-:Y:S01]  /*2d10*/  SHF.R.S32.HI R2, RZ, 0x1f, R222 ;  /* 0x0000001fff027819 */ /* 0x000fe200000114de */
[----:B------:R-:W-:Y:S01]  /*2d20*/  @!PT LDS RZ, [RZ] ;  /* 0x00000000fffff984 */ /* 0x000fe20000000800 */
[----:B------:R-:W-:Y:S01]  /*2d30*/  @!PT LDS RZ, [RZ] ;  /* 0x00000000fffff984 */ /* 0x000fe20000000800 */
[----:B------:R-:W-:Y:S01]  /*2d40*/  @!PT LDS RZ, [RZ] ;  /* 0x00000000fffff984 */ /* 0x000fe20000000800 */
[----:B------:R2:W-:Y:S01]  /*2d50*/  LDGSTS.E.BYPASS.LTC128B.128 [R215+0x10100], [R10.64], !P2 ;  /* 0x101000000ad77fae */ /* 0x0005e2000d101d46 */
[----:B------:R-:W-:-:S02]  /*2d60*/  LEA.HI.X R9, R223, R4, R3, 0x1, P0 ;  /* 0x00000004df097211 */ /* 0x000fc400000f0c03 */
[C---:B------:R-:W-:Y:S02]  /*2d70*/  LEA R6, P0, R222.reuse, R0, 0x1 ;  /* 0x00000000de067211 */ /* 0x040fe400078008ff */
[----:B------:R-:W-:Y:S01]  /*2d80*/  SHF.R.S32.HI R17, RZ, 0x1f, R224 ;  /* 0x0000001fff117819 */ /* 0x000fe200000114e0 */
[----:B------:R2:W-:Y:S01]  /*2d90*/  LDGSTS.E.BYPASS.LTC128B.128 [R215+0x14100], [R8.64], !P5 ;  /* 0x1410000008d77fae */ /* 0x0005e2000e901d46 */
[----:B------:R-:W-:Y:S02]  /*2da0*/  LEA.HI.X R7, R222, R4, R2, 0x1, P0 ;  /* 0x00000004de077211 */ /* 0x000fe400000f0c02 */
[----:B------:R-:W-:-:S03]  /*2db0*/  LEA R2, P0, R224, R0, 0x1 ;  /* 0x00000000e0027211 */ /* 0x000fc600078008ff */
[----:B------:R2:W-:Y:S01]  /*2dc0*/  LDGSTS.E.BYPASS.LTC128B.128 [R215+0x18100], [R6.64], !P4 ;  /* 0x1810000006d77fae */ /* 0x0005e2000e101d46 */
[----:B------:R-:W-:-:S05]  /*2dd0*/  LEA.HI.X R3, R224, R4, R17, 0x1, P0 ;  /* 0x00000004e0037211 */ /* 0x000fca00000f0c11 */
[----:B------:R2:W-:Y:S04]  /*2de0*/  LDGSTS.E.BYPASS.LTC128B.128 [R215+0x1c100], [R2.64], !P3 ;  /* 0x1c10000002d77fae */ /* 0x0005e8000d901d46 */
.L_x_2051:
[----:B------:R-:W-:Y:S05]  /*2df0*/  BSYNC B0 ;  /* 0x0000000000007941 */ /* 0x000fea0003800000 */
.L_x_2050:
[----:B------:R-:W-:Y:S05]  /*2e00*/  BRA.DIV ~URZ, `(.L_x_2052) ;  /* 0x000179a27f007947 */ /* 0x000fea000b800000 */
[----:B--2---:R2:W1:Y:S04]  /*2e10*/  SHFL.IDX PT, R4, R5, 0x1, 0x181f ;  /* 0x00381f0005047f89 */ /* 0x00446800000e0000 */
[----:B----4-:R2:W4:Y:S02]  /*2e20*/  SHFL.IDX PT, R0, R14, 0x1, 0x181f ;  /* 0x00381f000e007f89 */ /* 0x01052400000e0000 */
.L_x_2206:
[----:B------:R-:W-:Y:S01]  /*2e30*/  IADD3 R2, R12, 0x20, RZ ;  /* 0x000000200c027810 */ /* 0x000fe20007ffe0ff */
[----:B------:R-:W-:Y:S03]  /*2e40*/  BSSY B0, `(.L_x_2053) ;  /* 0x0000016000007945 */ /* 0x000fe60003800000 */
[----:B------:R-:W-:-:S13]  /*2e50*/  ISETP.GE.AND P0, PT, R2, R13, PT ;  /* 0x0000000d0200720c */ /* 0x000fda0003f06270 */
[----:B------:R-:W-:Y:S05]  /*2e60*/  @P0 BRA `(.L_x_2054) ;  /* 0x0000013000000947 */ /* 0x000fea0003800000 */
[----:B------:R-:W-:Y:S02]  /*2e70*/  SHF.R.S32.HI R3, RZ, 0x1f, R217 ;  /* 0x0000001fff037819 */ /* 0x000fe400000114d9 */
[C---:B----4-:R-:W-:Y:S02]  /*2e80*/  LEA R10, P0, R217.reuse, R0, 0x1 ;  /* 0x00000000d90a7211 */ /* 0x050fe400078008ff */
[----:B------:R-:W-:Y:S02]  /*2e90*/  SHF.R.S32.HI R6, RZ, 0x1f, R223 ;  /* 0x0000001fff067819 */ /* 0x000fe400000114df */
[----:B-1----:R-:W-:Y:S02]  /*2ea0*/  LEA.HI.X R11, R217, R4, R3, 0x1, P0 ;  /* 0x00000004d90b7211 */ /* 0x002fe400000f0c03 */
        /* <DEDUP_REMOVED lines=15> */
.L_x_2054:
[----:B------:R-:W-:Y:S05]  /*2fa0*/  BSYNC B0 ;  /* 0x0000000000007941 */ /* 0x000fea0003800000 */
.L_x_2053:
[----:B------:R-:W-:Y:S05]  /*2fb0*/  BRA.DIV ~URZ, `(.L_x_2055) ;  /* 0x000178c27f007947 */ /* 0x000fea000b800000 */
[----:B-1----:R1:W2:Y:S02]  /*2fc0*/  SHFL.IDX PT, R4, R5, 0x2, 0x181f ;  /* 0x00581f0005047f89 */ /* 0x0022a400000e0000 */
.L_x_2207:
[----:B------:R-:W-:Y:S05]  /*2fd0*/  BRA.DIV ~URZ, `(.L_x_2056) ;  /* 0x000179127f007947 */ /* 0x000fea000b800000 */
[----:B----4-:R4:W1:Y:S02]  /*2fe0*/  SHFL.IDX PT, R0, R14, 0x2, 0x181f ;  /* 0x00581f000e007f89 */ /* 0x01086400000e0000 */
.L_x_2208:
[----:B------:R-:W-:Y:S01]  /*2ff0*/  IADD3 R2, R12, 0x40, RZ ;  /* 0x000000400c027810 */ /* 0x000fe20007ffe0ff */
[----:B------:R-:W-:Y:S03]  /*3000*/  BSSY B0, `(.L_x_2057) ;  /* 0x0000016000007945 */ /* 0x000fe60003800000 */
[----:B------:R-:W-:-:S13]  /*3010*/  ISETP.GE.AND P0, PT, R2, R13, PT ;  /* 0x0000000d0200720c */ /* 0x000fda0003f06270 */
[----:B------:R-:W-:Y:S05]  /*3020*/  @P0 BRA `(.L_x_2058) ;  /* 0x0000013000000947 */ /* 0x000fea0003800000 */
[----:B------:R-:W-:Y:S02]  /*3030*/  SHF.R.S32.HI R3, RZ, 0x1f, R217 ;  /* 0x0000001fff037819 */ /* 0x000fe400000114d9 */
[C---:B-1----:R-:W-:Y:S02]  /*3040*/  LEA R10, P0, R217.reuse, R0, 0x1 ;  /* 0x00000000d90a7211 */ /* 0x042fe400078008ff */
        /* <DEDUP_REMOVED lines=17> */
.L_x_2058:
[----:B------:R-:W-:Y:S05]  /*3160*/  BSYNC B0 ;  /* 0x0000000000007941 */ /* 0x000fea0003800000 */
.L_x_2057:
[----:B------:R-:W-:Y:S05]  /*3170*/  BRA.DIV ~URZ, `(.L_x_2059) ;  /* 0x000177e27f007947 */ /* 0x000fea000b800000 */
[----:B--2---:R2:W3:Y:S04]  /*3180*/  SHFL.IDX PT, R4, R5, 0x3, 0x181f ;  /* 0x00781f0005047f89 */ /* 0x0044e800000e0000 */
[----:B-1----:R2:W1:Y:S02]  /*3190*/  SHFL.IDX PT, R0, R14, 0x3, 0x181f ;  /* 0x00781f000e007f89 */ /* 0x00246400000e0000 */
.L_x_2209:
[----:B------:R-:W-:Y:S01]  /*31a0*/  IADD3 R2, R12, 0x60, RZ ;  /* 0x000000600c027810 */ /* 0x000fe20007ffe0ff */
[----:B-----5:R-:W-:Y:S01]  /*31b0*/  IMAD.WIDE.U32 R236, R15, c[0x0][0x2b0], RZ ;  /* 0x0000ac000fec7a25 */ /* 0x020fe200078e00ff */
[----:B------:R-:W-:Y:S02]  /*31c0*/  SHF.R.S32.HI R19, RZ, 0x1f, R217 ;  /* 0x0000001fff137819 */ /* 0x000fe400000114d9 */
[----:B------:R-:W-:Y:S02]  /*31d0*/  ISETP.GE.AND P0, PT, R2, R13, PT ;  /* 0x0000000d0200720c */ /* 0x000fe40003f06270 */
[----:B------:R-:W-:-:S02]  /*31e0*/  SHF.R.S32.HI R18, RZ, 0x1f, R223 ;  /* 0x0000001fff127819 */ /* 0x000fc400000114df */
[----:B------:R-:W-:Y:S02]  /*31f0*/  SHF.R.S32.HI R17, RZ, 0x1f, R222 ;  /* 0x0000001fff117819 */ /* 0x000fe400000114de */
[----:B--234-:R-:W-:-:S07]  /*3200*/  SHF.R.S32.HI R14, RZ, 0x1f, R224 ;  /* 0x0000001fff0e7819 */ /* 0x01cfce00000114e0 */
[----:B-1----:R-:W-:-:S04]  /*3210*/  @!P0 LEA R2, P1, R217, R0, 0x1 ;  /* 0x00000000d9028211 */ /* 0x002fc800078208ff */
[----:B------:R-:W-:Y:S02]  /*3220*/  @!P0 LEA.HI.X R3, R217, R4, R19, 0x1, P1 ;  /* 0x00000004d9038211 */ /* 0x000fe400008f0c13 */
        /* <DEDUP_REMOVED lines=19> */
[----:B------:R-:W3:Y:S01]  /*3360*/  LDL.LU R5, [R1] ;  /* 0x0000000001057983 */ /* 0x000ee20000300800 */
[----:B------:R-:W-:Y:S02]  /*3370*/  IMAD.MOV.U32 R107, RZ, RZ, c[0x0][0x2b8] ;  /* 0x0000ae00ff6b7624 */ /* 0x000fe400078e00ff */
[----:B------:R-:W-:-:S02]  /*3380*/  IMAD.SHL.U32 R100, R102, 0x40, RZ ;  /* 0x0000004066647824 */ /* 0x000fc400078e00ff */
[----:B------:R-:W-:Y:S01]  /*3390*/  IMAD.MOV.U32 R216, RZ, RZ, RZ ;  /* 0x000000ffffd87224 */ /* 0x000fe200078e00ff */
[----:B------:R-:W-:Y:S01]  /*33a0*/  ISETP.NE.AND P1, PT, R107, 0x1, PT ;  /* 0x000000016b00780c */ /* 0x000fe20003f25270 */
[----:B--2---:R-:W-:-:S05]  /*33b0*/  IMAD.IADD R2, R229, 0x1, R100 ;  /* 0x00000001e5027824 */ /* 0x004fca00078e0264 */
[C---:B------:R-:W-:Y:S01]  /*33c0*/  ISETP.GE.AND P0, PT, R2.reuse, R227, PT ;  /* 0x000000e30200720c */ /* 0x040fe20003f06270 */
[----:B------:R-:W-:-:S03]  /*33d0*/  IMAD.IADD R2, R2, 0x1, R232 ;  /* 0x0000000102027824 */ /* 0x000fc600078e02e8 */
[----:B------:R-:W-:Y:S01]  /*33e0*/  ISETP.GT.OR P0, PT, R229, 0x3f, P0 ;  /* 0x0000003fe500780c */ /* 0x000fe20000704670 */
[----:B------:R-:W-:Y:S02]  /*33f0*/  IMAD.MOV.U32 R0, RZ, RZ, R2 ;  /* 0x000000ffff007224 */ /* 0x000fe400078e0002 */
[----:B------:R-:W-:-:S05]  /*3400*/  @P1 IMAD.HI.U32 R3, R2, c[0x0][0x2bc], RZ ;  /* 0x0000af0002031a27 */ /* 0x000fca00078e00ff */
[----:B------:R-:W-:Y:S01]  /*3410*/  @P1 SHF.R.U32.HI R0, RZ, c[0x0][0x2c0], R3 ;  /* 0x0000b000ff001a19 */ /* 0x000fe20000011603 */
[----:B------:R-:W-:Y:S01]  /*3420*/  BAR.SYNC.DEFER_BLOCKING 0x0 ;  /* 0x0000000000007b1d */ /* 0x000fe20000010000 */
[----:B---3--:R-:W-:-:S04]  /*3430*/  LOP3.LUT R5, R5, 0xfffffffe, RZ, 0xc0, !PT ;  /* 0xfffffffe05057812 */ /* 0x008fc800078ec0ff */
[----:B------:R-:W-:Y:S02]  /*3440*/  @P1 LOP3.LUT R5, R5, 0x1, RZ, 0xfc, !PT ;  /* 0x0000000105051812 */ /* 0x000fe400078efcff */
[----:B------:R-:W-:-:S03]  /*3450*/  @!P0 IADD3 R3, P1, R0, R236, RZ ;  /* 0x000000ec00038210 */ /* 0x000fc60007f3e0ff */
[----:B------:R1:W-:Y:S02]  /*3460*/  STL [R1], R5 ;  /* 0x0000000501007387 */ /* 0x0003e40000100800 */
[----:B-1----:R-:W-:Y:S02]  /*3470*/  @!P0 LEA.HI.X.SX32 R5, R0, R240, 0x1, P1 ;  /* 0x000000f000058211 */ /* 0x002fe400008f0eff */
[----:B------:R-:W-:-:S04]  /*3480*/  @!P0 LEA R4, P1, R3, c[0x0][0x2a0], 0x2 ;  /* 0x0000a80003048a11 */ /* 0x000fc800078210ff */
[----:B------:R-:W-:-:S05]  /*3490*/  @!P0 LEA.HI.X R5, R3, c[0x0][0x2a4], R5, 0x2, P1 ;  /* 0x0000a90003058a11 */ /* 0x000fca00008f1405 */
[----:B------:R-:W2:Y:S01]  /*34a0*/  @!P0 LDG.E R216, [R4.64] ;  /* 0x0000000604d88981 */ /* 0x000ea2000c1e1900 */
[----:B------:R-:W-:Y:S01]  /*34b0*/  IMAD.MOV R0, RZ, RZ, -R0 ;  /* 0x000000ffff007224 */ /* 0x000fe200078e0a00 */
[----:B------:R-:W-:Y:S01]  /*34c0*/  SHF.L.U64.HI R97, R223, 0x1, R18 ;  /* 0x00000001df617819 */ /* 0x000fe20000010212 */
[----:B------:R-:W-:Y:S01]  /*34d0*/  IMAD.WIDE.U32 R234, R16, c[0x0][0x1e8], RZ ;  /* 0x00007a0010ea7a25 */ /* 0x000fe200078e00ff */
[----:B------:R-:W-:Y:S01]  /*34e0*/  SHF.L.U64.HI R96, R217, 0x1, R19 ;  /* 0x00000001d9607819 */ /* 0x000fe20000010213 */
[----:B------:R-:W-:Y:S01]  /*34f0*/  BSSY B0, `(.L_x_2060) ;  /* 0x00001ee000007945 */ /* 0x000fe20003800000 */
[----:B------:R-:W-:Y:S01]  /*3500*/  IADD3 R135, R200, 0x20, RZ ;  /* 0x00000020c8877810 */ /* 0x000fe20007ffe0ff */
[----:B------:R-:W-:Y:S01]  /*3510*/  IMAD R218, R0, c[0x0][0x2b8], R2 ;  /* 0x0000ae0000da7a24 */ /* 0x000fe200078e0202 */
[----:B------:R-:W-:Y:S01]  /*3520*/  SHF.L.U64.HI R99, R224, 0x1, R14 ;  /* 0x00000001e0637819 */ /* 0x000fe2000001020e */
[----:B------:R-:W-:Y:S01]  /*3530*/  IMAD R233, R16, c[0x0][0x1ec], R235 ;  /* 0x00007b0010e97a24 */ /* 0x000fe200078e02eb */
[----:B------:R-:W-:Y:S01]  /*3540*/  SHF.L.U64.HI R98, R222, 0x1, R17 ;  /* 0x00000001de627819 */ /* 0x000fe20000010211 */
[----:B------:R-:W-:Y:S01]  /*3550*/  IMAD.WIDE.U32 R2, R218, c[0x0][0x1e0], RZ ;  /* 0x00007800da027a25 */ /* 0x000fe200078e00ff */
[----:B------:R-:W-:-:S03]  /*3560*/  SHF.R.S32.HI R9, RZ, 0x1f, R218 ;  /* 0x0000001fff097819 */ /* 0x000fc600000114da */
[----:B------:R-:W-:Y:S02]  /*3570*/  IMAD.IADD R101, R227, 0x1, -R100 ;  /* 0x00000001e3657824 */ /* 0x000fe400078e0a64 */
[----:B------:R-:W-:Y:S02]  /*3580*/  IMAD R0, R9, c[0x0][0x1e0], RZ ;  /* 0x0000780009007a24 */ /* 0x000fe400078e02ff */
[----:B------:R-:W-:Y:S02]  /*3590*/  IMAD.IADD R13, R101, 0x1, -R252 ;  /* 0x00000001650d7824 */ /* 0x000fe400078e0afc */
[----:B------:R-:W-:Y:S02]  /*35a0*/  IMAD R0, R218, c[0x0][0x1e4], R0 ;  /* 0x00007900da007a24 */ /* 0x000fe400078e0200 */
[----:B------:R-:W-:-:S04]  /*35b0*/  IMAD.WIDE.U32 R238, R16, c[0x0][0x210], RZ ;  /* 0x0000840010ee7a25 */ /* 0x000fc800078e00ff */
[----:B------:R-:W-:Y:S02]  /*35c0*/  IMAD.IADD R3, R3, 0x1, R0 ;  /* 0x0000000103037824 */ /* 0x000fe400078e0200 */
[----:B------:R-:W-:Y:S02]  /*35d0*/  IMAD R241, R16, c[0x0][0x214], R239 ;  /* 0x0000850010f17a24 */ /* 0x000fe400078e02ef */
[----:B------:R-:W-:Y:S02]  /*35e0*/  IMAD.SHL.U32 R104, R223, 0x2, RZ ;  /* 0x00000002df687824 */ /* 0x000fe400078e00ff */
[----:B------:R-:W-:Y:S02]  /*35f0*/  IMAD.SHL.U32 R103, R217, 0x2, RZ ;  /* 0x00000002d9677824 */ /* 0x000fe400078e00ff */
[----:B------:R-:W-:Y:S02]  /*3600*/  IMAD.SHL.U32 R106, R224, 0x2, RZ ;  /* 0x00000002e06a7824 */ /* 0x000fe400078e00ff */
[----:B------:R-:W-:Y:S01]  /*3610*/  IMAD.SHL.U32 R105, R222, 0x2, RZ ;  /* 0x00000002de697824 */ /* 0x000fe200078e00ff */
[----:B--2---:R-:W-:Y:S01]  /*3620*/  SHF.R.S32.HI R10, RZ, 0x1f, R216 ;  /* 0x0000001fff0a7819 */ /* 0x004fe200000114d8 */
[----:B------:R-:W-:-:S04]  /*3630*/  IMAD.WIDE.U32 R2, R216, c[0x0][0x1f0], R2 ;  /* 0x00007c00d8027a25 */ /* 0x000fc800078e0002 */
[----:B------:R-:W-:-:S04]  /*3640*/  IMAD R0, R10, c[0x0][0x1f0], RZ ;  /* 0x00007c000a007a24 */ /* 0x000fc800078e02ff */
[----:B------:R-:W-:Y:S01]  /*3650*/  IMAD R4, R216, c[0x0][0x1f4], R0 ;  /* 0x00007d00d8047a24 */ /* 0x000fe200078e0200 */
[----:B------:R-:W-:-:S04]  /*3660*/  IADD3 R0, P0, R2, R234, RZ ;  /* 0x000000ea02007210 */ /* 0x000fc80007f1e0ff */
[----:B------:R-:W-:Y:S02]  /*3670*/  IADD3.X R2, R233, R3, R4, P0, !PT ;  /* 0x00000003e9027210 */ /* 0x000fe400007fe404 */
[----:B------:R-:W-:-:S04]  /*3680*/  LEA R3, P0, R0, c[0x0][0x1c8], 0x1 ;  /* 0x0000720000037a11 */ /* 0x000fc800078008ff */
[----:B------:R-:W-:Y:S01]  /*3690*/  LEA.HI.X R11, R0, c[0x0][0x1cc], R2, 0x1, P0 ;  /* 0x00007300000b7a11 */ /* 0x000fe200000f0c02 */
[----:B------:R-:W-:Y:S01]  /*36a0*/  SHFL.IDX PT, R8, R3, 0x1, 0x181f ;  /* 0x00381f0003087f89 */ /* 0x000fe200000e0000 */
[----:B------:R-:W-:-:S03]  /*36b0*/  ISETP.GE.AND P0, PT, R13, 0x1, PT ;  /* 0x000000010d00780c */ /* 0x000fc60003f06270 */
[----:B------:R1:W2:Y:S04]  /*36c0*/  SHFL.IDX PT, R0, R3, RZ, 0x181f ;  /* 0x00181fff03007589 */ /* 0x0002a800000e0000 */
[----:B------:R-:W3:Y:S06]  /*36d0*/  SHFL.IDX PT, R2, R11, RZ, 0x181f ;  /* 0x00181fff0b027589 */ /* 0x000eec00000e0000 */
[----:B------:R-:W-:-:S02]  /*36e0*/  @P0 ISETP.GE.AND P2, PT, R217, c[0x0][0x1d4], PT ;  /* 0x00007500d9000a0c */ /* 0x000fc40003f46270 */
[----:B------:R-:W-:Y:S01]  /*36f0*/  @P0 ISETP.GE.AND P3, PT, R223, c[0x0][0x1d4], PT ;  /* 0x00007500df000a0c */ /* 0x000fe20003f66270 */
[----:B-1----:R-:W-:Y:S01]  /*3700*/  IMAD R3, R9, c[0x0][0x208], RZ ;  /* 0x0000820009037a24 */ /* 0x002fe200078e02ff */
[C---:B--2---:R-:W-:Y:S01]  /*3710*/  @P0 LEA R4, P1, R217.reuse, R0, 0x1 ;  /* 0x00000000d9040211 */ /* 0x044fe200078208ff */
[----:B------:R-:W1:Y:S02]  /*3720*/  SHFL.IDX PT, R9, R11, 0x1, 0x181f ;  /* 0x00381f000b097f89 */ /* 0x000e6400000e0000 */
[----:B------:R-:W-:Y:S01]  /*3730*/  IMAD R3, R218, c[0x0][0x20c], R3 ;  /* 0x00008300da037a24 */ /* 0x000fe200078e0203 */
[----:B---3--:R-:W-:Y:S02]  /*3740*/  @P0 LEA.HI.X R5, R217, R2, R19, 0x1, P1 ;  /* 0x00000002d9050211 */ /* 0x008fe400008f0c13 */
[----:B------:R-:W-:-:S03]  /*3750*/  @P0 LEA R6, P1, R223, R0, 0x1 ;  /* 0x00000000df060211 */ /* 0x000fc600078208ff */
[----:B------:R2:W-:Y:S01]  /*3760*/  @P0 LDGSTS.E.BYPASS.LTC128B.128 [R215+0x8100], [R4.64], !P2 ;  /* 0x0810000004d70fae */ /* 0x0005e2000d101d46 */
[----:B------:R-:W-:Y:S02]  /*3770*/  @P0 ISETP.GE.AND P2, PT, R222, c[0x0][0x1d4], PT ;  /* 0x00007500de000a0c */ /* 0x000fe40003f46270 */
[----:B------:R-:W-:-:S05]  /*3780*/  @P0 LEA.HI.X R7, R223, R2, R18, 0x1, P1 ;  /* 0x00000002df070211 */ /* 0x000fca00008f0c12 */
[----:B------:R3:W-:Y:S01]  /*3790*/  @P0 LDGSTS.E.BYPASS.LTC128B.128 [R215+0xa100], [R6.64], !P3 ;  /* 0x0a10000006d70fae */ /* 0x0007e2000d901d46 */
[----:B------:R-:W-:-:S13]  /*37a0*/  ISETP.GE.AND P3, PT, R13, 0x21, PT ;  /* 0x000000210d00780c */ /* 0x000fda0003f66270 */
[----:B------:R-:W-:Y:S02]  /*37b0*/  @P3 ISETP.GE.AND P4, PT, R224, c[0x0][0x1d4], PT ;  /* 0x00007500e0003a0c */ /* 0x000fe40003f86270 */
[----:B--2---:R-:W-:-:S04]  /*37c0*/  @P0 LEA R4, P1, R222, R0, 0x1 ;  /* 0x00000000de040211 */ /* 0x004fc800078208ff */
[----:B------:R-:W-:Y:S02]  /*37d0*/  @P0 LEA.HI.X R5, R222, R2, R17, 0x1, P1 ;  /* 0x00000002de050211 */ /* 0x000fe400008f0c11 */
[----:B---3--:R-:W-:-:S03]  /*37e0*/  @P0 LEA R6, P1, R224, R0, 0x1 ;  /* 0x00000000e0060211 */ /* 0x008fc600078208ff */
[----:B------:R2:W-:Y:S01]  /*37f0*/  @P0 LDGSTS.E.BYPASS.LTC128B.128 [R215+0xc100], [R4.64], !P2 ;  /* 0x0c10000004d70fae */ /* 0x0005e2000d101d46 */
[----:B------:R-:W-:Y:S01]  /*3800*/  @P0 ISETP.GE.AND P2, PT, R224, c[0x0][0x1d4], PT ;  /* 0x00007500e0000a0c */ /* 0x000fe20003f46270 */
[----:B------:R-:W-:Y:S01]  /*3810*/  IMAD R0, R10, c[0x0][0x218], RZ ;  /* 0x000086000a007a24 */ /* 0x000fe200078e02ff */
[----:B------:R-:W-:-:S03]  /*3820*/  @P0 LEA.HI.X R7, R224, R2, R14, 0x1, P1 ;  /* 0x00000002e0070211 */ /* 0x000fc600008f0c0e */
[----:B------:R-:W-:-:S08]  /*3830*/  IMAD R10, R216, c[0x0][0x21c], R0 ;  /* 0x00008700d80a7a24 */ /* 0x000fd000078e0200 */
[----:B------:R3:W-:Y:S01]  /*3840*/  @P0 LDGSTS.E.BYPASS.LTC128B.128 [R215+0xe100], [R6.64], !P2 ;  /* 0x0e10000006d70fae */ /* 0x0007e2000d101d46 */
[----:B------:R-:W-:Y:S01]  /*3850*/  @P3 ISETP.GE.AND P2, PT, R217, c[0x0][0x1d4], PT ;  /* 0x00007500d9003a0c */ /* 0x000fe20003f46270 */
[----:B--2---:R-:W-:-:S04]  /*3860*/  IMAD.WIDE.U32 R4, R218, c[0x0][0x208], RZ ;  /* 0x00008200da047a25 */ /* 0x004fc800078e00ff */
[----:B------:R-:W-:Y:S02]  /*3870*/  IMAD.IADD R3, R5, 0x1, R3 ;  /* 0x0000000105037824 */ /* 0x000fe400078e0203 */
[----:B------:R-:W-:Y:S01]  /*3880*/  IMAD.MOV.U32 R2, RZ, RZ, R4 ;  /* 0x000000ffff027224 */ /* 0x000fe200078e0004 */
[----:B------:R-:W-:-:S03]  /*3890*/  @P3 LEA R4, P0, R223, R8, 0x1 ;  /* 0x00000008df043211 */ /* 0x000fc600078008ff */
[----:B------:R-:W-:Y:S01]  /*38a0*/  IMAD.WIDE.U32 R2, R216, c[0x0][0x218], R2 ;  /* 0x00008600d8027a25 */ /* 0x000fe200078e0002 */
[-C--:B-1----:R-:W-:Y:S02]  /*38b0*/  @P3 LEA.HI.X R5, R223, R9.reuse, R18, 0x1, P0 ;  /* 0x00000009df053211 */ /* 0x082fe400000f0c12 */
[C---:B---3--:R-:W-:Y:S02]  /*38c0*/  @P3 LEA R6, P1, R217.reuse, R8, 0x1 ;  /* 0x00000008d9063211 */ /* 0x048fe400078208ff */
[----:B------:R-:W-:Y:S02]  /*38d0*/  IADD3 R0, P0, R2, R238, RZ ;  /* 0x000000ee02007210 */ /* 0x000fe40007f1e0ff */
[----:B------:R-:W-:Y:S02]  /*38e0*/  @P3 LEA.HI.X R7, R217, R9, R19, 0x1, P1 ;  /* 0x00000009d9073211 */ /* 0x000fe400008f0c13 */
[----:B------:R-:W-:Y:S02]  /*38f0*/  @P3 ISETP.GE.AND P1, PT, R223, c[0x0][0x1d4], PT ;  /* 0x00007500df003a0c */ /* 0x000fe40003f26270 */
[----:B------:R-:W-:Y:S01]  /*3900*/  IADD3.X R2, R241, R3, R10, P0, !PT ;  /* 0x00000003f1027210 */ /* 0x000fe200007fe40a */
[----:B------:R1:W-:Y:S01]  /*3910*/  @P3 LDGSTS.E.BYPASS.LTC128B.128 [R215+0x9100], [R6.64], !P2 ;  /* 0x0910000006d73fae */ /* 0x0003e2000d101d46 */
[----:B------:R-:W-:-:S02]  /*3920*/  LEA R3, P0, R0, c[0x0][0x1f8], 0x1 ;  /* 0x00007e0000037a11 */ /* 0x000fc400078008ff */
[----:B------:R-:W-:Y:S02]  /*3930*/  @P3 ISETP.GE.AND P2, PT, R222, c[0x0][0x1d4], PT ;  /* 0x00007500de003a0c */ /* 0x000fe40003f46270 */
[----:B------:R-:W-:Y:S01]  /*3940*/  LEA.HI.X R10, R0, c[0x0][0x1fc], R2, 0x1, P0 ;  /* 0x00007f00000a7a11 */ /* 0x000fe200000f0c02 */
[----:B------:R-:W-:Y:S04]  /*3950*/  SHFL.IDX PT, R12, R3, 0x1, 0x181f ;  /* 0x00381f00030c7f89 */ /* 0x000fe800000e0000 */
[----:B------:R2:W-:Y:S04]  /*3960*/  @P3 LDGSTS.E.BYPASS.LTC128B.128 [R215+0xb100], [R4.64], !P1 ;  /* 0x0b10000004d73fae */ /* 0x0005e8000c901d46 */
[----:B------:R-:W3:Y:S04]  /*3970*/  SHFL.IDX PT, R0, R3, RZ, 0x181f ;  /* 0x00181fff03007589 */ /* 0x000ee800000e0000 */
[----:B------:R-:W4:Y:S04]  /*3980*/  SHFL.IDX PT, R2, R10, RZ, 0x181f ;  /* 0x00181fff0a027589 */ /* 0x000f2800000e0000 */
[----:B------:R-:W5:Y:S01]  /*3990*/  SHFL.IDX PT, R3, R10, 0x1, 0x181f ;  /* 0x00381f000a037f89 */ /* 0x000f6200000e0000 */
[----:B-1----:R-:W-:-:S04]  /*39a0*/  @P3 LEA R6, P0, R224, R8, 0x1 ;  /* 0x00000008e0063211 */ /* 0x002fc800078008ff */
[----:B------:R-:W-:Y:S02]  /*39b0*/  @P3 LEA.HI.X R7, R224, R9, R14, 0x1, P0 ;  /* 0x00000009e0073211 */ /* 0x000fe400000f0c0e */
[----:B--2---:R-:W-:-:S04]  /*39c0*/  @P3 LEA R4, P1, R222, R8, 0x1 ;  /* 0x00000008de043211 */ /* 0x004fc800078208ff */
[----:B------:R-:W-:-:S05]  /*39d0*/  @P3 LEA.HI.X R5, R222, R9, R17, 0x1, P1 ;  /* 0x00000009de053211 */ /* 0x000fca00008f0c11 */
[----:B------:R1:W-:Y:S04]  /*39e0*/  @P3 LDGSTS.E.BYPASS.LTC128B.128 [R215+0xd100], [R4.64], !P2 ;  /* 0x0d10000004d73fae */ /* 0x0003e8000d101d46 */
[----:B------:R1:W-:Y:S01]  /*39f0*/  @P3 LDGSTS.E.BYPASS.LTC128B.128 [R215+0xf100], [R6.64], !P4 ;  /* 0x0f10000006d73fae */ /* 0x0003e2000e101d46 */
[----:B------:R-:W-:Y:S02]  /*3a00*/  R2P PR, R230, 0x6 ;  /* 0x00000006e6007804 */ /* 0x000fe40000000000 */
[C---:B---3--:R-:W-:Y:S01]  /*3a10*/  IADD3 R18, P0, R0.reuse, R104, RZ ;  /* 0x0000006800127210 */ /* 0x048fe20007f1e0ff */
[----:B------:R-:W0:Y:S01]  /*3a20*/  LDGDEPBAR ;  /* 0x00000000000079af */ /* 0x000e220000000000 */
[-C--:B------:R-:W-:Y:S02]  /*3a30*/  IADD3 R20, P3, R0, R103.reuse, RZ ;  /* 0x0000006700147210 */ /* 0x080fe40007f7e0ff */
[----:B------:R-:W-:Y:S01]  /*3a40*/  ISETP.GE.AND P5, PT, R223, c[0x0][0x1d4], PT ;  /* 0x00007500df007a0c */ /* 0x000fe20003fa6270 */
[----:B----4-:R-:W-:Y:S01]  /*3a50*/  IMAD.X R19, R2, 0x1, R97, P0 ;  /* 0x0000000102137824 */ /* 0x010fe200000e0661 */
[----:B------:R-:W-:Y:S01]  /*3a60*/  IADD3 R22, P0, R12, R103, RZ ;  /* 0x000000670c167210 */ /* 0x000fe20007f1e0ff */
[----:B------:R-:W-:Y:S01]  /*3a70*/  IMAD.X R21, R2, 0x1, R96, P3 ;  /* 0x0000000102157824 */ /* 0x000fe200018e0660 */
[----:B------:R-:W-:-:S02]  /*3a80*/  ISETP.GE.AND P3, PT, R217, c[0x0][0x1d4], PT ;  /* 0x00007500d9007a0c */ /* 0x000fc40003f66270 */
[----:B------:R-:W-:Y:S01]  /*3a90*/  IADD3 R16, P4, R0, R105, RZ ;  /* 0x0000006900107210 */ /* 0x000fe20007f9e0ff */
[----:B-----5:R-:W-:Y:S01]  /*3aa0*/  IMAD.X R23, R3, 0x1, R96, P0 ;  /* 0x0000000103177824 */ /* 0x020fe200000e0660 */
[----:B------:R-:W-:Y:S02]  /*3ab0*/  ISETP.LT.OR P0, PT, R13, 0x1, P3 ;  /* 0x000000010d00780c */ /* 0x000fe40001f01670 */
[----:B------:R-:W-:Y:S01]  /*3ac0*/  @P1 IADD3 R135, R200, -0x20, RZ ;  /* 0xffffffe0c8871810 */ /* 0x000fe20007ffe0ff */
[----:B------:R-:W-:Y:S01]  /*3ad0*/  IMAD.X R17, R2, 0x1, R98, P4 ;  /* 0x0000000102117824 */ /* 0x000fe200020e0662 */
[----:B------:R-:W-:Y:S01]  /*3ae0*/  IADD3 R14, P1, R0, R106, RZ ;  /* 0x0000006a000e7210 */ /* 0x000fe20007f3e0ff */
[----:B------:R-:W-:Y:S01]  /*3af0*/  IMAD.MOV.U32 R0, RZ, RZ, 0x40 ;  /* 0x00000040ff007424 */ /* 0x000fe200078e00ff */
[----:B------:R-:W-:Y:S02]  /*3b00*/  ISETP.GE.AND P4, PT, R224, c[0x0][0x1d4], PT ;  /* 0x00007500e0007a0c */ /* 0x000fe40003f86270 */
[----:B------:R-:W-:Y:S01]  /*3b10*/  ISETP.GT.AND P6, PT, R229, 0x3f, PT ;  /* 0x0000003fe500780c */ /* 0x000fe20003fc4270 */
[----:B------:R-:W-:Y:S01]  /*3b20*/  IMAD.X R15, R2, 0x1, R99, P1 ;  /* 0x00000001020f7824 */ /* 0x000fe200008e0663 */
[----:B------:R-:W-:-:S02]  /*3b30*/  ISETP.GE.AND P1, PT, R222, c[0x0][0x1d4], PT ;  /* 0x00007500de007a0c */ /* 0x000fc40003f26270 */
[----:B------:R-:W-:Y:S01]  /*3b40*/  SEL R0, R0, 0xffffffc0, !P2 ;  /* 0xffffffc000007807 */ /* 0x000fe20005000000 */
[----:B------:R-:W-:-:S04]  /*3b50*/  DEPBAR.LE SB0, 0x1 ;  /* 0x000080400000791a */ /* 0x000fc80000000000 */
[----:B------:R-:W-:-:S04]  /*3b60*/  DEPBAR.LE SB0, 0x0 ;  /* 0x000080000000791a */ /* 0x000fc80000000000 */
[----:B------:R-:W-:Y:S01]  /*3b70*/  BAR.SYNC.DEFER_BLOCKING 0x0 ;  /* 0x0000000000007b1d */ /* 0x000fe20000010000 */
[----:B------:R-:W-:-:S05]  /*3b80*/  IMAD.IADD R202, R200, 0x1, R0 ;  /* 0x00000001c8ca7824 */ /* 0x000fca00078e0200 */
[----:B-1----:R-:W-:Y:S04]  /*3b90*/  LDSM.16.M88.4 R4, [R208] ;  /* 0x00000000d004783b */ /* 0x002fe80000000200 */
[----:B------:R-:W-:Y:S04]  /*3ba0*/  LDSM.16.M88.4 R24, [R200] ;  /* 0x00000000c818783b */ /* 0x000fe80000000200 */
[----:B------:R-:W1:Y:S04]  /*3bb0*/  LDSM.16.M88.4 R32, [R200+0x800] ;  /* 0x00080000c820783b */ /* 0x000e680000000200 */
[----:B------:R-:W2:Y:S04]  /*3bc0*/  LDSM.16.M88.4 R40, [R200+0x1000] ;  /* 0x00100000c828783b */ /* 0x000ea80000000200 */
[----:B------:R-:W3:Y:S04]  /*3bd0*/  LDSM.16.M88.4 R36, [R200+0x1800] ;  /* 0x00180000c824783b */ /* 0x000ee80000000200 */
[----:B------:R-:W-:Y:S04]  /*3be0*/  LDSM.16.M88.4 R8, [R209] ;  /* 0x00000000d108783b */ /* 0x000fe80000000200 */
[----:B------:R-:W-:Y:S04]  /*3bf0*/  LDSM.16.M88.4 R48, [R135] ;  /* 0x000000008730783b */ /* 0x000fe80000000200 */
[----:B------:R-:W-:Y:S04]  /*3c00*/  LDSM.16.M88.4 R64, [R135+0x800] ;  /* 0x000800008740783b */ /* 0x000fe80000000200 */
[----:B------:R-:W-:Y:S04]  /*3c10*/  LDSM.16.M88.4 R76, [R135+0x1000] ;  /* 0x00100000874c783b */ /* 0x000fe80000000200 */
[----:B------:R-:W4:Y:S04]  /*3c20*/  LDSM.16.M88.4 R84, [R135+0x1800] ;  /* 0x001800008754783b */ /* 0x000f280000000200 */
[----:B------:R-:W-:Y:S01]  /*3c30*/  @!PT LDS RZ, [RZ] ;  /* 0x00000000fffff984 */ /* 0x000fe20000000800 */
[----:B------:R-:W-:Y:S01]  /*3c40*/  @!PT LDS RZ, [RZ] ;  /* 0x00000000fffff984 */ /* 0x000fe20000000800 */
[----:B------:R-:W-:Y:S01]  /*3c50*/  @!PT LDS RZ, [RZ] ;  /* 0x00000000fffff984 */ /* 0x000fe20000000800 */
[----:B------:R5:W-:Y:S01]  /*3c60*/  LDGSTS.E.BYPASS.LTC128B.128 [R215+0x100], [R20.64], !P0 ;  /* 0x0010000014d77fae */ /* 0x000be2000c101d46 */
[C---:B------:R-:W-:Y:S01]  /*3c70*/  ISETP.LT.OR P0, PT, R13.reuse, 0x1, P5 ;  /* 0x000000010d00780c */ /* 0x040fe20002f01670 */
[C---:B-1----:R-:W-:Y:S11]  /*3c80*/  HMMA.16816.F32.BF16 R28, R4.reuse, R32, RZ ;  /* 0x00000020041c723c */ /* 0x042ff600000418ff */
[----:B------:R-:W-:Y:S01]  /*3c90*/  @!UPT UIADD3 URZ, URZ, URZ, URZ ;  /* 0x0000003f3f3ff290 */ /* 0x000fe2000fffe03f */
[----:B------:R1:W-:Y:S01]  /*3ca0*/  LDGSTS.E.BYPASS.LTC128B.128 [R215+0x2100], [R18.64], !P0 ;  /* 0x0210000012d77fae */ /* 0x0003e2000c101d46 */
[C---:B------:R-:W-:Y:S01]  /*3cb0*/  ISETP.LT.OR P0, PT, R13.reuse, 0x1, P1 ;  /* 0x000000010d00780c */ /* 0x040fe20000f01670 */
[----:B------:R-:W-:Y:S01]  /*3cc0*/  HMMA.16816.F32.BF16 R32, R4, R34, RZ ;  /* 0x000000220420723c */ /* 0x000fe200000418ff */
[----:B------:R-:W-:-:S07]  /*3cd0*/  ISETP.LT.OR P1, PT, R13, 0x21, P1 ;  /* 0x000000210d00780c */ /* 0x000fce0000f21670 */
[C---:B--2---:R-:W-:Y:S04]  /*3ce0*/  HMMA.16816.F32.BF16 R44, R4.reuse, R40, RZ ;  /* 0x00000028042c723c */ /* 0x044fe800000418ff */
[----:B------:R2:W-:Y:S04]  /*3cf0*/  LDGSTS.E.BYPASS.LTC128B.128 [R215+0x4100], [R16.64], !P0 ;  /* 0x0410000010d77fae */ /* 0x0005e8000c101d46 */
[C---:B------:R-:W-:Y:S08]  /*3d00*/  HMMA.16816.F32.BF16 R52, R4.reuse, R42, RZ ;  /* 0x0000002a0434723c */ /* 0x040ff000000418ff */
[C---:B---3--:R-:W-:Y:S08]  /*3d10*/  HMMA.16816.F32.BF16 R60, R4.reuse, R36, RZ ;  /* 0x00000024043c723c */ /* 0x048ff000000418ff */
[----:B------:R-:W-:Y:S01]  /*3d20*/  HMMA.16816.F32.BF16 R36, R4, R38, RZ ;  /* 0x000000260424723c */ /* 0x000fe200000418ff */
[----:B--2---:R-:W-:-:S05]  /*3d30*/  IADD3 R16, P0, R12, R104, RZ ;  /* 0x000000680c107210 */ /* 0x004fca0007f1e0ff */
[----:B------:R-:W-:Y:S01]  /*3d40*/  IMAD.X R17, R3, 0x1, R97, P0 ;  /* 0x0000000103117824 */ /* 0x000fe200000e0661 */
[----:B------:R-:W-:Y:S11]  /*3d50*/  ISETP.LT.OR P0, PT, R13, 0x1, P4 ;  /* 0x000000010d00780c */ /* 0x000ff60002701670 */
[----:B------:R-:W-:Y:S06]  /*3d60*/  @!UPT UIADD3 URZ, URZ, URZ, URZ ;  /* 0x0000003f3f3ff290 */ /* 0x000fec000fffe03f */
[----:B----4-:R-:W-:Y:S01]  /*3d70*/  HMMA.16816.F32.BF16 R36, R8, R86, R36 ;  /* 0x000000560824723c */ /* 0x010fe20000041824 */
[----:B------:R2:W-:Y:S02]  /*3d80*/  LDGSTS.E.BYPASS.LTC128B.128 [R215+0x6100], [R14.64], !P0 ;  /* 0x061000000ed77fae */ /* 0x0005e4000c101d46 */
[----:B--2---:R-:W-:-:S05]  /*3d90*/  IADD3 R14, P0, R12, R105, RZ ;  /* 0x000000690c0e7210 */ /* 0x004fca0007f1e0ff */
[----:B------:R-:W-:Y:S01]  /*3da0*/  IMAD.X R15, R3, 0x1, R98, P0 ;  /* 0x00000001030f7824 */ /* 0x000fe200000e0662 */
[C---:B------:R-:W-:Y:S02]  /*3db0*/  ISETP.LT.OR P0, PT, R13.reuse, 0x21, P3 ;  /* 0x000000210d00780c */ /* 0x040fe40001f01670 */
[----:B------:R-:W-:-:S11]  /*3dc0*/  ISETP.LT.OR P3, PT, R13, 0x21, P5 ;  /* 0x000000210d00780c */ /* 0x000fd60002f61670 */
[----:B------:R5:W-:Y:S01]  /*3dd0*/  LDGSTS.E.BYPASS.LTC128B.128 [R215+0x1100], [R22.64], !P0 ;  /* 0x0110000016d77fae */ /* 0x000be2000c101d46 */
[----:B------:R-:W-:-:S03]  /*3de0*/  IADD3 R2, P0, R12, R106, RZ ;  /* 0x0000006a0c027210 */ /* 0x000fc60007f1e0ff */
[----:B------:R1:W-:Y:S02]  /*3df0*/  LDGSTS.E.BYPASS.LTC128B.128 [R215+0x3100], [R16.64], !P3 ;  /* 0x0310000010d77fae */ /* 0x0003e4000d901d46 */
[----:B------:R-:W-:Y:S01]  /*3e00*/  IMAD.X R3, R3, 0x1, R99, P0 ;  /* 0x0000000103037824 */ /* 0x000fe200000e0663 */
[----:B------:R-:W-:Y:S01]  /*3e10*/  ISETP.LT.OR P0, PT, R13, 0x21, P4 ;  /* 0x000000210d00780c */ /* 0x000fe20002701670 */
[----:B------:R2:W-:Y:S11]  /*3e20*/  LDGSTS.E.BYPASS.LTC128B.128 [R215+0x5100], [R14.64], !P1 ;  /* 0x051000000ed77fae */ /* 0x0005f6000c901d46 */
[----:B------:R-:W-:Y:S01]  /*3e30*/  @!UPT UIADD3 URZ, URZ, URZ, URZ ;  /* 0x0000003f3f3ff290 */ /* 0x000fe2000fffe03f */
[----:B------:R3:W-:Y:S01]  /*3e40*/  LDGSTS.E.BYPASS.LTC128B.128 [R215+0x7100], [R2.64], !P0 ;  /* 0x0710000002d77fae */ /* 0x0007e2000c101d46 */
[----:B------:R-:W-:-:S03]  /*3e50*/  ISETP.GT.AND P0, PT, R102, R226, PT ;  /* 0x000000e26600720c */ /* 0x000fc60003f04270 */
[----:B------:R-:W-:Y:S01]  /*3e60*/  LDSM.16.M88.4 R56, [R202+0x800] ;  /* 0x00080000ca38783b */ /* 0x000fe20000000200 */
[C---:B-----5:R-:W-:Y:S03]  /*3e70*/  HMMA.16816.F32.BF16 R20, R4.reuse, R24, RZ ;  /* 0x000000180414723c */ /* 0x060fe600000418ff */
[----:B------:R-:W-:Y:S04]  /*3e80*/  LDSM.16.M88.4 R68, [R202+0x1000] ;  /* 0x00100000ca44783b */ /* 0x000fe80000000200 */
[----:B------:R-:W0:Y:S01]  /*3e90*/  LDGDEPBAR ;  /* 0x00000000000079af */ /* 0x000e220000000000 */
[----:B------:R-:W-:Y:S03]  /*3ea0*/  HMMA.16816.F32.BF16 R24, R4, R26, RZ ;  /* 0x0000001a0418723c */ /* 0x000fe600000418ff */
[----:B------:R-:W-:Y:S04]  /*3eb0*/  LDSM.16.M88.4 R4, [R211] ;  /* 0x00000000d304783b */ /* 0x000fe80000000200 */
[----:B--2---:R-:W-:Y:S01]  /*3ec0*/  LDSM.16.M88.4 R12, [R210] ;  /* 0x00000000d20c783b */ /* 0x004fe20000000200 */
[----:B---3--:R-:W-:-:S08]  /*3ed0*/  IADD3 R2, R135, 0x6000, RZ ;  /* 0x0000600087027810 */ /* 0x008fd00007ffe0ff */
[----:B------:R-:W-:Y:S01]  /*3ee0*/  HMMA.16816.F32.BF16 R40, R8, R48, R20 ;  /* 0x000000300828723c */ /* 0x000fe20000041814 */
[----:B------:R-:W2:Y:S01]  /*3ef0*/  LDSM.16.M88.4 R20, [R202] ;  /* 0x00000000ca14783b */ /* 0x000ea20000000200 */
[----:B------:R-:W-:-:S05]  /*3f00*/  IMAD.IADD R201, R2, 0x1, R0 ;  /* 0x0000000102c97824 */ /* 0x000fca00078e0200 */
[----:B------:R-:W-:Y:S01]  /*3f10*/  LDSM.16.M88.4 R72, [R201+-0x6000] ;  /* 0xffa00000c948783b */ /* 0x000fe20000000200 */
[C---:B-1----:R-:W-:Y:S03]  /*3f20*/  HMMA.16816.F32.BF16 R16, R8.reuse, R50, R24 ;  /* 0x000000320810723c */ /* 0x042fe60000041818 */
[----:B------:R-:W-:Y:S04]  /*3f30*/  LDSM.16.M88.4 R80, [R201+-0x5800] ;  /* 0xffa80000c950783b */ /* 0x000fe80000000200 */
[----:B------:R-:W-:Y:S01]  /*3f40*/  LDSM.16.M88.4 R88, [R201+-0x5000] ;  /* 0xffb00000c958783b */ /* 0x000fe20000000200 */
[C---:B------:R-:W-:Y:S08]  /*3f50*/  HMMA.16816.F32.BF16 R24, R8.reuse, R64, R28 ;  /* 0x000000400818723c */ /* 0x040ff0000004181c */
[C---:B------:R-:W-:Y:S01]  /*3f60*/  HMMA.16816.F32.BF16 R28, R8.reuse, R66, R32 ;  /* 0x00000042081c723c */ /* 0x040fe20000041820 */
[----:B------:R-:W1:Y:S07]  /*3f70*/  LDSM.16.M88.4 R64, [R202+0x1800] ;  /* 0x00180000ca40783b */ /* 0x000e6e0000000200 */
[C---:B------:R-:W-:Y:S08]  /*3f80*/  HMMA.16816.F32.BF16 R32, R8.reuse, R76, R44 ;  /* 0x0000004c0820723c */ /* 0x040ff0000004182c */
[C---:B------:R-:W-:Y:S01]  /*3f90*/  HMMA.16816.F32.BF16 R44, R8.reuse, R78, R52 ;  /* 0x0000004e082c723c */ /* 0x040fe20000041834 */
[----:B------:R-:W-:Y:S04]  /*3fa0*/  LDSM.16.M88.4 R52, [R200+0x2000] ;  /* 0x00200000c834783b */ /* 0x000fe80000000200 */
[----:B------:R-:W-:Y:S03]  /*3fb0*/  LDSM.16.M88.4 R76, [R200+0x3000] ;  /* 0x00300000c84c783b */ /* 0x000fe60000000200 */
[----:B------:R-:W-:Y:S01]  /*3fc0*/  HMMA.16816.F32.BF16 R48, R8, R84, R60 ;  /* 0x000000540830723c */ /* 0x000fe2000004183c */
[----:B------:R-:W-:Y:S04]  /*3fd0*/  LDSM.16.M88.4 R8, [R208+0x4000] ;  /* 0x00400000d008783b */ /* 0x000fe80000000200 */
[----:B------:R-:W-:Y:S03]  /*3fe0*/  LDSM.16.M88.4 R60, [R200+0x2800] ;  /* 0x00280000c83c783b */ /* 0x000fe60000000200 */
[C---:B--2---:R-:W-:Y:S01]  /*3ff0*/  HMMA.16816.F32.BF16 R40, R4.reuse, R20, R40 ;  /* 0x000000140428723c */ /* 0x044fe20000041828 */
[----:B------:R-:W-:Y:S07]  /*4000*/  LDSM.16.M88.4 R84, [R201+-0x3000] ;  /* 0xffd00000c954783b */ /* 0x000fee0000000200 */
[C---:B------:R-:W-:Y:S08]  /*4010*/  HMMA.16816.F32.BF16 R16, R4.reuse, R22, R16 ;  /* 0x000000160410723c */ /* 0x040ff00000041810 */
[C---:B------:R-:W-:Y:S01]  /*4020*/  HMMA.16816.F32.BF16 R20, R4.reuse, R56, R24 ;  /* 0x000000380414723c */ /* 0x040fe20000041818 */
[----:B------:R-:W2:Y:S07]  /*4030*/  LDSM.16.M88.4 R24, [R201+-0x4800] ;  /* 0xffb80000c918783b */ /* 0x000eae0000000200 */
[C---:B------:R-:W-:Y:S01]  /*4040*/  HMMA.16816.F32.BF16 R28, R4.reuse, R58, R28 ;  /* 0x0000003a041c723c */ /* 0x040fe2000004181c */
[----:B------:R-:W3:Y:S07]  /*4050*/  LDSM.16.M88.4 R56, [R200+0x3800] ;  /* 0x00380000c838783b */ /* 0x000eee0000000200 */
[C---:B------:R-:W-:Y:S08]  /*4060*/  HMMA.16816.F32.BF16 R32, R4.reuse, R68, R32 ;  /* 0x000000440420723c */ /* 0x040ff00000041820 */
[C---:B------:R-:W-:Y:S01]  /*4070*/  HMMA.16816.F32.BF16 R44, R4.reuse, R70, R44 ;  /* 0x00000046042c723c */ /* 0x040fe2000004182c */
[----:B------:R-:W-:Y:S07]  /*4080*/  LDSM.16.M88.4 R68, [R202+0x2800] ;  /* 0x00280000ca44783b */ /* 0x000fee0000000200 */
[C---:B-1----:R-:W-:Y:S08]  /*4090*/  HMMA.16816.F32.BF16 R48, R4.reuse, R64, R48 ;  /* 0x000000400430723c */ /* 0x042ff00000041830 */
[----:B------:R-:W-:Y:S01]  /*40a0*/  HMMA.16816.F32.BF16 R36, R4, R66, R36 ;  /* 0x000000420424723c */ /* 0x000fe20000041824 */
[----:B------:R-:W-:Y:S04]  /*40b0*/  LDSM.16.M88.4 R4, [R209+0x4000] ;  /* 0x00400000d104783b */ /* 0x000fe80000000200 */
[----:B------:R-:W1:Y:S03]  /*40c0*/  LDSM.16.M88.4 R64, [R135+0x2000] ;  /* 0x002000008740783b */ /* 0x000e660000000200 */
[C---:B------:R-:W-:Y:S08]  /*40d0*/  HMMA.16816.F32.BF16 R40, R12.reuse, R72, R40 ;  /* 0x000000480c28723c */ /* 0x040ff00000041828 */
[C---:B------:R-:W-:Y:S01]  /*40e0*/  HMMA.16816.F32.BF16 R16, R12.reuse, R74, R16 ;  /* 0x0000004a0c10723c */ /* 0x040fe20000041810 */
[----:B------:R-:W4:Y:S07]  /*40f0*/  LDSM.16.M88.4 R72, [R135+0x2800] ;  /* 0x002800008748783b */ /* 0x000f2e0000000200 */
[C---:B------:R-:W-:Y:S08]  /*4100*/  HMMA.16816.F32.BF16 R20, R12.reuse, R80, R20 ;  /* 0x000000500c14723c */ /* 0x040ff00000041814 */
[C---:B------:R-:W-:Y:S01]  /*4110*/  HMMA.16816.F32.BF16 R28, R12.reuse, R82, R28 ;  /* 0x000000520c1c723c */ /* 0x040fe2000004181c */
[----:B------:R-:W5:Y:S07]  /*4120*/  LDSM.16.M88.4 R80, [R135+0x3000] ;  /* 0x003000008750783b */ /* 0x000f6e0000000200 */
[C---:B------:R-:W-:Y:S08]  /*4130*/  HMMA.16816.F32.BF16 R32, R12.reuse, R88, R32 ;  /* 0x000000580c20723c */ /* 0x040ff00000041820 */
[C---:B------:R-:W-:Y:S08]  /*4140*/  HMMA.16816.F32.BF16 R44, R12.reuse, R90, R44 ;  /* 0x0000005a0c2c723c */ /* 0x040ff0000004182c */
[C---:B--2---:R-:W-:Y:S08]  /*4150*/  HMMA.16816.F32.BF16 R48, R12.reuse, R24, R48 ;  /* 0x000000180c30723c */ /* 0x044ff00000041830 */
[----:B------:R-:W-:Y:S08]  /*4160*/  HMMA.16816.F32.BF16 R36, R12, R26, R36 ;  /* 0x0000001a0c24723c */ /* 0x000ff00000041824 */
[C---:B------:R-:W-:Y:S08]  /*4170*/  HMMA.16816.F32.BF16 R40, R8.reuse, R52, R40 ;  /* 0x000000340828723c */ /* 0x040ff00000041828 */
[C---:B------:R-:W-:Y:S01]  /*4180*/  HMMA.16816.F32.BF16 R16, R8.reuse, R54, R16 ;  /* 0x000000360810723c */ /* 0x040fe20000041810 */
[----:B------:R-:W2:Y:S07]  /*4190*/  LDSM.16.M88.4 R52, [R135+0x3800] ;  /* 0x003800008734783b */ /* 0x000eae0000000200 */
[C---:B------:R-:W-:Y:S01]  /*41a0*/  HMMA.16816.F32.BF16 R12, R8.reuse, R60, R20 ;  /* 0x0000003c080c723c */ /* 0x040fe20000041814 */
[----:B------:R-:W-:Y:S07]  /*41b0*/  LDSM.16.M88.4 R20, [R211+0x4000] ;  /* 0x00400000d314783b */ /* 0x000fee0000000200 */
[C---:B------:R-:W-:Y:S01]  /*41c0*/  HMMA.16816.F32.BF16 R28, R8.reuse, R62, R28 ;  /* 0x0000003e081c723c */ /* 0x040fe2000004181c */
[----:B------:R-:W2:Y:S07]  /*41d0*/  LDSM.16.M88.4 R60, [R202+0x2000] ;  /* 0x00200000ca3c783b */ /* 0x000eae0000000200 */
[C---:B------:R-:W-:Y:S08]  /*41e0*/  HMMA.16816.F32.BF16 R32, R8.reuse, R76, R32 ;  /* 0x0000004c0820723c */ /* 0x040ff00000041820 */
[C---:B------:R-:W-:Y:S01]  /*41f0*/  HMMA.16816.F32.BF16 R44, R8.reuse, R78, R44 ;  /* 0x0000004e082c723c */ /* 0x040fe2000004182c */
[----:B------:R-:W2:Y:S07]  /*4200*/  LDSM.16.M88.4 R76, [R202+0x3000] ;  /* 0x00300000ca4c783b */ /* 0x000eae0000000200 */
[C---:B---3--:R-:W-:Y:S08]  /*4210*/  HMMA.16816.F32.BF16 R48, R8.reuse, R56, R48 ;  /* 0x000000380830723c */ /* 0x048ff00000041830 */
[----:B------:R-:W-:Y:S01]  /*4220*/  HMMA.16816.F32.BF16 R36, R8, R58, R36 ;  /* 0x0000003a0824723c */ /* 0x000fe20000041824 */
[----:B------:R-:W3:Y:S07]  /*4230*/  LDSM.16.M88.4 R56, [R202+0x3800] ;  /* 0x00380000ca38783b */ /* 0x000eee0000000200 */
[C---:B-1----:R-:W-:Y:S08]  /*4240*/  HMMA.16816.F32.BF16 R40, R4.reuse, R64, R40 ;  /* 0x000000400428723c */ /* 0x042ff00000041828 */
[C---:B------:R-:W-:Y:S01]  /*4250*/  HMMA.16816.F32.BF16 R24, R4.reuse, R66, R16 ;  /* 0x000000420418723c */ /* 0x040fe20000041810 */
[----:B------:R-:W-:Y:S04]  /*4260*/  LDSM.16.M88.4 R16, [R210+0x4000] ;  /* 0x00400000d210783b */ /* 0x000fe80000000200 */
[----:B------:R-:W1:Y:S03]  /*4270*/  LDSM.16.M88.4 R64, [R201+-0x4000] ;  /* 0xffc00000c940783b */ /* 0x000e660000000200 */
        /* <DEDUP_REMOVED lines=8> */
[----:B------:R-:W2:Y:S07]  /*4300*/  LDSM.16.M88.4 R52, [R201+-0x2800] ;  /* 0xffd80000c934783b */ /* 0x000eae0000000200 */
[C---:B------:R-:W-:Y:S08]  /*4310*/  HMMA.16816.F32.BF16 R40, R20.reuse, R60, R40 ;  /* 0x0000003c1428723c */ /* 0x040ff00000041828 */
[C---:B------:R-:W-:Y:S01]  /*4320*/  HMMA.16816.F32.BF16 R28, R20.reuse, R62, R24 ;  /* 0x0000003e141c723c */ /* 0x040fe20000041818 */
[----:B------:R-:W-:Y:S07]  /*4330*/  LDSM.16.M88.4 R60, [R200+0x4000] ;  /* 0x00400000c83c783b */ /* 0x000fee0000000200 */
[C---:B------:R-:W-:Y:S01]  /*4340*/  HMMA.16816.F32.BF16 R24, R20.reuse, R68, R12 ;  /* 0x000000441418723c */ /* 0x040fe2000004180c */
[----:B------:R-:W5:Y:S07]  /*4350*/  LDSM.16.M88.4 R12, [R208+0x8000] ;  /* 0x00800000d00c783b */ /* 0x000f6e0000000200 */
[C---:B------:R-:W-:Y:S01]  /*4360*/  HMMA.16816.F32.BF16 R8, R20.reuse, R70, R8 ;  /* 0x000000461408723c */ /* 0x040fe20000041808 */
[----:B------:R-:W2:Y:S07]  /*4370*/  LDSM.16.M88.4 R68, [R200+0x4800] ;  /* 0x00480000c844783b */ /* 0x000eae0000000200 */
[C---:B------:R-:W-:Y:S08]  /*4380*/  HMMA.16816.F32.BF16 R4, R20.reuse, R76, R32 ;  /* 0x0000004c1404723c */ /* 0x040ff00000041820 */
[C---:B------:R-:W-:Y:S01]  /*4390*/  HMMA.16816.F32.BF16 R44, R20.reuse, R78, R44 ;  /* 0x0000004e142c723c */ /* 0x040fe2000004182c */
[----:B------:R-:W-:Y:S07]  /*43a0*/  LDSM.16.M88.4 R76, [R202+0x4800] ;  /* 0x00480000ca4c783b */ /* 0x000fee0000000200 */
[C---:B---3--:R-:W-:Y:S08]  /*43b0*/  HMMA.16816.F32.BF16 R48, R20.reuse, R56, R48 ;  /* 0x000000381430723c */ /* 0x048ff00000041830 */
[----:B------:R-:W-:Y:S01]  /*43c0*/  HMMA.16816.F32.BF16 R32, R20, R58, R36 ;  /* 0x0000003a1420723c */ /* 0x000fe20000041824 */
[----:B------:R-:W3:Y:S07]  /*43d0*/  LDSM.16.M88.4 R56, [R200+0x5800] ;  /* 0x00580000c838783b */ /* 0x000eee0000000200 */
[C---:B-1----:R-:W-:Y:S08]  /*43e0*/  HMMA.16816.F32.BF16 R36, R16.reuse, R64, R40 ;  /* 0x000000401024723c */ /* 0x042ff00000041828 */
[C---:B------:R-:W-:Y:S01]  /*43f0*/  HMMA.16816.F32.BF16 R28, R16.reuse, R66, R28 ;  /* 0x00000042101c723c */ /* 0x040fe2000004181c */
[----:B------:R-:W-:Y:S07]  /*4400*/  LDSM.16.M88.4 R64, [R135+0x4000] ;  /* 0x004000008740783b */ /* 0x000fee0000000200 */
[C---:B----4-:R-:W-:Y:S08]  /*4410*/  HMMA.16816.F32.BF16 R24, R16.reuse, R72, R24 ;  /* 0x000000481018723c */ /* 0x050ff00000041818 */
[C---:B------:R-:W-:Y:S01]  /*4420*/  HMMA.16816.F32.BF16 R20, R16.reuse, R74, R8 ;  /* 0x0000004a1014723c */ /* 0x040fe20000041808 */
[----:B------:R-:W1:Y:S04]  /*4430*/  LDSM.16.M88.4 R8, [R209+0x8000] ;  /* 0x00800000d108783b */ /* 0x000e680000000200 */
[----:B------:R-:W4:Y:S03]  /*4440*/  LDSM.16.M88.4 R72, [R135+0x4800] ;  /* 0x004800008748783b */ /* 0x000f260000000200 */
[C---:B------:R-:W-:Y:S08]  /*4450*/  HMMA.16816.F32.BF16 R4, R16.reuse, R84, R4 ;  /* 0x000000541004723c */ /* 0x040ff00000041804 */
[C---:B------:R-:W-:Y:S01]  /*4460*/  HMMA.16816.F32.BF16 R40, R16.reuse, R86, R44 ;  /* 0x000000561028723c */ /* 0x040fe2000004182c */
[----:B------:R-:W1:Y:S07]  /*4470*/  LDSM.16.M88.4 R84, [R135+0x5000] ;  /* 0x005000008754783b */ /* 0x000e6e0000000200 */
[C---:B--2---:R-:W-:Y:S08]  /*4480*/  HMMA.16816.F32.BF16 R48, R16.reuse, R52, R48 ;  /* 0x000000341030723c */ /* 0x044ff00000041830 */
[----:B------:R-:W-:Y:S01]  /*4490*/  HMMA.16816.F32.BF16 R16, R16, R54, R32 ;  /* 0x000000361010723c */ /* 0x000fe20000041820 */
[----:B------:R-:W2:Y:S07]  /*44a0*/  LDSM.16.M88.4 R52, [R135+0x5800] ;  /* 0x005800008734783b */ /* 0x000eae0000000200 */
[C---:B-----5:R-:W-:Y:S08]  /*44b0*/  HMMA.16816.F32.BF16 R36, R12.reuse, R60, R36 ;  /* 0x0000003c0c24723c */ /* 0x060ff00000041824 */
[C---:B------:R-:W-:Y:S01]  /*44c0*/  HMMA.16816.F32.BF16 R32, R12.reuse, R62, R28 ;  /* 0x0000003e0c20723c */ /* 0x040fe2000004181c */
[----:B------:R-:W-:Y:S07]  /*44d0*/  LDSM.16.M88.4 R60, [R202+0x4000] ;  /* 0x00400000ca3c783b */ /* 0x000fee0000000200 */
[C---:B------:R-:W-:Y:S08]  /*44e0*/  HMMA.16816.F32.BF16 R28, R12.reuse, R68, R24 ;  /* 0x000000440c1c723c */ /* 0x040ff00000041818 */
[C---:B------:R-:W-:Y:S01]  /*44f0*/  HMMA.16816.F32.BF16 R24, R12.reuse, R70, R20 ;  /* 0x000000460c18723c */ /* 0x040fe20000041814 */
[----:B------:R-:W-:Y:S07]  /*4500*/  LDSM.16.M88.4 R68, [R201+-0x2000] ;  /* 0xffe00000c944783b */ /* 0x000fee0000000200 */
[C---:B------:R-:W-:Y:S01]  /*4510*/  HMMA.16816.F32.BF16 R20, R12.reuse, R80, R4 ;  /* 0x000000500c14723c */ /* 0x040fe20000041804 */
[----:B------:R-:W5:Y:S07]  /*4520*/  LDSM.16.M88.4 R4, [R211+0x8000] ;  /* 0x00800000d304783b */ /* 0x000f6e0000000200 */
[C---:B------:R-:W-:Y:S01]  /*4530*/  HMMA.16816.F32.BF16 R44, R12.reuse, R82, R40 ;  /* 0x000000520c2c723c */ /* 0x040fe20000041828 */
[----:B------:R-:W2:Y:S07]  /*4540*/  LDSM.16.M88.4 R80, [R202+0x5000] ;  /* 0x00500000ca50783b */ /* 0x000eae0000000200 */
[C---:B---3--:R-:W-:Y:S08]  /*4550*/  HMMA.16816.F32.BF16 R40, R12.reuse, R56, R48 ;  /* 0x000000380c28723c */ /* 0x048ff00000041830 */
[----:B------:R-:W-:Y:S08]  /*4560*/  HMMA.16816.F32.BF16 R16, R12, R58, R16 ;  /* 0x0000003a0c10723c */ /* 0x000ff00000041810 */
[C---:B-1----:R-:W-:Y:S08]  /*4570*/  HMMA.16816.F32.BF16 R12, R8.reuse, R64, R36 ;  /* 0x00000040080c723c */ /* 0x042ff00000041824 */
[C---:B----4-:R-:W-:Y:S08]  /*4580*/  HMMA.16816.F32.BF16 R36, R8.reuse, R72, R28 ;  /* 0x000000480824723c */ /* 0x050ff0000004181c */
[C---:B------:R-:W-:Y:S01]  /*4590*/  HMMA.16816.F32.BF16 R32, R8.reuse, R66, R32 ;  /* 0x000000420820723c */ /* 0x040fe20000041820 */
[----:B------:R-:W1:Y:S07]  /*45a0*/  LDSM.16.M88.4 R64, [R202+0x5800] ;  /* 0x00580000ca40783b */ /* 0x000e6e0000000200 */
[C---:B------:R-:W-:Y:S01]  /*45b0*/  HMMA.16816.F32.BF16 R28, R8.reuse, R74, R24 ;  /* 0x0000004a081c723c */ /* 0x040fe20000041818 */
[----:B------:R-:W-:Y:S07]  /*45c0*/  LDSM.16.M88.4 R72, [R201+-0x1800] ;  /* 0xffe80000c948783b */ /* 0x000fee0000000200 */
[C---:B------:R-:W-:Y:S01]  /*45d0*/  HMMA.16816.F32.BF16 R24, R8.reuse, R84, R20 ;  /* 0x000000540818723c */ /* 0x040fe20000041814 */
[----:B------:R-:W3:Y:S07]  /*45e0*/  LDSM.16.M88.4 R20, [R210+0x8000] ;  /* 0x00800000d214783b */ /* 0x000eee0000000200 */
[C---:B------:R-:W-:Y:S01]  /*45f0*/  HMMA.16816.F32.BF16 R56, R8.reuse, R86, R44 ;  /* 0x000000560838723c */ /* 0x040fe2000004182c */
[----:B------:R-:W-:Y:S07]  /*4600*/  LDSM.16.M88.4 R84, [R201+-0x800] ;  /* 0xfff80000c954783b */ /* 0x000fee0000000200 */
[C---:B--2---:R-:W-:Y:S01]  /*4610*/  HMMA.16816.F32.BF16 R48, R8.reuse, R52, R40 ;  /* 0x000000340830723c */ /* 0x044fe20000041828 */
[----:B------:R-:W-:Y:S07]  /*4620*/  LDSM.16.M88.4 R40, [R201+-0x1000] ;  /* 0xfff00000c928783b */ /* 0x000fee0000000200 */
[----:B------:R-:W-:Y:S01]  /*4630*/  HMMA.16816.F32.BF16 R44, R8, R54, R16 ;  /* 0x00000036082c723c */ /* 0x000fe20000041810 */
[----:B------:R-:W-:Y:S07]  /*4640*/  LDSM.16.M88.4 R16, [R208+0xc000] ;  /* 0x00c00000d010783b */ /* 0x000fee0000000200 */
[C---:B-----5:R-:W-:Y:S08]  /*4650*/  HMMA.16816.F32.BF16 R8, R4.reuse, R60, R12 ;  /* 0x0000003c0408723c */ /* 0x060ff0000004180c */
[C---:B------:R-:W-:Y:S01]  /*4660*/  HMMA.16816.F32.BF16 R12, R4.reuse, R62, R32 ;  /* 0x0000003e040c723c */ /* 0x040fe20000041820 */
[----:B------:R-:W2:Y:S07]  /*4670*/  LDSM.16.M88.4 R60, [R200+0x6000] ;  /* 0x00600000c83c783b */ /* 0x000eae0000000200 */
[C---:B------:R-:W-:Y:S08]  /*4680*/  HMMA.16816.F32.BF16 R52, R4.reuse, R78, R28 ;  /* 0x0000004e0434723c */ /* 0x040ff0000004181c */
[C---:B------:R-:W-:Y:S08]  /*4690*/  HMMA.16816.F32.BF16 R36, R4.reuse, R76, R36 ;  /* 0x0000004c0424723c */ /* 0x040ff00000041824 */
[C---:B------:R-:W-:Y:S08]  /*46a0*/  HMMA.16816.F32.BF16 R32, R4.reuse, R80, R24 ;  /* 0x000000500420723c */ /* 0x040ff00000041818 */
[C---:B------:R-:W-:Y:S01]  /*46b0*/  HMMA.16816.F32.BF16 R28, R4.reuse, R82, R56 ;  /* 0x00000052041c723c */ /* 0x040fe20000041838 */
[----:B------:R-:W-:Y:S07]  /*46c0*/  LDSM.16.M88.4 R56, [R201] ;  /* 0x00000000c938783b */ /* 0x000fee0000000200 */
[C---:B-1----:R-:W-:Y:S08]  /*46d0*/  HMMA.16816.F32.BF16 R48, R4.reuse, R64, R48 ;  /* 0x000000400430723c */ /* 0x042ff00000041830 */
[----:B------:R-:W-:Y:S01]  /*46e0*/  HMMA.16816.F32.BF16 R92, R4, R66, R44 ;  /* 0x00000042045c723c */ /* 0x000fe2000004182c */
[----:B------:R-:W-:Y:S04]  /*46f0*/  LDSM.16.M88.4 R44, [R135+0x6000] ;  /* 0x00600000872c783b */ /* 0x000fe80000000200 */
[----:B------:R-:W-:Y:S03]  /*4700*/  LDSM.16.M88.4 R64, [R135+0x6800] ;  /* 0x006800008740783b */ /* 0x000fe60000000200 */
[C---:B---3--:R-:W-:Y:S01]  /*4710*/  HMMA.16816.F32.BF16 R4, R20.reuse, R68, R8 ;  /* 0x000000441404723c */ /* 0x048fe20000041808 */
[----:B------:R-:W-:Y:S07]  /*4720*/  LDSM.16.M88.4 R8, [R211+0xc000] ;  /* 0x00c00000d308783b */ /* 0x000fee0000000200 */
[C---:B------:R-:W-:Y:S01]  /*4730*/  HMMA.16816.F32.BF16 R24, R20.reuse, R70, R12 ;  /* 0x000000461418723c */ /* 0x040fe2000004180c */
[----:B------:R-:W1:Y:S07]  /*4740*/  LDSM.16.M88.4 R12, [R209+0xc000] ;  /* 0x00c00000d10c783b */ /* 0x000e6e0000000200 */
[----:B------:R-:W-:Y:S01]  /*4750*/  HMMA.16816.F32.BF16 R68, R20, R74, R52 ;  /* 0x0000004a1444723c */ /* 0x000fe20000041834 */
[----:B------:R-:W3:Y:S07]  /*4760*/  LDSM.16.M88.4 R52, [R200+0x6800] ;  /* 0x00680000c834783b */ /* 0x000eee0000000200 */
[----:B--2---:R-:W-:Y:S08]  /*4770*/  HMMA.16816.F32.BF16 R4, R16, R60, R4 ;  /* 0x0000003c1004723c */ /* 0x004ff00000041804 */
[C---:B------:R-:W-:Y:S01]  /*4780*/  HMMA.16816.F32.BF16 R88, R20.reuse, R84, R48 ;  /* 0x000000541458723c */ /* 0x040fe20000041830 */
[----:B------:R-:W2:Y:S07]  /*4790*/  LDSM.16.M88.4 R48, [R202+0x6000] ;  /* 0x00600000ca30783b */ /* 0x000eae0000000200 */
[----:B------:R-:W-:Y:S08]  /*47a0*/  HMMA.16816.F32.BF16 R76, R20, R42, R28 ;  /* 0x0000002a144c723c */ /* 0x000ff0000004181c */
[----:B------:R-:W-:Y:S01]  /*47b0*/  HMMA.16816.F32.BF16 R28, R16, R62, R24 ;  /* 0x0000003e101c723c */ /* 0x000fe20000041818 */
[----:B------:R-:W-:Y:S07]  /*47c0*/  LDSM.16.M88.4 R60, [R202+0x6800] ;  /* 0x00680000ca3c783b */ /* 0x000fee0000000200 */
[----:B------:R-:W-:Y:S01]  /*47d0*/  HMMA.16816.F32.BF16 R36, R20, R72, R36 ;  /* 0x000000481424723c */ /* 0x000fe20000041824 */
[----:B------:R-:W-:Y:S07]  /*47e0*/  LDSM.16.M88.4 R72, [R200+0x7800] ;  /* 0x00780000c848783b */ /* 0x000fee0000000200 */
[C---:B-1----:R-:W-:Y:S01]  /*47f0*/  HMMA.16816.F32.BF16 R24, R12.reuse, R44, R4 ;  /* 0x0000002c0c18723c */ /* 0x042fe20000041804 */
[----:B------:R-:W1:Y:S07]  /*4800*/  LDSM.16.M88.4 R4, [R210+0xc000] ;  /* 0x00c00000d204783b */ /* 0x000e6e0000000200 */
[----:B------:R-:W-:Y:S01]  /*4810*/  HMMA.16816.F32.BF16 R28, R12, R46, R28 ;  /* 0x0000002e0c1c723c */ /* 0x000fe2000004181c */
[----:B------:R-:W4:Y:S07]  /*4820*/  LDSM.16.M88.4 R44, [R200+0x7000] ;  /* 0x00700000c82c783b */ /* 0x000f2e0000000200 */
[----:B------:R-:W-:Y:S08]  /*4830*/  HMMA.16816.F32.BF16 R80, R20, R40, R32 ;  /* 0x000000281450723c */ /* 0x000ff00000041820 */
[----:B---3--:R-:W-:Y:S08]  /*4840*/  HMMA.16816.F32.BF16 R32, R16, R52, R36 ;  /* 0x000000341020723c */ /* 0x008ff00000041824 */
        /* <DEDUP_REMOVED lines=8> */
[----:B----4-:R-:W-:Y:S08]  /*48d0*/  HMMA.16816.F32.BF16 R20, R16, R44, R80 ;  /* 0x0000002c1014723c */ /* 0x010ff00000041850 */
[----:B------:R-:W-:Y:S01]  /*48e0*/  HMMA.16816.F32.BF16 R32, R12, R66, R40 ;  /* 0x000000420c20723c */ /* 0x000fe20000041828 */
[----:B------:R-:W-:-:S07]  /*48f0*/  FMUL.FTZ R0, R48, c[0x0][0x320] ;  /* 0x0000c80030007a20 */ /* 0x000fce0000410000 */
[----:B------:R-:W-:Y:S01]  /*4900*/  HMMA.16816.F32.BF16 R28, R4, R58, R28 ;  /* 0x0000003a041c723c */ /* 0x000fe2000004181c */
[----:B------:R-:W1:Y:S07]  /*4910*/  LDSM.16.M88.4 R56, [R202+0x7000] ;  /* 0x00700000ca38783b */ /* 0x000e6e0000000200 */
[----:B------:R-:W-:Y:S08]  /*4920*/  HMMA.16816.F32.BF16 R36, R8, R60, R36 ;  /* 0x0000003c0824723c */ /* 0x000ff00000041824 */
[----:B------:R-:W-:Y:S01]  /*4930*/  HMMA.16816.F32.BF16 R44, R16, R46, R76 ;  /* 0x0000002e102c723c */ /* 0x000fe2000004184c */
[----:B------:R4:W1:Y:S07]  /*4940*/  MUFU.TANH R76, R0 ;  /* 0x00000000004c7308 */ /* 0x00086e0000002400 */
[----:B--2---:R-:W-:Y:S08]  /*4950*/  HMMA.16816.F32.BF16 R24, R12, R68, R20 ;  /* 0x000000440c18723c */ /* 0x004ff00000041814 */
[----:B------:R-:W-:Y:S01]  /*4960*/  HMMA.16816.F32.BF16 R20, R8, R62, R32 ;  /* 0x0000003e0814723c */ /* 0x000fe20000041820 */
[----:B----4-:R-:W-:Y:S01]  /*4970*/  FMUL.FTZ R0, R49, c[0x0][0x320] ;  /* 0x0000c80031007a20 */ /* 0x010fe20000410000 */
[----:B------:R-:W2:Y:S06]  /*4980*/  LDSM.16.M88.4 R60, [R135+0x7800] ;  /* 0x00780000873c783b */ /* 0x000eac0000000200 */
[----:B------:R-:W-:Y:S01]  /*4990*/  HMMA.16816.F32.BF16 R64, R16, R72, R88 ;  /* 0x000000481040723c */ /* 0x000fe20000041858 */
[----:B------:R4:W1:Y:S07]  /*49a0*/  MUFU.TANH R72, R0 ;  /* 0x0000000000487308 */ /* 0x00086e0000002400 */
[----:B---3--:R-:W-:Y:S08]  /*49b0*/  HMMA.16816.F32.BF16 R36, R4, R52, R36 ;  /* 0x000000340424723c */ /* 0x008ff00000041824 */
[----:B------:R-:W-:Y:S01]  /*49c0*/  HMMA.16816.F32.BF16 R40, R12, R70, R44 ;  /* 0x000000460c28723c */ /* 0x000fe2000004182c */
[----:B----4-:R-:W-:Y:S01]  /*49d0*/  FMUL.FTZ R0, R50, c[0x0][0x320] ;  /* 0x0000c80032007a20 */ /* 0x010fe20000410000 */
[----:B------:R-:W3:Y:S03]  /*49e0*/  LDSM.16.M88.4 R44, [R202+0x7800] ;  /* 0x00780000ca2c783b */ /* 0x000ee60000000200 */
[----:B------:R4:W2:Y:S03]  /*49f0*/  MUFU.TANH R77, R0 ;  /* 0x00000000004d7308 */ /* 0x0008a60000002400 */
[----:B-1----:R-:W-:Y:S08]  /*4a00*/  HMMA.16816.F32.BF16 R32, R8, R56, R24 ;  /* 0x000000380820723c */ /* 0x002ff00000041818 */
[----:B------:R-:W-:Y:S01]  /*4a10*/  HMMA.16816.F32.BF16 R24, R4, R54, R20 ;  /* 0x000000360418723c */ /* 0x000fe20000041814 */
[----:B----4-:R-:W-:-:S02]  /*4a20*/  FMUL.FTZ R0, R51, c[0x0][0x320] ;  /* 0x0000c80033007a20 */ /* 0x010fc40000410000 */
[----:B------:R-:W1:Y:S05]  /*4a30*/  LDSM.16.M88.4 R48, [R201+0x1000] ;  /* 0x00100000c930783b */ /* 0x000e6a0000000200 */
[----:B------:R-:W-:Y:S01]  /*4a40*/  HMMA.16816.F32.BF16 R16, R16, R74, R84 ;  /* 0x0000004a1010723c */ /* 0x000fe20000041854 */
[----:B------:R4:W1:Y:S07]  /*4a50*/  MUFU.TANH R73, R0 ;  /* 0x0000000000497308 */ /* 0x00086e0000002400 */
[----:B--2---:R-:W-:Y:S01]  /*4a60*/  HMMA.16816.F32.BF16 R20, R12, R60, R64 ;  /* 0x0000003c0c14723c */ /* 0x004fe20000041840 */
[----:B----4-:R-:W-:-:S04]  /*4a70*/  FMUL.FTZ R0, R28, c[0x0][0x320] ;  /* 0x0000c8001c007a20 */ /* 0x010fc80000410000 */
[----:B------:R2:W4:Y:S11]  /*4a80*/  MUFU.TANH R69, R0 ;  /* 0x0000000000457308 */ /* 0x0005360000002400 */
[----:B------:R-:W-:Y:S08]  /*4a90*/  HMMA.16816.F32.BF16 R12, R12, R62, R16 ;  /* 0x0000003e0c0c723c */ /* 0x000ff00000041810 */
[----:B---3--:R-:W-:Y:S01]  /*4aa0*/  HMMA.16816.F32.BF16 R16, R8, R44, R20 ;  /* 0x0000002c0810723c */ /* 0x008fe20000041814 */
[----:B--2---:R-:W-:-:S07]  /*4ab0*/  FMUL.FTZ R0, R29, c[0x0][0x320] ;  /* 0x0000c8001d007a20 */ /* 0x004fce0000410000 */
[----:B-1----:R-:W-:Y:S01]  /*4ac0*/  HMMA.16816.F32.BF16 R32, R4, R48, R32 ;  /* 0x000000300420723c */ /* 0x002fe20000041820 */
[----:B------:R1:W2:Y:S02]  /*4ad0*/  MUFU.TANH R68, R0 ;  /* 0x0000000000447308 */ /* 0x0002a40000002400 */
[----:B-1----:R-:W-:-:S06]  /*4ae0*/  FMUL.FTZ R0, R30, c[0x0][0x320] ;  /* 0x0000c8001e007a20 */ /* 0x002fcc0000410000 */
[----:B------:R1:W3:Y:S02]  /*4af0*/  MUFU.TANH R70, R0 ;  /* 0x0000000000467308 */ /* 0x0002e40000002400 */
[----:B-1----:R-:W-:Y:S02]  /*4b00*/  FMUL.FTZ R0, R31, c[0x0][0x320] ;  /* 0x0000c8001f007a20 */ /* 0x002fe40000410000 */
[C---:B------:R-:W-:Y:S04]  /*4b10*/  HMMA.16816.F32.BF16 R28, R8.reuse, R58, R40 ;  /* 0x0000003a081c723c */ /* 0x040fe80000041828 */
[----:B------:R1:W1:Y:S04]  /*4b20*/  MUFU.TANH R56, R0 ;  /* 0x0000000000387308 */ /* 0x0002680000002400 */
[----:B------:R-:W-:Y:S01]  /*4b30*/  HMMA.16816.F32.BF16 R8, R8, R46, R12 ;  /* 0x0000002e0808723c */ /* 0x000fe2000004180c */
[----:B-1----:R-:W-:-:S04]  /*4b40*/  FMUL.FTZ R0, R36, c[0x0][0x320] ;  /* 0x0000c80024007a20 */ /* 0x002fc80000410000 */
[----:B------:R1:W1:Y:S11]  /*4b50*/  MUFU.TANH R54, R0 ;  /* 0x0000000000367308 */ /* 0x0002760000002400 */
[----:B------:R-:W-:Y:S01]  /*4b60*/  HMMA.16816.F32.BF16 R20, R4, R50, R28 ;  /* 0x000000320414723c */ /* 0x000fe2000004181c */
[----:B-1----:R-:W-:-:S04]  /*4b70*/  FMUL.FTZ R0, R37, c[0x0][0x320] ;  /* 0x0000c80025007a20 */ /* 0x002fc80000410000 */
[----:B------:R1:W1:Y:S02]  /*4b80*/  MUFU.TANH R52, R0 ;  /* 0x0000000000347308 */ /* 0x0002640000002400 */
[----:B-1----:R-:W-:-:S06]  /*4b90*/  FMUL.FTZ R0, R38, c[0x0][0x320] ;  /* 0x0000c80026007a20 */ /* 0x002fcc0000410000 */
[----:B------:R1:W1:Y:S02]  /*4ba0*/  MUFU.TANH R55, R0 ;  /* 0x0000000000377308 */ /* 0x0002640000002400 */
[----:B-1----:R-:W-:Y:S02]  /*4bb0*/  FMUL.FTZ R0, R39, c[0x0][0x320] ;  /* 0x0000c80027007a20 */ /* 0x002fe40000410000 */
[----:B------:R-:W1:Y:S01]  /*4bc0*/  LDSM.16.M88.4 R36, [R201+0x1800] ;  /* 0x00180000c924783b */ /* 0x000e620000000200 */
[----:B------:R-:W-:-:S04]  /*4bd0*/  DEPBAR.LE SB0, 0x0 ;  /* 0x000080000000791a */ /* 0x000fc80000000000 */
[----:B------:R5:W1:Y:S02]  /*4be0*/  MUFU.TANH R53, R0 ;  /* 0x0000000000357308 */ /* 0x000a640000002400 */
[----:B-----5:R-:W-:-:S06]  /*4bf0*/  FMUL.FTZ R0, R24, c[0x0][0x320] ;  /* 0x0000c80018007a20 */ /* 0x020fcc0000410000 */
[----:B------:R5:W2:Y:S01]  /*4c00*/  MUFU.TANH R42, R0 ;  /* 0x00000000002a7308 */ /* 0x000aa20000002400 */
[----:B-1----:R-:W-:Y:S01]  /*4c10*/  HMMA.16816.F32.BF16 R12, R4, R36, R16 ;  /* 0x00000024040c723c */ /* 0x002fe20000041810 */
[----:B-----5:R-:W-:-:S06]  /*4c20*/  FMUL.FTZ R0, R25, c[0x0][0x320] ;  /* 0x0000c80019007a20 */ /* 0x020fcc0000410000 */
        /* <DEDUP_REMOVED lines=69> */
.L_x_2210:
[----:B------:R-:W-:Y:S05]  /*5080*/  BRA.DIV ~URZ, `(.L_x_2063) ;  /* 0x00015a127f007947 */ /* 0x000fea000b800000 */
[----:B------:R-:W3:Y:S01]  /*5090*/  SHFL.IDX PT, R0, R10, RZ, 0x181f ;  /* 0x00181fff0a007589 */ /* 0x000ee200000e0000 */
[----:B------:R-:W-:Y:S02]  /*50a0*/  ISETP.GE.AND P0, PT, R217, c[0x0][0x1d4], PT ;  /* 0x00007500d9007a0c */ /* 0x000fe40003f06270 */
[----:B------:R-:W-:Y:S02]  /*50b0*/  ISETP.GE.AND P2, PT, R223, c[0x0][0x1d4], PT ;  /* 0x00007500df007a0c */ /* 0x000fe40003f46270 */
[----:B------:R-:W-:Y:S02]  /*50c0*/  SEL R14, RZ, 0x10, P0 ;  /* 0x00000010ff0e7807 */ /* 0x000fe40000000000 */
[----:B------:R-:W-:Y:S02]  /*50d0*/  SEL R13, RZ, 0x10, P2 ;  /* 0x00000010ff0d7807 */ /* 0x000fe40001000000 */
[----:B---3--:R-:W-:-:S05]  /*50e0*/  IADD3 R2, P1, R0, R103, RZ ;  /* 0x0000006700027210 */ /* 0x008fca0007f3e0ff */
[----:B--2---:R-:W-:Y:S01]  /*50f0*/  IMAD.X R3, R4, 0x1, R96, P1 ;  /* 0x0000000104037824 */ /* 0x004fe200008e0660 */
[----:B------:R-:W-:-:S04]  /*5100*/  IADD3 R8, P1, R0, R104, RZ ;  /* 0x0000006800087210 */ /* 0x000fc80007f3e0ff */
[----:B------:R-:W-:Y:S01]  /*5110*/  @!PT LDS RZ, [RZ] ;  /* 0x00000000fffff984 */ /* 0x000fe20000000800 */
[----:B------:R-:W-:Y:S01]  /*5120*/  @!PT LDS RZ, [RZ] ;  /* 0x00000000fffff984 */ /* 0x000fe20000000800 */
[----:B------:R2:W-:Y:S01]  /*5130*/  LDGSTS.E.BYPASS.LTC128B.128 [R215+0x8100], [R2.64], !P0 ;  /* 0x0810000002d77fae */ /* 0x0005e2000c101d46 */
[----:B------:R-:W-:Y:S01]  /*5140*/  IADD3 R6, P0, R0, R105, RZ ;  /* 0x0000006900067210 */ /* 0x000fe20007f1e0ff */
[----:B------:R-:W-:Y:S01]  /*5150*/  IMAD.X R9, R4, 0x1, R97, P1 ;  /* 0x0000000104097824 */ /* 0x000fe200008e0661 */
[----:B------:R-:W-:-:S03]  /*5160*/  ISETP.GE.AND P1, PT, R222, c[0x0][0x1d4], PT ;  /* 0x00007500de007a0c */ /* 0x000fc60003f26270 */
[----:B------:R-:W-:Y:S01]  /*5170*/  IMAD.X R7, R4, 0x1, R98, P0 ;  /* 0x0000000104077824 */ /* 0x000fe200000e0662 */
[----:B------:R-:W-:Y:S01]  /*5180*/  ISETP.GE.AND P0, PT, R224, c[0x0][0x1d4], PT ;  /* 0x00007500e0007a0c */ /* 0x000fe20003f06270 */
[----:B------:R3:W-:Y:S01]  /*5190*/  LDGSTS.E.BYPASS.LTC128B.128 [R215+0xa100], [R8.64], !P2 ;  /* 0x0a10000008d77fae */ /* 0x0007e2000d101d46 */
[----:B------:R-:W-:-:S07]  /*51a0*/  SEL R12, RZ, 0x10, P1 ;  /* 0x00000010ff0c7807 */ /* 0x000fce0000800000 */
[----:B------:R3:W-:Y:S01]  /*51b0*/  LDGSTS.E.BYPASS.LTC128B.128 [R215+0xc100], [R6.64], !P1 ;  /* 0x0c10000006d77fae */ /* 0x0007e2000c901d46 */
[----:B--2---:R-:W-:-:S03]  /*51c0*/  IADD3 R2, P3, R0, R106, RZ ;  /* 0x0000006a00027210 */ /* 0x004fc60007f7e0ff */
[----:B------:R-:W2:Y:S02]  /*51d0*/  SHFL.IDX PT, R0, R10, 0x1, 0x181f ;  /* 0x00381f000a007f89 */ /* 0x000ea400000e0000 */
[----:B------:R-:W-:Y:S02]  /*51e0*/  IMAD.X R3, R4, 0x1, R99, P3 ;  /* 0x0000000104037824 */ /* 0x000fe400018e0663 */
[----:B------:R4:W1:Y:S04]  /*51f0*/  SHFL.IDX PT, R4, R5, 0x1, 0x181f ;  /* 0x00381f0005047f89 */ /* 0x00086800000e0000 */
[----:B------:R3:W-:Y:S01]  /*5200*/  LDGSTS.E.BYPASS.LTC128B.128 [R215+0xe100], [R2.64], !P0 ;  /* 0x0e10000002d77fae */ /* 0x0007e2000c101d46 */
[----:B-1--4-:R-:W-:-:S03]  /*5210*/  SEL R5, RZ, 0x10, P0 ;  /* 0x00000010ff057807 */ /* 0x012fc60000000000 */
.L_x_2211:
[----:B--23--:R-:W-:Y:S02]  /*5220*/  IADD3 R2, -R14, 0x10, RZ ;  /* 0x000000100e027810 */ /* 0x00cfe40007ffe1ff */
[----:B------:R-:W-:-:S02]  /*5230*/  IADD3 R3, -R13, 0x10, RZ ;  /* 0x000000100d037810 */ /* 0x000fc40007ffe1ff */
[----:B------:R-:W-:Y:S02]  /*5240*/  LOP3.LUT R2, R2, 0xf, RZ, 0xc0, !PT ;  /* 0x0000000f02027812 */ /* 0x000fe400078ec0ff */
[----:B------:R-:W-:Y:S02]  /*5250*/  ISETP.NE.U32.AND P3, PT, R14, RZ, PT ;  /* 0x000000ff0e00720c */ /* 0x000fe40003f65070 */
[----:B------:R-:W-:Y:S02]  /*5260*/  IADD3 R10, P1, P0, R2, R0, R103 ;  /* 0x00000000020a7210 */ /* 0x000fe4000783e067 */
[----:B------:R-:W-:Y:S02]  /*5270*/  LOP3.LUT R2, R3, 0xf, RZ, 0xc0, !PT ;  /* 0x0000000f03027812 */ /* 0x000fe400078ec0ff */
[----:B------:R-:W-:Y:S02]  /*5280*/  IADD3 R3, -R12, 0x10, RZ ;  /* 0x000000100c037810 */ /* 0x000fe40007ffe1ff */
[----:B------:R-:W-:-:S02]  /*5290*/  IADD3.X R11, RZ, R4, R96, P1, P0 ;  /* 0x00000004ff0b7210 */ /* 0x000fc40000fe0460 */
[----:B------:R-:W-:Y:S02]  /*52a0*/  IADD3 R8, P1, P0, R2, R0, R104 ;  /* 0x0000000002087210 */ /* 0x000fe4000783e068 */
[----:B------:R-:W-:Y:S01]  /*52b0*/  LOP3.LUT R2, R3, 0xf, RZ, 0xc0, !PT ;  /* 0x0000000f03027812 */ /* 0x000fe200078ec0ff */
[----:B------:R-:W-:Y:S01]  /*52c0*/  @!PT LDS RZ, [RZ] ;  /* 0x00000000fffff984 */ /* 0x000fe20000000800 */
[----:B------:R-:W-:Y:S01]  /*52d0*/  @!PT LDS RZ, [RZ] ;  /* 0x00000000fffff984 */ /* 0x000fe20000000800 */
[----:B------:R-:W-:Y:S01]  /*52e0*/  @!PT LDS RZ, [RZ] ;  /* 0x00000000fffff984 */ /* 0x000fe20000000800 */
[----:B------:R1:W-:Y:S01]  /*52f0*/  LDGSTS.E.BYPASS.LTC128B.128.ZFILL [R215+0x9100], [R10.64], P3 ;  /* 0x091000000ad77fae */ /* 0x0003e20009941d46 */
[----:B------:R-:W-:Y:S02]  /*5300*/  IADD3 R3, -R5, 0x10, RZ ;  /* 0x0000001005037810 */ /* 0x000fe40007ffe1ff */
[----:B------:R-:W-:Y:S02]  /*5310*/  IADD3.X R9, RZ, R4, R97, P1, P0 ;  /* 0x00000004ff097210 */ /* 0x000fe40000fe0461 */
[----:B------:R-:W-:Y:S02]  /*5320*/  IADD3 R6, P1, P0, R2, R0, R105 ;  /* 0x0000000002067210 */ /* 0x000fe4000783e069 */
[----:B------:R-:W-:-:S02]  /*5330*/  LOP3.LUT R2, R3, 0xf, RZ, 0xc0, !PT ;  /* 0x0000000f03027812 */ /* 0x000fc400078ec0ff */
[----:B------:R-:W-:Y:S02]  /*5340*/  IADD3.X R7, RZ, R4, R98, P1, P0 ;  /* 0x00000004ff077210 */ /* 0x000fe40000fe0462 */
[----:B------:R-:W-:Y:S02]  /*5350*/  IADD3 R2, P1, P0, R2, R0, R106 ;  /* 0x0000000002027210 */ /* 0x000fe4000783e06a */
[----:B------:R-:W-:Y:S02]  /*5360*/  ISETP.NE.U32.AND P2, PT, R13, RZ, PT ;  /* 0x000000ff0d00720c */ /* 0x000fe40003f45070 */
[----:B------:R-:W-:Y:S02]  /*5370*/  IADD3.X R3, RZ, R4, R99, P1, P0 ;  /* 0x00000004ff037210 */ /* 0x000fe40000fe0463 */
[----:B------:R-:W-:Y:S02]  /*5380*/  ISETP.NE.U32.AND P1, PT, R12, RZ, PT ;  /* 0x000000ff0c00720c */ /* 0x000fe40003f25070 */
[----:B------:R-:W-:-:S07]  /*5390*/  ISETP.NE.U32.AND P0, PT, R5, RZ, PT ;  /* 0x000000ff0500720c */ /* 0x000fce0003f05070 */
[----:B------:R1:W-:Y:S04]  /*53a0*/  LDGSTS.E.BYPASS.LTC128B.128.ZFILL [R215+0xb100], [R8.64], P2 ;  /* 0x0b10000008d77fae */ /* 0x0003e80009141d46 */
[----:B------:R1:W-:Y:S04]  /*53b0*/  LDGSTS.E.BYPASS.LTC128B.128.ZFILL [R215+0xd100], [R6.64], P1 ;  /* 0x0d10000006d77fae */ /* 0x0003e80008941d46 */
[----:B------:R1:W-:Y:S02]  /*53c0*/  LDGSTS.E.BYPASS.LTC128B.128.ZFILL [R215+0xf100], [R2.64], P0 ;  /* 0x0f10000002d77fae */ /* 0x0003e40008141d46 */
.L_x_2061:
[----:B--234-:R-:W-:Y:S05]  /*53d0*/  BSYNC B0 ;  /* 0x0000000000007941 */ /* 0x01cfea0003800000 */
.L_x_2060:
[----:B-1----:R-:W-:Y:S01]  /*53e0*/  IMAD.MOV.U32 R0, RZ, RZ, c[0x0][0x2c4] ;  /* 0x0000b100ff007624 */ /* 0x002fe200078e00ff */
[----:B------:R-:W-:Y:S01]  /*53f0*/  ULDC UR4, c[0x0][0x324] ;  /* 0x0000c90000047ab9 */ /* 0x000fe20000000800 */
[----:B------:R-:W-:Y:S01]  /*5400*/  IADD3 R2, R227, 0x1, -R100 ;  /* 0x00000001e3027810 */ /* 0x000fe20007ffe864 */
[----:B------:R-:W-:Y:S01]  /*5410*/  ULOP3.LUT UR4, URZ, UR4, URZ, 0x33, !UPT ;  /* 0x000000043f047292 */ /* 0x000fe2000f8e333f */
[----:B------:R-:W0:Y:S01]  /*5420*/  LDGDEPBAR ;  /* 0x00000000000079af */ /* 0x000e220000000000 */
[----:B------:R-:W-:Y:S01]  /*5430*/  ISETP.NE.AND P0, PT, R0, 0x1, PT ;  /* 0x000000010000780c */ /* 0x000fe20003f05270 */
[----:B------:R-:W-:-:S02]  /*5440*/  IMAD.IADD R0, R243, 0x1, R242 ;  /* 0x00000001f3007824 */ /* 0x000fc400078e02f2 */
        /* <DEDUP_REMOVED lines=9> */
.L_x_2212:
        /* <DEDUP_REMOVED lines=17> */
.L_x_2067:
[----:B------:R-:W-:-:S04]  /*55f0*/  MOV R5, 0x1 ;  /* 0x0000000100057802 */ /* 0x000fc80000000f00 */
[----:B------:R-:W-:-:S13]  /*5600*/  ISETP.NE.AND P0, PT, R5, c[0x0][0x32c], PT ;  /* 0x0000cb0005007a0c */ /* 0x000fda0003f05270 */
[----:B------:R-:W-:-:S05]  /*5610*/  @P0 IMAD.HI.U32 R5, R3, c[0x0][0x330], RZ ;  /* 0x0000cc0003050a27 */ /* 0x000fca00078e00ff */
[----:B------:R-:W-:Y:S02]  /*5620*/  @P0 SHF.R.U32.HI R3, RZ, c[0x0][0x334], R5 ;  /* 0x0000cd00ff030a19 */ /* 0x000fe40000011605 */
.L_x_2068:
[----:B------:R-:W-:Y:S05]  /*5630*/  BSYNC B0 ;  /* 0x0000000000007941 */ /* 0x000fea0003800000 */
.L_x_2066:
[----:B------:R-:W-:-:S04]  /*5640*/  IMAD R3, R3, c[0x0][0x32c], -R100 ;  /* 0x0000cb0003037a24 */ /* 0x000fc800078e0a64 */
[----:B------:R-:W-:-:S05]  /*5650*/  IMAD.IADD R3, R3, 0x1, -R231 ;  /* 0x0000000103037824 */ /* 0x000fca00078e0ae7 */
[----:B------:R-:W-:Y:S02]  /*5660*/  IADD3 R5, R3, c[0x0][0x32c], RZ ;  /* 0x0000cb0003057a10 */ /* 0x000fe40007ffe0ff */
[----:B------:R-:W-:Y:S02]  /*5670*/  IMNMX R0, R0, R3, !PT ;  /* 0x0000000300007217 */ /* 0x000fe40007800200 */
[----:B------:R-:W-:Y:S02]  /*5680*/  IMNMX R2, R2, R5, PT ;  /* 0x0000000502027217 */ /* 0x000fe40003800200 */
.L_x_2065:
        /* <DEDUP_REMOVED lines=51> */
.L_x_2213:
        /* <DEDUP_REMOVED lines=10> */
[----:B-12---:R-:W-:Y:S01]  /*5a60*/  IMAD.MOV.U32 R4, RZ, RZ, 0x1 ;  /* 0x00000001ff047424 */ /* 0x006fe200078e00ff */
[----:B------:R-:W-:-:S04]  /*5a70*/  LOP3.LUT R3, RZ, R3, RZ, 0x33, !PT ;  /* 0x00000003ff037212 */ /* 0x000fc800078e33ff */
[----:B------:R-:W-:-:S13]  /*5a80*/  ISETP.NE.AND P0, PT, R4, c[0x0][0x32c], PT ;  /* 0x0000cb0004007a0c */ /* 0x000fda0003f05270 */
[----:B------:R-:W-:-:S05]  /*5a90*/  @P0 IMAD.HI.U32 R4, R3, c[0x0][0x330], RZ ;  /* 0x0000cc0003040a27 */ /* 0x000fca00078e00ff */
[----:B------:R-:W-:-:S04]  /*5aa0*/  @P0 SHF.R.U32.HI R3, RZ, c[0x0][0x334], R4 ;  /* 0x0000cd00ff030a19 */ /* 0x000fc80000011604 */
[----:B------:R-:W-:Y:S01]  /*5ab0*/  LOP3.LUT R3, RZ, R3, RZ, 0x33, !PT ;  /* 0x00000003ff037212 */ /* 0x000fe200078e33ff */
[----:B------:R-:W-:Y:S05]  /*5ac0*/  BRA `(.L_x_2073) ;  /* 0x0000004000007947 */ /* 0x000fea0003800000 */
.L_x_2072:
[----:B-12---:R-:W-:-:S04]  /*5ad0*/  MOV R4, 0x1 ;  /* 0x0000000100047802 */ /* 0x006fc80000000f00 */
[----:B------:R-:W-:-:S13]  /*5ae0*/  ISETP.NE.AND P0, PT, R4, c[0x0][0x32c], PT ;  /* 0x0000cb0004007a0c */ /* 0x000fda0003f05270 */
[----:B------:R-:W-:-:S05]  /*5af0*/  @P0 IMAD.HI.U32 R4, R3, c[0x0][0x330], RZ ;  /* 0x0000cc0003040a27 */ /* 0x000fca00078e00ff */
[----:B------:R-:W-:Y:S02]  /*5b00*/  @P0 SHF.R.U32.HI R3, RZ, c[0x0][0x334], R4 ;  /* 0x0000cd00ff030a19 */ /* 0x000fe40000011604 */
.L_x_2073:
[----:B------:R-:W-:Y:S05]  /*5b10*/  BSYNC B0 ;  /* 0x0000000000007941 */ /* 0x000fea0003800000 */
.L_x_2071:
[----:B------:R-:W-:-:S04]  /*5b20*/  IMAD R3, R3, c[0x0][0x32c], -R100 ;  /* 0x0000cb0003037a24 */ /* 0x000fc800078e0a64 */
[----:B------:R-:W-:-:S05]  /*5b30*/  IMAD.IADD R3, R3, 0x1, -R231 ;  /* 0x0000000103037824 */ /* 0x000fca00078e0ae7 */
[----:B------:R-:W-:Y:S02]  /*5b40*/  IADD3 R4, R3, c[0x0][0x32c], RZ ;  /* 0x0000cb0003047a10 */ /* 0x000fe40007ffe0ff */
[----:B------:R-:W-:Y:S02]  /*5b50*/  IMNMX R0, R0, R3, !PT ;  /* 0x0000000300007217 */ /* 0x000fe40007800200 */
[----:B------:R-:W-:Y:S02]  /*5b60*/  IMNMX R2, R2, R4, PT ;  /* 0x0000000402027217 */ /* 0x000fe40003800200 */
.L_x_2070:
[C---:B------:R-:W-:Y:S02]  /*5b70*/  ISETP.GT.AND P0, PT, R0.reuse, 0x1, P1 ;  /* 0x000000010000780c */ /* 0x040fe40000f04270 */
[----:B------:R-:W-:Y:S02]  /*5b80*/  ISETP.GT.AND P2, PT, R0, 0x8, P1 ;  /* 0x000000080000780c */ /* 0x000fe40000f44270 */
[C---:B------:R-:W-:Y:S02]  /*5b90*/  ISETP.LT.OR P0, PT, R2.reuse, 0x2, P0 ;  /* 0x000000020200780c */ /* 0x040fe40000701670 */
[----:B------:R-:W-:-:S02]  /*5ba0*/  ISETP.LT.OR P2, PT, R2, 0x9, P2 ;  /* 0x000000090200780c */ /* 0x000fc40001741670 */
[----:B------:R-:W-:Y:S02]  /*5bb0*/  FSEL R7, R73, -INF , !P0 ;  /* 0xff80000049077808 */ /* 0x000fe40004000000 */
[----:B------:R-:W-:Y:S02]  /*5bc0*/  ISETP.GT.AND P0, PT, R0, 0x9, P1 ;  /* 0x000000090000780c */ /* 0x000fe40000f04270 */
[----:B------:R-:W-:Y:S02]  /*5bd0*/  FSEL R12, R70, -INF , !P2 ;  /* 0xff800000460c7808 */ /* 0x000fe40005000000 */
[----:B------:R-:W-:Y:S02]  /*5be0*/  ISETP.LT.OR P0, PT, R2, 0xa, P0 ;  /* 0x0000000a0200780c */ /* 0x000fe40000701670 */
[----:B------:R-:W-:Y:S02]  /*5bf0*/  FMNMX.FTZ R3, R9, R10, !PT ;  /* 0x0000000a09037209 */ /* 0x000fe40007810000 */
[----:B------:R-:W-:-:S02]  /*5c00*/  FSEL R13, R56, -INF , !P0 ;  /* 0xff800000380d7808 */ /* 0x000fc40004000000 */
[C---:B------:R-:W-:Y:S02]  /*5c10*/  ISETP.GT.AND P0, PT, R0.reuse, 0x11, P1 ;  /* 0x000000110000780c */ /* 0x040fe40000f04270 */
[----:B------:R-:W-:Y:S02]  /*5c20*/  ISETP.GT.AND P3, PT, R0, 0x10, P1 ;  /* 0x000000100000780c */ /* 0x000fe40000f64270 */
[----:B------:R-:W-:Y:S02]  /*5c30*/  ISETP.LT.OR P2, PT, R2, 0x12, P0 ;  /* 0x000000120200780c */ /* 0x000fe40000741670 */
[C---:B------:R-:W-:Y:S02]  /*5c40*/  ISETP.GT.AND P0, PT, R0.reuse, 0x18, P1 ;  /* 0x000000180000780c */ /* 0x040fe40000f04270 */
[----:B------:R-:W-:Y:S02]  /*5c50*/  FSEL R17, R53, -INF , !P2 ;  /* 0xff80000035117808 */ /* 0x000fe40005000000 */
[----:B------:R-:W-:-:S02]  /*5c60*/  ISETP.GT.AND P2, PT, R0, RZ, P1 ;  /* 0x000000ff0000720c */ /* 0x000fc40000f44270 */
[----:B------:R-:W-:Y:S02]  /*5c70*/  FMNMX.FTZ R3, R11, R3, !PT ;  /* 0x000000030b037209 */ /* 0x000fe40007810000 */
[C---:B------:R-:W-:Y:S02]  /*5c80*/  ISETP.LT.OR P2, PT, R2.reuse, 0x1, P2 ;  /* 0x000000010200780c */ /* 0x040fe40001741670 */
[C---:B------:R-:W-:Y:S02]  /*5c90*/  ISETP.LT.OR P3, PT, R2.reuse, 0x11, P3 ;  /* 0x000000110200780c */ /* 0x040fe40001f61670 */
[----:B------:R-:W-:Y:S02]  /*5ca0*/  FSEL R6, R77, -INF , !P2 ;  /* 0xff8000004d067808 */ /* 0x000fe40005000000 */
[----:B------:R-:W-:Y:S02]  /*5cb0*/  ISETP.LT.OR P0, PT, R2, 0x19, P0 ;  /* 0x000000190200780c */ /* 0x000fe40000701670 */
[----:B-12---:R-:W-:-:S02]  /*5cc0*/  FMNMX.FTZ R4, R6, R7, !PT ;  /* 0x0000000706047209 */ /* 0x006fc40007810000 */
[----:B------:R-:W-:Y:S02]  /*5cd0*/  FMNMX.FTZ R3, R15, R3, !PT ;  /* 0x000000030f037209 */ /* 0x000fe40007810000 */
[----:B------:R-:W-:Y:S02]  /*5ce0*/  FMNMX.FTZ R4, R12, R4, !PT ;  /* 0x000000040c047209 */ /* 0x000fe40007810000 */
[----:B------:R-:W-:Y:S02]  /*5cf0*/  FSEL R14, R55, -INF , !P3 ;  /* 0xff800000370e7808 */ /* 0x000fe40005800000 */
[----:B------:R-:W-:Y:S02]  /*5d00*/  FMNMX.FTZ R4, R13, R4, !PT ;  /* 0x000000040d047209 */ /* 0x000fe40007810000 */
[----:B------:R-:W-:Y:S02]  /*5d10*/  FSEL R24, R48, -INF , !P0 ;  /* 0xff80000030187808 */ /* 0x000fe40004000000 */
[----:B------:R-:W-:-:S02]  /*5d20*/  ISETP.GT.AND P2, PT, R0, 0x19, P1 ;  /* 0x000000190000780c */ /* 0x000fc40000f44270 */
[----:B------:R-:W-:Y:S02]  /*5d30*/  ISETP.GT.AND P0, PT, R0, 0x20, P1 ;  /* 0x000000200000780c */ /* 0x000fe40000f04270 */
[----:B------:R-:W-:Y:S02]  /*5d40*/  FMNMX.FTZ R3, R16, R3, !PT ;  /* 0x0000000310037209 */ /* 0x000fe40007810000 */
[----:B------:R-:W-:Y:S02]  /*5d50*/  FMNMX.FTZ R4, R14, R4, !PT ;  /* 0x000000040e047209 */ /* 0x000fe40007810000 */
[C---:B------:R-:W-:Y:S02]  /*5d60*/  ISETP.LT.OR P2, PT, R2.reuse, 0x1a, P2 ;  /* 0x0000001a0200780c */ /* 0x040fe40001741670 */
[----:B------:R-:W-:Y:S02]  /*5d70*/  ISETP.LT.OR P0, PT, R2, 0x21, P0 ;  /* 0x000000210200780c */ /* 0x000fe40000701670 */
[----:B------:R-:W-:-:S02]  /*5d80*/  FMNMX.FTZ R3, R18, R3, !PT ;  /* 0x0000000312037209 */ /* 0x000fc40007810000 */
[----:B------:R-:W-:Y:S02]  /*5d90*/  FMNMX.FTZ R4, R17, R4, !PT ;  /* 0x0000000411047209 */ /* 0x000fe40007810000 */
[----:B------:R-:W-:Y:S02]  /*5da0*/  FSEL R25, R43, -INF , !P2 ;  /* 0xff8000002b197808 */ /* 0x000fe40005000000 */
[----:B------:R-:W-:Y:S02]  /*5db0*/  ISETP.GT.AND P2, PT, R0, 0x21, P1 ;  /* 0x000000210000780c */ /* 0x000fe40000f44270 */
[----:B------:R-:W-:Y:S02]  /*5dc0*/  FSEL R91, R40, -INF , !P0 ;  /* 0xff800000285b7808 */ /* 0x000fe40004000000 */
[----:B------:R-:W-:Y:S02]  /*5dd0*/  FMNMX.FTZ R3, R19, R3, !PT ;  /* 0x0000000313037209 */ /* 0x000fe40007810000 */
[----:B------:R-:W-:-:S02]  /*5de0*/  ISETP.GT.AND P0, PT, R0, 0x28, P1 ;  /* 0x000000280000780c */ /* 0x000fc40000f04270 */
[----:B------:R-:W-:Y:S02]  /*5df0*/  FMNMX.FTZ R4, R24, R4, !PT ;  /* 0x0000000418047209 */ /* 0x000fe40007810000 */
[----:B------:R-:W-:Y:S02]  /*5e00*/  ISETP.LT.OR P2, PT, R2, 0x22, P2 ;  /* 0x000000220200780c */ /* 0x000fe40001741670 */
[----:B------:R-:W-:Y:S02]  /*5e10*/  FMNMX.FTZ R3, R20, R3, !PT ;  /* 0x0000000314037209 */ /* 0x000fe40007810000 */
[----:B------:R-:W-:Y:S02]  /*5e20*/  ISETP.LT.OR P0, PT, R2, 0x29, P0 ;  /* 0x000000290200780c */ /* 0x000fe40000701670 */
[----:B------:R-:W-:Y:S02]  /*5e30*/  FMNMX.FTZ R4, R25, R4, !PT ;  /* 0x0000000419047209 */ /* 0x000fe40007810000 */
[----:B------:R-:W-:-:S02]  /*5e40*/  FSEL R90, R34, -INF , !P2 ;  /* 0xff800000225a7808 */ /* 0x000fc40005000000 */
[----:B------:R-:W-:Y:S02]  /*5e50*/  FMNMX.FTZ R3, R99, R3, !PT ;  /* 0x0000000363037209 */ /* 0x000fe40007810000 */
[----:B------:R-:W-:Y:S02]  /*5e60*/  ISETP.GT.AND P2, PT, R0, 0x29, P1 ;  /* 0x000000290000780c */ /* 0x000fe40000f44270 */
[----:B------:R-:W-:Y:S02]  /*5e70*/  FSEL R89, R32, -INF , !P0 ;  /* 0xff80000020597808 */ /* 0x000fe40004000000 */
[----:B------:R-:W-:Y:S02]  /*5e80*/  FMNMX.FTZ R4, R91, R4, !PT ;  /* 0x000000045b047209 */ /* 0x000fe40007810000 */
[----:B------:R-:W-:Y:S02]  /*5e90*/  ISETP.GT.AND P0, PT, R0, 0x30, P1 ;  /* 0x000000300000780c */ /* 0x000fe40000f04270 */
[----:B------:R-:W-:-:S02]  /*5ea0*/  FMNMX.FTZ R3, R98, R3, !PT ;  /* 0x0000000362037209 */ /* 0x000fc40007810000 */
[----:B------:R-:W-:Y:S02]  /*5eb0*/  ISETP.LT.OR P2, PT, R2, 0x2a, P2 ;  /* 0x0000002a0200780c */ /* 0x000fe40001741670 */
[----:B------:R-:W-:Y:S02]  /*5ec0*/  FMNMX.FTZ R4, R90, R4, !PT ;  /* 0x000000045a047209 */ /* 0x000fe40007810000 */
[----:B------:R-:W-:Y:S02]  /*5ed0*/  ISETP.LT.OR P0, PT, R2, 0x31, P0 ;  /* 0x000000310200780c */ /* 0x000fe40000701670 */
[----:B------:R-:W-:Y:S02]  /*5ee0*/  FMNMX.FTZ R3, R97, R3, !PT ;  /* 0x0000000361037209 */ /* 0x000fe40007810000 */
[----:B------:R-:W-:Y:S02]  /*5ef0*/  FSEL R88, R33, -INF , !P2 ;  /* 0xff80000021587808 */ /* 0x000fe40005000000 */
[----:B------:R-:W-:-:S02]  /*5f00*/  ISETP.GT.AND P3, PT, R0, 0x31, P1 ;  /* 0x000000310000780c */ /* 0x000fc40000f64270 */
[----:B------:R-:W-:Y:S02]  /*5f10*/  FMNMX.FTZ R4, R89, R4, !PT ;  /* 0x0000000459047209 */ /* 0x000fe40007810000 */
[----:B------:R-:W-:Y:S02]  /*5f20*/  FSEL R87, R28, -INF , !P0 ;  /* 0xff8000001c577808 */ /* 0x000fe40004000000 */
[C---:B------:R-:W-:Y:S02]  /*5f30*/  ISETP.GT.AND P2, PT, R0.reuse, 0x38, P1 ;  /* 0x000000380000780c */ /* 0x040fe40000f44270 */
[----:B------:R-:W-:Y:S02]  /*5f40*/  ISETP.GT.AND P0, PT, R0, 0x39, P1 ;  /* 0x000000390000780c */ /* 0x000fe40000f04270 */
[----:B------:R-:W-:Y:S02]  /*5f50*/  FMNMX.FTZ R0, R96, R3, !PT ;  /* 0x0000000360007209 */ /* 0x000fe40007810000 */
[----:B------:R-:W-:-:S02]  /*5f60*/  ISETP.LT.OR P3, PT, R2, 0x32, P3 ;  /* 0x000000320200780c */ /* 0x000fc40001f61670 */
[----:B------:R-:W-:Y:S02]  /*5f70*/  FMNMX.FTZ R3, R88, R4, !PT ;  /* 0x0000000458037209 */ /* 0x000fe40007810000 */
[C---:B------:R-:W-:Y:S02]  /*5f80*/  ISETP.LT.OR P1, PT, R2.reuse, 0x39, P2 ;  /* 0x000000390200780c */ /* 0x040fe40001721670 */
[----:B------:R-:W-:Y:S02]  /*5f90*/  FSEL R86, R29, -INF , !P3 ;  /* 0xff8000001d567808 */ /* 0x000fe40005800000 */
[----:B------:R-:W-:Y:S02]  /*5fa0*/  FMNMX.FTZ R0, R95, R0, !PT ;  /* 0x000000005f007209 */ /* 0x000fe40007810000 */
[----:B------:R-:W-:Y:S02]  /*5fb0*/  FMNMX.FTZ R3, R87, R3, !PT ;  /* 0x0000000357037209 */ /* 0x000fe40007810000 */
[----:B------:R-:W-:-:S02]  /*5fc0*/  ISETP.LT.OR P0, PT, R2, 0x3a, P0 ;  /* 0x0000003a0200780c */ /* 0x000fc40000701670 */
[----:B------:R-:W-:Y:S02]  /*5fd0*/  FSEL R85, R27, -INF , !P1 ;  /* 0xff8000001b557808 */ /* 0x000fe40004800000 */
[----:B------:R-:W-:Y:S02]  /*5fe0*/  FMNMX.FTZ R0, R94, R0, !PT ;  /* 0x000000005e007209 */ /* 0x000fe40007810000 */
[----:B------:R-:W-:Y:S02]  /*5ff0*/  FMNMX.FTZ R2, R86, R3, !PT ;  /* 0x0000000356027209 */ /* 0x000fe40007810000 */
[----:B------:R-:W-:Y:S02]  /*6000*/  FSEL R84, R26, -INF , !P0 ;  /* 0xff8000001a547808 */ /* 0x000fe40004000000 */
[----:B------:R-:W-:Y:S02]  /*6010*/  FMNMX.FTZ R0, R93, R0, !PT ;  /* 0x000000005d007209 */ /* 0x000fe40007810000 */
[----:B------:R-:W-:-:S02]  /*6020*/  FMNMX.FTZ R2, R85, R2, !PT ;  /* 0x0000000255027209 */ /* 0x000fc40007810000 */
[----:B------:R-:W-:Y:S02]  /*6030*/  FMNMX.FTZ R4, R92, R0, !PT ;  /* 0x000000005c047209 */ /* 0x000fe40007810000 */
[----:B------:R-:W-:Y:S01]  /*6040*/  FMNMX.FTZ R5, R84, R2, !PT ;  /* 0x0000000254057209 */ /* 0x000fe20007810000 */
[----:B------:R-:W-:Y:S05]  /*6050*/  BRA.DIV ~URZ, `(.L_x_2074) ;  /* 0x00014db27f007947 */ /* 0x000fea000b800000 */
[----:B------:R1:W2:Y:S02]  /*6060*/  SHFL.BFLY PT, R0, R4, 0x2, 0x1f ;  /* 0x0c401f0004007f89 */ /* 0x0002a400000e0000 */
.L_x_2214:
[----:B-12---:R-:W-:Y:S01]  /*6070*/  FMNMX.FTZ R4, R4, R0, !PT ;  /* 0x0000000004047209 */ /* 0x006fe20007810000 */
[----:B------:R-:W-:Y:S05]  /*6080*/  BRA.DIV ~URZ, `(.L_x_2075) ;  /* 0x00014dc27f007947 */ /* 0x000fea000b800000 */
[----:B------:R-:W1:Y:S04]  /*6090*/  SHFL.BFLY PT, R0, R5, 0x2, 0x1f ;  /* 0x0c401f0005007f89 */ /* 0x000e6800000e0000 */
[----:B------:R-:W2:Y:S01]  /*60a0*/  SHFL.BFLY PT, R2, R4, 0x1, 0x1f ;  /* 0x0c201f0004027f89 */ /* 0x000ea200000e0000 */
[----:B-1----:R-:W-:Y:S02]  /*60b0*/  FMNMX.FTZ R5, R5, R0, !PT ;  /* 0x0000000005057209 */ /* 0x002fe40007810000 */
[----:B--2---:R-:W-:-:S03]  /*60c0*/  FMNMX.FTZ R132, R4, R2, !PT ;  /* 0x0000000204847209 */ /* 0x004fc60007810000 */
[----:B------:R1:W2:Y:S04]  /*60d0*/  SHFL.BFLY PT, R3, R5, 0x1, 0x1f ;  /* 0x0c201f0005037f89 */ /* 0x0002a800000e0000 */
.L_x_2215:
[C---:B------:R-:W-:Y:S01]  /*60e0*/  FMUL.FTZ R2, R132.reuse, c[0x0][0x2d0] ;  /* 0x0000b40084027a20 */ /* 0x040fe20000410000 */
[----:B------:R-:W-:Y:S01]  /*60f0*/  FSETP.NEU.FTZ.AND P0, PT, R132, -INF , PT ;  /* 0xff8000008400780b */ /* 0x000fe20003f1d000 */
[----:B------:R-:W-:Y:S01]  /*6100*/  WARPSYNC 0xffffffff ;  /* 0xffffffff00007948 */ /* 0x000fe20003800000 */
[----:B------:R-:W-:Y:S01]  /*6110*/  LDSM.16.MT88.4 R36, [R203+0x800] ;  /* 0x00080000cb24783b */ /* 0x000fe20000004200 */
[----:B------:R-:W-:Y:S02]  /*6120*/  MOV R219, c[0x0][0x2c4] ;  /* 0x0000b10000db7a02 */ /* 0x000fe40000000f00 */
[----:B------:R-:W-:Y:S01]  /*6130*/  FSEL R2, R2, RZ, P0 ;  /* 0x000000ff02027208 */ /* 0x000fe20000000000 */
[----:B------:R-:W-:Y:S01]  /*6140*/  LDSM.16.MT88.4 R44, [R206] ;  /* 0x00000000ce2c783b */ /* 0x000fe20000004200 */
[----:B------:R-:W-:Y:S02]  /*6150*/  ISETP.NE.AND P1, PT, R219, 0x1, PT ;  /* 0x00000001db00780c */ /* 0x000fe40003f25270 */
[----:B------:R-:W-:Y:S01]  /*6160*/  MOV R219, c[0x0][0x32c] ;  /* 0x0000cb0000db7a02 */ /* 0x000fe20000000f00 */
[----:B------:R-:W-:Y:S01]  /*6170*/  FFMA.FTZ R0, R9, c[0x0][0x2d0], -R2 ;  /* 0x0000b40009007a23 */ /* 0x000fe20000010802 */
[----:B------:R-:W-:Y:S01]  /*6180*/  LDSM.16.MT88.4 R40, [R204+0x800] ;  /* 0x00080000cc28783b */ /* 0x000fe20000004200 */
[----:B------:R-:W-:-:S02]  /*6190*/  IADD3 R214, R214, -0x2, RZ ;  /* 0xfffffffed6d67810 */ /* 0x000fc40007ffe0ff */
[----:B------:R3:W-:Y:S01]  /*61a0*/  MUFU.EX2 R113, R0 ;  /* 0x0000000000717308 */ /* 0x0007e20000000800 */
[----:B------:R-:W-:Y:S04]  /*61b0*/  LDSM.16.MT88.4 R28, [R205] ;  /* 0x00000000cd1c783b */ /* 0x000fe80000004200 */
[----:B------:R-:W-:Y:S04]  /*61c0*/  LDSM.16.MT88.4 R68, [R204+0x2000] ;  /* 0x00200000cc44783b */ /* 0x000fe80000004200 */
[----:B------:R-:W-:Y:S04]  /*61d0*/  LDSM.16.MT88.4 R60, [R206+0x800] ;  /* 0x00080000ce3c783b */ /* 0x000fe80000004200 */
[----:B------:R-:W-:Y:S01]  /*61e0*/  LDSM.16.MT88.4 R64, [R205+0x800] ;  /* 0x00080000cd40783b */ /* 0x000fe20000004200 */
[----:B---3--:R-:W-:-:S03]  /*61f0*/  FFMA.FTZ R0, R10, c[0x0][0x2d0], -R2 ;  /* 0x0000b4000a007a23 */ /* 0x008fc60000010802 */
[----:B------:R-:W-:Y:S01]  /*6200*/  LDSM.16.MT88.4 R72, [R206+0x2000] ;  /* 0x00200000ce48783b */ /* 0x000fe20000004200 */
[----:B------:R3:W4:Y:S03]  /*6210*/  MUFU.EX2 R112, R0 ;  /* 0x0000000000707308 */ /* 0x0007260000000800 */
[----:B------:R-:W-:Y:S04]  /*6220*/  LDSM.16.MT88.4 R48, [R203+0x2800] ;  /* 0x00280000cb30783b */ /* 0x000fe80000004200 */
[----:B------:R-:W-:Y:S04]  /*6230*/  LDSM.16.MT88.4 R56, [R205+0x2000] ;  /* 0x00200000cd38783b */ /* 0x000fe80000004200 */
[----:B------:R-:W-:Y:S04]  /*6240*/  LDSM.16.MT88.4 R76, [R206+0x2800] ;  /* 0x00280000ce4c783b */ /* 0x000fe80000004200 */
[----:B------:R-:W-:Y:S01]  /*6250*/  LDSM.16.MT88.4 R80, [R203+0x4000] ;  /* 0x00400000cb50783b */ /* 0x000fe20000004200 */
[----:B---3--:R-:W-:-:S03]  /*6260*/  FFMA.FTZ R0, R11, c[0x0][0x2d0], -R2 ;  /* 0x0000b4000b007a23 */ /* 0x008fc60000010802 */
[----:B------:R-:W3:Y:S01]  /*6270*/  LDSM.16.MT88.4 R8, [R203] ;  /* 0x00000000cb08783b */ /* 0x000ee20000004200 */
[----:B------:R5:W-:Y:S02]  /*6280*/  MUFU.EX2 R117, R0 ;  /* 0x0000000000757308 */ /* 0x000be40000000800 */
[----:B-----5:R-:W-:-:S06]  /*6290*/  FFMA.FTZ R0, R15, c[0x0][0x2d0], -R2 ;  /* 0x0000b4000f007a23 */ /* 0x020fcc0000010802 */
[----:B------:R5:W-:Y:S02]  /*62a0*/  MUFU.EX2 R119, R0 ;  /* 0x0000000000777308 */ /* 0x000be40000000800 */
[--C-:B-----5:R-:W-:Y:S01]  /*62b0*/  FFMA.FTZ R0, R16, c[0x0][0x2d0], -R2.reuse ;  /* 0x0000b40010007a23 */ /* 0x120fe20000010802 */
[----:B--2---:R-:W-:Y:S01]  /*62c0*/  FMNMX.FTZ R16, R3, R5, !PT ;  /* 0x0000000503107209 */ /* 0x004fe20007810000 */
[----:B------:R-:W-:-:S04]  /*62d0*/  FFMA.FTZ R3, R19, c[0x0][0x2d0], -R2 ;  /* 0x0000b40013037a23 */ /* 0x000fc80000010802 */
[----:B------:R2:W-:Y:S01]  /*62e0*/  MUFU.EX2 R129, R0 ;  /* 0x0000000000817308 */ /* 0x0005e20000000800 */
[----:B------:R-:W-:-:S07]  /*62f0*/  FSETP.NEU.FTZ.AND P0, PT, R16, -INF , PT ;  /* 0xff8000001000780b */ /* 0x000fce0003f1d000 */
[----:B------:R5:W-:Y:S01]  /*6300*/  MUFU.EX2 R131, R3 ;  /* 0x0000000300837308 */ /* 0x000be20000000800 */
[----:B--2---:R-:W-:-:S07]  /*6310*/  FFMA.FTZ R0, R18, c[0x0][0x2d0], -R2 ;  /* 0x0000b40012007a23 */ /* 0x004fce0000010802 */
[----:B------:R2:W-:Y:S01]  /*6320*/  MUFU.EX2 R130, R0 ;  /* 0x0000000000827308 */ /* 0x0005e20000000800 */
[----:B-----5:R-:W-:Y:S02]  /*6330*/  FFMA.FTZ R3, R20, c[0x0][0x2d0], -R2 ;  /* 0x0000b40014037a23 */ /* 0x020fe40000010802 */
[----:B------:R-:W5:Y:S05]  /*6340*/  LDSM.16.MT88.4 R20, [R204] ;  /* 0x00000000cc14783b */ /* 0x000f6a0000004200 */
[----:B------:R1:W-:Y:S01]  /*6350*/  MUFU.EX2 R207, R3 ;  /* 0x0000000300cf7308 */ /* 0x0003e20000000800 */
[----:B--2---:R-:W-:-:S05]  /*6360*/  FMUL.FTZ R0, R16, c[0x0][0x2d0] ;  /* 0x0000b40010007a20 */ /* 0x004fca0000410000 */
[----:B------:R-:W-:-:S05]  /*6370*/  FSEL R0, R0, RZ, P0 ;  /* 0x000000ff00007208 */ /* 0x000fca0000000000 */
[----:B-1----:R-:W-:-:S04]  /*6380*/  FFMA.FTZ R3, R6, c[0x0][0x2d0], -R0 ;  /* 0x0000b40006037a23 */ /* 0x002fc80000010800 */
[----:B------:R1:W-:Y:S02]  /*6390*/  MUFU.EX2 R19, R3 ;  /* 0x0000000300137308 */ /* 0x0003e40000000800 */
[----:B-1----:R-:W-:-:S06]  /*63a0*/  FFMA.FTZ R3, R7, c[0x0][0x2d0], -R0 ;  /* 0x0000b40007037a23 */ /* 0x002fcc0000010800 */
[----:B------:R1:W2:Y:S02]  /*63b0*/  MUFU.EX2 R18, R3 ;  /* 0x0000000300127308 */ /* 0x0002a40000000800 */
[----:B-1----:R-:W-:Y:S01]  /*63c0*/  FFMA.FTZ R3, R12, c[0x0][0x2d0], -R0 ;  /* 0x0000b4000c037a23 */ /* 0x002fe20000010800 */
[----:B----4-:R-:W-:-:S05]  /*63d0*/  F2FP.BF16.PACK_AB R12, R112, R113 ;  /* 0x00000071700c723e */ /* 0x010fca00000010ff */
[----:B------:R1:W-:Y:S02]  /*63e0*/  MUFU.EX2 R116, R3 ;  /* 0x0000000300747308 */ /* 0x0003e40000000800 */
[----:B-1----:R-:W-:Y:S01]  /*63f0*/  FFMA.FTZ R3, R13, c[0x0][0x2d0], -R0 ;  /* 0x0000b4000d037a23 */ /* 0x002fe20000010800 */
[----:B--2---:R-:W-:-:S05]  /*6400*/  F2FP.BF16.PACK_AB R13, R18, R19 ;  /* 0x00000013120d723e */ /* 0x004fca00000010ff */
[----:B------:R1:W2:Y:S02]  /*6410*/  MUFU.EX2 R118, R3 ;  /* 0x0000000300767308 */ /* 0x0002a40000000800 */
[----:B-1----:R-:W-:Y:S01]  /*6420*/  FFMA.FTZ R3, R14, c[0x0][0x2d0], -R0 ;  /* 0x0000b4000e037a23 */ /* 0x002fe20000010800 */
[----:B------:R-:W-:Y:S02]  /*6430*/  F2FP.BF16.PACK_AB R14, R119, R117 ;  /* 0x00000075770e723e */ /* 0x000fe400000010ff */
[----:B--2---:R-:W-:-:S03]  /*6440*/  F2FP.BF16.PACK_AB R15, R118, R116 ;  /* 0x00000074760f723e */ /* 0x004fc600000010ff */
[----:B------:R1:W-:Y:S04]  /*6450*/  MUFU.EX2 R128, R3 ;  /* 0x0000000300807308 */ /* 0x0003e80000000800 */
[C---:B---3--:R-:W-:Y:S07]  /*6460*/  HMMA.16816.F32.BF16 R4, R12.reuse, R8, RZ ;  /* 0x000000080c04723c */ /* 0x048fee00000418ff */
[----:B------:R-:W-:Y:S01]  /*6470*/  F2FP.BF16.PACK_AB R8, R130, R129 ;  /* 0x000000818208723e */ /* 0x000fe200000010ff */
[----:B-----5:R-:W-:Y:S01]  /*6480*/  HMMA.16816.F32.BF16 R32, R12, R20, RZ ;  /* 0x000000140c20723c */ /* 0x020fe200000418ff */
[----:B-1----:R-:W-:-:S02]  /*6490*/  FFMA.FTZ R3, R17, c[0x0][0x2d0], -R0 ;  /* 0x0000b40011037a23 */ /* 0x002fc40000010800 */
[----:B------:R-:W-:Y:S02]  /*64a0*/  FADD.FTZ R17, R19, R18 ;  /* 0x0000001213117221 */ /* 0x000fe40000010000 */
[----:B------:R1:W2:Y:S01]  /*64b0*/  MUFU.EX2 R133, R3 ;  /* 0x0000000300857308 */ /* 0x0002a20000000800 */
[--C-:B------:R-:W-:Y:S02]  /*64c0*/  FFMA.FTZ R19, R97, c[0x0][0x2d0], -R2.reuse ;  /* 0x0000b40061137a23 */ /* 0x100fe40000010802 */
[----:B------:R-:W-:Y:S01]  /*64d0*/  HMMA.16816.F32.BF16 R20, R12, R22, RZ ;  /* 0x000000160c14723c */ /* 0x000fe200000418ff */
[----:B------:R-:W-:Y:S02]  /*64e0*/  FADD.FTZ R17, R116, R17 ;  /* 0x0000001174117221 */ /* 0x000fe40000010000 */
[----:B------:R-:W-:-:S05]  /*64f0*/  FFMA.FTZ R18, R96, c[0x0][0x2d0], -R2 ;  /* 0x0000b40060127a23 */ /* 0x000fca0000010802 */
[----:B------:R-:W-:Y:S01]  /*6500*/  HMMA.16816.F32.BF16 R52, R12, R46, RZ ;  /* 0x0000002e0c34723c */ /* 0x000fe200000418ff */
[----:B-1----:R-:W-:Y:S01]  /*6510*/  FFMA.FTZ R3, R24, c[0x0][0x2d0], -R0 ;  /* 0x0000b40018037a23 */ /* 0x002fe20000010800 */
[----:B--2---:R-:W-:-:S03]  /*6520*/  F2FP.BF16.PACK_AB R9, R133, R128 ;  /* 0x000000808509723e */ /* 0x004fc600000010ff */
[----:B------:R1:W-:Y:S02]  /*6530*/  MUFU.EX2 R134, R3 ;  /* 0x0000000300867308 */ /* 0x0003e40000000800 */
[----:B-1----:R-:W-:Y:S02]  /*6540*/  FFMA.FTZ R3, R25, c[0x0][0x2d0], -R0 ;  /* 0x0000b40019037a23 */ /* 0x002fe40000010800 */
[----:B------:R-:W-:Y:S04]  /*6550*/  HMMA.16816.F32.BF16 R24, R12, R10, RZ ;  /* 0x0000000a0c18723c */ /* 0x000fe800000418ff */
[----:B------:R-:W1:Y:S03]  /*6560*/  MUFU.EX2 R212, R3 ;  /* 0x0000000300d47308 */ /* 0x000e660000000800 */
[----:B------:R-:W-:-:S02]  /*6570*/  F2FP.BF16.PACK_AB R10, R207, R131 ;  /* 0x00000083cf0a723e */ /* 0x000fc400000010ff */
        /* <DEDUP_REMOVED lines=49> */
[--C-:B------:R-:W-:Y:S01]  /*6890*/  FFMA.FTZ R32, R86, c[0x0][0x2d0], -R0.reuse ;  /* 0x0000b40056207a23 */ /* 0x100fe20000010800 */
[----:B------:R-:W-:Y:S01]  /*68a0*/  HMMA.16816.F32.BF16 R28, R12, R82, RZ ;  /* 0x000000520c1c723c */ /* 0x000fe200000418ff */
[----:B------:R-:W-:-:S07]  /*68b0*/  FFMA.FTZ R33, R84, c[0x0][0x2d0], -R0 ;  /* 0x0000b40054217a23 */ /* 0x000fce0000010800 */
[----:B------:R-:W-:Y:S07]  /*68c0*/  HMMA.16816.F32.BF16 R144, R8, R36, R4 ;  /* 0x000000240890723c */ /* 0x000fee0000041804 */
[--C-:B------:R-:W-:Y:S01]  /*68d0*/  FFMA.FTZ R36, R93, c[0x0][0x2d0], -R2.reuse ;  /* 0x0000b4005d247a23 */ /* 0x100fe20000010802 */
[----:B-1----:R-:W-:Y:S08]  /*68e0*/  HMMA.16816.F32.BF16 R4, R12, R40, RZ ;  /* 0x000000280c04723c */ /* 0x002ff000000418ff */
[C---:B------:R-:W-:Y:S07]  /*68f0*/  HMMA.16816.F32.BF16 R100, R8.reuse, R34, R20 ;  /* 0x000000220864723c */ /* 0x040fee0000041814 */
[----:B------:R-:W-:Y:S01]  /*6900*/  FFMA.FTZ R35, R92, c[0x0][0x2d0], -R2 ;  /* 0x0000b4005c237a23 */ /* 0x000fe20000010802 */
[----:B------:R-:W-:Y:S01]  /*6910*/  HMMA.16816.F32.BF16 R136, R8, R62, R28 ;  /* 0x0000003e0888723c */ /* 0x000fe2000004181c */
[----:B------:R-:W1:Y:S01]  /*6920*/  LDSM.16.MT88.4 R28, [R203+0x6000] ;  /* 0x00600000cb1c783b */ /* 0x000e620000004200 */
[----:B------:R-:W-:-:S06]  /*6930*/  FFMA.FTZ R34, R85, c[0x0][0x2d0], -R0 ;  /* 0x0000b40055227a23 */ /* 0x000fcc0000010800 */
[----:B------:R-:W-:Y:S08]  /*6940*/  HMMA.16816.F32.BF16 R20, R12, R46, RZ ;  /* 0x0000002e0c14723c */ /* 0x000ff000000418ff */
[----:B--2---:R-:W-:Y:S08]  /*6950*/  HMMA.16816.F32.BF16 R108, R8, R24, R4 ;  /* 0x00000018086c723c */ /* 0x004ff00000041804 */
[----:B------:R-:W-:Y:S08]  /*6960*/  HMMA.16816.F32.BF16 R4, R12, R42, RZ ;  /* 0x0000002a0c04723c */ /* 0x000ff000000418ff */
[C---:B------:R-:W-:Y:S01]  /*6970*/  HMMA.16816.F32.BF16 R104, R8.reuse, R38, R20 ;  /* 0x000000260868723c */ /* 0x040fe20000041814 */
[----:B------:R-:W2:Y:S11]  /*6980*/  LDSM.16.MT88.4 R20, [R203+0x6800] ;  /* 0x00680000cb14783b */ /* 0x000eb60000004200 */
[----:B------:R-:W-:Y:S04]  /*6990*/  @!UPT UIADD3 URZ, URZ, URZ, URZ ;  /* 0x0000003f3f3ff290 */ /* 0x000fe8000fffe03f */
[----:B------:R-:W-:Y:S01]  /*69a0*/  HMMA.16816.F32.BF16 R112, R8, R26, R4 ;  /* 0x0000001a0870723c */ /* 0x000fe20000041804 */
[----:B------:R-:W3:Y:S07]  /*69b0*/  LDSM.16.MT88.4 R24, [R204+0x6000] ;  /* 0x00600000cc18783b */ /* 0x000eee0000004200 */
[----:B-1----:R-:W-:Y:S07]  /*69c0*/  HMMA.16816.F32.BF16 R4, R12, R28, RZ ;  /* 0x0000001c0c04723c */ /* 0x002fee00000418ff */
[----:B------:R-:W-:-:S02]  /*69d0*/  FFMA.FTZ R29, R99, c[0x0][0x2d0], -R2 ;  /* 0x0000b400631d7a23 */ /* 0x000fc40000010802 */
[--C-:B------:R-:W-:Y:S11]  /*69e0*/  FFMA.FTZ R28, R98, c[0x0][0x2d0], -R2.reuse ;  /* 0x0000b400621c7a23 */ /* 0x100ff60000010802 */
[----:B------:R-:W-:Y:S04]  /*69f0*/  @!UPT UIADD3 URZ, URZ, URZ, URZ ;  /* 0x0000003f3f3ff290 */ /* 0x000fe8000fffe03f */
[----:B--2---:R-:W-:Y:S08]  /*6a00*/  HMMA.16816.F32.BF16 R124, R8, R20, R4 ;  /* 0x00000014087c723c */ /* 0x004ff00000041804 */
[----:B------:R-:W-:Y:S07]  /*6a10*/  HMMA.16816.F32.BF16 R4, R12, R30, RZ ;  /* 0x0000001e0c04723c */ /* 0x000fee00000418ff */
[----:B------:R-:W-:-:S02]  /*6a20*/  FFMA.FTZ R30, R95, c[0x0][0x2d0], -R2 ;  /* 0x0000b4005f1e7a23 */ /* 0x000fc40000010802 */
[----:B------:R-:W-:Y:S02]  /*6a30*/  FFMA.FTZ R31, R94, c[0x0][0x2d0], -R2 ;  /* 0x0000b4005e1f7a23 */ /* 0x000fe40000010802 */
[----:B------:R-:W-:-:S04]  /*6a40*/  FADD.FTZ R2, R131, R3 ;  /* 0x0000000383027221 */ /* 0x000fc80000010000 */
[----:B------:R-:W-:-:S09]  /*6a50*/  FADD.FTZ R2, R207, R2 ;  /* 0x00000002cf027221 */ /* 0x000fd20000010000 */
[----:B------:R-:W-:Y:S01]  /*6a60*/  HMMA.16816.F32.BF16 R120, R8, R22, R4 ;  /* 0x000000160878723c */ /* 0x000fe20000041804 */
[----:B------:R-:W1:Y:S06]  /*6a70*/  LDSM.16.MT88.4 R20, [R204+0x6800] ;  /* 0x00680000cc14783b */ /* 0x000e6c0000004200 */
[----:B------:R-:W-:-:S04]  /*6a80*/  FADD.FTZ R4, R118, R17 ;  /* 0x0000001176047221 */ /* 0x000fc80000010000 */
[----:B------:R-:W-:Y:S02]  /*6a90*/  FADD.FTZ R17, R128, R4 ;  /* 0x0000000480117221 */ /* 0x000fe40000010000 */
[----:B---3--:R-:W-:Y:S01]  /*6aa0*/  HMMA.16816.F32.BF16 R4, R12, R24, RZ ;  /* 0x000000180c04723c */ /* 0x008fe200000418ff */
[----:B------:R-:W-:Y:S01]  /*6ab0*/  MUFU.EX2 R25, R28 ;  /* 0x0000001c00197308 */ /* 0x000fe20000000800 */
[----:B------:R-:W-:Y:S02]  /*6ac0*/  FADD.FTZ R3, R133, R17 ;  /* 0x0000001185037221 */ /* 0x000fe40000010000 */
[----:B------:R-:W-:Y:S02]  /*6ad0*/  FFMA.FTZ R17, R89, c[0x0][0x2d0], -R0 ;  /* 0x0000b40059117a23 */ /* 0x000fe40000010800 */
[----:B------:R-:W-:-:S03]  /*6ae0*/  FADD.FTZ R3, R134, R3 ;  /* 0x0000000386037221 */ /* 0x000fc60000010000 */
[----:B------:R2:W-:Y:S02]  /*6af0*/  MUFU.EX2 R24, R18 ;  /* 0x0000001200187308 */ /* 0x0005e40000000800 */
[--C-:B--2---:R-:W-:Y:S11]  /*6b00*/  FFMA.FTZ R18, R90, c[0x0][0x2d0], -R0.reuse ;  /* 0x0000b4005a127a23 */ /* 0x104ff60000010800 */
[----:B------:R-:W-:Y:S02]  /*6b10*/  @!UPT UIADD3 URZ, URZ, URZ, URZ ;  /* 0x0000003f3f3ff290 */ /* 0x000fe4000fffe03f */
[----:B-1----:R-:W-:Y:S01]  /*6b20*/  HMMA.16816.F32.BF16 R116, R8, R20, R4 ;  /* 0x000000140874723c */ /* 0x002fe20000041804 */
[----:B------:R-:W-:Y:S07]  /*6b30*/  MUFU.EX2 R21, R30 ;  /* 0x0000001e00157308 */ /* 0x000fee0000000800 */
[----:B------:R-:W-:Y:S01]  /*6b40*/  HMMA.16816.F32.BF16 R4, R12, R26, RZ ;  /* 0x0000001a0c04723c */ /* 0x000fe200000418ff */
[----:B------:R-:W-:Y:S08]  /*6b50*/  MUFU.EX2 R27, R29 ;  /* 0x0000001d001b7308 */ /* 0x000ff00000000800 */
[----:B------:R1:W2:Y:S08]  /*6b60*/  MUFU.EX2 R20, R31 ;  /* 0x0000001f00147308 */ /* 0x0002b00000000800 */
[----:B------:R3:W4:Y:S07]  /*6b70*/  MUFU.EX2 R26, R19 ;  /* 0x00000013001a7308 */ /* 0x00072e0000000800 */
[----:B------:R-:W-:Y:S01]  /*6b80*/  HMMA.16816.F32.BF16 R64, R8, R22, R4 ;  /* 0x000000160840723c */ /* 0x000fe20000041804 */
[----:B-1----:R-:W1:Y:S01]  /*6b90*/  LDSM.16.MT88.4 R28, [R206+0x6000] ;  /* 0x00600000ce1c783b */ /* 0x002e620000004200 */
[----:B--2---:R-:W-:Y:S01]  /*6ba0*/  F2FP.BF16.PACK_AB R128, R20, R21 ;  /* 0x000000151480723e */ /* 0x004fe200000010ff */
[----:B------:R-:W-:Y:S04]  /*6bb0*/  MUFU.EX2 R18, R18 ;  /* 0x0000001200127308 */ /* 0x000fe80000000800 */
[--C-:B------:R-:W-:Y:S01]  /*6bc0*/  FFMA.FTZ R7, R88, c[0x0][0x2d0], -R0.reuse ;  /* 0x0000b40058077a23 */ /* 0x100fe20000010800 */
[----:B------:R-:W-:Y:S01]  /*6bd0*/  F2FP.BF16.PACK_AB R4, R25, R27 ;  /* 0x0000001b1904723e */ /* 0x000fe200000010ff */
[--C-:B---3--:R-:W-:Y:S01]  /*6be0*/  FFMA.FTZ R19, R91, c[0x0][0x2d0], -R0.reuse ;  /* 0x0000b4005b137a23 */ /* 0x108fe20000010800 */
[----:B----4-:R-:W-:Y:S01]  /*6bf0*/  F2FP.BF16.PACK_AB R6, R24, R26 ;  /* 0x0000001a1806723e */ /* 0x010fe200000010ff */
[----:B------:R-:W-:-:S02]  /*6c00*/  FFMA.FTZ R5, R87, c[0x0][0x2d0], -R0 ;  /* 0x0000b40057057a23 */ /* 0x000fc40000010800 */
[----:B------:R-:W-:Y:S01]  /*6c10*/  FADD.FTZ R0, R27, R2 ;  /* 0x000000021b007221 */ /* 0x000fe20000010000 */
[----:B------:R-:W-:Y:S01]  /*6c20*/  MUFU.EX2 R7, R7 ;  /* 0x0000000700077308 */ /* 0x000fe20000000800 */
[----:B------:R-:W-:Y:S02]  /*6c30*/  FADD.FTZ R2, R212, R3 ;  /* 0x00000003d4027221 */ /* 0x000fe40000010000 */
[----:B------:R-:W-:-:S04]  /*6c40*/  FADD.FTZ R0, R25, R0 ;  /* 0x0000000019007221 */ /* 0x000fc80000010000 */
[----:B------:R-:W-:-:S04]  /*6c50*/  FADD.FTZ R0, R26, R0 ;  /* 0x000000001a007221 */ /* 0x000fc80000010000 */
[----:B------:R-:W-:Y:S02]  /*6c60*/  FADD.FTZ R0, R24, R0 ;  /* 0x0000000018007221 */ /* 0x000fe40000010000 */
[----:B------:R-:W2:Y:S02]  /*6c70*/  LDSM.16.MT88.4 R24, [R206+0x6800] ;  /* 0x00680000ce18783b */ /* 0x000ea40000004200 */
[----:B------:R-:W-:-:S04]  /*6c80*/  FADD.FTZ R0, R21, R0 ;  /* 0x0000000015007221 */ /* 0x000fc80000010000 */
[----:B------:R-:W-:Y:S02]  /*6c90*/  FADD.FTZ R3, R20, R0 ;  /* 0x0000000014037221 */ /* 0x000fe40000010000 */
[----:B-1----:R-:W-:Y:S01]  /*6ca0*/  HMMA.16816.F32.BF16 R20, R12, R28, RZ ;  /* 0x0000001c0c14723c */ /* 0x002fe200000418ff */
[----:B------:R-:W-:Y:S08]  /*6cb0*/  MUFU.EX2 R29, R36 ;  /* 0x00000024001d7308 */ /* 0x000ff00000000800 */
[----:B------:R-:W1:Y:S02]  /*6cc0*/  MUFU.EX2 R28, R35 ;  /* 0x00000023001c7308 */ /* 0x000e640000000800 */
[----:B-1----:R-:W-:Y:S11]  /*6cd0*/  F2FP.BF16.PACK_AB R130, R28, R29 ;  /* 0x0000001d1c82723e */ /* 0x002ff600000010ff */
[----:B------:R-:W-:Y:S02]  /*6ce0*/  @!UPT UIADD3 URZ, URZ, URZ, URZ ;  /* 0x0000003f3f3ff290 */ /* 0x000fe4000fffe03f */
[----:B--2---:R-:W-:Y:S01]  /*6cf0*/  HMMA.16816.F32.BF16 R48, R8, R24, R20 ;  /* 0x000000180830723c */ /* 0x004fe20000041814 */
[----:B------:R-:W1:Y:S07]  /*6d00*/  MUFU.EX2 R25, R19 ;  /* 0x0000001300197308 */ /* 0x000e6e0000000800 */
[----:B------:R-:W-:Y:S01]  /*6d10*/  HMMA.16816.F32.BF16 R20, R12, R30, RZ ;  /* 0x0000001e0c14723c */ /* 0x000fe200000418ff */
[----:B------:R-:W2:Y:S01]  /*6d20*/  MUFU.EX2 R24, R17 ;  /* 0x0000001100187308 */ /* 0x000ea20000000800 */
[----:B-1----:R-:W-:-:S07]  /*6d30*/  FADD.FTZ R0, R25, R2 ;  /* 0x0000000219007221 */ /* 0x002fce0000010000 */
[----:B------:R1:W3:Y:S01]  /*6d40*/  MUFU.EX2 R19, R5 ;  /* 0x0000000500137308 */ /* 0x0002e20000000800 */
[----:B------:R-:W-:Y:S02]  /*6d50*/  FADD.FTZ R2, R18, R0 ;  /* 0x0000000012027221 */ /* 0x000fe40000010000 */
[----:B------:R-:W-:Y:S02]  /*6d60*/  FADD.FTZ R0, R29, R3 ;  /* 0x000000031d007221 */ /* 0x000fe40000010000 */
[----:B--2---:R-:W-:-:S03]  /*6d70*/  FADD.FTZ R2, R24, R2 ;  /* 0x0000000218027221 */ /* 0x004fc60000010000 */
[----:B------:R-:W2:Y:S01]  /*6d80*/  MUFU.EX2 R17, R32 ;  /* 0x0000002000117308 */ /* 0x000ea20000000800 */
[----:B------:R-:W-:Y:S02]  /*6d90*/  FADD.FTZ R225, R28, R0 ;  /* 0x000000001ce17221 */ /* 0x000fe40000010000 */
[C---:B------:R-:W-:Y:S01]  /*6da0*/  FADD.FTZ R0, R7.reuse, R2 ;  /* 0x0000000207007221 */ /* 0x040fe20000010000 */
[----:B------:R-:W-:-:S03]  /*6db0*/  F2FP.BF16.PACK_AB R7, R7, R24 ;  /* 0x000000180707723e */ /* 0x000fc600000010ff */
[----:B------:R-:W-:Y:S01]  /*6dc0*/  HMMA.16816.F32.BF16 R40, R8, R26, R20 ;  /* 0x0000001a0828723c */ /* 0x000fe20000041814 */
[----:B------:R-:W4:Y:S01]  /*6dd0*/  LDSM.16.MT88.4 R20, [R205+0x6000] ;  /* 0x00600000cd14783b */ /* 0x000f220000004200 */
[----:B-1----:R-:W-:Y:S01]  /*6de0*/  F2FP.BF16.PACK_AB R5, R18, R25 ;  /* 0x000000191205723e */ /* 0x002fe200000010ff */
[----:B------:R-:W1:Y:S01]  /*6df0*/  MUFU.EX2 R3, R34 ;  /* 0x0000002200037308 */ /* 0x000e620000000800 */
[----:B---3--:R-:W-:Y:S01]  /*6e00*/  FADD.FTZ R0, R19, R0 ;  /* 0x0000000013007221 */ /* 0x008fe20000010000 */
[----:B--2---:R-:W-:-:S06]  /*6e10*/  F2FP.BF16.PACK_AB R129, R17, R19 ;  /* 0x000000131181723e */ /* 0x004fcc00000010ff */
[----:B------:R-:W2:Y:S01]  /*6e20*/  MUFU.EX2 R2, R33 ;  /* 0x0000002100027308 */ /* 0x000ea20000000800 */
[----:B------:R-:W-:-:S04]  /*6e30*/  FADD.FTZ R0, R17, R0 ;  /* 0x0000000011007221 */ /* 0x000fc80000010000 */
[----:B-1----:R-:W-:Y:S01]  /*6e40*/  FADD.FTZ R0, R3, R0 ;  /* 0x0000000003007221 */ /* 0x002fe20000010000 */
[----:B--2---:R-:W-:-:S03]  /*6e50*/  F2FP.BF16.PACK_AB R131, R2, R3 ;  /* 0x000000030283723e */ /* 0x004fc600000010ff */
[----:B------:R-:W-:Y:S01]  /*6e60*/  FADD.FTZ R221, R2, R0 ;  /* 0x0000000002dd7221 */ /* 0x000fe20000010000 */
[----:B------:R-:W-:Y:S01]  /*6e70*/  MOV R0, R242 ;  /* 0x000000f200007202 */ /* 0x000fe20000000f00 */
[----:B------:R-:W-:-:S05]  /*6e80*/  @P1 IMAD.HI.U32 R2, R242, c[0x0][0x2c8], RZ ;  /* 0x0000b200f2021a27 */ /* 0x000fca00078e00ff */
[----:B------:R-:W-:Y:S02]  /*6e90*/  @P1 SHF.R.U32.HI R0, RZ, c[0x0][0x2cc], R2 ;  /* 0x0000b300ff001a19 */ /* 0x000fe40000011602 */
[----:B------:R-:W-:Y:S02]  /*6ea0*/  ISETP.GE.AND P1, PT, R219, 0x1, PT ;  /* 0x00000001db00780c */ /* 0x000fe40003f26270 */
[----:B------:R-:W-:Y:S01]  /*6eb0*/  IADD3 R2, R213, R0, RZ ;  /* 0x00000000d5027210 */ /* 0x000fe20007ffe0ff */
[----:B----4-:R-:W-:Y:S03]  /*6ec0*/  HMMA.16816.F32.BF16 R24, R12, R20, RZ ;  /* 0x000000140c18723c */ /* 0x010fe600000418ff */
[----:B------:R-:W-:-:S05]  /*6ed0*/  IADD3 R0, R2, c[0x0][0x328], RZ ;  /* 0x0000ca0002007a10 */ /* 0x000fca0007ffe0ff */
        /* <DEDUP_REMOVED lines=113> */
.L_x_2078:
[----:B------:R-:W-:-:S04]  /*75f0*/  MOV R2, 0x1 ;  /* 0x0000000100027802 */ /* 0x000fc80000000f00 */
[----:B------:R-:W-:-:S13]  /*7600*/  ISETP.NE.AND P0, PT, R2, c[0x0][0x32c], PT ;  /* 0x0000cb0002007a0c */ /* 0x000fda0003f05270 */
[----:B------:R-:W-:-:S05]  /*7610*/  @P0 IMAD.HI.U32 R2, R3, c[0x0][0x330], RZ ;  /* 0x0000cc0003020a27 */ /* 0x000fca00078e00ff */
[----:B------:R-:W-:Y:S02]  /*7620*/  @P0 SHF.R.U32.HI R3, RZ, c[0x0][0x334], R2 ;  /* 0x0000cd00ff030a19 */ /* 0x000fe40000011602 */
.L_x_2079:
[----:B------:R-:W-:Y:S05]  /*7630*/  BSYNC B0 ;  /* 0x0000000000007941 */ /* 0x000fea0003800000 */
.L_x_2077:
[----:B------:R-:W-:-:S05]  /*7640*/  MOV R2, c[0x0][0x32c] ;  /* 0x0000cb0000027a02 */ /* 0x000fca0000000f00 */
[----:B------:R-:W-:-:S05]  /*7650*/  IMAD R3, R3, R2, c[0x0][0x32c] ;  /* 0x0000cb0003037624 */ /* 0x000fca00078e0202 */
[----:B------:R-:W-:-:S04]  /*7660*/  IMNMX R0, R0, R3, PT ;  /* 0x0000000300007217 */ /* 0x000fc80003800200 */
.L_x_2076:
        /* <DEDUP_REMOVED lines=8> */
.L_x_2101:
        /* <DEDUP_REMOVED lines=8> */
[----:B------:R1:W1:Y:S04]  /*7770*/  LDSM.16.M88.4 R24, [R200+0x1000] ;  /* 0x00100000c818783b */ /* 0x0002680000000200 */
[----:B------:R1:W1:Y:S04]  /*7780*/  LDSM.16.M88.4 R168, [R200+0x1800] ;  /* 0x00180000c8a8783b */ /* 0x0002680000000200 */
[----:B------:R1:W1:Y:S04]  /*7790*/  LDSM.16.M88.4 R172, [R209] ;  /* 0x00000000d1ac783b */ /* 0x0002680000000200 */
[----:B------:R1:W1:Y:S04]  /*77a0*/  LDSM.16.M88.4 R176, [R135] ;  /* 0x0000000087b0783b */ /* 0x0002680000000200 */
[----:B------:R1:W1:Y:S04]  /*77b0*/  LDSM.16.M88.4 R180, [R135+0x800] ;  /* 0x0008000087b4783b */ /* 0x0002680000000200 */
[----:B------:R1:W1:Y:S04]  /*77c0*/  LDSM.16.M88.4 R184, [R135+0x1000] ;  /* 0x0010000087b8783b */ /* 0x0002680000000200 */
[----:B------:R1:W1:Y:S01]  /*77d0*/  LDSM.16.M88.4 R188, [R135+0x1800] ;  /* 0x0018000087bc783b */ /* 0x0002620000000200 */
[----:B------:R-:W-:-:S05]  /*77e0*/  @P0 BRA `(.L_x_2082) ;  /* 0x0000050000000947 */ /* 0x000fca0003800000 */
[----:B------:R-:W-:Y:S01]  /*77f0*/  SHF.R.S32.HI R0, RZ, 0x1f, R218 ;  /* 0x0000001fff007819 */ /* 0x000fe200000114da */
[----:B------:R-:W-:Y:S01]  /*7800*/  IMAD.WIDE.U32 R2, R218, c[0x0][0x208], RZ ;  /* 0x00008200da027a25 */ /* 0x000fe200078e00ff */
[----:B------:R-:W-:Y:S02]  /*7810*/  SHF.R.S32.HI R4, RZ, 0x1f, R216 ;  /* 0x0000001fff047819 */ /* 0x000fe400000114d8 */
[----:B------:R-:W-:Y:S01]  /*7820*/  SHF.R.S32.HI R6, RZ, 0x1f, R222 ;  /* 0x0000001fff067819 */ /* 0x000fe200000114de */
[----:B------:R-:W-:Y:S01]  /*7830*/  IMAD R0, R0, c[0x0][0x208], RZ ;  /* 0x0000820000007a24 */ /* 0x000fe200078e02ff */
[----:B------:R-:W-:Y:S01]  /*7840*/  SHF.R.S32.HI R5, RZ, 0x1f, R224 ;  /* 0x0000001fff057819 */ /* 0x000fe200000114e0 */
[----:B------:R-:W-:Y:S01]  /*7850*/  IMAD R4, R4, c[0x0][0x218], RZ ;  /* 0x0000860004047a24 */ /* 0x000fe200078e02ff */
[----:B------:R-:W-:Y:S01]  /*7860*/  SHF.R.S32.HI R7, RZ, 0x1f, R223 ;  /* 0x0000001fff077819 */ /* 0x000fe200000114df */
[----:B------:R-:W-:Y:S01]  /*7870*/  IMAD R0, R218, c[0x0][0x20c], R0 ;  /* 0x00008300da007a24 */ /* 0x000fe200078e0200 */
[----:B------:R-:W-:Y:S01]  /*7880*/  SHF.L.U64.HI R23, R222, 0x1, R6 ;  /* 0x00000001de177819 */ /* 0x000fe20000010206 */
[----:B------:R-:W-:Y:S01]  /*7890*/  IMAD R4, R216, c[0x0][0x21c], R4 ;  /* 0x00008700d8047a24 */ /* 0x000fe200078e0204 */
[----:B------:R-:W-:Y:S01]  /*78a0*/  SHF.R.S32.HI R6, RZ, 0x1f, R217 ;  /* 0x0000001fff067819 */ /* 0x000fe200000114d9 */
[----:B------:R-:W-:Y:S01]  /*78b0*/  IMAD.IADD R3, R3, 0x1, R0 ;  /* 0x0000000103037824 */ /* 0x000fe200078e0200 */
[C---:B------:R-:W-:Y:S01]  /*78c0*/  SHF.L.U64.HI R28, R224.reuse, 0x1, R5 ;  /* 0x00000001e01c7819 */ /* 0x040fe20000010205 */
[----:B------:R-:W-:Y:S01]  /*78d0*/  IMAD.SHL.U32 R132, R224, 0x2, RZ ;  /* 0x00000002e0847824 */ /* 0x000fe200078e00ff */
[----:B------:R-:W-:Y:S01]  /*78e0*/  SHF.L.U64.HI R22, R223, 0x1, R7 ;  /* 0x00000001df167819 */ /* 0x000fe20000010207 */
[----:B------:R-:W-:Y:S01]  /*78f0*/  IMAD.WIDE.U32 R2, R216, c[0x0][0x218], R2 ;  /* 0x00008600d8027a25 */ /* 0x000fe200078e0002 */
[----:B------:R-:W-:Y:S03]  /*7900*/  SHF.L.U64.HI R21, R217, 0x1, R6 ;  /* 0x00000001d9157819 */ /* 0x000fe60000010206 */
[----:B------:R-:W-:Y:S01]  /*7910*/  IMAD.SHL.U32 R31, R222, 0x2, RZ ;  /* 0x00000002de1f7824 */ /* 0x000fe200078e00ff */
[----:B------:R-:W-:Y:S01]  /*7920*/  IADD3 R0, P0, R238, R2, RZ ;  /* 0x00000002ee007210 */ /* 0x000fe20007f1e0ff */
[----:B------:R-:W-:Y:S02]  /*7930*/  IMAD.SHL.U32 R30, R223, 0x2, RZ ;  /* 0x00000002df1e7824 */ /* 0x000fe400078e00ff */
[----:B------:R-:W-:Y:S01]  /*7940*/  IMAD.SHL.U32 R29, R217, 0x2, RZ ;  /* 0x00000002d91d7824 */ /* 0x000fe200078e00ff */
[----:B------:R-:W-:Y:S02]  /*7950*/  IADD3.X R2, R241, R3, R4, P0, !PT ;  /* 0x00000003f1027210 */ /* 0x000fe400007fe404 */
[C---:B------:R-:W-:Y:S04]  /*7960*/  LEA R20, P0, R0.reuse, c[0x0][0x1f8], 0x1 ;  /* 0x00007e0000147a11 */ /* 0x040fe800078008ff */
[----:B------:R-:W-:Y:S01]  /*7970*/  LEA.HI.X R5, R0, c[0x0][0x1fc], R2, 0x1, P0 ;  /* 0x00007f0000057a11 */ /* 0x000fe200000f0c02 */
[----:B------:R-:W-:-:S06]  /*7980*/  BRA.DIV ~URZ, `(.L_x_2083) ;  /* 0x000135b27f007947 */ /* 0x000fcc000b800000 */
[----:B------:R4:W3:Y:S02]  /*7990*/  SHFL.IDX PT, R4, R5, RZ, 0x181f ;  /* 0x00181fff05047589 */ /* 0x0008e400000e0000 */
.L_x_2216:
[----:B------:R-:W-:-:S05]  /*79a0*/  BRA.DIV ~URZ, `(.L_x_2084) ;  /* 0x000136027f007947 */ /* 0x000fca000b800000 */
[----:B------:R-:W5:Y:S01]  /*79b0*/  SHFL.IDX PT, R0, R20, RZ, 0x181f ;  /* 0x00181fff14007589 */ /* 0x000f6200000e0000 */
[----:B------:R-:W-:Y:S02]  /*79c0*/  ISETP.GE.AND P1, PT, R217, c[0x0][0x1d4], PT ;  /* 0x00007500d9007a0c */ /* 0x000fe40003f26270 */
[----:B------:R-:W-:Y:S04]  /*79d0*/  ISETP.GE.AND P3, PT, R223, c[0x0][0x1d4], PT ;  /* 0x00007500df007a0c */ /* 0x000fe80003f66270 */
[----:B------:R-:W-:Y:S02]  /*79e0*/  SEL R15, RZ, 0x10, P3 ;  /* 0x00000010ff0f7807 */ /* 0x000fe40001800000 */
[C---:B-----5:R-:W-:Y:S02]  /*79f0*/  IADD3 R2, P0, R0.reuse, R29, RZ ;  /* 0x0000001d00027210 */ /* 0x060fe40007f1e0ff */
[----:B------:R-:W-:Y:S03]  /*7a00*/  IADD3 R6, P2, R0, R31, RZ ;  /* 0x0000001f00067210 */ /* 0x000fe60007f5e0ff */
[----:B---3--:R-:W-:Y:S01]  /*7a10*/  IMAD.X R3, R4, 0x1, R21, P0 ;  /* 0x0000000104037824 */ /* 0x008fe200000e0615 */
[----:B------:R-:W-:Y:S01]  /*7a20*/  IADD3 R12, P0, R0, R30, RZ ;  /* 0x0000001e000c7210 */ /* 0x000fe20007f1e0ff */
[C---:B------:R-:W-:Y:S03]  /*7a30*/  IMAD.X R7, R4.reuse, 0x1, R23, P2 ;  /* 0x0000000104077824 */ /* 0x040fe600010e0617 */
[----:B------:R-:W-:Y:S01]  /*7a40*/  @!PT LDS RZ, [RZ] ;  /* 0x00000000fffff984 */ /* 0x000fe20000000800 */
[----:B------:R-:W-:Y:S01]  /*7a50*/  @!PT LDS RZ, [RZ] ;  /* 0x00000000fffff984 */ /* 0x000fe20000000800 */
[----:B------:R3:W-:Y:S01]  /*7a60*/  LDGSTS.E.BYPASS.LTC128B.128 [R215+0x100], [R2.64], !P1 ;  /* 0x0010000002d77fae */ /* 0x0007e2000c901d46 */
[----:B------:R-:W-:Y:S05]  /*7a70*/  IMAD.X R13, R4, 0x1, R22, P0 ;  /* 0x00000001040d7824 */ /* 0x000fea00000e0616 */
[----:B------:R5:W-:Y:S01]  /*7a80*/  LDGSTS.E.BYPASS.LTC128B.128 [R215+0x2100], [R12.64], !P3 ;  /* 0x021000000cd77fae */ /* 0x000be2000d901d46 */
[----:B---3--:R-:W-:Y:S03]  /*7a90*/  IADD3 R2, P0, R0, R132, RZ ;  /* 0x0000008400027210 */ /* 0x008fe60007f1e0ff */
[----:B------:R-:W3:Y:S02]  /*7aa0*/  SHFL.IDX PT, R0, R20, 0x1, 0x181f ;  /* 0x00381f0014007f89 */ /* 0x000ee400000e0000 */
[----:B------:R-:W-:Y:S01]  /*7ab0*/  IMAD.X R3, R4, 0x1, R28, P0 ;  /* 0x0000000104037824 */ /* 0x000fe200000e061c */
[----:B-----5:R-:W-:Y:S01]  /*7ac0*/  SEL R12, RZ, 0x10, P1 ;  /* 0x00000010ff0c7807 */ /* 0x020fe20000800000 */
[----:B------:R5:W4:Y:S01]  /*7ad0*/  SHFL.IDX PT, R4, R5, 0x1, 0x181f ;  /* 0x00381f0005047f89 */ /* 0x000b2200000e0000 */
[----:B------:R-:W-:Y:S02]  /*7ae0*/  ISETP.GE.AND P1, PT, R222, c[0x0][0x1d4], PT ;  /* 0x00007500de007a0c */ /* 0x000fe40003f26270 */
[----:B------:R-:W-:Y:S02]  /*7af0*/  ISETP.GE.AND P0, PT, R224, c[0x0][0x1d4], PT ;  /* 0x00007500e0007a0c */ /* 0x000fe40003f06270 */
[----:B------:R-:W-:Y:S09]  /*7b00*/  SEL R14, RZ, 0x10, P1 ;  /* 0x00000010ff0e7807 */ /* 0x000ff20000800000 */
[----:B------:R2:W-:Y:S04]  /*7b10*/  LDGSTS.E.BYPASS.LTC128B.128 [R215+0x4100], [R6.64], !P1 ;  /* 0x0410000006d77fae */ /* 0x0005e8000c901d46 */
[----:B------:R2:W-:Y:S01]  /*7b20*/  LDGSTS.E.BYPASS.LTC128B.128 [R215+0x6100], [R2.64], !P0 ;  /* 0x0610000002d77fae */ /* 0x0005e2000c101d46 */
[----:B----45:R-:W-:Y:S03]  /*7b30*/  SEL R5, RZ, 0x10, P0 ;  /* 0x00000010ff057807 */ /* 0x030fe60000000000 */
.L_x_2217:
[C---:B--23--:R-:W-:Y:S02]  /*7b40*/  IADD3 R2, -R12.reuse, 0x10, RZ ;  /* 0x000000100c027810 */ /* 0x04cfe40007ffe1ff */
[----:B------:R-:W-:Y:S02]  /*7b50*/  ISETP.NE.U32.AND P2, PT, R12, RZ, PT ;  /* 0x000000ff0c00720c */ /* 0x000fe40003f45070 */
[----:B------:R-:W-:Y:S04]  /*7b60*/  LOP3.LUT R2, R2, 0xf, RZ, 0xc0, !PT ;  /* 0x0000000f02027812 */ /* 0x000fe800078ec0ff */
[----:B------:R-:W-:Y:S04]  /*7b70*/  IADD3 R2, P1, P0, R2, R0, R29 ;  /* 0x0000000002027210 */ /* 0x000fe8000783e01d */
[----:B------:R-:W-:Y:S05]  /*7b80*/  IADD3.X R3, RZ, R4, R21, P1, P0 ;  /* 0x00000004ff037210 */ /* 0x000fea0000fe0415 */
[----:B------:R-:W-:Y:S01]  /*7b90*/  @!PT LDS RZ, [RZ] ;  /* 0x00000000fffff984 */ /* 0x000fe20000000800 */
[----:B------:R-:W-:Y:S01]  /*7ba0*/  @!PT LDS RZ, [RZ] ;  /* 0x00000000fffff984 */ /* 0x000fe20000000800 */
[----:B------:R-:W-:Y:S01]  /*7bb0*/  @!PT LDS RZ, [RZ] ;  /* 0x00000000fffff984 */ /* 0x000fe20000000800 */
[----:B------:R2:W-:Y:S01]  /*7bc0*/  LDGSTS.E.BYPASS.LTC128B.128.ZFILL [R215+0x1100], [R2.64], P2 ;  /* 0x0110000002d77fae */ /* 0x0005e20009141d46 */
[C---:B------:R-:W-:Y:S02]  /*7bd0*/  ISETP.NE.U32.AND P2, PT, R15.reuse, RZ, PT ;  /* 0x000000ff0f00720c */ /* 0x040fe40003f45070 */
[----:B--2---:R-:W-:Y:S04]  /*7be0*/  IADD3 R2, -R15, 0x10, RZ ;  /* 0x000000100f027810 */ /* 0x004fe80007ffe1ff */
[----:B------:R-:W-:Y:S04]  /*7bf0*/  LOP3.LUT R2, R2, 0xf, RZ, 0xc0, !PT ;  /* 0x0000000f02027812 */ /* 0x000fe800078ec0ff */
[----:B------:R-:W-:Y:S02]  /*7c00*/  IADD3 R12, P1, P0, R2, R0, R30 ;  /* 0x00000000020c7210 */ /* 0x000fe4000783e01e */
[----:B------:R-:W-:Y:S02]  /*7c10*/  IADD3 R2, -R14, 0x10, RZ ;  /* 0x000000100e027810 */ /* 0x000fe40007ffe1ff */
[----:B------:R-:W-:Y:S02]  /*7c20*/  IADD3.X R13, RZ, R4, R22, P1, P0 ;  /* 0x00000004ff0d7210 */ /* 0x000fe40000fe0416 */
[----:B------:R-:W-:Y:S03]  /*7c30*/  LOP3.LUT R2, R2, 0xf, RZ, 0xc0, !PT ;  /* 0x0000000f02027812 */ /* 0x000fe600078ec0ff */
[----:B------:R2:W-:Y:S01]  /*7c40*/  LDGSTS.E.BYPASS.LTC128B.128.ZFILL [R215+0x3100], [R12.64], P2 ;  /* 0x031000000cd77fae */ /* 0x0005e20009141d46 */
[----:B------:R-:W-:Y:S02]  /*7c50*/  IADD3 R6, P1, P0, R2, R0, R31 ;  /* 0x0000000002067210 */ /* 0x000fe4000783e01f */
[C---:B------:R-:W-:Y:S02]  /*7c60*/  IADD3 R2, -R5.reuse, 0x10, RZ ;  /* 0x0000001005027810 */ /* 0x040fe40007ffe1ff */
[----:B------:R-:W-:Y:S02]  /*7c70*/  IADD3.X R7, RZ, R4, R23, P1, P0 ;  /* 0x00000004ff077210 */ /* 0x000fe40000fe0417 */
[----:B------:R-:W-:Y:S04]  /*7c80*/  LOP3.LUT R2, R2, 0xf, RZ, 0xc0, !PT ;  /* 0x0000000f02027812 */ /* 0x000fe800078ec0ff */
[----:B------:R-:W-:Y:S04]  /*7c90*/  IADD3 R2, P1, P0, R2, R0, R132 ;  /* 0x0000000002027210 */ /* 0x000fe8000783e084 */
[----:B------:R-:W-:Y:S02]  /*7ca0*/  IADD3.X R3, RZ, R4, R28, P1, P0 ;  /* 0x00000004ff037210 */ /* 0x000fe40000fe041c */
[----:B------:R-:W-:Y:S02]  /*7cb0*/  ISETP.NE.U32.AND P1, PT, R14, RZ, PT ;  /* 0x000000ff0e00720c */ /* 0x000fe40003f25070 */
[----:B------:R-:W-:Y:S11]  /*7cc0*/  ISETP.NE.U32.AND P0, PT, R5, RZ, PT ;  /* 0x000000ff0500720c */ /* 0x000ff60003f05070 */
[----:B------:R2:W-:Y:S04]  /*7cd0*/  LDGSTS.E.BYPASS.LTC128B.128.ZFILL [R215+0x5100], [R6.64], P1 ;  /* 0x0510000006d77fae */ /* 0x0005e80008941d46 */
[----:B------:R2:W-:Y:S02]  /*7ce0*/  LDGSTS.E.BYPASS.LTC128B.128.ZFILL [R215+0x7100], [R2.64], P0 ;  /* 0x0710000002d77fae */ /* 0x0005e40008141d46 */
.L_x_2082:
[----:B------:R-:W-:Y:S05]  /*7cf0*/  BSYNC B0 ;  /* 0x0000000000007941 */ /* 0x000fea0003800000 */
.L_x_2081:
[----:B------:R-:W0:Y:S01]  /*7d00*/  LDGDEPBAR ;  /* 0x00000000000079af */ /* 0x000e220000000000 */
[----:B------:R-:W-:Y:S01]  /*7d10*/  WARPSYNC 0xffffffff ;  /* 0xffffffff00007948 */ /* 0x000fe20003800000 */
[C---:B--23--:R-:W-:Y:S01]  /*7d20*/  HMMA.16816.F32.BF16 R4, R32.reuse, R8, RZ ;  /* 0x000000082004723c */ /* 0x04cfe200000418ff */
[----:B------:R-:W-:Y:S02]  /*7d30*/  BSSY B0, `(.L_x_2085) ;  /* 0x0000169000007945 */ /* 0x000fe40003800000 */
[----:B------:R-:W-:Y:S05]  /*7d40*/  ISETP.GT.AND P0, PT, R214, R226, PT ;  /* 0x000000e2d600720c */ /* 0x000fea0003f04270 */
[C---:B------:R-:W-:Y:S08]  /*7d50*/  HMMA.16816.F32.BF16 R8, R32.reuse, R10, RZ ;  /* 0x0000000a2008723c */ /* 0x040ff000000418ff */
[C---:B----4-:R-:W-:Y:S08]  /*7d60*/  HMMA.16816.F32.BF16 R12, R32.reuse, R16, RZ ;  /* 0x00000010200c723c */ /* 0x050ff000000418ff */
[C---:B------:R-:W-:Y:S08]  /*7d70*/  HMMA.16816.F32.BF16 R16, R32.reuse, R18, RZ ;  /* 0x000000122010723c */ /* 0x040ff000000418ff */
[C---:B-1----:R-:W-:Y:S08]  /*7d80*/  HMMA.16816.F32.BF16 R20, R32.reuse, R24, RZ ;  /* 0x000000182014723c */ /* 0x042ff000000418ff */
        /* <DEDUP_REMOVED lines=15> */
[----:B------:R-:W3:Y:S07]  /*7e80*/  LDSM.16.M88.4 R172, [R202+0x1000] ;  /* 0x00100000caac783b */ /* 0x000eee0000000200 */
[C---:B-1----:R-:W-:Y:S08]  /*7e90*/  HMMA.16816.F32.BF16 R4, R168.reuse, R176, R4 ;  /* 0x000000b0a804723c */ /* 0x042ff00000041804 */
[C---:B------:R-:W-:Y:S01]  /*7ea0*/  HMMA.16816.F32.BF16 R8, R168.reuse, R178, R8 ;  /* 0x000000b2a808723c */ /* 0x040fe20000041808 */
[----:B------:R-:W-:Y:S07]  /*7eb0*/  LDSM.16.M88.4 R176, [R201+-0x6000] ;  /* 0xffa00000c9b0783b */ /* 0x000fee0000000200 */
[C---:B--2---:R-:W-:Y:S08]  /*7ec0*/  HMMA.16816.F32.BF16 R12, R168.reuse, R180, R12 ;  /* 0x000000b4a80c723c */ /* 0x044ff0000004180c */
[C---:B------:R-:W-:Y:S01]  /*7ed0*/  HMMA.16816.F32.BF16 R16, R168.reuse, R182, R16 ;  /* 0x000000b6a810723c */ /* 0x040fe20000041810 */
[----:B------:R-:W-:Y:S07]  /*7ee0*/  LDSM.16.M88.4 R180, [R201+-0x5800] ;  /* 0xffa80000c9b4783b */ /* 0x000fee0000000200 */
[C---:B---3--:R-:W-:Y:S08]  /*7ef0*/  HMMA.16816.F32.BF16 R20, R168.reuse, R172, R20 ;  /* 0x000000aca814723c */ /* 0x048ff00000041814 */
[C---:B------:R-:W-:Y:S01]  /*7f00*/  HMMA.16816.F32.BF16 R24, R168.reuse, R174, R24 ;  /* 0x000000aea818723c */ /* 0x040fe20000041818 */
[----:B------:R-:W1:Y:S07]  /*7f10*/  LDSM.16.M88.4 R172, [R210] ;  /* 0x00000000d2ac783b */ /* 0x000e6e0000000200 */
[C---:B------:R-:W-:Y:S08]  /*7f20*/  HMMA.16816.F32.BF16 R28, R168.reuse, R184, R28 ;  /* 0x000000b8a81c723c */ /* 0x040ff0000004181c */
[----:B------:R-:W-:Y:S01]  /*7f30*/  HMMA.16816.F32.BF16 R32, R168, R186, R32 ;  /* 0x000000baa820723c */ /* 0x000fe20000041820 */
[----:B------:R-:W2:Y:S08]  /*7f40*/  LDSM.16.M88.4 R168, [R201+-0x5000] ;  /* 0xffb00000c9a8783b */ /* 0x000eb00000000200 */
[----:B------:R-:W3:Y:S01]  /*7f50*/  LDSM.16.M88.4 R184, [R201+-0x4800] ;  /* 0xffb80000c9b8783b */ /* 0x000ee20000000200 */
[C---:B-1----:R-:W-:Y:S08]  /*7f60*/  HMMA.16816.F32.BF16 R4, R172.reuse, R176, R4 ;  /* 0x000000b0ac04723c */ /* 0x042ff00000041804 */
        /* <DEDUP_REMOVED lines=10> */
[----:B------:R-:W2:Y:S08]  /*8010*/  LDSM.16.M88.4 R172, [R200+0x3000] ;  /* 0x00300000c8ac783b */ /* 0x000eb00000000200 */
[----:B------:R-:W3:Y:S01]  /*8020*/  LDSM.16.M88.4 R184, [R200+0x3800] ;  /* 0x00380000c8b8783b */ /* 0x000ee20000000200 */
        /* <DEDUP_REMOVED lines=28> */
[----:B------:R-:W-:Y:S07]  /*81f0*/  LDSM.16.M88.4 R176, [R201+-0x4000] ;  /* 0xffc00000c9b0783b */ /* 0x000fee0000000200 */
[C---:B------:R-:W-:Y:S08]  /*8200*/  HMMA.16816.F32.BF16 R12, R168.reuse, R180, R12 ;  /* 0x000000b4a80c723c */ /* 0x040ff0000004180c */
[C---:B------:R-:W-:Y:S01]  /*8210*/  HMMA.16816.F32.BF16 R16, R168.reuse, R182, R16 ;  /* 0x000000b6a810723c */ /* 0x040fe20000041810 */
[----:B------:R-:W-:Y:S07]  /*8220*/  LDSM.16.M88.4 R180, [R201+-0x3800] ;  /* 0xffc80000c9b4783b */ /* 0x000fee0000000200 */
[C---:B--2---:R-:W-:Y:S08]  /*8230*/  HMMA.16816.F32.BF16 R20, R168.reuse, R172, R20 ;  /* 0x000000aca814723c */ /* 0x044ff00000041814 */
[C---:B------:R-:W-:Y:S01]  /*8240*/  HMMA.16816.F32.BF16 R24, R168.reuse, R174, R24 ;  /* 0x000000aea818723c */ /* 0x040fe20000041818 */
[----:B------:R-:W1:Y:S07]  /*8250*/  LDSM.16.M88.4 R172, [R210+0x4000] ;  /* 0x00400000d2ac783b */ /* 0x000e6e0000000200 */
[C---:B---3--:R-:W-:Y:S08]  /*8260*/  HMMA.16816.F32.BF16 R28, R168.reuse, R184, R28 ;  /* 0x000000b8a81c723c */ /* 0x048ff0000004181c */
        /* <DEDUP_REMOVED lines=80> */
[----:B------:R-:W-:Y:S01]  /*8770*/  LDSM.16.M88.4 R184, [R202+0x6000] ;  /* 0x00600000cab8783b */ /* 0x000fe20000000200 */
[C---:B-1----:R-:W-:Y:S08]  /*8780*/  HMMA.16816.F32.BF16 R4, R172.reuse, R176, R4 ;  /* 0x000000b0ac04723c */ /* 0x042ff00000041804 */
[C---:B------:R-:W-:Y:S01]  /*8790*/  HMMA.16816.F32.BF16 R8, R172.reuse, R178, R8 ;  /* 0x000000b2ac08723c */ /* 0x040fe20000041808 */
[----:B------:R-:W1:Y:S07]  /*87a0*/  LDSM.16.M88.4 R176, [R135+0x7800] ;  /* 0x0078000087b0783b */ /* 0x000e6e0000000200 */
[C---:B------:R-:W-:Y:S08]  /*87b0*/  HMMA.16816.F32.BF16 R12, R172.reuse, R180, R12 ;  /* 0x000000b4ac0c723c */ /* 0x040ff0000004180c */
[C---:B------:R-:W-:Y:S01]  /*87c0*/  HMMA.16816.F32.BF16 R16, R172.reuse, R182, R16 ;  /* 0x000000b6ac10723c */ /* 0x040fe20000041810 */
[----:B------:R-:W3:Y:S07]  /*87d0*/  LDSM.16.M88.4 R180, [R211+0xc000] ;  /* 0x00c00000d3b4783b */ /* 0x000eee0000000200 */
[C---:B--2---:R-:W-:Y:S08]  /*87e0*/  HMMA.16816.F32.BF16 R20, R172.reuse, R168, R20 ;  /* 0x000000a8ac14723c */ /* 0x044ff00000041814 */
[C---:B------:R-:W-:Y:S01]  /*87f0*/  HMMA.16816.F32.BF16 R24, R172.reuse, R170, R24 ;  /* 0x000000aaac18723c */ /* 0x040fe20000041818 */
[----:B------:R-:W2:Y:S07]  /*8800*/  LDSM.16.M88.4 R168, [R202+0x6800] ;  /* 0x00680000caa8783b */ /* 0x000eae0000000200 */
[C---:B-1----:R-:W-:Y:S08]  /*8810*/  HMMA.16816.F32.BF16 R28, R172.reuse, R176, R28 ;  /* 0x000000b0ac1c723c */ /* 0x042ff0000004181c */
[----:B------:R-:W-:Y:S01]  /*8820*/  HMMA.16816.F32.BF16 R32, R172, R178, R32 ;  /* 0x000000b2ac20723c */ /* 0x000fe20000041820 */
[----:B------:R-:W1:Y:S07]  /*8830*/  LDSM.16.M88.4 R172, [R202+0x7000] ;  /* 0x00700000caac783b */ /* 0x000e6e0000000200 */
[C---:B---3--:R-:W-:Y:S01]  /*8840*/  HMMA.16816.F32.BF16 R4, R180.reuse, R184, R4 ;  /* 0x000000b8b404723c */ /* 0x048fe20000041804 */
[----:B------:R-:W3:Y:S07]  /*8850*/  LDSM.16.M88.4 R176, [R202+0x7800] ;  /* 0x00780000cab0783b */ /* 0x000eee0000000200 */
[C---:B------:R-:W-:Y:S01]  /*8860*/  HMMA.16816.F32.BF16 R8, R180.reuse, R186, R8 ;  /* 0x000000bab408723c */ /* 0x040fe20000041808 */
[----:B------:R-:W-:Y:S07]  /*8870*/  LDSM.16.M88.4 R184, [R201] ;  /* 0x00000000c9b8783b */ /* 0x000fee0000000200 */
[C---:B--2---:R-:W-:Y:S08]  /*8880*/  HMMA.16816.F32.BF16 R12, R180.reuse, R168, R12 ;  /* 0x000000a8b40c723c */ /* 0x044ff0000004180c */
[C---:B------:R-:W-:Y:S01]  /*8890*/  HMMA.16816.F32.BF16 R16, R180.reuse, R170, R16 ;  /* 0x000000aab410723c */ /* 0x040fe20000041810 */
[----:B------:R-:W2:Y:S07]  /*88a0*/  LDSM.16.M88.4 R168, [R210+0xc000] ;  /* 0x00c00000d2a8783b */ /* 0x000eae0000000200 */
[C---:B-1----:R-:W-:Y:S08]  /*88b0*/  HMMA.16816.F32.BF16 R20, R180.reuse, R172, R20 ;  /* 0x000000acb414723c */ /* 0x042ff00000041814 */
[C---:B------:R-:W-:Y:S01]  /*88c0*/  HMMA.16816.F32.BF16 R24, R180.reuse, R174, R24 ;  /* 0x000000aeb418723c */ /* 0x040fe20000041818 */
[----:B------:R-:W1:Y:S07]  /*88d0*/  LDSM.16.M88.4 R172, [R201+0x800] ;  /* 0x00080000c9ac783b */ /* 0x000e6e0000000200 */
[C---:B---3--:R-:W-:Y:S08]  /*88e0*/  HMMA.16816.F32.BF16 R28, R180.reuse, R176, R28 ;  /* 0x000000b0b41c723c */ /* 0x048ff0000004181c */
[----:B------:R-:W-:Y:S08]  /*88f0*/  HMMA.16816.F32.BF16 R32, R180, R178, R32 ;  /* 0x000000b2b420723c */ /* 0x000ff00000041820 */
[C---:B--2---:R-:W-:Y:S08]  /*8900*/  HMMA.16816.F32.BF16 R4, R168.reuse, R184, R4 ;  /* 0x000000b8a804723c */ /* 0x044ff00000041804 */
[C---:B------:R-:W-:Y:S08]  /*8910*/  HMMA.16816.F32.BF16 R8, R168.reuse, R186, R8 ;  /* 0x000000baa808723c */ /* 0x040ff00000041808 */
[C---:B-1----:R-:W-:Y:S08]  /*8920*/  HMMA.16816.F32.BF16 R12, R168.reuse, R172, R12 ;  /* 0x000000aca80c723c */ /* 0x042ff0000004180c */
[----:B------:R-:W-:Y:S01]  /*8930*/  FMUL.FTZ R0, R4, c[0x0][0x320] ;  /* 0x0000c80004007a20 */ /* 0x000fe20000410000 */
[C---:B------:R-:W-:Y:S03]  /*8940*/  HMMA.16816.F32.BF16 R16, R168.reuse, R174, R16 ;  /* 0x000000aea810723c */ /* 0x040fe60000041810 */
[----:B------:R1:W2:Y:S04]  /*8950*/  MUFU.TANH R189, R0 ;  /* 0x0000000000bd7308 */ /* 0x0002a80000002400 */
[----:B------:R-:W-:Y:S06]  /*8960*/  FMUL.FTZ R2, R11, c[0x0][0x320] ;  /* 0x0000c8000b027a20 */ /* 0x000fec0000410000 */
[----:B------:R3:W4:Y:S11]  /*8970*/  MUFU.TANH R190, R2 ;  /* 0x0000000200be7308 */ /* 0x0007360000002400 */
[----:B------:R-:W-:Y:S02]  /*8980*/  FMUL.FTZ R3, R18, c[0x0][0x320] ;  /* 0x0000c80012037a20 */ /* 0x000fe40000410000 */
[----:B-1----:R-:W-:Y:S02]  /*8990*/  FMUL.FTZ R0, R5, c[0x0][0x320] ;  /* 0x0000c80005007a20 */ /* 0x002fe40000410000 */
[----:B------:R-:W1:Y:S01]  /*89a0*/  MUFU.TANH R183, R3 ;  /* 0x0000000300b77308 */ /* 0x000e620000002400 */
[----:B---3--:R-:W-:Y:S09]  /*89b0*/  FMUL.FTZ R2, R19, c[0x0][0x320] ;  /* 0x0000c80013027a20 */ /* 0x008ff20000410000 */
[----:B------:R3:W1:Y:S10]  /*89c0*/  MUFU.TANH R188, R0 ;  /* 0x0000000000bc7308 */ /* 0x0006740000002400 */
[----:B------:R-:W1:Y:S01]  /*89d0*/  MUFU.TANH R182, R2 ;  /* 0x0000000200b67308 */ /* 0x000e620000002400 */
[----:B---3--:R-:W-:Y:S09]  /*89e0*/  FMUL.FTZ R0, R6, c[0x0][0x320] ;  /* 0x0000c80006007a20 */ /* 0x008ff20000410000 */
[----:B------:R3:W1:Y:S02]  /*89f0*/  MUFU.TANH R193, R0 ;  /* 0x0000000000c17308 */ /* 0x0006640000002400 */
[----:B---3--:R-:W-:Y:S02]  /*8a00*/  FMUL.FTZ R0, R7, c[0x0][0x320] ;  /* 0x0000c80007007a20 */ /* 0x008fe40000410000 */
[----:B------:R-:W3:Y:S06]  /*8a10*/  LDSM.16.M88.4 R4, [R201+0x1000] ;  /* 0x00100000c904783b */ /* 0x000eec0000000200 */
[----:B------:R5:W1:Y:S02]  /*8a20*/  MUFU.TANH R192, R0 ;  /* 0x0000000000c07308 */ /* 0x000a640000002400 */
[----:B-----5:R-:W-:Y:S08]  /*8a30*/  FMUL.FTZ R0, R8, c[0x0][0x320] ;  /* 0x0000c80008007a20 */ /* 0x020ff00000410000 */
[----:B------:R5:W1:Y:S01]  /*8a40*/  MUFU.TANH R185, R0 ;  /* 0x0000000000b97308 */ /* 0x000a620000002400 */
[C---:B---3--:R-:W-:Y:S08]  /*8a50*/  HMMA.16816.F32.BF16 R20, R168.reuse, R4, R20 ;  /* 0x00000004a814723c */ /* 0x048ff00000041814 */
[C---:B------:R-:W-:Y:S04]  /*8a60*/  HMMA.16816.F32.BF16 R24, R168.reuse, R6, R24 ;  /* 0x00000006a818723c */ /* 0x040fe80000041818 */
[----:B-----5:R-:W-:Y:S04]  /*8a70*/  FMUL.FTZ R0, R9, c[0x0][0x320] ;  /* 0x0000c80009007a20 */ /* 0x020fe80000410000 */
[----:B------:R3:W1:Y:S04]  /*8a80*/  MUFU.TANH R184, R0 ;  /* 0x0000000000b87308 */ /* 0x0006680000002400 */
[----:B---3--:R-:W-:Y:S02]  /*8a90*/  FMUL.FTZ R0, R10, c[0x0][0x320] ;  /* 0x0000c8000a007a20 */ /* 0x008fe40000410000 */
[----:B------:R-:W3:Y:S01]  /*8aa0*/  LDSM.16.M88.4 R8, [R201+0x1800] ;  /* 0x00180000c908783b */ /* 0x000ee20000000200 */
[----:B------:R-:W-:Y:S04]  /*8ab0*/  DEPBAR.LE SB0, 0x0 ;  /* 0x000080000000791a */ /* 0x000fe80000000000 */
[----:B------:R5:W1:Y:S03]  /*8ac0*/  MUFU.TANH R191, R0 ;  /* 0x0000000000bf7308 */ /* 0x000a660000002400 */
[----:B------:R-:W-:Y:S01]  /*8ad0*/  BAR.SYNC.DEFER_BLOCKING 0x0 ;  /* 0x0000000000007b1d */ /* 0x000fe20000010000 */
[----:B-----5:R-:W-:Y:S06]  /*8ae0*/  FMUL.FTZ R0, R12, c[0x0][0x320] ;  /* 0x0000c8000c007a20 */ /* 0x020fec0000410000 */
[----:B------:R5:W1:Y:S01]  /*8af0*/  MUFU.TANH R181, R0 ;  /* 0x0000000000b57308 */ /* 0x000a620000002400 */
[C---:B---3--:R-:W-:Y:S08]  /*8b00*/  HMMA.16816.F32.BF16 R28, R168.reuse, R8, R28 ;  /* 0x00000008a81c723c */ /* 0x048ff0000004181c */
[----:B------:R-:W-:Y:S04]  /*8b10*/  HMMA.16816.F32.BF16 R32, R168, R10, R32 ;  /* 0x0000000aa820723c */ /* 0x000fe80000041820 */
[----:B-----5:R-:W-:Y:S04]  /*8b20*/  FMUL.FTZ R0, R13, c[0x0][0x320] ;  /* 0x0000c8000d007a20 */ /* 0x020fe80000410000 */
[----:B------:R3:W1:Y:S04]  /*8b30*/  MUFU.TANH R180, R0 ;  /* 0x0000000000b47308 */ /* 0x0006680000002400 */
[----:B---3--:R-:W-:Y:S06]  /*8b40*/  FMUL.FTZ R0, R14, c[0x0][0x320] ;  /* 0x0000c8000e007a20 */ /* 0x008fec0000410000 */
[----:B------:R3:W1:Y:S02]  /*8b50*/  MUFU.TANH R187, R0 ;  /* 0x0000000000bb7308 */ /* 0x0006640000002400 */
[----:B---3--:R-:W-:Y:S08]  /*8b60*/  FMUL.FTZ R0, R15, c[0x0][0x320] ;  /* 0x0000c8000f007a20 */ /* 0x008ff00000410000 */
        /* <DEDUP_REMOVED lines=36> */
[----:B------:R3:W1:Y:S01]  /*8db0*/  MUFU.TANH R175, R0 ;  /* 0x0000000000af7308 */ /* 0x0006620000002400 */
[----:B------:R-:W-:-:S05]  /*8dc0*/  @!P0 BRA `(.L_x_2086) ;  /* 0x000005f000008947 */ /* 0x000fca0003800000 */
[----:B--2-4-:R-:W-:Y:S01]  /*8dd0*/  SHF.R.S32.HI R6, RZ, 0x1f, R222 ;  /* 0x0000001fff067819 */ /* 0x014fe200000114de */
[----:B------:R-:W-:Y:S01]  /*8de0*/  IMAD.MOV.U32 R194, RZ, RZ, c[0x0][0x2b8] ;  /* 0x0000ae00ffc27624 */ /* 0x000fe200078e00ff */
[----:B------:R-:W-:Y:S01]  /*8df0*/  SHF.R.S32.HI R7, RZ, 0x1f, R223 ;  /* 0x0000001fff077819 */ /* 0x000fe200000114df */
[----:B------:R-:W-:Y:S01]  /*8e00*/  IMAD R2, R214, 0x40, R232 ;  /* 0x00000040d6027824 */ /* 0x000fe200078e02e8 */
[----:B------:R-:W-:Y:S01]  /*8e10*/  SHF.L.U64.HI R13, R222, 0x1, R6 ;  /* 0x00000001de0d7819 */ /* 0x000fe20000010206 */
[----:B------:R-:W-:Y:S01]  /*8e20*/  IMAD.MOV.U32 R216, RZ, RZ, RZ ;  /* 0x000000ffffd87224 */ /* 0x000fe200078e00ff */
[----:B------:R-:W-:Y:S01]  /*8e30*/  ISETP.NE.AND P1, PT, R194, 0x1, PT ;  /* 0x00000001c200780c */ /* 0x000fe20003f25270 */
[----:B------:R-:W-:Y:S01]  /*8e40*/  IMAD.SHL.U32 R25, R224, 0x2, RZ ;  /* 0x00000002e0197824 */ /* 0x000fe200078e00ff */
[----:B------:R-:W-:Y:S01]  /*8e50*/  IADD3 R2, R2, -0x40, R229 ;  /* 0xffffffc002027810 */ /* 0x000fe20007ffe0e5 */
[----:B------:R-:W-:Y:S01]  /*8e60*/  IMAD.SHL.U32 R24, R222, 0x2, RZ ;  /* 0x00000002de187824 */ /* 0x000fe200078e00ff */
[----:B------:R-:W-:Y:S01]  /*8e70*/  SHF.R.S32.HI R194, RZ, 0x1f, R224 ;  /* 0x0000001fffc27819 */ /* 0x000fe200000114e0 */
[----:B------:R-:W-:Y:S01]  /*8e80*/  IMAD.SHL.U32 R23, R223, 0x2, RZ ;  /* 0x00000002df177824 */ /* 0x000fe200078e00ff */
[----:B------:R-:W-:Y:S01]  /*8e90*/  SHF.R.S32.HI R6, RZ, 0x1f, R217 ;  /* 0x0000001fff067819 */ /* 0x000fe200000114d9 */
[----:B---3--:R-:W-:Y:S01]  /*8ea0*/  IMAD.MOV.U32 R0, RZ, RZ, R2 ;  /* 0x000000ffff007224 */ /* 0x008fe200078e0002 */
[----:B------:R-:W-:Y:S01]  /*8eb0*/  SHF.L.U64.HI R14, R224, 0x1, R194 ;  /* 0x00000001e00e7819 */ /* 0x000fe200000102c2 */
[----:B------:R-:W-:Y:S01]  /*8ec0*/  IMAD.SHL.U32 R22, R217, 0x2, RZ ;  /* 0x00000002d9167824 */ /* 0x000fe200078e00ff */
[----:B------:R-:W-:Y:S02]  /*8ed0*/  SHF.L.U64.HI R12, R223, 0x1, R7 ;  /* 0x00000001df0c7819 */ /* 0x000fe40000010207 */
[----:B------:R-:W-:Y:S01]  /*8ee0*/  SHF.L.U64.HI R9, R217, 0x1, R6 ;  /* 0x00000001d9097819 */ /* 0x000fe20000010206 */
[----:B------:R-:W-:Y:S05]  /*8ef0*/  @P1 IMAD.HI.U32 R3, R2, c[0x0][0x2bc], RZ ;  /* 0x0000af0002031a27 */ /* 0x000fea00078e00ff */
[----:B------:R-:W-:Y:S04]  /*8f00*/  @P1 SHF.R.U32.HI R0, RZ, c[0x0][0x2c0], R3 ;  /* 0x0000b000ff001a19 */ /* 0x000fe80000011603 */
[C---:B------:R-:W-:Y:S04]  /*8f10*/  @!P6 IADD3 R3, P0, R0.reuse, R236, RZ ;  /* 0x000000ec0003e210 */ /* 0x040fe80007f1e0ff */
[----:B------:R-:W-:Y:S01]  /*8f20*/  @!P6 LEA.HI.X.SX32 R5, R0, R240, 0x1, P0 ;  /* 0x000000f00005e211 */ /* 0x000fe200000f0eff */
[----:B------:R-:W-:Y:S01]  /*8f30*/  IMAD.MOV R0, RZ, RZ, -R0 ;  /* 0x000000ffff007224 */ /* 0x000fe200078e0a00 */
[C---:B------:R-:W-:Y:S03]  /*8f40*/  @!P6 LEA R4, P0, R3.reuse, c[0x0][0x2a0], 0x2 ;  /* 0x0000a8000304ea11 */ /* 0x040fe600078010ff */
[----:B------:R-:W-:Y:S01]  /*8f50*/  IMAD R218, R0, c[0x0][0x2b8], R2 ;  /* 0x0000ae0000da7a24 */ /* 0x000fe200078e0202 */
[----:B------:R-:W-:Y:S03]  /*8f60*/  @!P6 LEA.HI.X R5, R3, c[0x0][0x2a4], R5, 0x2, P0 ;  /* 0x0000a9000305ea11 */ /* 0x000fe600000f1405 */
[----:B------:R-:W-:Y:S01]  /*8f70*/  IMAD.WIDE.U32 R2, R218, c[0x0][0x1e0], RZ ;  /* 0x00007800da027a25 */ /* 0x000fe200078e00ff */
        /* <DEDUP_REMOVED lines=15> */
.L_x_2218:
[----:B------:R-:W-:-:S05]  /*9070*/  BRA.DIV ~URZ, `(.L_x_2088) ;  /* 0x000122327f007947 */ /* 0x000fca000b800000 */
[----:B------:R-:W4:Y:S01]  /*9080*/  SHFL.IDX PT, R0, R8, RZ, 0x181f ;  /* 0x00181fff08007589 */ /* 0x000f2200000e0000 */
[----:B------:R-:W-:Y:S02]  /*9090*/  ISETP.GE.AND P2, PT, R217, c[0x0][0x1d4], PT ;  /* 0x00007500d9007a0c */ /* 0x000fe40003f46270 */
[----:B------:R-:W-:Y:S02]  /*90a0*/  ISETP.GE.AND P3, PT, R223, c[0x0][0x1d4], PT ;  /* 0x00007500df007a0c */ /* 0x000fe40003f66270 */
[----:B------:R-:W-:Y:S04]  /*90b0*/  ISETP.GE.AND P1, PT, R222, c[0x0][0x1d4], PT ;  /* 0x00007500de007a0c */ /* 0x000fe80003f26270 */
[----:B------:R-:W-:Y:S02]  /*90c0*/  SEL R11, RZ, 0x10, P1 ;  /* 0x00000010ff0b7807 */ /* 0x000fe40000800000 */
[----:B----4-:R-:W-:Y:S05]  /*90d0*/  IADD3 R6, P0, R0, R22, RZ ;  /* 0x0000001600067210 */ /* 0x010fea0007f1e0ff */
[----:B---3--:R-:W-:Y:S01]  /*90e0*/  IMAD.X R7, R4, 0x1, R9, P0 ;  /* 0x0000000104077824 */ /* 0x008fe200000e0609 */
[----:B------:R-:W-:Y:S04]  /*90f0*/  IADD3 R2, P0, R0, R23, RZ ;  /* 0x0000001700027210 */ /* 0x000fe80007f1e0ff */
[----:B------:R-:W-:Y:S01]  /*9100*/  @!PT LDS RZ, [RZ] ;  /* 0x00000000fffff984 */ /* 0x000fe20000000800 */
[----:B------:R-:W-:Y:S01]  /*9110*/  @!PT LDS RZ, [RZ] ;  /* 0x00000000fffff984 */ /* 0x000fe20000000800 */
[----:B------:R3:W-:Y:S01]  /*9120*/  LDGSTS.E.BYPASS.LTC128B.128 [R215+0x8100], [R6.64], !P2 ;  /* 0x0810000006d77fae */ /* 0x0007e2000d101d46 */
[----:B------:R-:W-:Y:S05]  /*9130*/  IMAD.X R3, R4, 0x1, R12, P0 ;  /* 0x0000000104037824 */ /* 0x000fea00000e060c */
[----:B------:R4:W-:Y:S01]  /*9140*/  LDGSTS.E.BYPASS.LTC128B.128 [R215+0xa100], [R2.64], !P3 ;  /* 0x0a10000002d77fae */ /* 0x0009e2000d901d46 */
[----:B---3--:R-:W-:Y:S02]  /*9150*/  SEL R6, RZ, 0x10, P2 ;  /* 0x00000010ff067807 */ /* 0x008fe40001000000 */
[----:B----4-:R-:W-:Y:S05]  /*9160*/  IADD3 R2, P0, R0, R24, RZ ;  /* 0x0000001800027210 */ /* 0x010fea0007f1e0ff */
[----:B------:R-:W-:Y:S05]  /*9170*/  IMAD.X R3, R4, 0x1, R13, P0 ;  /* 0x0000000104037824 */ /* 0x000fea00000e060d */
[----:B------:R3:W-:Y:S02]  /*9180*/  LDGSTS.E.BYPASS.LTC128B.128 [R215+0xc100], [R2.64], !P1 ;  /* 0x0c10000002d77fae */ /* 0x0007e4000c901d46 */
[----:B---3--:R-:W-:Y:S02]  /*9190*/  IADD3 R2, P0, R0, R25, RZ ;  /* 0x0000001900027210 */ /* 0x008fe40007f1e0ff */
[----:B------:R-:W3:Y:S03]  /*91a0*/  SHFL.IDX PT, R0, R8, 0x1, 0x181f ;  /* 0x00381f0008007f89 */ /* 0x000ee600000e0000 */
[----:B------:R-:W-:Y:S01]  /*91b0*/  IMAD.X R3, R4, 0x1, R14, P0 ;  /* 0x0000000104037824 */ /* 0x000fe200000e060e */
[----:B------:R-:W-:Y:S01]  /*91c0*/  ISETP.GE.AND P0, PT, R224, c[0x0][0x1d4], PT ;  /* 0x00007500e0007a0c */ /* 0x000fe20003f06270 */
[----:B------:R4:W2:Y:S03]  /*91d0*/  SHFL.IDX PT, R4, R5, 0x1, 0x181f ;  /* 0x00381f0005047f89 */ /* 0x0008a600000e0000 */
[----:B------:R-:W-:Y:S09]  /*91e0*/  SEL R10, RZ, 0x10, P0 ;  /* 0x00000010ff0a7807 */ /* 0x000ff20000000000 */
[----:B------:R1:W-:Y:S01]  /*91f0*/  LDGSTS.E.BYPASS.LTC128B.128 [R215+0xe100], [R2.64], !P0 ;  /* 0x0e10000002d77fae */ /* 0x0003e2000c101d46 */
[----:B--2-4-:R-:W-:Y:S03]  /*9200*/  SEL R5, RZ, 0x10, P3 ;  /* 0x00000010ff057807 */ /* 0x014fe60001800000 */
.L_x_2219:
[C---:B-1-3--:R-:W-:Y:S02]  /*9210*/  IADD3 R2, -R6.reuse, 0x10, RZ ;  /* 0x0000001006027810 */ /* 0x04afe40007ffe1ff */
        /* <DEDUP_REMOVED lines=9> */
[----:B-1----:R-:W-:Y:S04]  /*92b0*/  IADD3 R2, -R5, 0x10, RZ ;  /* 0x0000001005027810 */ /* 0x002fe80007ffe1ff */
[----:B------:R-:W-:Y:S04]  /*92c0*/  LOP3.LUT R2, R2, 0xf, RZ, 0xc0, !PT ;  /* 0x0000000f02027812 */ /* 0x000fe800078ec0ff */
[----:B------:R-:W-:Y:S02]  /*92d0*/  IADD3 R8, P1, P0, R2, R0, R23 ;  /* 0x0000000002087210 */ /* 0x000fe4000783e017 */
[C---:B------:R-:W-:Y:S02]  /*92e0*/  IADD3 R2, -R11.reuse, 0x10, RZ ;  /* 0x000000100b027810 */ /* 0x040fe40007ffe1ff */
[----:B------:R-:W-:Y:S02]  /*92f0*/  IADD3.X R9, RZ, R4, R12, P1, P0 ;  /* 0x00000004ff097210 */ /* 0x000fe40000fe040c */
[----:B------:R-:W-:Y:S03]  /*9300*/  LOP3.LUT R2, R2, 0xf, RZ, 0xc0, !PT ;  /* 0x0000000f02027812 */ /* 0x000fe600078ec0ff */
[----:B------:R1:W-:Y:S01]  /*9310*/  LDGSTS.E.BYPASS.LTC128B.128.ZFILL [R215+0xb100], [R8.64], P2 ;  /* 0x0b10000008d77fae */ /* 0x0003e20009141d46 */
[----:B------:R-:W-:Y:S02]  /*9320*/  IADD3 R6, P1, P0, R2, R0, R24 ;  /* 0x0000000002067210 */ /* 0x000fe4000783e018 */
[----:B------:R-:W-:Y:S02]  /*9330*/  IADD3 R2, -R10, 0x10, RZ ;  /* 0x000000100a027810 */ /* 0x000fe40007ffe1ff */
        /* <DEDUP_REMOVED lines=8> */
.L_x_2086:
[----:B--2-4-:R-:W-:Y:S05]  /*93c0*/  BSYNC B0 ;  /* 0x0000000000007941 */ /* 0x014fea0003800000 */
.L_x_2085:
[----:B---3--:R-:W-:Y:S01]  /*93d0*/  IMAD.MOV.U32 R0, RZ, RZ, c[0x0][0x2c4] ;  /* 0x0000b100ff007624 */ /* 0x008fe200078e00ff */
        /* <DEDUP_REMOVED lines=11> */
[C---:B-1----:R-:W-:Y:S02]  /*9490*/  IADD3 R6, R0.reuse, UR4, RZ ;  /* 0x0000000400067c10 */ /* 0x042fe4000fffe0ff */
[----:B------:R-:W-:Y:S01]  /*94a0*/  IADD3 R7, R0, c[0x0][0x328], RZ ;  /* 0x0000ca0000077a10 */ /* 0x000fe20007ffe0ff */
[----:B------:R-:W-:-:S05]  /*94b0*/  BRA.DIV ~URZ, `(.L_x_2089) ;  /* 0x000120827f007947 */ /* 0x000fca000b800000 */
[----:B------:R1:W2:Y:S02]  /*94c0*/  SHFL.IDX PT, R3, R4, RZ, 0x1c1f ;  /* 0x001c1fff04037589 */ /* 0x0002a400000e0000 */
.L_x_2220:
        /* <DEDUP_REMOVED lines=19> */
.L_x_2092:
[----:B------:R-:W-:Y:S04]  /*9600*/  MOV R8, 0x1 ;  /* 0x0000000100087802 */ /* 0x000fe80000000f00 */
[----:B------:R-:W-:Y:S11]  /*9610*/  ISETP.NE.AND P0, PT, R8, c[0x0][0x32c], PT ;  /* 0x0000cb0008007a0c */ /* 0x000ff60003f05270 */
[----:B------:R-:W-:Y:S02]  /*9620*/  @!UPT UIADD3 URZ, URZ, URZ, URZ ;  /* 0x0000003f3f3ff290 */ /* 0x000fe4000fffe03f */
[----:B------:R-:W-:Y:S05]  /*9630*/  @P0 IMAD.HI.U32 R8, R3, c[0x0][0x330], RZ ;  /* 0x0000cc0003080a27 */ /* 0x000fea00078e00ff */
[----:B------:R-:W-:Y:S02]  /*9640*/  @P0 SHF.R.U32.HI R3, RZ, c[0x0][0x334], R8 ;  /* 0x0000cd00ff030a19 */ /* 0x000fe40000011608 */
.L_x_2093:
[----:B------:R-:W-:Y:S05]  /*9650*/  BSYNC B0 ;  /* 0x0000000000007941 */ /* 0x000fea0003800000 */
.L_x_2091:
[----:B------:R-:W-:Y:S04]  /*9660*/  IMAD R3, R3, c[0x0][0x32c], -R5 ;  /* 0x0000cb0003037a24 */ /* 0x000fe800078e0a05 */
[----:B------:R-:W-:Y:S05]  /*9670*/  IMAD.IADD R3, R3, 0x1, -R231 ;  /* 0x0000000103037824 */ /* 0x000fea00078e0ae7 */
[----:B------:R-:W-:Y:S02]  /*9680*/  IMNMX R0, R0, R3, !PT ;  /* 0x0000000300007217 */ /* 0x000fe40007800200 */
[----:B------:R-:W-:Y:S04]  /*9690*/  IADD3 R3, R3, c[0x0][0x32c], RZ ;  /* 0x0000cb0003037a10 */ /* 0x000fe80007ffe0ff */
[----:B------:R-:W-:Y:S02]  /*96a0*/  IMNMX R2, R2, R3, PT ;  /* 0x0000000302027217 */ /* 0x000fe40003800200 */
.L_x_2090:
        /* <DEDUP_REMOVED lines=50> */
[----:B------:R2:W3:Y:S02]  /*99d0*/  SHFL.IDX PT, R3, R4, 0x1, 0x1c1f ;  /* 0x003c1f0004037f89 */ /* 0x0004e400000e0000 */
.L_x_2221:
        /* <DEDUP_REMOVED lines=12> */
[----:B-12---:R-:W-:Y:S05]  /*9aa0*/  IMAD.MOV.U32 R4, RZ, RZ, 0x1 ;  /* 0x00000001ff047424 */ /* 0x006fea00078e00ff */
[----:B------:R-:W-:Y:S11]  /*9ab0*/  ISETP.NE.AND P0, PT, R4, c[0x0][0x32c], PT ;  /* 0x0000cb0004007a0c */ /* 0x000ff60003f05270 */
[----:B------:R-:W-:Y:S02]  /*9ac0*/  @!UPT UIADD3 URZ, URZ, URZ, URZ ;  /* 0x0000003f3f3ff290 */ /* 0x000fe4000fffe03f */
[----:B------:R-:W-:Y:S05]  /*9ad0*/  @P0 IMAD.HI.U32 R4, R3, c[0x0][0x330], RZ ;  /* 0x0000cc0003040a27 */ /* 0x000fea00078e00ff */
[----:B------:R-:W-:Y:S04]  /*9ae0*/  @P0 SHF.R.U32.HI R3, RZ, c[0x0][0x334], R4 ;  /* 0x0000cd00ff030a19 */ /* 0x000fe80000011604 */
[----:B------:R-:W-:Y:S01]  /*9af0*/  LOP3.LUT R3, RZ, R3, RZ, 0x33, !PT ;  /* 0x00000003ff037212 */ /* 0x000fe200078e33ff */
[----:B------:R-:W-:-:S05]  /*9b00*/  BRA `(.L_x_2098) ;  /* 0x0000005000007947 */ /* 0x000fca0003800000 */
.L_x_2097:
[----:B-12---:R-:W-:Y:S04]  /*9b10*/  MOV R4, 0x1 ;  /* 0x0000000100047802 */ /* 0x006fe80000000f00 */
[----:B------:R-:W-:Y:S11]  /*9b20*/  ISETP.NE.AND P0, PT, R4, c[0x0][0x32c], PT ;  /* 0x0000cb0004007a0c */ /* 0x000ff60003f05270 */
[----:B------:R-:W-:Y:S02]  /*9b30*/  @!UPT UIADD3 URZ, URZ, URZ, URZ ;  /* 0x0000003f3f3ff290 */ /* 0x000fe4000fffe03f */
[----:B------:R-:W-:Y:S05]  /*9b40*/  @P0 IMAD.HI.U32 R4, R3, c[0x0][0x330], RZ ;  /* 0x0000cc0003040a27 */ /* 0x000fea00078e00ff */
[----:B------:R-:W-:Y:S02]  /*9b50*/  @P0 SHF.R.U32.HI R3, RZ, c[0x0][0x334], R4 ;  /* 0x0000cd00ff030a19 */ /* 0x000fe40000011604 */
.L_x_2098:
[----:B------:R-:W-:Y:S05]  /*9b60*/  BSYNC B0 ;  /* 0x0000000000007941 */ /* 0x000fea0003800000 */
.L_x_2096:
[----:B------:R-:W-:Y:S04]  /*9b70*/  IMAD R5, R3, c[0x0][0x32c], -R5 ;  /* 0x0000cb0003057a24 */ /* 0x000fe800078e0a05 */
[----:B------:R-:W-:Y:S05]  /*9b80*/  IMAD.IADD R3, R5, 0x1, -R231 ;  /* 0x0000000105037824 */ /* 0x000fea00078e0ae7 */
[----:B------:R-:W-:Y:S02]  /*9b90*/  IMNMX R0, R0, R3, !PT ;  /* 0x0000000300007217 */ /* 0x000fe40007800200 */
[----:B------:R-:W-:Y:S04]  /*9ba0*/  IADD3 R3, R3, c[0x0][0x32c], RZ ;  /* 0x0000cb0003037a10 */ /* 0x000fe80007ffe0ff */
[----:B------:R-:W-:Y:S02]  /*9bb0*/  IMNMX R2, R2, R3, PT ;  /* 0x0000000302027217 */ /* 0x000fe40003800200 */
.L_x_2095:
        /* <DEDUP_REMOVED lines=82> */
.L_x_2222:
[----:B-12---:R-:W-:Y:S01]  /*a0e0*/  FMNMX.FTZ R4, R4, R0, !PT ;  /* 0x0000000004047209 */ /* 0x006fe20007810000 */
[----:B------:R-:W-:-:S05]  /*a0f0*/  BRA.DIV ~URZ, `(.L_x_2100) ;  /* 0x000115627f007947 */ /* 0x000fca000b800000 */
[----:B------:R-:W1:Y:S02]  /*a100*/  SHFL.BFLY PT, R0, R4, 0x1, 0x1f ;  /* 0x0c201f0004007f89 */ /* 0x000e6400000e0000 */
[----:B-1----:R-:W-:Y:S02]  /*a110*/  FMNMX.FTZ R132, R4, R0, !PT ;  /* 0x0000000004847209 */ /* 0x002fe40007810000 */
[----:B------:R-:W1:Y:S02]  /*a120*/  SHFL.BFLY PT, R0, R5, 0x2, 0x1f ;  /* 0x0c401f0005007f89 */ /* 0x000e6400000e0000 */
[----:B-1----:R-:W-:Y:S05]  /*a130*/  FMNMX.FTZ R4, R5, R0, !PT ;  /* 0x0000000005047209 */ /* 0x002fea0007810000 */
[----:B------:R1:W2:Y:S02]  /*a140*/  SHFL.BFLY PT, R0, R4, 0x1, 0x1f ;  /* 0x0c201f0004007f89 */ /* 0x0002a400000e0000 */
.L_x_2223:
        /* <DEDUP_REMOVED lines=23> */
[----:B------:R-:W2:Y:S01]  /*a2c0*/  MUFU.EX2 R5, R5 ;  /* 0x0000000500057308 */ /* 0x000ea20000000800 */
[--C-:B------:R-:W-:Y:S02]  /*a2d0*/  FFMA.FTZ R193, R25, c[0x0][0x2d0], -R2.reuse ;  /* 0x0000b40019c17a23 */ /* 0x100fe40000010802 */
[--C-:B------:R-:W-:Y:S02]  /*a2e0*/  FFMA.FTZ R196, R24, c[0x0][0x2d0], -R2.reuse ;  /* 0x0000b40018c47a23 */ /* 0x100fe40000010802 */
[--C-:B------:R-:W-:Y:S02]  /*a2f0*/  FFMA.FTZ R133, R168, c[0x0][0x2d0], -R2.reuse ;  /* 0x0000b400a8857a23 */ /* 0x100fe40000010802 */
[----:B------:R-:W-:Y:S03]  /*a300*/  FFMA.FTZ R194, R23, c[0x0][0x2d0], -R2 ;  /* 0x0000b40017c27a23 */ /* 0x000fe60000010802 */
[----:B------:R3:W-:Y:S01]  /*a310*/  MUFU.EX2 R23, R133 ;  /* 0x0000008500177308 */ /* 0x0007e20000000800 */
[C---:B-1----:R-:W-:Y:S02]  /*a320*/  FFMA.FTZ R2, R0.reuse, R225, R4 ;  /* 0x000000e100027223 */ /* 0x042fe40000010004 */
[C---:B------:R-:W-:Y:S02]  /*a330*/  FMUL.FTZ R32, R0.reuse, R136 ;  /* 0x0000008800207220 */ /* 0x040fe40000410000 */
[C---:B------:R-:W-:Y:S02]  /*a340*/  FMUL.FTZ R33, R0.reuse, R137 ;  /* 0x0000008900217220 */ /* 0x040fe40000410000 */
[C---:B------:R-:W-:Y:S02]  /*a350*/  FMUL.FTZ R25, R0.reuse, R145 ;  /* 0x0000009100197220 */ /* 0x040fe40000410000 */
[C---:B------:R-:W-:Y:S02]  /*a360*/  FMUL.FTZ R24, R0.reuse, R144 ;  /* 0x0000009000187220 */ /* 0x040fe40000410000 */
[----:B--2---:R-:W-:Y:S01]  /*a370*/  FADD.FTZ R22, R5, R2 ;  /* 0x0000000205167221 */ /* 0x004fe20000010000 */
[----:B------:R-:W-:Y:S01]  /*a380*/  FSEL R2, R3, RZ, P0 ;  /* 0x000000ff03027208 */ /* 0x000fe20000000000 */
[----:B------:R-:W-:Y:S01]  /*a390*/  FMUL.FTZ R28, R0, R140 ;  /* 0x0000008c001c7220 */ /* 0x000fe20000410000 */
[----:B------:R-:W-:Y:S01]  /*a3a0*/  F2FP.BF16.PACK_AB R168, R5, R4 ;  /* 0x0000000405a8723e */ /* 0x000fe200000010ff */
[----:B------:R-:W-:Y:S01]  /*a3b0*/  FMUL.FTZ R4, R3, c[0x0][0x2d0] ;  /* 0x0000b40003047a20 */ /* 0x000fe20000410000 */
[----:B------:R-:W-:Y:S01]  /*a3c0*/  MUFU.EX2 R144, R178 ;  /* 0x000000b200907308 */ /* 0x000fe20000000800 */
[----:B------:R-:W-:Y:S02]  /*a3d0*/  FADD.FTZ R2, -R2, R134 ;  /* 0x0000008602027221 */ /* 0x000fe40000010100 */
[----:B------:R-:W-:Y:S01]  /*a3e0*/  FMUL.FTZ R29, R0, R141 ;  /* 0x0000008d001d7220 */ /* 0x000fe20000410000 */
[----:B------:R-:W-:Y:S01]  /*a3f0*/  FSEL R4, R4, RZ, P0 ;  /* 0x000000ff04047208 */ /* 0x000fe20000000000 */
[----:B------:R-:W-:Y:S01]  /*a400*/  FMUL.FTZ R2, R2, c[0x0][0x2d0] ;  /* 0x0000b40002027a20 */ /* 0x000fe20000410000 */
[----:B------:R-:W-:Y:S01]  /*a410*/  ISETP.GT.AND P0, PT, R214, R207, PT ;  /* 0x000000cfd600720c */ /* 0x000fe20003f04270 */
[----:B------:R-:W-:Y:S01]  /*a420*/  FMUL.FTZ R36, R0, R36 ;  /* 0x0000002400247220 */ /* 0x000fe20000410000 */
[----:B------:R-:W-:Y:S01]  /*a430*/  IADD3 R214, R214, -0x1, RZ ;  /* 0xffffffffd6d67810 */ /* 0x000fe20007ffe0ff */
[--C-:B------:R-:W-:Y:S02]  /*a440*/  FFMA.FTZ R5, R21, c[0x0][0x2d0], -R4.reuse ;  /* 0x0000b40015057a23 */ /* 0x100fe40000010804 */
[----:B------:R-:W1:Y:S01]  /*a450*/  MUFU.EX2 R21, R35 ;  /* 0x0000002300157308 */ /* 0x000e620000000800 */
[--C-:B------:R-:W-:Y:S02]  /*a460*/  FFMA.FTZ R6, R6, c[0x0][0x2d0], -R4.reuse ;  /* 0x0000b40006067a23 */ /* 0x100fe40000010804 */
[--C-:B------:R-:W-:Y:S02]  /*a470*/  FFMA.FTZ R195, R7, c[0x0][0x2d0], -R4.reuse ;  /* 0x0000b40007c37a23 */ /* 0x100fe40000010804 */
[--C-:B---3--:R-:W-:Y:S02]  /*a480*/  FFMA.FTZ R133, R20, c[0x0][0x2d0], -R4.reuse ;  /* 0x0000b40014857a23 */ /* 0x108fe40000010804 */
[--C-:B------:R-:W-:Y:S02]  /*a490*/  FFMA.FTZ R134, R19, c[0x0][0x2d0], -R4.reuse ;  /* 0x0000b40013867a23 */ /* 0x100fe40000010804 */
[--C-:B------:R-:W-:Y:S01]  /*a4a0*/  FFMA.FTZ R175, R16, c[0x0][0x2d0], -R4.reuse ;  /* 0x0000b40010af7a23 */ /* 0x100fe20000010804 */
[----:B------:R-:W2:Y:S01]  /*a4b0*/  MUFU.EX2 R2, R2 ;  /* 0x0000000200027308 */ /* 0x000ea20000000800 */
[----:B------:R-:W-:Y:S02]  /*a4c0*/  FMUL.FTZ R16, R0, R152 ;  /* 0x0000009800107220 */ /* 0x000fe40000410000 */
[--C-:B------:R-:W-:Y:S02]  /*a4d0*/  FFMA.FTZ R183, R12, c[0x0][0x2d0], -R4.reuse ;  /* 0x0000b4000cb77a23 */ /* 0x100fe40000010804 */
[----:B------:R-:W-:Y:S02]  /*a4e0*/  FMUL.FTZ R12, R0, R156 ;  /* 0x0000009c000c7220 */ /* 0x000fe40000410000 */
[--C-:B------:R-:W-:Y:S02]  /*a4f0*/  FFMA.FTZ R174, R18, c[0x0][0x2d0], -R4.reuse ;  /* 0x0000b40012ae7a23 */ /* 0x100fe40000010804 */
[--C-:B------:R-:W-:Y:S01]  /*a500*/  FFMA.FTZ R173, R17, c[0x0][0x2d0], -R4.reuse ;  /* 0x0000b40011ad7a23 */ /* 0x100fe20000010804 */
[----:B------:R-:W-:Y:S01]  /*a510*/  MUFU.EX2 R7, R6 ;  /* 0x0000000600077308 */ /* 0x000fe20000000800 */
[--C-:B------:R-:W-:Y:S02]  /*a520*/  FFMA.FTZ R184, R11, c[0x0][0x2d0], -R4.reuse ;  /* 0x0000b4000bb87a23 */ /* 0x100fe40000010804 */
[--C-:B------:R-:W-:Y:S01]  /*a530*/  FFMA.FTZ R189, R10, c[0x0][0x2d0], -R4.reuse ;  /* 0x0000b4000abd7a23 */ /* 0x100fe20000010804 */
[----:B-1----:R-:W-:Y:S01]  /*a540*/  F2FP.BF16.PACK_AB R170, R21, R23 ;  /* 0x0000001715aa723e */ /* 0x002fe200000010ff */
[--C-:B------:R-:W-:Y:S02]  /*a550*/  FFMA.FTZ R190, R9, c[0x0][0x2d0], -R4.reuse ;  /* 0x0000b40009be7a23 */ /* 0x100fe40000010804 */
[--C-:B------:R-:W-:Y:S02]  /*a560*/  FFMA.FTZ R191, R8, c[0x0][0x2d0], -R4.reuse ;  /* 0x0000b40008bf7a23 */ /* 0x100fe40000010804 */
[--C-:B------:R-:W-:Y:S01]  /*a570*/  FFMA.FTZ R176, R15, c[0x0][0x2d0], -R4.reuse ;  /* 0x0000b4000fb07a23 */ /* 0x100fe20000010804 */
[----:B------:R-:W1:Y:S01]  /*a580*/  MUFU.EX2 R6, R5 ;  /* 0x0000000500067308 */ /* 0x000e620000000800 */
[--C-:B------:R-:W-:Y:S02]  /*a590*/  FFMA.FTZ R182, R14, c[0x0][0x2d0], -R4.reuse ;  /* 0x0000b4000eb67a23 */ /* 0x100fe40000010804 */
[----:B------:R-:W-:Y:S02]  /*a5a0*/  FFMA.FTZ R181, R13, c[0x0][0x2d0], -R4 ;  /* 0x0000b4000db57a23 */ /* 0x000fe40000010804 */
[C---:B--2---:R-:W-:Y:S02]  /*a5b0*/  FMUL.FTZ R34, R2.reuse, R138 ;  /* 0x0000008a02227220 */ /* 0x044fe40000410000 */
[----:B------:R-:W-:Y:S02]  /*a5c0*/  FMUL.FTZ R35, R2, R139 ;  /* 0x0000008b02237220 */ /* 0x000fe40000410000 */
[----:B------:R-:W2:Y:S01]  /*a5d0*/  LDSM.16.MT88.4 R136, [R203] ;  /* 0x00000000cb88783b */ /* 0x000ea20000004200 */
[----:B------:R-:W-:Y:S01]  /*a5e0*/  MUFU.EX2 R152, R133 ;  /* 0x0000008500987308 */ /* 0x000fe20000000800 */
[----:B------:R-:W-:Y:S02]  /*a5f0*/  FADD.FTZ R4, R23, R22 ;  /* 0x0000001617047221 */ /* 0x000fe40000010000 */
[C---:B------:R-:W-:Y:S02]  /*a600*/  FMUL.FTZ R8, R0.reuse, R160 ;  /* 0x000000a000087220 */ /* 0x040fe40000410000 */
[----:B------:R-:W-:Y:S02]  /*a610*/  FADD.FTZ R172, R21, R4 ;  /* 0x0000000415ac7221 */ /* 0x000fe40000010000 */
[C---:B------:R-:W-:Y:S02]  /*a620*/  FMUL.FTZ R4, R0.reuse, R164 ;  /* 0x000000a400047220 */ /* 0x040fe40000410000 */
[----:B------:R-:W-:Y:S01]  /*a630*/  FMUL.FTZ R9, R0, R161 ;  /* 0x000000a100097220 */ /* 0x000fe20000410000 */
[----:B------:R-:W3:Y:S01]  /*a640*/  MUFU.EX2 R156, R134 ;  /* 0x00000086009c7308 */ /* 0x000ee20000000800 */
[C---:B------:R-:W-:Y:S02]  /*a650*/  FMUL.FTZ R10, R2.reuse, R162 ;  /* 0x000000a2020a7220 */ /* 0x040fe40000410000 */
[----:B------:R-:W-:Y:S01]  /*a660*/  FMUL.FTZ R11, R2, R163 ;  /* 0x000000a3020b7220 */ /* 0x000fe20000410000 */
[----:B-1----:R-:W-:Y:S01]  /*a670*/  F2FP.BF16.PACK_AB R169, R6, R7 ;  /* 0x0000000706a9723e */ /* 0x002fe200000010ff */
[C---:B------:R-:W-:Y:S01]  /*a680*/  FFMA.FTZ R5, R2.reuse, R221, R7 ;  /* 0x000000dd02057223 */ /* 0x040fe20000010007 */
[----:B------:R-:W-:Y:S01]  /*a690*/  LDSM.16.MT88.4 R160, [R203+0x1800] ;  /* 0x00180000cba0783b */ /* 0x000fe20000004200 */
[----:B------:R-:W-:Y:S02]  /*a6a0*/  FMUL.FTZ R7, R2, R167 ;  /* 0x000000a702077220 */ /* 0x000fe40000410000 */
[----:B------:R-:W-:Y:S01]  /*a6b0*/  FADD.FTZ R197, R6, R5 ;  /* 0x0000000506c57221 */ /* 0x000fe20000010000 */
[----:B------:R-:W-:Y:S01]  /*a6c0*/  MUFU.EX2 R134, R177 ;  /* 0x000000b100867308 */ /* 0x000fe20000000800 */
[----:B------:R-:W-:Y:S02]  /*a6d0*/  FMUL.FTZ R5, R0, R165 ;  /* 0x000000a500057220 */ /* 0x000fe40000410000 */
[----:B------:R-:W-:Y:S02]  /*a6e0*/  FMUL.FTZ R6, R2, R166 ;  /* 0x000000a602067220 */ /* 0x000fe40000410000 */
[----:B------:R-:W-:Y:S02]  /*a6f0*/  FMUL.FTZ R13, R0, R157 ;  /* 0x0000009d000d7220 */ /* 0x000fe40000410000 */
[C---:B------:R-:W-:Y:S02]  /*a700*/  FMUL.FTZ R14, R2.reuse, R158 ;  /* 0x0000009e020e7220 */ /* 0x040fe40000410000 */
[----:B------:R-:W-:Y:S01]  /*a710*/  FMUL.FTZ R15, R2, R159 ;  /* 0x0000009f020f7220 */ /* 0x000fe20000410000 */
[----:B------:R-:W-:Y:S01]  /*a720*/  MUFU.EX2 R178, R182 ;  /* 0x000000b600b27308 */ /* 0x000fe20000000800 */
[----:B------:R-:W-:Y:S02]  /*a730*/  FMUL.FTZ R17, R0, R153 ;  /* 0x0000009900117220 */ /* 0x000fe40000410000 */
[----:B------:R-:W-:Y:S01]  /*a740*/  FMUL.FTZ R18, R2, R154 ;  /* 0x0000009a02127220 */ /* 0x000fe20000410000 */
[----:B---3--:R-:W-:Y:S01]  /*a750*/  F2FP.BF16.PACK_AB R171, R156, R152 ;  /* 0x000000989cab723e */ /* 0x008fe200000010ff */
[----:B------:R-:W-:Y:S02]  /*a760*/  FMUL.FTZ R19, R2, R155 ;  /* 0x0000009b02137220 */ /* 0x000fe40000410000 */
[----:B------:R-:W-:Y:S02]  /*a770*/  FMUL.FTZ R21, R0, R149 ;  /* 0x0000009500157220 */ /* 0x000fe40000410000 */
[C---:B------:R-:W-:Y:S01]  /*a780*/  FMUL.FTZ R22, R2.reuse, R150 ;  /* 0x0000009602167220 */ /* 0x040fe20000410000 */
[----:B------:R-:W-:Y:S01]  /*a790*/  MUFU.EX2 R177, R181 ;  /* 0x000000b500b17308 */ /* 0x000fe20000000800 */
[C---:B--2---:R-:W-:Y:S05]  /*a7a0*/  HMMA.16816.F32.BF16 R4, R168.reuse, R136, R4 ;  /* 0x00000088a804723c */ /* 0x044fea0000041804 */
[C---:B------:R-:W-:Y:S02]  /*a7b0*/  FMUL.FTZ R23, R2.reuse, R151 ;  /* 0x0000009702177220 */ /* 0x040fe40000410000 */
[C---:B------:R-:W-:Y:S01]  /*a7c0*/  FMUL.FTZ R26, R2.reuse, R146 ;  /* 0x00000092021a7220 */ /* 0x040fe20000410000 */
[C---:B------:R-:W-:Y:S01]  /*a7d0*/  HMMA.16816.F32.BF16 R8, R168.reuse, R138, R8 ;  /* 0x0000008aa808723c */ /* 0x040fe20000041808 */
[----:B------:R-:W1:Y:S01]  /*a7e0*/  LDSM.16.MT88.4 R136, [R204] ;  /* 0x00000000cc88783b */ /* 0x000e620000004200 */
[----:B------:R-:W2:Y:S02]  /*a7f0*/  MUFU.EX2 R133, R180 ;  /* 0x000000b400857308 */ /* 0x000ea40000000800 */
[C---:B------:R-:W-:Y:S02]  /*a800*/  FMUL.FTZ R27, R2.reuse, R147 ;  /* 0x00000093021b7220 */ /* 0x040fe40000410000 */
[C---:B------:R-:W-:Y:S02]  /*a810*/  FMUL.FTZ R30, R2.reuse, R142 ;  /* 0x0000008e021e7220 */ /* 0x040fe40000410000 */
[----:B------:R-:W-:Y:S02]  /*a820*/  FMUL.FTZ R31, R2, R143 ;  /* 0x0000008f021f7220 */ /* 0x000fe40000410000 */
[----:B------:R-:W-:Y:S02]  /*a830*/  LDSM.16.MT88.4 R140, [R203+0x800] ;  /* 0x00080000cb8c783b */ /* 0x000fe40000004200 */
        /* <DEDUP_REMOVED lines=17> */
[C---:B------:R-:W-:Y:S01]  /*a950*/  FMUL.FTZ R50, R2.reuse, R50 ;  /* 0x0000003202327220 */ /* 0x040fe20000410000 */
[C---:B-1----:R-:W-:Y:S02]  /*a960*/  HMMA.16816.F32.BF16 R12, R168.reuse, R136, R12 ;  /* 0x00000088a80c723c */ /* 0x042fe4000004180c */
[----:B------:R-:W-:Y:S01]  /*a970*/  MUFU.EX2 R180, R175 ;  /* 0x000000af00b47308 */ /* 0x000fe20000000800 */
[----:B------:R-:W-:Y:S02]  /*a980*/  FMUL.FTZ R51, R2, R51 ;  /* 0x0000003302337220 */ /* 0x000fe40000410000 */
[C---:B------:R-:W-:Y:S02]  /*a990*/  FMUL.FTZ R52, R0.reuse, R52 ;  /* 0x0000003400347220 */ /* 0x040fe40000410000 */
[----:B------:R-:W-:Y:S01]  /*a9a0*/  FMUL.FTZ R53, R0, R53 ;  /* 0x0000003500357220 */ /* 0x000fe20000410000 */
[C---:B------:R-:W-:Y:S01]  /*a9b0*/  HMMA.16816.F32.BF16 R16, R168.reuse, R138, R16 ;  /* 0x0000008aa810723c */ /* 0x040fe20000041810 */
[----:B------:R-:W1:Y:S03]  /*a9c0*/  LDSM.16.MT88.4 R136, [R206] ;  /* 0x00000000ce88783b */ /* 0x000e660000004200 */
[C---:B------:R-:W-:Y:S01]  /*a9d0*/  FMUL.FTZ R54, R2.reuse, R54 ;  /* 0x0000003602367220 */ /* 0x040fe20000410000 */
[----:B------:R-:W-:Y:S01]  /*a9e0*/  MUFU.EX2 R175, R184 ;  /* 0x000000b800af7308 */ /* 0x000fe20000000800 */
[----:B------:R-:W-:Y:S02]  /*a9f0*/  FMUL.FTZ R55, R2, R55 ;  /* 0x0000003702377220 */ /* 0x000fe40000410000 */
[C---:B------:R-:W-:Y:S04]  /*aa00*/  FMUL.FTZ R56, R0.reuse, R56 ;  /* 0x0000003800387220 */ /* 0x040fe80000410000 */
        /* <DEDUP_REMOVED lines=87> */
[----:B--2---:R-:W-:Y:S01]  /*af80*/  FADD.FTZ R0, R133, R172 ;  /* 0x000000ac85007221 */ /* 0x004fe20000010000 */
[----:B------:R-:W2:Y:S01]  /*af90*/  MUFU.EX2 R179, R176 ;  /* 0x000000b000b37308 */ /* 0x000ea20000000800 */
[C---:B-1----:R-:W-:Y:S09]  /*afa0*/  HMMA.16816.F32.BF16 R44, R168.reuse, R136, R44 ;  /* 0x00000088a82c723c */ /* 0x042ff2000004182c */
[----:B------:R-:W-:Y:S01]  /*afb0*/  MUFU.EX2 R176, R183 ;  /* 0x000000b700b07308 */ /* 0x000fe20000000800 */
[C---:B------:R-:W-:Y:S01]  /*afc0*/  HMMA.16816.F32.BF16 R48, R168.reuse, R138, R48 ;  /* 0x0000008aa830723c */ /* 0x040fe20000041830 */
[----:B------:R-:W1:Y:S02]  /*afd0*/  LDSM.16.MT88.4 R136, [R206+0x2000] ;  /* 0x00200000ce88783b */ /* 0x000e640000004200 */
[----:B---3--:R-:W-:Y:S04]  /*afe0*/  FADD.FTZ R0, R2, R0 ;  /* 0x0000000002007221 */ /* 0x008fe80000010000 */
[----:B------:R-:W-:Y:S02]  /*aff0*/  FADD.FTZ R0, R144, R0 ;  /* 0x0000000090007221 */ /* 0x000fe40000010000 */
[----:B------:R-:W-:Y:S03]  /*b000*/  MUFU.EX2 R172, R191 ;  /* 0x000000bf00ac7308 */ /* 0x000fe60000000800 */
        /* <DEDUP_REMOVED lines=34> */
[----:B------:R-:W3:Y:S02]  /*b230*/  LDSM.16.MT88.4 R144, [R204+0x800] ;  /* 0x00080000cc90783b */ /* 0x000ee40000004200 */
[----:B------:R-:W4:Y:S01]  /*b240*/  MUFU.EX2 R2, R187 ;  /* 0x000000bb00027308 */ /* 0x000f220000000800 */
[----:B--2---:R-:W-:Y:S02]  /*b250*/  F2FP.BF16.PACK_AB R139, R179, R180 ;  /* 0x000000b4b38b723e */ /* 0x004fe400000010ff */
[----:B------:R-:W-:Y:S05]  /*b260*/  F2FP.BF16.PACK_AB R169, R173, R174 ;  /* 0x000000aeada9723e */ /* 0x000fea00000010ff */
[C---:B------:R-:W-:Y:S02]  /*b270*/  HMMA.16816.F32.BF16 R4, R136.reuse, R140, R4 ;  /* 0x0000008c8804723c */ /* 0x040fe40000041804 */
[----:B------:R-:W2:Y:S03]  /*b280*/  MUFU.EX2 R134, R185 ;  /* 0x000000b900867308 */ /* 0x000ea60000000800 */
[----:B-1----:R-:W-:Y:S03]  /*b290*/  FADD.FTZ R0, R133, R0 ;  /* 0x0000000085007221 */ /* 0x002fe60000010000 */
[C---:B------:R-:W-:Y:S01]  /*b2a0*/  HMMA.16816.F32.BF16 R8, R136.reuse, R142, R8 ;  /* 0x0000008e8808723c */ /* 0x040fe20000041808 */
[----:B------:R-:W1:Y:S03]  /*b2b0*/  LDSM.16.MT88.4 R140, [R206+0x800] ;  /* 0x00080000ce8c783b */ /* 0x000e660000004200 */
[----:B----4-:R-:W-:Y:S04]  /*b2c0*/  FADD.FTZ R0, R2, R0 ;  /* 0x0000000002007221 */ /* 0x010fe80000010000 */
[----:B------:R-:W-:Y:S04]  /*b2d0*/  FADD.FTZ R0, R148, R0 ;  /* 0x0000000094007221 */ /* 0x000fe80000010000 */
[C---:B--2---:R-:W-:Y:S01]  /*b2e0*/  FADD.FTZ R0, R134.reuse, R0 ;  /* 0x0000000086007221 */ /* 0x044fe20000010000 */
        /* <DEDUP_REMOVED lines=59> */
[C---:B-1----:R-:W-:Y:S01]  /*b6a0*/  F2FP.BF16.PACK_AB R168, R2.reuse, R133 ;  /* 0x0000008502a8723e */ /* 0x042fe200000010ff */
[----:B------:R-:W-:Y:S03]  /*b6b0*/  FADD.FTZ R0, R133, R0 ;  /* 0x0000000085007221 */ /* 0x000fe60000010000 */
[C---:B---3--:R-:W-:Y:S01]  /*b6c0*/  HMMA.16816.F32.BF16 R20, R136.reuse, R148, R20 ;  /* 0x000000948814723c */ /* 0x048fe20000041814 */
[----:B------:R-:W1:Y:S03]  /*b6d0*/  MUFU.EX2 R133, R195 ;  /* 0x000000c300857308 */ /* 0x000e660000000800 */
        /* <DEDUP_REMOVED lines=8> */
[----:B-1----:R-:W-:Y:S04]  /*b760*/  F2FP.BF16.PACK_AB R171, R133, R172 ;  /* 0x000000ac85ab723e */ /* 0x002fe800000010ff */
[C---:B--2---:R-:W-:Y:S08]  /*b770*/  HMMA.16816.F32.BF16 R36, R136.reuse, R144, R36 ;  /* 0x000000908824723c */ /* 0x044ff00000041824 */
        /* <DEDUP_REMOVED lines=58> */
[----:B------:R-:W-:Y:S04]  /*bb20*/  FADD.FTZ R0, R175, R0 ;  /* 0x00000000af007221 */ /* 0x000fe80000010000 */
[C---:B------:R-:W-:Y:S04]  /*bb30*/  HMMA.16816.F32.BF16 R136, R168.reuse, R138, R32 ;  /* 0x0000008aa888723c */ /* 0x040fe80000041820 */
[----:B------:R-:W-:Y:S04]  /*bb40*/  FADD.FTZ R0, R174, R0 ;  /* 0x00000000ae007221 */ /* 0x000fe80000010000 */
[C---:B---3--:R-:W-:Y:S04]  /*bb50*/  HMMA.16816.F32.BF16 R36, R168.reuse, R4, R36 ;  /* 0x00000004a824723c */ /* 0x048fe80000041824 */
[----:B------:R-:W-:Y:S04]  /*bb60*/  FADD.FTZ R0, R173, R0 ;  /* 0x00000000ad007221 */ /* 0x000fe80000010000 */
[C---:B------:R-:W-:Y:S01]  /*bb70*/  HMMA.16816.F32.BF16 R40, R168.reuse, R6, R40 ;  /* 0x00000006a828723c */ /* 0x040fe20000041828 */
[----:B------:R-:W1:Y:S03]  /*bb80*/  LDSM.16.MT88.4 R4, [R203+0x5800] ;  /* 0x00580000cb04783b */ /* 0x000e660000004200 */
[----:B------:R-:W-:Y:S04]  /*bb90*/  FADD.FTZ R0, R172, R0 ;  /* 0x00000000ac007221 */ /* 0x000fe80000010000 */
[C---:B----4-:R-:W-:Y:S04]  /*bba0*/  HMMA.16816.F32.BF16 R44, R168.reuse, R8, R44 ;  /* 0x00000008a82c723c */ /* 0x050fe8000004182c */
[----:B------:R-:W-:Y:S01]  /*bbb0*/  FADD.FTZ R221, R133, R0 ;  /* 0x0000000085dd7221 */ /* 0x000fe20000010000 */
[----:B------:R-:W-:Y:S03]  /*bbc0*/  MOV R133, R132 ;  /* 0x0000008400857202 */ /* 0x000fe60000000f00 */
        /* <DEDUP_REMOVED lines=26> */
[C---:B----4-:R-:W-:Y:S07]  /*bd70*/  HMMA.16816.F32.BF16 R124, R168.reuse, R16, R124 ;  /* 0x00000010a87c723c */ /* 0x050fee000004187c */
[----:B------:R-:W-:Y:S01]  /*bd80*/  MOV R16, R3 ;  /* 0x0000000300107202 */ /* 0x000fe20000000f00 */
[----:B------:R-:W-:Y:S01]  /*bd90*/  HMMA.16816.F32.BF16 R128, R168, R18, R128 ;  /* 0x00000012a880723c */ /* 0x000fe20000041880 */
[----:B------:R-:W-:-:S07]  /*bda0*/  @P0 BRA `(.L_x_2101) ;  /* 0xffffb94000000947 */ /* 0x000fce000383ffff */
.L_x_2080:
        /* <DEDUP_REMOVED lines=21> */
.L_x_2104:
[----:B------:R-:W-:-:S04]  /*bf00*/  MOV R3, 0x1 ;  /* 0x0000000100037802 */ /* 0x000fc80000000f00 */
[----:B------:R-:W-:-:S13]  /*bf10*/  ISETP.NE.AND P0, PT, R3, c[0x0][0x32c], PT ;  /* 0x0000cb0003007a0c */ /* 0x000fda0003f05270 */
[----:B------:R-:W-:-:S05]  /*bf20*/  @P0 IMAD.HI.U32 R3, R0, c[0x0][0x330], RZ ;  /* 0x0000cc0000030a27 */ /* 0x000fca00078e00ff */
[----:B------:R-:W-:Y:S02]  /*bf30*/  @P0 SHF.R.U32.HI R0, RZ, c[0x0][0x334], R3 ;  /* 0x0000cd00ff000a19 */ /* 0x000fe40000011603 */
.L_x_2105:
[----:B------:R-:W-:Y:S05]  /*bf40*/  BSYNC B0 ;  /* 0x0000000000007941 */ /* 0x000fea0003800000 */
.L_x_2103:
[----:B------:R-:W-:-:S05]  /*bf50*/  IMAD R0, R0, c[0x0][0x32c], RZ ;  /* 0x0000cb0000007a24 */ /* 0x000fca00078e02ff */
[----:B------:R-:W-:-:S04]  /*bf60*/  IMNMX R2, R2, R0, !PT ;  /* 0x0000000002027217 */ /* 0x000fc80007800200 */
.L_x_2102:
        /* <DEDUP_REMOVED lines=9> */
.L_x_2117:
        /* <DEDUP_REMOVED lines=43> */
.L_x_2224:
        /* <DEDUP_REMOVED lines=26> */
.L_x_2225:
        /* <DEDUP_REMOVED lines=27> */
.L_x_2108:
[----:B------:R-:W-:Y:S05]  /*c600*/  BSYNC B0 ;  /* 0x0000000000007941 */ /* 0x000fea0003800000 */
.L_x_2107:
        /* <DEDUP_REMOVED lines=198> */
[----:B------:R-:W-:Y:S02]  /*d270*/  FMUL.FTZ R10, R10, c[0x0][0x320] ;  /* 0x0000c8000a0a7a20 */ /* 0x000fe40000410000 */
[----:B------:R-:W-:Y:S04]  /*d280*/  FMUL.FTZ R3, R11, c[0x0][0x320] ;  /* 0x0000c8000b037a20 */ /* 0x000fe80000410000 */
        /* <DEDUP_REMOVED lines=69> */
[----:B--234-:R-:W-:Y:S01]  /*d6e0*/  SHF.R.S32.HI R6, RZ, 0x1f, R222 ;  /* 0x0000001fff067819 */ /* 0x01cfe200000114de */
        /* <DEDUP_REMOVED lines=12> */
[----:B-1----:R-:W-:Y:S01]  /*d7b0*/  IMAD.MOV.U32 R0, RZ, RZ, R2 ;  /* 0x000000ffff007224 */ /* 0x002fe200078e0002 */
        /* <DEDUP_REMOVED lines=28> */
.L_x_2226:
[----:B------:R-:W-:-:S05]  /*d980*/  BRA.DIV ~URZ, `(.L_x_2114) ;  /* 0x0000e1127f007947 */ /* 0x000fca000b800000 */
[----:B------:R-:W3:Y:S01]  /*d990*/  SHFL.IDX PT, R0, R8, RZ, 0x181f ;  /* 0x00181fff08007589 */ /* 0x000ee200000e0000 */
[----:B------:R-:W-:Y:S02]  /*d9a0*/  ISETP.GE.AND P2, PT, R217, c[0x0][0x1d4], PT ;  /* 0x00007500d9007a0c */ /* 0x000fe40003f46270 */
[----:B------:R-:W-:Y:S02]  /*d9b0*/  ISETP.GE.AND P3, PT, R223, c[0x0][0x1d4], PT ;  /* 0x00007500df007a0c */ /* 0x000fe40003f66270 */
[----:B------:R-:W-:Y:S04]  /*d9c0*/  ISETP.GE.AND P1, PT, R222, c[0x0][0x1d4], PT ;  /* 0x00007500de007a0c */ /* 0x000fe80003f26270 */
[----:B------:R-:W-:Y:S02]  /*d9d0*/  SEL R11, RZ, 0x10, P1 ;  /* 0x00000010ff0b7807 */ /* 0x000fe40000800000 */
[----:B---3--:R-:W-:Y:S05]  /*d9e0*/  IADD3 R6, P0, R0, R26, RZ ;  /* 0x0000001a00067210 */ /* 0x008fea0007f1e0ff */
[----:B--2---:R-:W-:Y:S01]  /*d9f0*/  IMAD.X R7, R4, 0x1, R9, P0 ;  /* 0x0000000104077824 */ /* 0x004fe200000e0609 */
[----:B------:R-:W-:Y:S04]  /*da00*/  IADD3 R2, P0, R0, R27, RZ ;  /* 0x0000001b00027210 */ /* 0x000fe80007f1e0ff */
[----:B------:R-:W-:Y:S01]  /*da10*/  @!PT LDS RZ, [RZ] ;  /* 0x00000000fffff984 */ /* 0x000fe20000000800 */
[----:B------:R-:W-:Y:S01]  /*da20*/  @!PT LDS RZ, [RZ] ;  /* 0x00000000fffff984 */ /* 0x000fe20000000800 */
[----:B------:R2:W-:Y:S01]  /*da30*/  LDGSTS.E.BYPASS.LTC128B.128 [R215+0x8100], [R6.64], !P2 ;  /* 0x0810000006d77fae */ /* 0x0005e2000d101d46 */
[----:B------:R-:W-:Y:S05]  /*da40*/  IMAD.X R3, R4, 0x1, R12, P0 ;  /* 0x0000000104037824 */ /* 0x000fea00000e060c */
[----:B------:R3:W-:Y:S01]  /*da50*/  LDGSTS.E.BYPASS.LTC128B.128 [R215+0xa100], [R2.64], !P3 ;  /* 0x0a10000002d77fae */ /* 0x0007e2000d901d46 */
[----:B--2---:R-:W-:Y:S02]  /*da60*/  SEL R6, RZ, 0x10, P2 ;  /* 0x00000010ff067807 */ /* 0x004fe40001000000 */
[----:B---3--:R-:W-:Y:S05]  /*da70*/  IADD3 R2, P0, R0, R28, RZ ;  /* 0x0000001c00027210 */ /* 0x008fea0007f1e0ff */
[----:B------:R-:W-:Y:S05]  /*da80*/  IMAD.X R3, R4, 0x1, R13, P0 ;  /* 0x0000000104037824 */ /* 0x000fea00000e060d */
[----:B------:R2:W-:Y:S02]  /*da90*/  LDGSTS.E.BYPASS.LTC128B.128 [R215+0xc100], [R2.64], !P1 ;  /* 0x0c10000002d77fae */ /* 0x0005e4000c901d46 */
[----:B--2---:R-:W-:Y:S02]  /*daa0*/  IADD3 R2, P0, R0, R29, RZ ;  /* 0x0000001d00027210 */ /* 0x004fe40007f1e0ff */
[----:B------:R-:W2:Y:S03]  /*dab0*/  SHFL.IDX PT, R0, R8, 0x1, 0x181f ;  /* 0x00381f0008007f89 */ /* 0x000ea600000e0000 */
[----:B------:R-:W-:Y:S01]  /*dac0*/  IMAD.X R3, R4, 0x1, R14, P0 ;  /* 0x0000000104037824 */ /* 0x000fe200000e060e */
[----:B------:R-:W-:Y:S01]  /*dad0*/  ISETP.GE.AND P0, PT, R224, c[0x0][0x1d4], PT ;  /* 0x00007500e0007a0c */ /* 0x000fe20003f06270 */
[----:B------:R3:W4:Y:S03]  /*dae0*/  SHFL.IDX PT, R4, R5, 0x1, 0x181f ;  /* 0x00381f0005047f89 */ /* 0x00072600000e0000 */
[----:B------:R-:W-:Y:S09]  /*daf0*/  SEL R10, RZ, 0x10, P0 ;  /* 0x00000010ff0a7807 */ /* 0x000ff20000000000 */
[----:B------:R1:W-:Y:S02]  /*db00*/  LDGSTS.E.BYPASS.LTC128B.128 [R215+0xe100], [R2.64], !P0 ;  /* 0x0e10000002d77fae */ /* 0x0003e4000c101d46 */
[----:B-1-3--:R-:W-:Y:S02]  /*db10*/  SEL R5, RZ, 0x10, P3 ;  /* 0x00000010ff057807 */ /* 0x00afe40001800000 */
.L_x_2227:
[C---:B--2---:R-:W-:Y:S02]  /*db20*/  IADD3 R2, -R6.reuse, 0x10, RZ ;  /* 0x0000001006027810 */ /* 0x044fe40007ffe1ff */
[----:B------:R-:W-:Y:S02]  /*db30*/  ISETP.NE.U32.AND P2, PT, R6, RZ, PT ;  /* 0x000000ff0600720c */ /* 0x000fe40003f45070 */
[----:B------:R-:W-:Y:S04]  /*db40*/  LOP3.LUT R2, R2, 0xf, RZ, 0xc0, !PT ;  /* 0x0000000f02027812 */ /* 0x000fe800078ec0ff */
[----:B------:R-:W-:Y:S04]  /*db50*/  IADD3 R2, P1, P0, R2, R0, R26 ;  /* 0x0000000002027210 */ /* 0x000fe8000783e01a */
[----:B----4-:R-:W-:Y:S05]  /*db60*/  IADD3.X R3, RZ, R4, R9, P1, P0 ;  /* 0x00000004ff037210 */ /* 0x010fea0000fe0409 */
        /* <DEDUP_REMOVED lines=22> */
.L_x_2112:
[----:B--234-:R-:W-:Y:S05]  /*dcd0*/  BSYNC B0 ;  /* 0x0000000000007941 */ /* 0x01cfea0003800000 */
.L_x_2111:
[----:B-1----:R-:W-:Y:S01]  /*dce0*/  FMNMX.FTZ R2, R186, R133, !PT ;  /* 0x00000085ba027209 */ /* 0x002fe20007810000 */
[----:B------:R-:W0:Y:S01]  /*dcf0*/  LDGDEPBAR ;  /* 0x00000000000079af */ /* 0x000e220000000000 */
        /* <DEDUP_REMOVED lines=33> */
.L_x_2228:
[----:B-12---:R-:W-:Y:S01]  /*df10*/  FMNMX.FTZ R4, R4, R0, !PT ;  /* 0x0000000004047209 */ /* 0x006fe20007810000 */
[----:B------:R-:W-:-:S05]  /*df20*/  BRA.DIV ~URZ, `(.L_x_2116) ;  /* 0x0000de427f007947 */ /* 0x000fca000b800000 */
[----:B------:R-:W1:Y:S02]  /*df30*/  SHFL.BFLY PT, R0, R4, 0x1, 0x1f ;  /* 0x0c201f0004007f89 */ /* 0x000e6400000e0000 */
[----:B-1----:R-:W-:Y:S02]  /*df40*/  FMNMX.FTZ R132, R4, R0, !PT ;  /* 0x0000000004847209 */ /* 0x002fe40007810000 */
[----:B------:R-:W1:Y:S02]  /*df50*/  SHFL.BFLY PT, R0, R5, 0x2, 0x1f ;  /* 0x0c401f0005007f89 */ /* 0x000e6400000e0000 */
[----:B-1----:R-:W-:Y:S05]  /*df60*/  FMNMX.FTZ R4, R5, R0, !PT ;  /* 0x0000000005047209 */ /* 0x002fea0007810000 */
[----:B------:R1:W2:Y:S02]  /*df70*/  SHFL.BFLY PT, R0, R4, 0x1, 0x1f ;  /* 0x0c201f0004007f89 */ /* 0x0002a400000e0000 */
.L_x_2229:
[----:B--2---:R-:W-:Y:S01]  /*df80*/  FMNMX.FTZ R3, R0, R4, !PT ;  /* 0x0000000400037209 */ /* 0x004fe20007810000 */
[C---:B------:R-:W-:Y:S01]  /*df90*/  FADD.FTZ R0, -R132.reuse, R133 ;  /* 0x0000008584007221 */ /* 0x040fe20000010100 */
[----:B------:R-:W-:Y:S01]  /*dfa0*/  WARPSYNC 0xffffffff ;  /* 0xffffffff00007948 */ /* 0x000fe20003800000 */
[----:B-1----:R-:W-:Y:S01]  /*dfb0*/  FMUL.FTZ R4, R132, c[0x0][0x2d0] ;  /* 0x0000b40084047a20 */ /* 0x002fe20000410000 */
[----:B------:R-:W-:Y:S01]  /*dfc0*/  ISETP.GT.AND P0, PT, R214, R197, PT ;  /* 0x000000c5d600720c */ /* 0x000fe20003f04270 */
[----:B------:R-:W-:Y:S01]  /*dfd0*/  FMUL.FTZ R0, R0, c[0x0][0x2d0] ;  /* 0x0000b40000007a20 */ /* 0x000fe20000410000 */
[----:B------:R-:W-:Y:S01]  /*dfe0*/  IADD3 R214, R214, -0x1, RZ ;  /* 0xffffffffd6d67810 */ /* 0x000fe20007ffe0ff */
[--C-:B------:R-:W-:Y:S02]  /*dff0*/  FFMA.FTZ R7, R186, c[0x0][0x2d0], -R4.reuse ;  /* 0x0000b400ba077a23 */ /* 0x100fe40000010804 */
[--C-:B------:R-:W-:Y:S01]  /*e000*/  FFMA.FTZ R180, R180, c[0x0][0x2d0], -R4.reuse ;  /* 0x0000b400b4b47a23 */ /* 0x100fe20000010804 */
[----:B------:R-:W-:Y:S01]  /*e010*/  MUFU.EX2 R2, R0 ;  /* 0x0000000000027308 */ /* 0x000fe20000000800 */
        /* <DEDUP_REMOVED lines=15> */
[----:B------:R-:W-:Y:S05]  /*e110*/  FFMA.FTZ R181, R181, c[0x0][0x2d0], -R4 ;  /* 0x0000b400b5b57a23 */ /* 0x000fea0000010804 */
[----:B------:R-:W-:Y:S10]  /*e120*/  MUFU.EX2 R4, R7 ;  /* 0x0000000700047308 */ /* 0x000ff40000000800 */
[----:B------:R-:W1:Y:S02]  /*e130*/  MUFU.EX2 R6, R6 ;  /* 0x0000000600067308 */ /* 0x000e640000000800 */
[----:B-1----:R-:W-:Y:S01]  /*e140*/  F2FP.BF16.PACK_AB R168, R6, R4 ;  /* 0x0000000406a8723e */ /* 0x002fe200000010ff */
[----:B------:R-:W-:Y:S01]  /*e150*/  FFMA.FTZ R0, R2, R225, R4 ;  /* 0x000000e102007223 */ /* 0x000fe20000010004 */
[----:B------:R-:W-:Y:S01]  /*e160*/  F2FP.BF16.PACK_AB R170, R8, R9 ;  /* 0x0000000908aa723e */ /* 0x000fe200000010ff */
[C---:B------:R-:W-:Y:S02]  /*e170*/  FMUL.FTZ R4, R3.reuse, c[0x0][0x2d0] ;  /* 0x0000b40003047a20 */ /* 0x040fe40000410000 */
[----:B------:R-:W-:Y:S02]  /*e180*/  FADD.FTZ R7, R6, R0 ;  /* 0x0000000006077221 */ /* 0x000fe40000010000 */
[----:B------:R-:W-:Y:S02]  /*e190*/  FADD.FTZ R0, -R3, R134 ;  /* 0x0000008603007221 */ /* 0x000fe40000010100 */
[----:B------:R-:W-:Y:S02]  /*e1a0*/  FMUL.FTZ R32, R2, R136 ;  /* 0x0000008802207220 */ /* 0x000fe40000410000 */
[----:B------:R-:W-:Y:S02]  /*e1b0*/  FMUL.FTZ R0, R0, c[0x0][0x2d0] ;  /* 0x0000b40000007a20 */ /* 0x000fe40000410000 */
[----:B------:R-:W-:Y:S02]  /*e1c0*/  FMUL.FTZ R33, R2, R137 ;  /* 0x0000008902217220 */ /* 0x000fe40000410000 */
[--C-:B------:R-:W-:Y:S02]  /*e1d0*/  FFMA.FTZ R5, R191, c[0x0][0x2d0], -R4.reuse ;  /* 0x0000b400bf057a23 */ /* 0x100fe40000010804 */
        /* <DEDUP_REMOVED lines=8> */
[--C-:B------:R-:W-:Y:S02]  /*e260*/  FFMA.FTZ R173, R184, c[0x0][0x2d0], -R4.reuse ;  /* 0x0000b400b8ad7a23 */ /* 0x100fe40000010804 */
[--C-:B------:R-:W-:Y:S02]  /*e270*/  FFMA.FTZ R172, R183, c[0x0][0x2d0], -R4.reuse ;  /* 0x0000b400b7ac7a23 */ /* 0x100fe40000010804 */
[--C-:B------:R-:W-:Y:S02]  /*e280*/  FFMA.FTZ R183, R25, c[0x0][0x2d0], -R4.reuse ;  /* 0x0000b40019b77a23 */ /* 0x100fe40000010804 */
[--C-:B------:R-:W-:Y:S02]  /*e290*/  FFMA.FTZ R174, R179, c[0x0][0x2d0], -R4.reuse ;  /* 0x0000b400b3ae7a23 */ /* 0x100fe40000010804 */
[--C-:B------:R-:W-:Y:S02]  /*e2a0*/  FFMA.FTZ R178, R178, c[0x0][0x2d0], -R4.reuse ;  /* 0x0000b400b2b27a23 */ /* 0x100fe40000010804 */
[--C-:B------:R-:W-:Y:S02]  /*e2b0*/  FFMA.FTZ R179, R176, c[0x0][0x2d0], -R4.reuse ;  /* 0x0000b400b0b37a23 */ /* 0x100fe40000010804 */
[C---:B-1----:R-:W-:Y:S02]  /*e2c0*/  FMUL.FTZ R34, R0.reuse, R138 ;  /* 0x0000008a00227220 */ /* 0x042fe40000410000 */
[----:B------:R-:W-:Y:S01]  /*e2d0*/  FMUL.FTZ R35, R0, R139 ;  /* 0x0000008b00237220 */ /* 0x000fe20000410000 */
[----:B------:R-:W-:Y:S01]  /*e2e0*/  MUFU.EX2 R178, R178 ;  /* 0x000000b200b27308 */ /* 0x000fe20000000800 */
[----:B------:R-:W1:Y:S01]  /*e2f0*/  LDSM.16.MT88.4 R136, [R203] ;  /* 0x00000000cb88783b */ /* 0x000e620000004200 */
[--C-:B------:R-:W-:Y:S02]  /*e300*/  FFMA.FTZ R176, R175, c[0x0][0x2d0], -R4.reuse ;  /* 0x0000b400afb07a23 */ /* 0x100fe40000010804 */
[--C-:B------:R-:W-:Y:S02]  /*e310*/  FFMA.FTZ R184, R24, c[0x0][0x2d0], -R4.reuse ;  /* 0x0000b40018b87a23 */ /* 0x100fe40000010804 */
[----:B------:R-:W-:Y:S02]  /*e320*/  FFMA.FTZ R191, R20, c[0x0][0x2d0], -R4 ;  /* 0x0000b40014bf7a23 */ /* 0x000fe40000010804 */
[----:B------:R-:W-:Y:S02]  /*e330*/  FADD.FTZ R4, R9, R7 ;  /* 0x0000000709047221 */ /* 0x000fe40000010000 */
[----:B------:R-:W3:Y:S01]  /*e340*/  MUFU.EX2 R7, R6 ;  /* 0x0000000600077308 */ /* 0x000ee20000000800 */
[C---:B------:R-:W-:Y:S02]  /*e350*/  FMUL.FTZ R12, R2.reuse, R156 ;  /* 0x0000009c020c7220 */ /* 0x040fe40000410000 */
[----:B------:R-:W-:Y:S02]  /*e360*/  FMUL.FTZ R17, R2, R153 ;  /* 0x0000009902117220 */ /* 0x000fe40000410000 */
[----:B------:R-:W-:Y:S02]  /*e370*/  FADD.FTZ R175, R8, R4 ;  /* 0x0000000408af7221 */ /* 0x000fe40000010000 */
[C---:B------:R-:W-:Y:S02]  /*e380*/  FMUL.FTZ R4, R2.reuse, R164 ;  /* 0x000000a402047220 */ /* 0x040fe40000410000 */
[C---:B--2---:R-:W-:Y:S01]  /*e390*/  FMUL.FTZ R5, R2.reuse, R165 ;  /* 0x000000a502057220 */ /* 0x044fe20000410000 */
[----:B------:R-:W-:Y:S01]  /*e3a0*/  MUFU.EX2 R153, R133 ;  /* 0x0000008500997308 */ /* 0x000fe20000000800 */
[C---:B------:R-:W-:Y:S02]  /*e3b0*/  FMUL.FTZ R16, R2.reuse, R152 ;  /* 0x0000009802107220 */ /* 0x040fe40000410000 */
[C---:B------:R-:W-:Y:S02]  /*e3c0*/  FMUL.FTZ R8, R2.reuse, R160 ;  /* 0x000000a002087220 */ /* 0x040fe40000410000 */
[----:B------:R-:W-:Y:S02]  /*e3d0*/  FMUL.FTZ R9, R2, R161 ;  /* 0x000000a102097220 */ /* 0x000fe40000410000 */
[----:B------:R-:W-:Y:S02]  /*e3e0*/  FMUL.FTZ R11, R0, R163 ;  /* 0x000000a3000b7220 */ /* 0x000fe40000410000 */
[----:B------:R-:W-:Y:S01]  /*e3f0*/  FMUL.FTZ R13, R2, R157 ;  /* 0x0000009d020d7220 */ /* 0x000fe20000410000 */
[----:B------:R-:W2:Y:S01]  /*e400*/  MUFU.EX2 R156, R134 ;  /* 0x00000086009c7308 */ /* 0x000ea20000000800 */
[C---:B------:R-:W-:Y:S02]  /*e410*/  FMUL.FTZ R14, R0.reuse, R158 ;  /* 0x0000009e000e7220 */ /* 0x040fe40000410000 */
[C---:B------:R-:W-:Y:S01]  /*e420*/  FMUL.FTZ R15, R0.reuse, R159 ;  /* 0x0000009f000f7220 */ /* 0x040fe20000410000 */
[C---:B---3--:R-:W-:Y:S01]  /*e430*/  F2FP.BF16.PACK_AB R169, R7.reuse, R10 ;  /* 0x0000000a07a9723e */ /* 0x048fe200000010ff */
[C---:B------:R-:W-:Y:S02]  /*e440*/  FFMA.FTZ R6, R0.reuse, R221, R10 ;  /* 0x000000dd00067223 */ /* 0x040fe4000001000a */
[C---:B------:R-:W-:Y:S02]  /*e450*/  FMUL.FTZ R10, R0.reuse, R162 ;  /* 0x000000a2000a7220 */ /* 0x040fe40000410000 */
[----:B------:R-:W-:Y:S01]  /*e460*/  FADD.FTZ R152, R7, R6 ;  /* 0x0000000607987221 */ /* 0x000fe20000010000 */
[----:B------:R-:W-:Y:S01]  /*e470*/  LDSM.16.MT88.4 R160, [R203+0x1800] ;  /* 0x00180000cba0783b */ /* 0x000fe20000004200 */
[C---:B------:R-:W-:Y:S01]  /*e480*/  FMUL.FTZ R6, R0.reuse, R166 ;  /* 0x000000a600067220 */ /* 0x040fe20000410000 */
[----:B------:R-:W-:Y:S01]  /*e490*/  MUFU.EX2 R134, R177 ;  /* 0x000000b100867308 */ /* 0x000fe20000000800 */
[C---:B------:R-:W-:Y:S02]  /*e4a0*/  FMUL.FTZ R7, R0.reuse, R167 ;  /* 0x000000a700077220 */ /* 0x040fe40000410000 */
[C---:B------:R-:W-:Y:S02]  /*e4b0*/  FMUL.FTZ R18, R0.reuse, R154 ;  /* 0x0000009a00127220 */ /* 0x040fe40000410000 */
[----:B------:R-:W-:Y:S02]  /*e4c0*/  FMUL.FTZ R19, R0, R155 ;  /* 0x0000009b00137220 */ /* 0x000fe40000410000 */
[----:B------:R-:W-:Y:S02]  /*e4d0*/  FMUL.FTZ R21, R2, R149 ;  /* 0x0000009502157220 */ /* 0x000fe40000410000 */
[C---:B------:R-:W-:Y:S01]  /*e4e0*/  FMUL.FTZ R22, R0.reuse, R150 ;  /* 0x0000009600167220 */ /* 0x040fe20000410000 */
[----:B------:R-:W-:Y:S01]  /*e4f0*/  MUFU.EX2 R179, R179 ;  /* 0x000000b300b37308 */ /* 0x000fe20000000800 */
[----:B------:R-:W-:Y:S01]  /*e500*/  FMUL.FTZ R23, R0, R151 ;  /* 0x0000009700177220 */ /* 0x000fe20000410000 */
[----:B--2---:R-:W-:Y:S01]  /*e510*/  F2FP.BF16.PACK_AB R171, R156, R153 ;  /* 0x000000999cab723e */ /* 0x004fe200000010ff */
[----:B------:R-:W-:Y:S02]  /*e520*/  FMUL.FTZ R25, R2, R145 ;  /* 0x0000009102197220 */ /* 0x000fe40000410000 */
[C---:B------:R-:W-:Y:S02]  /*e530*/  FMUL.FTZ R26, R0.reuse, R146 ;  /* 0x00000092001a7220 */ /* 0x040fe40000410000 */
[----:B------:R-:W-:Y:S02]  /*e540*/  FMUL.FTZ R27, R0, R147 ;  /* 0x00000093001b7220 */ /* 0x000fe40000410000 */
[C---:B-1----:R-:W-:Y:S01]  /*e550*/  HMMA.16816.F32.BF16 R4, R168.reuse, R136, R4 ;  /* 0x00000088a804723c */ /* 0x042fe20000041804 */
[----:B------:R-:W-:Y:S04]  /*e560*/  MUFU.EX2 R177, R176 ;  /* 0x000000b000b17308 */ /* 0x000fe80000000800 */
[C---:B------:R-:W-:Y:S02]  /*e570*/  FMUL.FTZ R28, R2.reuse, R140 ;  /* 0x0000008c021c7220 */ /* 0x040fe40000410000 */
[----:B------:R-:W-:Y:S01]  /*e580*/  FMUL.FTZ R29, R2, R141 ;  /* 0x0000008d021d7220 */ /* 0x000fe20000410000 */
[C---:B------:R-:W-:Y:S01]  /*e590*/  HMMA.16816.F32.BF16 R8, R168.reuse, R138, R8 ;  /* 0x0000008aa808723c */ /* 0x040fe20000041808 */
[----:B------:R-:W1:Y:S02]  /*e5a0*/  LDSM.16.MT88.4 R136, [R204] ;  /* 0x00000000cc88783b */ /* 0x000e640000004200 */
[----:B------:R-:W-:Y:S01]  /*e5b0*/  MUFU.EX2 R176, R183 ;  /* 0x000000b700b07308 */ /* 0x000fe20000000800 */
[C---:B------:R-:W-:Y:S02]  /*e5c0*/  FMUL.FTZ R30, R0.reuse, R142 ;  /* 0x0000008e001e7220 */ /* 0x040fe40000410000 */
[----:B------:R-:W-:Y:S02]  /*e5d0*/  FMUL.FTZ R31, R0, R143 ;  /* 0x0000008f001f7220 */ /* 0x000fe40000410000 */
[C---:B------:R-:W-:Y:S01]  /*e5e0*/  FMUL.FTZ R20, R2.reuse, R148 ;  /* 0x0000009402147220 */ /* 0x040fe20000410000 */
[----:B------:R-:W-:Y:S03]  /*e5f0*/  LDSM.16.MT88.4 R140, [R203+0x800] ;  /* 0x00080000cb8c783b */ /* 0x000fe60000004200 */
[C---:B------:R-:W-:Y:S01]  /*e600*/  FMUL.FTZ R24, R2.reuse, R144 ;  /* 0x0000009002187220 */ /* 0x040fe20000410000 */
        /* <DEDUP_REMOVED lines=12> */
[----:B------:R-:W2:Y:S01]  /*e6d0*/  MUFU.EX2 R133, R182 ;  /* 0x000000b600857308 */ /* 0x000ea20000000800 */
[C---:B------:R-:W-:Y:S02]  /*e6e0*/  FMUL.FTZ R46, R0.reuse, R46 ;  /* 0x0000002e002e7220 */ /* 0x040fe40000410000 */
[----:B------:R-:W-:Y:S02]  /*e6f0*/  FMUL.FTZ R47, R0, R47 ;  /* 0x0000002f002f7220 */ /* 0x000fe40000410000 */
[C---:B------:R-:W-:Y:S02]  /*e700*/  FMUL.FTZ R48, R2.reuse, R48 ;  /* 0x0000003002307220 */ /* 0x040fe40000410000 */
[----:B------:R-:W-:Y:S01]  /*e710*/  FMUL.FTZ R49, R2, R49 ;  /* 0x0000003102317220 */ /* 0x000fe20000410000 */
[C---:B-1----:R-:W-:Y:S02]  /*e720*/  HMMA.16816.F32.BF16 R12, R168.reuse, R136, R12 ;  /* 0x00000088a80c723c */ /* 0x042fe4000004180c */
[----:B------:R-:W-:Y:S01]  /*e730*/  MUFU.EX2 R182, R173 ;  /* 0x000000ad00b67308 */ /* 0x000fe20000000800 */
[C---:B------:R-:W-:Y:S02]  /*e740*/  FMUL.FTZ R50, R0.reuse, R50 ;  /* 0x0000003200327220 */ /* 0x040fe40000410000 */
[----:B------:R-:W-:Y:S02]  /*e750*/  FMUL.FTZ R51, R0, R51 ;  /* 0x0000003300337220 */ /* 0x000fe40000410000 */
[C---:B------:R-:W-:Y:S01]  /*e760*/  FMUL.FTZ R52, R2.reuse, R52 ;  /* 0x0000003402347220 */ /* 0x040fe20000410000 */
[C---:B------:R-:W-:Y:S01]  /*e770*/  HMMA.16816.F32.BF16 R16, R168.reuse, R138, R16 ;  /* 0x0000008aa810723c */ /* 0x040fe20000041810 */
[----:B------:R-:W1:Y:S03]  /*e780*/  LDSM.16.MT88.4 R136, [R206] ;  /* 0x00000000ce88783b */ /* 0x000e660000004200 */
        /* <DEDUP_REMOVED lines=94> */
[C---:B-1----:R-:W-:Y:S08]  /*ed70*/  HMMA.16816.F32.BF16 R44, R168.reuse, R136, R44 ;  /* 0x00000088a82c723c */ /* 0x042ff0000004182c */
[C---:B------:R-:W-:Y:S01]  /*ed80*/  HMMA.16816.F32.BF16 R48, R168.reuse, R138, R48 ;  /* 0x0000008aa830723c */ /* 0x040fe20000041830 */
[----:B------:R-:W1:Y:S01]  /*ed90*/  LDSM.16.MT88.4 R136, [R206+0x2000] ;  /* 0x00200000ce88783b */ /* 0x000e620000004200 */
[----:B------:R-:W-:Y:S02]  /*eda0*/  MUFU.EX2 R175, R184 ;  /* 0x000000b800af7308 */ /* 0x000fe40000000800 */
[----:B---3--:R-:W-:Y:S04]  /*edb0*/  FADD.FTZ R0, R2, R0 ;  /* 0x0000000002007221 */ /* 0x008fe80000010000 */
[----:B------:R-:W-:Y:S04]  /*edc0*/  FADD.FTZ R0, R144, R0 ;  /* 0x0000000090007221 */ /* 0x000fe80000010000 */
[----:B------:R-:W-:Y:S01]  /*edd0*/  MUFU.EX2 R172, R191 ;  /* 0x000000bf00ac7308 */ /* 0x000fe20000000800 */
        /* <DEDUP_REMOVED lines=43> */
[----:B---3--:R-:W-:Y:S04]  /*f090*/  FADD.FTZ R0, R2, R0 ;  /* 0x0000000002007221 */ /* 0x008fe80000010000 */
[----:B------:R-:W-:Y:S04]  /*f0a0*/  FADD.FTZ R0, R148, R0 ;  /* 0x0000000094007221 */ /* 0x000fe80000010000 */
        /* <DEDUP_REMOVED lines=173> */
.L_x_2106:
[----:B------:R-:W-:-:S13]  /*fb80*/  ISETP.GE.AND P0, PT, R214, R226, PT ;  /* 0x000000e2d600720c */ /* 0x000fda0003f06270 */
[----:B------:R-:W-:Y:S05]  /*fb90*/  @!P0 BRA `(.L_x_2118) ;  /* 0x0000467000008947 */ /* 0x000fea0003800000 */
[----:B------:R-:W-:Y:S02]  /*fba0*/  MOV R134, R16 ;  /* 0x0000001000867202 */ /* 0x000fe40000000f00 */
[----:B------:R-:W-:Y:S02]  /*fbb0*/  MOV R133, R132 ;  /* 0x0000008400857202 */ /* 0x000fe40000000f00 */
.L_x_2136:
        /* <DEDUP_REMOVED lines=8> */
[----:B------:R-:W-:Y:S01]  /*fc40*/  SHF.L.U64.HI R29, R224, 0x1, R6 ;  /* 0x00000001e01d7819 */ /* 0x000fe20000010206 */
[----:B------:R-:W-:Y:S01]  /*fc50*/  IMAD.WIDE.U32 R2, R218, c[0x0][0x208], RZ ;  /* 0x00008200da027a25 */ /* 0x000fe200078e00ff */
[----:B------:R-:W-:Y:S02]  /*fc60*/  SHF.R.S32.HI R6, RZ, 0x1f, R223 ;  /* 0x0000001fff067819 */ /* 0x000fe400000114df */
[----:B------:R-:W-:Y:S01]  /*fc70*/  SHF.L.U64.HI R28, R222, 0x1, R5 ;  /* 0x00000001de1c7819 */ /* 0x000fe20000010205 */
[----:B------:R-:W-:Y:S01]  /*fc80*/  IMAD R0, R218, c[0x0][0x20c], R0 ;  /* 0x00008300da007a24 */ /* 0x000fe200078e0200 */
[----:B------:R-:W-:Y:S01]  /*fc90*/  SHF.R.S32.HI R5, RZ, 0x1f, R217 ;  /* 0x0000001fff057819 */ /* 0x000fe200000114d9 */
[----:B------:R-:W-:Y:S01]  /*fca0*/  IMAD R4, R4, c[0x0][0x218], RZ ;  /* 0x0000860004047a24 */ /* 0x000fe200078e02ff */
[----:B------:R-:W-:Y:S01]  /*fcb0*/  IADD3 R212, R135, 0x7800, RZ ;  /* 0x0000780087d47810 */ /* 0x000fe20007ffe0ff */
[----:B------:R-:W-:Y:S01]  /*fcc0*/  IMAD.IADD R3, R3, 0x1, R0 ;  /* 0x0000000103037824 */ /* 0x000fe200078e0200 */
[C---:B------:R-:W-:Y:S01]  /*fcd0*/  IADD3 R207, R135.reuse, 0x7000, RZ ;  /* 0x0000700087cf7810 */ /* 0x040fe20007ffe0ff */
[C---:B------:R-:W-:Y:S01]  /*fce0*/  IMAD R4, R216.reuse, c[0x0][0x21c], R4 ;  /* 0x00008700d8047a24 */ /* 0x040fe200078e0204 */
[C---:B------:R-:W-:Y:S01]  /*fcf0*/  IADD3 R199, R135.reuse, 0x6800, RZ ;  /* 0x0000680087c77810 */ /* 0x040fe20007ffe0ff */
[----:B------:R-:W-:Y:S01]  /*fd00*/  IMAD.WIDE.U32 R2, R216, c[0x0][0x218], R2 ;  /* 0x00008600d8027a25 */ /* 0x000fe200078e0002 */
[C---:B------:R-:W-:Y:S02]  /*fd10*/  IADD3 R198, R135.reuse, 0x6000, RZ ;  /* 0x0000600087c67810 */ /* 0x040fe40007ffe0ff */
[C---:B------:R-:W-:Y:S01]  /*fd20*/  IADD3 R197, R135.reuse, 0x5800, RZ ;  /* 0x0000580087c57810 */ /* 0x040fe20007ffe0ff */
[----:B------:R-:W-:Y:S01]  /*fd30*/  IMAD.SHL.U32 R31, R224, 0x2, RZ ;  /* 0x00000002e01f7824 */ /* 0x000fe200078e00ff */
[----:B------:R-:W-:Y:S01]  /*fd40*/  IADD3 R0, P0, R238, R2, RZ ;  /* 0x00000002ee007210 */ /* 0x000fe20007f1e0ff */
[----:B------:R-:W-:Y:S01]  /*fd50*/  IMAD.SHL.U32 R30, R222, 0x2, RZ ;  /* 0x00000002de1e7824 */ /* 0x000fe200078e00ff */
[----:B------:R-:W-:Y:S01]  /*fd60*/  IADD3 R196, R135, 0x5000, RZ ;  /* 0x0000500087c47810 */ /* 0x000fe20007ffe0ff */
[----:B------:R1:W2:Y:S01]  /*fd70*/  LDSM.16.M88.4 R32, [R208] ;  /* 0x00000000d020783b */ /* 0x0002a20000000200 */
[----:B------:R-:W-:Y:S01]  /*fd80*/  IADD3.X R2, R241, R3, R4, P0, !PT ;  /* 0x00000003f1027210 */ /* 0x000fe200007fe404 */
[----:B------:R-:W-:Y:S01]  /*fd90*/  IMAD.SHL.U32 R20, R223, 0x2, RZ ;  /* 0x00000002df147824 */ /* 0x000fe200078e00ff */
[C---:B------:R-:W-:Y:S01]  /*fda0*/  LEA R13, P0, R0.reuse, c[0x0][0x1f8], 0x1 ;  /* 0x00007e00000d7a11 */ /* 0x040fe200078008ff */
[----:B------:R1:W3:Y:S01]  /*fdb0*/  LDSM.16.M88.4 R8, [R200] ;  /* 0x00000000c808783b */ /* 0x0002e20000000200 */
[----:B------:R-:W-:Y:S01]  /*fdc0*/  IADD3 R195, R135, 0x4800, RZ ;  /* 0x0000480087c37810 */ /* 0x000fe20007ffe0ff */
[----:B------:R-:W-:Y:S01]  /*fdd0*/  IMAD.SHL.U32 R22, R217, 0x2, RZ ;  /* 0x00000002d9167824 */ /* 0x000fe200078e00ff */
[----:B------:R-:W-:Y:S01]  /*fde0*/  LEA.HI.X R4, R0, c[0x0][0x1fc], R2, 0x1, P0 ;  /* 0x00007f0000047a11 */ /* 0x000fe200000f0c02 */
[----:B------:R1:W4:Y:S01]  /*fdf0*/  LDSM.16.M88.4 R16, [R200+0x800] ;  /* 0x00080000c810783b */ /* 0x0003220000000200 */
[C---:B------:R-:W-:Y:S02]  /*fe00*/  IADD3 R194, R135.reuse, 0x4000, RZ ;  /* 0x0000400087c27810 */ /* 0x040fe40007ffe0ff */
[C---:B------:R-:W-:Y:S01]  /*fe10*/  IADD3 R193, R135.reuse, 0x3800, RZ ;  /* 0x0000380087c17810 */ /* 0x040fe20007ffe0ff */
[----:B------:R1:W1:Y:S01]  /*fe20*/  LDSM.16.M88.4 R24, [R200+0x1000] ;  /* 0x00100000c818783b */ /* 0x0002620000000200 */
[C---:B------:R-:W-:Y:S02]  /*fe30*/  IADD3 R192, R135.reuse, 0x3000, RZ ;  /* 0x0000300087c07810 */ /* 0x040fe40007ffe0ff */
[C---:B------:R-:W-:Y:S01]  /*fe40*/  IADD3 R132, R135.reuse, 0x2800, RZ ;  /* 0x0000280087847810 */ /* 0x040fe20007ffe0ff */
[----:B------:R1:W1:Y:S01]  /*fe50*/  LDSM.16.M88.4 R168, [R200+0x1800] ;  /* 0x00180000c8a8783b */ /* 0x0002620000000200 */
[----:B------:R-:W-:Y:S02]  /*fe60*/  IADD3 R0, R135, 0x2000, RZ ;  /* 0x0000200087007810 */ /* 0x000fe40007ffe0ff */
[----:B------:R-:W-:Y:S01]  /*fe70*/  SHF.L.U64.HI R15, R223, 0x1, R6 ;  /* 0x00000001df0f7819 */ /* 0x000fe20000010206 */
[----:B------:R1:W1:Y:S01]  /*fe80*/  LDSM.16.M88.4 R172, [R209] ;  /* 0x00000000d1ac783b */ /* 0x0002620000000200 */
[----:B------:R-:W-:Y:S03]  /*fe90*/  SHF.L.U64.HI R14, R217, 0x1, R5 ;  /* 0x00000001d90e7819 */ /* 0x000fe60000010205 */
[----:B------:R1:W1:Y:S04]  /*fea0*/  LDSM.16.M88.4 R176, [R135] ;  /* 0x0000000087b0783b */ /* 0x0002680000000200 */
[----:B------:R1:W1:Y:S04]  /*feb0*/  LDSM.16.M88.4 R180, [R135+0x800] ;  /* 0x0008000087b4783b */ /* 0x0002680000000200 */
[----:B------:R1:W1:Y:S04]  /*fec0*/  LDSM.16.M88.4 R184, [R135+0x1000] ;  /* 0x0010000087b8783b */ /* 0x0002680000000200 */
[----:B------:R1:W1:Y:S01]  /*fed0*/  LDSM.16.M88.4 R188, [R135+0x1800] ;  /* 0x0018000087bc783b */ /* 0x0002620000000200 */
[----:B------:R-:W-:-:S05]  /*fee0*/  BRA.DIV ~URZ, `(.L_x_2119) ;  /* 0x0000bf527f007947 */ /* 0x000fca000b800000 */
[----:B------:R4:W3:Y:S02]  /*fef0*/  SHFL.IDX PT, R2, R4, RZ, 0x181f ;  /* 0x00181fff04027589 */ /* 0x0008e400000e0000 */
.L_x_2230:
[----:B------:R-:W5:Y:S01]  /*ff00*/  SHFL.IDX PT, R5, R13, RZ, 0x181f ;  /* 0x00181fff0d057589 */ /* 0x000f6200000e0000 */
[----:B------:R-:W-:Y:S01]  /*ff10*/  ISETP.GE.AND P1, PT, R217, c[0x0][0x1d4], PT ;  /* 0x00007500d9007a0c */ /* 0x000fe20003f26270 */
[----:B------:R-:W-:Y:S01]  /*ff20*/  BSSY B0, `(.L_x_2120) ;  /* 0x0000190000007945 */ /* 0x000fe20003800000 */
[----:B------:R-:W-:Y:S02]  /*ff30*/  ISETP.GE.AND P5, PT, R223, c[0x0][0x1d4], PT ;  /* 0x00007500df007a0c */ /* 0x000fe40003fa6270 */
[----:B------:R-:W-:Y:S02]  /*ff40*/  SEL R213, RZ, 0x10, P1 ;  /* 0x00000010ffd57807 */ /* 0x000fe40000800000 */
[----:B------:R4:W3:Y:S01]  /*ff50*/  SHFL.IDX PT, R3, R13, 0x1, 0x181f ;  /* 0x00381f000d037f89 */ /* 0x0008e200000e0000 */
[----:B------:R-:W-:Y:S02]  /*ff60*/  ISETP.GE.AND P4, PT, R222, c[0x0][0x1d4], PT ;  /* 0x00007500de007a0c */ /* 0x000fe40003f86270 */
[----:B------:R-:W-:Y:S04]  /*ff70*/  ISETP.GE.AND P3, PT, R224, c[0x0][0x1d4], PT ;  /* 0x00007500e0007a0c */ /* 0x000fe80003f66270 */
[----:B----4-:R-:W4:Y:S01]  /*ff80*/  SHFL.IDX PT, R4, R4, 0x1, 0x181f ;  /* 0x00381f0004047f89 */ /* 0x010f2200000e0000 */
[C---:B-----5:R-:W-:Y:S05]  /*ff90*/  IADD3 R6, P0, R5.reuse, R22, RZ ;  /* 0x0000001605067210 */ /* 0x060fea0007f1e0ff */
[C---:B---3--:R-:W-:Y:S05]  /*ffa0*/  IMAD.X R7, R2.reuse, 0x1, R14, P0 ;  /* 0x0000000102077824 */ /* 0x048fea00000e060e */
[----:B------:R3:W-:Y:S02]  /*ffb0*/  LDGSTS.E.BYPASS.LTC128B.128 [R215+0x100], [R6.64], !P1 ;  /* 0x0010000006d77fae */ /* 0x0007e4000c901d46 */
[C---:B---3--:R-:W-:Y:S05]  /*ffc0*/  IADD3 R6, P0, R5.reuse, R20, RZ ;  /* 0x0000001405067210 */ /* 0x048fea0007f1e0ff */
[C-C-:B------:R-:W-:Y:S01]  /*ffd0*/  IMAD.X R7, R2.reuse, 0x1, R15.reuse, P0 ;  /* 0x0000000102077824 */ /* 0x140fe200000e060f */
[----:B------:R-:W-:Y:S04]  /*ffe0*/  IADD3 R12, P0, R5, R30, RZ ;  /* 0x0000001e050c7210 */ /* 0x000fe80007f1e0ff */
[----:B------:R3:W-:Y:S01]  /*fff0*/  LDGSTS.E.BYPASS.LTC128B.128 [R215+0x2100], [R6.64], !P5 ;  /* 0x0210000006d77fae */ /* 0x0007e2000e901d46 */
[----:B------:R-:W-:Y:S06]  /*10000*/  IADD3.X R13, R2, R28, RZ, P0, !PT ;  /* 0x0000001c020d7210 */ /* 0x000fec00007fe4ff */
[----:B------:R5:W-:Y:S01]  /*10010*/  LDGSTS.E.BYPASS.LTC128B.128 [R215+0x4100], [R12.64], !P4 ;  /* 0x041000000cd77fae */ /* 0x000be2000e101d46 */
[----:B---3--:R-:W-:Y:S04]  /*10020*/  IADD3 R6, -R213, 0x10, RZ ;  /* 0x00000010d5067810 */ /* 0x008fe80007ffe1ff */
[----:B------:R-:W-:Y:S04]  /*10030*/  LOP3.LUT R6, R6, 0xf, RZ, 0xc0, !PT ;  /* 0x0000000f06067812 */ /* 0x000fe800078ec0ff */
[----:B------:R-:W-:Y:S04]  /*10040*/  IADD3 R22, P1, P0, R6, R3, R22 ;  /* 0x0000000306167210 */ /* 0x000fe8000783e016 */
[-C--:B----4-:R-:W-:Y:S02]  /*10050*/  IADD3.X R23, RZ, R4.reuse, R14, P1, P0 ;  /* 0x00000004ff177210 */ /* 0x090fe40000fe040e */
[----:B------:R-:W-:Y:S02]  /*10060*/  IADD3 R6, P0, R5, R31, RZ ;  /* 0x0000001f05067210 */ /* 0x000fe40007f1e0ff */
[----:B------:R-:W-:Y:S02]  /*10070*/  SEL R5, RZ, 0x10, P4 ;  /* 0x00000010ff057807 */ /* 0x000fe40002000000 */
[----:B------:R-:W-:Y:S05]  /*10080*/  IADD3.X R7, R2, R29, RZ, P0, !PT ;  /* 0x0000001d02077210 */ /* 0x000fea00007fe4ff */
[----:B------:R3:W-:Y:S02]  /*10090*/  LDGSTS.E.BYPASS.LTC128B.128 [R215+0x6100], [R6.64], !P3 ;  /* 0x0610000006d77fae */ /* 0x0007e4000d901d46 */
[----:B---3--:R-:W-:Y:S04]  /*100a0*/  SEL R6, RZ, 0x10, P5 ;  /* 0x00000010ff067807 */ /* 0x008fe80002800000 */
[----:B------:R-:W-:Y:S04]  /*100b0*/  IADD3 R2, -R6, 0x10, RZ ;  /* 0x0000001006027810 */ /* 0x000fe80007ffe1ff */
[----:B------:R-:W-:Y:S04]  /*100c0*/  LOP3.LUT R2, R2, 0xf, RZ, 0xc0, !PT ;  /* 0x0000000f02027812 */ /* 0x000fe800078ec0ff */
[-C--:B------:R-:W-:Y:S02]  /*100d0*/  IADD3 R20, P1, P0, R2, R3.reuse, R20 ;  /* 0x0000000302147210 */ /* 0x080fe4000783e014 */
[----:B------:R-:W-:Y:S02]  /*100e0*/  IADD3 R2, -R5, 0x10, RZ ;  /* 0x0000001005027810 */ /* 0x000fe40007ffe1ff */
[-C--:B------:R-:W-:Y:S02]  /*100f0*/  IADD3.X R21, RZ, R4.reuse, R15, P1, P0 ;  /* 0x00000004ff157210 */ /* 0x080fe40000fe040f */
[----:B------:R-:W-:Y:S04]  /*10100*/  LOP3.LUT R2, R2, 0xf, RZ, 0xc0, !PT ;  /* 0x0000000f02027812 */ /* 0x000fe800078ec0ff */
[-C--:B------:R-:W-:Y:S02]  /*10110*/  IADD3 R14, P1, P0, R2, R3.reuse, R30 ;  /* 0x00000003020e7210 */ /* 0x080fe4000783e01e */
[----:B------:R-:W-:Y:S02]  /*10120*/  SEL R2, RZ, 0x10, P3 ;  /* 0x00000010ff027807 */ /* 0x000fe40001800000 */
[-C--:B------:R-:W-:Y:S02]  /*10130*/  IADD3.X R15, RZ, R4.reuse, R28, P1, P0 ;  /* 0x00000004ff0f7210 */ /* 0x080fe40000fe041c */
[----:B------:R-:W-:Y:S04]  /*10140*/  IADD3 R7, -R2, 0x10, RZ ;  /* 0x0000001002077810 */ /* 0x000fe80007ffe1ff */
[----:B------:R-:W-:Y:S04]  /*10150*/  LOP3.LUT R7, R7, 0xf, RZ, 0xc0, !PT ;  /* 0x0000000f07077812 */ /* 0x000fe800078ec0ff */
[----:B-----5:R-:W-:Y:S04]  /*10160*/  IADD3 R12, P1, P0, R7, R3, R31 ;  /* 0x00000003070c7210 */ /* 0x020fe8000783e01f */
[----:B------:R-:W-:Y:S02]  /*10170*/  IADD3.X R13, RZ, R4, R29, P1, P0 ;  /* 0x00000004ff0d7210 */ /* 0x000fe40000fe041d */
[----:B------:R-:W-:Y:S11]  /*10180*/  ISETP.NE.U32.AND P0, PT, R213, RZ, PT ;  /* 0x000000ffd500720c */ /* 0x000ff60003f05070 */
[----:B------:R-:W-:Y:S02]  /*10190*/  @!UPT UIADD3 URZ, URZ, URZ, URZ ;  /* 0x0000003f3f3ff290 */ /* 0x000fe4000fffe03f */
[----:B------:R3:W-:Y:S01]  /*101a0*/  LDGSTS.E.BYPASS.LTC128B.128.ZFILL [R215+0x1100], [R22.64], P0 ;  /* 0x0110000016d77fae */ /* 0x0007e20008141d46 */
[----:B------:R-:W-:Y:S11]  /*101b0*/  ISETP.NE.U32.AND P0, PT, R6, RZ, PT ;  /* 0x000000ff0600720c */ /* 0x000ff60003f05070 */
[----:B------:R-:W-:Y:S02]  /*101c0*/  @!UPT UIADD3 URZ, URZ, URZ, URZ ;  /* 0x0000003f3f3ff290 */ /* 0x000fe4000fffe03f */
[----:B------:R3:W-:Y:S01]  /*101d0*/  LDGSTS.E.BYPASS.LTC128B.128.ZFILL [R215+0x3100], [R20.64], P0 ;  /* 0x0310000014d77fae */ /* 0x0007e20008141d46 */
[----:B------:R-:W-:Y:S02]  /*101e0*/  ISETP.NE.U32.AND P0, PT, R5, RZ, PT ;  /* 0x000000ff0500720c */ /* 0x000fe40003f05070 */
[C---:B--2---:R-:W-:Y:S08]  /*101f0*/  HMMA.16816.F32.BF16 R4, R32.reuse, R8, RZ ;  /* 0x000000082004723c */ /* 0x044ff000000418ff */
[C---:B------:R-:W-:Y:S03]  /*10200*/  HMMA.16816.F32.BF16 R8, R32.reuse, R10, RZ ;  /* 0x0000000a2008723c */ /* 0x040fe600000418ff */
[----:B------:R2:W-:Y:S01]  /*10210*/  LDGSTS.E.BYPASS.LTC128B.128.ZFILL [R215+0x5100], [R14.64], P0 ;  /* 0x051000000ed77fae */ /* 0x0005e20008141d46 */
[----:B------:R-:W-:Y:S11]  /*10220*/  ISETP.NE.U32.AND P0, PT, R2, RZ, PT ;  /* 0x000000ff0200720c */ /* 0x000ff60003f05070 */
[----:B------:R-:W-:Y:S02]  /*10230*/  @!UPT UIADD3 URZ, URZ, URZ, URZ ;  /* 0x0000003f3f3ff290 */ /* 0x000fe4000fffe03f */
[----:B------:R2:W-:Y:S01]  /*10240*/  LDGSTS.E.BYPASS.LTC128B.128.ZFILL [R215+0x7100], [R12.64], P0 ;  /* 0x071000000cd77fae */ /* 0x0005e20008141d46 */
[----:B------:R-:W-:Y:S06]  /*10250*/  ISETP.GT.AND P0, PT, R214, R226, PT ;  /* 0x000000e2d600720c */ /* 0x000fec0003f04270 */
[----:B------:R-:W0:Y:S01]  /*10260*/  LDGDEPBAR ;  /* 0x00000000000079af */ /* 0x000e220000000000 */
[C---:B--2---:R-:W-:Y:S08]  /*10270*/  HMMA.16816.F32.BF16 R12, R32.reuse, R16, RZ ;  /* 0x00000010200c723c */ /* 0x044ff000000418ff */
[C---:B------:R-:W-:Y:S08]  /*10280*/  HMMA.16816.F32.BF16 R16, R32.reuse, R18, RZ ;  /* 0x000000122010723c */ /* 0x040ff000000418ff */
[C---:B-1-3--:R-:W-:Y:S08]  /*10290*/  HMMA.16816.F32.BF16 R20, R32.reuse, R24, RZ ;  /* 0x000000182014723c */ /* 0x04aff000000418ff */
        /* <DEDUP_REMOVED lines=16> */
[C---:B-1----:R-:W-:Y:S01]  /*103a0*/  HMMA.16816.F32.BF16 R4, R168.reuse, R176, R4 ;  /* 0x000000b0a804723c */ /* 0x042fe20000041804 */
[----:B------:R-:W-:Y:S07]  /*103b0*/  LDSM.16.M88.4 R188, [R192] ;  /* 0x00000000c0bc783b */ /* 0x000fee0000000200 */
        /* <DEDUP_REMOVED lines=10> */
[----:B------:R-:W2:Y:S07]  /*10460*/  LDSM.16.M88.4 R168, [R201+-0x5000] ;  /* 0xffb00000c9a8783b */ /* 0x000eae0000000200 */
[----:B------:R-:W3:Y:S01]  /*10470*/  LDSM.16.M88.4 R184, [R201+-0x4800] ;  /* 0xffb80000c9b8783b */ /* 0x000ee20000000200 */
[C---:B-1----:R-:W-:Y:S08]  /*10480*/  HMMA.16816.F32.BF16 R4, R172.reuse, R176, R4 ;  /* 0x000000b0ac04723c */ /* 0x042ff00000041804 */
        /* <DEDUP_REMOVED lines=11> */
[----:B------:R-:W4:Y:S01]  /*10540*/  LDSM.16.M88.4 R184, [R200+0x3800] ;  /* 0x00380000c8b8783b */ /* 0x000f220000000200 */
[C---:B-1----:R-:W-:Y:S08]  /*10550*/  HMMA.16816.F32.BF16 R4, R176.reuse, R180, R4 ;  /* 0x000000b4b004723c */ /* 0x042ff00000041804 */
[C---:B------:R-:W-:Y:S01]  /*10560*/  HMMA.16816.F32.BF16 R8, R176.reuse, R182, R8 ;  /* 0x000000b6b008723c */ /* 0x040fe20000041808 */
[----:B------:R-:W-:Y:S07]  /*10570*/  LDSM.16.M88.4 R180, [R0] ;  /* 0x0000000000b4783b */ /* 0x000fee0000000200 */
[C---:B--2---:R-:W-:Y:S08]  /*10580*/  HMMA.16816.F32.BF16 R12, R176.reuse, R168, R12 ;  /* 0x000000a8b00c723c */ /* 0x044ff0000004180c */
[C---:B------:R-:W-:Y:S01]  /*10590*/  HMMA.16816.F32.BF16 R16, R176.reuse, R170, R16 ;  /* 0x000000aab010723c */ /* 0x040fe20000041810 */
[----:B------:R-:W1:Y:S07]  /*105a0*/  LDSM.16.M88.4 R168, [R209+0x4000] ;  /* 0x00400000d1a8783b */ /* 0x000e6e0000000200 */
[C---:B---3--:R-:W-:Y:S08]  /*105b0*/  HMMA.16816.F32.BF16 R20, R176.reuse, R172, R20 ;  /* 0x000000acb014723c */ /* 0x048ff00000041814 */
[C---:B------:R-:W-:Y:S01]  /*105c0*/  HMMA.16816.F32.BF16 R24, R176.reuse, R174, R24 ;  /* 0x000000aeb018723c */ /* 0x040fe20000041818 */
[----:B------:R-:W2:Y:S07]  /*105d0*/  LDSM.16.M88.4 R172, [R132] ;  /* 0x0000000084ac783b */ /* 0x000eae0000000200 */
[C---:B----4-:R-:W-:Y:S08]  /*105e0*/  HMMA.16816.F32.BF16 R28, R176.reuse, R184, R28 ;  /* 0x000000b8b01c723c */ /* 0x050ff0000004181c */
[----:B------:R-:W-:Y:S01]  /*105f0*/  HMMA.16816.F32.BF16 R32, R176, R186, R32 ;  /* 0x000000bab020723c */ /* 0x000fe20000041820 */
[----:B------:R-:W3:Y:S07]  /*10600*/  LDSM.16.M88.4 R176, [R193] ;  /* 0x00000000c1b0783b */ /* 0x000eee0000000200 */
[----:B------:R-:W-:Y:S01]  /*10610*/  LDSM.16.M88.4 R184, [R202+0x2000] ;  /* 0x00200000cab8783b */ /* 0x000fe20000000200 */
[C---:B-1----:R-:W-:Y:S08]  /*10620*/  HMMA.16816.F32.BF16 R4, R168.reuse, R180, R4 ;  /* 0x000000b4a804723c */ /* 0x042ff00000041804 */
[C---:B------:R-:W-:Y:S01]  /*10630*/  HMMA.16816.F32.BF16 R8, R168.reuse, R182, R8 ;  /* 0x000000b6a808723c */ /* 0x040fe20000041808 */
[----:B------:R-:W1:Y:S07]  /*10640*/  LDSM.16.M88.4 R180, [R211+0x4000] ;  /* 0x00400000d3b4783b */ /* 0x000e6e0000000200 */
[C---:B--2---:R-:W-:Y:S08]  /*10650*/  HMMA.16816.F32.BF16 R12, R168.reuse, R172, R12 ;  /* 0x000000aca80c723c */ /* 0x044ff0000004180c */
[C---:B------:R-:W-:Y:S01]  /*10660*/  HMMA.16816.F32.BF16 R16, R168.reuse, R174, R16 ;  /* 0x000000aea810723c */ /* 0x040fe20000041810 */
[----:B------:R-:W2:Y:S07]  /*10670*/  LDSM.16.M88.4 R172, [R202+0x2800] ;  /* 0x00280000caac783b */ /* 0x000eae0000000200 */
[C---:B------:R-:W-:Y:S08]  /*10680*/  HMMA.16816.F32.BF16 R20, R168.reuse, R188, R20 ;  /* 0x000000bca814723c */ /* 0x040ff00000041814 */
[C---:B------:R-:W-:Y:S01]  /*10690*/  HMMA.16816.F32.BF16 R24, R168.reuse, R190, R24 ;  /* 0x000000bea818723c */ /* 0x040fe20000041818 */
[----:B------:R-:W4:Y:S07]  /*106a0*/  LDSM.16.M88.4 R188, [R202+0x3000] ;  /* 0x00300000cabc783b */ /* 0x000f2e0000000200 */
[C---:B---3--:R-:W-:Y:S08]  /*106b0*/  HMMA.16816.F32.BF16 R28, R168.reuse, R176, R28 ;  /* 0x000000b0a81c723c */ /* 0x048ff0000004181c */
[----:B------:R-:W-:Y:S01]  /*106c0*/  HMMA.16816.F32.BF16 R32, R168, R178, R32 ;  /* 0x000000b2a820723c */ /* 0x000fe20000041820 */
[----:B------:R-:W3:Y:S07]  /*106d0*/  LDSM.16.M88.4 R168, [R202+0x3800] ;  /* 0x00380000caa8783b */ /* 0x000eee0000000200 */
[C---:B-1----:R-:W-:Y:S01]  /*106e0*/  HMMA.16816.F32.BF16 R4, R180.reuse, R184, R4 ;  /* 0x000000b8b404723c */ /* 0x042fe20000041804 */
[----:B------:R-:W-:Y:S07]  /*106f0*/  LDSM.16.M88.4 R176, [R210+0x4000] ;  /* 0x00400000d2b0783b */ /* 0x000fee0000000200 */
[C---:B------:R-:W-:Y:S01]  /*10700*/  HMMA.16816.F32.BF16 R8, R180.reuse, R186, R8 ;  /* 0x000000bab408723c */ /* 0x040fe20000041808 */
[----:B------:R-:W1:Y:S07]  /*10710*/  LDSM.16.M88.4 R184, [R201+-0x4000] ;  /* 0xffc00000c9b8783b */ /* 0x000e6e0000000200 */
[C---:B--2---:R-:W-:Y:S08]  /*10720*/  HMMA.16816.F32.BF16 R12, R180.reuse, R172, R12 ;  /* 0x000000acb40c723c */ /* 0x044ff0000004180c */
[C---:B------:R-:W-:Y:S01]  /*10730*/  HMMA.16816.F32.BF16 R16, R180.reuse, R174, R16 ;  /* 0x000000aeb410723c */ /* 0x040fe20000041810 */
[----:B------:R-:W2:Y:S07]  /*10740*/  LDSM.16.M88.4 R172, [R201+-0x3800] ;  /* 0xffc80000c9ac783b */ /* 0x000eae0000000200 */
[C---:B----4-:R-:W-:Y:S08]  /*10750*/  HMMA.16816.F32.BF16 R20, R180.reuse, R188, R20 ;  /* 0x000000bcb414723c */ /* 0x050ff00000041814 */
[C---:B------:R-:W-:Y:S01]  /*10760*/  HMMA.16816.F32.BF16 R24, R180.reuse, R190, R24 ;  /* 0x000000beb418723c */ /* 0x040fe20000041818 */
[----:B------:R-:W4:Y:S07]  /*10770*/  LDSM.16.M88.4 R188, [R201+-0x3000] ;  /* 0xffd00000c9bc783b */ /* 0x000f2e0000000200 */
[C---:B---3--:R-:W-:Y:S08]  /*10780*/  HMMA.16816.F32.BF16 R28, R180.reuse, R168, R28 ;  /* 0x000000a8b41c723c */ /* 0x048ff0000004181c */
[----:B------:R-:W-:Y:S01]  /*10790*/  HMMA.16816.F32.BF16 R32, R180, R170, R32 ;  /* 0x000000aab420723c */ /* 0x000fe20000041820 */
[----:B------:R-:W3:Y:S07]  /*107a0*/  LDSM.16.M88.4 R168, [R201+-0x2800] ;  /* 0xffd80000c9a8783b */ /* 0x000eee0000000200 */
[C---:B-1----:R-:W-:Y:S01]  /*107b0*/  HMMA.16816.F32.BF16 R4, R176.reuse, R184, R4 ;  /* 0x000000b8b004723c */ /* 0x042fe20000041804 */
[----:B------:R-:W-:Y:S07]  /*107c0*/  LDSM.16.M88.4 R180, [R208+0x8000] ;  /* 0x00800000d0b4783b */ /* 0x000fee0000000200 */
[C---:B------:R-:W-:Y:S01]  /*107d0*/  HMMA.16816.F32.BF16 R8, R176.reuse, R186, R8 ;  /* 0x000000bab008723c */ /* 0x040fe20000041808 */
[----:B------:R-:W1:Y:S07]  /*107e0*/  LDSM.16.M88.4 R184, [R200+0x4000] ;  /* 0x00400000c8b8783b */ /* 0x000e6e0000000200 */
[C---:B--2---:R-:W-:Y:S08]  /*107f0*/  HMMA.16816.F32.BF16 R12, R176.reuse, R172, R12 ;  /* 0x000000acb00c723c */ /* 0x044ff0000004180c */
[C---:B------:R-:W-:Y:S01]  /*10800*/  HMMA.16816.F32.BF16 R16, R176.reuse, R174, R16 ;  /* 0x000000aeb010723c */ /* 0x040fe20000041810 */
[----:B------:R-:W2:Y:S07]  /*10810*/  LDSM.16.M88.4 R172, [R200+0x4800] ;  /* 0x00480000c8ac783b */ /* 0x000eae0000000200 */
[C---:B----4-:R-:W-:Y:S08]  /*10820*/  HMMA.16816.F32.BF16 R20, R176.reuse, R188, R20 ;  /* 0x000000bcb014723c */ /* 0x050ff00000041814 */
        /* <DEDUP_REMOVED lines=8> */
[----:B------:R-:W1:Y:S07]  /*108b0*/  LDSM.16.M88.4 R184, [R194] ;  /* 0x00000000c2b8783b */ /* 0x000e6e0000000200 */
[C---:B--2---:R-:W-:Y:S08]  /*108c0*/  HMMA.16816.F32.BF16 R12, R180.reuse, R172, R12 ;  /* 0x000000acb40c723c */ /* 0x044ff0000004180c */
[C---:B------:R-:W-:Y:S01]  /*108d0*/  HMMA.16816.F32.BF16 R16, R180.reuse, R174, R16 ;  /* 0x000000aeb410723c */ /* 0x040fe20000041810 */
[----:B------:R-:W2:Y:S07]  /*108e0*/  LDSM.16.M88.4 R172, [R195] ;  /* 0x00000000c3ac783b */ /* 0x000eae0000000200 */
[C---:B----4-:R-:W-:Y:S01]  /*108f0*/  HMMA.16816.F32.BF16 R20, R180.reuse, R188, R20 ;  /* 0x000000bcb414723c */ /* 0x050fe20000041814 */
[----:B------:R-:W4:Y:S07]  /*10900*/  LDSM.16.M88.4 R192, [R196] ;  /* 0x00000000c4c0783b */ /* 0x000f2e0000000200 */
[C---:B------:R-:W-:Y:S01]  /*10910*/  HMMA.16816.F32.BF16 R24, R180.reuse, R190, R24 ;  /* 0x000000beb418723c */ /* 0x040fe20000041818 */
[----:B------:R-:W5:Y:S07]  /*10920*/  LDSM.16.M88.4 R188, [R197] ;  /* 0x00000000c5bc783b */ /* 0x000f6e0000000200 */
[C---:B---3--:R-:W-:Y:S08]  /*10930*/  HMMA.16816.F32.BF16 R28, R180.reuse, R168, R28 ;  /* 0x000000a8b41c723c */ /* 0x048ff0000004181c */
[----:B------:R-:W-:Y:S01]  /*10940*/  HMMA.16816.F32.BF16 R32, R180, R170, R32 ;  /* 0x000000aab420723c */ /* 0x000fe20000041820 */
[----:B------:R-:W-:Y:S07]  /*10950*/  LDSM.16.M88.4 R168, [R211+0x8000] ;  /* 0x00800000d3a8783b */ /* 0x000fee0000000200 */
[C---:B-1----:R-:W-:Y:S01]  /*10960*/  HMMA.16816.F32.BF16 R4, R176.reuse, R184, R4 ;  /* 0x000000b8b004723c */ /* 0x042fe20000041804 */
[----:B------:R-:W1:Y:S07]  /*10970*/  LDSM.16.M88.4 R180, [R202+0x4000] ;  /* 0x00400000cab4783b */ /* 0x000e6e0000000200 */
[C---:B------:R-:W-:Y:S01]  /*10980*/  HMMA.16816.F32.BF16 R8, R176.reuse, R186, R8 ;  /* 0x000000bab008723c */ /* 0x040fe20000041808 */
[----:B------:R-:W3:Y:S07]  /*10990*/  LDSM.16.M88.4 R184, [R202+0x4800] ;  /* 0x00480000cab8783b */ /* 0x000eee0000000200 */
[C---:B--2---:R-:W-:Y:S08]  /*109a0*/  HMMA.16816.F32.BF16 R12, R176.reuse, R172, R12 ;  /* 0x000000acb00c723c */ /* 0x044ff0000004180c */
[C---:B------:R-:W-:Y:S01]  /*109b0*/  HMMA.16816.F32.BF16 R16, R176.reuse, R174, R16 ;  /* 0x000000aeb010723c */ /* 0x040fe20000041810 */
[----:B------:R-:W2:Y:S07]  /*109c0*/  LDSM.16.M88.4 R172, [R202+0x5000] ;  /* 0x00500000caac783b */ /* 0x000eae0000000200 */
[C---:B----4-:R-:W-:Y:S08]  /*109d0*/  HMMA.16816.F32.BF16 R20, R176.reuse, R192, R20 ;  /* 0x000000c0b014723c */ /* 0x050ff00000041814 */
[C---:B------:R-:W-:Y:S01]  /*109e0*/  HMMA.16816.F32.BF16 R24, R176.reuse, R194, R24 ;  /* 0x000000c2b018723c */ /* 0x040fe20000041818 */
[----:B------:R-:W-:Y:S07]  /*109f0*/  LDSM.16.M88.4 R192, [R201+-0x2000] ;  /* 0xffe00000c9c0783b */ /* 0x000fee0000000200 */
[C---:B-----5:R-:W-:Y:S08]  /*10a00*/  HMMA.16816.F32.BF16 R28, R176.reuse, R188, R28 ;  /* 0x000000bcb01c723c */ /* 0x060ff0000004181c */
[----:B------:R-:W-:Y:S01]  /*10a10*/  HMMA.16816.F32.BF16 R32, R176, R190, R32 ;  /* 0x000000beb020723c */ /* 0x000fe20000041820 */
[----:B------:R-:W4:Y:S07]  /*10a20*/  LDSM.16.M88.4 R176, [R202+0x5800] ;  /* 0x00580000cab0783b */ /* 0x000f2e0000000200 */
[C---:B-1----:R-:W-:Y:S01]  /*10a30*/  HMMA.16816.F32.BF16 R4, R168.reuse, R180, R4 ;  /* 0x000000b4a804723c */ /* 0x042fe20000041804 */
[----:B------:R-:W1:Y:S07]  /*10a40*/  LDSM.16.M88.4 R188, [R210+0x8000] ;  /* 0x00800000d2bc783b */ /* 0x000e6e0000000200 */
[C---:B------:R-:W-:Y:S01]  /*10a50*/  HMMA.16816.F32.BF16 R8, R168.reuse, R182, R8 ;  /* 0x000000b6a808723c */ /* 0x040fe20000041808 */
[----:B------:R-:W5:Y:S07]  /*10a60*/  LDSM.16.M88.4 R180, [R201+-0x1800] ;  /* 0xffe80000c9b4783b */ /* 0x000f6e0000000200 */
[C---:B---3--:R-:W-:Y:S08]  /*10a70*/  HMMA.16816.F32.BF16 R12, R168.reuse, R184, R12 ;  /* 0x000000b8a80c723c */ /* 0x048ff0000004180c */
[C---:B------:R-:W-:Y:S01]  /*10a80*/  HMMA.16816.F32.BF16 R16, R168.reuse, R186, R16 ;  /* 0x000000baa810723c */ /* 0x040fe20000041810 */
[----:B------:R-:W3:Y:S07]  /*10a90*/  LDSM.16.M88.4 R184, [R201+-0x1000] ;  /* 0xfff00000c9b8783b */ /* 0x000eee0000000200 */
[C---:B--2---:R-:W-:Y:S08]  /*10aa0*/  HMMA.16816.F32.BF16 R20, R168.reuse, R172, R20 ;  /* 0x000000aca814723c */ /* 0x044ff00000041814 */
[C---:B------:R-:W-:Y:S01]  /*10ab0*/  HMMA.16816.F32.BF16 R24, R168.reuse, R174, R24 ;  /* 0x000000aea818723c */ /* 0x040fe20000041818 */
[----:B------:R-:W-:Y:S07]  /*10ac0*/  LDSM.16.M88.4 R172, [R208+0xc000] ;  /* 0x00c00000d0ac783b */ /* 0x000fee0000000200 */
[C---:B----4-:R-:W-:Y:S08]  /*10ad0*/  HMMA.16816.F32.BF16 R28, R168.reuse, R176, R28 ;  /* 0x000000b0a81c723c */ /* 0x050ff0000004181c */
[----:B------:R-:W-:Y:S01]  /*10ae0*/  HMMA.16816.F32.BF16 R32, R168, R178, R32 ;  /* 0x000000b2a820723c */ /* 0x000fe20000041820 */
[----:B------:R-:W2:Y:S07]  /*10af0*/  LDSM.16.M88.4 R168, [R201+-0x800] ;  /* 0xfff80000c9a8783b */ /* 0x000eae0000000200 */
[C---:B-1----:R-:W-:Y:S01]  /*10b00*/  HMMA.16816.F32.BF16 R4, R188.reuse, R192, R4 ;  /* 0x000000c0bc04723c */ /* 0x042fe20000041804 */
[----:B------:R-:W1:Y:S07]  /*10b10*/  LDSM.16.M88.4 R176, [R200+0x6000] ;  /* 0x00600000c8b0783b */ /* 0x000e6e0000000200 */
[C---:B------:R-:W-:Y:S01]  /*10b20*/  HMMA.16816.F32.BF16 R8, R188.reuse, R194, R8 ;  /* 0x000000c2bc08723c */ /* 0x040fe20000041808 */
[----:B------:R-:W4:Y:S07]  /*10b30*/  LDSM.16.M88.4 R192, [R200+0x6800] ;  /* 0x00680000c8c0783b */ /* 0x000f2e0000000200 */
[C---:B-----5:R-:W-:Y:S08]  /*10b40*/  HMMA.16816.F32.BF16 R12, R188.reuse, R180, R12 ;  /* 0x000000b4bc0c723c */ /* 0x060ff0000004180c */
[C---:B------:R-:W-:Y:S01]  /*10b50*/  HMMA.16816.F32.BF16 R16, R188.reuse, R182, R16 ;  /* 0x000000b6bc10723c */ /* 0x040fe20000041810 */
[----:B------:R-:W5:Y:S07]  /*10b60*/  LDSM.16.M88.4 R180, [R200+0x7000] ;  /* 0x00700000c8b4783b */ /* 0x000f6e0000000200 */
[C---:B---3--:R-:W-:Y:S08]  /*10b70*/  HMMA.16816.F32.BF16 R20, R188.reuse, R184, R20 ;  /* 0x000000b8bc14723c */ /* 0x048ff00000041814 */
[C---:B------:R-:W-:Y:S01]  /*10b80*/  HMMA.16816.F32.BF16 R24, R188.reuse, R186, R24 ;  /* 0x000000babc18723c */ /* 0x040fe20000041818 */
[----:B------:R-:W3:Y:S07]  /*10b90*/  LDSM.16.M88.4 R184, [R200+0x7800] ;  /* 0x00780000c8b8783b */ /* 0x000eee0000000200 */
[C---:B--2---:R-:W-:Y:S08]  /*10ba0*/  HMMA.16816.F32.BF16 R28, R188.reuse, R168, R28 ;  /* 0x000000a8bc1c723c */ /* 0x044ff0000004181c */
[----:B------:R-:W-:Y:S01]  /*10bb0*/  HMMA.16816.F32.BF16 R32, R188, R170, R32 ;  /* 0x000000aabc20723c */ /* 0x000fe20000041820 */
[----:B------:R-:W-:Y:S07]  /*10bc0*/  LDSM.16.M88.4 R168, [R209+0xc000] ;  /* 0x00c00000d1a8783b */ /* 0x000fee0000000200 */
[C---:B-1----:R-:W-:Y:S01]  /*10bd0*/  HMMA.16816.F32.BF16 R4, R172.reuse, R176, R4 ;  /* 0x000000b0ac04723c */ /* 0x042fe20000041804 */
[----:B------:R-:W-:Y:S07]  /*10be0*/  LDSM.16.M88.4 R188, [R199] ;  /* 0x00000000c7bc783b */ /* 0x000fee0000000200 */
[C---:B------:R-:W-:Y:S01]  /*10bf0*/  HMMA.16816.F32.BF16 R8, R172.reuse, R178, R8 ;  /* 0x000000b2ac08723c */ /* 0x040fe20000041808 */
[----:B------:R-:W1:Y:S07]  /*10c00*/  LDSM.16.M88.4 R176, [R198] ;  /* 0x00000000c6b0783b */ /* 0x000e6e0000000200 */
[C---:B----4-:R-:W-:Y:S01]  /*10c10*/  HMMA.16816.F32.BF16 R12, R172.reuse, R192, R12 ;  /* 0x000000c0ac0c723c */ /* 0x050fe2000004180c */
[----:B------:R-:W2:Y:S07]  /*10c20*/  LDSM.16.M88.4 R196, [R207] ;  /* 0x00000000cfc4783b */ /* 0x000eae0000000200 */
[C---:B------:R-:W-:Y:S01]  /*10c30*/  HMMA.16816.F32.BF16 R16, R172.reuse, R194, R16 ;  /* 0x000000c2ac10723c */ /* 0x040fe20000041810 */
[----:B------:R-:W4:Y:S07]  /*10c40*/  LDSM.16.M88.4 R192, [R212] ;  /* 0x00000000d4c0783b */ /* 0x000f2e0000000200 */
[C---:B-----5:R-:W-:Y:S08]  /*10c50*/  HMMA.16816.F32.BF16 R20, R172.reuse, R180, R20 ;  /* 0x000000b4ac14723c */ /* 0x060ff00000041814 */
[C---:B------:R-:W-:Y:S01]  /*10c60*/  HMMA.16816.F32.BF16 R24, R172.reuse, R182, R24 ;  /* 0x000000b6ac18723c */ /* 0x040fe20000041818 */
[----:B------:R-:W-:Y:S07]  /*10c70*/  LDSM.16.M88.4 R180, [R202+0x6000] ;  /* 0x00600000cab4783b */ /* 0x000fee0000000200 */
[C---:B---3--:R-:W-:Y:S08]  /*10c80*/  HMMA.16816.F32.BF16 R28, R172.reuse, R184, R28 ;  /* 0x000000b8ac1c723c */ /* 0x048ff0000004181c */
[----:B------:R-:W-:Y:S01]  /*10c90*/  HMMA.16816.F32.BF16 R32, R172, R186, R32 ;  /* 0x000000baac20723c */ /* 0x000fe20000041820 */
[----:B------:R-:W3:Y:S07]  /*10ca0*/  LDSM.16.M88.4 R172, [R211+0xc000] ;  /* 0x00c00000d3ac783b */ /* 0x000eee0000000200 */
[C---:B-1----:R-:W-:Y:S01]  /*10cb0*/  HMMA.16816.F32.BF16 R4, R168.reuse, R176, R4 ;  /* 0x000000b0a804723c */ /* 0x042fe20000041804 */
[----:B------:R-:W-:Y:S07]  /*10cc0*/  LDSM.16.M88.4 R184, [R202+0x7000] ;  /* 0x00700000cab8783b */ /* 0x000fee0000000200 */
[C---:B------:R-:W-:Y:S01]  /*10cd0*/  HMMA.16816.F32.BF16 R8, R168.reuse, R178, R8 ;  /* 0x000000b2a808723c */ /* 0x040fe20000041808 */
[----:B------:R-:W1:Y:S07]  /*10ce0*/  LDSM.16.M88.4 R176, [R202+0x6800] ;  /* 0x00680000cab0783b */ /* 0x000e6e0000000200 */
[C---:B------:R-:W-:Y:S08]  /*10cf0*/  HMMA.16816.F32.BF16 R12, R168.reuse, R188, R12 ;  /* 0x000000bca80c723c */ /* 0x040ff0000004180c */
[C---:B------:R-:W-:Y:S01]  /*10d00*/  HMMA.16816.F32.BF16 R16, R168.reuse, R190, R16 ;  /* 0x000000bea810723c */ /* 0x040fe20000041810 */
[----:B------:R-:W-:Y:S07]  /*10d10*/  LDSM.16.M88.4 R188, [R210+0xc000] ;  /* 0x00c00000d2bc783b */ /* 0x000fee0000000200 */
[C---:B--2---:R-:W-:Y:S08]  /*10d20*/  HMMA.16816.F32.BF16 R20, R168.reuse, R196, R20 ;  /* 0x000000c4a814723c */ /* 0x044ff00000041814 */
[C---:B------:R-:W-:Y:S08]  /*10d30*/  HMMA.16816.F32.BF16 R24, R168.reuse, R198, R24 ;  /* 0x000000c6a818723c */ /* 0x040ff00000041818 */
[C---:B----4-:R-:W-:Y:S08]  /*10d40*/  HMMA.16816.F32.BF16 R28, R168.reuse, R192, R28 ;  /* 0x000000c0a81c723c */ /* 0x050ff0000004181c */
[----:B------:R-:W-:Y:S01]  /*10d50*/  HMMA.16816.F32.BF16 R32, R168, R194, R32 ;  /* 0x000000c2a820723c */ /* 0x000fe20000041820 */
[----:B------:R-:W2:Y:S07]  /*10d60*/  LDSM.16.M88.4 R168, [R202+0x7800] ;  /* 0x00780000caa8783b */ /* 0x000eae0000000200 */
[C---:B---3--:R-:W-:Y:S01]  /*10d70*/  HMMA.16816.F32.BF16 R4, R172.reuse, R180, R4 ;  /* 0x000000b4ac04723c */ /* 0x048fe20000041804 */
[----:B------:R-:W3:Y:S07]  /*10d80*/  LDSM.16.M88.4 R192, [R201] ;  /* 0x00000000c9c0783b */ /* 0x000eee0000000200 */
[C---:B------:R-:W-:Y:S08]  /*10d90*/  HMMA.16816.F32.BF16 R8, R172.reuse, R182, R8 ;  /* 0x000000b6ac08723c */ /* 0x040ff00000041808 */
[C---:B-1----:R-:W-:Y:S08]  /*10da0*/  HMMA.16816.F32.BF16 R12, R172.reuse, R176, R12 ;  /* 0x000000b0ac0c723c */ /* 0x042ff0000004180c */
[C---:B------:R-:W-:Y:S08]  /*10db0*/  HMMA.16816.F32.BF16 R16, R172.reuse, R178, R16 ;  /* 0x000000b2ac10723c */ /* 0x040ff00000041810 */
[C---:B------:R-:W-:Y:S08]  /*10dc0*/  HMMA.16816.F32.BF16 R20, R172.reuse, R184, R20 ;  /* 0x000000b8ac14723c */ /* 0x040ff00000041814 */
[C---:B------:R-:W-:Y:S08]  /*10dd0*/  HMMA.16816.F32.BF16 R24, R172.reuse, R186, R24 ;  /* 0x000000baac18723c */ /* 0x040ff00000041818 */
[C---:B--2---:R-:W-:Y:S08]  /*10de0*/  HMMA.16816.F32.BF16 R28, R172.reuse, R168, R28 ;  /* 0x000000a8ac1c723c */ /* 0x044ff0000004181c */
[----:B------:R-:W-:Y:S01]  /*10df0*/  HMMA.16816.F32.BF16 R32, R172, R170, R32 ;  /* 0x000000aaac20723c */ /* 0x000fe20000041820 */
[----:B------:R-:W1:Y:S07]  /*10e00*/  LDSM.16.M88.4 R168, [R201+0x800] ;  /* 0x00080000c9a8783b */ /* 0x000e6e0000000200 */
[C---:B---3--:R-:W-:Y:S08]  /*10e10*/  HMMA.16816.F32.BF16 R4, R188.reuse, R192, R4 ;  /* 0x000000c0bc04723c */ /* 0x048ff00000041804 */
[C---:B------:R-:W-:Y:S11]  /*10e20*/  HMMA.16816.F32.BF16 R8, R188.reuse, R194, R8 ;  /* 0x000000c2bc08723c */ /* 0x040ff60000041808 */
[----:B------:R-:W-:Y:S05]  /*10e30*/  @!UPT UIADD3 URZ, URZ, URZ, URZ ;  /* 0x0000003f3f3ff290 */ /* 0x000fea000fffe03f */
[----:B------:R-:W-:Y:S04]  /*10e40*/  FMUL.FTZ R0, R4, c[0x0][0x320] ;  /* 0x0000c80004007a20 */ /* 0x000fe80000410000 */
[----:B------:R2:W3:Y:S04]  /*10e50*/  MUFU.TANH R192, R0 ;  /* 0x0000000000c07308 */ /* 0x0004e80000002400 */
[----:B------:R-:W-:Y:S01]  /*10e60*/  FMUL.FTZ R2, R11, c[0x0][0x320] ;  /* 0x0000c8000b027a20 */ /* 0x000fe20000410000 */
[C---:B-1----:R-:W-:Y:S05]  /*10e70*/  HMMA.16816.F32.BF16 R12, R188.reuse, R168, R12 ;  /* 0x000000a8bc0c723c */ /* 0x042fea000004180c */
[----:B------:R1:W4:Y:S03]  /*10e80*/  MUFU.TANH R193, R2 ;  /* 0x0000000200c17308 */ /* 0x0003260000002400 */
[C---:B------:R-:W-:Y:S04]  /*10e90*/  HMMA.16816.F32.BF16 R16, R188.reuse, R170, R16 ;  /* 0x000000aabc10723c */ /* 0x040fe80000041810 */
[----:B--2---:R-:W-:Y:S04]  /*10ea0*/  FMUL.FTZ R0, R5, c[0x0][0x320] ;  /* 0x0000c80005007a20 */ /* 0x004fe80000410000 */
[----:B------:R2:W2:Y:S11]  /*10eb0*/  MUFU.TANH R187, R0 ;  /* 0x0000000000bb7308 */ /* 0x0004b60000002400 */
[----:B------:R-:W-:Y:S05]  /*10ec0*/  @!UPT UIADD3 URZ, URZ, URZ, URZ ;  /* 0x0000003f3f3ff290 */ /* 0x000fea000fffe03f */
[----:B-1----:R-:W-:Y:S02]  /*10ed0*/  FMUL.FTZ R2, R19, c[0x0][0x320] ;  /* 0x0000c80013027a20 */ /* 0x002fe40000410000 */
[----:B------:R-:W-:Y:S02]  /*10ee0*/  FMUL.FTZ R3, R18, c[0x0][0x320] ;  /* 0x0000c80012037a20 */ /* 0x000fe40000410000 */
[----:B------:R-:W1:Y:S10]  /*10ef0*/  MUFU.TANH R181, R2 ;  /* 0x0000000200b57308 */ /* 0x000e740000002400 */
[----:B------:R-:W1:Y:S01]  /*10f00*/  MUFU.TANH R182, R3 ;  /* 0x0000000300b67308 */ /* 0x000e620000002400 */
[----:B--2---:R-:W-:Y:S09]  /*10f10*/  FMUL.FTZ R0, R6, c[0x0][0x320] ;  /* 0x0000c80006007a20 */ /* 0x004ff20000410000 */
[----:B------:R2:W1:Y:S02]  /*10f20*/  MUFU.TANH R196, R0 ;  /* 0x0000000000c47308 */ /* 0x0004640000002400 */
[----:B--2---:R-:W-:Y:S02]  /*10f30*/  FMUL.FTZ R0, R7, c[0x0][0x320] ;  /* 0x0000c80007007a20 */ /* 0x004fe40000410000 */
[----:B------:R-:W2:Y:S06]  /*10f40*/  LDSM.16.M88.4 R4, [R201+0x1000] ;  /* 0x00100000c904783b */ /* 0x000eac0000000200 */
[----:B------:R5:W1:Y:S02]  /*10f50*/  MUFU.TANH R195, R0 ;  /* 0x0000000000c37308 */ /* 0x000a640000002400 */
[----:B-----5:R-:W-:Y:S08]  /*10f60*/  FMUL.FTZ R0, R8, c[0x0][0x320] ;  /* 0x0000c80008007a20 */ /* 0x020ff00000410000 */
[----:B------:R5:W1:Y:S01]  /*10f70*/  MUFU.TANH R184, R0 ;  /* 0x0000000000b87308 */ /* 0x000a620000002400 */
[C---:B--2---:R-:W-:Y:S08]  /*10f80*/  HMMA.16816.F32.BF16 R20, R188.reuse, R4, R20 ;  /* 0x00000004bc14723c */ /* 0x044ff00000041814 */
[C---:B------:R-:W-:Y:S04]  /*10f90*/  HMMA.16816.F32.BF16 R24, R188.reuse, R6, R24 ;  /* 0x00000006bc18723c */ /* 0x040fe80000041818 */
[----:B-----5:R-:W-:Y:S04]  /*10fa0*/  FMUL.FTZ R0, R9, c[0x0][0x320] ;  /* 0x0000c80009007a20 */ /* 0x020fe80000410000 */
[----:B------:R2:W1:Y:S04]  /*10fb0*/  MUFU.TANH R183, R0 ;  /* 0x0000000000b77308 */ /* 0x0004680000002400 */
[----:B--2---:R-:W-:Y:S02]  /*10fc0*/  FMUL.FTZ R0, R10, c[0x0][0x320] ;  /* 0x0000c8000a007a20 */ /* 0x004fe40000410000 */
[----:B------:R-:W2:Y:S01]  /*10fd0*/  LDSM.16.M88.4 R8, [R201+0x1800] ;  /* 0x00180000c908783b */ /* 0x000ea20000000200 */
[----:B------:R-:W-:Y:S04]  /*10fe0*/  DEPBAR.LE SB0, 0x0 ;  /* 0x000080000000791a */ /* 0x000fe80000000000 */
[----:B------:R5:W1:Y:S02]  /*10ff0*/  MUFU.TANH R194, R0 ;  /* 0x0000000000c27308 */ /* 0x000a640000002400 */
[----:B------:R-:W-:Y:S01]  /*11000*/  BAR.SYNC.DEFER_BLOCKING 0x0 ;  /* 0x0000000000007b1d */ /* 0x000fe20000010000 */
[----:B-----5:R-:W-:Y:S07]  /*11010*/  FMUL.FTZ R0, R12, c[0x0][0x320] ;  /* 0x0000c8000c007a20 */ /* 0x020fee0000410000 */
        /* <DEDUP_REMOVED lines=46> */
[----:B---34-:R-:W-:Y:S01]  /*11300*/  SHF.R.S32.HI R6, RZ, 0x1f, R222 ;  /* 0x0000001fff067819 */ /* 0x018fe200000114de */
        /* <DEDUP_REMOVED lines=12> */
[----:B--2---:R-:W-:Y:S01]  /*113d0*/  IMAD.MOV.U32 R0, RZ, RZ, R2 ;  /* 0x000000ffff007224 */ /* 0x004fe200078e0002 */
        /* <DEDUP_REMOVED lines=28> */
.L_x_2231:
[----:B------:R-:W-:-:S05]  /*115a0*/  BRA.DIV ~URZ, `(.L_x_2123) ;  /* 0x0000a9727f007947 */ /* 0x000fca000b800000 */
[----:B------:R-:W4:Y:S01]  /*115b0*/  SHFL.IDX PT, R0, R8, RZ, 0x181f ;  /* 0x00181fff08007589 */ /* 0x000f2200000e0000 */
[C---:B------:R-:W-:Y:S04]  /*115c0*/  IADD3 R2, -R213.reuse, 0x10, RZ ;  /* 0x00000010d5027810 */ /* 0x040fe80007ffe1ff */
[----:B------:R-:W-:Y:S04]  /*115d0*/  LOP3.LUT R2, R2, 0xf, RZ, 0xc0, !PT ;  /* 0x0000000f02027812 */ /* 0x000fe800078ec0ff */
[----:B----4-:R-:W-:Y:S04]  /*115e0*/  IADD3 R6, P1, P0, R2, R0, R21 ;  /* 0x0000000002067210 */ /* 0x010fe8000783e015 */
[----:B---3--:R-:W-:Y:S02]  /*115f0*/  IADD3.X R7, RZ, R4, R9, P1, P0 ;  /* 0x00000004ff077210 */ /* 0x008fe40000fe0409 */
[----:B------:R-:W-:Y:S11]  /*11600*/  ISETP.NE.U32.AND P0, PT, R213, RZ, PT ;  /* 0x000000ffd500720c */ /* 0x000ff60003f05070 */
[----:B------:R-:W-:Y:S02]  /*11610*/  @!UPT UIADD3 URZ, URZ, URZ, URZ ;  /* 0x0000003f3f3ff290 */ /* 0x000fe4000fffe03f */
[----:B------:R-:W-:Y:S01]  /*11620*/  @!PT LDS RZ, [RZ] ;  /* 0x00000000fffff984 */ /* 0x000fe20000000800 */
[----:B------:R-:W-:Y:S01]  /*11630*/  @!PT LDS RZ, [RZ] ;  /* 0x00000000fffff984 */ /* 0x000fe20000000800 */
[----:B------:R3:W-:Y:S01]  /*11640*/  LDGSTS.E.BYPASS.LTC128B.128.ZFILL [R215+0x8100], [R6.64], P0 ;  /* 0x0810000006d77fae */ /* 0x0007e20008141d46 */
[----:B------:R-:W-:Y:S05]  /*11650*/  IADD3 R2, P0, R0, R22, RZ ;  /* 0x0000001600027210 */ /* 0x000fea0007f1e0ff */
[----:B------:R-:W-:Y:S05]  /*11660*/  IMAD.X R3, R4, 0x1, R10, P0 ;  /* 0x0000000104037824 */ /* 0x000fea00000e060a */
[----:B------:R4:W-:Y:S02]  /*11670*/  LDGSTS.E.BYPASS.LTC128B.128 [R215+0xa100], [R2.64], !P5 ;  /* 0x0a10000002d77fae */ /* 0x0009e4000e901d46 */
[----:B----4-:R-:W-:Y:S05]  /*11680*/  IADD3 R2, P0, R0, R23, RZ ;  /* 0x0000001700027210 */ /* 0x010fea0007f1e0ff */
[----:B------:R-:W-:Y:S05]  /*11690*/  IMAD.X R3, R4, 0x1, R11, P0 ;  /* 0x0000000104037824 */ /* 0x000fea00000e060b */
[----:B------:R4:W-:Y:S02]  /*116a0*/  LDGSTS.E.BYPASS.LTC128B.128 [R215+0xc100], [R2.64], !P4 ;  /* 0x0c10000002d77fae */ /* 0x0009e4000e101d46 */
[----:B----4-:R-:W-:Y:S02]  /*116b0*/  IADD3 R2, P0, R0, R24, RZ ;  /* 0x0000001800027210 */ /* 0x010fe40007f1e0ff */
[----:B------:R3:W4:Y:S03]  /*116c0*/  SHFL.IDX PT, R0, R8, 0x1, 0x181f ;  /* 0x00381f0008007f89 */ /* 0x00072600000e0000 */
[----:B------:R-:W-:Y:S02]  /*116d0*/  IMAD.X R3, R4, 0x1, R12, P0 ;  /* 0x0000000104037824 */ /* 0x000fe400000e060c */
[----:B------:R3:W2:Y:S04]  /*116e0*/  SHFL.IDX PT, R4, R5, 0x1, 0x181f ;  /* 0x00381f0005047f89 */ /* 0x0006a800000e0000 */
[----:B------:R3:W-:Y:S02]  /*116f0*/  LDGSTS.E.BYPASS.LTC128B.128 [R215+0xe100], [R2.64], !P3 ;  /* 0x0e10000002d77fae */ /* 0x0007e4000d901d46 */
.L_x_2232:
[C---:B---3--:R-:W-:Y:S02]  /*11700*/  IADD3 R2, -R213.reuse, 0x10, RZ ;  /* 0x00000010d5027810 */ /* 0x048fe40007ffe1ff */
[----:B------:R-:W-:Y:S02]  /*11710*/  ISETP.NE.U32.AND P0, PT, R213, RZ, PT ;  /* 0x000000ffd500720c */ /* 0x000fe40003f05070 */
[----:B------:R-:W-:Y:S04]  /*11720*/  LOP3.LUT R2, R2, 0xf, RZ, 0xc0, !PT ;  /* 0x0000000f02027812 */ /* 0x000fe800078ec0ff */
[----:B----4-:R-:W-:Y:S04]  /*11730*/  IADD3 R2, P2, P1, R2, R0, R21 ;  /* 0x0000000002027210 */ /* 0x010fe8000795e015 */
[----:B--2---:R-:W-:Y:S05]  /*11740*/  IADD3.X R3, RZ, R4, R9, P2, P1 ;  /* 0x00000004ff037210 */ /* 0x004fea00017e2409 */
[----:B------:R-:W-:Y:S01]  /*11750*/  @!PT LDS RZ, [RZ] ;  /* 0x00000000fffff984 */ /* 0x000fe20000000800 */
[----:B------:R-:W-:Y:S01]  /*11760*/  @!PT LDS RZ, [RZ] ;  /* 0x00000000fffff984 */ /* 0x000fe20000000800 */
[----:B------:R-:W-:Y:S01]  /*11770*/  @!PT LDS RZ, [RZ] ;  /* 0x00000000fffff984 */ /* 0x000fe20000000800 */
[----:B------:R2:W-:Y:S01]  /*11780*/  LDGSTS.E.BYPASS.LTC128B.128.ZFILL [R215+0x9100], [R2.64], P0 ;  /* 0x0910000002d77fae */ /* 0x0005e20008141d46 */
[----:B------:R-:W-:Y:S05]  /*11790*/  IADD3 R8, P0, R0, R22, RZ ;  /* 0x0000001600087210 */ /* 0x000fea0007f1e0ff */
        /* <DEDUP_REMOVED lines=8> */
.L_x_2121:
[----:B---34-:R-:W-:Y:S05]  /*11820*/  BSYNC B0 ;  /* 0x0000000000007941 */ /* 0x018fea0003800000 */
.L_x_2120:
        /* <DEDUP_REMOVED lines=14> */
.L_x_2233:
[----:B------:R-:W-:Y:S02]  /*11910*/  IMAD.MOV.U32 R2, RZ, RZ, c[0x0][0x32c] ;  /* 0x0000cb00ff027624 */ /* 0x000fe400078e00ff */
[----:B------:R-:W-:Y:S03]  /*11920*/  IMAD.IADD R6, R6, 0x1, R0 ;  /* 0x0000000106067824 */ /* 0x000fe600078e0200 */
[----:B------:R-:W-:Y:S02]  /*11930*/  ISETP.GE.AND P0, PT, R2, 0x1, PT ;  /* 0x000000010200780c */ /* 0x000fe40003f06270 */
[-C--:B---3--:R-:W-:Y:S02]  /*11940*/  IADD3 R2, R7, R3.reuse, RZ ;  /* 0x0000000307027210 */ /* 0x088fe40007ffe0ff */
[----:B------:R-:W-:Y:S09]  /*11950*/  IADD3 R0, R6, R3, RZ ;  /* 0x0000000306007210 */ /* 0x000ff20007ffe0ff */
        /* <DEDUP_REMOVED lines=14> */
.L_x_2127:
[----:B------:R-:W-:Y:S04]  /*11a40*/  MOV R8, 0x1 ;  /* 0x0000000100087802 */ /* 0x000fe80000000f00 */
[----:B------:R-:W-:Y:S11]  /*11a50*/  ISETP.NE.AND P0, PT, R8, c[0x0][0x32c], PT ;  /* 0x0000cb0008007a0c */ /* 0x000ff60003f05270 */
[----:B------:R-:W-:Y:S02]  /*11a60*/  @!UPT UIADD3 URZ, URZ, URZ, URZ ;  /* 0x0000003f3f3ff290 */ /* 0x000fe4000fffe03f */
[----:B------:R-:W-:Y:S05]  /*11a70*/  @P0 IMAD.HI.U32 R8, R3, c[0x0][0x330], RZ ;  /* 0x0000cc0003080a27 */ /* 0x000fea00078e00ff */
[----:B------:R-:W-:Y:S02]  /*11a80*/  @P0 SHF.R.U32.HI R3, RZ, c[0x0][0x334], R8 ;  /* 0x0000cd00ff030a19 */ /* 0x000fe40000011608 */
.L_x_2128:
[----:B------:R-:W-:Y:S05]  /*11a90*/  BSYNC B0 ;  /* 0x0000000000007941 */ /* 0x000fea0003800000 */
.L_x_2126:
[----:B------:R-:W-:Y:S04]  /*11aa0*/  IMAD R3, R3, c[0x0][0x32c], -R5 ;  /* 0x0000cb0003037a24 */ /* 0x000fe800078e0a05 */
[----:B------:R-:W-:Y:S05]  /*11ab0*/  IMAD.IADD R3, R3, 0x1, -R231 ;  /* 0x0000000103037824 */ /* 0x000fea00078e0ae7 */
[----:B------:R-:W-:Y:S02]  /*11ac0*/  IMNMX R0, R0, R3, !PT ;  /* 0x0000000300007217 */ /* 0x000fe40007800200 */
[----:B------:R-:W-:Y:S04]  /*11ad0*/  IADD3 R3, R3, c[0x0][0x32c], RZ ;  /* 0x0000cb0003037a10 */ /* 0x000fe80007ffe0ff */
[----:B------:R-:W-:Y:S02]  /*11ae0*/  IMNMX R2, R2, R3, PT ;  /* 0x0000000302027217 */ /* 0x000fe40003800200 */
.L_x_2125:
[----:B------:R-:W-:Y:S04]  /*11af0*/  ISETP.GT.AND P1, PT, R214, -0x1, PT ;  /* 0xffffffffd600780c */ /* 0x000fe80003f24270 */
[C---:B------:R-:W-:Y:S02]  /*11b00*/  ISETP.GT.AND P2, PT, R0.reuse, RZ, P1 ;  /* 0x000000ff0000720c */ /* 0x040fe40000f44270 */
        /* <DEDUP_REMOVED lines=9> */
[----:B-1----:R-:W-:Y:S02]  /*11ba0*/  FSEL R168, R184, -INF , !P2 ;  /* 0xff800000b8a87808 */ /* 0x002fe40005000000 */
        /* <DEDUP_REMOVED lines=39> */
.L_x_2234:
        /* <DEDUP_REMOVED lines=19> */
.L_x_2132:
[----:B-12---:R-:W-:Y:S04]  /*11f50*/  MOV R4, 0x1 ;  /* 0x0000000100047802 */ /* 0x006fe80000000f00 */
[----:B------:R-:W-:Y:S11]  /*11f60*/  ISETP.NE.AND P0, PT, R4, c[0x0][0x32c], PT ;  /* 0x0000cb0004007a0c */ /* 0x000ff60003f05270 */
[----:B------:R-:W-:Y:S02]  /*11f70*/  @!UPT UIADD3 URZ, URZ, URZ, URZ ;  /* 0x0000003f3f3ff290 */ /* 0x000fe4000fffe03f */
[----:B------:R-:W-:Y:S05]  /*11f80*/  @P0 IMAD.HI.U32 R4, R3, c[0x0][0x330], RZ ;  /* 0x0000cc0003040a27 */ /* 0x000fea00078e00ff */
[----:B------:R-:W-:Y:S02]  /*11f90*/  @P0 SHF.R.U32.HI R3, RZ, c[0x0][0x334], R4 ;  /* 0x0000cd00ff030a19 */ /* 0x000fe40000011604 */
.L_x_2133:
[----:B------:R-:W-:Y:S05]  /*11fa0*/  BSYNC B0 ;  /* 0x0000000000007941 */ /* 0x000fea0003800000 */
.L_x_2131:
[----:B------:R-:W-:Y:S04]  /*11fb0*/  IMAD R5, R3, c[0x0][0x32c], -R5 ;  /* 0x0000cb0003057a24 */ /* 0x000fe800078e0a05 */
[----:B------:R-:W-:Y:S05]  /*11fc0*/  IMAD.IADD R3, R5, 0x1, -R231 ;  /* 0x0000000105037824 */ /* 0x000fea00078e0ae7 */
[----:B------:R-:W-:Y:S02]  /*11fd0*/  IMNMX R0, R0, R3, !PT ;  /* 0x0000000300007217 */ /* 0x000fe40007800200 */
[----:B------:R-:W-:Y:S04]  /*11fe0*/  IADD3 R3, R3, c[0x0][0x32c], RZ ;  /* 0x0000cb0003037a10 */ /* 0x000fe80007ffe0ff */
[----:B------:R-:W-:Y:S02]  /*11ff0*/  IMNMX R2, R2, R3, PT ;  /* 0x0000000302027217 */ /* 0x000fe40003800200 */
.L_x_2130:
        /* <DEDUP_REMOVED lines=82> */
.L_x_2235:
[----:B-12---:R-:W-:Y:S01]  /*12520*/  FMNMX.FTZ R4, R4, R0, !PT ;  /* 0x0000000004047209 */ /* 0x006fe20007810000 */
[----:B------:R-:W-:-:S05]  /*12530*/  BRA.DIV ~URZ, `(.L_x_2135) ;  /* 0x00009d527f007947 */ /* 0x000fca000b800000 */
[----:B------:R-:W1:Y:S02]  /*12540*/  SHFL.BFLY PT, R0, R4, 0x1, 0x1f ;  /* 0x0c201f0004007f89 */ /* 0x000e6400000e0000 */
[----:B-1----:R-:W-:Y:S02]  /*12550*/  FMNMX.FTZ R132, R4, R0, !PT ;  /* 0x0000000004847209 */ /* 0x002fe40007810000 */
[----:B------:R-:W1:Y:S02]  /*12560*/  SHFL.BFLY PT, R0, R5, 0x2, 0x1f ;  /* 0x0c401f0005007f89 */ /* 0x000e6400000e0000 */
[----:B-1----:R-:W-:Y:S05]  /*12570*/  FMNMX.FTZ R4, R5, R0, !PT ;  /* 0x0000000005047209 */ /* 0x002fea0007810000 */
[----:B------:R1:W2:Y:S02]  /*12580*/  SHFL.BFLY PT, R0, R4, 0x1, 0x1f ;  /* 0x0c201f0004007f89 */ /* 0x0002a400000e0000 */
.L_x_2236:
        /* <DEDUP_REMOVED lines=45> */
[----:B------:R-:W-:Y:S02]  /*12860*/  FMUL.FTZ R36, R0, R36 ;  /* 0x0000002400247220 */ /* 0x000fe40000410000 */
        /* <DEDUP_REMOVED lines=408> */
[----:B------:R-:W-:Y:S07]  /*141f0*/  @!UPT UIADD3 URZ, URZ, URZ, URZ ;  /* 0x0000003f3f3ff290 */ /* 0x000fee000fffe03f */
[----:B------:R-:W-:-:S11]  /*14200*/  @P0 BRA `(.L_x_2136) ;  /* 0xffffb9b000000947 */ /* 0x000fd6000383ffff */
.L_x_2118:
[----:B------:R-:W-:Y:S05]  /*14210*/  BRA.DIV ~URZ, `(.L_x_2137) ;  /* 0x000081427f007947 */ /* 0x000fea000b800000 */
[----:B------:R1:W2:Y:S02]  /*14220*/  SHFL.BFLY PT, R0, R225, 0x2, 0x1f ;  /* 0x0c401f00e1007f89 */ /* 0x0002a400000e0000 */
.L_x_2237:
[----:B--2---:R-:W-:Y:S01]  /*14230*/  FADD.FTZ R5, R0, R225 ;  /* 0x000000e100057221 */ /* 0x004fe20000010000 */
[----:B------:R-:W-:Y:S05]  /*14240*/  BRA.DIV ~URZ, `(.L_x_2138) ;  /* 0x000081627f007947 */ /* 0x000fea000b800000 */
[----:B------:R-:W2:Y:S02]  /*14250*/  SHFL.BFLY PT, R0, R221, 0x2, 0x1f ;  /* 0x0c401f00dd007f89 */ /* 0x000ea400000e0000 */
[----:B--2---:R-:W-:-:S02]  /*14260*/  FADD.FTZ R4, R0, R221 ;  /* 0x000000dd00047221 */ /* 0x004fc40000010000 */
[----:B------:R-:W2:Y:S04]  /*14270*/  SHFL.BFLY PT, R0, R5, 0x1, 0x1f ;  /* 0x0c201f0005007f89 */ /* 0x000ea800000e0000 */
[----:B------:R3:W4:Y:S01]  /*14280*/  SHFL.BFLY PT, R3, R4, 0x1, 0x1f ;  /* 0x0c201f0004037f89 */ /* 0x00072200000e0000 */
[----:B--2---:R-:W-:-:S05]  /*14290*/  FADD.FTZ R5, R5, R0 ;  /* 0x0000000005057221 */ /* 0x004fca0000010000 */
.L_x_2238:
        /* <DEDUP_REMOVED lines=35> */
[C---:B--2---:R-:W-:Y:S02]  /*144d0*/  FMUL.FTZ R124, R0.reuse, R38 ;  /* 0x00000026007c7220 */ /* 0x044fe40000410000 */
        /* <DEDUP_REMOVED lines=112> */
.L_x_2047:
        /* <DEDUP_REMOVED lines=16> */
[----:B---3--:R-:W-:-:S06]  /*14ce0*/  IADD3 R248, R3, c[0x0][0xc], R2 ;  /* 0x0000030003f87a10 */ /* 0x008fcc0007ffe002 */
.L_x_2140:
[----:B------:R-:W-:Y:S05]  /*14cf0*/  BSYNC B0 ;  /* 0x0000000000007941 */ /* 0x000fea0003800000 */
.L_x_2139:
[----:B------:R-:W-:Y:S01]  /*14d00*/  PRMT R0, R0, 0x9910, RZ ;  /* 0x0000991000007816 */ /* 0x000fe200000000ff */
[----:B------:R-:W-:Y:S01]  /*14d10*/  BSSY B1, `(.L_x_2141) ;  /* 0x000045e000017945 */ /* 0x000fe20003800000 */
[----:B------:R-:W-:Y:S02]  /*14d20*/  IMAD.MOV.U32 R110, RZ, RZ, R248 ;  /* 0x000000ffff6e7224 */ /* 0x000fe400078e00f8 */
        /* <DEDUP_REMOVED lines=11> */
[----:B------:R-:W-:Y:S01]  /*14de0*/  F2FP.BF16.PACK_AB R2, R23, R22 ;  /* 0x000000161702723e */ /* 0x000fe200000010ff */
[----:B-1----:R-:W-:Y:S01]  /*14df0*/  IMAD.MOV.U32 R14, RZ, RZ, c[0x0][0x388] ;  /* 0x0000e200ff0e7624 */ /* 0x002fe200078e00ff */
[----:B------:R-:W-:Y:S01]  /*14e00*/  BAR.SYNC.DEFER_BLOCKING 0x1, 0x100 ;  /* 0x0044000000007b1d */ /* 0x000fe20000010000 */
[----:B------:R-:W-:-:S02]  /*14e10*/  F2FP.BF16.PACK_AB R0, R29, R28 ;  /* 0x0000001c1d00723e */ /* 0x000fc400000010ff */
[----:B------:R-:W-:Y:S02]  /*14e20*/  ISETP.NE.U32.AND P0, PT, RZ, c[0x0][0x508], PT ;  /* 0x00014200ff007a0c */ /* 0x000fe40003f05070 */
[----:B------:R-:W-:Y:S02]  /*14e30*/  ISETP.NE.U32.AND P2, PT, RZ, c[0x0][0x500], PT ;  /* 0x00014000ff007a0c */ /* 0x000fe40003f45070 */
[----:B------:R-:W-:Y:S02]  /*14e40*/  ISETP.NE.AND.EX P1, PT, RZ, c[0x0][0x50c], PT, P0 ;  /* 0x00014300ff007a0c */ /* 0x000fe40003f25300 */
[----:B------:R-:W-:Y:S01]  /*14e50*/  ISETP.NE.AND.EX P2, PT, RZ, c[0x0][0x504], PT, P2 ;  /* 0x00014100ff007a0c */ /* 0x000fe20003f45320 */
[----:B--2---:R1:W-:Y:S04]  /*14e60*/  STS [R10], R2 ;  /* 0x000000020a007388 */ /* 0x0043e80000000800 */
[----:B------:R2:W-:Y:S01]  /*14e70*/  STS [R10+0x400], R0 ;  /* 0x000400000a007388 */ /* 0x0005e20000000800 */
[----:B-1----:R-:W-:-:S02]  /*14e80*/  F2FP.BF16.PACK_AB R2, R25, R24 ;  /* 0x000000181902723e */ /* 0x002fc400000010ff */
        /* <DEDUP_REMOVED lines=121> */
[----:B------:R-:W-:Y:S01]  /*15620*/  STS [R3+0xc000], R2 ;  /* 0x00c0000203007388 */ /* 0x000fe20000000800 */
[----:B------:R-:W-:-:S03]  /*15630*/  IMAD.MOV.U32 R4, RZ, RZ, 0x4 ;  /* 0x00000004ff047424 */ /* 0x000fc600078e00ff */
[----:B------:R1:W-:Y:S02]  /*15640*/  STS [R3+0xc400], R0 ;  /* 0x00c4000003007388 */ /* 0x0003e40000000800 */
[----:B-1----:R-:W-:Y:S02]  /*15650*/  @P1 IMAD.WIDE R2, R251, R4, c[0x0][0x508] ;  /* 0x00014200fb021625 */ /* 0x002fe400078e0204 */
[----:B------:R-:W-:Y:S02]  /*15660*/  BAR.SYNC.DEFER_BLOCKING 0x1, 0x100 ;  /* 0x0044000000007b1d */ /* 0x000fe40000010000 */
[----:B------:R-:W-:-:S04]  /*15670*/  IMAD.MOV.U32 R0, RZ, RZ, RZ ;  /* 0x000000ffff007224 */ /* 0x000fc800078e00ff */
[----:B------:R1:W5:Y:S02]  /*15680*/  @P1 LDG.E R14, [R2.64] ;  /* 0x00000006020e1981 */ /* 0x000364000c1e1900 */
[----:B-1----:R-:W-:-:S05]  /*15690*/  IMAD.WIDE R2, R251, R4, c[0x0][0x500] ;  /* 0x00014000fb027625 */ /* 0x002fca00078e0204 */
        /* <DEDUP_REMOVED lines=8> */
.L_x_2143:
[----:B------:R-:W2:Y:S01]  /*15720*/  LDL R9, [R1+0x24] ;  /* 0x0000240001097983 */ /* 0x000ea20000100800 */
[----:B------:R-:W-:Y:S01]  /*15730*/  IMAD.MOV.U32 R15, RZ, RZ, 0x368 ;  /* 0x00000368ff0f7424 */ /* 0x000fe200078e00ff */
[----:B------:R-:W-:Y:S02]  /*15740*/  ISETP.GT.AND P2, PT, R5, 0x1, PT ;  /* 0x000000010500780c */ /* 0x000fe40003f44270 */
[----:B------:R-:W3:Y:S01]  /*15750*/  LDL R114, [R1+0x2c] ;  /* 0x00002c0001727983 */ /* 0x000ee20000100800 */
[----:B------:R-:W-:-:S02]  /*15760*/  ISETP.NE.U32.AND P0, PT, RZ, c[0x0][0x500], PT ;  /* 0x00014000ff007a0c */ /* 0x000fc40003f05070 */
[----:B------:R-:W-:Y:S02]  /*15770*/  SEL R15, R15, 0x328, P2 ;  /* 0x000003280f0f7807 */ /* 0x000fe40001000000 */
[----:B------:R-:W-:Y:S02]  /*15780*/  ISETP.NE.AND.EX P0, PT, RZ, c[0x0][0x504], PT, P0 ;  /* 0x00014100ff007a0c */ /* 0x000fe40003f05300 */
[----:B------:R-:W4:Y:S01]  /*15790*/  LDC.64 R4, c[0x0][R15+0x170] ;  /* 0x00005c000f047b82 */ /* 0x000f220000000a00 */
[----:B-1----:R-:W-:Y:S02]  /*157a0*/  SHF.R.S32.HI R2, RZ, 0x1f, R251 ;  /* 0x0000001fff027819 */ /* 0x002fe400000114fb */
[----:B------:R-:W-:Y:S02]  /*157b0*/  SEL R8, R251, RZ, !P0 ;  /* 0x000000fffb087207 */ /* 0x000fe40004000000 */
[----:B------:R-:W-:Y:S02]  /*157c0*/  SEL R3, R2, RZ, !P0 ;  /* 0x000000ff02037207 */ /* 0x000fe40004000000 */
[----:B------:R-:W-:Y:S01]  /*157d0*/  LOP3.LUT R11, R250, 0xffff, RZ, 0xc0, !PT ;  /* 0x0000fffffa0b7812 */ /* 0x000fe200078ec0ff */
[----:B------:R-:W1:Y:S01]  /*157e0*/  LDC.64 R12, c[0x0][R15+0x168] ;  /* 0x00005a000f0c7b82 */ /* 0x000e620000000a00 */
[----:B-----5:R-:W-:-:S07]  /*157f0*/  SHF.R.S32.HI R10, RZ, 0x1f, R0 ;  /* 0x0000001fff0a7819 */ /* 0x020fce0000011400 */
[----:B------:R-:W2:Y:S01]  /*15800*/  LDC.64 R16, c[0x0][R15+0x178] ;  /* 0x00005e000f107b82 */ /* 0x000ea20000000a00 */
[----:B----4-:R-:W-:-:S04]  /*15810*/  IMAD R2, R5, R8, RZ ;  /* 0x0000000805027224 */ /* 0x010fc800078e02ff */
[C---:B------:R-:W-:Y:S02]  /*15820*/  IMAD R7, R4.reuse, R3, R2 ;  /* 0x0000000304077224 */ /* 0x040fe400078e0202 */
[----:B------:R-:W-:-:S04]  /*15830*/  IMAD.WIDE.U32 R2, R4, R8, RZ ;  /* 0x0000000804027225 */ /* 0x000fc800078e00ff */
[----:B-1----:R-:W-:-:S04]  /*15840*/  IMAD.WIDE.U32 R4, R12, R11, RZ ;  /* 0x0000000b0c047225 */ /* 0x002fc800078e00ff */
[----:B------:R-:W-:Y:S01]  /*15850*/  IMAD R6, R13, R11, RZ ;  /* 0x0000000b0d067224 */ /* 0x000fe200078e02ff */
[----:B------:R-:W-:Y:S01]  /*15860*/  IADD3 R12, P1, P0, R2, R4, R0 ;  /* 0x00000004020c7210 */ /* 0x000fe2000783e000 */
[----:B------:R-:W-:Y:S02]  /*15870*/  IMAD.MOV.U32 R2, RZ, RZ, c[0x0][0x4e8] ;  /* 0x00013a00ff027624 */ /* 0x000fe400078e00ff */
[----:B------:R-:W-:Y:S02]  /*15880*/  IMAD.IADD R7, R3, 0x1, R7 ;  /* 0x0000000103077824 */ /* 0x000fe400078e0207 */
[----:B------:R-:W-:Y:S01]  /*15890*/  IMAD.IADD R4, R5, 0x1, R6 ;  /* 0x0000000105047824 */ /* 0x000fe200078e0206 */
[----:B------:R-:W-:-:S04]  /*158a0*/  ISETP.NE.AND P3, PT, R2, 0x1, PT ;  /* 0x000000010200780c */ /* 0x000fc80003f65270 */
[----:B------:R-:W-:Y:S01]  /*158b0*/  IADD3.X R7, R7, R4, R10, P1, P0 ;  /* 0x0000000407077210 */ /* 0x000fe20000fe040a */
[----:B------:R-:W1:Y:S02]  /*158c0*/  S2R R115, SR_TID.X ;  /* 0x0000000000737919 */ /* 0x000e640000002100 */
[----:B-1----:R-:W-:-:S04]  /*158d0*/  SHF.R.S32.HI R111, RZ, 0x1f, R115 ;  /* 0x0000001fff6f7819 */ /* 0x002fc80000011473 */
[----:B------:R-:W-:-:S04]  /*158e0*/  LEA.HI R111, R111, R115, RZ, 0x5 ;  /* 0x000000736f6f7211 */ /* 0x000fc800078f28ff */
[----:B------:R-:W-:-:S05]  /*158f0*/  LOP3.LUT R111, R111, 0xffffffe0, RZ, 0xc0, !PT ;  /* 0xffffffe06f6f7812 */ /* 0x000fca00078ec0ff */
[----:B------:R-:W-:Y:S01]  /*15900*/  IMAD.IADD R111, R115, 0x1, -R111 ;  /* 0x00000001736f7824 */ /* 0x000fe200078e0a6f */
[----:B--2---:R-:W-:Y:S01]  /*15910*/  SEL R2, R9, RZ, P2 ;  /* 0x000000ff09027207 */ /* 0x004fe20001000000 */
[----:B------:R-:W-:-:S04]  /*15920*/  IMAD.IADD R9, R243, 0x1, R242 ;  /* 0x00000001f3097824 */ /* 0x000fc800078e02f2 */
[----:B------:R-:W-:-:S04]  /*15930*/  @P3 IMAD.HI.U32 R3, R9, c[0x0][0x4ec], RZ ;  /* 0x00013b0009033a27 */ /* 0x000fc800078e00ff */
[-C--:B------:R-:W-:Y:S02]  /*15940*/  IMAD R6, R17, R2.reuse, RZ ;  /* 0x0000000211067224 */ /* 0x080fe400078e02ff */
[----:B------:R-:W-:-:S04]  /*15950*/  IMAD.WIDE.U32 R4, R16, R2, RZ ;  /* 0x0000000210047225 */ /* 0x000fc800078e00ff */
[----:B------:R-:W-:Y:S01]  /*15960*/  IMAD.MOV.U32 R2, RZ, RZ, R9 ;  /* 0x000000ffff027224 */ /* 0x000fe200078e0009 */
[----:B------:R-:W-:-:S04]  /*15970*/  @P3 SHF.R.U32.HI R2, RZ, c[0x0][0x4f0], R3 ;  /* 0x00013c00ff023a19 */ /* 0x000fc80000011603 */
[----:B------:R-:W-:Y:S02]  /*15980*/  IADD3 R4, P1, P0, R2, R12, R4 ;  /* 0x0000000c02047210 */ /* 0x000fe4000783e004 */
[----:B------:R-:W1:Y:S01]  /*15990*/  LDC.64 R12, c[0x0][R15+0x160] ;  /* 0x000058000f0c7b82 */ /* 0x000e620000000a00 */
[--C-:B------:R-:W-:Y:S01]  /*159a0*/  SHF.R.S32.HI R3, RZ, 0x1f, R2.reuse ;  /* 0x0000001fff037819 */ /* 0x100fe20000011402 */
[----:B------:R-:W-:Y:S02]  /*159b0*/  IMAD.MOV R2, RZ, RZ, -R2 ;  /* 0x000000ffff027224 */ /* 0x000fe400078e0a02 */
[----:B------:R-:W-:Y:S02]  /*159c0*/  IMAD.IADD R6, R5, 0x1, R6 ;  /* 0x0000000105067824 */ /* 0x000fe400078e0206 */
[----:B------:R-:W-:-:S03]  /*159d0*/  IMAD R2, R2, c[0x0][0x4e8], R9 ;  /* 0x00013a0002027a24 */ /* 0x000fc600078e0209 */
[----:B------:R-:W-:Y:S02]  /*159e0*/  IADD3.X R5, R3, R7, R6, P1, P0 ;  /* 0x0000000703057210 */ /* 0x000fe40000fe0406 */
[----:B------:R-:W-:Y:S01]  /*159f0*/  SHF.R.S32.HI R6, RZ, 0x1f, R2 ;  /* 0x0000001fff067819 */ /* 0x000fe20000011402 */
        /* <DEDUP_REMOVED lines=8> */
[----:B------:R-:W-:-:S04]  /*15a80*/  LEA R4, P0, R2, R4, 0x2 ;  /* 0x0000000402047211 */ /* 0x000fc800078010ff */
[----:B------:R-:W-:Y:S01]  /*15a90*/  LEA.HI.X R2, R2, R5, R3, 0x2, P0 ;  /* 0x0000000502027211 */ /* 0x000fe200000f1403 */
[----:B------:R-:W-:Y:S04]  /*15aa0*/  SHFL.IDX PT, R6, R4, RZ, 0x1c1f ;  /* 0x001c1fff04067589 */ /* 0x000fe800000e0000 */
[----:B------:R-:W1:Y:S01]  /*15ab0*/  SHFL.IDX PT, R7, R2, RZ, 0x1c1f ;  /* 0x001c1fff02077589 */ /* 0x000e6200000e0000 */
[----:B------:R-:W-:-:S03]  /*15ac0*/  IMAD R13, R14, c[0x0][0x4e8], RZ ;  /* 0x00013a000e0d7a24 */ /* 0x000fc600078e02ff */
[----:B------:R-:W-:Y:S01]  /*15ad0*/  SHFL.IDX PT, R4, R4, 0x1, 0x1c1f ;  /* 0x003c1f0004047f89 */ /* 0x000fe200000e0000 */
[----:B------:R-:W-:-:S03]  /*15ae0*/  LOP3.LUT P0, RZ, R111, 0x3, RZ, 0xc0, !PT ;  /* 0x000000036fff7812 */ /* 0x000fc6000780c0ff */
[----:B------:R3:W2:Y:S02]  /*15af0*/  SHFL.IDX PT, R5, R2, 0x1, 0x1c1f ;  /* 0x003c1f0002057f89 */ /* 0x0006a400000e0000 */
[----:B---3--:R-:W-:-:S05]  /*15b00*/  IMAD.IADD R2, R114, 0x1, R242 ;  /* 0x0000000172027824 */ /* 0x008fca00078e02f2 */
        /* <DEDUP_REMOVED lines=9> */
[----:B-1----:R-:W-:Y:S01]  /*15ba0*/  IMAD R4, R10, c[0x0][0x3a0], RZ ;  /* 0x0000e8000a047a24 */ /* 0x002fe200078e02ff */
[----:B------:R-:W-:Y:S01]  /*15bb0*/  SHF.R.S32.HI R5, RZ, 0x1f, R8 ;  /* 0x0000001fff057819 */ /* 0x000fe20000011408 */
[C---:B------:R-:W-:Y:S01]  /*15bc0*/  IMAD.WIDE.U32 R2, R0.reuse, c[0x0][0x3a0], RZ ;  /* 0x0000e80000027a25 */ /* 0x040fe200078e00ff */
[----:B------:R1:W2:Y:S03]  /*15bd0*/  LDS.128 R28, [R215+0x80] ;  /* 0x00008000d71c7984 */ /* 0x0002a60000000c00 */
[----:B------:R-:W-:Y:S01]  /*15be0*/  IMAD R0, R0, c[0x0][0x3a4], R4 ;  /* 0x0000e90000007a24 */ /* 0x000fe200078e0204 */
[----:B------:R-:W-:Y:S01]  /*15bf0*/  IADD3 R4, R229, R242, RZ ;  /* 0x000000f2e5047210 */ /* 0x000fe20007ffe0ff */
[----:B------:R1:W3:Y:S01]  /*15c00*/  LDS.128 R44, [R215+0x1080] ;  /* 0x00108000d72c7984 */ /* 0x0002e20000000c00 */
[----:B------:R-:W-:-:S02]  /*15c10*/  IMAD R5, R5, c[0x0][0x3f0], RZ ;  /* 0x0000fc0005057a24 */ /* 0x000fc400078e02ff */
[----:B------:R-:W-:Y:S01]  /*15c20*/  IADD3 R3, R3, R0, RZ ;  /* 0x0000000003037210 */ /* 0x000fe20007ffe0ff */
[----:B------:R-:W-:Y:S01]  /*15c30*/  @P3 IMAD.HI.U32 R6, R4, c[0x0][0x4ec], RZ ;  /* 0x00013b0004063a27 */ /* 0x000fe200078e00ff */
[----:B------:R1:W4:Y:S01]  /*15c40*/  LDS.128 R60, [R215+0x2080] ;  /* 0x00208000d73c7984 */ /* 0x0003220000000c00 */
[----:B------:R-:W-:Y:S02]  /*15c50*/  MOV R0, R4 ;  /* 0x0000000400007202 */ /* 0x000fe40000000f00 */
[C---:B------:R-:W-:Y:S01]  /*15c60*/  IMAD.WIDE.U32 R2, R11.reuse, c[0x0][0x3e8], R2 ;  /* 0x0000fa000b027a25 */ /* 0x040fe200078e0002 */
[----:B------:R1:W1:Y:S01]  /*15c70*/  LDS.128 R72, [R215+0x3080] ;  /* 0x00308000d7487984 */ /* 0x0002620000000c00 */
[----:B------:R-:W-:Y:S02]  /*15c80*/  @P3 SHF.R.U32.HI R0, RZ, c[0x0][0x4f0], R6 ;  /* 0x00013c00ff003a19 */ /* 0x000fe40000011606 */
[----:B------:R-:W-:Y:S01]  /*15c90*/  IMAD R3, R11, c[0x0][0x3ec], R3 ;  /* 0x0000fb000b037a24 */ /* 0x000fe200078e0203 */
[----:B------:R1:W1:Y:S01]  /*15ca0*/  LDS.128 R24, [R215+0x4080] ;  /* 0x00408000d7187984 */ /* 0x0002620000000c00 */
[C---:B------:R-:W-:Y:S01]  /*15cb0*/  IMAD R7, R8.reuse, c[0x0][0x3f4], R5 ;  /* 0x0000fd0008077a24 */ /* 0x040fe200078e0205 */
[----:B------:R-:W-:Y:S01]  /*15cc0*/  SHF.R.S32.HI R6, RZ, 0x1f, R0 ;  /* 0x0000001fff067819 */ /* 0x000fe20000011400 */
[----:B------:R-:W-:Y:S01]  /*15cd0*/  IMAD.WIDE.U32 R2, R8, c[0x0][0x3f0], R2 ;  /* 0x0000fc0008027a25 */ /* 0x000fe200078e0002 */
[----:B------:R1:W1:Y:S01]  /*15ce0*/  LDS.128 R40, [R215+0x5080] ;  /* 0x00508000d7287984 */ /* 0x0002620000000c00 */
[----:B------:R-:W-:-:S02]  /*15cf0*/  IADD3 R5, -R0, RZ, RZ ;  /* 0x000000ff00057210 */ /* 0x000fc40007ffe1ff */
[----:B------:R-:W-:Y:S01]  /*15d00*/  IMAD R6, R6, c[0x0][0x3e0], RZ ;  /* 0x0000f80006067a24 */ /* 0x000fe200078e02ff */
[----:B------:R1:W1:Y:S01]  /*15d10*/  LDS.128 R56, [R215+0x6080] ;  /* 0x00608000d7387984 */ /* 0x0002620000000c00 */
[----:B------:R-:W-:Y:S01]  /*15d20*/  IADD3 R3, R3, R7, RZ ;  /* 0x0000000703037210 */ /* 0x000fe20007ffe0ff */
[----:B------:R-:W-:Y:S02]  /*15d30*/  IMAD R4, R5, c[0x0][0x4e8], R4 ;  /* 0x00013a0005047a24 */ /* 0x000fe400078e0204 */
        /* <DEDUP_REMOVED lines=21> */
.L_x_2239:
[----:B------:R-:W-:Y:S05]  /*15e90*/  BRA.DIV ~URZ, `(.L_x_2146) ;  /* 0x000066727f007947 */ /* 0x000fea000b800000 */
[----:B------:R4:W2:Y:S02]  /*15ea0*/  SHFL.IDX PT, R0, R14, RZ, 0x181f ;  /* 0x00181fff0e007589 */ /* 0x0008a400000e0000 */
.L_x_2240:
[----:B------:R-:W-:Y:S01]  /*15eb0*/  IADD3 R12, R252, R242, RZ ;  /* 0x000000f2fc0c7210 */ /* 0x000fe20007ffe0ff */
        /* <DEDUP_REMOVED lines=23> */
.L_x_2148:
[----:B------:R-:W-:Y:S05]  /*16030*/  BSYNC B0 ;  /* 0x0000000000007941 */ /* 0x000fea0003800000 */
.L_x_2147:
[----:B------:R-:W-:Y:S05]  /*16040*/  BRA.DIV ~URZ, `(.L_x_2149) ;  /* 0x000065327f007947 */ /* 0x000fea000b800000 */
[----:B---3--:R3:W4:Y:S04]  /*16050*/  SHFL.IDX PT, R4, R5, 0x1, 0x181f ;  /* 0x00381f0005047f89 */ /* 0x00872800000e0000 */
[----:B--2---:R3:W2:Y:S02]  /*16060*/  SHFL.IDX PT, R0, R14, 0x1, 0x181f ;  /* 0x00381f000e007f89 */ /* 0x0046a400000e0000 */
.L_x_2241:
        /* <DEDUP_REMOVED lines=24> */
.L_x_2151:
[----:B------:R-:W-:Y:S05]  /*161f0*/  BSYNC B0 ;  /* 0x0000000000007941 */ /* 0x000fea0003800000 */
.L_x_2150:
[----:B------:R-:W-:Y:S05]  /*16200*/  BRA.DIV ~URZ, `(.L_x_2152) ;  /* 0x000064427f007947 */ /* 0x000fea000b800000 */
[----:B----4-:R4:W3:Y:S02]  /*16210*/  SHFL.IDX PT, R4, R5, 0x2, 0x181f ;  /* 0x00581f0005047f89 */ /* 0x0108e400000e0000 */
.L_x_2242:
[----:B------:R-:W-:Y:S05]  /*16220*/  BRA.DIV ~URZ, `(.L_x_2153) ;  /* 0x000064927f007947 */ /* 0x000fea000b800000 */
[----:B--2---:R2:W4:Y:S02]  /*16230*/  SHFL.IDX PT, R0, R14, 0x2, 0x181f ;  /* 0x00581f000e007f89 */ /* 0x00452400000e0000 */
.L_x_2243:
        /* <DEDUP_REMOVED lines=24> */
.L_x_2155:
[----:B------:R-:W-:Y:S05]  /*163c0*/  BSYNC B0 ;  /* 0x0000000000007941 */ /* 0x000fea0003800000 */
.L_x_2154:
[----:B------:R-:W-:Y:S05]  /*163d0*/  BRA.DIV ~URZ, `(.L_x_2156) ;  /* 0x000063527f007947 */ /* 0x000fea000b800000 */
[----:B---3--:R3:W1:Y:S04]  /*163e0*/  SHFL.IDX PT, R4, R5, 0x3, 0x181f ;  /* 0x00781f0005047f89 */ /* 0x00866800000e0000 */
[----:B----4-:R3:W4:Y:S02]  /*163f0*/  SHFL.IDX PT, R0, R14, 0x3, 0x181f ;  /* 0x00781f000e007f89 */ /* 0x01072400000e0000 */
.L_x_2244:
        /* <DEDUP_REMOVED lines=25> */
.L_x_2144:
        /* <DEDUP_REMOVED lines=33> */
.L_x_2245:
[----:B------:R-:W-:Y:S05]  /*167a0*/  BRA.DIV ~URZ, `(.L_x_2159) ;  /* 0x000060c27f007947 */ /* 0x000fea000b800000 */
[----:B------:R3:W4:Y:S02]  /*167b0*/  SHFL.IDX PT, R0, R12, RZ, 0x1c1f ;  /* 0x001c1fff0c007589 */ /* 0x00072400000e0000 */
.L_x_2246:
[----:B------:R-:W-:Y:S01]  /*167c0*/  BSSY B0, `(.L_x_2160) ;  /* 0x00000e0000007945 */ /* 0x000fe20003800000 */
[----:B------:R-:W-:Y:S05]  /*167d0*/  @P0 BRA `(.L_x_2161) ;  /* 0x00000de000000947 */ /* 0x000fea0003800000 */
[C---:B------:R-:W-:Y:S02]  /*167e0*/  ISETP.GE.AND P0, PT, R231.reuse, c[0x0][0x3c8], PT ;  /* 0x0000f200e7007a0c */ /* 0x040fe40003f06270 */
[C---:B------:R-:W-:Y:S02]  /*167f0*/  IADD3 R8, R231.reuse, 0x8, RZ ;  /* 0x00000008e7087810 */ /* 0x040fe40007ffe0ff */
[----:B------:R-:W-:Y:S02]  /*16800*/  SHF.R.S32.HI R6, RZ, 0x1f, R231 ;  /* 0x0000001fff067819 */ /* 0x000fe400000114e7 */
[----:B------:R-:W-:Y:S02]  /*16810*/  ISETP.GE.AND P2, PT, R8, c[0x0][0x3c8], PT ;  /* 0x0000f20008007a0c */ /* 0x000fe40003f46270 */
[----:B------:R-:W-:-:S02]  /*16820*/  IADD3 R7, R231, 0x10, RZ ;  /* 0x00000010e7077810 */ /* 0x000fc40007ffe0ff */
[C---:B------:R-:W-:Y:S02]  /*16830*/  IADD3 R9, R231.reuse, 0x8, RZ ;  /* 0x00000008e7097810 */ /* 0x040fe40007ffe0ff */
[C---:B------:R-:W-:Y:S02]  /*16840*/  IADD3 R13, R231.reuse, 0x20, RZ ;  /* 0x00000020e70d7810 */ /* 0x040fe40007ffe0ff */
[C---:B----4-:R-:W-:Y:S02]  /*16850*/  @!P0 LEA R2, P1, R231.reuse, R0, 0x2 ;  /* 0x00000000e7028211 */ /* 0x050fe400078210ff */
[----:B------:R-:W-:Y:S02]  /*16860*/  SHF.R.S32.HI R9, RZ, 0x1f, R9 ;  /* 0x0000001fff097819 */ /* 0x000fe40000011409 */
[----:B--2---:R-:W-:Y:S02]  /*16870*/  @!P0 LEA.HI.X R3, R231, R4, R6, 0x2, P1 ;  /* 0x00000004e7038211 */ /* 0x004fe400008f1406 */
[----:B------:R-:W-:-:S02]  /*16880*/  ISETP.GE.AND P1, PT, R7, c[0x0][0x3c8], PT ;  /* 0x0000f20007007a0c */ /* 0x000fc40003f26270 */
[----:B------:R-:W-:Y:S01]  /*16890*/  IADD3 R6, R231, 0x18, RZ ;  /* 0x00000018e7067810 */ /* 0x000fe20007ffe0ff */
[----:B------:R2:W-:Y:S01]  /*168a0*/  @!P0 ST.E.64 [R2.64], R22 ;  /* 0x0000001602008985 */ /* 0x0005e2000c101b06 */
[----:B------:R-:W-:Y:S02]  /*168b0*/  ISETP.GE.AND P3, PT, R13, c[0x0][0x3c8], PT ;  /* 0x0000f2000d007a0c */ /* 0x000fe40003f66270 */
[C---:B------:R-:W-:Y:S02]  /*168c0*/  IADD3 R10, R231.reuse, 0x30, RZ ;  /* 0x00000030e70a7810 */ /* 0x040fe40007ffe0ff */
[C---:B------:R-:W-:Y:S02]  /*168d0*/  IADD3 R15, R231.reuse, 0x20, RZ ;  /* 0x00000020e70f7810 */ /* 0x040fe40007ffe0ff */
[----:B------:R-:W-:Y:S02]  /*168e0*/  IADD3 R11, R231, 0x28, RZ ;  /* 0x00000028e70b7810 */ /* 0x000fe40007ffe0ff */
[----:B------:R-:W-:-:S02]  /*168f0*/  ISETP.GE.AND P4, PT, R10, c[0x0][0x3c8], PT ;  /* 0x0000f2000a007a0c */ /* 0x000fc40003f86270 */
[----:B------:R-:W-:Y:S02]  /*16900*/  SHF.R.S32.HI R15, RZ, 0x1f, R15 ;  /* 0x0000001fff0f7819 */ /* 0x000fe4000001140f */
[----:B------:R-:W-:Y:S02]  /*16910*/  SHF.R.S32.HI R11, RZ, 0x1f, R11 ;  /* 0x0000001fff0b7819 */ /* 0x000fe4000001140b */
[C---:B------:R-:W-:Y:S02]  /*16920*/  IADD3 R16, R231.reuse, 0xa0, RZ ;  /* 0x000000a0e7107810 */ /* 0x040fe40007ffe0ff */
[----:B------:R-:W-:Y:S02]  /*16930*/  IADD3 R17, R231, 0xc0, RZ ;  /* 0x000000c0e7117810 */ /* 0x000fe40007ffe0ff */
[----:B------:R-:W-:Y:S02]  /*16940*/  SHF.R.S32.HI R16, RZ, 0x1f, R16 ;  /* 0x0000001fff107819 */ /* 0x000fe40000011410 */
[----:B------:R-:W-:-:S02]  /*16950*/  SHF.R.S32.HI R17, RZ, 0x1f, R17 ;  /* 0x0000001fff117819 */ /* 0x000fc40000011411 */
[C---:B------:R-:W-:Y:S02]  /*16960*/  IADD3 R18, R231.reuse, 0xe8, RZ ;  /* 0x000000e8e7127810 */ /* 0x040fe40007ffe0ff */
[C---:B------:R-:W-:Y:S02]  /*16970*/  IADD3 R19, R231.reuse, 0xe8, RZ ;  /* 0x000000e8e7137810 */ /* 0x040fe40007ffe0ff */
[C---:B--2---:R-:W-:Y:S02]  /*16980*/  @!P2 LEA R2, P0, R8.reuse, R0, 0x2 ;  /* 0x000000000802a211 */ /* 0x044fe400078010ff */
[----:B------:R-:W-:Y:S02]  /*16990*/  SHF.R.S32.HI R19, RZ, 0x1f, R19 ;  /* 0x0000001fff137819 */ /* 0x000fe40000011413 */
[----:B------:R-:W-:Y:S02]  /*169a0*/  @!P2 LEA.HI.X R3, R8, R4, R9, 0x2, P0 ;  /* 0x000000040803a211 */ /* 0x000fe400000f1409 */
[----:B------:R-:W-:-:S02]  /*169b0*/  IADD3 R8, R231, 0x10, RZ ;  /* 0x00000010e7087810 */ /* 0x000fc40007ffe0ff */
        /* <DEDUP_REMOVED lines=142> */
[----:B------:R-:W-:Y:S02]  /*172a0*/  ISETP.GE.AND P6, PT, R11, c[0x0][0x3c8], PT ;  /* 0x0000f2000b007a0c */ /* 0x000fe40003fc6270 */
[C---:B------:R-:W-:Y:S01]  /*172b0*/  IADD3 R16, R231.reuse, 0xc8, RZ ;  /* 0x000000c8e7107810 */ /* 0x040fe20007ffe0ff */
[----:B------:R4:W-:Y:S01]  /*172c0*/  @!P4 ST.E.64 [R6.64], R92 ;  /* 0x0000005c0600c985 */ /* 0x0009e2000c101b06 */
[----:B------:R-:W-:Y:S02]  /*172d0*/  IADD3 R10, R231, 0xd8, RZ ;  /* 0x000000d8e70a7810 */ /* 0x000fe40007ffe0ff */
[----:B------:R-:W-:Y:S02]  /*172e0*/  SHF.R.S32.HI R16, RZ, 0x1f, R16 ;  /* 0x0000001fff107819 */ /* 0x000fe40000011410 */
[----:B------:R-:W-:-:S02]  /*172f0*/  ISETP.GE.AND P5, PT, R10, c[0x0][0x3c8], PT ;  /* 0x0000f2000a007a0c */ /* 0x000fc40003fa6270 */
[----:B--2---:R-:W-:-:S04]  /*17300*/  @!P2 LEA R2, P0, R8, R0, 0x2 ;  /* 0x000000000802a211 */ /* 0x004fc800078010ff */
[----:B------:R-:W-:Y:S02]  /*17310*/  @!P2 LEA.HI.X R3, R8, R4, R9, 0x2, P0 ;  /* 0x000000040803a211 */ /* 0x000fe400000f1409 */
[----:B------:R-:W-:-:S03]  /*17320*/  @!P3 LEA R8, P0, R15, R0, 0x2 ;  /* 0x000000000f08b211 */ /* 0x000fc600078010ff */
[----:B------:R2:W-:Y:S01]  /*17330*/  @!P2 ST.E.64 [R2.64], R96 ;  /* 0x000000600200a985 */ /* 0x0005e2000c101b06 */
[----:B------:R-:W-:Y:S02]  /*17340*/  @!P3 LEA.HI.X R9, R15, R4, R17, 0x2, P0 ;  /* 0x000000040f09b211 */ /* 0x000fe400000f1411 */
[----:B------:R-:W-:Y:S02]  /*17350*/  IADD3 R15, R231, 0xe0, RZ ;  /* 0x000000e0e70f7810 */ /* 0x000fe40007ffe0ff */
[----:B----4-:R-:W-:Y:S01]  /*17360*/  @!P6 LEA R6, P0, R11, R0, 0x2 ;  /* 0x000000000b06e211 */ /* 0x010fe200078010ff */
[----:B------:R-:W-:Y:S01]  /*17370*/  @!P3 ST.E.64 [R8.64], R144 ;  /* 0x000000900800b985 */ /* 0x000fe2000c101b06 */
[----:B------:R-:W-:Y:S02]  /*17380*/  ISETP.GE.AND P4, PT, R15, c[0x0][0x3c8], PT ;  /* 0x0000f2000f007a0c */ /* 0x000fe40003f86270 */
[----:B------:R-:W-:-:S04]  /*17390*/  IADD3 R17, R231, 0xe0, RZ ;  /* 0x000000e0e7117810 */ /* 0x000fc80007ffe0ff */
[----:B------:R-:W-:Y:S02]  /*173a0*/  SHF.R.S32.HI R17, RZ, 0x1f, R17 ;  /* 0x0000001fff117819 */ /* 0x000fe40000011411 */
[----:B--2---:R-:W-:-:S04]  /*173b0*/  @!P1 LEA R2, P2, R13, R0, 0x2 ;  /* 0x000000000d029211 */ /* 0x004fc800078410ff */
[-C--:B------:R-:W-:Y:S02]  /*173c0*/  @!P1 LEA.HI.X R3, R13, R4.reuse, R16, 0x2, P2 ;  /* 0x000000040d039211 */ /* 0x080fe400010f1410 */
[C---:B------:R-:W-:Y:S02]  /*173d0*/  IADD3 R13, R231.reuse, 0xd0, RZ ;  /* 0x000000d0e70d7810 */ /* 0x040fe40007ffe0ff */
[----:B------:R-:W-:Y:S01]  /*173e0*/  IADD3 R16, R231, 0xf0, RZ ;  /* 0x000000f0e7107810 */ /* 0x000fe20007ffe0ff */
[----:B------:R2:W-:Y:S01]  /*173f0*/  @!P1 ST.E.64 [R2.64], R100 ;  /* 0x0000006402009985 */ /* 0x0005e2000c101b06 */
[----:B------:R-:W-:Y:S02]  /*17400*/  SHF.R.S32.HI R13, RZ, 0x1f, R13 ;  /* 0x0000001fff0d7819 */ /* 0x000fe4000001140d */
[----:B------:R-:W-:Y:S02]  /*17410*/  ISETP.GE.AND P2, PT, R18, c[0x0][0x3c8], PT ;  /* 0x0000f20012007a0c */ /* 0x000fe40003f46270 */
[----:B------:R-:W-:-:S02]  /*17420*/  @!P6 LEA.HI.X R7, R11, R4, R13, 0x2, P0 ;  /* 0x000000040b07e211 */ /* 0x000fc400000f140d */
[C---:B------:R-:W-:Y:S02]  /*17430*/  IADD3 R11, R231.reuse, 0xd8, RZ ;  /* 0x000000d8e70b7810 */ /* 0x040fe40007ffe0ff */
[----:B------:R-:W-:Y:S01]  /*17440*/  IADD3 R13, R231, 0xf8, RZ ;  /* 0x000000f8e70d7810 */ /* 0x000fe20007ffe0ff */
[----:B------:R4:W-:Y:S01]  /*17450*/  @!P6 ST.E.64 [R6.64], R104 ;  /* 0x000000680600e985 */ /* 0x0009e2000c101b06 */
[----:B------:R-:W-:Y:S02]  /*17460*/  SHF.R.S32.HI R11, RZ, 0x1f, R11 ;  /* 0x0000001fff0b7819 */ /* 0x000fe4000001140b */
[----:B------:R-:W-:Y:S02]  /*17470*/  ISETP.GE.AND P1, PT, R16, c[0x0][0x3c8], PT ;  /* 0x0000f20010007a0c */ /* 0x000fe40003f26270 */
[----:B------:R-:W-:Y:S02]  /*17480*/  ISETP.GE.AND P0, PT, R13, c[0x0][0x3c8], PT ;  /* 0x0000f2000d007a0c */ /* 0x000fe40003f06270 */
[----:B--2---:R-:W-:-:S04]  /*17490*/  @!P5 LEA R2, P3, R10, R0, 0x2 ;  /* 0x000000000a02d211 */ /* 0x004fc800078610ff */
[----:B------:R-:W-:Y:S02]  /*174a0*/  @!P5 LEA.HI.X R3, R10, R4, R11, 0x2, P3 ;  /* 0x000000040a03d211 */ /* 0x000fe400018f140b */
[CC--:B------:R-:W-:Y:S02]  /*174b0*/  @!P4 LEA R10, P6, R15.reuse, R0.reuse, 0x2 ;  /* 0x000000000f0ac211 */ /* 0x0c0fe400078c10ff */
[----:B------:R-:W-:Y:S01]  /*174c0*/  @!P2 LEA R8, P3, R18, R0, 0x2 ;  /* 0x000000001208a211 */ /* 0x000fe200078610ff */
[----:B------:R2:W-:Y:S01]  /*174d0*/  @!P5 ST.E.64 [R2.64], R108 ;  /* 0x0000006c0200d985 */ /* 0x0005e2000c101b06 */
[----:B------:R-:W-:Y:S02]  /*174e0*/  @!P4 LEA.HI.X R11, R15, R4, R17, 0x2, P6 ;  /* 0x000000040f0bc211 */ /* 0x000fe400030f1411 */
[C---:B------:R-:W-:Y:S02]  /*174f0*/  IADD3 R17, R231.reuse, 0xf0, RZ ;  /* 0x000000f0e7117810 */ /* 0x040fe40007ffe0ff */
[----:B------:R-:W-:Y:S01]  /*17500*/  IADD3 R15, R231, 0xf8, RZ ;  /* 0x000000f8e70f7810 */ /* 0x000fe20007ffe0ff */
[----:B------:R1:W-:Y:S01]  /*17510*/  @!P4 ST.E.64 [R10.64], R152 ;  /* 0x000000980a00c985 */ /* 0x0003e2000c101b06 */
[----:B----4-:R-:W-:-:S02]  /*17520*/  @!P1 LEA R6, P5, R16, R0, 0x2 ;  /* 0x0000000010069211 */ /* 0x010fc400078a10ff */
[----:B------:R-:W-:Y:S02]  /*17530*/  SHF.R.S32.HI R17, RZ, 0x1f, R17 ;  /* 0x0000001fff117819 */ /* 0x000fe40000011411 */
[-C--:B------:R-:W-:Y:S02]  /*17540*/  @!P2 LEA.HI.X R9, R18, R4.reuse, R19, 0x2, P3 ;  /* 0x000000041209a211 */ /* 0x080fe400018f1413 */
[----:B------:R-:W-:Y:S02]  /*17550*/  SHF.R.S32.HI R15, RZ, 0x1f, R15 ;  /* 0x0000001fff0f7819 */ /* 0x000fe4000001140f */
[----:B------:R-:W-:Y:S01]  /*17560*/  @!P1 LEA.HI.X R7, R16, R4, R17, 0x2, P5 ;  /* 0x0000000410079211 */ /* 0x000fe200028f1411 */
[----:B------:R1:W-:Y:S04]  /*17570*/  @!P2 ST.E.64 [R8.64], R148 ;  /* 0x000000940800a985 */ /* 0x0003e8000c101b06 */
[----:B------:R1:W-:Y:S01]  /*17580*/  @!P1 ST.E.64 [R6.64], R112 ;  /* 0x0000007006009985 */ /* 0x0003e2000c101b06 */
[----:B--2---:R-:W-:-:S04]  /*17590*/  @!P0 LEA R2, P3, R13, R0, 0x2 ;  /* 0x000000000d028211 */ /* 0x004fc800078610ff */
[----:B------:R-:W-:-:S05]  /*175a0*/  @!P0 LEA.HI.X R3, R13, R4, R15, 0x2, P3 ;  /* 0x000000040d038211 */ /* 0x000fca00018f140f */
[----:B------:R1:W-:Y:S04]  /*175b0*/  @!P0 ST.E.64 [R2.64], R20 ;  /* 0x0000001402008985 */ /* 0x0003e8000c101b06 */
.L_x_2161:
[----:B------:R-:W-:Y:S05]  /*175c0*/  BSYNC B0 ;  /* 0x0000000000007941 */ /* 0x000fea0003800000 */
.L_x_2160:
[----:B------:R-:W-:Y:S05]  /*175d0*/  BRA.DIV ~URZ, `(.L_x_2162) ;  /* 0x000053027f007947 */ /* 0x000fea000b800000 */
[----:B--2---:R2:W1:Y:S04]  /*175e0*/  SHFL.IDX PT, R4, R5, 0x1, 0x1c1f ;  /* 0x003c1f0005047f89 */ /* 0x00446800000e0000 */
[----:B----4-:R2:W4:Y:S02]  /*175f0*/  SHFL.IDX PT, R0, R12, 0x1, 0x1c1f ;  /* 0x003c1f000c007f89 */ /* 0x01052400000e0000 */
.L_x_2247:
[----:B------:R-:W-:-:S13]  /*17600*/  ISETP.NE.AND P0, PT, R14, RZ, PT ;  /* 0x000000ff0e00720c */ /* 0x000fda0003f05270 */
[----:B------:R-:W-:Y:S05]  /*17610*/  @P0 BRA `(.L_x_2157) ;  /* 0x00001cd000000947 */ /* 0x000fea0003800000 */
[C---:B------:R-:W-:Y:S02]  /*17620*/  ISETP.GE.AND P3, PT, R231.reuse, c[0x0][0x3c8], PT ;  /* 0x0000f200e7007a0c */ /* 0x040fe40003f66270 */
[C---:B-1----:R-:W-:Y:S02]  /*17630*/  IADD3 R11, R231.reuse, 0x8, RZ ;  /* 0x00000008e70b7810 */ /* 0x042fe40007ffe0ff */
[----:B--23--:R-:W-:Y:S02]  /*17640*/  IADD3 R12, R231, 0x10, RZ ;  /* 0x00000010e70c7810 */ /* 0x00cfe40007ffe0ff */
[----:B------:R-:W-:Y:S02]  /*17650*/  ISETP.GE.AND P2, PT, R11, c[0x0][0x3c8], PT ;  /* 0x0000f2000b007a0c */ /* 0x000fe40003f46270 */
[----:B------:R-:W-:Y:S02]  /*17660*/  SHF.R.S32.HI R5, RZ, 0x1f, R231 ;  /* 0x0000001fff057819 */ /* 0x000fe400000114e7 */
[----:B------:R-:W-:-:S02]  /*17670*/  ISETP.GE.AND P1, PT, R12, c[0x0][0x3c8], PT ;  /* 0x0000f2000c007a0c */ /* 0x000fc40003f26270 */
[C---:B------:R-:W-:Y:S02]  /*17680*/  IADD3 R10, R231.reuse, 0x18, RZ ;  /* 0x00000018e70a7810 */ /* 0x040fe40007ffe0ff */
[C---:B----4-:R-:W-:Y:S02]  /*17690*/  @!P3 LEA R2, P4, R231.reuse, R0, 0x2 ;  /* 0x00000000e702b211 */ /* 0x050fe400078810ff */
[----:B------:R-:W-:Y:S02]  /*176a0*/  ISETP.GE.AND P0, PT, R10, c[0x0][0x3c8], PT ;  /* 0x0000f2000a007a0c */ /* 0x000fe40003f06270 */
[C---:B------:R-:W-:Y:S02]  /*176b0*/  @!P3 LEA.HI.X R3, R231.reuse, R4, R5, 0x2, P4 ;  /* 0x00000004e703b211 */ /* 0x040fe400020f1405 */
[C---:B------:R-:W-:Y:S02]  /*176c0*/  IADD3 R13, R231.reuse, 0x8, RZ ;  /* 0x00000008e70d7810 */ /* 0x040fe40007ffe0ff */
[----:B------:R-:W-:Y:S01]  /*176d0*/  IADD3 R15, R231, 0x10, RZ ;  /* 0x00000010e70f7810 */ /* 0x000fe20007ffe0ff */
[----:B------:R1:W-:Y:S01]  /*176e0*/  @!P3 ST.E.64 [R2.64], R28 ;  /* 0x0000001c0200b985 */ /* 0x0003e2000c101b06 */
[----:B------:R-:W-:-:S02]  /*176f0*/  SHF.R.S32.HI R13, RZ, 0x1f, R13 ;  /* 0x0000001fff0d7819 */ /* 0x000fc4000001140d */
[CC--:B------:R-:W-:Y:S02]  /*17700*/  @!P2 LEA R8, P3, R11.reuse, R0.reuse, 0x2 ;  /* 0x000000000b08a211 */ /* 0x0c0fe400078610ff */
[----:B------:R-:W-:Y:S02]  /*17710*/  @!P1 LEA R6, P4, R12, R0, 0x2 ;  /* 0x000000000c069211 */ /* 0x000fe400078810ff */
[----:B------:R-:W-:Y:S02]  /*17720*/  @!P2 LEA.HI.X R9, R11, R4, R13, 0x2, P3 ;  /* 0x000000040b09a211 */ /* 0x000fe400018f140d */
[----:B------:R-:W-:Y:S02]  /*17730*/  SHF.R.S32.HI R15, RZ, 0x1f, R15 ;  /* 0x0000001fff0f7819 */ /* 0x000fe4000001140f */
[C---:B------:R-:W-:Y:S01]  /*17740*/  IADD3 R11, R231.reuse, 0x18, RZ ;  /* 0x00000018e70b7810 */ /* 0x040fe20007ffe0ff */
[----:B------:R2:W-:Y:S01]  /*17750*/  @!P2 ST.E.64 [R8.64], R128 ;  /* 0x000000800800a985 */ /* 0x0005e2000c101b06 */
[----:B------:R-:W-:-:S02]  /*17760*/  IADD3 R13, R231, 0x20, RZ ;  /* 0x00000020e70d7810 */ /* 0x000fc40007ffe0ff */
[----:B------:R-:W-:Y:S02]  /*17770*/  @!P1 LEA.HI.X R7, R12, R4, R15, 0x2, P4 ;  /* 0x000000040c079211 */ /* 0x000fe400020f140f */
[----:B------:R-:W-:Y:S02]  /*17780*/  SHF.R.S32.HI R11, RZ, 0x1f, R11 ;  /* 0x0000001fff0b7819 */ /* 0x000fe4000001140b */
[----:B------:R-:W-:Y:S01]  /*17790*/  ISETP.GE.AND P4, PT, R13, c[0x0][0x3c8], PT ;  /* 0x0000f2000d007a0c */ /* 0x000fe20003f86270 */
[----:B------:R3:W-:Y:S01]  /*177a0*/  @!P1 ST.E.64 [R6.64], R116 ;  /* 0x0000007406009985 */ /* 0x0007e2000c101b06 */
[C---:B------:R-:W-:Y:S02]  /*177b0*/  IADD3 R16, R231.reuse, 0x28, RZ ;  /* 0x00000028e7107810 */ /* 0x040fe40007ffe0ff */
[C---:B------:R-:W-:Y:S02]  /*177c0*/  IADD3 R5, R231.reuse, 0x30, RZ ;  /* 0x00000030e7057810 */ /* 0x040fe40007ffe0ff */
[----:B------:R-:W-:-:S02]  /*177d0*/  IADD3 R17, R231, 0x28, RZ ;  /* 0x00000028e7117810 */ /* 0x000fc40007ffe0ff */
[----:B------:R-:W-:Y:S02]  /*177e0*/  ISETP.GE.AND P6, PT, R5, c[0x0][0x3c8], PT ;  /* 0x0000f20005007a0c */ /* 0x000fe40003fc6270 */
[C---:B-1----:R-:W-:Y:S02]  /*177f0*/  @!P0 LEA R2, P3, R10.reuse, R0, 0x2 ;  /* 0x000000000a028211 */ /* 0x042fe400078610ff */
[----:B------:R-:W-:Y:S02]  /*17800*/  SHF.R.S32.HI R17, RZ, 0x1f, R17 ;  /* 0x0000001fff117819 */ /* 0x000fe40000011411 */
[----:B------:R-:W-:Y:S02]  /*17810*/  @!P0 LEA.HI.X R3, R10, R4, R11, 0x2, P3 ;  /* 0x000000040a038211 */ /* 0x000fe400018f140b */
[----:B------:R-:W-:Y:S02]  /*17820*/  ISETP.GE.AND P3, PT, R16, c[0x0][0x3c8], PT ;  /* 0x0000f20010007a0c */ /* 0x000fe40003f66270 */
[C---:B------:R-:W-:Y:S01]  /*17830*/  IADD3 R11, R231.reuse, 0x20, RZ ;  /* 0x00000020e70b7810 */ /* 0x040fe20007ffe0ff */
[----:B------:R1:W-:Y:S01]  /*17840*/  @!P0 ST.E.64 [R2.64], R30 ;  /* 0x0000001e02008985 */ /* 0x0003e2000c101b06 */
[----:B------:R-:W-:-:S02]  /*17850*/  IADD3 R15, R231, 0x40, RZ ;  /* 0x00000040e70f7810 */ /* 0x000fc40007ffe0ff */
[----:B--2---:R-:W-:Y:S02]  /*17860*/  @!P4 LEA R8, P0, R13, R0, 0x2 ;  /* 0x000000000d08c211 */ /* 0x004fe400078010ff */
[----:B------:R-:W-:Y:S02]  /*17870*/  SHF.R.S32.HI R11, RZ, 0x1f, R11 ;  /* 0x0000001fff0b7819 */ /* 0x000fe4000001140b */
[----:B------:R-:W-:Y:S02]  /*17880*/  IADD3 R12, R231, 0x30, RZ ;  /* 0x00000030e70c7810 */ /* 0x000fe40007ffe0ff */
[----:B------:R-:W-:Y:S02]  /*17890*/  @!P4 LEA.HI.X R9, R13, R4, R11, 0x2, P0 ;  /* 0x000000040d09c211 */ /* 0x000fe400000f140b */
[C---:B---3--:R-:W-:Y:S02]  /*178a0*/  @!P3 LEA R6, P1, R16.reuse, R0, 0x2 ;  /* 0x000000001006b211 */ /* 0x048fe400078210ff */
[----:B------:R-:W-:-:S02]  /*178b0*/  ISETP.GE.AND P0, PT, R16, c[0x0][0x3c8], PT ;  /* 0x0000f20010007a0c */ /* 0x000fc40003f06270 */
[----:B------:R-:W-:Y:S02]  /*178c0*/  ISETP.GE.AND P4, PT, R15, c[0x0][0x3c8], PT ;  /* 0x0000f2000f007a0c */ /* 0x000fe40003f86270 */
[----:B------:R-:W-:Y:S02]  /*178d0*/  SHF.R.S32.HI R12, RZ, 0x1f, R12 ;  /* 0x0000001fff0c7819 */ /* 0x000fe4000001140c */
[C---:B------:R-:W-:Y:S02]  /*178e0*/  IADD3 R10, R231.reuse, 0x38, RZ ;  /* 0x00000038e70a7810 */ /* 0x040fe40007ffe0ff */
[----:B------:R-:W-:Y:S02]  /*178f0*/  IADD3 R11, R231, 0x48, RZ ;  /* 0x00000048e70b7810 */ /* 0x000fe40007ffe0ff */
[----:B------:R-:W-:Y:S02]  /*17900*/  ISETP.GE.AND P5, PT, R10, c[0x0][0x3c8], PT ;  /* 0x0000f2000a007a0c */ /* 0x000fe40003fa6270 */
[----:B------:R-:W-:-:S02]  /*17910*/  ISETP.GE.AND P3, PT, R11, c[0x0][0x3c8], PT ;  /* 0x0000f2000b007a0c */ /* 0x000fc40003f66270 */
[----:B------:R-:W-:Y:S02]  /*17920*/  @!P0 LEA.HI.X R7, R16, R4, R17, 0x2, P1 ;  /* 0x0000000410078211 */ /* 0x000fe400008f1411 */
[----:B------:R-:W-:Y:S02]  /*17930*/  ISETP.GE.AND P1, PT, R13, c[0x0][0x3c8], PT ;  /* 0x0000f2000d007a0c */ /* 0x000fe40003f26270 */
[----:B-1----:R-:W-:Y:S02]  /*17940*/  @!P6 LEA R2, P2, R5, R0, 0x2 ;  /* 0x000000000502e211 */ /* 0x002fe400078410ff */
[----:B------:R-:W-:Y:S02]  /*17950*/  IADD3 R13, R231, 0x58, RZ ;  /* 0x00000058e70d7810 */ /* 0x000fe40007ffe0ff */
[----:B------:R-:W-:Y:S02]  /*17960*/  @!P6 LEA.HI.X R3, R5, R4, R12, 0x2, P2 ;  /* 0x000000040503e211 */ /* 0x000fe400010f140c */
[----:B------:R-:W-:-:S02]  /*17970*/  IADD3 R12, R231, 0x38, RZ ;  /* 0x00000038e70c7810 */ /* 0x000fc40007ffe0ff */
[----:B------:R-:W-:Y:S02]  /*17980*/  IADD3 R14, R231, 0x40, RZ ;  /* 0x00000040e70e7810 */ /* 0x000fe40007ffe0ff */
[----:B------:R-:W-:Y:S01]  /*17990*/  SHF.R.S32.HI R12, RZ, 0x1f, R12 ;  /* 0x0000001fff0c7819 */ /* 0x000fe2000001140c */
[----:B------:R1:W-:Y:S01]  /*179a0*/  @!P1 ST.E.64 [R8.64], R150 ;  /* 0x0000009608009985 */ /* 0x0003e2000c101b06 */
[----:B------:R-:W-:Y:S02]  /*179b0*/  ISETP.GE.AND P1, PT, R13, c[0x0][0x3c8], PT ;  /* 0x0000f2000d007a0c */ /* 0x000fe40003f26270 */
[----:B------:R-:W-:Y:S01]  /*179c0*/  SHF.R.S32.HI R14, RZ, 0x1f, R14 ;  /* 0x0000001fff0e7819 */ /* 0x000fe2000001140e */
[----:B------:R2:W-:Y:S01]  /*179d0*/  @!P0 ST.E.64 [R6.64], R120 ;  /* 0x0000007806008985 */ /* 0x0005e2000c101b06 */
[C---:B------:R-:W-:Y:S02]  /*179e0*/  IADD3 R5, R231.reuse, 0x50, RZ ;  /* 0x00000050e7057810 */ /* 0x040fe40007ffe0ff */
[----:B------:R-:W-:Y:S01]  /*179f0*/  IADD3 R16, R231, 0xc8, RZ ;  /* 0x000000c8e7107810 */ /* 0x000fe20007ffe0ff */
[----:B------:R3:W-:Y:S01]  /*17a00*/  @!P6 ST.E.64 [R2.64], R32 ;  /* 0x000000200200e985 */ /* 0x0007e2000c101b06 */
[----:B------:R-:W-:-:S02]  /*17a10*/  ISETP.GE.AND P2, PT, R5, c[0x0][0x3c8], PT ;  /* 0x0000f20005007a0c */ /* 0x000fc40003f46270 */
[----:B------:R-:W-:Y:S02]  /*17a20*/  SHF.R.S32.HI R16, RZ, 0x1f, R16 ;  /* 0x0000001fff107819 */ /* 0x000fe40000011410 */
[CC--:B-1----:R-:W-:Y:S02]  /*17a30*/  @!P5 LEA R8, P0, R10.reuse, R0.reuse, 0x2 ;  /* 0x000000000a08d211 */ /* 0x0c2fe400078010ff */
        /* <DEDUP_REMOVED lines=115> */
[C---:B------:R-:W-:Y:S02]  /*18170*/  IADD3 R10, R231.reuse, 0xd0, RZ ;  /* 0x000000d0e70a7810 */ /* 0x040fe40007ffe0ff */
[----:B------:R-:W-:Y:S02]  /*18180*/  SHF.R.S32.HI R13, RZ, 0x1f, R13 ;  /* 0x0000001fff0d7819 */ /* 0x000fe4000001140d */
[----:B------:R-:W-:Y:S02]  /*18190*/  SHF.R.S32.HI R11, RZ, 0x1f, R11 ;  /* 0x0000001fff0b7819 */ /* 0x000fe4000001140b */
[----:B------:R-:W-:-:S04]  /*181a0*/  IADD3 R15, R231, 0xe0, RZ ;  /* 0x000000e0e70f7810 */ /* 0x000fc80007ffe0ff */
        /* <DEDUP_REMOVED lines=14> */
[C---:B------:R-:W-:Y:S02]  /*18290*/  IADD3 R13, R231.reuse, 0xe8, RZ ;  /* 0x000000e8e70d7810 */ /* 0x040fe40007ffe0ff */
[----:B------:R-:W-:Y:S02]  /*182a0*/  IADD3 R5, R231, 0xf0, RZ ;  /* 0x000000f0e7057810 */ /* 0x000fe40007ffe0ff */
[----:B------:R-:W-:-:S02]  /*182b0*/  ISETP.GE.AND P1, PT, R13, c[0x0][0x3c8], PT ;  /* 0x0000f2000d007a0c */ /* 0x000fc40003f26270 */
[----:B-1----:R-:W-:-:S04]  /*182c0*/  @!P5 LEA R6, P0, R14, R0, 0x2 ;  /* 0x000000000e06d211 */ /* 0x002fc800078010ff */
[----:B------:R-:W-:Y:S02]  /*182d0*/  @!P5 LEA.HI.X R7, R14, R4, R16, 0x2, P0 ;  /* 0x000000040e07d211 */ /* 0x000fe400000f1410 */
[C---:B--2---:R-:W-:Y:S02]  /*182e0*/  @!P4 LEA R2, P6, R10.reuse, R0, 0x2 ;  /* 0x000000000a02c211 */ /* 0x044fe400078c10ff */
[----:B------:R-:W-:Y:S01]  /*182f0*/  IADD3 R14, R231, 0xd8, RZ ;  /* 0x000000d8e70e7810 */ /* 0x000fe20007ffe0ff */
[----:B------:R-:W-:Y:S01]  /*18300*/  @!P5 ST.E.64 [R6.64], R90 ;  /* 0x0000005a0600d985 */ /* 0x000fe2000c101b06 */
[----:B------:R-:W-:Y:S02]  /*18310*/  @!P4 LEA.HI.X R3, R10, R4, R11, 0x2, P6 ;  /* 0x000000040a03c211 */ /* 0x000fe400030f140b */
[----:B------:R-:W-:Y:S02]  /*18320*/  @!P3 LEA R10, P5, R12, R0, 0x2 ;  /* 0x000000000c0ab211 */ /* 0x000fe400078a10ff */
[----:B------:R-:W-:Y:S01]  /*18330*/  ISETP.GE.AND P0, PT, R5, c[0x0][0x3c8], PT ;  /* 0x0000f20005007a0c */ /* 0x000fe20003f06270 */
[----:B------:R1:W-:Y:S01]  /*18340*/  @!P4 ST.E.64 [R2.64], R94 ;  /* 0x0000005e0200c985 */ /* 0x0003e2000c101b06 */
[----:B------:R-:W-:-:S02]  /*18350*/  SHF.R.S32.HI R14, RZ, 0x1f, R14 ;  /* 0x0000001fff0e7819 */ /* 0x000fc4000001140e */
[----:B------:R-:W-:Y:S02]  /*18360*/  IADD3 R16, R231, 0xe0, RZ ;  /* 0x000000e0e7107810 */ /* 0x000fe40007ffe0ff */
[----:B------:R-:W-:Y:S02]  /*18370*/  @!P2 LEA R8, P6, R15, R0, 0x2 ;  /* 0x000000000f08a211 */ /* 0x000fe400078c10ff */
[----:B------:R-:W-:-:S04]  /*18380*/  SHF.R.S32.HI R16, RZ, 0x1f, R16 ;  /* 0x0000001fff107819 */ /* 0x000fc80000011410 */
[----:B------:R-:W-:Y:S02]  /*18390*/  @!P2 LEA.HI.X R9, R15, R4, R16, 0x2, P6 ;  /* 0x000000040f09a211 */ /* 0x000fe400030f1410 */
[----:B-1----:R-:W-:Y:S02]  /*183a0*/  P2R R2, PR, RZ, 0x20 ;  /* 0x00000020ff027803 */ /* 0x002fe40000000000 */
[----:B------:R-:W-:Y:S02]  /*183b0*/  @!P1 LEA R6, P5, R13, R0, 0x2 ;  /* 0x000000000d069211 */ /* 0x000fe400078a10ff */
[----:B------:R-:W-:-:S04]  /*183c0*/  ISETP.NE.AND P4, PT, R2, RZ, PT ;  /* 0x000000ff0200720c */ /* 0x000fc80003f85270 */
[----:B------:R-:W-:Y:S02]  /*183d0*/  @!P3 LEA.HI.X R11, R12, R4, R14, 0x2, P4 ;  /* 0x000000040c0bb211 */ /* 0x000fe400020f140e */
[C---:B------:R-:W-:Y:S02]  /*183e0*/  IADD3 R14, R231.reuse, 0xe8, RZ ;  /* 0x000000e8e70e7810 */ /* 0x040fe40007ffe0ff */
[----:B------:R-:W-:Y:S01]  /*183f0*/  IADD3 R12, R231, 0xf0, RZ ;  /* 0x000000f0e70c7810 */ /* 0x000fe20007ffe0ff */
[----:B------:R1:W-:Y:S01]  /*18400*/  @!P3 ST.E.64 [R10.64], R106 ;  /* 0x0000006a0a00b985 */ /* 0x0003e2000c101b06 */
[----:B------:R-:W-:Y:S02]  /*18410*/  SHF.R.S32.HI R14, RZ, 0x1f, R14 ;  /* 0x0000001fff0e7819 */ /* 0x000fe4000001140e */
[----:B------:R-:W-:Y:S01]  /*18420*/  SHF.R.S32.HI R12, RZ, 0x1f, R12 ;  /* 0x0000001fff0c7819 */ /* 0x000fe2000001140c */
[----:B------:R1:W-:Y:S01]  /*18430*/  @!P2 ST.E.64 [R8.64], R102 ;  /* 0x000000660800a985 */ /* 0x0003e2000c101b06 */
[----:B------:R-:W-:-:S02]  /*18440*/  @!P0 LEA R2, P4, R5, R0, 0x2 ;  /* 0x0000000005028211 */ /* 0x000fc400078810ff */
[-C--:B------:R-:W-:Y:S02]  /*18450*/  @!P1 LEA.HI.X R7, R13, R4.reuse, R14, 0x2, P5 ;  /* 0x000000040d079211 */ /* 0x080fe400028f140e */
[----:B------:R-:W-:Y:S02]  /*18460*/  @!P0 LEA.HI.X R3, R5, R4, R12, 0x2, P4 ;  /* 0x0000000405038211 */ /* 0x000fe400020f140c */
[----:B------:R-:W-:Y:S01]  /*18470*/  IADD3 R5, R231, 0xf8, RZ ;  /* 0x000000f8e7057810 */ /* 0x000fe20007ffe0ff */
[----:B------:R1:W-:Y:S04]  /*18480*/  @!P1 ST.E.64 [R6.64], R98 ;  /* 0x0000006206009985 */ /* 0x0003e8000c101b06 */
[----:B------:R1:W-:Y:S01]  /*18490*/  @!P0 ST.E.64 [R2.64], R82 ;  /* 0x0000005202008985 */ /* 0x0003e2000c101b06 */
[----:B------:R-:W-:-:S13]  /*184a0*/  ISETP.GE.AND P0, PT, R5, c[0x0][0x3c8], PT ;  /* 0x0000f20005007a0c */ /* 0x000fda0003f06270 */
[----:B------:R-:W-:Y:S05]  /*184b0*/  @P0 BRA `(.L_x_2157) ;  /* 0x00000e3000000947 */ /* 0x000fea0003800000 */
[----:B------:R-:W-:Y:S02]  /*184c0*/  IADD3 R12, R231, 0xf8, RZ ;  /* 0x000000f8e70c7810 */ /* 0x000fe40007ffe0ff */
[----:B-1----:R-:W-:Y:S02]  /*184d0*/  LEA R2, P0, R5, R0, 0x2 ;  /* 0x0000000005027211 */ /* 0x002fe400078010ff */
[----:B------:R-:W-:-:S04]  /*184e0*/  SHF.R.S32.HI R12, RZ, 0x1f, R12 ;  /* 0x0000001fff0c7819 */ /* 0x000fc8000001140c */
[----:B------:R-:W-:-:S05]  /*184f0*/  LEA.HI.X R3, R5, R4, R12, 0x2, P0 ;  /* 0x0000000405037211 */ /* 0x000fca00000f140c */
[----:B------:R1:W-:Y:S01]  /*18500*/  ST.E.64 [R2.64], R74 ;  /* 0x0000004a02007985 */ /* 0x0003e2000c101b06 */
[----:B------:R-:W-:Y:S05]  /*18510*/  BRA `(.L_x_2157) ;  /* 0x00000dd000007947 */ /* 0x000fea0003800000 */
.L_x_2142:
        /* <DEDUP_REMOVED lines=18> */
.L_x_2163:
[----:B--2---:R-:W2:Y:S01]  /*18640*/  S2R R2, SR_TID.X ;  /* 0x0000000000027919 */ /* 0x004ea20000002100 */
[----:B------:R-:W-:Y:S01]  /*18650*/  SHF.R.S32.HI R0, RZ, 0x1f, R251 ;  /* 0x0000001fff007819 */ /* 0x000fe200000114fb */
[----:B------:R-:W-:Y:S01]  /*18660*/  BSSY B0, `(.L_x_2164) ;  /* 0x0000037000007945 */ /* 0x000fe20003800000 */
[----:B-1----:R-:W-:-:S02]  /*18670*/  LOP3.LUT R14, R250, 0xffff, RZ, 0xc0, !PT ;  /* 0x0000fffffa0e7812 */ /* 0x002fc400078ec0ff */
        /* <DEDUP_REMOVED lines=53> */
.L_x_2165:
[----:B------:R-:W-:Y:S05]  /*189d0*/  BSYNC B0 ;  /* 0x0000000000007941 */ /* 0x000fea0003800000 */
.L_x_2164:
        /* <DEDUP_REMOVED lines=8> */
[----:B------:R-:W-:Y:S02]  /*18a60*/  IMAD R0, R10, c[0x0][0x3a4], R0 ;  /* 0x0000e9000a007a24 */ /* 0x000fe400078e0200 */
        /* <DEDUP_REMOVED lines=9> */
[----:B------:R-:W-:-:S04]  /*18b00*/  IMAD.WIDE.U32 R2, R15, c[0x0][0x3f0], R2 ;  /* 0x0000fc000f027a25 */ /* 0x000fc800078e0002 */
        /* <DEDUP_REMOVED lines=15> */
.L_x_2248:
[----:B------:R-:W-:Y:S05]  /*18c00*/  BRA.DIV ~URZ, `(.L_x_2167) ;  /* 0x00003e127f007947 */ /* 0x000fea000b800000 */
[----:B------:R3:W4:Y:S02]  /*18c10*/  SHFL.IDX PT, R0, R14, RZ, 0x181f ;  /* 0x00181fff0e007589 */ /* 0x00072400000e0000 */
.L_x_2249:
[----:B------:R-:W-:Y:S01]  /*18c20*/  IMAD R13, R20, c[0x0][0x4e8], RZ ;  /* 0x00013a00140d7a24 */ /* 0x000fe200078e02ff */
        /* <DEDUP_REMOVED lines=24> */
.L_x_2169:
[----:B------:R-:W-:Y:S05]  /*18db0*/  BSYNC B0 ;  /* 0x0000000000007941 */ /* 0x000fea0003800000 */
.L_x_2168:
[----:B------:R-:W-:Y:S05]  /*18dc0*/  BRA.DIV ~URZ, `(.L_x_2170) ;  /* 0x00003cc27f007947 */ /* 0x000fea000b800000 */
[----:B--2---:R2:W1:Y:S04]  /*18dd0*/  SHFL.IDX PT, R4, R5, 0x1, 0x181f ;  /* 0x00381f0005047f89 */ /* 0x00446800000e0000 */
[----:B----4-:R2:W4:Y:S02]  /*18de0*/  SHFL.IDX PT, R0, R14, 0x1, 0x181f ;  /* 0x00381f000e007f89 */ /* 0x01052400000e0000 */
.L_x_2250:
        /* <DEDUP_REMOVED lines=24> */
.L_x_2172:
[----:B------:R-:W-:Y:S05]  /*18f70*/  BSYNC B0 ;  /* 0x0000000000007941 */ /* 0x000fea0003800000 */
.L_x_2171:
[----:B------:R-:W-:Y:S05]  /*18f80*/  BRA.DIV ~URZ, `(.L_x_2173) ;  /* 0x00003bd27f007947 */ /* 0x000fea000b800000 */
[----:B-1----:R1:W2:Y:S02]  /*18f90*/  SHFL.IDX PT, R4, R5, 0x2, 0x181f ;  /* 0x00581f0005047f89 */ /* 0x0022a400000e0000 */
.L_x_2251:
[----:B------:R-:W-:Y:S05]  /*18fa0*/  BRA.DIV ~URZ, `(.L_x_2174) ;  /* 0x00003c227f007947 */ /* 0x000fea000b800000 */
[----:B----4-:R4:W1:Y:S02]  /*18fb0*/  SHFL.IDX PT, R0, R14, 0x2, 0x181f ;  /* 0x00581f000e007f89 */ /* 0x01086400000e0000 */
.L_x_2252:
        /* <DEDUP_REMOVED lines=24> */
.L_x_2176:
[----:B------:R-:W-:Y:S05]  /*19140*/  BSYNC B0 ;  /* 0x0000000000007941 */ /* 0x000fea0003800000 */
.L_x_2175:
[----:B------:R-:W-:Y:S05]  /*19150*/  BRA.DIV ~URZ, `(.L_x_2177) ;  /* 0x00003ae27f007947 */ /* 0x000fea000b800000 */
[----:B--2---:R2:W3:Y:S04]  /*19160*/  SHFL.IDX PT, R4, R5, 0x3, 0x181f ;  /* 0x00781f0005047f89 */ /* 0x0044e800000e0000 */
[----:B-1----:R2:W1:Y:S02]  /*19170*/  SHFL.IDX PT, R0, R14, 0x3, 0x181f ;  /* 0x00781f000e007f89 */ /* 0x00246400000e0000 */
.L_x_2253:
        /* <DEDUP_REMOVED lines=23> */
.L_x_2157:
[----:B------:R-:W-:Y:S05]  /*192f0*/  BSYNC B1 ;  /* 0x0000000000017941 */ /* 0x000fea0003800000 */
.L_x_2141:
        /* <DEDUP_REMOVED lines=9> */
[----:B--234-:R-:W-:-:S04]  /*19390*/  LOP3.LUT R12, R0, 0x1f, RZ, 0xc0, !PT ;  /* 0x0000001f000c7812 */ /* 0x01cfc800078ec0ff */
[----:B------:R-:W-:Y:S01]  /*193a0*/  ISETP.NE.AND P6, PT, R12, 0x1f, PT ;  /* 0x0000001f0c00780c */ /* 0x000fe20003fc5270 */
[----:B------:R-:W-:Y:S10]  /*193b0*/  BRA.DIV ~URZ, `(.L_x_2179) ;  /* 0x000039527f007947 */ /* 0x000ff4000b800000 */
[----:B------:R2:W3:Y:S02]  /*193c0*/  SHFL.IDX PT, R9, R110, RZ, 0x1f ;  /* 0x00001fff6e097589 */ /* 0x0004e400000e0000 */
.L_x_2254:
[----:B------:R-:W-:Y:S05]  /*193d0*/  BRA.DIV ~URZ, `(.L_x_2180) ;  /* 0x000039a27f007947 */ /* 0x000fea000b800000 */
[----:B------:R4:W2:Y:S02]  /*193e0*/  SHFL.IDX PT, R8, R110, 0x1, 0x1f ;  /* 0x00201f006e087f89 */ /* 0x0008a400000e0000 */
.L_x_2255:
[----:B-1----:R-:W-:Y:S02]  /*193f0*/  IMAD.IADD R0, R251, 0x1, R12 ;  /* 0x00000001fb007824 */ /* 0x002fe400078e020c */
[----:B------:R-:W-:-:S03]  /*19400*/  IMAD.MOV.U32 R6, RZ, RZ, RZ ;  /* 0x000000ffff067224 */ /* 0x000fc600078e00ff */
        /* <DEDUP_REMOVED lines=15> */
[----:B------:R1:W4:Y:S02]  /*19500*/  SHFL.UP PT, R4, R0, 0x1, RZ ;  /* 0x0420000000047989 */ /* 0x00032400000e00ff */
.L_x_2256:
[----:B----4-:R-:W-:-:S04]  /*19510*/  SEL R4, R4, RZ, P5 ;  /* 0x000000ff04047207 */ /* 0x010fc80002800000 */
        /* <DEDUP_REMOVED lines=14> */
[----:B------:R1:W4:Y:S02]  /*19600*/  SHFL.IDX PT, R0, R4, 0x1f, 0x1f ;  /* 0x03e01f0004007f89 */ /* 0x00032400000e0000 */
.L_x_2257:
[----:B----4-:R-:W-:Y:S01]  /*19610*/  IMAD R0, R0, c[0x0][0x538], RZ ;  /* 0x00014e0000007a24 */ /* 0x010fe200078e02ff */
[----:B------:R-:W-:Y:S04]  /*19620*/  BSSY B1, `(.L_x_2183) ;  /* 0x00000c5000017945 */ /* 0x000fe80003800000 */
[----:B--2---:R-:W-:-:S04]  /*19630*/  IADD3 R8, R0, R8, RZ ;  /* 0x0000000800087210 */ /* 0x004fc80007ffe0ff */
[----:B---3--:R-:W-:-:S13]  /*19640*/  ISETP.GT.AND P0, PT, R8, R9, PT ;  /* 0x000000090800720c */ /* 0x008fda0003f04270 */
[----:B------:R-:W-:Y:S05]  /*19650*/  @P0 BRA `(.L_x_2184) ;  /* 0x0000024000000947 */ /* 0x000fea0003800000 */
.L_x_2188:
        /* <DEDUP_REMOVED lines=16> */
.L_x_2258:
        /* <DEDUP_REMOVED lines=16> */
.L_x_2259:
[----:B--2---:R-:W-:-:S05]  /*19860*/  IMAD R0, R0, c[0x0][0x538], RZ ;  /* 0x00014e0000007a24 */ /* 0x004fca00078e02ff */
[----:B------:R-:W-:-:S04]  /*19870*/  IADD3 R8, R0, R8, RZ ;  /* 0x0000000800087210 */ /* 0x000fc80007ffe0ff */
[----:B------:R-:W-:-:S13]  /*19880*/  ISETP.GT.AND P0, PT, R8, R9, PT ;  /* 0x000000090800720c */ /* 0x000fda0003f04270 */
[----:B-1----:R-:W-:Y:S05]  /*19890*/  @!P0 BRA `(.L_x_2188) ;  /* 0xfffffdc000008947 */ /* 0x002fea000383ffff */
.L_x_2184:
[----:B------:R-:W-:-:S05]  /*198a0*/  IADD3 R8, -R0, R8, RZ ;  /* 0x0000000800087210 */ /* 0x000fca0007ffe1ff */
[----:B------:R-:W-:-:S05]  /*198b0*/  IMAD R0, R4, c[0x0][0x538], R8 ;  /* 0x00014e0004007a24 */ /* 0x000fca00078e0208 */
[----:B------:R-:W-:Y:S01]  /*198c0*/  ISETP.GT.AND P0, PT, R0, R9, PT ;  /* 0x000000090000720c */ /* 0x000fe20003f04270 */
[----:B------:R-:W-:-:S12]  /*198d0*/  BRA.DIV ~URZ, `(.L_x_2189) ;  /* 0x000039027f007947 */ /* 0x000fd8000b800000 */
[----:B------:R-:W-:-:S04]  /*198e0*/  VOTE.ANY R5, PT, !P0 ;  /* 0x0000000000057806 */ /* 0x000fc800040e0100 */
.L_x_2260:
[----:B------:R-:W2:Y:S02]  /*198f0*/  POPC R0, R5 ;  /* 0x0000000500007309 */ /* 0x000ea40000000000 */
[----:B--2---:R-:W-:Y:S01]  /*19900*/  IADD3 R251, R0, R251, RZ ;  /* 0x000000fb00fb7210 */ /* 0x004fe20007ffe0ff */
[----:B------:R-:W-:Y:S05]  /*19910*/  BRA.DIV ~URZ, `(.L_x_2190) ;  /* 0x000039127f007947 */ /* 0x000fea000b800000 */
[----:B------:R2:W3:Y:S04]  /*19920*/  SHFL.IDX PT, R10, R6, R0, 0x1f ;  /* 0x00001f00060a7589 */ /* 0x0004e800000e0000 */
[----:B------:R2:W4:Y:S02]  /*19930*/  SHFL.IDX PT, R7, R7, R0, 0x1f ;  /* 0x00001f0007077589 */ /* 0x00052400000e0000 */
.L_x_2261:
[----:B------:R-:W-:Y:S01]  /*19940*/  ISETP.NE.AND P0, PT, R5, RZ, PT ;  /* 0x000000ff0500720c */ /* 0x000fe20003f05270 */
[----:B------:R-:W-:-:S12]  /*19950*/  BSSY B0, `(.L_x_2191) ;  /* 0x0000005000007945 */ /* 0x000fd80003800000 */
[----:B------:R-:W-:Y:S05]  /*19960*/  @!P0 BRA `(.L_x_2192) ;  /* 0x0000003000008947 */ /* 0x000fea0003800000 */
[----:B--2---:R-:W-:Y:S01]  /*19970*/  IADD3 R0, R0, -0x1, RZ ;  /* 0xffffffff00007810 */ /* 0x004fe20007ffe0ff */
[----:B------:R-:W-:Y:S05]  /*19980*/  BRA.DIV ~URZ, `(.L_x_2193) ;  /* 0x000039727f007947 */ /* 0x000fea000b800000 */
[----:B------:R2:W1:Y:S02]  /*19990*/  SHFL.IDX PT, R11, R4, R0, 0x1f ;  /* 0x00001f00040b7589 */ /* 0x00046400000e0000 */
.L_x_2192:
[----:B------:R-:W-:Y:S05]  /*199a0*/  BSYNC B0 ;  /* 0x0000000000007941 */ /* 0x000fea0003800000 */
.L_x_2191:
[----:B----4-:R-:W-:Y:S01]  /*199b0*/  ISETP.NE.AND P0, PT, R7, 0x1, PT ;  /* 0x000000010700780c */ /* 0x010fe20003f05270 */
[----:B-1----:R-:W-:Y:S01]  /*199c0*/  IMAD R248, R11, c[0x0][0x538], R8 ;  /* 0x00014e000bf87a24 */ /* 0x002fe200078e0208 */
[----:B------:R-:W-:Y:S04]  /*199d0*/  BSSY B0, `(.L_x_2194) ;  /* 0x0000082000007945 */ /* 0x000fe80003800000 */
[----:B------:R-:W-:-:S07]  /*199e0*/  IADD3 R9, -R248, R9, RZ ;  /* 0x00000009f8097210 */ /* 0x000fce0007ffe1ff */
[----:B------:R-:W-:Y:S05]  /*199f0*/  @!P0 BRA `(.L_x_2195) ;  /* 0x000003d000008947 */ /* 0x000fea0003800000 */
[-C--:B---3--:R-:W-:Y:S02]  /*19a00*/  IABS R2, R10.reuse ;  /* 0x0000000a00027213 */ /* 0x088fe40000000000 */
[----:B------:R-:W-:Y:S02]  /*19a10*/  IABS R8, R10 ;  /* 0x0000000a00087213 */ /* 0x000fe40000000000 */
[----:B--2---:R-:W1:Y:S08]  /*19a20*/  I2F.RP R0, R2 ;  /* 0x0000000200007306 */ /* 0x004e700000209400 */
        /* <DEDUP_REMOVED lines=52> */
[--C-:B------:R-:W-:Y:S02]  /*19d70*/  IMAD.MOV R3, RZ, RZ, -R2.reuse ;  /* 0x000000ffff037224 */ /* 0x100fe400078e0a02 */
[C---:B------:R-:W-:Y:S02]  /*19d80*/  IMAD R2, R7.reuse, 0x1000000, R2 ;  /* 0x0100000007027824 */ /* 0x040fe400078e0202 */
[----:B------:R-:W-:Y:S02]  /*19d90*/  IMAD R3, R7, R3, R0 ;  /* 0x0000000307037224 */ /* 0x000fe400078e0200 */
[----:B------:R-:W-:Y:S02]  /*19da0*/  IMAD R0, R10, R4, R9 ;  /* 0x000000040a007224 */ /* 0x000fe400078e0209 */
[----:B------:R-:W-:Y:S01]  /*19db0*/  IMAD R250, R3, 0x10000, R2 ;  /* 0x0001000003fa7824 */ /* 0x000fe200078e0202 */
[----:B------:R-:W-:Y:S05]  /*19dc0*/  BRA `(.L_x_2196) ;  /* 0x0000042000007947 */ /* 0x000fea0003800000 */
.L_x_2195:
[----:B------:R-:W-:-:S04]  /*19dd0*/  IMAD.MOV.U32 R2, RZ, RZ, 0x4 ;  /* 0x00000004ff027424 */ /* 0x000fc800078e00ff */
[----:B------:R-:W-:-:S05]  /*19de0*/  IMAD.WIDE R2, R251, R2, c[0x0][0x590] ;  /* 0x00016400fb027625 */ /* 0x000fca00078e0202 */
[----:B--2---:R-:W2:Y:S02]  /*19df0*/  LDG.E R4, [R2.64] ;  /* 0x0000000602047981 */ /* 0x004ea4000c1e1900 */
        /* <DEDUP_REMOVED lines=28> */
[----:B------:R-:W-:Y:S02]  /*19fc0*/  IMAD R11, R4, R0, RZ ;  /* 0x00000000040b7224 */ /* 0x000fe400078e02ff */
[----:B------:R-:W-:-:S03]  /*19fd0*/  IMAD.MOV R0, RZ, RZ, -R0 ;  /* 0x000000ffff007224 */ /* 0x000fc600078e0a00 */
[----:B------:R-:W-:Y:S01]  /*19fe0*/  IADD3 R2, -R11, c[0x0][0x538], RZ ;  /* 0x00014e000b027a10 */ /* 0x000fe20007ffe1ff */
[----:B------:R-:W-:-:S03]  /*19ff0*/  IMAD R7, R8, R0, R9 ;  /* 0x0000000008077224 */ /* 0x000fc600078e0209 */
[----:B------:R-:W-:Y:S01]  /*1a000*/  IMNMX R2, R4, R2, PT ;  /* 0x0000000204027217 */ /* 0x000fe20003800200 */
[----:B------:R-:W-:-:S03]  /*1a010*/  IMAD.MOV.U32 R4, RZ, RZ, RZ ;  /* 0x000000ffff047224 */ /* 0x000fc600078e00ff */
[-C--:B------:R-:W-:Y:S02]  /*1a020*/  IABS R3, R2.reuse ;  /* 0x0000000200037213 */ /* 0x080fe40000000000 */
[----:B------:R-:W-:-:S03]  /*1a030*/  IABS R8, R2 ;  /* 0x0000000200087213 */ /* 0x000fc60000000000 */
[----:B------:R-:W-:-:S04]  /*1a040*/  IMAD.MOV.U32 R6, RZ, RZ, R3 ;  /* 0x000000ffff067224 */ /* 0x000fc800078e0003 */
[----:B------:R-:W1:Y:S08]  /*1a050*/  I2F.RP R3, R6 ;  /* 0x0000000600037306 */ /* 0x000e700000209400 */
[----:B-1----:R-:W1:Y:S02]  /*1a060*/  MUFU.RCP R3, R3 ;  /* 0x0000000300037308 */ /* 0x002e640000001000 */
[----:B-1----:R-:W-:-:S06]  /*1a070*/  IADD3 R3, R3, 0xffffffe, RZ ;  /* 0x0ffffffe03037810 */ /* 0x002fcc0007ffe0ff */
[----:B------:R-:W1:Y:S02]  /*1a080*/  F2I.FTZ.U32.TRUNC.NTZ R5, R3 ;  /* 0x0000000300057305 */ /* 0x000e64000021f000 */
[----:B-1----:R-:W-:-:S05]  /*1a090*/  IMAD.MOV R3, RZ, RZ, -R5 ;  /* 0x000000ffff037224 */ /* 0x002fca00078e0a05 */
[----:B------:R-:W-:Y:S02]  /*1a0a0*/  MOV R0, R3 ;  /* 0x0000000300007202 */ /* 0x000fe40000000f00 */
[----:B------:R-:W-:-:S03]  /*1a0b0*/  IABS R3, R7 ;  /* 0x0000000700037213 */ /* 0x000fc60000000000 */
[----:B------:R-:W-:-:S04]  /*1a0c0*/  IMAD R0, R0, R6, RZ ;  /* 0x0000000600007224 */ /* 0x000fc800078e02ff */
        /* <DEDUP_REMOVED lines=18> */
.L_x_2196:
[----:B------:R-:W-:Y:S05]  /*1a1f0*/  BSYNC B0 ;  /* 0x0000000000007941 */ /* 0x000fea0003800000 */
.L_x_2194:
[----:B------:R-:W-:-:S04]  /*1a200*/  LOP3.LUT R0, RZ, R0, RZ, 0x33, !PT ;  /* 0x00000000ff007212 */ /* 0x000fc800078e33ff */
[----:B------:R-:W-:Y:S01]  /*1a210*/  IADD3 R249, R0, R10, RZ ;  /* 0x0000000a00f97210 */ /* 0x000fe20007ffe0ff */
[----:B------:R-:W-:Y:S05]  /*1a220*/  BRA `(.L_x_2197) ;  /* 0x0000004000007947 */ /* 0x000fea0003800000 */
.L_x_2185:
[----:B------:R-:W-:Y:S01]  /*1a230*/  IMAD.MOV.U32 R248, RZ, RZ, R9 ;  /* 0x000000fffff87224 */ /* 0x000fe200078e0009 */
[----:B------:R-:W-:Y:S01]  /*1a240*/  MOV R250, RZ ;  /* 0x000000ff00fa7202 */ /* 0x000fe20000000f00 */
[----:B------:R-:W-:Y:S01]  /*1a250*/  IMAD.MOV.U32 R249, RZ, RZ, RZ ;  /* 0x000000fffff97224 */ /* 0x000fe200078e00ff */
[----:B------:R-:W-:Y:S02]  /*1a260*/  MOV R251, c[0x0][0x53c] ;  /* 0x00014f0000fb7a02 */ /* 0x000fe40000000f00 */
.L_x_2197:
[----:B------:R-:W-:Y:S05]  /*1a270*/  BSYNC B1 ;  /* 0x0000000000017941 */ /* 0x000fea0003800000 */
.L_x_2183:
[----:B------:R-:W-:Y:S01]  /*1a280*/  WARPSYNC 0xffffffff ;  /* 0xffffffff00007948 */ /* 0x000fe20003800000 */
[----:B------:R-:W-:Y:S01]  /*1a290*/  BAR.SYNC.DEFER_BLOCKING 0x4, 0x100 ;  /* 0x0104000000007b1d */ /* 0x000fe20000010000 */
[----:B------:R-:W-:-:S13]  /*1a2a0*/  ISETP.NE.AND P0, PT, R12, RZ, PT ;  /* 0x000000ff0c00720c */ /* 0x000fda0003f05270 */
[----:B------:R2:W-:Y:S04]  /*1a2b0*/  @!P0 STS.128 [0x20100], R248 ;  /* 0x020100f8ff008388 */ /* 0x0005e80000000c00 */
[----:B------:R-:W-:Y:S06]  /*1a2c0*/  BAR.ARV 0x5, 0x100 ;  /* 0x0144000000007b1d */ /* 0x000fec0000002000 */
.L_x_2178:
[----:B-1----:R-:W-:-:S13]  /*1a2d0*/  ISETP.GE.AND P0, PT, R251, c[0x0][0x53c], PT ;  /* 0x00014f00fb007a0c */ /* 0x002fda0003f06270 */
[----:B--23--:R-:W-:Y:S01]  /*1a2e0*/  @P0 CALL.REL.NOINC `(.L_x_2198) ;  /* 0x0000001000000944 */ /* 0x00cfe20003c00000 */
[----:B------:R-:W-:Y:S05]  /*1a2f0*/  BRA `(.L_x_2199) ;  /* 0xfffe78b000007947 */ /* 0x000fea000383ffff */
.L_x_2198:
[----:B------:R-:W-:Y:S05]  /*1a300*/  EXIT ;  /* 0x000000000000794d */ /* 0x000fea0003800000 */
.L_x_2022:
[----:B------:R-:W-:Y:S01]  /*1a310*/  IMAD.MOV.U32 R0, RZ, RZ, R5 ;  /* 0x000000ffff007224 */ /* 0x000fe200078e0005 */
[----:B------:R-:W-:Y:S02]  /*1a320*/  MOV R3, 0x1 ;  /* 0x0000000100037802 */ /* 0x000fe40000000f00 */
[----:B------:R-:W-:Y:S02]  /*1a330*/  MOV R2, 0x1a350 ;  /* 0x0001a35000027802 */ /* 0x000fe40000000f00 */
[----:B--2---:R-:W-:Y:S05]  /*1a340*/  CALL.REL.NOINC `($__internal_37_$__cuda_sm70_shflsync_up_p) ;  /* 0x000030e000007944 */ /* 0x004fea0003c00000 */
[----:B------:R-:W-:Y:S01]  /*1a350*/  MOV R0, R4 ;  /* 0x0000000400007202 */ /* 0x000fe20000000f00 */
[----:B------:R-:W-:Y:S05]  /*1a360*/  BRA `(.L_x_2200) ;  /* 0xfffe60d000007947 */ /* 0x000fea000383ffff */
.L_x_2023:
[----:B------:R-:W-:Y:S01]  /*1a370*/  IMAD.MOV.U32 R0, RZ, RZ, R5 ;  /* 0x000000ffff007224 */ /* 0x000fe200078e0005 */
[----:B------:R-:W-:Y:S02]  /*1a380*/  MOV R3, 0x2 ;  /* 0x0000000200037802 */ /* 0x000fe40000000f00 */
[----:B------:R-:W-:Y:S02]  /*1a390*/  MOV R2, 0x1a3b0 ;  /* 0x0001a3b000027802 */ /* 0x000fe40000000f00 */
[----:B--2---:R-:W-:Y:S05]  /*1a3a0*/  CALL.REL.NOINC `($__internal_37_$__cuda_sm70_shflsync_up_p) ;  /* 0x0000308000007944 */ /* 0x004fea0003c00000 */
[----:B------:R-:W-:Y:S01]  /*1a3b0*/  SEL R4, R4, RZ, P4 ;  /* 0x000000ff04047207 */ /* 0x000fe20002000000 */
[----:B------:R-:W-:Y:S01]  /*1a3c0*/  IMAD.MOV.U32 R3, RZ, RZ, 0x4 ;  /* 0x00000004ff037424 */ /* 0x000fe200078e00ff */
[----:B------:R-:W-:-:S03]  /*1a3d0*/  MOV R2, 0x1a400 ;  /* 0x0001a40000027802 */ /* 0x000fc60000000f00 */
[----:B------:R-:W-:Y:S02]  /*1a3e0*/  IMAD.IADD R0, R5, 0x1, R4 ;  /* 0x0000000105007824 */ /* 0x000fe400078e0204 */
[----:B------:R-:W-:Y:S05]  /*1a3f0*/  CALL.REL.NOINC `($__internal_37_$__cuda_sm70_shflsync_up_p) ;  /* 0x0000303000007944 */ /* 0x000fea0003c00000 */
        /* <DEDUP_REMOVED lines=12> */
[----:B------:R-:W-:Y:S02]  /*1a4c0*/  MOV R220, 0x1f ;  /* 0x0000001f00dc7802 */ /* 0x000fe40000000f00 */
[----:B------:R-:W-:Y:S01]  /*1a4d0*/  MOV R3, 0x1a510 ;  /* 0x0001a51000037802 */ /* 0x000fe20000000f00 */
[----:B------:R-:W-:-:S04]  /*1a4e0*/  IMAD.IADD R4, R0, 0x1, R4 ;  /* 0x0000000100047824 */ /* 0x000fc800078e0204 */
[----:B------:R-:W-:Y:S02]  /*1a4f0*/  IMAD.MOV.U32 R219, RZ, RZ, R4 ;  /* 0x000000ffffdb7224 */ /* 0x000fe400078e0004 */
[----:B------:R-:W-:Y:S05]  /*1a500*/  CALL.REL.NOINC `($__internal_36_$__cuda_sm70_shflsync_idx_p) ;  /* 0x00002ec000007944 */ /* 0x000fea0003c00000 */
[----:B------:R-:W-:Y:S01]  /*1a510*/  MOV R0, R219 ;  /* 0x000000db00007202 */ /* 0x000fe20000000f00 */
[----:B------:R-:W-:Y:S05]  /*1a520*/  BRA `(.L_x_2201) ;  /* 0xfffe601000007947 */ /* 0x000fea000383ffff */
.L_x_2025:
[----:B------:R-:W-:Y:S02]  /*1a530*/  SEL R0, RZ, 0x1, P0 ;  /* 0x00000001ff007807 */ /* 0x000fe40000000000 */
[----:B------:R-:W-:Y:S02]  /*1a540*/  MOV R2, 0x1a560 ;  /* 0x0001a56000027802 */ /* 0x000fe40000000f00 */
[----:B--2---:R-:W-:Y:S05]  /*1a550*/  CALL.REL.NOINC `($__internal_38_$__cuda_sm70_votesync_ballot) ;  /* 0x00002f3000007944 */ /* 0x004fea0003c00000 */
[----:B------:R-:W-:Y:S01]  /*1a560*/  MOV R6, R0 ;  /* 0x0000000000067202 */ /* 0x000fe20000000f00 */
[----:B------:R-:W-:Y:S05]  /*1a570*/  BRA `(.L_x_2202) ;  /* 0xfffe605000007947 */ /* 0x000fea000383ffff */
.L_x_2026:
[----:B------:R-:W-:Y:S01]  /*1a580*/  IMAD.MOV.U32 R219, RZ, RZ, R9 ;  /* 0x000000ffffdb7224 */ /* 0x000fe200078e0009 */
[----:B------:R-:W-:Y:S01]  /*1a590*/  MOV R2, R0 ;  /* 0x0000000000027202 */ /* 0x000fe20000000f00 */
[----:B------:R-:W-:Y:S01]  /*1a5a0*/  IMAD.MOV.U32 R220, RZ, RZ, 0x1f ;  /* 0x0000001fffdc7424 */ /* 0x000fe200078e00ff */
[----:B------:R-:W-:Y:S02]  /*1a5b0*/  MOV R3, 0x1a5d0 ;  /* 0x0001a5d000037802 */ /* 0x000fe40000000f00 */
[----:B------:R-:W-:Y:S05]  /*1a5c0*/  CALL.REL.NOINC `($__internal_36_$__cuda_sm70_shflsync_idx_p) ;  /* 0x00002e0000007944 */ /* 0x000fea0003c00000 */
[----:B------:R-:W-:Y:S01]  /*1a5d0*/  IMAD.MOV.U32 R12, RZ, RZ, R219 ;  /* 0x000000ffff0c7224 */ /* 0x000fe200078e00db */
[----:B------:R-:W-:Y:S01]  /*1a5e0*/  MOV R219, R8 ;  /* 0x0000000800db7202 */ /* 0x000fe20000000f00 */
[----:B------:R-:W-:Y:S01]  /*1a5f0*/  IMAD.MOV.U32 R5, RZ, RZ, RZ ;  /* 0x000000ffff057224 */ /* 0x000fe200078e00ff */
[----:B------:R-:W-:Y:S01]  /*1a600*/  MOV R2, R0 ;  /* 0x0000000000027202 */ /* 0x000fe20000000f00 */
[----:B------:R-:W-:Y:S01]  /*1a610*/  IMAD.MOV.U32 R220, RZ, RZ, 0x1f ;  /* 0x0000001fffdc7424 */ /* 0x000fe200078e00ff */
[----:B------:R-:W-:-:S02]  /*1a620*/  MOV R3, 0x1a640 ;  /* 0x0001a64000037802 */ /* 0x000fc40000000f00 */
[----:B------:R-:W-:Y:S05]  /*1a630*/  CALL.REL.NOINC `($__internal_36_$__cuda_sm70_shflsync_idx_p) ;  /* 0x00002d9000007944 */ /* 0x000fea0003c00000 */
[----:B------:R-:W-:Y:S01]  /*1a640*/  MOV R9, R219 ;  /* 0x000000db00097202 */ /* 0x000fe20000000f00 */
[----:B------:R-:W-:Y:S05]  /*1a650*/  BRA `(.L_x_2203) ;  /* 0xfffe5fd000007947 */ /* 0x000fea000383ffff */
.L_x_2029:
[----:B------:R-:W-:Y:S01]  /*1a660*/  IMAD.MOV.U32 R219, RZ, RZ, R4 ;  /* 0x000000ffffdb7224 */ /* 0x000fe200078e0004 */
[----:B------:R-:W-:Y:S01]  /*1a670*/  MOV R2, R0 ;  /* 0x0000000000027202 */ /* 0x000fe20000000f00 */
[----:B------:R-:W-:Y:S01]  /*1a680*/  IMAD.MOV.U32 R220, RZ, RZ, 0x1f ;  /* 0x0000001fffdc7424 */ /* 0x000fe200078e00ff */
[----:B------:R-:W-:-:S02]  /*1a690*/  MOV R3, 0x1a6b0 ;  /* 0x0001a6b000037802 */ /* 0x000fc40000000f00 */
[----:B--23--:R-:W-:Y:S05]  /*1a6a0*/  CALL.REL.NOINC `($__internal_36_$__cuda_sm70_shflsync_idx_p) ;  /* 0x00002d2000007944 */ /* 0x00cfea0003c00000 */
[----:B------:R-:W-:Y:S01]  /*1a6b0*/  MOV R5, R219 ;  /* 0x000000db00057202 */ /* 0x000fe20000000f00 */
[----:B------:R-:W-:Y:S05]  /*1a6c0*/  BRA `(.L_x_2028) ;  /* 0xfffe5fc000007947 */ /* 0x000fea000383ffff */
.L_x_2048:
[----:B------:R-:W-:Y:S01]  /*1a6d0*/  IMAD.MOV.U32 R219, RZ, RZ, R5 ;  /* 0x000000ffffdb7224 */ /* 0x000fe200078e0005 */
[----:B------:R-:W-:Y:S01]  /*1a6e0*/  MOV R2, RZ ;  /* 0x000000ff00027202 */ /* 0x000fe20000000f00 */
[----:B------:R-:W-:Y:S01]  /*1a6f0*/  IMAD.MOV.U32 R220, RZ, RZ, 0x181f ;  /* 0x0000181fffdc7424 */ /* 0x000fe200078e00ff */
[----:B------:R-:W-:-:S02]  /*1a700*/  MOV R3, 0x1a720 ;  /* 0x0001a72000037802 */ /* 0x000fc40000000f00 */
[----:B-----5:R-:W-:Y:S05]  /*1a710*/  CALL.REL.NOINC `($__internal_36_$__cuda_sm70_shflsync_idx_p) ;  /* 0x00002cb000007944 */ /* 0x020fea0003c00000 */
[----:B------:R-:W-:Y:S01]  /*1a720*/  MOV R4, R219 ;  /* 0x000000db00047202 */ /* 0x000fe20000000f00 */
[----:B------:R-:W-:Y:S05]  /*1a730*/  BRA `(.L_x_2204) ;  /* 0xfffe851000007947 */ /* 0x000fea000383ffff */
.L_x_2049:
[----:B------:R-:W-:Y:S01]  /*1a740*/  IMAD.MOV.U32 R219, RZ, RZ, R14 ;  /* 0x000000ffffdb7224 */ /* 0x000fe200078e000e */
[----:B------:R-:W-:Y:S01]  /*1a750*/  MOV R2, RZ ;  /* 0x000000ff00027202 */ /* 0x000fe20000000f00 */
[----:B------:R-:W-:Y:S01]  /*1a760*/  IMAD.MOV.U32 R220, RZ, RZ, 0x181f ;  /* 0x0000181fffdc7424 */ /* 0x000fe200078e00ff */
[----:B------:R-:W-:-:S02]  /*1a770*/  MOV R3, 0x1a790 ;  /* 0x0001a79000037802 */ /* 0x000fc40000000f00 */
[----:B-12--5:R-:W-:Y:S05]  /*1a780*/  CALL.REL.NOINC `($__internal_36_$__cuda_sm70_shflsync_idx_p) ;  /* 0x00002c4000007944 */ /* 0x026fea0003c00000 */
[----:B------:R-:W-:Y:S01]  /*1a790*/  MOV R0, R219 ;  /* 0x000000db00007202 */ /* 0x000fe20000000f00 */
[----:B------:R-:W-:Y:S05]  /*1a7a0*/  BRA `(.L_x_2205) ;  /* 0xfffe84c000007947 */ /* 0x000fea000383ffff */
.L_x_2052:
[----:B------:R-:W-:Y:S01]  /*1a7b0*/  IMAD.MOV.U32 R219, RZ, RZ, R5 ;  /* 0x000000ffffdb7224 */ /* 0x000fe200078e0005 */
[----:B--2---:R-:W-:Y:S01]  /*1a7c0*/  MOV R2, 0x1 ;  /* 0x0000000100027802 */ /* 0x004fe20000000f00 */
[----:B------:R-:W-:Y:S01]  /*1a7d0*/  IMAD.MOV.U32 R220, RZ, RZ, 0x181f ;  /* 0x0000181fffdc7424 */ /* 0x000fe200078e00ff */
[----:B------:R-:W-:-:S02]  /*1a7e0*/  MOV R3, 0x1a800 ;  /* 0x0001a80000037802 */ /* 0x000fc40000000f00 */
[----:B-1-345:R-:W-:Y:S05]  /*1a7f0*/  CALL.REL.NOINC `($__internal_36_$__cuda_sm70_shflsync_idx_p) ;  /* 0x00002bd000007944 */ /* 0x03afea0003c00000 */
[----:B------:R-:W-:Y:S01]  /*1a800*/  IMAD.MOV.U32 R4, RZ, RZ, R219 ;  /* 0x000000ffff047224 */ /* 0x000fe200078e00db */
[----:B------:R-:W-:Y:S01]  /*1a810*/  MOV R2, 0x1 ;  /* 0x0000000100027802 */ /* 0x000fe20000000f00 */
[----:B------:R-:W-:Y:S01]  /*1a820*/  IMAD.MOV.U32 R219, RZ, RZ, R14 ;  /* 0x000000ffffdb7224 */ /* 0x000fe200078e000e */
[----:B------:R-:W-:-:S02]  /*1a830*/  MOV R220, 0x181f ;  /* 0x0000181f00dc7802 */ /* 0x000fc40000000f00 */
[----:B------:R-:W-:Y:S02]  /*1a840*/  MOV R3, 0x1a860 ;  /* 0x0001a86000037802 */ /* 0x000fe40000000f00 */
[----:B------:R-:W-:Y:S05]  /*1a850*/  CALL.REL.NOINC `($__internal_36_$__cuda_sm70_shflsync_idx_p) ;  /* 0x00002b7000007944 */ /* 0x000fea0003c00000 */
[----:B------:R-:W-:Y:S01]  /*1a860*/  MOV R0, R219 ;  /* 0x000000db00007202 */ /* 0x000fe20000000f00 */
[----:B------:R-:W-:Y:S05]  /*1a870*/  BRA `(.L_x_2206) ;  /* 0xfffe85b000007947 */ /* 0x000fea000383ffff */
.L_x_2055:
[----:B------:R-:W-:Y:S01]  /*1a880*/  IMAD.MOV.U32 R219, RZ, RZ, R5 ;  /* 0x000000ffffdb7224 */ /* 0x000fe200078e0005 */
[----:B-1----:R-:W-:Y:S01]  /*1a890*/  MOV R2, 0x2 ;  /* 0x0000000200027802 */ /* 0x002fe20000000f00 */
[----:B------:R-:W-:Y:S01]  /*1a8a0*/  IMAD.MOV.U32 R220, RZ, RZ, 0x181f ;  /* 0x0000181fffdc7424 */ /* 0x000fe200078e00ff */
[----:B------:R-:W-:Y:S02]  /*1a8b0*/  MOV R3, 0x1a8d0 ;  /* 0x0001a8d000037802 */ /* 0x000fe40000000f00 */
[----:B--2345:R-:W-:Y:S05]  /*1a8c0*/  CALL.REL.NOINC `($__internal_36_$__cuda_sm70_shflsync_idx_p) ;  /* 0x00002b0000007944 */ /* 0x03cfea0003c00000 */
[----:B------:R-:W-:Y:S01]  /*1a8d0*/  MOV R4, R219 ;  /* 0x000000db00047202 */ /* 0x000fe20000000f00 */
[----:B------:R-:W-:Y:S05]  /*1a8e0*/  BRA `(.L_x_2207) ;  /* 0xfffe86e000007947 */ /* 0x000fea000383ffff */
.L_x_2056:
[----:B------:R-:W-:Y:S01]  /*1a8f0*/  IMAD.MOV.U32 R219, RZ, RZ, R14 ;  /* 0x000000ffffdb7224 */ /* 0x000fe200078e000e */
[----:B------:R-:W-:Y:S01]  /*1a900*/  MOV R2, 0x2 ;  /* 0x0000000200027802 */ /* 0x000fe20000000f00 */
[----:B------:R-:W-:Y:S01]  /*1a910*/  IMAD.MOV.U32 R220, RZ, RZ, 0x181f ;  /* 0x0000181fffdc7424 */ /* 0x000fe200078e00ff */
[----:B------:R-:W-:Y:S02]  /*1a920*/  MOV R3, 0x1a940 ;  /* 0x0001a94000037802 */ /* 0x000fe40000000f00 */
[----:B-12345:R-:W-:Y:S05]  /*1a930*/  CALL.REL.NOINC `($__internal_36_$__cuda_sm70_shflsync_idx_p) ;  /* 0x00002a9000007944 */ /* 0x03efea0003c00000 */
[----:B------:R-:W-:Y:S01]  /*1a940*/  MOV R0, R219 ;  /* 0x000000db00007202 */ /* 0x000fe20000000f00 */
[----:B------:R-:W-:Y:S05]  /*1a950*/  BRA `(.L_x_2208) ;  /* 0xfffe869000007947 */ /* 0x000fea000383ffff */
.L_x_2059:
[----:B------:R-:W-:Y:S01]  /*1a960*/  IMAD.MOV.U32 R219, RZ, RZ, R5 ;  /* 0x000000ffffdb7224 */ /* 0x000fe200078e0005 */
[----:B-1----:R-:W-:Y:S01]  /*1a970*/  MOV R2, 0x3 ;  /* 0x0000000300027802 */ /* 0x002fe20000000f00 */
[----:B------:R-:W-:Y:S01]  /*1a980*/  IMAD.MOV.U32 R220, RZ, RZ, 0x181f ;  /* 0x0000181fffdc7424 */ /* 0x000fe200078e00ff */
[----:B------:R-:W-:-:S02]  /*1a990*/  MOV R3, 0x1a9b0 ;  /* 0x0001a9b000037802 */ /* 0x000fc40000000f00 */
[----:B--2345:R-:W-:Y:S05]  /*1a9a0*/  CALL.REL.NOINC `($__internal_36_$__cuda_sm70_shflsync_idx_p) ;  /* 0x00002a2000007944 */ /* 0x03cfea0003c00000 */
        /* <DEDUP_REMOVED lines=8> */
.L_x_2062:
[----:B------:R-:W-:Y:S01]  /*1aa30*/  IMAD.MOV.U32 R219, RZ, RZ, R5 ;  /* 0x000000ffffdb7224 */ /* 0x000fe200078e0005 */
[----:B------:R-:W-:Y:S01]  /*1aa40*/  MOV R2, RZ ;  /* 0x000000ff00027202 */ /* 0x000fe20000000f00 */
[----:B------:R-:W-:Y:S01]  /*1aa50*/  IMAD.MOV.U32 R220, RZ, RZ, 0x181f ;  /* 0x0000181fffdc7424 */ /* 0x000fe200078e00ff */
[----:B------:R-:W-:Y:S02]  /*1aa60*/  MOV R3, 0x1aa80 ;  /* 0x0001aa8000037802 */ /* 0x000fe40000000f00 */
[----:B------:R-:W-:Y:S05]  /*1aa70*/  CALL.REL.NOINC `($__internal_36_$__cuda_sm70_shflsync_idx_p) ;  /* 0x0000295000007944 */ /* 0x000fea0003c00000 */
[----:B------:R-:W-:Y:S01]  /*1aa80*/  MOV R4, R219 ;  /* 0x000000db00047202 */ /* 0x000fe20000000f00 */
[----:B------:R-:W-:Y:S05]  /*1aa90*/  BRA `(.L_x_2210) ;  /* 0xfffea5e000007947 */ /* 0x000fea000383ffff */
.L_x_2063:
[----:B------:R-:W-:Y:S01]  /*1aaa0*/  IMAD.MOV.U32 R219, RZ, RZ, R10 ;  /* 0x000000ffffdb7224 */ /* 0x000fe200078e000a */
[----:B------:R-:W-:Y:S01]  /*1aab0*/  MOV R2, RZ ;  /* 0x000000ff00027202 */ /* 0x000fe20000000f00 */
[----:B------:R-:W-:Y:S01]  /*1aac0*/  IMAD.MOV.U32 R220, RZ, RZ, 0x181f ;  /* 0x0000181fffdc7424 */ /* 0x000fe200078e00ff */
[----:B------:R-:W-:Y:S02]  /*1aad0*/  MOV R3, 0x1aaf0 ;  /* 0x0001aaf000037802 */ /* 0x000fe40000000f00 */
[----:B-12---:R-:W-:Y:S05]  /*1aae0*/  CALL.REL.NOINC `($__internal_36_$__cuda_sm70_shflsync_idx_p) ;  /* 0x000028e000007944 */ /* 0x006fea0003c00000 */
[----:B------:R-:W-:Y:S01]  /*1aaf0*/  ISETP.GE.AND P0, PT, R217, c[0x0][0x1d4], PT ;  /* 0x00007500d9007a0c */ /* 0x000fe20003f06270 */
[----:B------:R-:W-:Y:S01]  /*1ab00*/  IMAD.MOV.U32 R220, RZ, RZ, 0x181f ;  /* 0x0000181fffdc7424 */ /* 0x000fe200078e00ff */
[----:B------:R-:W-:-:S02]  /*1ab10*/  IADD3 R2, P1, R219, R103, RZ ;  /* 0x00000067db027210 */ /* 0x000fc40007f3e0ff */
[----:B------:R-:W-:Y:S02]  /*1ab20*/  SEL R14, RZ, 0x10, P0 ;  /* 0x00000010ff0e7807 */ /* 0x000fe40000000000 */
[----:B------:R-:W-:Y:S01]  /*1ab30*/  ISETP.GE.AND P2, PT, R223, c[0x0][0x1d4], PT ;  /* 0x00007500df007a0c */ /* 0x000fe20003f46270 */
[----:B------:R-:W-:Y:S01]  /*1ab40*/  IMAD.X R3, R4, 0x1, R96, P1 ;  /* 0x0000000104037824 */ /* 0x000fe200008e0660 */
[----:B------:R-:W-:Y:S02]  /*1ab50*/  IADD3 R8, P1, R219, R104, RZ ;  /* 0x00000068db087210 */ /* 0x000fe40007f3e0ff */
[----:B------:R-:W-:-:S03]  /*1ab60*/  SEL R13, RZ, 0x10, P2 ;  /* 0x00000010ff0d7807 */ /* 0x000fc60001000000 */
[----:B------:R-:W-:Y:S01]  /*1ab70*/  @!PT LDS RZ, [RZ] ;  /* 0x00000000fffff984 */ /* 0x000fe20000000800 */
        /* <DEDUP_REMOVED lines=11> */
[----:B-1----:R-:W-:Y:S01]  /*1ac30*/  IADD3 R2, P3, R219, R106, RZ ;  /* 0x0000006adb027210 */ /* 0x002fe20007f7e0ff */
[----:B------:R-:W-:Y:S01]  /*1ac40*/  IMAD.MOV.U32 R219, RZ, RZ, R5 ;  /* 0x000000ffffdb7224 */ /* 0x000fe200078e0005 */
[----:B------:R-:W-:-:S03]  /*1ac50*/  SEL R5, RZ, 0x10, P0 ;  /* 0x00000010ff057807 */ /* 0x000fc60000000000 */
[----:B------:R-:W-:-:S05]  /*1ac60*/  IMAD.X R3, R4, 0x1, R99, P3 ;  /* 0x0000000104037824 */ /* 0x000fca00018e0663 */
[----:B------:R1:W-:Y:S02]  /*1ac70*/  LDGSTS.E.BYPASS.LTC128B.128 [R215+0xe100], [R2.64], !P0 ;  /* 0x0e10000002d77fae */ /* 0x0003e4000c101d46 */
[----:B-1----:R-:W-:Y:S01]  /*1ac80*/  IMAD.MOV.U32 R2, RZ, RZ, 0x1 ;  /* 0x00000001ff027424 */ /* 0x002fe200078e00ff */
[----:B------:R-:W-:Y:S02]  /*1ac90*/  MOV R3, 0x1acb0 ;  /* 0x0001acb000037802 */ /* 0x000fe40000000f00 */
[----:B--2---:R-:W-:Y:S05]  /*1aca0*/  CALL.REL.NOINC `($__internal_36_$__cuda_sm70_shflsync_idx_p) ;  /* 0x0000272000007944 */ /* 0x004fea0003c00000 */
[----:B------:R-:W-:Y:S01]  /*1acb0*/  IMAD.MOV.U32 R4, RZ, RZ, R219 ;  /* 0x000000ffff047224 */ /* 0x000fe200078e00db */
[----:B------:R-:W-:Y:S01]  /*1acc0*/  MOV R2, 0x1 ;  /* 0x0000000100027802 */ /* 0x000fe20000000f00 */
[----:B------:R-:W-:Y:S01]  /*1acd0*/  IMAD.MOV.U32 R219, RZ, RZ, R10 ;  /* 0x000000ffffdb7224 */ /* 0x000fe200078e000a */
[----:B------:R-:W-:Y:S02]  /*1ace0*/  MOV R220, 0x181f ;  /* 0x0000181f00dc7802 */ /* 0x000fe40000000f00 */
[----:B------:R-:W-:Y:S02]  /*1acf0*/  MOV R3, 0x1ad10 ;  /* 0x0001ad1000037802 */ /* 0x000fe40000000f00 */
[----:B------:R-:W-:Y:S05]  /*1ad00*/  CALL.REL.NOINC `($__internal_36_$__cuda_sm70_shflsync_idx_p) ;  /* 0x000026c000007944 */ /* 0x000fea0003c00000 */
[----:B------:R-:W-:Y:S01]  /*1ad10*/  MOV R0, R219 ;  /* 0x000000db00007202 */ /* 0x000fe20000000f00 */
[----:B------:R-:W-:Y:S05]  /*1ad20*/  BRA `(.L_x_2211) ;  /* 0xfffea4f000007947 */ /* 0x000fea000383ffff */
.L_x_2064:
[----:B------:R-:W-:Y:S01]  /*1ad30*/  IMAD.MOV.U32 R219, RZ, RZ, R4 ;  /* 0x000000ffffdb7224 */ /* 0x000fe200078e0004 */
[----:B------:R-:W-:Y:S01]  /*1ad40*/  MOV R2, RZ ;  /* 0x000000ff00027202 */ /* 0x000fe20000000f00 */
[----:B------:R-:W-:Y:S01]  /*1ad50*/  IMAD.MOV.U32 R220, RZ, RZ, 0x1c1f ;  /* 0x00001c1fffdc7424 */ /* 0x000fe200078e00ff */
[----:B------:R-:W-:-:S02]  /*1ad60*/  MOV R3, 0x1ad80 ;  /* 0x0001ad8000037802 */ /* 0x000fc40000000f00 */
[----:B------:R-:W-:Y:S05]  /*1ad70*/  CALL.REL.NOINC `($__internal_36_$__cuda_sm70_shflsync_idx_p) ;  /* 0x0000265000007944 */ /* 0x000fea0003c00000 */
[----:B------:R-:W-:Y:S01]  /*1ad80*/  MOV R3, R219 ;  /* 0x000000db00037202 */ /* 0x000fe20000000f00 */
[----:B------:R-:W-:Y:S05]  /*1ad90*/  BRA `(.L_x_2212) ;  /* 0xfffea74000007947 */ /* 0x000fea000383ffff */
.L_x_2069:
[----:B------:R-:W-:Y:S01]  /*1ada0*/  IMAD.MOV.U32 R219, RZ, RZ, R4 ;  /* 0x000000ffffdb7224 */ /* 0x000fe200078e0004 */
[----:B------:R-:W-:Y:S01]  /*1adb0*/  MOV R2, 0x1 ;  /* 0x0000000100027802 */ /* 0x000fe20000000f00 */
[----:B------:R-:W-:Y:S01]  /*1adc0*/  IMAD.MOV.U32 R220, RZ, RZ, 0x1c1f ;  /* 0x00001c1fffdc7424 */ /* 0x000fe200078e00ff */
[----:B------:R-:W-:-:S02]  /*1add0*/  MOV R3, 0x1adf0 ;  /* 0x0001adf000037802 */ /* 0x000fc40000000f00 */
[----:B-1----:R-:W-:Y:S05]  /*1ade0*/  CALL.REL.NOINC `($__internal_36_$__cuda_sm70_shflsync_idx_p) ;  /* 0x000025e000007944 */ /* 0x002fea0003c00000 */
[----:B------:R-:W-:Y:S01]  /*1adf0*/  MOV R3, R219 ;  /* 0x000000db00037202 */ /* 0x000fe20000000f00 */
[----:B------:R-:W-:Y:S05]  /*1ae00*/  BRA `(.L_x_2213) ;  /* 0xfffeabb000007947 */ /* 0x000fea000383ffff */
.L_x_2074:
[----:B------:R-:W-:Y:S02]  /*1ae10*/  MOV R0, 0x2 ;  /* 0x0000000200007802 */ /* 0x000fe40000000f00 */
[----:B------:R-:W-:-:S02]  /*1ae20*/  MOV R2, 0x1ae40 ;  /* 0x0001ae4000027802 */ /* 0x000fc40000000f00 */
[----:B------:R-:W-:Y:S05]  /*1ae30*/  CALL.REL.NOINC `($__internal_35_$__cuda_sm70_shflsync_bfly_p) ;  /* 0x0000253000007944 */ /* 0x000fea0003c00000 */
[----:B------:R-:W-:Y:S05]  /*1ae40*/  BRA `(.L_x_2214) ;  /* 0xfffeb22000007947 */ /* 0x000fea000383ffff */
.L_x_2075:
[----:B------:R-:W-:Y:S02]  /*1ae50*/  MOV R0, 0x1 ;  /* 0x0000000100007802 */ /* 0x000fe40000000f00 */
[----:B------:R-:W-:-:S02]  /*1ae60*/  MOV R2, 0x1ae80 ;  /* 0x0001ae8000027802 */ /* 0x000fc40000000f00 */
[----:B------:R-:W-:Y:S05]  /*1ae70*/  CALL.REL.NOINC `($__internal_35_$__cuda_sm70_shflsync_bfly_p) ;  /* 0x000024f000007944 */ /* 0x000fea0003c00000 */
[----:B------:R-:W-:Y:S01]  /*1ae80*/  FMNMX.FTZ R132, R4, R0, !PT ;  /* 0x0000000004847209 */ /* 0x000fe20007810000 */
[----:B------:R-:W-:Y:S01]  /*1ae90*/  IMAD.MOV.U32 R4, RZ, RZ, R5 ;  /* 0x000000ffff047224 */ /* 0x000fe200078e0005 */
[----:B------:R-:W-:Y:S01]  /*1aea0*/  MOV R2, 0x1aed0 ;  /* 0x0001aed000027802 */ /* 0x000fe20000000f00 */
[----:B------:R-:W-:-:S02]  /*1aeb0*/  IMAD.MOV.U32 R0, RZ, RZ, 0x2 ;  /* 0x00000002ff007424 */ /* 0x000fc400078e00ff */
[----:B------:R-:W-:Y:S05]  /*1aec0*/  CALL.REL.NOINC `($__internal_35_$__cuda_sm70_shflsync_bfly_p) ;  /* 0x000024a000007944 */ /* 0x000fea0003c00000 */
[----:B------:R-:W-:Y:S01]  /*1aed0*/  FMNMX.FTZ R5, R5, R0, !PT ;  /* 0x0000000005057209 */ /* 0x000fe20007810000 */
[----:B------:R-:W-:Y:S01]  /*1aee0*/  IMAD.MOV.U32 R0, RZ, RZ, 0x1 ;  /* 0x00000001ff007424 */ /* 0x000fe200078e00ff */
[----:B------:R-:W-:-:S03]  /*1aef0*/  MOV R2, 0x1af20 ;  /* 0x0001af2000027802 */ /* 0x000fc60000000f00 */
[----:B------:R-:W-:Y:S02]  /*1af00*/  IMAD.MOV.U32 R4, RZ, RZ, R5 ;  /* 0x000000ffff047224 */ /* 0x000fe400078e0005 */
[----:B------:R-:W-:Y:S05]  /*1af10*/  CALL.REL.NOINC `($__internal_35_$__cuda_sm70_shflsync_bfly_p) ;  /* 0x0000245000007944 */ /* 0x000fea0003c00000 */
[----:B------:R-:W-:Y:S01]  /*1af20*/  MOV R3, R0 ;  /* 0x0000000000037202 */ /* 0x000fe20000000f00 */
[----:B------:R-:W-:Y:S05]  /*1af30*/  BRA `(.L_x_2215) ;  /* 0xfffeb1a000007947 */ /* 0x000fea000383ffff */
.L_x_2083:
[----:B------:R-:W-:Y:S01]  /*1af40*/  MOV R2, RZ ;  /* 0x000000ff00027202 */ /* 0x000fe20000000f00 */
[----:B------:R-:W-:Y:S01]  /*1af50*/  IMAD.MOV.U32 R219, RZ, RZ, R5 ;  /* 0x000000ffffdb7224 */ /* 0x000fe200078e0005 */
[----:B------:R-:W-:Y:S01]  /*1af60*/  MOV R3, 0x1af90 ;  /* 0x0001af9000037802 */ /* 0x000fe20000000f00 */
[----:B------:R-:W-:Y:S02]  /*1af70*/  IMAD.MOV.U32 R220, RZ, RZ, 0x181f ;  /* 0x0000181fffdc7424 */ /* 0x000fe400078e00ff */
[----:B-1234-:R-:W-:Y:S05]  /*1af80*/  CALL.REL.NOINC `($__internal_36_$__cuda_sm70_shflsync_idx_p) ;  /* 0x0000244000007944 */ /* 0x01efea0003c00000 */
[----:B------:R-:W-:Y:S01]  /*1af90*/  MOV R4, R219 ;  /* 0x000000db00047202 */ /* 0x000fe20000000f00 */
[----:B------:R-:W-:-:S05]  /*1afa0*/  BRA `(.L_x_2216) ;  /* 0xfffec9f000007947 */ /* 0x000fca000383ffff */
.L_x_2084:
[----:B------:R-:W-:Y:S01]  /*1afb0*/  MOV R2, RZ ;  /* 0x000000ff00027202 */ /* 0x000fe20000000f00 */
[----:B------:R-:W-:Y:S01]  /*1afc0*/  IMAD.MOV.U32 R219, RZ, RZ, R20 ;  /* 0x000000ffffdb7224 */ /* 0x000fe200078e0014 */
[----:B------:R-:W-:Y:S01]  /*1afd0*/  MOV R3, 0x1b000 ;  /* 0x0001b00000037802 */ /* 0x000fe20000000f00 */
[----:B------:R-:W-:Y:S02]  /*1afe0*/  IMAD.MOV.U32 R220, RZ, RZ, 0x181f ;  /* 0x0000181fffdc7424 */ /* 0x000fe400078e00ff */
[----:B-1234-:R-:W-:Y:S05]  /*1aff0*/  CALL.REL.NOINC `($__internal_36_$__cuda_sm70_shflsync_idx_p) ;  /* 0x000023d000007944 */ /* 0x01efea0003c00000 */
[----:B------:R-:W-:Y:S01]  /*1b000*/  ISETP.GE.AND P3, PT, R217, c[0x0][0x1d4], PT ;  /* 0x00007500d9007a0c */ /* 0x000fe20003f66270 */
[----:B------:R-:W-:Y:S01]  /*1b010*/  IMAD.MOV.U32 R220, RZ, RZ, 0x181f ;  /* 0x0000181fffdc7424 */ /* 0x000fe200078e00ff */
[----:B------:R-:W-:Y:S02]  /*1b020*/  IADD3 R6, P0, R219, R29, RZ ;  /* 0x0000001ddb067210 */ /* 0x000fe40007f1e0ff */
[----:B------:R-:W-:Y:S02]  /*1b030*/  ISETP.GE.AND P2, PT, R223, c[0x0][0x1d4], PT ;  /* 0x00007500df007a0c */ /* 0x000fe40003f46270 */
[----:B------:R-:W-:Y:S01]  /*1b040*/  ISETP.GE.AND P1, PT, R222, c[0x0][0x1d4], PT ;  /* 0x00007500de007a0c */ /* 0x000fe20003f26270 */
[C---:B------:R-:W-:Y:S01]  /*1b050*/  IMAD.X R7, R4.reuse, 0x1, R21, P0 ;  /* 0x0000000104077824 */ /* 0x040fe200000e0615 */
[C---:B------:R-:W-:Y:S02]  /*1b060*/  IADD3 R2, P0, R219.reuse, R30, RZ ;  /* 0x0000001edb027210 */ /* 0x040fe40007f1e0ff */
[----:B------:R-:W-:Y:S02]  /*1b070*/  SEL R12, RZ, 0x10, P3 ;  /* 0x00000010ff0c7807 */ /* 0x000fe40001800000 */
[----:B------:R-:W-:Y:S01]  /*1b080*/  SEL R15, RZ, 0x10, P2 ;  /* 0x00000010ff0f7807 */ /* 0x000fe20001000000 */
[----:B------:R-:W-:Y:S01]  /*1b090*/  @!PT LDS RZ, [RZ] ;  /* 0x00000000fffff984 */ /* 0x000fe20000000800 */
[----:B------:R-:W-:Y:S01]  /*1b0a0*/  @!PT LDS RZ, [RZ] ;  /* 0x00000000fffff984 */ /* 0x000fe20000000800 */
[----:B------:R-:W-:Y:S01]  /*1b0b0*/  @!PT LDS RZ, [RZ] ;  /* 0x00000000fffff984 */ /* 0x000fe20000000800 */
[----:B------:R1:W-:Y:S01]  /*1b0c0*/  LDGSTS.E.BYPASS.LTC128B.128 [R215+0x100], [R6.64], !P3 ;  /* 0x0010000006d77fae */ /* 0x0003e2000d901d46 */
[C---:B------:R-:W-:Y:S01]  /*1b0d0*/  IMAD.X R3, R4.reuse, 0x1, R22, P0 ;  /* 0x0000000104037824 */ /* 0x040fe200000e0616 */
[----:B------:R-:W-:Y:S04]  /*1b0e0*/  SEL R14, RZ, 0x10, P1 ;  /* 0x00000010ff0e7807 */ /* 0x000fe80000800000 */
[----:B------:R2:W-:Y:S02]  /*1b0f0*/  LDGSTS.E.BYPASS.LTC128B.128 [R215+0x2100], [R2.64], !P2 ;  /* 0x0210000002d77fae */ /* 0x0005e4000d101d46 */
[C---:B--2---:R-:W-:Y:S05]  /*1b100*/  IADD3 R2, P0, R219.reuse, R31, RZ ;  /* 0x0000001fdb027210 */ /* 0x044fea0007f1e0ff */
[C---:B------:R-:W-:Y:S05]  /*1b110*/  IMAD.X R3, R4.reuse, 0x1, R23, P0 ;  /* 0x0000000104037824 */ /* 0x040fea00000e0617 */
[----:B------:R2:W-:Y:S02]  /*1b120*/  LDGSTS.E.BYPASS.LTC128B.128 [R215+0x4100], [R2.64], !P1 ;  /* 0x0410000002d77fae */ /* 0x0005e4000c901d46 */
[----:B--2---:R-:W-:Y:S01]  /*1b130*/  IADD3 R2, P0, R219, R132, RZ ;  /* 0x00000084db027210 */ /* 0x004fe20007f1e0ff */
[----:B------:R-:W-:Y:S04]  /*1b140*/  IMAD.MOV.U32 R219, RZ, RZ, R5 ;  /* 0x000000ffffdb7224 */ /* 0x000fe800078e0005 */
[----:B------:R-:W-:Y:S01]  /*1b150*/  IMAD.X R3, R4, 0x1, R28, P0 ;  /* 0x0000000104037824 */ /* 0x000fe200000e061c */
[----:B------:R-:W-:Y:S04]  /*1b160*/  ISETP.GE.AND P0, PT, R224, c[0x0][0x1d4], PT ;  /* 0x00007500e0007a0c */ /* 0x000fe80003f06270 */
[----:B------:R-:W-:Y:S09]  /*1b170*/  SEL R5, RZ, 0x10, P0 ;  /* 0x00000010ff057807 */ /* 0x000ff20000000000 */
[----:B------:R2:W-:Y:S02]  /*1b180*/  LDGSTS.E.BYPASS.LTC128B.128 [R215+0x6100], [R2.64], !P0 ;  /* 0x0610000002d77fae */ /* 0x0005e4000c101d46 */
[----:B--2---:R-:W-:Y:S01]  /*1b190*/  MOV R3, 0x1b1c0 ;  /* 0x0001b1c000037802 */ /* 0x004fe20000000f00 */
[----:B------:R-:W-:Y:S02]  /*1b1a0*/  IMAD.MOV.U32 R2, RZ, RZ, 0x1 ;  /* 0x00000001ff027424 */ /* 0x000fe400078e00ff */
[----:B-1----:R-:W-:Y:S05]  /*1b1b0*/  CALL.REL.NOINC `($__internal_36_$__cuda_sm70_shflsync_idx_p) ;  /* 0x0000221000007944 */ /* 0x002fea0003c00000 */
[----:B------:R-:W-:Y:S01]  /*1b1c0*/  MOV R2, 0x1 ;  /* 0x0000000100027802 */ /* 0x000fe20000000f00 */
[----:B------:R-:W-:Y:S01]  /*1b1d0*/  IMAD.MOV.U32 R4, RZ, RZ, R219 ;  /* 0x000000ffff047224 */ /* 0x000fe200078e00db */
[----:B------:R-:W-:Y:S01]  /*1b1e0*/  MOV R220, 0x181f ;  /* 0x0000181f00dc7802 */ /* 0x000fe20000000f00 */
[----:B------:R-:W-:Y:S01]  /*1b1f0*/  IMAD.MOV.U32 R219, RZ, RZ, R20 ;  /* 0x000000ffffdb7224 */ /* 0x000fe200078e0014 */
[----:B------:R-:W-:Y:S02]  /*1b200*/  MOV R3, 0x1b220 ;  /* 0x0001b22000037802 */ /* 0x000fe40000000f00 */
[----:B------:R-:W-:Y:S05]  /*1b210*/  CALL.REL.NOINC `($__internal_36_$__cuda_sm70_shflsync_idx_p) ;  /* 0x000021b000007944 */ /* 0x000fea0003c00000 */
[----:B------:R-:W-:Y:S01]  /*1b220*/  MOV R0, R219 ;  /* 0x000000db00007202 */ /* 0x000fe20000000f00 */
[----:B------:R-:W-:-:S05]  /*1b230*/  BRA `(.L_x_2217) ;  /* 0xfffec90000007947 */ /* 0x000fca000383ffff */
.L_x_2087:
[----:B------:R-:W-:Y:S01]  /*1b240*/  MOV R2, RZ ;  /* 0x000000ff00027202 */ /* 0x000fe20000000f00 */
[----:B------:R-:W-:Y:S01]  /*1b250*/  IMAD.MOV.U32 R219, RZ, RZ, R5 ;  /* 0x000000ffffdb7224 */ /* 0x000fe200078e0005 */
[----:B------:R-:W-:Y:S01]  /*1b260*/  MOV R3, 0x1b290 ;  /* 0x0001b29000037802 */ /* 0x000fe20000000f00 */
[----:B------:R-:W-:Y:S02]  /*1b270*/  IMAD.MOV.U32 R220, RZ, RZ, 0x181f ;  /* 0x0000181fffdc7424 */ /* 0x000fe400078e00ff */
[----:B-1----:R-:W-:Y:S05]  /*1b280*/  CALL.REL.NOINC `($__internal_36_$__cuda_sm70_shflsync_idx_p) ;  /* 0x0000214000007944 */ /* 0x002fea0003c00000 */
[----:B------:R-:W-:Y:S01]  /*1b290*/  MOV R4, R219 ;  /* 0x000000db00047202 */ /* 0x000fe20000000f00 */
[----:B------:R-:W-:-:S05]  /*1b2a0*/  BRA `(.L_x_2218) ;  /* 0xfffeddc000007947 */ /* 0x000fca000383ffff */
.L_x_2088:
[----:B------:R-:W-:Y:S01]  /*1b2b0*/  MOV R2, RZ ;  /* 0x000000ff00027202 */ /* 0x000fe20000000f00 */
[----:B------:R-:W-:Y:S01]  /*1b2c0*/  IMAD.MOV.U32 R219, RZ, RZ, R8 ;  /* 0x000000ffffdb7224 */ /* 0x000fe200078e0008 */
[----:B------:R-:W-:Y:S01]  /*1b2d0*/  MOV R3, 0x1b300 ;  /* 0x0001b30000037802 */ /* 0x000fe20000000f00 */
[----:B------:R-:W-:Y:S02]  /*1b2e0*/  IMAD.MOV.U32 R220, RZ, RZ, 0x181f ;  /* 0x0000181fffdc7424 */ /* 0x000fe400078e00ff */
[----:B-123--:R-:W-:Y:S05]  /*1b2f0*/  CALL.REL.NOINC `($__internal_36_$__cuda_sm70_shflsync_idx_p) ;  /* 0x000020d000007944 */ /* 0x00efea0003c00000 */
[----:B------:R-:W-:Y:S01]  /*1b300*/  ISETP.GE.AND P3, PT, R217, c[0x0][0x1d4], PT ;  /* 0x00007500d9007a0c */ /* 0x000fe20003f66270 */
[----:B------:R-:W-:Y:S01]  /*1b310*/  IMAD.MOV.U32 R220, RZ, RZ, 0x181f ;  /* 0x0000181fffdc7424 */ /* 0x000fe200078e00ff */
[----:B------:R-:W-:Y:S02]  /*1b320*/  IADD3 R6, P0, R219, R22, RZ ;  /* 0x00000016db067210 */ /* 0x000fe40007f1e0ff */
[----:B------:R-:W-:Y:S02]  /*1b330*/  ISETP.GE.AND P2, PT, R223, c[0x0][0x1d4], PT ;  /* 0x00007500df007a0c */ /* 0x000fe40003f46270 */
[----:B------:R-:W-:Y:S01]  /*1b340*/  ISETP.GE.AND P1, PT, R222, c[0x0][0x1d4], PT ;  /* 0x00007500de007a0c */ /* 0x000fe20003f26270 */
[C---:B------:R-:W-:Y:S01]  /*1b350*/  IMAD.X R7, R4.reuse, 0x1, R9, P0 ;  /* 0x0000000104077824 */ /* 0x040fe200000e0609 */
[C---:B------:R-:W-:Y:S02]  /*1b360*/  IADD3 R2, P0, R219.reuse, R23, RZ ;  /* 0x00000017db027210 */ /* 0x040fe40007f1e0ff */
[----:B------:R-:W-:Y:S03]  /*1b370*/  SEL R11, RZ, 0x10, P1 ;  /* 0x00000010ff0b7807 */ /* 0x000fe60000800000 */
[----:B------:R-:W-:Y:S01]  /*1b380*/  @!PT LDS RZ, [RZ] ;  /* 0x00000000fffff984 */ /* 0x000fe20000000800 */
[----:B------:R-:W-:Y:S01]  /*1b390*/  @!PT LDS RZ, [RZ] ;  /* 0x00000000fffff984 */ /* 0x000fe20000000800 */
[----:B------:R-:W-:Y:S01]  /*1b3a0*/  @!PT LDS RZ, [RZ] ;  /* 0x00000000fffff984 */ /* 0x000fe20000000800 */
[----:B------:R1:W-:Y:S01]  /*1b3b0*/  LDGSTS.E.BYPASS.LTC128B.128 [R215+0x8100], [R6.64], !P3 ;  /* 0x0810000006d77fae */ /* 0x0003e2000d901d46 */
[C---:B------:R-:W-:Y:S05]  /*1b3c0*/  IMAD.X R3, R4.reuse, 0x1, R12, P0 ;  /* 0x0000000104037824 */ /* 0x040fea00000e060c */
[----:B------:R2:W-:Y:S01]  /*1b3d0*/  LDGSTS.E.BYPASS.LTC128B.128 [R215+0xa100], [R2.64], !P2 ;  /* 0x0a10000002d77fae */ /* 0x0005e2000d101d46 */
[----:B-1----:R-:W-:Y:S02]  /*1b3e0*/  SEL R6, RZ, 0x10, P3 ;  /* 0x00000010ff067807 */ /* 0x002fe40001800000 */
[C---:B--2---:R-:W-:Y:S05]  /*1b3f0*/  IADD3 R2, P0, R219.reuse, R24, RZ ;  /* 0x00000018db027210 */ /* 0x044fea0007f1e0ff */
[C---:B------:R-:W-:Y:S05]  /*1b400*/  IMAD.X R3, R4.reuse, 0x1, R13, P0 ;  /* 0x0000000104037824 */ /* 0x040fea00000e060d */
[----:B------:R1:W-:Y:S02]  /*1b410*/  LDGSTS.E.BYPASS.LTC128B.128 [R215+0xc100], [R2.64], !P1 ;  /* 0x0c10000002d77fae */ /* 0x0003e4000c901d46 */
[----:B-1----:R-:W-:Y:S01]  /*1b420*/  IADD3 R2, P0, R219, R25, RZ ;  /* 0x00000019db027210 */ /* 0x002fe20007f1e0ff */
[----:B------:R-:W-:Y:S01]  /*1b430*/  IMAD.MOV.U32 R219, RZ, RZ, R5 ;  /* 0x000000ffffdb7224 */ /* 0x000fe200078e0005 */
[----:B------:R-:W-:Y:S03]  /*1b440*/  SEL R5, RZ, 0x10, P2 ;  /* 0x00000010ff057807 */ /* 0x000fe60001000000 */
[----:B------:R-:W-:Y:S01]  /*1b450*/  IMAD.X R3, R4, 0x1, R14, P0 ;  /* 0x0000000104037824 */ /* 0x000fe200000e060e */
[----:B------:R-:W-:Y:S04]  /*1b460*/  ISETP.GE.AND P0, PT, R224, c[0x0][0x1d4], PT ;  /* 0x00007500e0007a0c */ /* 0x000fe80003f06270 */
[----:B------:R-:W-:Y:S09]  /*1b470*/  SEL R10, RZ, 0x10, P0 ;  /* 0x00000010ff0a7807 */ /* 0x000ff20000000000 */
[----:B------:R1:W-:Y:S02]  /*1b480*/  LDGSTS.E.BYPASS.LTC128B.128 [R215+0xe100], [R2.64], !P0 ;  /* 0x0e10000002d77fae */ /* 0x0003e4000c101d46 */
[----:B-1----:R-:W-:Y:S01]  /*1b490*/  MOV R3, 0x1b4c0 ;  /* 0x0001b4c000037802 */ /* 0x002fe20000000f00 */
[----:B------:R-:W-:Y:S02]  /*1b4a0*/  IMAD.MOV.U32 R2, RZ, RZ, 0x1 ;  /* 0x00000001ff027424 */ /* 0x000fe400078e00ff */
[----:B------:R-:W-:Y:S05]  /*1b4b0*/  CALL.REL.NOINC `($__internal_36_$__cuda_sm70_shflsync_idx_p) ;  /* 0x00001f1000007944 */ /* 0x000fea0003c00000 */
        /* <DEDUP_REMOVED lines=8> */
.L_x_2089:
[----:B------:R-:W-:Y:S01]  /*1b540*/  MOV R2, RZ ;  /* 0x000000ff00027202 */ /* 0x000fe20000000f00 */
[----:B------:R-:W-:Y:S01]  /*1b550*/  IMAD.MOV.U32 R219, RZ, RZ, R4 ;  /* 0x000000ffffdb7224 */ /* 0x000fe200078e0004 */
[----:B------:R-:W-:Y:S01]  /*1b560*/  MOV R3, 0x1b590 ;  /* 0x0001b59000037802 */ /* 0x000fe20000000f00 */
[----:B------:R-:W-:Y:S02]  /*1b570*/  IMAD.MOV.U32 R220, RZ, RZ, 0x1c1f ;  /* 0x00001c1fffdc7424 */ /* 0x000fe400078e00ff */
[----:B------:R-:W-:Y:S05]  /*1b580*/  CALL.REL.NOINC `($__internal_36_$__cuda_sm70_shflsync_idx_p) ;  /* 0x00001e4000007944 */ /* 0x000fea0003c00000 */
[----:B------:R-:W-:Y:S01]  /*1b590*/  MOV R3, R219 ;  /* 0x000000db00037202 */ /* 0x000fe20000000f00 */
[----:B------:R-:W-:-:S05]  /*1b5a0*/  BRA `(.L_x_2220) ;  /* 0xfffedf2000007947 */ /* 0x000fca000383ffff */
.L_x_2094:
[----:B------:R-:W-:Y:S01]  /*1b5b0*/  MOV R2, 0x1 ;  /* 0x0000000100027802 */ /* 0x000fe20000000f00 */
[----:B------:R-:W-:Y:S01]  /*1b5c0*/  IMAD.MOV.U32 R219, RZ, RZ, R4 ;  /* 0x000000ffffdb7224 */ /* 0x000fe200078e0004 */
[----:B------:R-:W-:Y:S01]  /*1b5d0*/  MOV R3, 0x1b600 ;  /* 0x0001b60000037802 */ /* 0x000fe20000000f00 */
[----:B------:R-:W-:Y:S02]  /*1b5e0*/  IMAD.MOV.U32 R220, RZ, RZ, 0x1c1f ;  /* 0x00001c1fffdc7424 */ /* 0x000fe400078e00ff */
[----:B-1----:R-:W-:Y:S05]  /*1b5f0*/  CALL.REL.NOINC `($__internal_36_$__cuda_sm70_shflsync_idx_p) ;  /* 0x00001dd000007944 */ /* 0x002fea0003c00000 */
[----:B------:R-:W-:Y:S01]  /*1b600*/  MOV R3, R219 ;  /* 0x000000db00037202 */ /* 0x000fe20000000f00 */
[----:B------:R-:W-:-:S05]  /*1b610*/  BRA `(.L_x_2221) ;  /* 0xfffee3c000007947 */ /* 0x000fca000383ffff */
.L_x_2099:
[----:B------:R-:W-:Y:S02]  /*1b620*/  MOV R0, 0x2 ;  /* 0x0000000200007802 */ /* 0x000fe40000000f00 */
[----:B------:R-:W-:Y:S02]  /*1b630*/  MOV R2, 0x1b650 ;  /* 0x0001b65000027802 */ /* 0x000fe40000000f00 */
[----:B------:R-:W-:Y:S05]  /*1b640*/  CALL.REL.NOINC `($__internal_35_$__cuda_sm70_shflsync_bfly_p) ;  /* 0x00001d2000007944 */ /* 0x000fea0003c00000 */
[----:B------:R-:W-:-:S05]  /*1b650*/  BRA `(.L_x_2222) ;  /* 0xfffeea8000007947 */ /* 0x000fca000383ffff */
.L_x_2100:
[----:B------:R-:W-:Y:S02]  /*1b660*/  MOV R0, 0x1 ;  /* 0x0000000100007802 */ /* 0x000fe40000000f00 */
[----:B------:R-:W-:Y:S02]  /*1b670*/  MOV R2, 0x1b690 ;  /* 0x0001b69000027802 */ /* 0x000fe40000000f00 */
[----:B------:R-:W-:Y:S05]  /*1b680*/  CALL.REL.NOINC `($__internal_35_$__cuda_sm70_shflsync_bfly_p) ;  /* 0x00001ce000007944 */ /* 0x000fea0003c00000 */
[----:B------:R-:W-:Y:S01]  /*1b690*/  FMNMX.FTZ R132, R4, R0, !PT ;  /* 0x0000000004847209 */ /* 0x000fe20007810000 */
[----:B------:R-:W-:Y:S01]  /*1b6a0*/  IMAD.MOV.U32 R4, RZ, RZ, R5 ;  /* 0x000000ffff047224 */ /* 0x000fe200078e0005 */
[----:B------:R-:W-:Y:S01]  /*1b6b0*/  MOV R2, 0x1b6e0 ;  /* 0x0001b6e000027802 */ /* 0x000fe20000000f00 */
[----:B------:R-:W-:Y:S02]  /*1b6c0*/  IMAD.MOV.U32 R0, RZ, RZ, 0x2 ;  /* 0x00000002ff007424 */ /* 0x000fe400078e00ff */
[----:B------:R-:W-:Y:S05]  /*1b6d0*/  CALL.REL.NOINC `($__internal_35_$__cuda_sm70_shflsync_bfly_p) ;  /* 0x00001c9000007944 */ /* 0x000fea0003c00000 */
[----:B------:R-:W-:Y:S01]  /*1b6e0*/  FMNMX.FTZ R4, R5, R0, !PT ;  /* 0x0000000005047209 */ /* 0x000fe20007810000 */
[----:B------:R-:W-:Y:S01]  /*1b6f0*/  IMAD.MOV.U32 R0, RZ, RZ, 0x1 ;  /* 0x00000001ff007424 */ /* 0x000fe200078e00ff */
[----:B------:R-:W-:Y:S02]  /*1b700*/  MOV R2, 0x1b720 ;  /* 0x0001b72000027802 */ /* 0x000fe40000000f00 */
[----:B------:R-:W-:Y:S05]  /*1b710*/  CALL.REL.NOINC `($__internal_35_$__cuda_sm70_shflsync_bfly_p) ;  /* 0x00001c5000007944 */ /* 0x000fea0003c00000 */
[----:B------:R-:W-:-:S05]  /*1b720*/  BRA `(.L_x_2223) ;  /* 0xfffeea2000007947 */ /* 0x000fca000383ffff */
.L_x_2109:
[----:B------:R-:W-:Y:S01]  /*1b730*/  MOV R2, RZ ;  /* 0x000000ff00027202 */ /* 0x000fe20000000f00 */
[----:B------:R-:W-:Y:S01]  /*1b740*/  IMAD.MOV.U32 R219, RZ, RZ, R5 ;  /* 0x000000ffffdb7224 */ /* 0x000fe200078e0005 */
[----:B------:R-:W-:Y:S01]  /*1b750*/  MOV R3, 0x1b780 ;  /* 0x0001b78000037802 */ /* 0x000fe20000000f00 */
[----:B------:R-:W-:Y:S02]  /*1b760*/  IMAD.MOV.U32 R220, RZ, RZ, 0x181f ;  /* 0x0000181fffdc7424 */ /* 0x000fe400078e00ff */
[----:B-1234-:R-:W-:Y:S05]  /*1b770*/  CALL.REL.NOINC `($__internal_36_$__cuda_sm70_shflsync_idx_p) ;  /* 0x00001c5000007944 */ /* 0x01efea0003c00000 */
[----:B------:R-:W-:Y:S01]  /*1b780*/  MOV R4, R219 ;  /* 0x000000db00047202 */ /* 0x000fe20000000f00 */
[----:B------:R-:W-:-:S05]  /*1b790*/  BRA `(.L_x_2224) ;  /* 0xffff0b1000007947 */ /* 0x000fca000383ffff */
.L_x_2110:
        /* <DEDUP_REMOVED lines=41> */
.L_x_2113:
[----:B------:R-:W-:Y:S01]  /*1ba30*/  MOV R2, RZ ;  /* 0x000000ff00027202 */ /* 0x000fe20000000f00 */
[----:B------:R-:W-:Y:S01]  /*1ba40*/  IMAD.MOV.U32 R219, RZ, RZ, R5 ;  /* 0x000000ffffdb7224 */ /* 0x000fe200078e0005 */
[----:B------:R-:W-:Y:S01]  /*1ba50*/  MOV R3, 0x1ba80 ;  /* 0x0001ba8000037802 */ /* 0x000fe20000000f00 */
[----:B------:R-:W-:Y:S02]  /*1ba60*/  IMAD.MOV.U32 R220, RZ, RZ, 0x181f ;  /* 0x0000181fffdc7424 */ /* 0x000fe400078e00ff */
[----:B------:R-:W-:Y:S05]  /*1ba70*/  CALL.REL.NOINC `($__internal_36_$__cuda_sm70_shflsync_idx_p) ;  /* 0x0000195000007944 */ /* 0x000fea0003c00000 */
[----:B------:R-:W-:Y:S01]  /*1ba80*/  MOV R4, R219 ;  /* 0x000000db00047202 */ /* 0x000fe20000000f00 */
[----:B------:R-:W-:-:S05]  /*1ba90*/  BRA `(.L_x_2226) ;  /* 0xffff1ee000007947 */ /* 0x000fca000383ffff */
.L_x_2114:
[----:B------:R-:W-:Y:S01]  /*1baa0*/  MOV R2, RZ ;  /* 0x000000ff00027202 */ /* 0x000fe20000000f00 */
[----:B------:R-:W-:Y:S01]  /*1bab0*/  IMAD.MOV.U32 R219, RZ, RZ, R8 ;  /* 0x000000ffffdb7224 */ /* 0x000fe200078e0008 */
[----:B------:R-:W-:Y:S01]  /*1bac0*/  MOV R3, 0x1baf0 ;  /* 0x0001baf000037802 */ /* 0x000fe20000000f00 */
[----:B------:R-:W-:Y:S02]  /*1bad0*/  IMAD.MOV.U32 R220, RZ, RZ, 0x181f ;  /* 0x0000181fffdc7424 */ /* 0x000fe400078e00ff */
[----:B-12---:R-:W-:Y:S05]  /*1bae0*/  CALL.REL.NOINC `($__internal_36_$__cuda_sm70_shflsync_idx_p) ;  /* 0x000018e000007944 */ /* 0x006fea0003c00000 */
        /* <DEDUP_REMOVED lines=36> */
.L_x_2115:
[----:B------:R-:W-:Y:S02]  /*1bd30*/  MOV R0, 0x2 ;  /* 0x0000000200007802 */ /* 0x000fe40000000f00 */
[----:B------:R-:W-:Y:S02]  /*1bd40*/  MOV R2, 0x1bd60 ;  /* 0x0001bd6000027802 */ /* 0x000fe40000000f00 */
[----:B------:R-:W-:Y:S05]  /*1bd50*/  CALL.REL.NOINC `($__internal_35_$__cuda_sm70_shflsync_bfly_p) ;  /* 0x0000161000007944 */ /* 0x000fea0003c00000 */
[----:B------:R-:W-:-:S05]  /*1bd60*/  BRA `(.L_x_2228) ;  /* 0xffff21a000007947 */ /* 0x000fca000383ffff */
.L_x_2116:
        /* <DEDUP_REMOVED lines=13> */
.L_x_2119:
[----:B------:R-:W-:Y:S01]  /*1be40*/  MOV R2, RZ ;  /* 0x000000ff00027202 */ /* 0x000fe20000000f00 */
[----:B------:R-:W-:Y:S01]  /*1be50*/  IMAD.MOV.U32 R219, RZ, RZ, R4 ;  /* 0x000000ffffdb7224 */ /* 0x000fe200078e0004 */
[----:B------:R-:W-:Y:S01]  /*1be60*/  MOV R3, 0x1be90 ;  /* 0x0001be9000037802 */ /* 0x000fe20000000f00 */
[----:B------:R-:W-:Y:S02]  /*1be70*/  IMAD.MOV.U32 R220, RZ, RZ, 0x181f ;  /* 0x0000181fffdc7424 */ /* 0x000fe400078e00ff */
[----:B-1234-:R-:W-:Y:S05]  /*1be80*/  CALL.REL.NOINC `($__internal_36_$__cuda_sm70_shflsync_idx_p) ;  /* 0x0000154000007944 */ /* 0x01efea0003c00000 */
[----:B------:R-:W-:Y:S01]  /*1be90*/  MOV R2, R219 ;  /* 0x000000db00027202 */ /* 0x000fe20000000f00 */
[----:B------:R-:W-:-:S05]  /*1bea0*/  BRA `(.L_x_2230) ;  /* 0xffff405000007947 */ /* 0x000fca000383ffff */
.L_x_2122:
[----:B------:R-:W-:Y:S01]  /*1beb0*/  MOV R2, RZ ;  /* 0x000000ff00027202 */ /* 0x000fe20000000f00 */
[----:B------:R-:W-:Y:S01]  /*1bec0*/  IMAD.MOV.U32 R219, RZ, RZ, R5 ;  /* 0x000000ffffdb7224 */ /* 0x000fe200078e0005 */
[----:B------:R-:W-:Y:S01]  /*1bed0*/  MOV R3, 0x1bf00 ;  /* 0x0001bf0000037802 */ /* 0x000fe20000000f00 */
[----:B------:R-:W-:Y:S02]  /*1bee0*/  IMAD.MOV.U32 R220, RZ, RZ, 0x181f ;  /* 0x0000181fffdc7424 */ /* 0x000fe400078e00ff */
[----:B-1----:R-:W-:Y:S05]  /*1bef0*/  CALL.REL.NOINC `($__internal_36_$__cuda_sm70_shflsync_idx_p) ;  /* 0x000014d000007944 */ /* 0x002fea0003c00000 */
[----:B------:R-:W-:Y:S01]  /*1bf00*/  MOV R4, R219 ;  /* 0x000000db00047202 */ /* 0x000fe20000000f00 */
[----:B------:R-:W-:-:S05]  /*1bf10*/  BRA `(.L_x_2231) ;  /* 0xffff568000007947 */ /* 0x000fca000383ffff */
.L_x_2123:
[----:B------:R-:W-:Y:S01]  /*1bf20*/  MOV R2, RZ ;  /* 0x000000ff00027202 */ /* 0x000fe20000000f00 */
[----:B------:R-:W-:Y:S01]  /*1bf30*/  IMAD.MOV.U32 R219, RZ, RZ, R8 ;  /* 0x000000ffffdb7224 */ /* 0x000fe200078e0008 */
[----:B------:R-:W-:Y:S01]  /*1bf40*/  MOV R3, 0x1bf70 ;  /* 0x0001bf7000037802 */ /* 0x000fe20000000f00 */
[----:B------:R-:W-:Y:S02]  /*1bf50*/  IMAD.MOV.U32 R220, RZ, RZ, 0x181f ;  /* 0x0000181fffdc7424 */ /* 0x000fe400078e00ff */
[----:B-123--:R-:W-:Y:S05]  /*1bf60*/  CALL.REL.NOINC `($__internal_36_$__cuda_sm70_shflsync_idx_p) ;  /* 0x0000146000007944 */ /* 0x00efea0003c00000 */
[C---:B------:R-:W-:Y:S01]  /*1bf70*/  IADD3 R2, -R213.reuse, 0x10, RZ ;  /* 0x00000010d5027810 */ /* 0x040fe20007ffe1ff */
[----:B------:R-:W-:Y:S03]  /*1bf80*/  IMAD.MOV.U32 R220, RZ, RZ, 0x181f ;  /* 0x0000181fffdc7424 */ /* 0x000fe600078e00ff */
        /* <DEDUP_REMOVED lines=8> */
[----:B------:R1:W-:Y:S01]  /*1c010*/  LDGSTS.E.BYPASS.LTC128B.128.ZFILL [R215+0x8100], [R2.64], P0 ;  /* 0x0810000002d77fae */ /* 0x0003e20008141d46 */
[C---:B------:R-:W-:Y:S05]  /*1c020*/  IADD3 R6, P0, R219.reuse, R22, RZ ;  /* 0x00000016db067210 */ /* 0x040fea0007f1e0ff */
[C---:B------:R-:W-:Y:S05]  /*1c030*/  IMAD.X R7, R4.reuse, 0x1, R10, P0 ;  /* 0x0000000104077824 */ /* 0x040fea00000e060a */
[----:B------:R2:W-:Y:S01]  /*1c040*/  LDGSTS.E.BYPASS.LTC128B.128 [R215+0xa100], [R6.64], !P5 ;  /* 0x0a10000006d77fae */ /* 0x0005e2000e901d46 */
[C---:B-1----:R-:W-:Y:S05]  /*1c050*/  IADD3 R2, P0, R219.reuse, R23, RZ ;  /* 0x00000017db027210 */ /* 0x042fea0007f1e0ff */
[C---:B------:R-:W-:Y:S05]  /*1c060*/  IMAD.X R3, R4.reuse, 0x1, R11, P0 ;  /* 0x0000000104037824 */ /* 0x040fea00000e060b */
[----:B------:R1:W-:Y:S02]  /*1c070*/  LDGSTS.E.BYPASS.LTC128B.128 [R215+0xc100], [R2.64], !P4 ;  /* 0x0c10000002d77fae */ /* 0x0003e4000e101d46 */
[----:B-1----:R-:W-:Y:S01]  /*1c080*/  IADD3 R2, P0, R219, R24, RZ ;  /* 0x00000018db027210 */ /* 0x002fe20007f1e0ff */
[----:B------:R-:W-:Y:S04]  /*1c090*/  IMAD.MOV.U32 R219, RZ, RZ, R5 ;  /* 0x000000ffffdb7224 */ /* 0x000fe800078e0005 */
[----:B------:R-:W-:Y:S05]  /*1c0a0*/  IMAD.X R3, R4, 0x1, R12, P0 ;  /* 0x0000000104037824 */ /* 0x000fea00000e060c */
[----:B------:R1:W-:Y:S02]  /*1c0b0*/  LDGSTS.E.BYPASS.LTC128B.128 [R215+0xe100], [R2.64], !P3 ;  /* 0x0e10000002d77fae */ /* 0x0003e4000d901d46 */
[----:B-1----:R-:W-:Y:S01]  /*1c0c0*/  MOV R3, 0x1c0f0 ;  /* 0x0001c0f000037802 */ /* 0x002fe20000000f00 */
[----:B------:R-:W-:Y:S02]  /*1c0d0*/  IMAD.MOV.U32 R2, RZ, RZ, 0x1 ;  /* 0x00000001ff027424 */ /* 0x000fe400078e00ff */
[----:B--2---:R-:W-:Y:S05]  /*1c0e0*/  CALL.REL.NOINC `($__internal_36_$__cuda_sm70_shflsync_idx_p) ;  /* 0x000012e000007944 */ /* 0x004fea0003c00000 */
        /* <DEDUP_REMOVED lines=8> */
.L_x_2124:
[----:B------:R-:W-:Y:S01]  /*1c170*/  MOV R2, RZ ;  /* 0x000000ff00027202 */ /* 0x000fe20000000f00 */
[----:B------:R-:W-:Y:S01]  /*1c180*/  IMAD.MOV.U32 R219, RZ, RZ, R4 ;  /* 0x000000ffffdb7224 */ /* 0x000fe200078e0004 */
[----:B------:R-:W-:Y:S01]  /*1c190*/  MOV R3, 0x1c1c0 ;  /* 0x0001c1c000037802 */ /* 0x000fe20000000f00 */
[----:B------:R-:W-:Y:S02]  /*1c1a0*/  IMAD.MOV.U32 R220, RZ, RZ, 0x1c1f ;  /* 0x00001c1fffdc7424 */ /* 0x000fe400078e00ff */
[----:B-1----:R-:W-:Y:S05]  /*1c1b0*/  CALL.REL.NOINC `($__internal_36_$__cuda_sm70_shflsync_idx_p) ;  /* 0x0000121000007944 */ /* 0x002fea0003c00000 */
[----:B------:R-:W-:Y:S01]  /*1c1c0*/  MOV R3, R219 ;  /* 0x000000db00037202 */ /* 0x000fe20000000f00 */
[----:B------:R-:W-:-:S05]  /*1c1d0*/  BRA `(.L_x_2233) ;  /* 0xffff573000007947 */ /* 0x000fca000383ffff */
.L_x_2129:
[----:B------:R-:W-:Y:S01]  /*1c1e0*/  MOV R2, 0x1 ;  /* 0x0000000100027802 */ /* 0x000fe20000000f00 */
[----:B------:R-:W-:Y:S01]  /*1c1f0*/  IMAD.MOV.U32 R219, RZ, RZ, R4 ;  /* 0x000000ffffdb7224 */ /* 0x000fe200078e0004 */
[----:B------:R-:W-:Y:S01]  /*1c200*/  MOV R3, 0x1c230 ;  /* 0x0001c23000037802 */ /* 0x000fe20000000f00 */
[----:B------:R-:W-:Y:S02]  /*1c210*/  IMAD.MOV.U32 R220, RZ, RZ, 0x1c1f ;  /* 0x00001c1fffdc7424 */ /* 0x000fe400078e00ff */
[----:B--2---:R-:W-:Y:S05]  /*1c220*/  CALL.REL.NOINC `($__internal_36_$__cuda_sm70_shflsync_idx_p) ;  /* 0x000011a000007944 */ /* 0x004fea0003c00000 */
[----:B------:R-:W-:Y:S01]  /*1c230*/  MOV R3, R219 ;  /* 0x000000db00037202 */ /* 0x000fe20000000f00 */
[----:B------:R-:W-:-:S05]  /*1c240*/  BRA `(.L_x_2234) ;  /* 0xffff5bd000007947 */ /* 0x000fca000383ffff */
.L_x_2134:
[----:B------:R-:W-:Y:S02]  /*1c250*/  MOV R0, 0x2 ;  /* 0x0000000200007802 */ /* 0x000fe40000000f00 */
[----:B------:R-:W-:Y:S02]  /*1c260*/  MOV R2, 0x1c280 ;  /* 0x0001c28000027802 */ /* 0x000fe40000000f00 */
[----:B------:R-:W-:Y:S05]  /*1c270*/  CALL.REL.NOINC `($__internal_35_$__cuda_sm70_shflsync_bfly_p) ;  /* 0x000010f000007944 */ /* 0x000fea0003c00000 */
[----:B------:R-:W-:-:S05]  /*1c280*/  BRA `(.L_x_2235) ;  /* 0xffff629000007947 */ /* 0x000fca000383ffff */
.L_x_2135:
        /* <DEDUP_REMOVED lines=13> */
.L_x_2137:
[----:B------:R-:W-:Y:S01]  /*1c360*/  IMAD.MOV.U32 R4, RZ, RZ, R225 ;  /* 0x000000ffff047224 */ /* 0x000fe200078e00e1 */
[----:B------:R-:W-:-:S02]  /*1c370*/  MOV R0, 0x2 ;  /* 0x0000000200007802 */ /* 0x000fc40000000f00 */
[----:B------:R-:W-:Y:S02]  /*1c380*/  MOV R2, 0x1c3a0 ;  /* 0x0001c3a000027802 */ /* 0x000fe40000000f00 */
[----:B------:R-:W-:Y:S05]  /*1c390*/  CALL.REL.NOINC `($__internal_35_$__cuda_sm70_shflsync_bfly_p) ;  /* 0x00000fd000007944 */ /* 0x000fea0003c00000 */
[----:B------:R-:W-:Y:S05]  /*1c3a0*/  BRA `(.L_x_2237) ;  /* 0xffff7e8000007947 */ /* 0x000fea000383ffff */
.L_x_2138:
[----:B------:R-:W-:Y:S01]  /*1c3b0*/  IMAD.MOV.U32 R4, RZ, RZ, R5 ;  /* 0x000000ffff047224 */ /* 0x000fe200078e0005 */
[----:B------:R-:W-:Y:S02]  /*1c3c0*/  MOV R0, 0x1 ;  /* 0x0000000100007802 */ /* 0x000fe40000000f00 */
[----:B------:R-:W-:Y:S02]  /*1c3d0*/  MOV R2, 0x1c3f0 ;  /* 0x0001c3f000027802 */ /* 0x000fe40000000f00 */
[----:B-1----:R-:W-:Y:S05]  /*1c3e0*/  CALL.REL.NOINC `($__internal_35_$__cuda_sm70_shflsync_bfly_p) ;  /* 0x00000f8000007944 */ /* 0x002fea0003c00000 */
[----:B------:R-:W-:Y:S01]  /*1c3f0*/  FADD.FTZ R5, R5, R0 ;  /* 0x0000000005057221 */ /* 0x000fe20000010000 */
[----:B------:R-:W-:Y:S02]  /*1c400*/  MOV R4, R221 ;  /* 0x000000dd00047202 */ /* 0x000fe40000000f00 */
[----:B------:R-:W-:Y:S02]  /*1c410*/  MOV R0, 0x2 ;  /* 0x0000000200007802 */ /* 0x000fe40000000f00 */
[----:B------:R-:W-:Y:S02]  /*1c420*/  MOV R2, 0x1c440 ;  /* 0x0001c44000027802 */ /* 0x000fe40000000f00 */
[----:B------:R-:W-:Y:S05]  /*1c430*/  CALL.REL.NOINC `($__internal_35_$__cuda_sm70_shflsync_bfly_p) ;  /* 0x00000f3000007944 */ /* 0x000fea0003c00000 */
[----:B------:R-:W-:Y:S01]  /*1c440*/  FADD.FTZ R4, R221, R0 ;  /* 0x00000000dd047221 */ /* 0x000fe20000010000 */
[----:B------:R-:W-:Y:S02]  /*1c450*/  MOV R0, 0x1 ;  /* 0x0000000100007802 */ /* 0x000fe40000000f00 */
[----:B------:R-:W-:-:S02]  /*1c460*/  MOV R2, 0x1c480 ;  /* 0x0001c48000027802 */ /* 0x000fc40000000f00 */
[----:B------:R-:W-:Y:S05]  /*1c470*/  CALL.REL.NOINC `($__internal_35_$__cuda_sm70_shflsync_bfly_p) ;  /* 0x00000ef000007944 */ /* 0x000fea0003c00000 */
[----:B------:R-:W-:Y:S01]  /*1c480*/  MOV R3, R0 ;  /* 0x0000000000037202 */ /* 0x000fe20000000f00 */
[----:B------:R-:W-:Y:S05]  /*1c490*/  BRA `(.L_x_2238) ;  /* 0xffff7e0000007947 */ /* 0x000fea000383ffff */
.L_x_2145:
[----:B--234-:R-:W-:Y:S01]  /*1c4a0*/  IMAD.MOV.U32 R219, RZ, RZ, R5 ;  /* 0x000000ffffdb7224 */ /* 0x01cfe200078e0005 */
[----:B------:R-:W-:Y:S01]  /*1c4b0*/  MOV R2, RZ ;  /* 0x000000ff00027202 */ /* 0x000fe20000000f00 */
[----:B------:R-:W-:Y:S01]  /*1c4c0*/  IMAD.MOV.U32 R220, RZ, RZ, 0x181f ;  /* 0x0000181fffdc7424 */ /* 0x000fe200078e00ff */
[----:B------:R-:W-:-:S02]  /*1c4d0*/  MOV R3, 0x1c4f0 ;  /* 0x0001c4f000037802 */ /* 0x000fc40000000f00 */
[----:B-1----:R-:W-:Y:S05]  /*1c4e0*/  CALL.REL.NOINC `($__internal_36_$__cuda_sm70_shflsync_idx_p) ;  /* 0x00000ee000007944 */ /* 0x002fea0003c00000 */
[----:B------:R-:W-:Y:S01]  /*1c4f0*/  MOV R4, R219 ;  /* 0x000000db00047202 */ /* 0x000fe20000000f00 */
[----:B------:R-:W-:Y:S05]  /*1c500*/  BRA `(.L_x_2239) ;  /* 0xffff998000007947 */ /* 0x000fea000383ffff */
.L_x_2146:
[----:B------:R-:W-:Y:S01]  /*1c510*/  IMAD.MOV.U32 R219, RZ, RZ, R14 ;  /* 0x000000ffffdb7224 */ /* 0x000fe200078e000e */
[----:B------:R-:W-:Y:S01]  /*1c520*/  MOV R2, RZ ;  /* 0x000000ff00027202 */ /* 0x000fe20000000f00 */
[----:B------:R-:W-:Y:S01]  /*1c530*/  IMAD.MOV.U32 R220, RZ, RZ, 0x181f ;  /* 0x0000181fffdc7424 */ /* 0x000fe200078e00ff */
[----:B------:R-:W-:-:S02]  /*1c540*/  MOV R3, 0x1c560 ;  /* 0x0001c56000037802 */ /* 0x000fc40000000f00 */
[----:B-123--:R-:W-:Y:S05]  /*1c550*/  CALL.REL.NOINC `($__internal_36_$__cuda_sm70_shflsync_idx_p) ;  /* 0x00000e7000007944 */ /* 0x00efea0003c00000 */
[----:B------:R-:W-:Y:S01]  /*1c560*/  MOV R0, R219 ;  /* 0x000000db00007202 */ /* 0x000fe20000000f00 */
[----:B------:R-:W-:Y:S05]  /*1c570*/  BRA `(.L_x_2240) ;  /* 0xffff993000007947 */ /* 0x000fea000383ffff */
.L_x_2149:
[----:B------:R-:W-:Y:S01]  /*1c580*/  IMAD.MOV.U32 R219, RZ, RZ, R5 ;  /* 0x000000ffffdb7224 */ /* 0x000fe200078e0005 */
[----:B--2---:R-:W-:Y:S01]  /*1c590*/  MOV R2, 0x1 ;  /* 0x0000000100027802 */ /* 0x004fe20000000f00 */
[----:B------:R-:W-:Y:S01]  /*1c5a0*/  IMAD.MOV.U32 R220, RZ, RZ, 0x181f ;  /* 0x0000181fffdc7424 */ /* 0x000fe200078e00ff */
[----:B------:R-:W-:-:S02]  /*1c5b0*/  MOV R3, 0x1c5d0 ;  /* 0x0001c5d000037802 */ /* 0x000fc40000000f00 */
[----:B-1-34-:R-:W-:Y:S05]  /*1c5c0*/  CALL.REL.NOINC `($__internal_36_$__cuda_sm70_shflsync_idx_p) ;  /* 0x00000e0000007944 */ /* 0x01afea0003c00000 */
        /* <DEDUP_REMOVED lines=8> */
.L_x_2152:
[----:B------:R-:W-:Y:S01]  /*1c650*/  IMAD.MOV.U32 R219, RZ, RZ, R5 ;  /* 0x000000ffffdb7224 */ /* 0x000fe200078e0005 */
[----:B-1----:R-:W-:Y:S01]  /*1c660*/  MOV R2, 0x2 ;  /* 0x0000000200027802 */ /* 0x002fe20000000f00 */
[----:B------:R-:W-:Y:S01]  /*1c670*/  IMAD.MOV.U32 R220, RZ, RZ, 0x181f ;  /* 0x0000181fffdc7424 */ /* 0x000fe200078e00ff */
[----:B------:R-:W-:Y:S02]  /*1c680*/  MOV R3, 0x1c6a0 ;  /* 0x0001c6a000037802 */ /* 0x000fe40000000f00 */
[----:B--234-:R-:W-:Y:S05]  /*1c690*/  CALL.REL.NOINC `($__internal_36_$__cuda_sm70_shflsync_idx_p) ;  /* 0x00000d3000007944 */ /* 0x01cfea0003c00000 */
[----:B------:R-:W-:Y:S01]  /*1c6a0*/  MOV R4, R219 ;  /* 0x000000db00047202 */ /* 0x000fe20000000f00 */
[----:B------:R-:W-:Y:S05]  /*1c6b0*/  BRA `(.L_x_2242) ;  /* 0xffff9b6000007947 */ /* 0x000fea000383ffff */
.L_x_2153:
[----:B------:R-:W-:Y:S01]  /*1c6c0*/  IMAD.MOV.U32 R219, RZ, RZ, R14 ;  /* 0x000000ffffdb7224 */ /* 0x000fe200078e000e */
[----:B-1----:R-:W-:Y:S01]  /*1c6d0*/  MOV R2, 0x2 ;  /* 0x0000000200027802 */ /* 0x002fe20000000f00 */
[----:B------:R-:W-:Y:S01]  /*1c6e0*/  IMAD.MOV.U32 R220, RZ, RZ, 0x181f ;  /* 0x0000181fffdc7424 */ /* 0x000fe200078e00ff */
[----:B------:R-:W-:Y:S02]  /*1c6f0*/  MOV R3, 0x1c710 ;  /* 0x0001c71000037802 */ /* 0x000fe40000000f00 */
[----:B--234-:R-:W-:Y:S05]  /*1c700*/  CALL.REL.NOINC `($__internal_36_$__cuda_sm70_shflsync_idx_p) ;  /* 0x00000cc000007944 */ /* 0x01cfea0003c00000 */
[----:B------:R-:W-:Y:S01]  /*1c710*/  MOV R0, R219 ;  /* 0x000000db00007202 */ /* 0x000fe20000000f00 */
[----:B------:R-:W-:Y:S05]  /*1c720*/  BRA `(.L_x_2243) ;  /* 0xffff9b1000007947 */ /* 0x000fea000383ffff */
.L_x_2156:
[----:B------:R-:W-:Y:S01]  /*1c730*/  IMAD.MOV.U32 R219, RZ, RZ, R5 ;  /* 0x000000ffffdb7224 */ /* 0x000fe200078e0005 */
[----:B-1----:R-:W-:Y:S01]  /*1c740*/  MOV R2, 0x3 ;  /* 0x0000000300027802 */ /* 0x002fe20000000f00 */
[----:B------:R-:W-:Y:S01]  /*1c750*/  IMAD.MOV.U32 R220, RZ, RZ, 0x181f ;  /* 0x0000181fffdc7424 */ /* 0x000fe200078e00ff */
[----:B------:R-:W-:-:S02]  /*1c760*/  MOV R3, 0x1c780 ;  /* 0x0001c78000037802 */ /* 0x000fc40000000f00 */
[----:B--234-:R-:W-:Y:S05]  /*1c770*/  CALL.REL.NOINC `($__internal_36_$__cuda_sm70_shflsync_idx_p) ;  /* 0x00000c5000007944 */ /* 0x01cfea0003c00000 */
        /* <DEDUP_REMOVED lines=8> */
.L_x_2158:
[----:B------:R-:W-:Y:S01]  /*1c800*/  IMAD.MOV.U32 R219, RZ, RZ, R5 ;  /* 0x000000ffffdb7224 */ /* 0x000fe200078e0005 */
[----:B------:R-:W-:Y:S01]  /*1c810*/  MOV R2, RZ ;  /* 0x000000ff00027202 */ /* 0x000fe20000000f00 */
[----:B------:R-:W-:Y:S01]  /*1c820*/  IMAD.MOV.U32 R220, RZ, RZ, 0x1c1f ;  /* 0x00001c1fffdc7424 */ /* 0x000fe200078e00ff */
[----:B------:R-:W-:Y:S02]  /*1c830*/  MOV R3, 0x1c850 ;  /* 0x0001c85000037802 */ /* 0x000fe40000000f00 */
[----:B------:R-:W-:Y:S05]  /*1c840*/  CALL.REL.NOINC `($__internal_36_$__cuda_sm70_shflsync_idx_p) ;  /* 0x00000b8000007944 */ /* 0x000fea0003c00000 */
[----:B------:R-:W-:Y:S01]  /*1c850*/  MOV R4, R219 ;  /* 0x000000db00047202 */ /* 0x000fe20000000f00 */
[----:B------:R-:W-:Y:S05]  /*1c860*/  BRA `(.L_x_2245) ;  /* 0xffff9f3000007947 */ /* 0x000fea000383ffff */
.L_x_2159:
[----:B------:R-:W-:Y:S01]  /*1c870*/  IMAD.MOV.U32 R219, RZ, RZ, R12 ;  /* 0x000000ffffdb7224 */ /* 0x000fe200078e000c */
[----:B------:R-:W-:Y:S01]  /*1c880*/  MOV R2, RZ ;  /* 0x000000ff00027202 */ /* 0x000fe20000000f00 */
[----:B------:R-:W-:Y:S01]  /*1c890*/  IMAD.MOV.U32 R220, RZ, RZ, 0x1c1f ;  /* 0x00001c1fffdc7424 */ /* 0x000fe200078e00ff */
[----:B------:R-:W-:Y:S02]  /*1c8a0*/  MOV R3, 0x1c8c0 ;  /* 0x0001c8c000037802 */ /* 0x000fe40000000f00 */
[----:B-12---:R-:W-:Y:S05]  /*1c8b0*/  CALL.REL.NOINC `($__internal_36_$__cuda_sm70_shflsync_idx_p) ;  /* 0x00000b1000007944 */ /* 0x006fea0003c00000 */
[----:B------:R-:W-:Y:S01]  /*1c8c0*/  MOV R0, R219 ;  /* 0x000000db00007202 */ /* 0x000fe20000000f00 */
[----:B------:R-:W-:Y:S05]  /*1c8d0*/  BRA `(.L_x_2246) ;  /* 0xffff9ee000007947 */ /* 0x000fea000383ffff */
.L_x_2162:
        /* <DEDUP_REMOVED lines=13> */
.L_x_2166:
[----:B------:R-:W-:Y:S01]  /*1c9b0*/  IMAD.MOV.U32 R219, RZ, RZ, R5 ;  /* 0x000000ffffdb7224 */ /* 0x000fe200078e0005 */
[----:B------:R-:W-:Y:S01]  /*1c9c0*/  MOV R2, RZ ;  /* 0x000000ff00027202 */ /* 0x000fe20000000f00 */
[----:B------:R-:W-:Y:S01]  /*1c9d0*/  IMAD.MOV.U32 R220, RZ, RZ, 0x181f ;  /* 0x0000181fffdc7424 */ /* 0x000fe200078e00ff */
[----:B------:R-:W-:Y:S02]  /*1c9e0*/  MOV R3, 0x1ca00 ;  /* 0x0001ca0000037802 */ /* 0x000fe40000000f00 */
[----:B------:R-:W-:Y:S05]  /*1c9f0*/  CALL.REL.NOINC `($__internal_36_$__cuda_sm70_shflsync_idx_p) ;  /* 0x000009d000007944 */ /* 0x000fea0003c00000 */
[----:B------:R-:W-:Y:S01]  /*1ca00*/  MOV R4, R219 ;  /* 0x000000db00047202 */ /* 0x000fe20000000f00 */
[----:B------:R-:W-:Y:S05]  /*1ca10*/  BRA `(.L_x_2248) ;  /* 0xffffc1e000007947 */ /* 0x000fea000383ffff */
.L_x_2167:
[----:B------:R-:W-:Y:S01]  /*1ca20*/  IMAD.MOV.U32 R219, RZ, RZ, R14 ;  /* 0x000000ffffdb7224 */ /* 0x000fe200078e000e */
[----:B------:R-:W-:Y:S01]  /*1ca30*/  MOV R2, RZ ;  /* 0x000000ff00027202 */ /* 0x000fe20000000f00 */
[----:B------:R-:W-:Y:S01]  /*1ca40*/  IMAD.MOV.U32 R220, RZ, RZ, 0x181f ;  /* 0x0000181fffdc7424 */ /* 0x000fe200078e00ff */
[----:B------:R-:W-:Y:S02]  /*1ca50*/  MOV R3, 0x1ca70 ;  /* 0x0001ca7000037802 */ /* 0x000fe40000000f00 */
[----:B-12---:R-:W-:Y:S05]  /*1ca60*/  CALL.REL.NOINC `($__internal_36_$__cuda_sm70_shflsync_idx_p) ;  /* 0x0000096000007944 */ /* 0x006fea0003c00000 */
[----:B------:R-:W-:Y:S01]  /*1ca70*/  MOV R0, R219 ;  /* 0x000000db00007202 */ /* 0x000fe20000000f00 */
[----:B------:R-:W-:Y:S05]  /*1ca80*/  BRA `(.L_x_2249) ;  /* 0xffffc19000007947 */ /* 0x000fea000383ffff */
.L_x_2170:
        /* <DEDUP_REMOVED lines=13> */
.L_x_2173:
[----:B------:R-:W-:Y:S01]  /*1cb60*/  IMAD.MOV.U32 R219, RZ, RZ, R5 ;  /* 0x000000ffffdb7224 */ /* 0x000fe200078e0005 */
[----:B-1----:R-:W-:Y:S01]  /*1cb70*/  MOV R2, 0x2 ;  /* 0x0000000200027802 */ /* 0x002fe20000000f00 */
[----:B------:R-:W-:Y:S01]  /*1cb80*/  IMAD.MOV.U32 R220, RZ, RZ, 0x181f ;  /* 0x0000181fffdc7424 */ /* 0x000fe200078e00ff */
[----:B------:R-:W-:Y:S02]  /*1cb90*/  MOV R3, 0x1cbb0 ;  /* 0x0001cbb000037802 */ /* 0x000fe40000000f00 */
[----:B--234-:R-:W-:Y:S05]  /*1cba0*/  CALL.REL.NOINC `($__internal_36_$__cuda_sm70_shflsync_idx_p) ;  /* 0x0000082000007944 */ /* 0x01cfea0003c00000 */
[----:B------:R-:W-:Y:S01]  /*1cbb0*/  MOV R4, R219 ;  /* 0x000000db00047202 */ /* 0x000fe20000000f00 */
[----:B------:R-:W-:Y:S05]  /*1cbc0*/  BRA `(.L_x_2251) ;  /* 0xffffc3d000007947 */ /* 0x000fea000383ffff */
.L_x_2174:
[----:B------:R-:W-:Y:S01]  /*1cbd0*/  IMAD.MOV.U32 R219, RZ, RZ, R14 ;  /* 0x000000ffffdb7224 */ /* 0x000fe200078e000e */
[----:B------:R-:W-:Y:S01]  /*1cbe0*/  MOV R2, 0x2 ;  /* 0x0000000200027802 */ /* 0x000fe20000000f00 */
[----:B------:R-:W-:Y:S01]  /*1cbf0*/  IMAD.MOV.U32 R220, RZ, RZ, 0x181f ;  /* 0x0000181fffdc7424 */ /* 0x000fe200078e00ff */
[----:B------:R-:W-:Y:S02]  /*1cc00*/  MOV R3, 0x1cc20 ;  /* 0x0001cc2000037802 */ /* 0x000fe40000000f00 */
[----:B-1234-:R-:W-:Y:S05]  /*1cc10*/  CALL.REL.NOINC `($__internal_36_$__cuda_sm70_shflsync_idx_p) ;  /* 0x000007b000007944 */ /* 0x01efea0003c00000 */
[----:B------:R-:W-:Y:S01]  /*1cc20*/  MOV R0, R219 ;  /* 0x000000db00007202 */ /* 0x000fe20000000f00 */
[----:B------:R-:W-:Y:S05]  /*1cc30*/  BRA `(.L_x_2252) ;  /* 0xffffc38000007947 */ /* 0x000fea000383ffff */
.L_x_2177:
        /* <DEDUP_REMOVED lines=13> */
.L_x_2179:
[----:B------:R-:W-:Y:S01]  /*1cd10*/  IMAD.MOV.U32 R219, RZ, RZ, R110 ;  /* 0x000000ffffdb7224 */ /* 0x000fe200078e006e */
[----:B------:R-:W-:Y:S01]  /*1cd20*/  MOV R2, RZ ;  /* 0x000000ff00027202 */ /* 0x000fe20000000f00 */
[----:B------:R-:W-:Y:S01]  /*1cd30*/  IMAD.MOV.U32 R220, RZ, RZ, 0x1f ;  /* 0x0000001fffdc7424 */ /* 0x000fe200078e00ff */
[----:B------:R-:W-:Y:S02]  /*1cd40*/  MOV R3, 0x1cd60 ;  /* 0x0001cd6000037802 */ /* 0x000fe40000000f00 */
[----:B-1----:R-:W-:Y:S05]  /*1cd50*/  CALL.REL.NOINC `($__internal_36_$__cuda_sm70_shflsync_idx_p) ;  /* 0x0000067000007944 */ /* 0x002fea0003c00000 */
[----:B------:R-:W-:Y:S01]  /*1cd60*/  MOV R9, R219 ;  /* 0x000000db00097202 */ /* 0x000fe20000000f00 */
[----:B------:R-:W-:Y:S05]  /*1cd70*/  BRA `(.L_x_2254) ;  /* 0xffffc65000007947 */ /* 0x000fea000383ffff */
.L_x_2180:
[----:B------:R-:W-:Y:S01]  /*1cd80*/  IMAD.MOV.U32 R219, RZ, RZ, R110 ;  /* 0x000000ffffdb7224 */ /* 0x000fe200078e006e */
[----:B------:R-:W-:Y:S01]  /*1cd90*/  MOV R2, 0x1 ;  /* 0x0000000100027802 */ /* 0x000fe20000000f00 */
[----:B------:R-:W-:Y:S01]  /*1cda0*/  IMAD.MOV.U32 R220, RZ, RZ, 0x1f ;  /* 0x0000001fffdc7424 */ /* 0x000fe200078e00ff */
[----:B------:R-:W-:Y:S02]  /*1cdb0*/  MOV R3, 0x1cdd0 ;  /* 0x0001cdd000037802 */ /* 0x000fe40000000f00 */
[----:B-123--:R-:W-:Y:S05]  /*1cdc0*/  CALL.REL.NOINC `($__internal_36_$__cuda_sm70_shflsync_idx_p) ;  /* 0x0000060000007944 */ /* 0x00efea0003c00000 */
[----:B------:R-:W-:Y:S01]  /*1cdd0*/  MOV R8, R219 ;  /* 0x000000db00087202 */ /* 0x000fe20000000f00 */
[----:B------:R-:W-:Y:S05]  /*1cde0*/  BRA `(.L_x_2255) ;  /* 0xffffc60000007947 */ /* 0x000fea000383ffff */
.L_x_2181:
[----:B------:R-:W-:Y:S02]  /*1cdf0*/  MOV R3, 0x1 ;  /* 0x0000000100037802 */ /* 0x000fe40000000f00 */
[----:B------:R-:W-:-:S02]  /*1ce00*/  MOV R2, 0x1ce20 ;  /* 0x0001ce2000027802 */ /* 0x000fc40000000f00 */
[----:B--234-:R-:W-:Y:S05]  /*1ce10*/  CALL.REL.NOINC `($__internal_37_$__cuda_sm70_shflsync_up_p) ;  /* 0x0000061000007944 */ /* 0x01cfea0003c00000 */
[----:B------:R-:W-:Y:S05]  /*1ce20*/  BRA `(.L_x_2256) ;  /* 0xffffc6e000007947 */ /* 0x000fea000383ffff */
.L_x_2182:
[----:B------:R-:W-:Y:S02]  /*1ce30*/  MOV R3, 0x2 ;  /* 0x0000000200037802 */ /* 0x000fe40000000f00 */
[----:B------:R-:W-:-:S02]  /*1ce40*/  MOV R2, 0x1ce60 ;  /* 0x0001ce6000027802 */ /* 0x000fc40000000f00 */
[----:B--23--:R-:W-:Y:S05]  /*1ce50*/  CALL.REL.NOINC `($__internal_37_$__cuda_sm70_shflsync_up_p) ;  /* 0x000005d000007944 */ /* 0x00cfea0003c00000 */
        /* <DEDUP_REMOVED lines=24> */
.L_x_2186:
[----:B------:R-:W-:Y:S02]  /*1cfe0*/  MOV R3, 0x1 ;  /* 0x0000000100037802 */ /* 0x000fe40000000f00 */
[----:B------:R-:W-:Y:S02]  /*1cff0*/  MOV R2, 0x1d010 ;  /* 0x0001d01000027802 */ /* 0x000fe40000000f00 */
[----:B------:R-:W-:Y:S05]  /*1d000*/  CALL.REL.NOINC `($__internal_37_$__cuda_sm70_shflsync_up_p) ;  /* 0x0000042000007944 */ /* 0x000fea0003c00000 */
[----:B------:R-:W-:Y:S01]  /*1d010*/  MOV R2, R4 ;  /* 0x0000000400027202 */ /* 0x000fe20000000f00 */
[----:B------:R-:W-:Y:S05]  /*1d020*/  BRA `(.L_x_2258) ;  /* 0xffffc73000007947 */ /* 0x000fea000383ffff */
.L_x_2187:
[----:B------:R-:W-:Y:S02]  /*1d030*/  MOV R3, 0x2 ;  /* 0x0000000200037802 */ /* 0x000fe40000000f00 */
[----:B------:R-:W-:Y:S02]  /*1d040*/  MOV R2, 0x1d060 ;  /* 0x0001d06000027802 */ /* 0x000fe40000000f00 */
        /* <DEDUP_REMOVED lines=25> */
.L_x_2189:
[----:B------:R-:W-:Y:S02]  /*1d1e0*/  SEL R0, RZ, 0x1, P0 ;  /* 0x00000001ff007807 */ /* 0x000fe40000000000 */
[----:B------:R-:W-:Y:S02]  /*1d1f0*/  MOV R2, 0x1d210 ;  /* 0x0001d21000027802 */ /* 0x000fe40000000f00 */
[----:B-1----:R-:W-:Y:S05]  /*1d200*/  CALL.REL.NOINC `($__internal_38_$__cuda_sm70_votesync_ballot) ;  /* 0x0000028000007944 */ /* 0x002fea0003c00000 */
[----:B------:R-:W-:Y:S01]  /*1d210*/  MOV R5, R0 ;  /* 0x0000000000057202 */ /* 0x000fe20000000f00 */
[----:B------:R-:W-:Y:S05]  /*1d220*/  BRA `(.L_x_2260) ;  /* 0xffffc6c000007947 */ /* 0x000fea000383ffff */
.L_x_2190:
[----:B------:R-:W-:Y:S01]  /*1d230*/  IMAD.MOV.U32 R219, RZ, RZ, R6 ;  /* 0x000000ffffdb7224 */ /* 0x000fe200078e0006 */
[----:B------:R-:W-:Y:S01]  /*1d240*/  MOV R2, R0 ;  /* 0x0000000000027202 */ /* 0x000fe20000000f00 */
[----:B------:R-:W-:Y:S01]  /*1d250*/  IMAD.MOV.U32 R220, RZ, RZ, 0x1f ;  /* 0x0000001fffdc7424 */ /* 0x000fe200078e00ff */
[----:B------:R-:W-:Y:S02]  /*1d260*/  MOV R3, 0x1d280 ;  /* 0x0001d28000037802 */ /* 0x000fe40000000f00 */
[----:B-1----:R-:W-:Y:S05]  /*1d270*/  CALL.REL.NOINC `($__internal_36_$__cuda_sm70_shflsync_idx_p) ;  /* 0x0000015000007944 */ /* 0x002fea0003c00000 */
[----:B------:R-:W-:Y:S01]  /*1d280*/  IMAD.MOV.U32 R10, RZ, RZ, R219 ;  /* 0x000000ffff0a7224 */ /* 0x000fe200078e00db */
[----:B------:R-:W-:Y:S01]  /*1d290*/  MOV R2, R0 ;  /* 0x0000000000027202 */ /* 0x000fe20000000f00 */
[----:B------:R-:W-:Y:S01]  /*1d2a0*/  IMAD.MOV.U32 R219, RZ, RZ, R7 ;  /* 0x000000ffffdb7224 */ /* 0x000fe200078e0007 */
[----:B------:R-:W-:-:S02]  /*1d2b0*/  MOV R220, 0x1f ;  /* 0x0000001f00dc7802 */ /* 0x000fc40000000f00 */
[----:B------:R-:W-:Y:S02]  /*1d2c0*/  MOV R3, 0x1d2e0 ;  /* 0x0001d2e000037802 */ /* 0x000fe40000000f00 */
[----:B------:R-:W-:Y:S05]  /*1d2d0*/  CALL.REL.NOINC `($__internal_36_$__cuda_sm70_shflsync_idx_p) ;  /* 0x000000f000007944 */ /* 0x000fea0003c00000 */
[----:B------:R-:W-:Y:S01]  /*1d2e0*/  MOV R7, R219 ;  /* 0x000000db00077202 */ /* 0x000fe20000000f00 */
[----:B------:R-:W-:Y:S05]  /*1d2f0*/  BRA `(.L_x_2261) ;  /* 0xffffc64000007947 */ /* 0x000fea000383ffff */
.L_x_2193:
[----:B------:R-:W-:Y:S01]  /*1d300*/  IMAD.MOV.U32 R219, RZ, RZ, R4 ;  /* 0x000000ffffdb7224 */ /* 0x000fe200078e0004 */
[----:B------:R-:W-:Y:S01]  /*1d310*/  MOV R2, R0 ;  /* 0x0000000000027202 */ /* 0x000fe20000000f00 */
[----:B------:R-:W-:Y:S01]  /*1d320*/  IMAD.MOV.U32 R220, RZ, RZ, 0x1f ;  /* 0x0000001fffdc7424 */ /* 0x000fe200078e00ff */
[----:B------:R-:W-:Y:S02]  /*1d330*/  MOV R3, 0x1d350 ;  /* 0x0001d35000037802 */ /* 0x000fe40000000f00 */
[----:B-1-34-:R-:W-:Y:S05]  /*1d340*/  CALL.REL.NOINC `($__internal_36_$__cuda_sm70_shflsync_idx_p) ;  /* 0x0000008000007944 */ /* 0x01afea0003c00000 */
[----:B------:R-:W-:Y:S01]  /*1d350*/  MOV R11, R219 ;  /* 0x000000db000b7202 */ /* 0x000fe20000000f00 */
[----:B------:R-:W-:Y:S05]  /*1d360*/  BRA `(.L_x_2192) ;  /* 0xffffc63000007947 */ /* 0x000fea000383ffff */
        .weak           $__internal_35_$__cuda_sm70_shflsync_bfly_p
        .type           $__internal_35_$__cuda_sm70_shflsync_bfly_p,@function
        .size           $__internal_35_$__cuda_sm70_shflsync_bfly_p,($__internal_36_$__cuda_sm70_shflsync_idx_p - $__internal_35_$__cuda_sm70_shflsync_bfly_p)
$__internal_35_$__cuda_sm70_shflsync_bfly_p:
[----:B------:R-:W-:Y:S02]  /*1d370*/  MOV R170, 0xffffffff ;  /* 0xffffffff00aa7802 */ /* 0x000fe40000000f00 */
[----:B------:R-:W-:Y:S02]  /*1d380*/  MOV R3, 0x1f ;  /* 0x0000001f00037802 */ /* 0x000fe40000000f00 */
[----:B------:R-:W-:Y:S04]  /*1d390*/  WARPSYNC R170 ;  /* 0x000000aa00007348 */ /* 0x000fe80003800000 */
[----:B------:R1:W2:Y:S02]  /*1d3a0*/  SHFL.BFLY PT, R0, R4, R0, R3 ;  /* 0x0c00000004007389 */ /* 0x0002a400000e0003 */
[----:B-1----:R-:W-:-:S04]  /*1d3b0*/  MOV R3, 0x0 ;  /* 0x0000000000037802 */ /* 0x002fc80000000f00 */
[----:B--2---:R-:W-:Y:S05]  /*1d3c0*/  RET.REL.NODEC R2 `(_ZN7cutlass13device_kernelIN5flash19enable_sm80_to_sm89INS1_16FlashAttnFwdSm80INS1_25CollectiveMainloopFwdSm80ILi8ELi1ELb0EN4cute5tupleIJNS5_1CILi128EEENS7_ILi64EEENS7_ILi256EEEEEELi256ENS_10bfloat16_tEfNS_4arch4Sm80ELb0ELb1ELb1ELb1ELb1ELb0ELb1ELb1EEENS1_21CollectiveEpilogueFwdINS6_IJS8_SA_S9_EEENS6_IJNS7_ILi1EEESI_SI_EEESC_SE_Li256ELb1ELb1ELb1ELb0EEENS1_36VarlenDynamicPersistentTileSchedulerILi128ELi64ELi256ELi256ELb1ELb1ELb0ELb1ELb0ELb1EEEEEEEEEvNT_6ParamsE) ;  /* 0xfffe2c3002007950 */ /* 0x004fea0003c3ffff */
        .weak           $__internal_36_$__cuda_sm70_shflsync_idx_p
        .type           $__internal_36_$__cuda_sm70_shflsync_idx_p,@function
        .size           $__internal_36_$__cuda_sm70_shflsync_idx_p,($__internal_37_$__cuda_sm70_shflsync_up_p - $__internal_36_$__cuda_sm70_shflsync_idx_p)
$__internal_36_$__cuda_sm70_shflsync_idx_p:
[----:B------:R-:W-:-:S04]  /*1d3d0*/  MOV R244, 0xffffffff ;  /* 0xffffffff00f47802 */ /* 0x000fc80000000f00 */
[----:B------:R-:W-:Y:S04]  /*1d3e0*/  WARPSYNC R244 ;  /* 0x000000f400007348 */ /* 0x000fe80003800000 */
[----:B------:R1:W2:Y:S02]  /*1d3f0*/  SHFL.IDX PT, R219, R219, R2, R220 ;  /* 0x00000002dbdb7389 */ /* 0x0002a400000e00dc */
[----:B-1----:R-:W-:Y:S02]  /*1d400*/  MOV R2, R3 ;  /* 0x0000000300027202 */ /* 0x002fe40000000f00 */
[----:B------:R-:W-:-:S04]  /*1d410*/  MOV R3, 0x0 ;  /* 0x0000000000037802 */ /* 0x000fc80000000f00 */
[----:B--2---:R-:W-:Y:S05]  /*1d420*/  RET.REL.NODEC R2 `(_ZN7cutlass13device_kernelIN5flash19enable_sm80_to_sm89INS1_16FlashAttnFwdSm80INS1_25CollectiveMainloopFwdSm80ILi8ELi1ELb0EN4cute5tupleIJNS5_1CILi128EEENS7_ILi64EEENS7_ILi256EEEEEELi256ENS_10bfloat16_tEfNS_4arch4Sm80ELb0ELb1ELb1ELb1ELb1ELb0ELb1ELb1EEENS1_21CollectiveEpilogueFwdINS6_IJS8_SA_S9_EEENS6_IJNS7_ILi1EEESI_SI_EEESC_SE_Li256ELb1ELb1ELb1ELb0EEENS1_36VarlenDynamicPersistentTileSchedulerILi128ELi64ELi256ELi256ELb1ELb1ELb0ELb1ELb0ELb1EEEEEEEEEvNT_6ParamsE) ;  /* 0xfffe2bd002007950 */ /* 0x004fea0003c3ffff */
        .weak           $__internal_37_$__cuda_sm70_shflsync_up_p
        .type           $__internal_37_$__cuda_sm70_shflsync_up_p,@function
        .size           $__internal_37_$__cuda_sm70_shflsync_up_p,($__internal_38_$__cuda_sm70_votesync_ballot - $__internal_37_$__cuda_sm70_shflsync_up_p)
$__internal_37_$__cuda_sm70_shflsync_up_p:
[----:B------:R-:W-:Y:S02]  /*1d430*/  MOV R4, RZ ;  /* 0x000000ff00047202 */ /* 0x000fe40000000f00 */
[----:B------:R-:W-:-:S04]  /*1d440*/  MOV R10, 0xffffffff ;  /* 0xffffffff000a7802 */ /* 0x000fc80000000f00 */
[----:B------:R-:W-:Y:S04]  /*1d450*/  WARPSYNC R10 ;  /* 0x0000000a00007348 */ /* 0x000fe80003800000 */
[----:B------:R1:W2:Y:S02]  /*1d460*/  SHFL.UP PT, R4, R0, R3, R4 ;  /* 0x0400000300047389 */ /* 0x0002a400000e0004 */
[----:B-1----:R-:W-:-:S04]  /*1d470*/  MOV R3, 0x0 ;  /* 0x0000000000037802 */ /* 0x002fc80000000f00 */
[----:B--2---:R-:W-:Y:S05]  /*1d480*/  RET.REL.NODEC R2 `(_ZN7cutlass13device_kernelIN5flash19enable_sm80_to_sm89INS1_16FlashAttnFwdSm80INS1_25CollectiveMainloopFwdSm80ILi8ELi1ELb0EN4cute5tupleIJNS5_1CILi128EEENS7_ILi64EEENS7_ILi256EEEEEELi256ENS_10bfloat16_tEfNS_4arch4Sm80ELb0ELb1ELb1ELb1ELb1ELb0ELb1ELb1EEENS1_21CollectiveEpilogueFwdINS6_IJS8_SA_S9_EEENS6_IJNS7_ILi1EEESI_SI_EEESC_SE_Li256ELb1ELb1ELb1ELb0EEENS1_36VarlenDynamicPersistentTileSchedulerILi128ELi64ELi256ELi256ELb1ELb1ELb0ELb1ELb0ELb1EEEEEEEEEvNT_6ParamsE) ;  /* 0xfffe2b7002007950 */ /* 0x004fea0003c3ffff */
        .weak           $__internal_38_$__cuda_sm70_votesync_ballot
        .type           $__internal_38_$__cuda_sm70_votesync_ballot,@function
        .size           $__internal_38_$__cuda_sm70_votesync_ballot,(.L_x_3276 - $__internal_38_$__cuda_sm70_votesync_ballot)
$__internal_38_$__cuda_sm70_votesync_ballot:
[----:B------:R-:W-:Y:S01]  /*1d490*/  ISETP.NE.U32.AND P0, PT, R0, 0x1, PT ;  /* 0x000000010000780c */ /* 0x000fe20003f05070 */
[----:B------:R-:W-:-:S04]  /*1d4a0*/  IMAD.MOV.U32 R3, RZ, RZ, -0x1 ;  /* 0xffffffffff037424 */ /* 0x000fc800078e00ff */
[----:B------:R-:W-:Y:S08]  /*1d4b0*/  WARPSYNC R3 ;  /* 0x0000000300007348 */ /* 0x000ff00003800000 */
[----:B------:R-:W-:-:S04]  /*1d4c0*/  VOTE.ANY R0, PT, !P0 ;  /* 0x0000000000007806 */ /* 0x000fc800040e0100 */
[----:B------:R-:W-:Y:S01]  /*1d4d0*/  LOP3.LUT R0, R0, R3, RZ, 0xc0, !PT ;  /* 0x0000000300007212 */ /* 0x000fe200078ec0ff */
[----:B------:R-:W-:-:S04]  /*1d4e0*/  IMAD.MOV.U32 R3, RZ, RZ, 0x0 ;  /* 0x00000000ff037424 */ /* 0x000fc800078e00ff */
[----:B------:R-:W-:Y:S05]  /*1d4f0*/  RET.REL.NODEC R2 `(_ZN7cutlass13device_kernelIN5flash19enable_sm80_to_sm89INS1_16FlashAttnFwdSm80INS1_25CollectiveMainloopFwdSm80ILi8ELi1ELb0EN4cute5tupleIJNS5_1CILi128EEENS7_ILi64EEENS7_ILi256EEEEEELi256ENS_10bfloat16_tEfNS_4arch4Sm80ELb0ELb1ELb1ELb1ELb1ELb0ELb1ELb1EEENS1_21CollectiveEpilogueFwdINS6_IJS8_SA_S9_EEENS6_IJNS7_ILi1EEESI_SI_EEESC_SE_Li256ELb1ELb1ELb1ELb0EEENS1_36VarlenDynamicPersistentTileSchedulerILi128ELi64ELi256ELi256ELb1ELb1ELb0ELb1ELb0ELb1EEEEEEEEEvNT_6ParamsE) ;  /* 0xfffe2b0002007950 */ /* 0x000fea0003c3ffff */
.L_x_2262:
        /* <DEDUP_REMOVED lines=16> */
.L_x_3276:


//--------------------- .text._ZN7cutlass13device_kernelIN5flash19enable_sm80_to_sm89INS1_16FlashAttnFwdSm80INS1_25CollectiveMainloopFwdSm80ILi8ELi1ELb0EN4cute5tupleIJNS5_1CILi128EEENS7_ILi48EEENS7_ILi256EEEEEELi256ENS_10bfloat16_tEfNS_4arch4Sm80ELb0ELb1ELb1ELb1ELb1ELb1ELb1ELb1EEENS1_21CollectiveEpilogueFwdINS6_IJS8_SA_S9_EEENS6_IJNS7_ILi1EEESI_SI_EEESC_SE_Li256ELb1ELb1ELb1ELb0EEENS1_36VarlenDynamicPersistentTileSchedulerILi128ELi48ELi256ELi256ELb1ELb1ELb0ELb1ELb0ELb1EEEEEEEEEvNT_6ParamsE --------------------------
	.section	.text._ZN7cutlass13device_kernelIN5flash19enable_sm80_to_sm89INS1_16FlashAttnFwdSm80INS1_25CollectiveMainloopFwdSm80ILi8ELi1ELb0EN4cute5tupleIJNS5_1CILi128EEENS7_ILi48EEENS7_ILi256EEEEEELi256ENS_10bfloat16_tEfNS_4arch4Sm80ELb0ELb1ELb1ELb1ELb1ELb1ELb1ELb1EEENS1_21CollectiveEpilogueFwdINS6_IJS8_SA_S9_EEENS6_IJNS7_ILi1EEESI_SI_EEESC_SE_Li256ELb1ELb1ELb1ELb0EEENS1_36VarlenDynamicPersistentTileSchedulerILi128ELi48ELi256ELi256ELb1ELb1ELb0ELb1ELb0ELb1EEEEEEEEEvNT_6ParamsE,"ax",@progbits
	.sectioninfo	@"SHI_REGISTERS=255"
	.align	128
.text._ZN7cutlass13device_kernelIN5flash19enable_sm80_to_sm89INS1_16FlashAttnFwdSm80INS1_25CollectiveMainloopFwdSm80ILi8ELi1ELb0EN4cute5tupleIJNS5_1CILi128EEENS7_ILi48EEENS7_ILi256EEEEEELi256ENS_10bfloat16_tEfNS_4arch4Sm80ELb0ELb1ELb1ELb1ELb1ELb1ELb1ELb1EEENS1_21CollectiveEpilogueFwdINS6_IJS8_SA_S9_EEENS6_IJNS7_ILi1EEESI_SI_EEESC_SE_Li256ELb1ELb1ELb1ELb0EEENS1_36VarlenDynamicPersistentTileSchedulerILi128ELi48ELi256ELi256ELb1ELb1ELb0ELb1ELb0ELb1EEEEEEEEEvNT_6ParamsE:
        .type           _ZN7cutlass13device_kernelIN5flash19enable_sm80_to_sm89INS1_16FlashAttnFwdSm80INS1_25CollectiveMainloopFwdSm80ILi8ELi1ELb0EN4cute5tupleIJNS5_1CILi128EEENS7_ILi48EEENS7_ILi256EEEEEELi256ENS_10bfloat16_tEfNS_4arch4Sm80ELb0ELb1ELb1ELb1ELb1ELb1ELb1ELb1EEENS1_21CollectiveEpilogueFwdINS6_IJS8_SA_S9_EEENS6_IJNS7_ILi1EEESI_SI_EEESC_SE_Li256ELb1ELb1ELb1ELb0EEENS1_36VarlenDynamicPersistentTileSchedulerILi128ELi48ELi256ELi256ELb1ELb1ELb0ELb1ELb0ELb1EEEEEEEEEvNT_6ParamsE,@function
        .size           _ZN7cutlass13device_kernelIN5flash19enable_sm80_to_sm89INS1_16FlashAttnFwdSm80INS1_25CollectiveMainloopFwdSm80ILi8ELi1ELb0EN4cute5tupleIJNS5_1CILi128EEENS7_ILi48EEENS7_ILi256EEEEEELi256ENS_10bfloat16_tEfNS_4arch4Sm80ELb0ELb1ELb1ELb1ELb1ELb1ELb1ELb1EEENS1_21CollectiveEpilogueFwdINS6_IJS8_SA_S9_EEENS6_IJNS7_ILi1EEESI_SI_EEESC_SE_Li256ELb1ELb1ELb1ELb0EEENS1_36VarlenDynamicPersistentTileSchedulerILi128ELi48ELi256ELi256ELb1ELb1ELb0ELb1ELb0ELb1EEEEEEEEEvNT_6ParamsE,(.L_x_3281 - _ZN7cutlass13device_kernelIN5flash19enable_sm80_to_sm89INS1_16FlashAttnFwdSm80INS1_25CollectiveMainloopFwdSm80ILi8ELi1ELb0EN4cute5tupleIJNS5_1CILi128EEENS7_ILi48EEENS7_ILi256EEEEEELi256ENS_10bfloat16_tEfNS_4arch4Sm80ELb0ELb1ELb1ELb1ELb1ELb1ELb1ELb1EEENS1_21CollectiveEpilogueFwdINS6_IJS8_SA_S9_EEENS6_IJNS7_ILi1EEESI_SI_EEESC_SE_Li256ELb1ELb1ELb1ELb0EEENS1_36VarlenDynamicPersistentTileSchedulerILi128ELi48ELi256ELi256ELb1ELb1ELb0ELb1ELb0ELb1EEEEEEEEEvNT_6ParamsE)
        .other          _ZN7cutlass13device_kernelIN5flash19enable_sm80_to_sm89INS1_16FlashAttnFwdSm80INS1_25CollectiveMainloopFwdSm80ILi8ELi1ELb0EN4cute5tupleIJNS5_1CILi128EEENS7_ILi48EEENS7_ILi256EEEEEELi256ENS_10bfloat16_tEfNS_4arch4Sm80ELb0ELb1ELb1ELb1ELb1ELb1ELb1ELb1EEENS1_21CollectiveEpilogueFwdINS6_IJS8_SA_S9_EEENS6_IJNS7_ILi1EEESI_SI_EEESC_SE_Li256ELb1ELb1ELb1ELb0EEENS1_36VarlenDynamicPersistentTileSchedulerILi128ELi48ELi256ELi256ELb1ELb1ELb0ELb1ELb0ELb1EEEEEEEEEvNT_6ParamsE,@"STO_CUDA_ENTRY STV_DEFAULT"
_ZN7cutlass13device_kernelIN5flash19enable_sm80_to_sm89INS1_16FlashAttnFwdSm80INS1_25CollectiveMainloopFwdSm80ILi8ELi1ELb0EN4cute5tupleIJNS5_1CILi128EEENS7_ILi48EEENS7_ILi256EEEEEELi256ENS_10bfloat16_tEfNS_4arch4Sm80ELb0ELb1ELb1ELb1ELb1ELb1ELb1ELb1EEENS1_21CollectiveEpilogueFwdINS6_IJS8_SA_S9_EEENS6_IJNS7_ILi1EEESI_SI_EEESC_SE_Li256ELb1ELb1ELb1ELb0EEENS1_36VarlenDynamicPersistentTileSchedulerILi128ELi48ELi256ELi256ELb1ELb1ELb0ELb1ELb0ELb1EEEEEEEEEvNT_6ParamsE:
[----:B------:R-:W-:-:S03]  /*0000*/  MOV R1, c[0x0][0x28] ;  /* 0x00000a0000017a02 */ /* 0x000fc60000000f00 */
[----:B------:R-:W1:Y:S01]  /*0010*/  S2R R2, SR_TID.X ;  /* 0x0000000000027919 */ /* 0x000e620000002100 */
[----:B------:R-:W-:Y:S01]  /*0020*/  IADD3 R1, R1, -0x1e8, RZ ;  /* 0xfffffe1801017810 */ /* 0x000fe20007ffe0ff */
[----:B------:R-:W-:-:S03]  /*0030*/  ULDC.64 UR10, c[0x0][0x118] ;  /* 0x00004600000a7ab9 */ /* 0x000fc60000000a00 */
[----:B------:R2:W3:Y:S01]  /*0040*/  R2UR UR4, R1 ;  /* 0x00000000010473c2 */ /* 0x0004e200000e0000 */
[----:B-1----:R-:W-:-:S06]  /*0050*/  SHF.R.U32.HI R0, RZ, 0x5, R2 ;  /* 0x00000005ff007819 */ /* 0x002fcc0000011602 */
[----:B------:R-:W1:Y:S02]  /*0060*/  SHFL.IDX PT, R0, R0, RZ, 0x1f ;  /* 0x00001fff00007589 */ /* 0x000e6400000e0000 */
[----:B-1----:R-:W1:Y:S02]  /*0070*/  R2UR UR8, R0 ;  /* 0x00000000000873c2 */ /* 0x002e6400000e0000 */
[----:B-1----:R-:W-:-:S13]  /*0080*/  ISETP.NE.AND P0, PT, RZ, UR8, PT ;  /* 0x00000008ff007c0c */ /* 0x002fda000bf05270 */
[----:B------:R-:W-:Y:S06]  /*0090*/  @P0 BAR.SYNC.DEFER_BLOCKING 0x5, 0x100 ;  /* 0x0144000000000b1d */ /* 0x000fec0000010000 */
[----:B------:R-:W1:Y:S02]  /*00a0*/  @P0 LDS.128 R4, [0x20080] ;  /* 0x02008000ff040984 */ /* 0x000e640000000c00 */
[----:B-1----:R-:W-:Y:S02]  /*00b0*/  @P0 IMAD.MOV.U32 R0, RZ, RZ, R4 ;  /* 0x000000ffff000224 */ /* 0x002fe400078e0004 */
[----:B------:R2:W-:Y:S01]  /*00c0*/  @P0 STL [R1+0x15c], R5 ;  /* 0x00015c0501000387 */ /* 0x0005e20000100800 */
[----:B------:R-:W-:-:S02]  /*00d0*/  @P0 IMAD.MOV.U32 R4, RZ, RZ, R7 ;  /* 0x000000ffff040224 */ /* 0x000fc400078e0007 */
[----:B------:R-:W-:Y:S01]  /*00e0*/  @P0 IMAD.MOV.U32 R3, RZ, RZ, R6 ;  /* 0x000000ffff030224 */ /* 0x000fe200078e0006 */
[----:B------:R2:W-:Y:S04]  /*00f0*/  @P0 STL [R1+0xd4], R0 ;  /* 0x0000d40001000387 */ /* 0x0005e80000100800 */
[----:B------:R2:W-:Y:S04]  /*0100*/  @P0 STL [R1+0xac], R4 ;  /* 0x0000ac0401000387 */ /* 0x0005e80000100800 */
[----:B------:R2:W-:Y:S04]  /*0110*/  @P0 STL [R1+0xa8], R3 ;  /* 0x0000a80301000387 */ /* 0x0005e80000100800 */
[----:B------:R-:W-:Y:S06]  /*0120*/  @P0 BAR.ARV 0x4, 0x100 ;  /* 0x0104000000000b1d */ /* 0x000fec0000002000 */
[----:B------:R-:W-:Y:S05]  /*0130*/  @P0 BRA `(.L_x_2263) ;  /* 0x0000101000000947 */ /* 0x000fea0003800000 */
[----:B---3--:R-:W-:Y:S01]  /*0140*/  LOP3.LUT R13, R2, 0x1f, RZ, 0xc0, !PT ;  /* 0x0000001f020d7812 */ /* 0x008fe200078ec0ff */
[----:B------:R-:W-:-:S03]  /*0150*/  CS2R R8, SRZ ;  /* 0x0000000000087805 */ /* 0x000fc6000001ff00 */
[----:B------:R-:W-:-:S04]  /*0160*/  ISETP.NE.AND P6, PT, R13, 0x1f, PT ;  /* 0x0000001f0d00780c */ /* 0x000fc80003fc5270 */
[----:B------:R-:W-:-:S13]  /*0170*/  ISETP.GE.OR P0, PT, R13, c[0x0][0x53c], !P6 ;  /* 0x00014f000d007a0c */ /* 0x000fda0007706670 */
[----:B--2---:R-:W-:Y:S02]  /*0180*/  @!P0 IMAD.MOV.U32 R4, RZ, RZ, 0x4 ;  /* 0x00000004ff048424 */ /* 0x004fe400078e00ff */
        /* <DEDUP_REMOVED lines=34> */
[----:B------:R-:W-:-:S03]  /*03b0*/  MOV R6, RZ ;  /* 0x000000ff00067202 */ /* 0x000fc60000000f00 */
.L_x_2268:
[----:B------:R-:W-:Y:S01]  /*03c0*/  IMAD.MOV.U32 R2, RZ, RZ, c[0x0][0x53c] ;  /* 0x00014f00ff027624 */ /* 0x000fe200078e00ff */
[----:B------:R-:W-:-:S04]  /*03d0*/  IADD3 R0, R6, 0x1f, RZ ;  /* 0x0000001f06007810 */ /* 0x000fc80007ffe0ff */
[----:B------:R1:W-:Y:S01]  /*03e0*/  STL [R1+0xac], R2 ;  /* 0x0000ac0201007387 */ /* 0x0003e20000100800 */
[----:B------:R-:W-:-:S13]  /*03f0*/  ISETP.GE.AND P0, PT, R0, c[0x0][0x53c], PT ;  /* 0x00014f0000007a0c */ /* 0x000fda0003f06270 */
[----:B------:R-:W-:Y:S05]  /*0400*/  @P0 BRA `(.L_x_2265) ;  /* 0x00000c4000000947 */ /* 0x000fea0003800000 */
[----:B------:R-:W-:Y:S01]  /*0410*/  MOV R6, R0 ;  /* 0x0000000000067202 */ /* 0x000fe20000000f00 */
[----:B------:R-:W-:-:S03]  /*0420*/  CS2R R8, SRZ ;  /* 0x0000000000087805 */ /* 0x000fc6000001ff00 */
[----:B------:R-:W-:-:S04]  /*0430*/  IADD3 R0, R13, R6, RZ ;  /* 0x000000060d007210 */ /* 0x000fc80007ffe0ff */
        /* <DEDUP_REMOVED lines=10> */
.L_x_2512:
        /* <DEDUP_REMOVED lines=16> */
.L_x_2513:
[----:B--2---:R-:W-:-:S05]  /*05e0*/  IMAD R0, R0, c[0x0][0x538], RZ ;  /* 0x00014e0000007a24 */ /* 0x004fca00078e02ff */
[----:B------:R-:W-:-:S04]  /*05f0*/  IADD3 R7, R0, R7, RZ ;  /* 0x0000000700077210 */ /* 0x000fc80007ffe0ff */
[----:B------:R-:W-:-:S13]  /*0600*/  ISETP.GT.AND P0, PT, R7, UR5, PT ;  /* 0x0000000507007c0c */ /* 0x000fda000bf04270 */
[----:B-1----:R-:W-:Y:S05]  /*0610*/  @!P0 BRA `(.L_x_2268) ;  /* 0xfffffda000008947 */ /* 0x002fea000383ffff */
.L_x_2264:
[----:B------:R-:W-:-:S05]  /*0620*/  IADD3 R10, -R0, R7, RZ ;  /* 0x00000007000a7210 */ /* 0x000fca0007ffe1ff */
[----:B------:R-:W-:-:S05]  /*0630*/  IMAD R0, R4, c[0x0][0x538], R10 ;  /* 0x00014e0004007a24 */ /* 0x000fca00078e020a */
[----:B------:R-:W-:Y:S01]  /*0640*/  ISETP.GT.AND P0, PT, R0, UR5, PT ;  /* 0x0000000500007c0c */ /* 0x000fe2000bf04270 */
[----:B------:R-:W-:-:S12]  /*0650*/  BRA.DIV ~URZ, `(.L_x_2269) ;  /* 0x0001fc127f007947 */ /* 0x000fd8000b800000 */
[----:B------:R-:W-:-:S04]  /*0660*/  VOTE.ANY R7, PT, !P0 ;  /* 0x0000000000077806 */ /* 0x000fc800040e0100 */
.L_x_2514:
[----:B------:R-:W1:Y:S02]  /*0670*/  POPC R0, R7 ;  /* 0x0000000700007309 */ /* 0x000e640000000000 */
[----:B-1----:R-:W-:-:S05]  /*0680*/  IADD3 R2, R0, R6, RZ ;  /* 0x0000000600027210 */ /* 0x002fca0007ffe0ff */
[----:B------:R1:W-:Y:S01]  /*0690*/  STL [R1+0xac], R2 ;  /* 0x0000ac0201007387 */ /* 0x0003e20000100800 */
[----:B------:R-:W-:Y:S05]  /*06a0*/  BRA.DIV ~URZ, `(.L_x_2270) ;  /* 0x0001fc127f007947 */ /* 0x000fea000b800000 */
[----:B------:R2:W3:Y:S01]  /*06b0*/  SHFL.IDX PT, R12, R9, R0, 0x1f ;  /* 0x00001f00090c7589 */ /* 0x0004e200000e0000 */
[----:B------:R-:W-:-:S03]  /*06c0*/  MOV R5, RZ ;  /* 0x000000ff00057202 */ /* 0x000fc60000000f00 */
[----:B------:R2:W4:Y:S04]  /*06d0*/  SHFL.IDX PT, R9, R8, R0, 0x1f ;  /* 0x00001f0008097589 */ /* 0x00052800000e0000 */
.L_x_2515:
[----:B------:R-:W-:Y:S01]  /*06e0*/  ISETP.NE.AND P0, PT, R7, RZ, PT ;  /* 0x000000ff0700720c */ /* 0x000fe20003f05270 */
[----:B------:R-:W-:-:S12]  /*06f0*/  BSSY B0, `(.L_x_2271) ;  /* 0x0000005000007945 */ /* 0x000fd80003800000 */
[----:B------:R-:W-:Y:S05]  /*0700*/  @!P0 BRA `(.L_x_2272) ;  /* 0x0000003000008947 */ /* 0x000fea0003800000 */
[----:B--2---:R-:W-:Y:S01]  /*0710*/  IADD3 R0, R0, -0x1, RZ ;  /* 0xffffffff00007810 */ /* 0x004fe20007ffe0ff */
[----:B------:R-:W-:Y:S05]  /*0720*/  BRA.DIV ~URZ, `(.L_x_2273) ;  /* 0x0001fc727f007947 */ /* 0x000fea000b800000 */
[----:B------:R2:W1:Y:S02]  /*0730*/  SHFL.IDX PT, R5, R4, R0, 0x1f ;  /* 0x00001f0004057589 */ /* 0x00046400000e0000 */
.L_x_2272:
[----:B------:R-:W-:Y:S05]  /*0740*/  BSYNC B0 ;  /* 0x0000000000007941 */ /* 0x000fea0003800000 */
.L_x_2271:
        /* <DEDUP_REMOVED lines=35> */
[----:B------:R-:W-:Y:S02]  /*0980*/  @P2 IADD3 R2, R2, 0x1, RZ ;  /* 0x0000000102022810 */ /* 0x000fe40007ffe0ff */
[----:B-1----:R-:W-:-:S03]  /*0990*/  IADD3 R0, RZ, -R3, RZ ;  /* 0x80000003ff007210 */ /* 0x002fc60007ffe0ff */
[----:B------:R-:W-:Y:S01]  /*09a0*/  IMAD.MOV.U32 R4, RZ, RZ, R2 ;  /* 0x000000ffff047224 */ /* 0x000fe200078e0002 */
[----:B------:R-:W-:-:S03]  /*09b0*/  MOV R2, RZ ;  /* 0x000000ff00027202 */ /* 0x000fc60000000f00 */
[----:B------:R-:W-:Y:S01]  /*09c0*/  @!P1 IMAD.MOV R4, RZ, RZ, -R4 ;  /* 0x000000ffff049224 */ /* 0x000fe200078e0a04 */
[----:B------:R-:W-:Y:S01]  /*09d0*/  @!P0 LOP3.LUT R4, RZ, R12, RZ, 0x33, !PT ;  /* 0x0000000cff048212 */ /* 0x000fe200078e33ff */
[----:B------:R-:W-:Y:S01]  /*09e0*/  IMAD.MOV.U32 R5, RZ, RZ, R0 ;  /* 0x000000ffff057224 */ /* 0x000fe200078e0000 */
[----:B------:R-:W-:Y:S02]  /*09f0*/  IABS R0, R9 ;  /* 0x0000000900007213 */ /* 0x000fe40000000000 */
[----:B------:R-:W-:Y:S01]  /*0a00*/  IABS R7, R4 ;  /* 0x0000000400077213 */ /* 0x000fe20000000000 */
[----:B------:R-:W-:Y:S02]  /*0a10*/  IMAD R5, R5, R8, RZ ;  /* 0x0000000805057224 */ /* 0x000fe400078e02ff */
[----:B------:R-:W-:Y:S02]  /*0a20*/  IMAD.MOV R6, RZ, RZ, -R0 ;  /* 0x000000ffff067224 */ /* 0x000fe400078e0a00 */
        /* <DEDUP_REMOVED lines=23> */
.L_x_2275:
        /* <DEDUP_REMOVED lines=12> */
[----:B-1----:R-:W-:Y:S02]  /*0c60*/  IMAD.MOV R0, RZ, RZ, -R3 ;  /* 0x000000ffff007224 */ /* 0x002fe400078e0a03 */
[----:B------:R-:W-:Y:S02]  /*0c70*/  IMAD.MOV.U32 R2, RZ, RZ, RZ ;  /* 0x000000ffff027224 */ /* 0x000fe400078e00ff */
[----:B------:R-:W-:Y:S01]  /*0c80*/  IMAD.MOV.U32 R4, RZ, RZ, R0 ;  /* 0x000000ffff047224 */ /* 0x000fe200078e0000 */
[----:B------:R-:W-:-:S03]  /*0c90*/  IABS R0, R11 ;  /* 0x0000000b00007213 */ /* 0x000fc60000000000 */
[----:B------:R-:W-:Y:S01]  /*0ca0*/  IMAD R4, R4, R6, RZ ;  /* 0x0000000604047224 */ /* 0x000fe200078e02ff */
[----:B------:R-:W-:-:S03]  /*0cb0*/  MOV R5, R0 ;  /* 0x0000000000057202 */ /* 0x000fc60000000f00 */
        /* <DEDUP_REMOVED lines=15> */
[----:B------:R-:W-:Y:S02]  /*0db0*/  IMAD R10, R7, R4, RZ ;  /* 0x00000004070a7224 */ /* 0x000fe400078e02ff */
[----:B------:R-:W-:-:S03]  /*0dc0*/  IMAD.MOV R4, RZ, RZ, -R4 ;  /* 0x000000ffff047224 */ /* 0x000fc600078e0a04 */
[----:B------:R-:W-:Y:S01]  /*0dd0*/  IADD3 R0, -R10, c[0x0][0x538], RZ ;  /* 0x00014e000a007a10 */ /* 0x000fe20007ffe1ff */
[----:B------:R-:W-:-:S03]  /*0de0*/  IMAD R8, R9, R4, R11 ;  /* 0x0000000409087224 */ /* 0x000fc600078e020b */
[----:B------:R-:W-:-:S04]  /*0df0*/  IMNMX R6, R7, R0, PT ;  /* 0x0000000007067217 */ /* 0x000fc80003800200 */
[-C--:B------:R-:W-:Y:S02]  /*0e00*/  IABS R0, R6.reuse ;  /* 0x0000000600007213 */ /* 0x080fe40000000000 */
[----:B------:R-:W-:-:S03]  /*0e10*/  IABS R9, R6 ;  /* 0x0000000600097213 */ /* 0x000fc60000000000 */
[----:B------:R-:W-:-:S04]  /*0e20*/  IMAD.MOV.U32 R5, RZ, RZ, R0 ;  /* 0x000000ffff057224 */ /* 0x000fc800078e0000 */
[----:B------:R-:W1:Y:S08]  /*0e30*/  I2F.RP R2, R5 ;  /* 0x0000000500027306 */ /* 0x000e700000209400 */
[----:B-1----:R-:W1:Y:S02]  /*0e40*/  MUFU.RCP R2, R2 ;  /* 0x0000000200027308 */ /* 0x002e640000001000 */
[----:B-1----:R-:W-:-:S06]  /*0e50*/  IADD3 R2, R2, 0xffffffe, RZ ;  /* 0x0ffffffe02027810 */ /* 0x002fcc0007ffe0ff */
[----:B------:R-:W1:Y:S02]  /*0e60*/  F2I.FTZ.U32.TRUNC.NTZ R3, R2 ;  /* 0x0000000200037305 */ /* 0x000e64000021f000 */
[----:B-1----:R-:W-:Y:S01]  /*0e70*/  IADD3 R0, RZ, -R3, RZ ;  /* 0x80000003ff007210 */ /* 0x002fe20007ffe0ff */
[----:B------:R-:W-:-:S04]  /*0e80*/  IMAD.MOV.U32 R2, RZ, RZ, RZ ;  /* 0x000000ffff027224 */ /* 0x000fc800078e00ff */
[----:B------:R-:W-:Y:S01]  /*0e90*/  IMAD.MOV.U32 R7, RZ, RZ, R0 ;  /* 0x000000ffff077224 */ /* 0x000fe200078e0000 */
[----:B------:R-:W-:-:S03]  /*0ea0*/  IABS R0, R8 ;  /* 0x0000000800007213 */ /* 0x000fc60000000000 */
[----:B------:R-:W-:Y:S02]  /*0eb0*/  IMAD R7, R7, R5, RZ ;  /* 0x0000000507077224 */ /* 0x000fe400078e02ff */
        /* <DEDUP_REMOVED lines=20> */
.L_x_2276:
[----:B------:R-:W-:Y:S05]  /*1000*/  BSYNC B0 ;  /* 0x0000000000007941 */ /* 0x000fea0003800000 */
.L_x_2274:
[----:B------:R-:W-:-:S04]  /*1010*/  LOP3.LUT R0, RZ, R0, RZ, 0x33, !PT ;  /* 0x00000000ff007212 */ /* 0x000fc800078e33ff */
[----:B------:R-:W-:-:S05]  /*1020*/  IADD3 R0, R0, R12, RZ ;  /* 0x0000000c00007210 */ /* 0x000fca0007ffe0ff */
[----:B------:R2:W-:Y:S01]  /*1030*/  STL [R1+0x15c], R0 ;  /* 0x00015c0001007387 */ /* 0x0005e20000100800 */
[----:B------:R-:W-:Y:S05]  /*1040*/  BRA `(.L_x_2277) ;  /* 0x0000004000007947 */ /* 0x000fea0003800000 */
.L_x_2265:
[----:B------:R-:W-:Y:S01]  /*1050*/  MOV R0, UR5 ;  /* 0x0000000500007c02 */ /* 0x000fe20008000f00 */
[----:B------:R2:W-:Y:S04]  /*1060*/  STL [R1+0x15c], RZ ;  /* 0x00015cff01007387 */ /* 0x0005e80000100800 */
[----:B------:R2:W-:Y:S04]  /*1070*/  STL [R1+0xd4], R0 ;  /* 0x0000d40001007387 */ /* 0x0005e80000100800 */
[----:B------:R2:W-:Y:S02]  /*1080*/  STL [R1+0xa8], RZ ;  /* 0x0000a8ff01007387 */ /* 0x0005e40000100800 */
.L_x_2277:
[----:B------:R-:W3:Y:S04]  /*1090*/  LDL R4, [R1+0x15c] ;  /* 0x00015c0001047983 */ /* 0x000ee80000100800 */
[----:B--2---:R-:W2:Y:S04]  /*10a0*/  LDL R0, [R1+0xd4] ;  /* 0x0000d40001007983 */ /* 0x004ea80000100800 */
[----:B------:R-:W4:Y:S04]  /*10b0*/  LDL R3, [R1+0xa8] ;  /* 0x0000a80001037983 */ /* 0x000f280000100800 */
[----:B-1----:R-:W5:Y:S01]  /*10c0*/  LDL R2, [R1+0xac] ;  /* 0x0000ac0001027983 */ /* 0x002f620000100800 */
[----:B------:R-:W-:Y:S01]  /*10d0*/  ISETP.NE.AND P0, PT, R13, RZ, PT ;  /* 0x000000ff0d00720c */ /* 0x000fe20003f05270 */
[----:B------:R-:W-:Y:S01]  /*10e0*/  WARPSYNC 0xffffffff ;  /* 0xffffffff00007948 */ /* 0x000fe20003800000 */
[----:B---3--:R-:W-:Y:S01]  /*10f0*/  IMAD.MOV.U32 R5, RZ, RZ, R4 ;  /* 0x000000ffff057224 */ /* 0x008fe200078e0004 */
[----:B--2---:R-:W-:Y:S01]  /*1100*/  MOV R4, R0 ;  /* 0x0000000000047202 */ /* 0x004fe20000000f00 */
[----:B----4-:R-:W-:Y:S01]  /*1110*/  IMAD.MOV.U32 R6, RZ, RZ, R3 ;  /* 0x000000ffff067224 */ /* 0x010fe200078e0003 */
[----:B-----5:R-:W-:-:S08]  /*1120*/  MOV R7, R2 ;  /* 0x0000000200077202 */ /* 0x020fd00000000f00 */
[----:B------:R1:W-:Y:S04]  /*1130*/  @!P0 STS.128 [0x20080], R4 ;  /* 0x02008004ff008388 */ /* 0x0003e80000000c00 */
[----:B------:R-:W-:Y:S06]  /*1140*/  BAR.ARV 0x5, 0x100 ;  /* 0x0144000000007b1d */ /* 0x000fec0000002000 */
.L_x_2263:
[----:B--23--:R-:W2:Y:S02]  /*1150*/  LDL R0, [R1+0xac] ;  /* 0x0000ac0001007983 */ /* 0x00cea40000100800 */
[----:B--2---:R-:W-:-:S13]  /*1160*/  ISETP.GE.AND P0, PT, R0, c[0x0][0x53c], PT ;  /* 0x00014f0000007a0c */ /* 0x004fda0003f06270 */
[----:B------:R-:W-:Y:S05]  /*1170*/  @P0 EXIT ;  /* 0x000000000000094d */ /* 0x000fea0003800000 */
[----:B------:R-:W2:Y:S01]  /*1180*/  S2R R18, SR_TID.X ;  /* 0x0000000000127919 */ /* 0x000ea20000002100 */
[----:B------:R-:W-:Y:S01]  /*1190*/  IMAD.MOV.U32 R194, RZ, RZ, 0x20 ;  /* 0x00000020ffc27424 */ /* 0x000fe200078e00ff */
[----:B------:R-:W-:Y:S01]  /*11a0*/  ULDC UR7, c[0x0][0x20] ;  /* 0x0000080000077ab9 */ /* 0x000fe20000000800 */
[----:B------:R-:W-:Y:S01]  /*11b0*/  IMAD.MOV.U32 R195, RZ, RZ, 0x40 ;  /* 0x00000040ffc37424 */ /* 0x000fe200078e00ff */
[----:B------:R-:W-:Y:S02]  /*11c0*/  UIADD3 UR7, UP0, UR4, UR7, URZ ;  /* 0x0000000704077290 */ /* 0x000fe4000ff1e03f */
[----:B------:R-:W-:Y:S02]  /*11d0*/  ULDC UR6, c[0x0][0x24] ;  /* 0x0000090000067ab9 */ /* 0x000fe40000000800 */
[----:B------:R-:W-:Y:S01]  /*11e0*/  UIADD3.X UR6, URZ, UR6, URZ, UP0, !UPT ;  /* 0x000000063f067290 */ /* 0x000fe200087fe43f */
[----:B--2---:R-:W-:-:S04]  /*11f0*/  SHF.R.S32.HI R12, RZ, 0x1f, R18 ;  /* 0x0000001fff0c7819 */ /* 0x004fc80000011412 */
[CC--:B------:R-:W-:Y:S02]  /*1200*/  LEA.HI R3, R12.reuse, R18.reuse, RZ, 0x4 ;  /* 0x000000120c037211 */ /* 0x0c0fe400078f20ff */
[----:B-1----:R-:W-:Y:S02]  /*1210*/  LEA.HI R6, R12, R18, RZ, 0x2 ;  /* 0x000000120c067211 */ /* 0x002fe400078f10ff */
        /* <DEDUP_REMOVED lines=12> */
[C---:B------:R-:W-:Y:S01]  /*12e0*/  LOP3.LUT R3, R193.reuse, 0xfffffff8, RZ, 0xc0, !PT ;  /* 0xfffffff8c1037812 */ /* 0x040fe200078ec0ff */
[----:B------:R-:W-:Y:S01]  /*12f0*/  IMAD.SHL.U32 R193, R193, 0x40, RZ ;  /* 0x00000040c1c17824 */ /* 0x000fe200078e00ff */
[CC--:B------:R-:W-:Y:S01]  /*1300*/  LEA.HI R5, R12.reuse, R18.reuse, RZ, 0x5 ;  /* 0x000000120c057211 */ /* 0x0c0fe200078f28ff */
[----:B------:R-:W-:Y:S01]  /*1310*/  IMAD.IADD R0, R7, 0x1, -R4 ;  /* 0x0000000107007824 */ /* 0x000fe200078e0a04 */
[----:B------:R-:W-:Y:S01]  /*1320*/  LEA.HI R145, R12, R18, RZ, 0x3 ;  /* 0x000000120c917211 */ /* 0x000fe200078f18ff */
[----:B------:R-:W-:Y:S01]  /*1330*/  IMAD.IADD R9, R2, 0x1, -R3 ;  /* 0x0000000102097824 */ /* 0x000fe200078e0a03 */
[--C-:B------:R-:W-:Y:S02]  /*1340*/  SHF.R.S32.HI R7, RZ, 0x5, R5.reuse ;  /* 0x00000005ff077819 */ /* 0x100fe40000011405 */
[----:B------:R-:W-:Y:S02]  /*1350*/  SHF.R.S32.HI R4, RZ, 0x1f, R5 ;  /* 0x0000001fff047819 */ /* 0x000fe40000011405 */
[----:B------:R-:W-:-:S02]  /*1360*/  LOP3.LUT R2, R6, 0xfffffffc, RZ, 0xc0, !PT ;  /* 0xfffffffc06027812 */ /* 0x000fc400078ec0ff */
[----:B------:R-:W-:Y:S02]  /*1370*/  LOP3.LUT R146, R145, 0xfffffff8, RZ, 0xc0, !PT ;  /* 0xfffffff891927812 */ /* 0x000fe400078ec0ff */
[----:B------:R-:W-:Y:S01]  /*1380*/  LEA.HI R4, R4, R7, RZ, 0x3 ;  /* 0x0000000704047211 */ /* 0x000fe200078f18ff */
[C---:B------:R-:W-:Y:S01]  /*1390*/  IMAD.IADD R2, R18.reuse, 0x1, -R2 ;  /* 0x0000000112027824 */ /* 0x040fe200078e0a02 */
[----:B------:R-:W-:Y:S01]  /*13a0*/  LOP3.LUT R5, R5, 0xffffffe0, RZ, 0xc0, !PT ;  /* 0xffffffe005057812 */ /* 0x000fe200078ec0ff */
[----:B------:R-:W-:Y:S01]  /*13b0*/  IMAD.IADD R146, R18, 0x1, -R146 ;  /* 0x0000000112927824 */ /* 0x000fe200078e0a92 */
[----:B------:R-:W-:Y:S02]  /*13c0*/  LOP3.LUT R4, R4, 0xffffff8, RZ, 0xc0, !PT ;  /* 0x0ffffff804047812 */ /* 0x000fe400078ec0ff */
[----:B------:R-:W-:Y:S01]  /*13d0*/  LEA.HI R6, R2, R2, RZ, 0x1 ;  /* 0x0000000202067211 */ /* 0x000fe200078f08ff */
[----:B------:R-:W-:Y:S01]  /*13e0*/  IMAD.SHL.U32 R3, R146, 0x40, RZ ;  /* 0x0000004092037824 */ /* 0x000fe200078e00ff */
[----:B------:R-:W-:Y:S01]  /*13f0*/  LOP3.LUT P3, RZ, R0, 0x2, RZ, 0xc0, !PT ;  /* 0x0000000200ff7812 */ /* 0x000fe2000786c0ff */
[----:B------:R-:W-:Y:S01]  /*1400*/  IMAD.IADD R8, R7, 0x1, -R4 ;  /* 0x0000000107087824 */ /* 0x000fe200078e0a04 */
[----:B------:R-:W-:Y:S01]  /*1410*/  LOP3.LUT R4, R6, 0x1ffffffe, RZ, 0xc0, !PT ;  /* 0x1ffffffe06047812 */ /* 0x000fe200078ec0ff */
[----:B------:R-:W-:Y:S01]  /*1420*/  IMAD.IADD R17, R18, 0x1, -R5 ;  /* 0x0000000112117824 */ /* 0x000fe200078e0a05 */
[----:B------:R-:W-:Y:S01]  /*1430*/  LOP3.LUT R3, R3, 0x1c0, RZ, 0xc0, !PT ;  /* 0x000001c003037812 */ /* 0x000fe200078ec0ff */
[----:B------:R-:W-:Y:S01]  /*1440*/  IMAD.SHL.U32 R7, R7, 0x400, RZ ;  /* 0x0000040007077824 */ /* 0x000fe200078e00ff */
[----:B------:R-:W-:Y:S01]  /*1450*/  LOP3.LUT P0, RZ, R0, 0x4, RZ, 0xc0, !PT ;  /* 0x0000000400ff7812 */ /* 0x000fe2000780c0ff */
[C---:B------:R-:W-:Y:S01]  /*1460*/  IMAD.IADD R13, R2.reuse, 0x1, -R4 ;  /* 0x00000001020d7824 */ /* 0x040fe200078e0a04 */
[----:B------:R-:W-:Y:S01]  /*1470*/  LOP3.LUT R5, R3, 0x8, R145, 0xf8, !PT ;  /* 0x0000000803057812 */ /* 0x000fe200078ef891 */
[----:B------:R-:W-:Y:S01]  /*1480*/  IMAD R6, R2, 0x2, R7 ;  /* 0x0000000202067824 */ /* 0x000fe200078e0207 */
[----:B------:R-:W-:Y:S01]  /*1490*/  SHF.R.U32.HI R3, RZ, 0x3, R3 ;  /* 0x00000003ff037819 */ /* 0x000fe20000011603 */
[----:B------:R-:W-:Y:S01]  /*14a0*/  IMAD.SHL.U32 R2, R0, 0x40, RZ ;  /* 0x0000004000027824 */ /* 0x000fe200078e00ff */
[----:B------:R-:W-:Y:S01]  /*14b0*/  SHF.R.S32.HI R10, RZ, 0x1f, R17 ;  /* 0x0000001fff0a7819 */ /* 0x000fe20000011411 */
[----:B------:R-:W-:Y:S01]  /*14c0*/  IMAD.SHL.U32 R4, R11, 0x8, RZ ;  /* 0x000000080b047824 */ /* 0x000fe200078e00ff */
[----:B------:R-:W-:Y:S01]  /*14d0*/  LOP3.LUT R192, R5, R3, RZ, 0x3c, !PT ;  /* 0x0000000305c07212 */ /* 0x000fe200078e3cff */
[----:B------:R-:W-:Y:S01]  /*14e0*/  IMAD.SHL.U32 R140, R146, 0x8, RZ ;  /* 0x00000008928c7824 */ /* 0x000fe200078e00ff */
[----:B------:R-:W-:Y:S01]  /*14f0*/  LEA.HI R10, R10, R17, RZ, 0x2 ;  /* 0x000000110a0a7211 */ /* 0x000fe200078f10ff */
[----:B------:R-:W-:Y:S01]  /*1500*/  IMAD.SHL.U32 R142, R146, 0x4, RZ ;  /* 0x00000004928e7824 */ /* 0x000fe200078e00ff */
[----:B------:R-:W-:Y:S01]  /*1510*/  LOP3.LUT R5, R0, 0x1, RZ, 0xc0, !PT ;  /* 0x0000000100057812 */ /* 0x000fe200078ec0ff */
[----:B------:R-:W-:Y:S01]  /*1520*/  IMAD.SHL.U32 R0, R9, 0x40, RZ ;  /* 0x0000004009007824 */ /* 0x000fe200078e00ff */
[----:B------:R-:W-:Y:S01]  /*1530*/  LOP3.LUT R2, R2, 0x1c0, RZ, 0xc0, !PT ;  /* 0x000001c002027812 */ /* 0x000fe200078ec0ff */
[----:B------:R-:W-:Y:S01]  /*1540*/  IMAD R192, R11, 0x200, R192 ;  /* 0x000002000bc07824 */ /* 0x000fe200078e02c0 */
[----:B------:R-:W-:-:S02]  /*1550*/  SHF.R.S32.HI R3, RZ, 0x2, R10 ;  /* 0x00000002ff037819 */ /* 0x000fc4000001140a */
[----:B------:R-:W-:Y:S02]  /*1560*/  LEA.HI R2, R2, R2, RZ, 0x1d ;  /* 0x0000000202027211 */ /* 0x000fe400078fe8ff */
[----:B------:R-:W-:Y:S01]  /*1570*/  LOP3.LUT R0, R0, 0x1c0, RZ, 0xc0, !PT ;  /* 0x000001c000007812 */ /* 0x000fe200078ec0ff */
[----:B------:R-:W-:Y:S01]  /*1580*/  IMAD R16, R8, 0x10, R3 ;  /* 0x0000001008107824 */ /* 0x000fe200078e0203 */
[----:B------:R-:W-:Y:S01]  /*1590*/  ISETP.NE.U32.AND P4, PT, R5, 0x1, PT ;  /* 0x000000010500780c */ /* 0x000fe20003f85070 */
[----:B------:R-:W-:Y:S01]  /*15a0*/  IMAD.IADD R3, R6, 0x1, R2 ;  /* 0x0000000106037824 */ /* 0x000fe200078e0202 */
[----:B------:R-:W-:Y:S02]  /*15b0*/  LOP3.LUT R2, R0, 0x8, R4, 0xf8, !PT ;  /* 0x0000000800027812 */ /* 0x000fe400078ef804 */
[----:B------:R-:W-:Y:S01]  /*15c0*/  SHF.R.U32.HI R0, RZ, 0x3, R0 ;  /* 0x00000003ff007819 */ /* 0x000fe20000011600 */
[----:B------:R-:W-:Y:S01]  /*15d0*/  IMAD.SHL.U32 R15, R3, 0x2, RZ ;  /* 0x00000002030f7824 */ /* 0x000fe200078e00ff */
[----:B------:R-:W-:Y:S01]  /*15e0*/  LOP3.LUT R193, R193, 0xfffffe00, RZ, 0xc0, !PT ;  /* 0xfffffe00c1c17812 */ /* 0x000fe200078ec0ff */
[----:B------:R-:W-:Y:S01]  /*15f0*/  STL [R1+0x1e0], R16 ;  /* 0x0001e01001007387 */ /* 0x000fe20000100800 */
[----:B------:R-:W-:-:S02]  /*1600*/  LOP3.LUT R0, R2, R0, RZ, 0x3c, !PT ;  /* 0x0000000002007212 */ /* 0x000fc400078e3cff */
[----:B------:R-:W-:Y:S01]  /*1610*/  SHF.R.S32.HI R145, RZ, 0x3, R145 ;  /* 0x00000003ff917819 */ /* 0x000fe20000011491 */
[----:B------:R-:W-:Y:S01]  /*1620*/  STL [R1+0xb4], R15 ;  /* 0x0000b40f01007387 */ /* 0x000fe20000100800 */
[CC--:B------:R-:W-:Y:S02]  /*1630*/  IADD3 R197, R0.reuse, R193.reuse, R7 ;  /* 0x000000c100c57210 */ /* 0x0c0fe40007ffe007 */
[----:B------:R-:W-:Y:S01]  /*1640*/  LOP3.LUT R193, R0, R193, RZ, 0xfc, !PT ;  /* 0x000000c100c17212 */ /* 0x000fe200078efcff */
[----:B------:R-:W-:Y:S01]  /*1650*/  IMAD.SHL.U32 R0, R145, 0x40, RZ ;  /* 0x0000004091007824 */ /* 0x000fe200078e00ff */
[----:B------:R-:W-:Y:S02]  /*1660*/  IADD3 R2, R15, 0x80, RZ ;  /* 0x000000800f027810 */ /* 0x000fe40007ffe0ff */
[----:B------:R-:W-:Y:S02]  /*1670*/  IADD3 R3, R145, 0x20, RZ ;  /* 0x0000002091037810 */ /* 0x000fe40007ffe0ff */
[----:B------:R-:W-:-:S02]  /*1680*/  IADD3 R14, R15, 0x70, RZ ;  /* 0x000000700f0e7810 */ /* 0x000fc40007ffe0ff */
[----:B------:R-:W-:Y:S02]  /*1690*/  @P4 IADD3 R14, R2, 0x10, RZ ;  /* 0x00000010020e4810 */ /* 0x000fe40007ffe0ff */
[----:B------:R-:W-:Y:S02]  /*16a0*/  LEA.HI R7, R12, R18, RZ, 0x6 ;  /* 0x000000120c077211 */ /* 0x000fe400078f30ff */
[----:B------:R-:W-:Y:S01]  /*16b0*/  LOP3.LUT R2, R0, 0x1c0, RZ, 0xc0, !PT ;  /* 0x000001c000027812 */ /* 0x000fe200078ec0ff */
[----:B------:R-:W-:Y:S01]  /*16c0*/  IMAD.SHL.U32 R0, R3, 0x40, RZ ;  /* 0x0000004003007824 */ /* 0x000fe200078e00ff */
[----:B------:R-:W-:Y:S01]  /*16d0*/  SHF.R.S32.HI R12, RZ, 0x1f, R3 ;  /* 0x0000001fff0c7819 */ /* 0x000fe20000011403 */
[----:B------:R-:W-:Y:S01]  /*16e0*/  IMAD.SHL.U32 R7, R7, 0x8, RZ ;  /* 0x0000000807077824 */ /* 0x000fe200078e00ff */
[----:B------:R-:W-:Y:S01]  /*16f0*/  R2P PR, R9, 0x6 ;  /* 0x0000000609007804 */ /* 0x000fe20000000000 */
[----:B------:R-:W-:Y:S01]  /*1700*/  STL [R1+0xb8], R14 ;  /* 0x0000b80e01007387 */ /* 0x000fe20000100800 */
[----:B------:R-:W-:-:S02]  /*1710*/  LEA.HI R12, R12, R3, RZ, 0x3 ;  /* 0x000000030c0c7211 */ /* 0x000fc400078f18ff */
[----:B------:R-:W-:Y:S02]  /*1720*/  LOP3.LUT R3, R0, 0x1c0, RZ, 0xc0, !PT ;  /* 0x000001c000037812 */ /* 0x000fe400078ec0ff */
[----:B------:R-:W-:Y:S01]  /*1730*/  LOP3.LUT R0, R2, 0x38, R140, 0xf8, !PT ;  /* 0x0000003802007812 */ /* 0x000fe200078ef88c */
[----:B------:R-:W-:Y:S01]  /*1740*/  IMAD.SHL.U32 R12, R12, 0x40, RZ ;  /* 0x000000400c0c7824 */ /* 0x000fe200078e00ff */
[----:B------:R-:W-:Y:S02]  /*1750*/  SHF.R.U32.HI R3, RZ, 0x3, R2 ;  /* 0x00000003ff037819 */ /* 0x000fe40000011602 */
[----:B------:R-:W-:Y:S02]  /*1760*/  LOP3.LUT R2, R10, 0x7ffffffc, RZ, 0xc0, !PT ;  /* 0x7ffffffc0a027812 */ /* 0x000fe400078ec0ff */
[----:B------:R-:W-:Y:S02]  /*1770*/  LOP3.LUT R4, R0, R3, RZ, 0x3c, !PT ;  /* 0x0000000300047212 */ /* 0x000fe400078e3cff */
[----:B------:R-:W-:Y:S01]  /*1780*/  LOP3.LUT R7, R7, 0xfffffe00, RZ, 0xc0, !PT ;  /* 0xfffffe0007077812 */ /* 0x000fe200078ec0ff */
[----:B------:R-:W-:Y:S01]  /*1790*/  IMAD.IADD R3, R17, 0x1, -R2 ;  /* 0x0000000111037824 */ /* 0x000fe200078e0a02 */
[----:B------:R-:W-:Y:S01]  /*17a0*/  IADD3 R144, R140, 0x40, RZ ;  /* 0x000000408c907810 */ /* 0x000fe20007ffe0ff */
[----:B------:R1:W-:Y:S01]  /*17b0*/  STL [R1+0x1dc], R4 ;  /* 0x0001dc0401007387 */ /* 0x0003e20000100800 */
[----:B------:R-:W-:-:S02]  /*17c0*/  LOP3.LUT R245, R4, R7, RZ, 0xfc, !PT ;  /* 0x0000000704f57212 */ /* 0x000fc400078efcff */
[C---:B------:R-:W-:Y:S02]  /*17d0*/  SEL R2, R194.reuse, 0xffffffe0, !P3 ;  /* 0xffffffe0c2027807 */ /* 0x040fe40005800000 */
[----:B------:R-:W-:Y:S01]  /*17e0*/  SHF.R.S32.HI R0, RZ, 0x1f, R144 ;  /* 0x0000001fff007819 */ /* 0x000fe20000011490 */
[----:B------:R-:W-:Y:S01]  /*17f0*/  IMAD.SHL.U32 R245, R245, 0x2, RZ ;  /* 0x00000002f5f57824 */ /* 0x000fe200078e00ff */
[----:B------:R-:W-:Y:S02]  /*1800*/  SEL R194, R194, 0xffffffe0, !P1 ;  /* 0xffffffe0c2c27807 */ /* 0x000fe40004800000 */
[----:B------:R-:W-:Y:S02]  /*1810*/  LEA.HI R238, R0, R144, RZ, 0x3 ;  /* 0x0000009000ee7211 */ /* 0x000fe400078f18ff */
[----:B------:R-:W-:Y:S02]  /*1820*/  SEL R0, R195, 0xffffffc0, !P0 ;  /* 0xffffffc0c3007807 */ /* 0x000fe40004000000 */
[----:B------:R-:W-:-:S02]  /*1830*/  LEA R197, R197, 0x10080, 0x1 ;  /* 0x00010080c5c57811 */ /* 0x000fc400078e08ff */
[----:B------:R-:W-:Y:S02]  /*1840*/  LEA R193, R193, 0x4080, 0x1 ;  /* 0x00004080c1c17811 */ /* 0x000fe400078e08ff */
[----:B------:R-:W-:Y:S01]  /*1850*/  SEL R195, R195, 0xffffffc0, !P2 ;  /* 0xffffffc0c3c37807 */ /* 0x000fe20005000000 */
[C---:B------:R-:W-:Y:S01]  /*1860*/  IMAD.IADD R198, R197.reuse, 0x1, R194 ;  /* 0x00000001c5c67824 */ /* 0x040fe200078e02c2 */
[----:B------:R-:W-:Y:S01]  /*1870*/  IADD3 R228, R140, 0x80, RZ ;  /* 0x000000808ce47810 */ /* 0x000fe20007ffe0ff */
[----:B------:R-:W-:Y:S01]  /*1880*/  IMAD.IADD R194, R194, 0x1, R193 ;  /* 0x00000001c2c27824 */ /* 0x000fe200078e02c1 */
[----:B------:R-:W-:Y:S01]  /*1890*/  IADD3 R229, R140, 0xc0, RZ ;  /* 0x000000c08ce57810 */ /* 0x000fe20007ffe0ff */
[----:B------:R-:W-:Y:S01]  /*18a0*/  IMAD.IADD R200, R197, 0x1, R195 ;  /* 0x00000001c5c87824 */ /* 0x000fe200078e02c3 */
[----:B------:R-:W-:Y:S01]  /*18b0*/  LOP3.LUT R238, R238, 0xfffffff8, RZ, 0xc0, !PT ;  /* 0xfffffff8eeee7812 */ /* 0x000fe200078ec0ff */
[----:B------:R-:W-:Y:S01]  /*18c0*/  IMAD.IADD R196, R195, 0x1, R193 ;  /* 0x00000001c3c47824 */ /* 0x000fe200078e02c1 */
[----:B------:R-:W-:Y:S01]  /*18d0*/  SHF.R.S32.HI R141, RZ, 0x1f, R140 ;  /* 0x0000001fff8d7819 */ /* 0x000fe2000001148c */
[----:B-1----:R-:W-:Y:S01]  /*18e0*/  IMAD.SHL.U32 R4, R3, 0x2, RZ ;  /* 0x0000000203047824 */ /* 0x002fe200078e00ff */
[----:B------:R-:W-:Y:S01]  /*18f0*/  SHF.R.S32.HI R250, RZ, 0x1f, R228 ;  /* 0x0000001ffffa7819 */ /* 0x000fe200000114e4 */
[----:B------:R-:W-:Y:S01]  /*1900*/  IMAD R3, R13, 0x8, R16 ;  /* 0x000000080d037824 */ /* 0x000fe200078e0210 */
[----:B------:R-:W-:Y:S01]  /*1910*/  SHF.R.S32.HI R249, RZ, 0x1f, R229 ;  /* 0x0000001ffff97819 */ /* 0x000fe200000114e5 */
[----:B------:R-:W-:Y:S01]  /*1920*/  IMAD.IADD R199, R198, 0x1, R195 ;  /* 0x00000001c6c77824 */ /* 0x000fe200078e02c3 */
[C---:B------:R-:W-:Y:S01]  /*1930*/  IADD3 R38, R4.reuse, 0x8, RZ ;  /* 0x0000000804267810 */ /* 0x040fe20007ffe0ff */
[----:B------:R-:W-:Y:S01]  /*1940*/  STL [R1+0x158], R4 ;  /* 0x0001580401007387 */ /* 0x000fe20000100800 */
[C---:B------:R-:W-:Y:S01]  /*1950*/  IADD3 R36, R4.reuse, 0x18, RZ ;  /* 0x0000001804247810 */ /* 0x040fe20007ffe0ff */
[----:B------:R-:W-:Y:S01]  /*1960*/  IMAD.IADD R195, R195, 0x1, R194 ;  /* 0x00000001c3c37824 */ /* 0x000fe200078e02c2 */
[----:B------:R-:W-:Y:S01]  /*1970*/  SHF.R.S32.HI R13, RZ, 0x1f, R38 ;  /* 0x0000001fff0d7819 */ /* 0x000fe20000011426 */
        /* <DEDUP_REMOVED lines=19> */
[----:B-1----:R-:W-:-:S02]  /*1ab0*/  IADD3 R3, R4, 0xe8, RZ ;  /* 0x000000e804037810 */ /* 0x002fc40007ffe0ff */
[C---:B------:R-:W-:Y:S01]  /*1ac0*/  IADD3 R35, R4.reuse, 0x20, RZ ;  /* 0x0000002004237810 */ /* 0x040fe20007ffe0ff */
[----:B------:R-:W-:Y:S01]  /*1ad0*/  STL [R1+0x100], R9 ;  /* 0x0001000901007387 */ /* 0x000fe20000100800 */
[----:B--2---:R-:W-:Y:S02]  /*1ae0*/  SHF.R.S32.HI R13, RZ, 0x1f, R36 ;  /* 0x0000001fff0d7819 */ /* 0x004fe40000011424 */
        /* <DEDUP_REMOVED lines=23> */
[----:B-1----:R-:W-:-:S02]  /*1c60*/  SHF.R.S32.HI R13, RZ, 0x1f, R33 ;  /* 0x0000001fff0d7819 */ /* 0x002fc40000011421 */
[----:B------:R-:W-:Y:S01]  /*1c70*/  LOP3.LUT R12, R12, 0xfffffe00, RZ, 0xc0, !PT ;  /* 0xfffffe000c0c7812 */ /* 0x000fe200078ec0ff */
[----:B------:R-:W-:Y:S01]  /*1c80*/  STL [R1+0xf0], R5 ;  /* 0x0000f00501007387 */ /* 0x000fe20000100800 */
[----:B------:R-:W-:Y:S02]  /*1c90*/  LEA R192, R192, 0xa080, 0x1 ;  /* 0x0000a080c0c07811 */ /* 0x000fe400078e08ff */
[----:B------:R-:W-:Y:S01]  /*1ca0*/  SHF.R.S32.HI R248, RZ, 0x1f, R238 ;  /* 0x0000001ffff87819 */ /* 0x000fe200000114ee */
[----:B------:R1:W-:Y:S01]  /*1cb0*/  STL [R1+0x1c4], R13 ;  /* 0x0001c40d01007387 */ /* 0x0003e20000100800 */
[----:B--2---:R-:W-:-:S03]  /*1cc0*/  SHF.R.S32.HI R6, RZ, 0x1f, R6 ;  /* 0x0000001fff067819 */ /* 0x004fc60000011406 */
[----:B------:R-:W-:Y:S01]  /*1cd0*/  STL [R1+0xec], R4 ;  /* 0x0000ec0401007387 */ /* 0x000fe20000100800 */
[----:B---3--:R-:W-:-:S03]  /*1ce0*/  SHF.R.S32.HI R37, RZ, 0x1f, R37 ;  /* 0x0000001fff257819 */ /* 0x008fc60000011425 */
[----:B------:R2:W-:Y:S01]  /*1cf0*/  STL [R1+0x16c], R6 ;  /* 0x00016c0601007387 */ /* 0x0005e20000100800 */
[----:B----4-:R-:W-:-:S03]  /*1d00*/  SHF.R.S32.HI R35, RZ, 0x1f, R35 ;  /* 0x0000001fff237819 */ /* 0x010fc60000011423 */
[----:B------:R3:W-:Y:S01]  /*1d10*/  STL [R1+0x140], R31 ;  /* 0x0001401f01007387 */ /* 0x0007e20000100800 */
[----:B-----5:R-:W-:-:S03]  /*1d20*/  SHF.R.S32.HI R34, RZ, 0x1f, R34 ;  /* 0x0000001fff227819 */ /* 0x020fc60000011422 */
[----:B------:R4:W-:Y:S01]  /*1d30*/  STL [R1+0x138], R29 ;  /* 0x0001381d01007387 */ /* 0x0009e20000100800 */
[----:B------:R-:W-:-:S03]  /*1d40*/  SHF.R.S32.HI R32, RZ, 0x1f, R32 ;  /* 0x0000001fff207819 */ /* 0x000fc60000011420 */
[----:B------:R5:W-:Y:S04]  /*1d50*/  STL [R1+0xe0], R28 ;  /* 0x0000e01c01007387 */ /* 0x000be80000100800 */
[----:B------:R5:W-:Y:S01]  /*1d60*/  STL [R1+0x130], R26 ;  /* 0x0001301a01007387 */ /* 0x000be20000100800 */
[----:B-1----:R-:W-:-:S03]  /*1d70*/  SHF.R.S32.HI R13, RZ, 0x1f, R30 ;  /* 0x0000001fff0d7819 */ /* 0x002fc6000001141e */
[----:B------:R1:W-:Y:S04]  /*1d80*/  STL [R1+0x12c], R25 ;  /* 0x00012c1901007387 */ /* 0x0003e80000100800 */
[----:B------:R1:W-:Y:S01]  /*1d90*/  STL [R1+0x1b8], R13 ;  /* 0x0001b80d01007387 */ /* 0x0003e20000100800 */
[----:B--2---:R-:W-:Y:S02]  /*1da0*/  SHF.R.S32.HI R6, RZ, 0x1f, R5 ;  /* 0x0000001fff067819 */ /* 0x004fe40000011405 */
[----:B------:R-:W-:Y:S01]  /*1db0*/  SHF.R.S32.HI R5, RZ, 0x1f, R4 ;  /* 0x0000001fff057819 */ /* 0x000fe20000011404 */
[----:B------:R2:W-:Y:S01]  /*1dc0*/  STL [R1+0x124], R23 ;  /* 0x0001241701007387 */ /* 0x0005e20000100800 */
[----:B------:R-:W-:Y:S01]  /*1dd0*/  IMAD.IADD R4, R15, 0x1, R0 ;  /* 0x000000010f047824 */ /* 0x000fe200078e0200 */
[----:B---3--:R-:W-:-:S02]  /*1de0*/  SHF.R.S32.HI R31, RZ, 0x1f, R31 ;  /* 0x0000001fff1f7819 */ /* 0x008fc4000001141f */
[----:B------:R3:W-:Y:S01]  /*1df0*/  STL [R1+0x120], R22 ;  /* 0x0001201601007387 */ /* 0x0007e20000100800 */
[----:B----4-:R-:W-:-:S03]  /*1e00*/  SHF.R.S32.HI R29, RZ, 0x1f, R29 ;  /* 0x0000001fff1d7819 */ /* 0x010fc6000001141d */
[----:B------:R4:W-:Y:S01]  /*1e10*/  STL [R1+0x118], R20 ;  /* 0x0001181401007387 */ /* 0x0009e20000100800 */
[----:B-----5:R-:W-:-:S03]  /*1e20*/  SHF.R.S32.HI R28, RZ, 0x1f, R28 ;  /* 0x0000001fff1c7819 */ /* 0x020fc6000001141c */
[----:B------:R5:W-:Y:S01]  /*1e30*/  STL [R1+0xdc], R19 ;  /* 0x0000dc1301007387 */ /* 0x000be20000100800 */
[----:B------:R-:W-:-:S03]  /*1e40*/  SHF.R.S32.HI R26, RZ, 0x1f, R26 ;  /* 0x0000001fff1a7819 */ /* 0x000fc6000001141a */
[----:B------:R5:W-:Y:S01]  /*1e50*/  STL [R1+0x110], R17 ;  /* 0x0001101101007387 */ /* 0x000be20000100800 */
[----:B-1----:R-:W-:-:S03]  /*1e60*/  SHF.R.S32.HI R25, RZ, 0x1f, R25 ;  /* 0x0000001fff197819 */ /* 0x002fc60000011419 */
[----:B------:R1:W-:Y:S01]  /*1e70*/  STL [R1+0x10c], R16 ;  /* 0x00010c1001007387 */ /* 0x0003e20000100800 */
[----:B------:R-:W-:-:S03]  /*1e80*/  SHF.R.S32.HI R13, RZ, 0x1f, R27 ;  /* 0x0000001fff0d7819 */ /* 0x000fc6000001141b */
[----:B------:R-:W-:Y:S01]  /*1e90*/  STL [R1+0x13c], R30 ;  /* 0x00013c1e01007387 */ /* 0x000fe20000100800 */
[----:B--2---:R-:W-:-:S03]  /*1ea0*/  SHF.R.S32.HI R23, RZ, 0x1f, R23 ;  /* 0x0000001fff177819 */ /* 0x004fc60000011417 */
[----:B------:R2:W-:Y:S01]  /*1eb0*/  STL [R1+0x1ac], R13 ;  /* 0x0001ac0d01007387 */ /* 0x0005e20000100800 */
[----:B---3--:R-:W-:-:S03]  /*1ec0*/  SHF.R.S32.HI R22, RZ, 0x1f, R22 ;  /* 0x0000001fff167819 */ /* 0x008fc60000011416 */
[----:B------:R-:W-:Y:S01]  /*1ed0*/  STL [R1+0x134], R27 ;  /* 0x0001341b01007387 */ /* 0x000fe20000100800 */
[----:B----4-:R-:W-:-:S03]  /*1ee0*/  SHF.R.S32.HI R20, RZ, 0x1f, R20 ;  /* 0x0000001fff147819 */ /* 0x010fc60000011414 */
[----:B------:R-:W-:Y:S01]  /*1ef0*/  STL [R1+0x128], R24 ;  /* 0x0001281801007387 */ /* 0x000fe20000100800 */
[----:B-----5:R-:W-:-:S03]  /*1f00*/  SHF.R.S32.HI R19, RZ, 0x1f, R19 ;  /* 0x0000001fff137819 */ /* 0x020fc60000011413 */
[----:B------:R-:W-:Y:S01]  /*1f10*/  STL [R1+0x11c], R21 ;  /* 0x00011c1501007387 */ /* 0x000fe20000100800 */
[----:B------:R-:W-:-:S03]  /*1f20*/  SHF.R.S32.HI R17, RZ, 0x1f, R17 ;  /* 0x0000001fff117819 */ /* 0x000fc60000011411 */
[----:B------:R-:W-:Y:S01]  /*1f30*/  STL [R1+0x114], R18 ;  /* 0x0001141201007387 */ /* 0x000fe20000100800 */
[----:B-1----:R-:W-:-:S03]  /*1f40*/  SHF.R.S32.HI R16, RZ, 0x1f, R16 ;  /* 0x0000001fff107819 */ /* 0x002fc60000011410 */
[----:B------:R-:W-:Y:S04]  /*1f50*/  STL [R1+0x1d4], R37 ;  /* 0x0001d42501007387 */ /* 0x000fe80000100800 */
[----:B------:R-:W-:Y:S01]  /*1f60*/  STL [R1+0x1cc], R35 ;  /* 0x0001cc2301007387 */ /* 0x000fe20000100800 */
[----:B--2---:R-:W-:-:S03]  /*1f70*/  SHF.R.S32.HI R13, RZ, 0x1f, R24 ;  /* 0x0000001fff0d7819 */ /* 0x004fc60000011418 */
[----:B------:R-:W-:Y:S04]  /*1f80*/  STL [R1+0x1c8], R34 ;  /* 0x0001c82201007387 */ /* 0x000fe80000100800 */
[----:B------:R1:W-:Y:S04]  /*1f90*/  STL [R1+0x1a0], R13 ;  /* 0x0001a00d01007387 */ /* 0x0003e80000100800 */
[----:B------:R-:W-:Y:S04]  /*1fa0*/  STL [R1+0x1c0], R32 ;  /* 0x0001c02001007387 */ /* 0x000fe80000100800 */
[----:B------:R-:W-:Y:S04]  /*1fb0*/  STL [R1+0x1bc], R31 ;  /* 0x0001bc1f01007387 */ /* 0x000fe80000100800 */
[----:B------:R-:W-:Y:S04]  /*1fc0*/  STL [R1+0x1b4], R29 ;  /* 0x0001b41d01007387 */ /* 0x000fe80000100800 */
[----:B------:R-:W-:Y:S04]  /*1fd0*/  STL [R1+0x1b0], R28 ;  /* 0x0001b01c01007387 */ /* 0x000fe80000100800 */
[----:B------:R-:W-:Y:S04]  /*1fe0*/  STL [R1+0x1a8], R26 ;  /* 0x0001a81a01007387 */ /* 0x000fe80000100800 */
[----:B------:R-:W-:Y:S01]  /*1ff0*/  STL [R1+0x1a4], R25 ;  /* 0x0001a41901007387 */ /* 0x000fe20000100800 */
[----:B-1----:R-:W-:-:S03]  /*2000*/  SHF.R.S32.HI R13, RZ, 0x1f, R21 ;  /* 0x0000001fff0d7819 */ /* 0x002fc60000011415 */
        /* <DEDUP_REMOVED lines=11> */
[----:B------:R-:W-:Y:S01]  /*20c0*/  STL [R1+0xd0], R4 ;  /* 0x0000d00401007387 */ /* 0x000fe20000100800 */
[----:B-1----:R-:W-:Y:S02]  /*20d0*/  SHF.R.S32.HI R13, RZ, 0x1f, R11 ;  /* 0x0000001fff0d7819 */ /* 0x002fe4000001140b */
[----:B------:R-:W-:-:S02]  /*20e0*/  SHF.R.S32.HI R11, RZ, 0x1f, R10 ;  /* 0x0000001fff0b7819 */ /* 0x000fc4000001140a */
[----:B------:R-:W-:Y:S01]  /*20f0*/  SHF.R.S32.HI R10, RZ, 0x1f, R9 ;  /* 0x0000001fff0a7819 */ /* 0x000fe20000011409 */
[----:B------:R-:W-:Y:S01]  /*2100*/  STL [R1+0x17c], R13 ;  /* 0x00017c0d01007387 */ /* 0x000fe20000100800 */
[----:B------:R-:W-:Y:S02]  /*2110*/  SHF.R.S32.HI R9, RZ, 0x1f, R8 ;  /* 0x0000001fff097819 */ /* 0x000fe40000011408 */
[----:B------:R-:W-:Y:S01]  /*2120*/  SHF.R.S32.HI R8, RZ, 0x1f, R3 ;  /* 0x0000001fff087819 */ /* 0x000fe20000011403 */
[----:B------:R-:W-:Y:S01]  /*2130*/  IMAD.IADD R3, R15, 0x1, R2 ;  /* 0x000000010f037824 */ /* 0x000fe200078e0202 */
[----:B------:R-:W-:Y:S01]  /*2140*/  STL [R1+0x178], R11 ;  /* 0x0001780b01007387 */ /* 0x000fe20000100800 */
[----:B------:R-:W-:-:S03]  /*2150*/  IMAD.IADD R2, R2, 0x1, R14 ;  /* 0x0000000102027824 */ /* 0x000fc600078e020e */
[----:B------:R1:W-:Y:S04]  /*2160*/  STL [R1+0xc0], R3 ;  /* 0x0000c00301007387 */ /* 0x0003e80000100800 */
[----:B------:R-:W-:Y:S04]  /*2170*/  STL [R1+0x174], R10 ;  /* 0x0001740a01007387 */ /* 0x000fe80000100800 */
[----:B------:R-:W-:Y:S04]  /*2180*/  STL [R1+0x170], R9 ;  /* 0x0001700901007387 */ /* 0x000fe80000100800 */
[----:B------:R-:W-:Y:S04]  /*2190*/  STL [R1+0x168], R8 ;  /* 0x0001680801007387 */ /* 0x000fe80000100800 */
[----:B------:R-:W-:Y:S01]  /*21a0*/  STL [R1+0xbc], R2 ;  /* 0x0000bc0201007387 */ /* 0x000fe20000100800 */
[----:B-1----:R-:W-:-:S05]  /*21b0*/  IMAD.IADD R3, R0, 0x1, R3 ;  /* 0x0000000100037824 */ /* 0x002fca00078e0203 */
[----:B------:R1:W-:Y:S02]  /*21c0*/  STL [R1+0xcc], R3 ;  /* 0x0000cc0301007387 */ /* 0x0003e40000100800 */
[----:B-1----:R-:W-:Y:S02]  /*21d0*/  IMAD.IADD R3, R0, 0x1, R14 ;  /* 0x0000000100037824 */ /* 0x002fe400078e020e */
[----:B------:R-:W-:-:S03]  /*21e0*/  IMAD.IADD R0, R2, 0x1, R0 ;  /* 0x0000000102007824 */ /* 0x000fc600078e0200 */
[----:B------:R1:W-:Y:S04]  /*21f0*/  STL [R1+0xc8], R3 ;  /* 0x0000c80301007387 */ /* 0x0003e80000100800 */
[----:B------:R1:W-:Y:S02]  /*2200*/  STL [R1+0xc4], R0 ;  /* 0x0000c40001007387 */ /* 0x0003e40000100800 */
.L_x_2511:
[----:B------:R-:W2:Y:S01]  /*2210*/  LDL R24, [R1+0xac] ;  /* 0x0000ac0001187983 */ /* 0x000ea20000100800 */
[----:B------:R-:W-:-:S03]  /*2220*/  ISETP.NE.U32.AND P0, PT, RZ, c[0x0][0x370], PT ;  /* 0x0000dc00ff007a0c */ /* 0x000fc60003f05070 */
[----:B------:R-:W3:Y:S01]  /*2230*/  LDL R25, [R1+0xa8] ;  /* 0x0000a80001197983 */ /* 0x000ee20000100800 */
[----:B------:R-:W-:Y:S02]  /*2240*/  ISETP.NE.AND.EX P0, PT, RZ, c[0x0][0x374], PT, P0 ;  /* 0x0000dd00ff007a0c */ /* 0x000fe40003f05300 */
[----:B------:R-:W-:Y:S01]  /*2250*/  ISETP.NE.U32.AND P4, PT, RZ, c[0x0][0x358], PT ;  /* 0x0000d600ff007a0c */ /* 0x000fe20003f85070 */
[----:B------:R-:W-:Y:S02]  /*2260*/  IMAD.MOV.U32 R23, RZ, RZ, 0x4 ;  /* 0x00000004ff177424 */ /* 0x000fe400078e00ff */
[----:B-1----:R-:W-:Y:S01]  /*2270*/  IMAD.MOV.U32 R0, RZ, RZ, RZ ;  /* 0x000000ffff007224 */ /* 0x002fe200078e00ff */
[----:B------:R-:W-:Y:S02]  /*2280*/  ISETP.NE.AND.EX P4, PT, RZ, c[0x0][0x35c], PT, P4 ;  /* 0x0000d700ff007a0c */ /* 0x000fe40003f85340 */
[----:B------:R-:W-:Y:S01]  /*2290*/  ISETP.NE.U32.AND P3, PT, RZ, c[0x0][0x350], PT ;  /* 0x0000d400ff007a0c */ /* 0x000fe20003f65070 */
[----:B------:R-:W-:Y:S01]  /*22a0*/  IMAD.MOV.U32 R20, RZ, RZ, RZ ;  /* 0x000000ffff147224 */ /* 0x000fe200078e00ff */
[----:B------:R-:W-:-:S02]  /*22b0*/  ISETP.NE.U32.AND P2, PT, RZ, c[0x0][0x348], PT ;  /* 0x0000d200ff007a0c */ /* 0x000fc40003f45070 */
[----:B------:R-:W-:Y:S02]  /*22c0*/  ISETP.NE.AND.EX P3, PT, RZ, c[0x0][0x354], PT, P3 ;  /* 0x0000d500ff007a0c */ /* 0x000fe40003f65330 */
[----:B------:R-:W-:Y:S01]  /*22d0*/  ISETP.NE.AND.EX P2, PT, RZ, c[0x0][0x34c], PT, P2 ;  /* 0x0000d300ff007a0c */ /* 0x000fe20003f45320 */
[----:B------:R-:W-:Y:S02]  /*22e0*/  IMAD.MOV.U32 R22, RZ, RZ, RZ ;  /* 0x000000ffff167224 */ /* 0x000fe400078e00ff */
[----:B------:R-:W-:Y:S02]  /*22f0*/  IMAD.MOV.U32 R4, RZ, RZ, RZ ;  /* 0x000000ffff047224 */ /* 0x000fe400078e00ff */
[----:B--2---:R-:W-:-:S05]  /*2300*/  @P0 IMAD.WIDE R2, R24, R23, c[0x0][0x370] ;  /* 0x0000dc0018020625 */ /* 0x004fca00078e0217 */
[----:B------:R1:W2:Y:S01]  /*2310*/  @P0 LDG.E R0, [R2.64] ;  /* 0x0000000a02000981 */ /* 0x0002a2000c1e1900 */
[----:B------:R-:W-:-:S04]  /*2320*/  IMAD.WIDE R8, R24, R23, c[0x0][0x350] ;  /* 0x0000d40018087625 */ /* 0x000fc800078e0217 */
[CC--:B------:R-:W-:Y:S01]  /*2330*/  IMAD.WIDE R10, R24.reuse, R23.reuse, c[0x0][0x348] ;  /* 0x0000d200180a7625 */ /* 0x0c0fe200078e0217 */
[----:B------:R-:W4:Y:S04]  /*2340*/  @P3 LDG.E R22, [R8.64] ;  /* 0x0000000a08163981 */ /* 0x000f28000c1e1900 */
[----:B------:R-:W3:Y:S01]  /*2350*/  @P2 LDG.E R4, [R10.64] ;  /* 0x0000000a0a042981 */ /* 0x000ee2000c1e1900 */
[----:B-1----:R-:W-:-:S05]  /*2360*/  IMAD.WIDE R2, R24, R23, c[0x0][0x358] ;  /* 0x0000d60018027625 */ /* 0x002fca00078e0217 */
[----:B------:R-:W3:Y:S01]  /*2370*/  @P4 LDG.E R20, [R2.64] ;  /* 0x0000000a02144981 */ /* 0x000ee2000c1e1900 */
[----:B------:R-:W-:-:S04]  /*2380*/  ISETP.NE.U32.AND P1, PT, RZ, c[0x0][0x360], PT ;  /* 0x0000d800ff007a0c */ /* 0x000fc80003f25070 */
[----:B------:R-:W-:Y:S01]  /*2390*/  ISETP.NE.AND.EX P1, PT, RZ, c[0x0][0x364], PT, P1 ;  /* 0x0000d900ff007a0c */ /* 0x000fe20003f25310 */
[----:B------:R-:W-:Y:S01]  /*23a0*/  YIELD ;  /* 0x0000000000007946 */ /* 0x000fe20003800000 */
[----:B------:R-:W-:Y:S02]  /*23b0*/  ULDC UR5, c[0x0][0x2ac] ;  /* 0x0000ab0000057ab9 */ /* 0x000fe40000000800 */
[----:B------:R-:W-:Y:S01]  /*23c0*/  ULDC UR4, c[0x0][0x1d0] ;  /* 0x0000740000047ab9 */ /* 0x000fe20000000800 */
[----:B------:R-:W-:Y:S01]  /*23d0*/  IMAD.U32 R6, RZ, RZ, UR7 ;  /* 0x00000007ff067e24 */ /* 0x000fe2000f8e00ff */
[----:B------:R-:W-:Y:S01]  /*23e0*/  UIMAD UR4, UR5, UR4, URZ ;  /* 0x00000004050472a4 */ /* 0x000fe2000f8e023f */
[----:B------:R-:W-:-:S03]  /*23f0*/  MOV R19, c[0x0][0x168] ;  /* 0x00005a0000137a02 */ /* 0x000fc60000000f00 */
[----:B------:R-:W-:-:S03]  /*2400*/  IADD3 R172, P0, R6, 0x48, RZ ;  /* 0x0000004806ac7810 */ /* 0x000fc60007f1e0ff */
[----:B------:R-:W-:Y:S01]  /*2410*/  @P1 IMAD.WIDE R14, R24, R23, c[0x0][0x360] ;  /* 0x0000d800180e1625 */ /* 0x000fe200078e0217 */
[----:B------:R-:W-:-:S03]  /*2420*/  IADD3.X R173, RZ, UR6, RZ, P0, !PT ;  /* 0x00000006ffad7c10 */ /* 0x000fc600087fe4ff */
[----:B------:R-:W-:Y:S01]  /*2430*/  IMAD.U32 R18, RZ, RZ, UR4 ;  /* 0x00000004ff127e24 */ /* 0x000fe2000f8e00ff */
[----:B------:R1:W5:Y:S04]  /*2440*/  @P1 LDG.E R19, [R14.64] ;  /* 0x0000000a0e131981 */ /* 0x000368000c1e1900 */
[----:B--2---:R-:W-:Y:S01]  /*2450*/  STL [R1+0x48], R0 ;  /* 0x0000480001007387 */ /* 0x004fe20000100800 */
[----:B----4-:R-:W-:-:S03]  /*2460*/  IMAD.IADD R5, R22, 0x1, R0 ;  /* 0x0000000116057824 */ /* 0x010fc600078e0200 */
[----:B---3--:R2:W-:Y:S04]  /*2470*/  STL [R1+0x4c], R4 ;  /* 0x00004c0401007387 */ /* 0x0085e80000100800 */
[----:B------:R3:W-:Y:S04]  /*2480*/  STL [R1+0x50], R5 ;  /* 0x0000500501007387 */ /* 0x0007e80000100800 */
[----:B------:R4:W-:Y:S01]  /*2490*/  STL [R1+0x54], R20 ;  /* 0x0000541401007387 */ /* 0x0009e20000100800 */
[C---:B--2---:R-:W-:Y:S02]  /*24a0*/  LOP3.LUT R4, R25.reuse, 0xff000000, RZ, 0xc0, !PT ;  /* 0xff00000019047812 */ /* 0x044fe400078ec0ff */
[----:B---3--:R-:W-:-:S02]  /*24b0*/  LOP3.LUT R5, R25, 0xff0000, RZ, 0xc0, !PT ;  /* 0x00ff000019057812 */ /* 0x008fc400078ec0ff */
[----:B------:R-:W-:-:S04]  /*24c0*/  SHF.R.U32.HI R4, RZ, 0x8, R4 ;  /* 0x00000008ff047819 */ /* 0x000fc80000011604 */
[----:B-1----:R-:W-:Y:S01]  /*24d0*/  LEA.HI R14, R5, R4, RZ, 0x10 ;  /* 0x00000004050e7211 */ /* 0x002fe200078f80ff */
[----:B------:R-:W-:Y:S01]  /*24e0*/  IMAD.MOV.U32 R4, RZ, RZ, c[0x0][0x228] ;  /* 0x00008a00ff047624 */ /* 0x000fe200078e00ff */
[----:B------:R-:W-:Y:S05]  /*24f0*/  @P1 BRA `(.L_x_2278) ;  /* 0x0000004000001947 */ /* 0x000fea0003800000 */
[----:B------:R-:W-:Y:S05]  /*2500*/  @!P2 BRA `(.L_x_2278) ;  /* 0x000000300000a947 */ /* 0x000fea0003800000 */
[----:B------:R1:W2:Y:S04]  /*2510*/  LDG.E R5, [R10.64] ;  /* 0x0000000a0a057981 */ /* 0x0002a8000c1e1900 */
[----:B-1----:R-:W2:Y:S02]  /*2520*/  LDG.E R10, [R10.64+0x4] ;  /* 0x0000040a0a0a7981 */ /* 0x002ea4000c1e1900 */
[----:B--2--5:R-:W-:-:S05]  /*2530*/  IADD3 R19, -R5, R10, RZ ;  /* 0x0000000a05137210 */ /* 0x024fca0007ffe1ff */
.L_x_2278:
[----:B-----5:R1:W-:Y:S01]  /*2540*/  STL [R1+0x58], R19 ;  /* 0x0000581301007387 */ /* 0x0203e20000100800 */
[----:B------:R-:W-:-:S04]  /*2550*/  ISETP.NE.U32.AND P0, PT, RZ, c[0x0][0x368], PT ;  /* 0x0000da00ff007a0c */ /* 0x000fc80003f05070 */
[----:B------:R-:W-:-:S13]  /*2560*/  ISETP.NE.AND.EX P0, PT, RZ, c[0x0][0x36c], PT, P0 ;  /* 0x0000db00ff007a0c */ /* 0x000fda0003f05300 */
[----:B------:R-:W-:Y:S05]  /*2570*/  @!P0 BRA `(.L_x_2279) ;  /* 0x0000003000008947 */ /* 0x000fea0003800000 */
[----:B------:R-:W-:-:S05]  /*2580*/  IMAD.WIDE R8, R24, R23, c[0x0][0x368] ;  /* 0x0000da0018087625 */ /* 0x000fca00078e0217 */
[----:B------:R2:W5:Y:S01]  /*2590*/  LDG.E R18, [R8.64] ;  /* 0x0000000a08127981 */ /* 0x000562000c1e1900 */
[----:B------:R-:W-:Y:S05]  /*25a0*/  BRA `(.L_x_2280) ;  /* 0x0000004000007947 */ /* 0x000fea0003800000 */
.L_x_2279:
[----:B------:R-:W-:Y:S05]  /*25b0*/  @!P3 BRA `(.L_x_2280) ;  /* 0x000000300000b947 */ /* 0x000fea0003800000 */
[----:B------:R2:W3:Y:S04]  /*25c0*/  LDG.E R5, [R8.64] ;  /* 0x0000000a08057981 */ /* 0x0004e8000c1e1900 */
[----:B--2---:R-:W3:Y:S02]  /*25d0*/  LDG.E R8, [R8.64+0x4] ;  /* 0x0000040a08087981 */ /* 0x004ee4000c1e1900 */
[----:B---3--:R-:W-:Y:S02]  /*25e0*/  IADD3 R18, -R5, R8, RZ ;  /* 0x0000000805127210 */ /* 0x008fe40007ffe1ff */
.L_x_2280:
[----:B------:R-:W-:Y:S01]  /*25f0*/  ISETP.NE.U32.AND P0, PT, RZ, c[0x0][0x378], PT ;  /* 0x0000de00ff007a0c */ /* 0x000fe20003f05070 */
[----:B--2---:R-:W2:Y:S03]  /*2600*/  LDL R8, [R1+0x15c] ;  /* 0x00015c0001087983 */ /* 0x004ea60000100800 */
[----:B------:R-:W-:Y:S01]  /*2610*/  ISETP.NE.AND.EX P0, PT, RZ, c[0x0][0x37c], PT, P0 ;  /* 0x0000df00ff007a0c */ /* 0x000fe20003f05300 */
[----:B----4-:R3:W4:Y:S01]  /*2620*/  @P4 LDG.E R6, [R2.64] ;  /* 0x0000000a02064981 */ /* 0x010722000c1e1900 */
[----:B-----5:R-:W-:-:S03]  /*2630*/  IMAD.MOV.U32 R13, RZ, RZ, R18 ;  /* 0x000000ffff0d7224 */ /* 0x020fc600078e0012 */
[----:B------:R3:W4:Y:S08]  /*2640*/  @P4 LDG.E R5, [R2.64+0x4] ;  /* 0x0000040a02054981 */ /* 0x000730000c1e1900 */
[----:B---3--:R-:W-:-:S05]  /*2650*/  @P0 IMAD.WIDE R2, R24, R23, c[0x0][0x378] ;  /* 0x0000de0018020625 */ /* 0x008fca00078e0217 */
[----:B------:R3:W4:Y:S01]  /*2660*/  @P0 LDG.E R13, [R2.64] ;  /* 0x0000000a020d0981 */ /* 0x000722000c1e1900 */
[----:B------:R-:W-:-:S05]  /*2670*/  IMAD.IADD R15, R18, 0x1, -R0 ;  /* 0x00000001120f7824 */ /* 0x000fca00078e0a00 */
[----:B------:R1:W-:Y:S01]  /*2680*/  STL [R1+0x5c], R15 ;  /* 0x00005c0f01007387 */ /* 0x0003e20000100800 */
[----:B---3--:R-:W-:-:S05]  /*2690*/  IMAD.MOV.U32 R2, RZ, RZ, c[0x0][0x2c4] ;  /* 0x0000b100ff027624 */ /* 0x008fca00078e00ff */
[----:B------:R-:W-:Y:S01]  /*26a0*/  ISETP.NE.AND P1, PT, R2, 0x1, PT ;  /* 0x000000010200780c */ /* 0x000fe20003f25270 */
[----:B--2---:R-:W-:Y:S02]  /*26b0*/  IMAD.SHL.U32 R9, R8, 0x80, RZ ;  /* 0x0000008008097824 */ /* 0x004fe400078e00ff */
[----:B------:R-:W-:-:S03]  /*26c0*/  IMAD.MOV.U32 R8, RZ, RZ, c[0x0][0x32c] ;  /* 0x0000cb00ff087624 */ /* 0x000fc600078e00ff */
[----:B------:R-:W-:Y:S01]  /*26d0*/  IADD3 R0, R9, 0x7f, RZ ;  /* 0x0000007f09007810 */ /* 0x000fe20007ffe0ff */
[----:B------:R1:W-:Y:S01]  /*26e0*/  STL [R1+0xa0], R9 ;  /* 0x0000a00901007387 */ /* 0x0003e20000100800 */
[----:B------:R-:W-:Y:S01]  /*26f0*/  ISETP.GE.AND P2, PT, R8, 0x1, PT ;  /* 0x000000010800780c */ /* 0x000fe20003f46270 */
[----:B----4-:R-:W-:-:S04]  /*2700*/  @P4 IMAD.IADD R4, R5, 0x1, -R6 ;  /* 0x0000000105044824 */ /* 0x010fc800078e0a06 */
[----:B------:R-:W-:-:S04]  /*2710*/  @P1 IMAD.HI.U32 R3, R0, c[0x0][0x2c8], RZ ;  /* 0x0000b20000031a27 */ /* 0x000fc800078e00ff */
[----:B------:R-:W-:Y:S01]  /*2720*/  IMAD.IADD R5, R15, 0x1, R4 ;  /* 0x000000010f057824 */ /* 0x000fe200078e0204 */
[----:B------:R-:W-:-:S04]  /*2730*/  @P1 SHF.R.U32.HI R0, RZ, c[0x0][0x2cc], R3 ;  /* 0x0000b300ff001a19 */ /* 0x000fc80000011603 */
[----:B------:R1:W-:Y:S01]  /*2740*/  STL.64 [R1+0x60], R4 ;  /* 0x0000600401007387 */ /* 0x0003e20000100a00 */
[----:B------:R-:W-:Y:S02]  /*2750*/  IADD3 R2, R5, 0x2f, RZ ;  /* 0x0000002f05027810 */ /* 0x000fe40007ffe0ff */
[----:B------:R-:W-:-:S03]  /*2760*/  IADD3 R0, R0, 0x1, R5 ;  /* 0x0000000100007810 */ /* 0x000fc60007ffe005 */
[----:B------:R-:W-:-:S04]  /*2770*/  IMAD.HI R2, R2, 0x2aaaaaab, RZ ;  /* 0x2aaaaaab02027827 */ /* 0x000fc800078e02ff */
[----:B------:R-:W-:Y:S01]  /*2780*/  IMAD.IADD R3, R0, 0x1, -R19 ;  /* 0x0000000100037824 */ /* 0x000fe200078e0a13 */
[----:B------:R-:W-:-:S04]  /*2790*/  SHF.R.U32.HI R6, RZ, 0x1f, R2 ;  /* 0x0000001fff067819 */ /* 0x000fc80000011602 */
[----:B------:R-:W-:Y:S02]  /*27a0*/  LEA.HI.SX32 R21, R2, R6, 0x1d ;  /* 0x0000000602157211 */ /* 0x000fe400078feaff */
[----:B------:R-:W-:Y:S01]  /*27b0*/  IADD3 R2, R3, c[0x0][0x328], RZ ;  /* 0x0000ca0003027a10 */ /* 0x000fe20007ffe0ff */
[----:B------:R1:W-:Y:S01]  /*27c0*/  STL [R1+0x68], R13 ;  /* 0x0000680d01007387 */ /* 0x0003e20000100800 */
        /* <DEDUP_REMOVED lines=11> */
.L_x_2283:
[----:B------:R-:W-:-:S13]  /*2880*/  ISETP.NE.AND P0, PT, R8, 0x1, PT ;  /* 0x000000010800780c */ /* 0x000fda0003f05270 */
[----:B------:R-:W-:-:S05]  /*2890*/  @P0 IMAD.HI.U32 R3, R0, c[0x0][0x330], RZ ;  /* 0x0000cc0000030a27 */ /* 0x000fca00078e00ff */
[----:B------:R-:W-:Y:S02]  /*28a0*/  @P0 SHF.R.U32.HI R0, RZ, c[0x0][0x334], R3 ;  /* 0x0000cd00ff000a19 */ /* 0x000fe40000011603 */
.L_x_2284:
[----:B------:R-:W-:Y:S05]  /*28b0*/  BSYNC B0 ;  /* 0x0000000000007941 */ /* 0x000fea0003800000 */
.L_x_2282:
[----:B------:R-:W-:-:S05]  /*28c0*/  IMAD R0, R0, R8, c[0x0][0x32c] ;  /* 0x0000cb0000007624 */ /* 0x000fca00078e0208 */
[----:B------:R-:W-:-:S04]  /*28d0*/  IMNMX R2, R2, R0, PT ;  /* 0x0000000002027217 */ /* 0x000fc80003800200 */
.L_x_2281:
[----:B------:R-:W-:Y:S01]  /*28e0*/  IADD3 R3, R2, 0x2f, RZ ;  /* 0x0000002f02037810 */ /* 0x000fe20007ffe0ff */
[----:B------:R-:W-:-:S04]  /*28f0*/  @P1 IMAD.HI.U32 R2, R9, c[0x0][0x2c8], RZ ;  /* 0x0000b20009021a27 */ /* 0x000fc800078e00ff */
[----:B------:R-:W-:-:S04]  /*2900*/  IMAD.HI R3, R3, 0x2aaaaaab, RZ ;  /* 0x2aaaaaab03037827 */ /* 0x000fc800078e02ff */
[----:B------:R-:W-:Y:S01]  /*2910*/  IMAD.MOV.U32 R0, RZ, RZ, R9 ;  /* 0x000000ffff007224 */ /* 0x000fe200078e0009 */
[----:B------:R-:W-:Y:S02]  /*2920*/  @P1 SHF.R.U32.HI R0, RZ, c[0x0][0x2cc], R2 ;  /* 0x0000b300ff001a19 */ /* 0x000fe40000011602 */
[----:B------:R-:W-:Y:S02]  /*2930*/  SHF.R.U32.HI R11, RZ, 0x1f, R3 ;  /* 0x0000001fff0b7819 */ /* 0x000fe40000011603 */
[----:B------:R-:W-:Y:S02]  /*2940*/  IADD3 R0, R0, R5, -R19 ;  /* 0x0000000500007210 */ /* 0x000fe40007ffe813 */
[----:B------:R-:W-:Y:S02]  /*2950*/  LEA.HI.SX32 R11, R3, R11, 0x1d ;  /* 0x0000000b030b7211 */ /* 0x000fe400078feaff */
        /* <DEDUP_REMOVED lines=12> */
.L_x_2287:
[----:B------:R-:W-:-:S13]  /*2a20*/  ISETP.NE.AND P0, PT, R8, 0x1, PT ;  /* 0x000000010800780c */ /* 0x000fda0003f05270 */
[----:B------:R-:W-:-:S05]  /*2a30*/  @P0 IMAD.HI.U32 R3, R0, c[0x0][0x330], RZ ;  /* 0x0000cc0000030a27 */ /* 0x000fca00078e00ff */
[----:B------:R-:W-:Y:S02]  /*2a40*/  @P0 SHF.R.U32.HI R0, RZ, c[0x0][0x334], R3 ;  /* 0x0000cd00ff000a19 */ /* 0x000fe40000011603 */
.L_x_2288:
[----:B------:R-:W-:Y:S05]  /*2a50*/  BSYNC B0 ;  /* 0x0000000000007941 */ /* 0x000fea0003800000 */
.L_x_2286:
[----:B------:R-:W-:-:S05]  /*2a60*/  IMAD R0, R0, c[0x0][0x32c], RZ ;  /* 0x0000cb0000007a24 */ /* 0x000fca00078e02ff */
[----:B------:R-:W-:-:S05]  /*2a70*/  IMNMX R2, R2, R0, !PT ;  /* 0x0000000002027217 */ /* 0x000fca0007800200 */
.L_x_2285:
[----:B------:R-:W-:Y:S01]  /*2a80*/  IMAD.HI R2, R2, 0x2aaaaaab, RZ ;  /* 0x2aaaaaab02027827 */ /* 0x000fe200078e02ff */
[----:B------:R-:W-:Y:S01]  /*2a90*/  LOP3.LUT R26, R14, 0xff, RZ, 0xc0, !PT ;  /* 0x000000ff0e1a7812 */ /* 0x000fe200078ec0ff */
[----:B------:R-:W-:Y:S01]  /*2aa0*/  BSSY B0, `(.L_x_2289) ;  /* 0x0000029000007945 */ /* 0x000fe20003800000 */
[----:B------:R-:W-:Y:S02]  /*2ab0*/  SHF.R.U32.HI R0, RZ, 0x10, R14 ;  /* 0x00000010ff007819 */ /* 0x000fe4000001160e */
[----:B------:R-:W-:Y:S01]  /*2ac0*/  SHF.R.U32.HI R10, RZ, 0x1f, R2 ;  /* 0x0000001fff0a7819 */ /* 0x000fe20000011602 */
[----:B------:R2:W-:Y:S03]  /*2ad0*/  STL [R1+0xd8], R26 ;  /* 0x0000d81a01007387 */ /* 0x0005e60000100800 */
[----:B------:R-:W-:Y:S01]  /*2ae0*/  LEA.HI.SX32 R10, R2, R10, 0x1d ;  /* 0x0000000a020a7211 */ /* 0x000fe200078feaff */
[----:B------:R2:W-:Y:S01]  /*2af0*/  STL [R1+0xb0], R0 ;  /* 0x0000b00001007387 */ /* 0x0005e20000100800 */
[----:B------:R-:W-:-:S02]  /*2b00*/  IMAD.MOV.U32 R2, RZ, RZ, RZ ;  /* 0x000000ffff027224 */ /* 0x000fc400078e00ff */
[----:B------:R-:W-:-:S04]  /*2b10*/  IMNMX R10, RZ, R10, !PT ;  /* 0x0000000aff0a7217 */ /* 0x000fc80007800200 */
[----:B------:R-:W-:-:S13]  /*2b20*/  ISETP.GT.AND P0, PT, R11, R10, PT ;  /* 0x0000000a0b00720c */ /* 0x000fda0003f04270 */
[----:B------:R-:W-:Y:S05]  /*2b30*/  @!P0 BRA `(.L_x_2290) ;  /* 0x000001f000008947 */ /* 0x000fea0003800000 */
[----:B------:R-:W-:-:S04]  /*2b40*/  ISETP.NE.AND P0, PT, R0, RZ, PT ;  /* 0x000000ff0000720c */ /* 0x000fc80003f05270 */
[----:B--2---:R-:W-:-:S04]  /*2b50*/  SEL R0, R0, c[0x0][0x338], P0 ;  /* 0x0000ce0000007a07 */ /* 0x004fc80000000000 */
[----:B------:R-:W-:Y:S02]  /*2b60*/  IABS R3, R0 ;  /* 0x0000000000037213 */ /* 0x000fe40000000000 */
[----:B------:R-:W-:Y:S02]  /*2b70*/  IADD3 R14, R0, -0x1, R11 ;  /* 0xffffffff000e7810 */ /* 0x000fe40007ffe00b */
[----:B------:R-:W2:Y:S03]  /*2b80*/  I2F.RP R8, R3 ;  /* 0x0000000300087306 */ /* 0x000ea60000209400 */
[----:B------:R-:W-:-:S05]  /*2b90*/  IMAD.IADD R14, R14, 0x1, -R10 ;  /* 0x000000010e0e7824 */ /* 0x000fca00078e0a0a */
[----:B------:R-:W-:Y:S02]  /*2ba0*/  IABS R17, R14 ;  /* 0x0000000e00117213 */ /* 0x000fe40000000000 */
[----:B------:R-:W-:-:S04]  /*2bb0*/  LOP3.LUT R14, R14, R0, RZ, 0x3c, !PT ;  /* 0x000000000e0e7212 */ /* 0x000fc800078e3cff */
[----:B------:R-:W-:Y:S01]  /*2bc0*/  ISETP.GE.AND P1, PT, R14, RZ, PT ;  /* 0x000000ff0e00720c */ /* 0x000fe20003f26270 */
[----:B--2---:R-:W2:Y:S02]  /*2bd0*/  MUFU.RCP R8, R8 ;  /* 0x0000000800087308 */ /* 0x004ea40000001000 */
[----:B--2---:R-:W-:-:S06]  /*2be0*/  IADD3 R8, R8, 0xffffffe, RZ ;  /* 0x0ffffffe08087810 */ /* 0x004fcc0007ffe0ff */
[----:B-1----:R-:W1:Y:S02]  /*2bf0*/  F2I.FTZ.U32.TRUNC.NTZ R9, R8 ;  /* 0x0000000800097305 */ /* 0x002e64000021f000 */
[----:B-1----:R-:W-:Y:S02]  /*2c00*/  IMAD.MOV R2, RZ, RZ, -R9 ;  /* 0x000000ffff027224 */ /* 0x002fe400078e0a09 */
        /* <DEDUP_REMOVED lines=18> */
.L_x_2290:
[----:B------:R-:W-:Y:S05]  /*2d30*/  BSYNC B0 ;  /* 0x0000000000007941 */ /* 0x000fea0003800000 */
.L_x_2289:
[----:B------:R-:W3:Y:S01]  /*2d40*/  LDL R6, [R1+0x1dc] ;  /* 0x0001dc0001067983 */ /* 0x000ee20000100800 */
[----:B------:R-:W-:-:S04]  /*2d50*/  IMAD R10, R26, R2, R10 ;  /* 0x000000021a0a7224 */ /* 0x000fc800078e020a */
[C---:B--2---:R-:W-:Y:S02]  /*2d60*/  IMAD.IADD R0, R10.reuse, 0x1, R2 ;  /* 0x000000010a007824 */ /* 0x044fe400078e0202 */
        /* <DEDUP_REMOVED lines=8> */
[----:B------:R-:W-:Y:S01]  /*2df0*/  @P0 IADD3 R2, R0, 0x2f, RZ ;  /* 0x0000002f00020810 */ /* 0x000fe20007ffe0ff */
[----:B------:R-:W-:-:S04]  /*2e00*/  IMAD.MOV.U32 R0, RZ, RZ, R101 ;  /* 0x000000ffff007224 */ /* 0x000fc800078e0065 */
[----:B------:R-:W-:-:S05]  /*2e10*/  @P0 IMAD.HI R2, R2, 0x2aaaaaab, RZ ;  /* 0x2aaaaaab02020827 */ /* 0x000fca00078e02ff */
[----:B------:R-:W-:-:S04]  /*2e20*/  @P0 SHF.R.U32.HI R3, RZ, 0x1f, R2 ;  /* 0x0000001fff030819 */ /* 0x000fc80000011602 */
[----:B------:R-:W-:-:S04]  /*2e30*/  @P0 LEA.HI.SX32 R0, R2, R3, 0x1d ;  /* 0x0000000302000211 */ /* 0x000fc800078feaff */
[----:B------:R-:W-:Y:S01]  /*2e40*/  ISETP.GT.AND P0, PT, R0, R101, PT ;  /* 0x000000650000720c */ /* 0x000fe20003f04270 */
[----:B---3--:R-:W-:-:S04]  /*2e50*/  IMAD.IADD R2, R7, 0x1, R6 ;  /* 0x0000000107027824 */ /* 0x008fc800078e0206 */
[----:B------:R-:W-:-:S08]  /*2e60*/  IMAD.SHL.U32 R223, R2, 0x2, RZ ;  /* 0x0000000202df7824 */ /* 0x000fd000078e00ff */
[----:B------:R-:W-:Y:S05]  /*2e70*/  @!P0 BRA `(.L_x_2291) ;  /* 0x00006b0000008947 */ /* 0x000fea0003800000 */
[----:B------:R-:W-:-:S04]  /*2e80*/  ISETP.NE.U32.AND P0, PT, RZ, c[0x0][0x340], PT ;  /* 0x0000d000ff007a0c */ /* 0x000fc80003f05070 */
[----:B------:R-:W-:-:S13]  /*2e90*/  ISETP.NE.AND.EX P2, PT, RZ, c[0x0][0x344], PT, P0 ;  /* 0x0000d100ff007a0c */ /* 0x000fda0003f45300 */
[----:B------:R-:W-:-:S05]  /*2ea0*/  @P2 IMAD.WIDE R2, R24, R23, c[0x0][0x340] ;  /* 0x0000d00018022625 */ /* 0x000fca00078e0217 */
[----:B-1----:R1:W2:Y:S01]  /*2eb0*/  @P2 LDG.E R15, [R2.64] ;  /* 0x0000000a020f2981 */ /* 0x0022a2000c1e1900 */
[----:B------:R-:W-:Y:S01]  /*2ec0*/  LOP3.LUT R25, R25, 0xffff, RZ, 0xc0, !PT ;  /* 0x0000ffff19197812 */ /* 0x000fe200078ec0ff */
[----:B------:R-:W-:Y:S01]  /*2ed0*/  IMAD.MOV.U32 R124, RZ, RZ, 0x30 ;  /* 0x00000030ff7c7424 */ /* 0x000fe200078e00ff */
[----:B------:R-:W-:Y:S01]  /*2ee0*/  SHF.R.S32.HI R14, RZ, 0x1f, R24 ;  /* 0x0000001fff0e7819 */ /* 0x000fe20000011418 */
[----:B------:R-:W-:Y:S01]  /*2ef0*/  IMAD.MOV.U32 R133, RZ, RZ, c[0x0][0x238] ;  /* 0x00008e00ff857624 */ /* 0x000fe200078e00ff */
[----:B------:R-:W-:Y:S01]  /*2f00*/  IADD3 R37, R0, -0x1, RZ ;  /* 0xffffffff00257810 */ /* 0x000fe20007ffe0ff */
[----:B------:R-:W-:Y:S01]  /*2f10*/  IMAD R132, R124, c[0x0][0x23c], RZ ;  /* 0x00008f007c847a24 */ /* 0x000fe200078e02ff */
[----:B------:R-:W-:Y:S01]  /*2f20*/  SEL R10, R14, RZ, !P4 ;  /* 0x000000ff0e0a7207 */ /* 0x000fe20006000000 */
[----:B------:R-:W-:Y:S01]  /*2f30*/  IMAD.WIDE.U32 R122, R124, c[0x0][0x238], RZ ;  /* 0x00008e007c7a7a25 */ /* 0x000fe200078e00ff */
[----:B------:R-:W-:Y:S02]  /*2f40*/  SEL R11, R24, RZ, !P4 ;  /* 0x000000ff180b7207 */ /* 0x000fe40006000000 */
[----:B------:R-:W-:Y:S01]  /*2f50*/  SHF.R.S32.HI R16, RZ, 0x1f, R145 ;  /* 0x0000001fff107819 */ /* 0x000fe20000011491 */
[----:B------:R-:W-:Y:S01]  /*2f60*/  IMAD R0, R10, c[0x0][0x248], RZ ;  /* 0x000092000a007a24 */ /* 0x000fe200078e02ff */
[----:B------:R-:W-:Y:S01]  /*2f70*/  IADD3 R102, P0, R145, R20, RZ ;  /* 0x0000001491667210 */ /* 0x000fe20007f1e0ff */
[----:B------:R-:W-:Y:S01]  /*2f80*/  IMAD R6, R37, -0x30, R4 ;  /* 0xffffffd025067824 */ /* 0x000fe200078e0204 */
[----:B------:R-:W-:Y:S01]  /*2f90*/  ISETP.GE.AND P1, PT, R140, c[0x0][0x1d4], PT ;  /* 0x000075008c007a0c */ /* 0x000fe20003f26270 */
[----:B------:R-:W-:Y:S01]  /*2fa0*/  IMAD R0, R11, c[0x0][0x24c], R0 ;  /* 0x000093000b007a24 */ /* 0x000fe200078e0200 */
[----:B------:R-:W-:Y:S01]  /*2fb0*/  LEA.HI.X.SX32 R103, R20, R16, 0x1, P0 ;  /* 0x0000001014677211 */ /* 0x000fe200000f0eff */
[----:B------:R-:W-:Y:S01]  /*2fc0*/  IMAD.IADD R132, R123, 0x1, R132 ;  /* 0x000000017b847824 */ /* 0x000fe200078e0284 */
[----:B------:R-:W-:Y:S01]  /*2fd0*/  IMNMX R6, R6, 0x30, PT ;  /* 0x0000003006067817 */ /* 0x000fe20003800200 */
[----:B------:R-:W-:Y:S01]  /*2fe0*/  IMAD.SHL.U32 R137, R133, 0x20, RZ ;  /* 0x0000002085897824 */ /* 0x000fe200078e00ff */
[----:B------:R-:W-:Y:S01]  /*2ff0*/  ISETP.GE.AND P4, PT, R144, c[0x0][0x1d4], PT ;  /* 0x0000750090007a0c */ /* 0x000fe20003f86270 */
[----:B------:R-:W-:Y:S01]  /*3000*/  IMAD.IADD R121, R22, 0x1, R18 ;  /* 0x0000000116797824 */ /* 0x000fe200078e0212 */
[----:B------:R-:W-:Y:S01]  /*3010*/  LOP3.LUT R213, R213, 0xfffffff7, RZ, 0xc0, !PT ;  /* 0xfffffff7d5d57812 */ /* 0x000fe200078ec0ff */
[----:B------:R-:W-:Y:S01]  /*3020*/  IMAD.SHL.U32 R26, R145, 0x40, RZ ;  /* 0x00000040911a7824 */ /* 0x000fe200078e00ff */
[----:B------:R-:W-:Y:S01]  /*3030*/  ISETP.GE.AND P6, PT, R228, c[0x0][0x1d4], PT ;  /* 0x00007500e4007a0c */ /* 0x000fe20003fc6270 */
[----:B-1----:R-:W-:Y:S01]  /*3040*/  IMAD.WIDE.U32 R2, R25, c[0x0][0x240], R140 ;  /* 0x0000900019027a25 */ /* 0x002fe200078e008c */
[----:B------:R-:W-:-:S02]  /*3050*/  ISETP.GE.AND P5, PT, R229, c[0x0][0x1d4], PT ;  /* 0x00007500e5007a0c */ /* 0x000fc40003fa6270 */
[----:B------:R-:W-:Y:S01]  /*3060*/  @P1 LOP3.LUT R213, R213, 0x8, RZ, 0xfc, !PT ;  /* 0x00000008d5d51812 */ /* 0x000fe200078efcff */
[----:B------:R-:W-:Y:S01]  /*3070*/  IMAD R3, R25, c[0x0][0x244], R3 ;  /* 0x0000910019037a24 */ /* 0x000fe200078e0203 */
[----:B------:R-:W-:Y:S01]  /*3080*/  MOV R129, 0x5 ;  /* 0x0000000500817802 */ /* 0x000fe20000000f00 */
[----:B------:R-:W-:Y:S01]  /*3090*/  IMAD.MOV.U32 R128, RZ, RZ, c[0x0][0x280] ;  /* 0x0000a000ff807624 */ /* 0x000fe200078e00ff */
[----:B------:R-:W-:Y:S01]  /*30a0*/  LOP3.LUT R213, R213, 0xfffffffb, RZ, 0xc0, !PT ;  /* 0xfffffffbd5d57812 */ /* 0x000fe200078ec0ff */
[----:B------:R-:W-:Y:S01]  /*30b0*/  IMAD.WIDE.U32 R2, R11, c[0x0][0x248], R2 ;  /* 0x000092000b027a25 */ /* 0x000fe200078e0002 */
[----:B------:R-:W-:Y:S02]  /*30c0*/  SHF.L.U64.HI R133, R133, R129, c[0x0][0x23c] ;  /* 0x00008f0085857619 */ /* 0x000fe40000010281 */
[----:B------:R-:W-:Y:S01]  /*30d0*/  @P4 LOP3.LUT R213, R213, 0x4, RZ, 0xfc, !PT ;  /* 0x00000004d5d54812 */ /* 0x000fe200078efcff */
[----:B------:R-:W-:Y:S01]  /*30e0*/  IMAD.IADD R3, R3, 0x1, R0 ;  /* 0x0000000103037824 */ /* 0x000fe200078e0200 */
[----:B------:R-:W-:Y:S01]  /*30f0*/  SHF.R.S32.HI R143, RZ, 0x1f, R142 ;  /* 0x0000001fff8f7819 */ /* 0x000fe2000001148e */
[----:B------:R-:W-:Y:S01]  /*3100*/  IMAD R0, R103, c[0x0][0x238], RZ ;  /* 0x00008e0067007a24 */ /* 0x000fe200078e02ff */
[----:B------:R-:W-:Y:S01]  /*3110*/  LOP3.LUT R213, R213, 0xfffffffd, RZ, 0xc0, !PT ;  /* 0xfffffffdd5d57812 */ /* 0x000fe200078ec0ff */
[----:B------:R-:W-:Y:S01]  /*3120*/  IMAD.WIDE.U32 R106, R102, c[0x0][0x238], R2 ;  /* 0x00008e00666a7a25 */ /* 0x000fe200078e0002 */
[----:B------:R-:W-:-:S02]  /*3130*/  SHF.R.S32.HI R3, RZ, 0x1f, R37 ;  /* 0x0000001fff037819 */ /* 0x000fc40000011425 */
[----:B------:R-:W-:Y:S01]  /*3140*/  @P6 LOP3.LUT R213, R213, 0x2, RZ, 0xfc, !PT ;  /* 0x00000002d5d56812 */ /* 0x000fe200078efcff */
[----:B------:R-:W-:Y:S01]  /*3150*/  IMAD R5, R102, c[0x0][0x23c], R0 ;  /* 0x00008f0066057a24 */ /* 0x000fe200078e0200 */
[----:B------:R-:W-:Y:S01]  /*3160*/  IADD3 R0, -R145, R6, RZ ;  /* 0x0000000691007210 */ /* 0x000fe20007ffe1ff */
[----:B------:R-:W-:Y:S01]  /*3170*/  IMAD R2, R132, R37, RZ ;  /* 0x0000002584027224 */ /* 0x000fe200078e02ff */
[----:B------:R-:W-:Y:S01]  /*3180*/  LOP3.LUT R26, R26, 0x1c0, RZ, 0xc0, !PT ;  /* 0x000001c01a1a7812 */ /* 0x000fe200078ec0ff */
[----:B------:R-:W-:Y:S01]  /*3190*/  IMAD.IADD R105, R107, 0x1, R5 ;  /* 0x000000016b697824 */ /* 0x000fe200078e0205 */
[C---:B------:R-:W-:Y:S01]  /*31a0*/  ISETP.GE.AND P0, PT, R0.reuse, 0x1, PT ;  /* 0x000000010000780c */ /* 0x040fe20003f06270 */
[----:B------:R-:W-:Y:S01]  /*31b0*/  IMAD.MOV.U32 R104, RZ, RZ, R106 ;  /* 0x000000ffff687224 */ /* 0x000fe200078e006a */
[----:B------:R-:W-:Y:S01]  /*31c0*/  ISETP.GT.AND P3, PT, R0, 0x20, PT ;  /* 0x000000200000780c */ /* 0x000fe20003f64270 */
[-C--:B------:R-:W-:Y:S01]  /*31d0*/  IMAD R2, R3, R122.reuse, R2 ;  /* 0x0000007a03027224 */ /* 0x080fe200078e0202 */
[----:B------:R-:W-:Y:S01]  /*31e0*/  IADD3 R27, R145, 0x20, RZ ;  /* 0x00000020911b7810 */ /* 0x000fe20007ffe0ff */
[----:B------:R-:W-:Y:S01]  /*31f0*/  IMAD.WIDE.U32 R8, R37, R122, R104 ;  /* 0x0000007a25087225 */ /* 0x000fe200078e0068 */
[----:B------:R-:W-:-:S02]  /*3200*/  MOV R71, c[0x0][0x27c] ;  /* 0x00009f0000477a02 */ /* 0x000fc40000000f00 */
[----:B------:R-:W-:Y:S01]  /*3210*/  SHF.L.U32 R27, R27, 0x6, RZ ;  /* 0x000000061b1b7819 */ /* 0x000fe200000006ff */
[----:B------:R-:W-:Y:S01]  /*3220*/  IMAD R0, R10, c[0x0][0x268], RZ ;  /* 0x00009a000a007a24 */ /* 0x000fe200078e02ff */
[----:B------:R-:W-:Y:S01]  /*3230*/  IADD3 R5, R9, R2, RZ ;  /* 0x0000000209057210 */ /* 0x000fe20007ffe0ff */
[----:B------:R-:W-:Y:S01]  /*3240*/  IMAD R6, R16, c[0x0][0x280], RZ ;  /* 0x0000a00010067a24 */ /* 0x000fe200078e02ff */
[----:B------:R-:W-:Y:S01]  /*3250*/  LOP3.LUT R27, R27, 0x1c0, RZ, 0xc0, !PT ;  /* 0x000001c01b1b7812 */ /* 0x000fe200078ec0ff */
[----:B------:R-:W-:Y:S01]  /*3260*/  IMAD R94, R11, c[0x0][0x26c], R0 ;  /* 0x00009b000b5e7a24 */ /* 0x000fe200078e0200 */
[----:B------:R-:W-:Y:S01]  /*3270*/  @P0 LEA R2, P1, R8, c[0x0][0x220], 0x1 ;  /* 0x0000880008020a11 */ /* 0x000fe200078208ff */
[----:B------:R-:W-:Y:S01]  /*3280*/  IMAD R0, R16, c[0x0][0x290], RZ ;  /* 0x0000a40010007a24 */ /* 0x000fe200078e02ff */
[----:B------:R-:W-:Y:S01]  /*3290*/  SHF.R.U32.HI R136, RZ, 0x3, R27 ;  /* 0x00000003ff887819 */ /* 0x000fe2000001161b */
[----:B------:R-:W-:Y:S01]  /*32a0*/  IMAD.WIDE.U32 R18, R145, c[0x0][0x290], R142 ;  /* 0x0000a40091127a25 */ /* 0x000fe200078e008e */
[----:B------:R-:W-:-:S02]  /*32b0*/  @P0 LEA.HI.X R3, R8, c[0x0][0x224], R5, 0x1, P1 ;  /* 0x0000890008030a11 */ /* 0x000fc400008f0c05 */
[----:B------:R-:W-:Y:S01]  /*32c0*/  LOP3.LUT P1, RZ, R213, 0x8, RZ, 0xc0, !PT ;  /* 0x00000008d5ff7812 */ /* 0x000fe2000782c0ff */
[----:B------:R-:W-:Y:S01]  /*32d0*/  IMAD R0, R145, c[0x0][0x294], R0 ;  /* 0x0000a50091007a24 */ /* 0x000fe200078e0200 */
[----:B------:R-:W-:Y:S01]  /*32e0*/  LOP3.LUT R213, R213, 0xfffffffe, RZ, 0xc0, !PT ;  /* 0xfffffffed5d57812 */ /* 0x000fe200078ec0ff */
[C---:B------:R-:W-:Y:S02]  /*32f0*/  IMAD R6, R145.reuse, c[0x0][0x284], R6 ;  /* 0x0000a10091067a24 */ /* 0x040fe400078e0206 */
[----:B------:R-:W-:Y:S01]  /*3300*/  IMAD.WIDE.U32 R20, R145, c[0x0][0x280], R142 ;  /* 0x0000a00091147a25 */ /* 0x000fe200078e008e */
[----:B------:R-:W-:-:S03]  /*3310*/  @P5 LOP3.LUT R213, R213, 0x1, RZ, 0xfc, !PT ;  /* 0x00000001d5d55812 */ /* 0x000fc600078efcff */
[----:B------:R-:W-:-:S04]  /*3320*/  IMAD.WIDE.U32 R16, R145, c[0x0][0x280], R140 ;  /* 0x0000a00091107a25 */ /* 0x000fc800078e008c */
[----:B------:R-:W-:Y:S01]  /*3330*/  @!PT LDS RZ, [RZ] ;  /* 0x00000000fffff984 */ /* 0x000fe20000000800 */
[----:B------:R-:W-:Y:S01]  /*3340*/  @!PT LDS RZ, [RZ] ;  /* 0x00000000fffff984 */ /* 0x000fe20000000800 */
[----:B------:R-:W-:Y:S01]  /*3350*/  @!PT LDS RZ, [RZ] ;  /* 0x00000000fffff984 */ /* 0x000fe20000000800 */
[----:B------:R1:W-:Y:S01]  /*3360*/  @P0 LDGSTS.E.BYPASS.LTC128B.128 [R223+0xa080], [R2.64], !P1 ;  /* 0x0a08000002df0fae */ /* 0x0003e2000c901d4a */
[----:B------:R-:W-:Y:S01]  /*3370*/  ISETP.GE.AND P1, PT, R140, c[0x0][0x27c], PT ;  /* 0x00009f008c007a0c */ /* 0x000fe20003f26270 */
[----:B------:R-:W-:Y:S02]  /*3380*/  IMAD.IADD R19, R19, 0x1, R0 ;  /* 0x0000000113137824 */ /* 0x000fe400078e0200 */
[----:B------:R1:W-:Y:S01]  /*3390*/  @P0 LDGSTS.E.BYPASS.LTC128B.128 [R223+0xb880], [R2.64+0x80], !P4 ;  /* 0x0b88008002df0fae */ /* 0x0003e2000e101d4a */
[----:B------:R-:W-:Y:S02]  /*33a0*/  IMAD.IADD R21, R21, 0x1, R6 ;  /* 0x0000000115157824 */ /* 0x000fe400078e0206 */
[----:B------:R-:W-:Y:S01]  /*33b0*/  IMAD.IADD R17, R6, 0x1, R17 ;  /* 0x0000000106117824 */ /* 0x000fe200078e0211 */
[----:B------:R1:W-:Y:S01]  /*33c0*/  @P0 LDGSTS.E.BYPASS.LTC128B.128 [R223+0xd080], [R2.64+0x100], !P6 ;  /* 0x0d08010002df0fae */ /* 0x0003e2000f101d4a */
[----:B------:R-:W-:Y:S01]  /*33d0*/  SHF.R.S32.HI R6, RZ, 0x1f, R13 ;  /* 0x0000001fff067819 */ /* 0x000fe2000001140d */
[----:B------:R-:W-:-:S02]  /*33e0*/  IMAD.WIDE.U32 R92, R13, c[0x0][0x280], R20 ;  /* 0x0000a0000d5c7a25 */ /* 0x000fc400078e0014 */
[----:B------:R1:W-:Y:S01]  /*33f0*/  @P0 LDGSTS.E.BYPASS.LTC128B.128 [R223+0xe880], [R2.64+0x180], !P5 ;  /* 0x0e88018002df0fae */ /* 0x0003e2000e901d4a */
[----:B------:R-:W-:Y:S01]  /*3400*/  @P3 IADD3 R9, P0, R137, R8, RZ ;  /* 0x0000000889093210 */ /* 0x000fe20007f1e0ff */
[----:B------:R-:W-:Y:S02]  /*3410*/  IMAD R23, R6, c[0x0][0x290], RZ ;  /* 0x0000a40006177a24 */ /* 0x000fe400078e02ff */
[----:B------:R-:W-:Y:S01]  /*3420*/  IMAD.WIDE.U32 R90, R13, c[0x0][0x290], R18 ;  /* 0x0000a4000d5a7a25 */ /* 0x000fe200078e0012 */
[----:B------:R-:W-:Y:S02]  /*3430*/  @P3 IADD3.X R5, R5, R133, RZ, P0, !PT ;  /* 0x0000008505053210 */ /* 0x000fe400007fe4ff */
[----:B------:R-:W-:Y:S01]  /*3440*/  @P3 LEA R8, P0, R9, c[0x0][0x220], 0x1 ;  /* 0x0000880009083a11 */ /* 0x000fe200078008ff */
[C---:B------:R-:W-:Y:S02]  /*3450*/  IMAD R23, R13.reuse, c[0x0][0x294], R23 ;  /* 0x0000a5000d177a24 */ /* 0x040fe400078e0217 */
[----:B------:R-:W-:Y:S01]  /*3460*/  IMAD.WIDE.U32 R88, R13, c[0x0][0x280], R16 ;  /* 0x0000a0000d587a25 */ /* 0x000fe200078e0010 */
[----:B------:R-:W-:-:S02]  /*3470*/  @P3 LEA.HI.X R9, R9, c[0x0][0x224], R5, 0x1, P0 ;  /* 0x0000890009093a11 */ /* 0x000fc400000f0c05 */
[----:B------:R-:W-:Y:S01]  /*3480*/  LOP3.LUT P0, RZ, R213, 0x8, RZ, 0xc0, !PT ;  /* 0x00000008d5ff7812 */ /* 0x000fe2000780c0ff */
[----:B------:R-:W-:Y:S02]  /*3490*/  IMAD.MOV.U32 R135, RZ, RZ, c[0x0][0x290] ;  /* 0x0000a400ff877624 */ /* 0x000fe400078e00ff */
[C---:B------:R-:W-:Y:S02]  /*34a0*/  IMAD R130, R124.reuse, c[0x0][0x284], RZ ;  /* 0x0000a1007c827a24 */ /* 0x040fe400078e02ff */
[C---:B------:R-:W-:Y:S02]  /*34b0*/  IMAD R131, R124.reuse, c[0x0][0x294], RZ ;  /* 0x0000a5007c837a24 */ /* 0x040fe400078e02ff */
[----:B------:R-:W-:-:S04]  /*34c0*/  IMAD.WIDE.U32 R126, R124, c[0x0][0x280], RZ ;  /* 0x0000a0007c7e7a25 */ /* 0x000fc800078e00ff */
[----:B------:R-:W-:Y:S02]  /*34d0*/  IMAD.WIDE.U32 R124, R124, c[0x0][0x290], RZ ;  /* 0x0000a4007c7c7a25 */ /* 0x000fe400078e00ff */
[----:B------:R3:W-:Y:S02]  /*34e0*/  @P3 LDGSTS.E.BYPASS.LTC128B.128 [R245+0xb080], [R8.64], !P0 ;  /* 0x0b08000008f53fae */ /* 0x0007e4000c101d4a */
[----:B-1----:R-:W-:Y:S01]  /*34f0*/  IMAD.WIDE.U32 R2, R25, c[0x0][0x260], R140 ;  /* 0x0000980019027a25 */ /* 0x002fe200078e008c */
[----:B------:R-:W-:Y:S01]  /*3500*/  IADD3 R131, R125, R131, RZ ;  /* 0x000000837d837210 */ /* 0x000fe20007ffe0ff */
[----:B------:R3:W-:Y:S02]  /*3510*/  @P3 LDGSTS.E.BYPASS.LTC128B.128 [R245+0xc880], [R8.64+0x80], !P4 ;  /* 0x0c88008008f53fae */ /* 0x0007e4000e101d4a */
[C---:B------:R-:W-:Y:S02]  /*3520*/  IMAD R3, R25.reuse, c[0x0][0x264], R3 ;  /* 0x0000990019037a24 */ /* 0x040fe400078e0203 */
[----:B------:R3:W-:Y:S01]  /*3530*/  @P3 LDGSTS.E.BYPASS.LTC128B.128 [R245+0xe080], [R8.64+0x100], !P6 ;  /* 0x0e08010008f53fae */ /* 0x0007e2000f101d4a */
[----:B------:R-:W-:-:S03]  /*3540*/  IMAD.WIDE.U32 R112, R25, c[0x0][0x1e8], RZ ;  /* 0x00007a0019707a25 */ /* 0x000fc600078e00ff */
[----:B------:R3:W-:Y:S01]  /*3550*/  @P3 LDGSTS.E.BYPASS.LTC128B.128 [R245+0xf880], [R8.64+0x180], !P5 ;  /* 0x0f88018008f53fae */ /* 0x0007e2000e901d4a */
[----:B------:R-:W-:Y:S01]  /*3560*/  IMAD.WIDE.U32 R84, R11, c[0x0][0x268], R2 ;  /* 0x00009a000b547a25 */ /* 0x000fe200078e0002 */
[----:B------:R-:W-:Y:S02]  /*3570*/  SEL R2, RZ, c[0x0][0x27c], !P1 ;  /* 0x00009f00ff027a07 */ /* 0x000fe40004800000 */
[----:B------:R-:W0:Y:S01]  /*3580*/  LDGDEPBAR ;  /* 0x00000000000079af */ /* 0x000e220000000000 */
[----:B------:R-:W-:Y:S01]  /*3590*/  WARPSYNC 0xffffffff ;  /* 0xffffffff00007948 */ /* 0x000fe20003800000 */
[----:B------:R-:W-:Y:S01]  /*35a0*/  IADD3 R2, R140, R2, RZ ;  /* 0x000000028c027210 */ /* 0x000fe20007ffe0ff */
[----:B------:R-:W-:-:S03]  /*35b0*/  IMAD.WIDE.U32 R110, R25, c[0x0][0x210], RZ ;  /* 0x00008400196e7a25 */ /* 0x000fc600078e00ff */
[----:B------:R-:W-:Y:S01]  /*35c0*/  SHF.R.S32.HI R22, RZ, 0x1f, R2 ;  /* 0x0000001fff167819 */ /* 0x000fe20000011402 */
[C---:B------:R-:W-:Y:S01]  /*35d0*/  IMAD.SHL.U32 R134, R128.reuse, 0x20, RZ ;  /* 0x0000002080867824 */ /* 0x040fe200078e00ff */
[-C--:B------:R-:W-:Y:S01]  /*35e0*/  SHF.L.U64.HI R128, R128, R129.reuse, c[0x0][0x284] ;  /* 0x0000a10080807619 */ /* 0x080fe20000010281 */
[----:B------:R-:W-:Y:S01]  /*35f0*/  IMAD.SHL.U32 R71, R71, 0x2, RZ ;  /* 0x0000000247477824 */ /* 0x000fe200078e00ff */
[----:B------:R-:W-:Y:S01]  /*3600*/  SHF.L.U64.HI R129, R135, R129, c[0x0][0x294] ;  /* 0x0000a50087817619 */ /* 0x000fe20000010281 */
[----:B------:R-:W-:Y:S01]  /*3610*/  IMAD.IADD R130, R127, 0x1, R130 ;  /* 0x000000017f827824 */ /* 0x000fe200078e0282 */
[----:B------:R-:W-:Y:S01]  /*3620*/  SHF.L.U32 R135, R135, 0x5, RZ ;  /* 0x0000000587877819 */ /* 0x000fe200000006ff */
[C---:B------:R-:W-:Y:S02]  /*3630*/  IMAD R120, R25.reuse, c[0x0][0x1ec], R113 ;  /* 0x00007b0019787a24 */ /* 0x040fe400078e0271 */
[----:B------:R-:W-:Y:S02]  /*3640*/  IMAD R119, R25, c[0x0][0x214], R111 ;  /* 0x0000850019777a24 */ /* 0x000fe400078e026f */
[----:B------:R-:W-:-:S02]  /*3650*/  IMAD.IADD R94, R85, 0x1, R94 ;  /* 0x00000001555e7824 */ /* 0x000fc400078e025e */
[----:B------:R-:W-:Y:S01]  /*3660*/  IMAD.IADD R99, R91, 0x1, R23 ;  /* 0x000000015b637824 */ /* 0x000fe200078e0217 */
[--C-:B--2---:R-:W-:Y:S01]  /*3670*/  @P2 SHF.R.S32.HI R11, RZ, 0x1f, R15.reuse ;  /* 0x0000001fff0b2819 */ /* 0x104fe2000001140f */
[----:B------:R-:W-:Y:S01]  /*3680*/  @P2 IMAD.MOV.U32 R10, RZ, RZ, R15 ;  /* 0x000000ffff0a2224 */ /* 0x000fe200078e000f */
[----:B------:R-:W-:Y:S01]  /*3690*/  @!P2 MOV R11, R14 ;  /* 0x0000000e000ba202 */ /* 0x000fe20000000f00 */
[----:B------:R-:W-:Y:S01]  /*36a0*/  @!P2 IMAD.MOV.U32 R10, RZ, RZ, R24 ;  /* 0x000000ffff0aa224 */ /* 0x000fe200078e0018 */
[----:B------:R-:W-:Y:S01]  /*36b0*/  BAR.SYNC.DEFER_BLOCKING 0x0 ;  /* 0x0000000000007b1d */ /* 0x000fe20000010000 */
[----:B------:R-:W-:Y:S01]  /*36c0*/  ISETP.GE.AND P2, PT, R144, c[0x0][0x27c], PT ;  /* 0x00009f0090007a0c */ /* 0x000fe20003f46270 */
[----:B------:R-:W-:Y:S01]  /*36d0*/  IMAD.WIDE.U32 R14, R145, c[0x0][0x290], R140 ;  /* 0x0000a400910e7a25 */ /* 0x000fe200078e008c */
[----:B------:R-:W-:Y:S02]  /*36e0*/  LEA.HI R24, R22, R2, RZ, 0x6 ;  /* 0x0000000216187211 */ /* 0x000fe400078f30ff */
[----:B------:R-:W-:Y:S01]  /*36f0*/  SEL R3, RZ, c[0x0][0x27c], !P2 ;  /* 0x00009f00ff037a07 */ /* 0x000fe20005000000 */
[----:B------:R-:W-:-:S02]  /*3700*/  IMAD.IADD R15, R0, 0x1, R15 ;  /* 0x00000001000f7824 */ /* 0x000fc400078e020f */
[----:B------:R-:W-:-:S04]  /*3710*/  IMAD.WIDE.U32 R108, R10, c[0x0][0x2b0], RZ ;  /* 0x0000ac000a6c7a25 */ /* 0x000fc800078e00ff */
[----:B------:R-:W-:Y:S01]  /*3720*/  IMAD.IADD R0, R144, 0x1, R3 ;  /* 0x0000000190007824 */ /* 0x000fe200078e0203 */
[----:B------:R-:W-:Y:S01]  /*3730*/  LEA.HI R3, R22, R2, RZ, 0x3 ;  /* 0x0000000216037211 */ /* 0x000fe200078f18ff */
[----:B------:R-:W-:Y:S02]  /*3740*/  IMAD R22, R6, c[0x0][0x280], RZ ;  /* 0x0000a00006167a24 */ /* 0x000fe400078e02ff */
[C---:B------:R-:W-:Y:S01]  /*3750*/  IMAD.WIDE.U32 R86, R13.reuse, c[0x0][0x290], R14 ;  /* 0x0000a4000d567a25 */ /* 0x040fe200078e000e */
[----:B------:R-:W-:Y:S02]  /*3760*/  SHF.R.S32.HI R5, RZ, 0x1f, R0 ;  /* 0x0000001fff057819 */ /* 0x000fe40000011400 */
[C---:B------:R-:W-:Y:S01]  /*3770*/  LOP3.LUT R6, R26.reuse, 0x38, R3, 0xf8, !PT ;  /* 0x000000381a067812 */ /* 0x040fe200078ef803 */
[----:B------:R-:W-:Y:S01]  /*3780*/  IMAD R22, R13, c[0x0][0x284], R22 ;  /* 0x0000a1000d167a24 */ /* 0x000fe200078e0216 */
[-C--:B------:R-:W-:Y:S01]  /*3790*/  LEA.HI R2, R5, R0.reuse, RZ, 0x3 ;  /* 0x0000000005027211 */ /* 0x080fe200078f18ff */
[----:B------:R-:W-:Y:S01]  /*37a0*/  IMAD.IADD R95, R23, 0x1, R87 ;  /* 0x00000001175f7824 */ /* 0x000fe200078e0257 */
[----:B------:R-:W-:Y:S01]  /*37b0*/  LEA.HI R0, R5, R0, RZ, 0x6 ;  /* 0x0000000005007211 */ /* 0x000fe200078f30ff */
[----:B------:R-:W-:Y:S01]  /*37c0*/  IMAD.IADD R100, R93, 0x1, R22 ;  /* 0x000000015d647824 */ /* 0x000fe200078e0216 */
[----:B------:R-:W-:Y:S01]  /*37d0*/  LOP3.LUT R13, R26, 0x38, R2, 0xf8, !PT ;  /* 0x000000381a0d7812 */ /* 0x000fe200078ef802 */
[----:B------:R-:W-:Y:S01]  /*37e0*/  IMAD.SHL.U32 R26, R145, 0x40, RZ ;  /* 0x00000040911a7824 */ /* 0x000fe200078e00ff */
[----:B------:R-:W-:-:S02]  /*37f0*/  SHF.R.S32.HI R5, RZ, 0x6, R24 ;  /* 0x00000006ff057819 */ /* 0x000fc40000011418 */
[----:B------:R-:W-:Y:S02]  /*3800*/  SHF.R.S32.HI R0, RZ, 0x6, R0 ;  /* 0x00000006ff007819 */ /* 0x000fe40000011400 */
[----:B------:R-:W-:Y:S01]  /*3810*/  LOP3.LUT R26, R26, 0x1c0, RZ, 0xc0, !PT ;  /* 0x000001c01a1a7812 */ /* 0x000fe200078ec0ff */
[----:B------:R-:W-:Y:S01]  /*3820*/  IMAD R19, R5, 0xc00, R7 ;  /* 0x00000c0005137824 */ /* 0x000fe200078e0207 */
[----:B------:R-:W-:Y:S01]  /*3830*/  LOP3.LUT R14, R27, 0x38, R3, 0xf8, !PT ;  /* 0x000000381b0e7812 */ /* 0x000fe200078ef803 */
[----:B------:R-:W-:Y:S01]  /*3840*/  IMAD R18, R5, 0xc00, R12 ;  /* 0x00000c0005127824 */ /* 0x000fe200078e020c */
[----:B------:R-:W-:Y:S01]  /*3850*/  SHF.R.U32.HI R26, RZ, 0x3, R26 ;  /* 0x00000003ff1a7819 */ /* 0x000fe2000001161a */
[C---:B------:R-:W-:Y:S01]  /*3860*/  IMAD R15, R0.reuse, 0xc00, R7 ;  /* 0x00000c00000f7824 */ /* 0x040fe200078e0207 */
[----:B------:R-:W-:Y:S01]  /*3870*/  LOP3.LUT R17, R27, 0x38, R2, 0xf8, !PT ;  /* 0x000000381b117812 */ /* 0x000fe200078ef802 */
[----:B------:R-:W-:Y:S01]  /*3880*/  IMAD R5, R0, 0xc00, R12 ;  /* 0x00000c0000057824 */ /* 0x000fe200078e020c */
[----:B------:R-:W-:-:S02]  /*3890*/  LOP3.LUT R16, R6, R26, RZ, 0x3c, !PT ;  /* 0x0000001a06107212 */ /* 0x000fc400078e3cff */
[----:B------:R-:W-:Y:S02]  /*38a0*/  LOP3.LUT R13, R13, R26, RZ, 0x3c, !PT ;  /* 0x0000001a0d0d7212 */ /* 0x000fe400078e3cff */
[-C--:B------:R-:W-:Y:S02]  /*38b0*/  LOP3.LUT R6, R14, R136.reuse, RZ, 0x3c, !PT ;  /* 0x000000880e067212 */ /* 0x080fe400078e3cff */
[----:B------:R-:W-:Y:S01]  /*38c0*/  SHF.R.S32.HI R68, RZ, 0x3, R2 ;  /* 0x00000003ff447819 */ /* 0x000fe20000011402 */
[----:B------:R-:W-:Y:S01]  /*38d0*/  IMAD.IADD R13, R15, 0x1, R13 ;  /* 0x000000010f0d7824 */ /* 0x000fe200078e020d */
[----:B------:R-:W-:Y:S01]  /*38e0*/  LOP3.LUT R80, R2, 0xfffffff8, RZ, 0xc0, !PT ;  /* 0xfffffff802507812 */ /* 0x000fe200078ec0ff */
[----:B------:R-:W-:Y:S01]  /*38f0*/  IMAD R2, R11, c[0x0][0x2b0], RZ ;  /* 0x0000ac000b027a24 */ /* 0x000fe200078e02ff */
[----:B------:R-:W-:Y:S01]  /*3900*/  LOP3.LUT R0, R17, R136, RZ, 0x3c, !PT ;  /* 0x0000008811007212 */ /* 0x000fe200078e3cff */
[----:B------:R-:W-:Y:S01]  /*3910*/  IMAD.IADD R6, R18, 0x1, R6 ;  /* 0x0000000112067824 */ /* 0x000fe200078e0206 */
[----:B------:R-:W-:Y:S01]  /*3920*/  IADD3 R16, R19, R16, RZ ;  /* 0x0000001013107210 */ /* 0x000fe20007ffe0ff */
[----:B------:R-:W-:Y:S01]  /*3930*/  IMAD R2, R10, c[0x0][0x2b4], R2 ;  /* 0x0000ad000a027a24 */ /* 0x000fe200078e0202 */
[----:B------:R-:W-:Y:S01]  /*3940*/  IADD3 R5, R5, R0, RZ ;  /* 0x0000000005057210 */ /* 0x000fe20007ffe0ff */
[----:B------:R-:W-:Y:S01]  /*3950*/  IMAD R0, R146, 0x20, R145 ;  /* 0x0000002092007824 */ /* 0x000fe200078e0291 */
[----:B------:R-:W-:Y:S01]  /*3960*/  LOP3.LUT R81, R3, 0xfffffff8, RZ, 0xc0, !PT ;  /* 0xfffffff803517812 */ /* 0x000fe200078ec0ff */
[----:B------:R-:W-:Y:S01]  /*3970*/  IMAD.SHL.U32 R117, R13, 0x2, RZ ;  /* 0x000000020d757824 */ /* 0x000fe200078e00ff */
[----:B------:R-:W-:Y:S01]  /*3980*/  SHF.R.S32.HI R69, RZ, 0x3, R3 ;  /* 0x00000003ff457819 */ /* 0x000fe20000011403 */
[----:B------:R-:W-:Y:S01]  /*3990*/  IMAD.SHL.U32 R116, R6, 0x2, RZ ;  /* 0x0000000206747824 */ /* 0x000fe200078e00ff */
[----:B------:R-:W-:Y:S01]  /*39a0*/  IADD3 R98, R22, R89, RZ ;  /* 0x0000005916627210 */ /* 0x000fe20007ffe0ff */
[----:B------:R-:W-:Y:S01]  /*39b0*/  IMAD.IADD R114, R109, 0x1, R2 ;  /* 0x000000016d727824 */ /* 0x000fe200078e0202 */
[----:B------:R-:W-:-:S02]  /*39c0*/  SHF.R.S32.HI R97, RZ, 0x1f, R81 ;  /* 0x0000001fff617819 */ /* 0x000fc40000011451 */
[----:B------:R-:W-:Y:S02]  /*39d0*/  SHF.R.S32.HI R96, RZ, 0x1f, R80 ;  /* 0x0000001fff607819 */ /* 0x000fe40000011450 */
[----:B------:R-:W-:Y:S02]  /*39e0*/  SHF.L.U32 R118, R16, 0x1, RZ ;  /* 0x0000000110767819 */ /* 0x000fe400000006ff */
[----:B---3--:R-:W-:Y:S02]  /*39f0*/  SHF.L.U32 R115, R5, 0x1, RZ ;  /* 0x0000000105737819 */ /* 0x008fe400000006ff */
.L_x_2332:
[----:B------:R-:W-:Y:S01]  /*3a00*/  MOV R78, RZ ;  /* 0x000000ff004e7202 */ /* 0x000fe20000000f00 */
[----:B-12---:R-:W-:Y:S01]  /*3a10*/  IMAD.MOV.U32 R2, RZ, RZ, c[0x0][0x2b8] ;  /* 0x0000ae00ff027624 */ /* 0x006fe200078e00ff */
[----:B------:R-:W-:Y:S04]  /*3a20*/  DEPBAR.LE SB0, 0x0 ;  /* 0x000080000000791a */ /* 0x000fe80000000000 */
[----:B------:R-:W-:Y:S01]  /*3a30*/  ISETP.NE.AND P0, PT, R2, 0x1, PT ;  /* 0x000000010200780c */ /* 0x000fe20003f05270 */
[----:B------:R-:W-:Y:S01]  /*3a40*/  IMAD R2, R37, 0x30, R0 ;  /* 0x0000003025027824 */ /* 0x000fe200078e0200 */
[----:B------:R-:W-:Y:S01]  /*3a50*/  WARPSYNC 0xffffffff ;  /* 0xffffffff00007948 */ /* 0x000fe20003800000 */
[----:B------:R-:W-:Y:S02]  /*3a60*/  BSSY B2, `(.L_x_2292) ;  /* 0x000054e000027945 */ /* 0x000fe40003800000 */
[----:B------:R-:W-:Y:S04]  /*3a70*/  IMAD.IADD R5, R121, 0x1, R2 ;  /* 0x0000000179057824 */ /* 0x000fe800078e0202 */
[----:B---3--:R-:W-:Y:S04]  /*3a80*/  IMAD.MOV.U32 R3, RZ, RZ, R5 ;  /* 0x000000ffff037224 */ /* 0x008fe800078e0005 */
[----:B------:R-:W-:Y:S05]  /*3a90*/  @P0 IMAD.HI.U32 R6, R5, c[0x0][0x2bc], RZ ;  /* 0x0000af0005060a27 */ /* 0x000fea00078e00ff */
        /* <DEDUP_REMOVED lines=68> */
[C---:B------:R-:W-:Y:S02]  /*3ee0*/  LEA R8, P0, R3.reuse, c[0x0][0x288], 0x1 ;  /* 0x0000a20003087a11 */ /* 0x040fe400078008ff */
[C---:B------:R-:W-:Y:S02]  /*3ef0*/  IADD3 R5, R142.reuse, 0x20, RZ ;  /* 0x000000208e057810 */ /* 0x040fe40007ffe0ff */
[----:B------:R-:W-:Y:S02]  /*3f00*/  LEA.HI.X R9, R3, c[0x0][0x28c], R6, 0x1, P0 ;  /* 0x0000a30003097a11 */ /* 0x000fe400000f0c06 */
[C---:B------:R-:W-:Y:S01]  /*3f10*/  ISETP.GE.AND P0, PT, R142.reuse, c[0x0][0x27c], PT ;  /* 0x00009f008e007a0c */ /* 0x040fe20003f06270 */
[----:B------:R-:W-:Y:S11]  /*3f20*/  CS2R R2, SRZ ;  /* 0x0000000000027805 */ /* 0x000ff6000001ff00 */
[----:B------:R-:W-:Y:S01]  /*3f30*/  @!UPT UIADD3 URZ, URZ, URZ, URZ ;  /* 0x0000003f3f3ff290 */ /* 0x000fe2000fffe03f */
[----:B------:R1:W5:Y:S04]  /*3f40*/  @!P0 LDG.E.64 R2, [R10.64] ;  /* 0x0000000a0a028981 */ /* 0x000368000c1e1b00 */
[----:B------:R1:W5:Y:S01]  /*3f50*/  @!P0 LDG.E.64 R38, [R8.64] ;  /* 0x0000000a08268981 */ /* 0x000362000c1e1b00 */
[----:B------:R-:W-:Y:S02]  /*3f60*/  ISETP.GE.AND P0, PT, R5, c[0x0][0x27c], PT ;  /* 0x00009f0005007a0c */ /* 0x000fe40003f06270 */
[C---:B------:R-:W-:Y:S11]  /*3f70*/  IADD3 R5, R142.reuse, 0x40, RZ ;  /* 0x000000408e057810 */ /* 0x040ff60007ffe0ff */
[----:B------:R1:W5:Y:S04]  /*3f80*/  @!P0 LDG.E.64 R14, [R10.64+0x40] ;  /* 0x0000400a0a0e8981 */ /* 0x000368000c1e1b00 */
[----:B------:R1:W5:Y:S01]  /*3f90*/  @!P0 LDG.E.64 R42, [R8.64+0x40] ;  /* 0x0000400a082a8981 */ /* 0x000362000c1e1b00 */
[----:B------:R-:W-:Y:S02]  /*3fa0*/  ISETP.GE.AND P0, PT, R5, c[0x0][0x27c], PT ;  /* 0x00009f0005007a0c */ /* 0x000fe40003f06270 */
[----:B------:R-:W-:Y:S11]  /*3fb0*/  IADD3 R5, R142, 0x60, RZ ;  /* 0x000000608e057810 */ /* 0x000ff60007ffe0ff */
[----:B------:R1:W5:Y:S04]  /*3fc0*/  @!P0 LDG.E.64 R16, [R10.64+0x80] ;  /* 0x0000800a0a108981 */ /* 0x000368000c1e1b00 */
[----:B------:R1:W5:Y:S01]  /*3fd0*/  @!P0 LDG.E.64 R44, [R8.64+0x80] ;  /* 0x0000800a082c8981 */ /* 0x000362000c1e1b00 */
[----:B------:R-:W-:Y:S11]  /*3fe0*/  ISETP.GE.AND P0, PT, R5, c[0x0][0x27c], PT ;  /* 0x00009f0005007a0c */ /* 0x000ff60003f06270 */
[----:B------:R-:W-:Y:S02]  /*3ff0*/  @!UPT UIADD3 URZ, URZ, URZ, URZ ;  /* 0x0000003f3f3ff290 */ /* 0x000fe4000fffe03f */
[----:B------:R1:W5:Y:S04]  /*4000*/  @!P0 LDG.E.64 R18, [R10.64+0xc0] ;  /* 0x0000c00a0a128981 */ /* 0x000368000c1e1b00 */
[----:B------:R1:W5:Y:S02]  /*4010*/  @!P0 LDG.E.64 R46, [R8.64+0xc0] ;  /* 0x0000c00a082e8981 */ /* 0x000364000c1e1b00 */
.L_x_2296:
[----:B------:R-:W-:Y:S05]  /*4020*/  BSYNC B0 ;  /* 0x0000000000007941 */ /* 0x000fea0003800000 */
.L_x_2295:
        /* <DEDUP_REMOVED lines=50> */
[----:B------:R-:W-:Y:S02]  /*4350*/  LEA R8, P0, R6, c[0x0][0x288], 0x1 ;  /* 0x0000a20006087a11 */ /* 0x000fe400078008ff */
[----:B------:R-:W-:Y:S02]  /*4360*/  IADD3 R5, R142, 0x20, RZ ;  /* 0x000000208e057810 */ /* 0x000fe40007ffe0ff */
[----:B------:R-:W-:Y:S02]  /*4370*/  LEA.HI.X R9, R6, c[0x0][0x28c], R9, 0x1, P0 ;  /* 0x0000a30006097a11 */ /* 0x000fe400000f0c09 */
[C---:B------:R-:W-:Y:S11]  /*4380*/  ISETP.GE.AND P0, PT, R142.reuse, c[0x0][0x27c], PT ;  /* 0x00009f008e007a0c */ /* 0x040ff60003f06270 */
[----:B------:R-:W-:Y:S02]  /*4390*/  @!UPT UIADD3 URZ, URZ, URZ, URZ ;  /* 0x0000003f3f3ff290 */ /* 0x000fe4000fffe03f */
        /* <DEDUP_REMOVED lines=14> */
.L_x_2298:
[----:B------:R-:W-:Y:S05]  /*4480*/  BSYNC B0 ;  /* 0x0000000000007941 */ /* 0x000fea0003800000 */
.L_x_2297:
[----:B-----5:R-:W-:Y:S01]  /*4490*/  IMAD.MOV.U32 R6, RZ, RZ, R28 ;  /* 0x000000ffff067224 */ /* 0x020fe200078e001c */
[----:B------:R2:W3:Y:S01]  /*44a0*/  SHFL.IDX PT, R66, R75, RZ, 0x181f ;  /* 0x00181fff4b427589 */ /* 0x0004e200000e0000 */
[----:B------:R-:W-:Y:S01]  /*44b0*/  IMAD.MOV.U32 R5, RZ, RZ, R29 ;  /* 0x000000ffff057224 */ /* 0x000fe200078e001d */
[----:B------:R-:W-:Y:S01]  /*44c0*/  BSSY B1, `(.L_x_2299) ;  /* 0x0000106000017945 */ /* 0x000fe20003800000 */
[----:B-1----:R-:W-:Y:S02]  /*44d0*/  IMAD.MOV.U32 R8, RZ, RZ, R26 ;  /* 0x000000ffff087224 */ /* 0x002fe400078e001a */
[----:B------:R-:W-:Y:S01]  /*44e0*/  IMAD.MOV.U32 R9, RZ, RZ, R24 ;  /* 0x000000ffff097224 */ /* 0x000fe200078e0018 */
[----:B------:R-:W-:Y:S02]  /*44f0*/  PRMT R35, R5, 0x5410, R6 ;  /* 0x0000541005237816 */ /* 0x000fe40000000006 */
[----:B------:R-:W-:Y:S01]  /*4500*/  MOV R5, R27 ;  /* 0x0000001b00057202 */ /* 0x000fe20000000f00 */
[----:B------:R2:W1:Y:S01]  /*4510*/  SHFL.IDX PT, R63, R76, RZ, 0x181f ;  /* 0x00181fff4c3f7589 */ /* 0x00046200000e0000 */
[----:B------:R-:W-:Y:S02]  /*4520*/  MOV R6, R20 ;  /* 0x0000001400067202 */ /* 0x000fe40000000f00 */
[----:B------:R-:W-:Y:S01]  /*4530*/  PRMT R34, R5, 0x5410, R8 ;  /* 0x0000541005227816 */ /* 0x000fe20000000008 */
[----:B------:R-:W-:Y:S02]  /*4540*/  IMAD.MOV.U32 R8, RZ, RZ, R25 ;  /* 0x000000ffff087224 */ /* 0x000fe400078e0019 */
        /* <DEDUP_REMOVED lines=16> */
[----:B-123--:R-:W-:Y:S01]  /*4650*/  ISETP.GE.AND P0, PT, R140, c[0x0][0x1d4], PT ;  /* 0x000075008c007a0c */ /* 0x00efe20003f06270 */
[----:B------:R-:W-:Y:S01]  /*4660*/  @!UPT UIADD3 URZ, URZ, URZ, URZ ;  /* 0x0000003f3f3ff290 */ /* 0x000fe2000fffe03f */
[----:B------:R-:W-:Y:S11]  /*4670*/  BSSY B0, `(.L_x_2301) ;  /* 0x0000038000007945 */ /* 0x000ff60003800000 */
[----:B------:R-:W-:-:S05]  /*4680*/  @P0 BRA `(.L_x_2302) ;  /* 0x0000036000000947 */ /* 0x000fca0003800000 */
[C---:B------:R-:W-:Y:S01]  /*4690*/  LEA R64, P0, R140.reuse, R63, 0x1 ;  /* 0x0000003f8c407211 */ /* 0x040fe200078008ff */
[----:B------:R-:W1:Y:S03]  /*46a0*/  LDS.128 R8, [R223+0xa080] ;  /* 0x00a08000df087984 */ /* 0x000e660000000c00 */
        /* <DEDUP_REMOVED lines=8> */
[----:B------:R-:W-:Y:S01]  /*4730*/  @!P0 PRMT R13, R22, 0x5432, R13 ;  /* 0x00005432160d8816 */ /* 0x000fe2000000000d */
[----:B------:R-:W-:Y:S01]  /*4740*/  @!P0 IMAD.U32 R5, R3, 0x10000, RZ ;  /* 0x0001000003058824 */ /* 0x000fe200078e00ff */
[----:B------:R-:W-:Y:S01]  /*4750*/  @!P0 SHF.R.U32.HI R41, RZ, 0x10, R39 ;  /* 0x00000010ff298819 */ /* 0x000fe20000011627 */
[C---:B------:R-:W-:Y:S01]  /*4760*/  @!P0 IMAD.U32 R36, R38.reuse, 0x10000, RZ ;  /* 0x0001000026248824 */ /* 0x040fe200078e00ff */
[----:B------:R-:W-:Y:S02]  /*4770*/  @!P0 LOP3.LUT R38, R38, 0xffff0000, RZ, 0xc0, !PT ;  /* 0xffff000026268812 */ /* 0x000fe400078ec0ff */
[----:B------:R-:W-:Y:S01]  /*4780*/  @!P0 PRMT R41, R40, 0x5410, R41 ;  /* 0x0000541028298816 */ /* 0x000fe20000000029 */
        /* <DEDUP_REMOVED lines=8> */
[----:B------:R-:W-:Y:S01]  /*4810*/  @!P0 SHF.L.U32 R36, R9, 0x10, RZ ;  /* 0x0000001009248819 */ /* 0x000fe200000006ff */
[----:B------:R-:W-:Y:S01]  /*4820*/  @!P0 FMUL.FTZ R40, R6, R38 ;  /* 0x0000002606288220 */ /* 0x000fe20000410000 */
[----:B------:R-:W-:Y:S01]  /*4830*/  @!P0 LOP3.LUT R22, R3, 0xffff0000, RZ, 0xc0, !PT ;  /* 0xffff000003168812 */ /* 0x000fe200078ec0ff */
[C---:B------:R-:W-:Y:S01]  /*4840*/  @!P0 IMAD.U32 R39, R41.reuse, 0x10000, RZ ;  /* 0x0001000029278824 */ /* 0x040fe200078e00ff */
[----:B------:R-:W-:Y:S02]  /*4850*/  @!P0 F2FP.BF16.PACK_AB R2, R2, R73 ;  /* 0x000000490202823e */ /* 0x000fe400000010ff */
[----:B------:R-:W-:Y:S01]  /*4860*/  @!P0 LOP3.LUT R41, R41, 0xffff0000, RZ, 0xc0, !PT ;  /* 0xffff000029298812 */ /* 0x000fe200078ec0ff */
[-C--:B------:R-:W-:Y:S01]  /*4870*/  @!P0 FMUL.FTZ R3, R6, R22.reuse ;  /* 0x0000001606038220 */ /* 0x080fe20000410000 */
[----:B------:R-:W-:Y:S01]  /*4880*/  @!P0 LOP3.LUT R6, R11, 0xffff0000, RZ, 0xc0, !PT ;  /* 0xffff00000b068812 */ /* 0x000fe200078ec0ff */
[----:B------:R-:W-:Y:S01]  /*4890*/  @!P0 FFMA.FTZ R72, R36, R22, -R40 ;  /* 0x0000001624488223 */ /* 0x000fe20000010828 */
[----:B------:R-:W-:Y:S01]  /*48a0*/  @!P0 SHF.L.U32 R40, R10, 0x10, RZ ;  /* 0x000000100a288819 */ /* 0x000fe200000006ff */
[C---:B------:R-:W-:Y:S01]  /*48b0*/  @!P0 IMAD.U32 R22, R13.reuse, 0x10000, RZ ;  /* 0x000100000d168824 */ /* 0x040fe200078e00ff */
[----:B------:R-:W-:Y:S01]  /*48c0*/  @!P0 LOP3.LUT R13, R13, 0xffff0000, RZ, 0xc0, !PT ;  /* 0xffff00000d0d8812 */ /* 0x000fe200078ec0ff */
[C---:B------:R-:W-:Y:S02]  /*48d0*/  @!P0 FMUL.FTZ R67, R5.reuse, R39 ;  /* 0x0000002705438220 */ /* 0x040fe40000410000 */
[-C--:B------:R-:W-:Y:S02]  /*48e0*/  @!P0 FMUL.FTZ R5, R5, R22.reuse ;  /* 0x0000001605058220 */ /* 0x080fe40000410000 */
[----:B------:R-:W-:Y:S02]  /*48f0*/  @!P0 FFMA.FTZ R70, R40, R22, -R67 ;  /* 0x0000001628468223 */ /* 0x000fe40000010843 */
[----:B------:R-:W-:Y:S02]  /*4900*/  @!P0 IMAD.U32 R22, R11, 0x10000, RZ ;  /* 0x000100000b168824 */ /* 0x000fe400078e00ff */
[C---:B------:R-:W-:Y:S02]  /*4910*/  @!P0 FMUL.FTZ R67, R6.reuse, R41 ;  /* 0x0000002906438220 */ /* 0x040fe40000410000 */
[-C--:B------:R-:W-:Y:S02]  /*4920*/  @!P0 FMUL.FTZ R6, R6, R13.reuse ;  /* 0x0000000d06068220 */ /* 0x080fe40000410000 */
[----:B------:R-:W-:Y:S02]  /*4930*/  @!P0 FFMA.FTZ R3, R38, R36, R3 ;  /* 0x0000002426038223 */ /* 0x000fe40000010003 */
[----:B------:R-:W-:Y:S02]  /*4940*/  @!P0 FFMA.FTZ R5, R39, R40, R5 ;  /* 0x0000002827058223 */ /* 0x000fe40000010005 */
        /* <DEDUP_REMOVED lines=10> */
.L_x_2302:
[----:B------:R-:W-:Y:S05]  /*49f0*/  BSYNC B0 ;  /* 0x0000000000007941 */ /* 0x000fea0003800000 */
.L_x_2301:
[----:B------:R-:W-:Y:S01]  /*4a00*/  ISETP.GE.AND P0, PT, R144, c[0x0][0x1d4], PT ;  /* 0x0000750090007a0c */ /* 0x000fe20003f06270 */
[----:B------:R-:W-:Y:S01]  /*4a10*/  @!UPT UIADD3 URZ, URZ, URZ, URZ ;  /* 0x0000003f3f3ff290 */ /* 0x000fe2000fffe03f */
[----:B------:R-:W-:Y:S11]  /*4a20*/  BSSY B0, `(.L_x_2303) ;  /* 0x0000039000007945 */ /* 0x000ff60003800000 */
[----:B------:R-:W-:-:S05]  /*4a30*/  @P0 BRA `(.L_x_2304) ;  /* 0x0000037000000947 */ /* 0x000fca0003800000 */
[----:B------:R-:W-:Y:S01]  /*4a40*/  LEA R40, P0, R238, R63, 0x1 ;  /* 0x0000003fee287211 */ /* 0x000fe200078008ff */
[----:B-1----:R-:W1:Y:S01]  /*4a50*/  LDS.128 R8, [R223+0xb880] ;  /* 0x00b88000df087984 */ /* 0x002e620000000c00 */
[----:B------:R-:W-:Y:S02]  /*4a60*/  IADD3 R2, R142, 0x20, RZ ;  /* 0x000000208e027810 */ /* 0x000fe40007ffe0ff */
        /* <DEDUP_REMOVED lines=8> */
[----:B------:R-:W-:Y:S01]  /*4af0*/  @!P0 IMAD.U32 R15, R5, 0x10000, RZ ;  /* 0x00010000050f8824 */ /* 0x000fe200078e00ff */
[----:B------:R-:W-:Y:S01]  /*4b00*/  @!P0 SHF.R.U32.HI R38, RZ, 0x10, R43 ;  /* 0x00000010ff268819 */ /* 0x000fe2000001162b */
[C---:B------:R-:W-:Y:S01]  /*4b10*/  @!P0 IMAD.U32 R6, R2.reuse, 0x10000, RZ ;  /* 0x0001000002068824 */ /* 0x040fe200078e00ff */
[----:B------:R-:W-:Y:S02]  /*4b20*/  @!P0 PRMT R14, R23, 0x5410, R14 ;  /* 0x00005410170e8816 */ /* 0x000fe4000000000e */
[----:B------:R-:W-:Y:S02]  /*4b30*/  @!P0 LOP3.LUT R23, R5, 0xffff0000, RZ, 0xc0, !PT ;  /* 0xffff000005178812 */ /* 0x000fe400078ec0ff */
[----:B------:R-:W-:Y:S02]  /*4b40*/  @!P0 LOP3.LUT R5, R2, 0xffff0000, RZ, 0xc0, !PT ;  /* 0xffff000002058812 */ /* 0x000fe400078ec0ff */
[----:B------:R-:W-:Y:S01]  /*4b50*/  @!P0 PRMT R38, R56, 0x5432, R38 ;  /* 0x0000543238268816 */ /* 0x000fe20000000026 */
[C---:B-1----:R-:W-:Y:S01]  /*4b60*/  @!P0 IMAD.U32 R22, R8.reuse, 0x10000, RZ ;  /* 0x0001000008168824 */ /* 0x042fe200078e00ff */
[----:B------:R-:W-:Y:S01]  /*4b70*/  @!P0 LOP3.LUT R3, R8, 0xffff0000, RZ, 0xc0, !PT ;  /* 0xffff000008038812 */ /* 0x000fe200078ec0ff */
[C---:B------:R-:W-:Y:S01]  /*4b80*/  @!P0 IMAD.U32 R36, R9.reuse, 0x10000, RZ ;  /* 0x0001000009248824 */ /* 0x040fe200078e00ff */
[----:B------:R-:W-:Y:S03]  /*4b90*/  @!P0 LOP3.LUT R13, R9, 0xffff0000, RZ, 0xc0, !PT ;  /* 0xffff0000090d8812 */ /* 0x000fe600078ec0ff */
[----:B------:R-:W-:Y:S02]  /*4ba0*/  @!P0 FMUL.FTZ R2, R3, R6 ;  /* 0x0000000603028220 */ /* 0x000fe40000410000 */
[----:B------:R-:W-:Y:S02]  /*4bb0*/  @!P0 FMUL.FTZ R42, R13, R23 ;  /* 0x000000170d2a8220 */ /* 0x000fe40000410000 */
[----:B------:R-:W-:Y:S02]  /*4bc0*/  @!P0 FMUL.FTZ R39, R3, R15 ;  /* 0x0000000f03278220 */ /* 0x000fe40000410000 */
[----:B------:R-:W-:Y:S01]  /*4bd0*/  @!P0 FFMA.FTZ R2, R15, R22, R2 ;  /* 0x000000160f028223 */ /* 0x000fe20000010002 */
[----:B------:R-:W-:Y:S01]  /*4be0*/  @!P0 SHF.L.U32 R15, R38, 0x10, RZ ;  /* 0x00000010260f8819 */ /* 0x000fe200000006ff */
[-C--:B------:R-:W-:Y:S01]  /*4bf0*/  @!P0 FMUL.FTZ R3, R13, R5.reuse ;  /* 0x000000050d038220 */ /* 0x080fe20000410000 */
[C---:B------:R-:W-:Y:S01]  /*4c00*/  @!P0 LOP3.LUT R13, R11.reuse, 0xffff0000, RZ, 0xc0, !PT ;  /* 0xffff00000b0d8812 */ /* 0x040fe200078ec0ff */
[----:B------:R-:W-:Y:S01]  /*4c10*/  @!P0 FFMA.FTZ R56, R36, R5, -R42 ;  /* 0x0000000524388223 */ /* 0x000fe2000001082a */
[----:B------:R-:W-:Y:S01]  /*4c20*/  @!P0 LOP3.LUT R5, R10, 0xffff0000, RZ, 0xc0, !PT ;  /* 0xffff00000a058812 */ /* 0x000fe200078ec0ff */
[----:B------:R-:W-:Y:S01]  /*4c30*/  @!P0 FFMA.FTZ R64, R22, R6, -R39 ;  /* 0x0000000616408223 */ /* 0x000fe20000010827 */
[----:B------:R-:W-:Y:S01]  /*4c40*/  @!P0 SHF.L.U32 R39, R11, 0x10, RZ ;  /* 0x000000100b278819 */ /* 0x000fe200000006ff */
[----:B------:R-:W-:Y:S01]  /*4c50*/  @!P0 IMAD.U32 R6, R14, 0x10000, RZ ;  /* 0x000100000e068824 */ /* 0x000fe200078e00ff */
[----:B------:R-:W-:Y:S01]  /*4c60*/  @!P0 LOP3.LUT R38, R38, 0xffff0000, RZ, 0xc0, !PT ;  /* 0xffff000026268812 */ /* 0x000fe200078ec0ff */
[----:B------:R-:W-:Y:S01]  /*4c70*/  @!P0 IMAD.U32 R22, R10, 0x10000, RZ ;  /* 0x000100000a168824 */ /* 0x000fe200078e00ff */
[----:B------:R-:W-:Y:S01]  /*4c80*/  @!P0 LOP3.LUT R14, R14, 0xffff0000, RZ, 0xc0, !PT ;  /* 0xffff00000e0e8812 */ /* 0x000fe200078ec0ff */
[C---:B------:R-:W-:Y:S01]  /*4c90*/  @!P0 FMUL.FTZ R42, R5.reuse, R15 ;  /* 0x0000000f052a8220 */ /* 0x040fe20000410000 */
[----:B------:R-:W-:Y:S01]  /*4ca0*/  @!P0 F2FP.BF16.PACK_AB R2, R2, R64 ;  /* 0x000000400202823e */ /* 0x000fe200000010ff */
[----:B------:R-:W-:Y:S02]  /*4cb0*/  @!P0 FMUL.FTZ R5, R5, R6 ;  /* 0x0000000605058220 */ /* 0x000fe40000410000 */
[C---:B------:R-:W-:Y:S02]  /*4cc0*/  @!P0 FMUL.FTZ R43, R13.reuse, R38 ;  /* 0x000000260d2b8220 */ /* 0x040fe40000410000 */
[----:B------:R-:W-:Y:S02]  /*4cd0*/  @!P0 FFMA.FTZ R42, R22, R6, -R42 ;  /* 0x00000006162a8223 */ /* 0x000fe4000001082a */
[----:B------:R-:W-:Y:S02]  /*4ce0*/  @!P0 FMUL.FTZ R6, R13, R14 ;  /* 0x0000000e0d068220 */ /* 0x000fe40000410000 */
[----:B------:R-:W-:Y:S02]  /*4cf0*/  @!P0 FFMA.FTZ R3, R23, R36, R3 ;  /* 0x0000002417038223 */ /* 0x000fe40000010003 */
[----:B------:R-:W-:Y:S02]  /*4d00*/  @!P0 FFMA.FTZ R5, R15, R22, R5 ;  /* 0x000000160f058223 */ /* 0x000fe40000010005 */
[----:B------:R-:W-:Y:S01]  /*4d10*/  @!P0 FFMA.FTZ R43, R39, R14, -R43 ;  /* 0x0000000e272b8223 */ /* 0x000fe2000001082b */
[----:B------:R-:W-:Y:S01]  /*4d20*/  @!P0 F2FP.BF16.PACK_AB R3, R3, R56 ;  /* 0x000000380303823e */ /* 0x000fe200000010ff */
[----:B------:R-:W-:Y:S01]  /*4d30*/  @!P0 FFMA.FTZ R6, R38, R39, R6 ;  /* 0x0000002726068223 */ /* 0x000fe20000010006 */
[----:B------:R-:W-:Y:S01]  /*4d40*/  @!P0 F2FP.BF16.PACK_AB R5, R5, R42 ;  /* 0x0000002a0505823e */ /* 0x000fe200000010ff */
[----:B------:R-:W-:Y:S02]  /*4d50*/  @!P0 IMAD.MOV.U32 R8, RZ, RZ, R2 ;  /* 0x000000ffff088224 */ /* 0x000fe400078e0002 */
[----:B------:R-:W-:Y:S01]  /*4d60*/  @!P0 IMAD.MOV.U32 R9, RZ, RZ, R3 ;  /* 0x000000ffff098224 */ /* 0x000fe200078e0003 */
[----:B------:R-:W-:Y:S02]  /*4d70*/  @!P0 F2FP.BF16.PACK_AB R6, R6, R43 ;  /* 0x0000002b0606823e */ /* 0x000fe400000010ff */
[----:B------:R-:W-:Y:S03]  /*4d80*/  @!P0 MOV R10, R5 ;  /* 0x00000005000a8202 */ /* 0x000fe60000000f00 */
[----:B------:R-:W-:Y:S05]  /*4d90*/  @!P0 IMAD.MOV.U32 R11, RZ, RZ, R6 ;  /* 0x000000ffff0b8224 */ /* 0x000fea00078e0006 */
[----:B------:R1:W-:Y:S02]  /*4da0*/  ST.E.128 [R40.64], R8 ;  /* 0x0000000828007985 */ /* 0x0003e4000c101d0a */
.L_x_2304:
[----:B------:R-:W-:Y:S05]  /*4db0*/  BSYNC B0 ;  /* 0x0000000000007941 */ /* 0x000fea0003800000 */
.L_x_2303:
        /* <DEDUP_REMOVED lines=15> */
[----:B------:R-:W-:Y:S01]  /*4eb0*/  @!P0 PRMT R14, R30, 0x5410, R3 ;  /* 0x000054101e0e8816 */ /* 0x000fe20000000003 */
[C---:B------:R-:W-:Y:S01]  /*4ec0*/  @!P0 IMAD.U32 R15, R17.reuse, 0x10000, RZ ;  /* 0x00010000110f8824 */ /* 0x040fe200078e00ff */
[----:B------:R-:W-:Y:S01]  /*4ed0*/  @!P0 LOP3.LUT R17, R17, 0xffff0000, RZ, 0xc0, !PT ;  /* 0xffff000011118812 */ /* 0x000fe200078ec0ff */
[C---:B------:R-:W-:Y:S01]  /*4ee0*/  @!P0 IMAD.U32 R6, R2.reuse, 0x10000, RZ ;  /* 0x0001000002068824 */ /* 0x040fe200078e00ff */
[----:B------:R-:W-:Y:S02]  /*4ef0*/  @!P0 SHF.R.U32.HI R23, RZ, 0x10, R45 ;  /* 0x00000010ff178819 */ /* 0x000fe4000001162d */
        /* <DEDUP_REMOVED lines=23> */
[-C--:B------:R-:W-:Y:S02]  /*5070*/  @!P0 FMUL.FTZ R5, R5, R6.reuse ;  /* 0x0000000605058220 */ /* 0x080fe40000410000 */
        /* <DEDUP_REMOVED lines=15> */
.L_x_2306:
[----:B------:R-:W-:Y:S05]  /*5170*/  BSYNC B0 ;  /* 0x0000000000007941 */ /* 0x000fea0003800000 */
.L_x_2305:
[----:B------:R-:W-:Y:S11]  /*5180*/  ISETP.GE.AND P0, PT, R229, c[0x0][0x1d4], PT ;  /* 0x00007500e5007a0c */ /* 0x000ff60003f06270 */
[----:B------:R-:W-:Y:S02]  /*5190*/  @!UPT UIADD3 URZ, URZ, URZ, URZ ;  /* 0x0000003f3f3ff290 */ /* 0x000fe4000fffe03f */
[----:B------:R-:W-:-:S05]  /*51a0*/  @P0 BRA `(.L_x_2300) ;  /* 0x0000037000000947 */ /* 0x000fca0003800000 */
[C---:B-1----:R-:W-:Y:S01]  /*51b0*/  LEA R38, P0, R229.reuse, R63, 0x1 ;  /* 0x0000003fe5267211 */ /* 0x042fe200078008ff */
[----:B------:R-:W1:Y:S01]  /*51c0*/  LDS.128 R8, [R223+0xe880] ;  /* 0x00e88000df087984 */ /* 0x000e620000000c00 */
[----:B------:R-:W-:Y:S02]  /*51d0*/  IADD3 R2, R142, 0x60, RZ ;  /* 0x000000608e027810 */ /* 0x000fe40007ffe0ff */
[----:B------:R-:W-:Y:S02]  /*51e0*/  LEA.HI.X R39, R229, R66, R249, 0x1, P0 ;  /* 0x00000042e5277211 */ /* 0x000fe400000f0cf9 */
[----:B------:R-:W-:Y:S11]  /*51f0*/  ISETP.GE.AND P0, PT, R2, c[0x0][0x27c], PT ;  /* 0x00009f0002007a0c */ /* 0x000ff60003f06270 */
[----:B------:R-:W-:Y:S02]  /*5200*/  @!UPT UIADD3 URZ, URZ, URZ, URZ ;  /* 0x0000003f3f3ff290 */ /* 0x000fe4000fffe03f */
[----:B------:R-:W-:Y:S02]  /*5210*/  @!P0 SHF.R.U64 R17, R46, 0x10, R47 ;  /* 0x000000102e118819 */ /* 0x000fe4000000122f */
[----:B------:R-:W-:Y:S02]  /*5220*/  @!P0 SHF.R.U64 R2, R18, 0x10, R19 ;  /* 0x0000001012028819 */ /* 0x000fe40000001213 */
[----:B------:R-:W-:Y:S02]  /*5230*/  @!P0 PRMT R17, R58, 0x5410, R17 ;  /* 0x000054103a118816 */ /* 0x000fe40000000011 */
[----:B------:R-:W-:Y:S02]  /*5240*/  @!P0 SHF.R.U32.HI R3, RZ, 0x10, R19 ;  /* 0x00000010ff038819 */ /* 0x000fe40000011613 */
[----:B------:R-:W-:Y:S01]  /*5250*/  @!P0 PRMT R2, R31, 0x5432, R2 ;  /* 0x000054321f028816 */ /* 0x000fe20000000002 */
[----:B------:R-:W-:Y:S01]  /*5260*/  @!P0 IMAD.U32 R15, R17, 0x10000, RZ ;  /* 0x00010000110f8824 */ /* 0x000fe200078e00ff */
[----:B------:R-:W-:Y:S02]  /*5270*/  @!P0 PRMT R14, R31, 0x5410, R3 ;  /* 0x000054101f0e8816 */ /* 0x000fe40000000003 */
[----:B------:R-:W-:Y:S01]  /*5280*/  @!P0 SHF.R.U32.HI R5, RZ, 0x10, R47 ;  /* 0x00000010ff058819 */ /* 0x000fe2000001162f */
[----:B------:R-:W-:Y:S01]  /*5290*/  @!P0 IMAD.U32 R6, R2, 0x10000, RZ ;  /* 0x0001000002068824 */ /* 0x000fe200078e00ff */
[----:B------:R-:W-:Y:S02]  /*52a0*/  @!P0 LOP3.LUT R17, R17, 0xffff0000, RZ, 0xc0, !PT ;  /* 0xffff000011118812 */ /* 0x000fe400078ec0ff */
[----:B------:R-:W-:Y:S02]  /*52b0*/  @!P0 PRMT R19, R58, 0x5432, R5 ;  /* 0x000054323a138816 */ /* 0x000fe40000000005 */
[----:B------:R-:W-:Y:S01]  /*52c0*/  @!P0 LOP3.LUT R5, R2, 0xffff0000, RZ, 0xc0, !PT ;  /* 0xffff000002058812 */ /* 0x000fe200078ec0ff */
        /* <DEDUP_REMOVED lines=37> */
.L_x_2300:
[----:B-123--:R-:W-:Y:S05]  /*5520*/  BSYNC B1 ;  /* 0x0000000000017941 */ /* 0x00efea0003800000 */
.L_x_2299:
[----:B------:R1:W2:Y:S04]  /*5530*/  SHFL.IDX PT, R38, R75, 0x1, 0x181f ;  /* 0x00381f004b267f89 */ /* 0x0002a800000e0000 */
[----:B------:R1:W3:Y:S01]  /*5540*/  SHFL.IDX PT, R36, R76, 0x1, 0x181f ;  /* 0x00381f004c247f89 */ /* 0x0002e200000e0000 */
[----:B------:R-:W-:-:S05]  /*5550*/  @P5 BRA `(.L_x_2307) ;  /* 0x000039e000005947 */ /* 0x000fca0003800000 */
[----:B------:R-:W-:Y:S01]  /*5560*/  ISETP.GE.AND P0, PT, R140, c[0x0][0x1d4], PT ;  /* 0x000075008c007a0c */ /* 0x000fe20003f06270 */
[----:B------:R-:W-:Y:S01]  /*5570*/  @!UPT UIADD3 URZ, URZ, URZ, URZ ;  /* 0x0000003f3f3ff290 */ /* 0x000fe2000fffe03f */
[----:B------:R-:W-:Y:S11]  /*5580*/  BSSY B0, `(.L_x_2308) ;  /* 0x0000038000007945 */ /* 0x000ff60003800000 */
[----:B------:R-:W-:-:S05]  /*5590*/  @P0 BRA `(.L_x_2309) ;  /* 0x0000036000000947 */ /* 0x000fca0003800000 */
[C---:B---3--:R-:W-:Y:S01]  /*55a0*/  LEA R22, P0, R140.reuse, R36, 0x1 ;  /* 0x000000248c167211 */ /* 0x048fe200078008ff */
[----:B------:R-:W3:Y:S03]  /*55b0*/  LDS.128 R8, [R223+0xb080] ;  /* 0x00b08000df087984 */ /* 0x000ee60000000c00 */
[----:B--2---:R-:W-:Y:S02]  /*55c0*/  LEA.HI.X R23, R140, R38, R141, 0x1, P0 ;  /* 0x000000268c177211 */ /* 0x004fe400000f0c8d */
        /* <DEDUP_REMOVED lines=8> */
[----:B------:R-:W-:Y:S01]  /*5650*/  @!P0 SHF.R.U32.HI R19, RZ, 0x10, R49 ;  /* 0x00000010ff138819 */ /* 0x000fe20000011631 */
[C---:B------:R-:W-:Y:S01]  /*5660*/  @!P0 IMAD.U32 R14, R2.reuse, 0x10000, RZ ;  /* 0x00010000020e8824 */ /* 0x040fe200078e00ff */
[----:B------:R-:W-:Y:S02]  /*5670*/  @!P0 LOP3.LUT R17, R17, 0xffff0000, RZ, 0xc0, !PT ;  /* 0xffff000011118812 */ /* 0x000fe400078ec0ff */
[----:B------:R-:W-:Y:S02]  /*5680*/  @!P0 LOP3.LUT R6, R2, 0xffff0000, RZ, 0xc0, !PT ;  /* 0xffff000002068812 */ /* 0x000fe400078ec0ff */
[----:B------:R-:W-:Y:S02]  /*5690*/  @!P0 PRMT R13, R32, 0x5410, R13 ;  /* 0x00005410200d8816 */ /* 0x000fe4000000000d */
[----:B------:R-:W-:Y:S01]  /*56a0*/  @!P0 PRMT R19, R59, 0x5432, R19 ;  /* 0x000054323b138816 */ /* 0x000fe20000000013 */
[C---:B---3--:R-:W-:Y:S01]  /*56b0*/  @!P0 IMAD.U32 R16, R8.reuse, 0x10000, RZ ;  /* 0x0001000008108824 */ /* 0x048fe200078e00ff */
        /* <DEDUP_REMOVED lines=16> */
[----:B------:R-:W-:Y:S01]  /*57c0*/  @!P0 IMAD.U32 R16, R10, 0x10000, RZ ;  /* 0x000100000a108824 */ /* 0x000fe200078e00ff */
[----:B------:R-:W-:Y:S01]  /*57d0*/  @!P0 F2FP.BF16.PACK_AB R2, R2, R32 ;  /* 0x000000200202823e */ /* 0x000fe200000010ff */
        /* <DEDUP_REMOVED lines=9> */
[----:B------:R-:W-:Y:S02]  /*5870*/  @!P0 FFMA.FTZ R30, R20, R13, -R30 ;  /* 0x0000000d141e8223 */ /* 0x000fe4000001081e */
        /* <DEDUP_REMOVED lines=8> */
.L_x_2309:
[----:B------:R-:W-:Y:S05]  /*5900*/  BSYNC B0 ;  /* 0x0000000000007941 */ /* 0x000fea0003800000 */
.L_x_2308:
[----:B------:R-:W-:Y:S01]  /*5910*/  ISETP.GE.AND P0, PT, R144, c[0x0][0x1d4], PT ;  /* 0x0000750090007a0c */ /* 0x000fe20003f06270 */
[----:B------:R-:W-:Y:S01]  /*5920*/  @!UPT UIADD3 URZ, URZ, URZ, URZ ;  /* 0x0000003f3f3ff290 */ /* 0x000fe2000fffe03f */
[----:B------:R-:W-:Y:S11]  /*5930*/  BSSY B0, `(.L_x_2310) ;  /* 0x0000039000007945 */ /* 0x000ff60003800000 */
[----:B------:R-:W-:-:S05]  /*5940*/  @P0 BRA `(.L_x_2311) ;  /* 0x0000037000000947 */ /* 0x000fca0003800000 */
[----:B--23--:R-:W-:Y:S01]  /*5950*/  LEA R22, P0, R238, R36, 0x1 ;  /* 0x00000024ee167211 */ /* 0x00cfe200078008ff */
[----:B------:R-:W2:Y:S01]  /*5960*/  LDS.128 R8, [R223+0xc880] ;  /* 0x00c88000df087984 */ /* 0x000ea20000000c00 */
        /* <DEDUP_REMOVED lines=11> */
[----:B------:R-:W-:Y:S01]  /*5a20*/  @!P0 LOP3.LUT R17, R17, 0xffff0000, RZ, 0xc0, !PT ;  /* 0xffff000011118812 */ /* 0x000fe200078ec0ff */
[C---:B------:R-:W-:Y:S01]  /*5a30*/  @!P0 IMAD.U32 R6, R2.reuse, 0x10000, RZ ;  /* 0x0001000002068824 */ /* 0x040fe200078e00ff */
[----:B------:R-:W-:Y:S02]  /*5a40*/  @!P0 SHF.R.U32.HI R19, RZ, 0x10, R51 ;  /* 0x00000010ff138819 */ /* 0x000fe40000011633 */
[----:B------:R-:W-:Y:S02]  /*5a50*/  @!P0 LOP3.LUT R5, R2, 0xffff0000, RZ, 0xc0, !PT ;  /* 0xffff000002058812 */ /* 0x000fe400078ec0ff */
[----:B------:R-:W-:Y:S01]  /*5a60*/  @!P0 PRMT R19, R60, 0x5432, R19 ;  /* 0x000054323c138816 */ /* 0x000fe20000000013 */
[C---:B--2---:R-:W-:Y:S01]  /*5a70*/  @!P0 IMAD.U32 R16, R8.reuse, 0x10000, RZ ;  /* 0x0001000008108824 */ /* 0x044fe200078e00ff */
        /* <DEDUP_REMOVED lines=36> */
.L_x_2311:
[----:B------:R-:W-:Y:S05]  /*5cc0*/  BSYNC B0 ;  /* 0x0000000000007941 */ /* 0x000fea0003800000 */
.L_x_2310:
        /* <DEDUP_REMOVED lines=14> */
[C---:B------:R-:W-:Y:S01]  /*5db0*/  @!P0 PRMT R2, R34.reuse, 0x5432, R2 ;  /* 0x0000543222028816 */ /* 0x040fe20000000002 */
[C---:B------:R-:W-:Y:S01]  /*5dc0*/  @!P0 IMAD.U32 R15, R17.reuse, 0x10000, RZ ;  /* 0x00010000110f8824 */ /* 0x040fe200078e00ff */
        /* <DEDUP_REMOVED lines=43> */
.L_x_2313:
[----:B------:R-:W-:Y:S05]  /*6080*/  BSYNC B0 ;  /* 0x0000000000007941 */ /* 0x000fea0003800000 */
.L_x_2312:
[----:B------:R-:W-:Y:S11]  /*6090*/  ISETP.GE.AND P0, PT, R229, c[0x0][0x1d4], PT ;  /* 0x00007500e5007a0c */ /* 0x000ff60003f06270 */
[----:B------:R-:W-:Y:S02]  /*60a0*/  @!UPT UIADD3 URZ, URZ, URZ, URZ ;  /* 0x0000003f3f3ff290 */ /* 0x000fe4000fffe03f */
[----:B------:R-:W-:-:S05]  /*60b0*/  @P0 BRA `(.L_x_2307) ;  /* 0x00002e8000000947 */ /* 0x000fca0003800000 */
[C---:B---3--:R-:W-:Y:S01]  /*60c0*/  LEA R24, P0, R229.reuse, R36, 0x1 ;  /* 0x00000024e5187211 */ /* 0x048fe200078008ff */
[----:B--2---:R-:W2:Y:S01]  /*60d0*/  LDS.128 R8, [R223+0xf880] ;  /* 0x00f88000df087984 */ /* 0x004ea20000000c00 */
        /* <DEDUP_REMOVED lines=52> */
[----:B------:R2:W-:Y:S01]  /*6420*/  ST.E.128 [R24.64], R8 ;  /* 0x0000000818007985 */ /* 0x0005e2000c101d0a */
[----:B------:R-:W-:-:S05]  /*6430*/  BRA `(.L_x_2307) ;  /* 0x00002b0000007947 */ /* 0x000fca0003800000 */
.L_x_2294:
        /* <DEDUP_REMOVED lines=36> */
.L_x_2315:
[----:B------:R-:W-:Y:S05]  /*6680*/  BSYNC B0 ;  /* 0x0000000000007941 */ /* 0x000fea0003800000 */
.L_x_2314:
[----:B------:R-:W-:Y:S01]  /*6690*/  IADD3 R16, R145, 0x20, RZ ;  /* 0x0000002091107810 */ /* 0x000fe20007ffe0ff */
[----:B-----5:R-:W-:Y:S01]  /*66a0*/  IMAD.MOV.U32 R6, RZ, RZ, R22 ;  /* 0x000000ffff067224 */ /* 0x020fe200078e0016 */
[----:B------:R-:W-:Y:S01]  /*66b0*/  BSSY B0, `(.L_x_2316) ;  /* 0x000003b000007945 */ /* 0x000fe20003800000 */
[----:B------:R-:W-:Y:S01]  /*66c0*/  IMAD.MOV.U32 R5, RZ, RZ, R23 ;  /* 0x000000ffff057224 */ /* 0x000fe200078e0017 */
[----:B------:R-:W-:Y:S01]  /*66d0*/  ISETP.GE.AND P5, PT, R16, R77, PT ;  /* 0x0000004d1000720c */ /* 0x000fe20003fa6270 */
[----:B-1----:R-:W-:Y:S01]  /*66e0*/  IMAD.MOV.U32 R3, RZ, RZ, R20 ;  /* 0x000000ffff037224 */ /* 0x002fe200078e0014 */
        /* <DEDUP_REMOVED lines=55> */
.L_x_2317:
[----:B------:R-:W-:Y:S05]  /*6a60*/  BSYNC B0 ;  /* 0x0000000000007941 */ /* 0x000fea0003800000 */
.L_x_2316:
[----:B------:R-:W-:Y:S01]  /*6a70*/  IADD3 R70, -R71, c[0x0][0x1d4], RZ ;  /* 0x0000750047467a10 */ /* 0x000fe20007ffe1ff */
[----:B-----5:R-:W-:Y:S01]  /*6a80*/  IMAD.MOV.U32 R6, RZ, RZ, R30 ;  /* 0x000000ffff067224 */ /* 0x020fe200078e001e */
[----:B------:R2:W3:Y:S01]  /*6a90*/  SHFL.IDX PT, R73, R75, RZ, 0x181f ;  /* 0x00181fff4b497589 */ /* 0x0004e200000e0000 */
[----:B------:R-:W-:Y:S01]  /*6aa0*/  IMAD.MOV.U32 R5, RZ, RZ, R31 ;  /* 0x000000ffff057224 */ /* 0x000fe200078e001f */
[----:B------:R-:W-:Y:S01]  /*6ab0*/  BSSY B1, `(.L_x_2318) ;  /* 0x0000113000017945 */ /* 0x000fe20003800000 */
[----:B-1----:R-:W-:Y:S02]  /*6ac0*/  IMAD.MOV.U32 R3, RZ, RZ, R28 ;  /* 0x000000ffff037224 */ /* 0x002fe400078e001c */
[----:B------:R-:W-:Y:S01]  /*6ad0*/  IMAD.MOV.U32 R2, RZ, RZ, R29 ;  /* 0x000000ffff027224 */ /* 0x000fe200078e001d */
[----:B------:R-:W-:Y:S01]  /*6ae0*/  PRMT R36, R6, 0x5410, R5 ;  /* 0x0000541006247816 */ /* 0x000fe20000000005 */
[----:B------:R-:W-:Y:S01]  /*6af0*/  IMAD.MOV.U32 R5, RZ, RZ, R27 ;  /* 0x000000ffff057224 */ /* 0x000fe200078e001b */
[----:B------:R-:W-:Y:S01]  /*6b00*/  MOV R6, R26 ;  /* 0x0000001a00067202 */ /* 0x000fe20000000f00 */
[----:B------:R2:W1:Y:S01]  /*6b10*/  SHFL.IDX PT, R72, R76, RZ, 0x181f ;  /* 0x00181fff4c487589 */ /* 0x00046200000e0000 */
        /* <DEDUP_REMOVED lines=8> */
[----:B------:R-:W-:Y:S02]  /*6ba0*/  MOV R2, R57 ;  /* 0x0000003900027202 */ /* 0x000fe40000000f00 */
[----:B------:R-:W-:Y:S01]  /*6bb0*/  PRMT R67, R5, 0x7610, R67 ;  /* 0x0000761005437816 */ /* 0x000fe20000000043 */
[----:B------:R-:W-:Y:S01]  /*6bc0*/  IMAD.MOV.U32 R5, RZ, RZ, R55 ;  /* 0x000000ffff057224 */ /* 0x000fe200078e0037 */
[----:B------:R-:W-:Y:S01]  /*6bd0*/  PRMT R66, R3, 0x5410, R6 ;  /* 0x0000541003427816 */ /* 0x000fe20000000006 */
[----:B------:R-:W-:Y:S01]  /*6be0*/  IMAD.MOV.U32 R6, RZ, RZ, R54 ;  /* 0x000000ffff067224 */ /* 0x000fe200078e0036 */
[----:B------:R-:W-:Y:S01]  /*6bf0*/  PRMT R65, R65, 0x5410, R2 ;  /* 0x0000541041417816 */ /* 0x000fe20000000002 */
[----:B------:R-:W-:Y:S01]  /*6c00*/  IMAD.MOV.U32 R2, RZ, RZ, R53 ;  /* 0x000000ffff027224 */ /* 0x000fe200078e0035 */
[----:B------:R-:W-:Y:S02]  /*6c10*/  MOV R3, R52 ;  /* 0x0000003400037202 */ /* 0x000fe40000000f00 */
[----:B------:R-:W-:Y:S02]  /*6c20*/  PRMT R65, R6, 0x7610, R65 ;  /* 0x0000761006417816 */ /* 0x000fe40000000041 */
[----:B------:R-:W-:Y:S02]  /*6c30*/  PRMT R64, R2, 0x5410, R5 ;  /* 0x0000541002407816 */ /* 0x000fe40000000005 */
[----:B------:R-:W-:Y:S01]  /*6c40*/  PRMT R63, R63, 0x5410, R3 ;  /* 0x000054103f3f7816 */ /* 0x000fe20000000003 */
[----:B------:R-:W-:-:S05]  /*6c50*/  @P4 BRA `(.L_x_2319) ;  /* 0x00000f8000004947 */ /* 0x000fca0003800000 */
[----:B-123--:R-:W-:Y:S01]  /*6c60*/  ISETP.GE.AND P0, PT, R140, c[0x0][0x1d4], PT ;  /* 0x000075008c007a0c */ /* 0x00efe20003f06270 */
[C---:B------:R-:W-:Y:S01]  /*6c70*/  IMAD.SHL.U32 R138, R145.reuse, 0x40, RZ ;  /* 0x00000040918a7824 */ /* 0x040fe200078e00ff */
[----:B------:R-:W-:Y:S01]  /*6c80*/  BSSY B0, `(.L_x_2320) ;  /* 0x000007c000007945 */ /* 0x000fe20003800000 */
[----:B------:R-:W-:Y:S03]  /*6c90*/  IMAD.SHL.U32 R139, R145, 0x40, RZ ;  /* 0x00000040918b7824 */ /* 0x000fe600078e00ff */
[----:B------:R-:W-:Y:S02]  /*6ca0*/  LOP3.LUT R138, R138, 0x1c0, RZ, 0xc0, !PT ;  /* 0x000001c08a8a7812 */ /* 0x000fe400078ec0ff */
[----:B------:R-:W-:Y:S02]  /*6cb0*/  LOP3.LUT R139, R139, 0x1c0, RZ, 0xc0, !PT ;  /* 0x000001c08b8b7812 */ /* 0x000fe400078ec0ff */
[----:B------:R-:W-:Y:S03]  /*6cc0*/  SHF.R.U32.HI R138, RZ, 0x3, R138 ;  /* 0x00000003ff8a7819 */ /* 0x000fe6000001168a */
[----:B------:R-:W-:-:S05]  /*6cd0*/  @P0 BRA `(.L_x_2321) ;  /* 0x0000076000000947 */ /* 0x000fca0003800000 */
[----:B------:R-:W-:Y:S01]  /*6ce0*/  SEL R2, R71, R70, !P1 ;  /* 0x0000004647027207 */ /* 0x000fe20004800000 */
[----:B------:R-:W1:Y:S01]  /*6cf0*/  LDS.128 R44, [R118+0xa080] ;  /* 0x00a08000762c7984 */ /* 0x000e620000000c00 */
[----:B------:R-:W-:Y:S02]  /*6d00*/  ISETP.GE.AND P0, PT, R140, c[0x0][0x27c], PT ;  /* 0x00009f008c007a0c */ /* 0x000fe40003f06270 */
[----:B------:R-:W-:Y:S04]  /*6d10*/  SHF.R.S32.HI R3, RZ, 0x1f, R2 ;  /* 0x0000001fff037819 */ /* 0x000fe80000011402 */
[----:B------:R-:W-:Y:S04]  /*6d20*/  LEA.HI R2, R3, R2, RZ, 0x4 ;  /* 0x0000000203027211 */ /* 0x000fe800078f20ff */
[----:B------:R-:W-:Y:S03]  /*6d30*/  LEA.HI.SX32 R2, R2, R69, 0x1c ;  /* 0x0000004502027211 */ /* 0x000fe600078fe2ff */
[----:B------:R-:W-:Y:S02]  /*6d40*/  @!P0 SHF.R.U64 R5, R40, 0x10, R41 ;  /* 0x0000001028058819 */ /* 0x000fe40000001229 */
        /* <DEDUP_REMOVED lines=14> */
[----:B------:R-:W-:Y:S01]  /*6e30*/  @!P0 SHF.R.U32.HI R40, RZ, 0x10, R43 ;  /* 0x00000010ff288819 */ /* 0x000fe2000001162b */
[----:B------:R-:W-:Y:S01]  /*6e40*/  IMAD.SHL.U32 R16, R2, 0x2, RZ ;  /* 0x0000000202107824 */ /* 0x000fe200078e00ff */
[----:B------:R-:W-:Y:S01]  /*6e50*/  @!P0 SHF.R.U32.HI R2, RZ, 0x10, R9 ;  /* 0x00000010ff028819 */ /* 0x000fe20000011609 */
[----:B-1----:R-:W-:Y:S01]  /*6e60*/  @!P0 IMAD.U32 R6, R44, 0x10000, RZ ;  /* 0x000100002c068824 */ /* 0x002fe200078e00ff */
[C---:B------:R-:W-:Y:S02]  /*6e70*/  @!P0 PRMT R5, R13.reuse, 0x5432, R3 ;  /* 0x000054320d058816 */ /* 0x040fe40000000003 */
[----:B------:R-:W-:Y:S01]  /*6e80*/  @!P0 SHF.R.U32.HI R9, RZ, 0x10, R11 ;  /* 0x00000010ff098819 */ /* 0x000fe2000001160b */
[----:B------:R-:W-:Y:S01]  /*6e90*/  @!P0 IMAD.U32 R11, R38, 0x10000, RZ ;  /* 0x00010000260b8824 */ /* 0x000fe200078e00ff */
[----:B------:R-:W1:Y:S01]  /*6ea0*/  LDS.128 R16, [R16+0xa080] ;  /* 0x00a0800010107984 */ /* 0x000e620000000c00 */
[----:B------:R-:W-:Y:S02]  /*6eb0*/  @!P0 PRMT R8, R13, 0x5410, R2 ;  /* 0x000054100d088816 */ /* 0x000fe40000000002 */
[C---:B------:R-:W-:Y:S02]  /*6ec0*/  @!P0 SHF.L.U32 R3, R5.reuse, 0x10, RZ ;  /* 0x0000001005038819 */ /* 0x040fe400000006ff */
[----:B------:R-:W-:Y:S02]  /*6ed0*/  @!P0 LOP3.LUT R5, R5, 0xffff0000, RZ, 0xc0, !PT ;  /* 0xffff000005058812 */ /* 0x000fe400078ec0ff */
[----:B------:R-:W-:Y:S02]  /*6ee0*/  @!P0 PRMT R39, R60, 0x5410, R39 ;  /* 0x000054103c278816 */ /* 0x000fe40000000027 */
[----:B------:R-:W-:Y:S02]  /*6ef0*/  @!P0 PRMT R9, R14, 0x5432, R9 ;  /* 0x000054320e098816 */ /* 0x000fe40000000009 */
[----:B------:R-:W-:Y:S02]  /*6f00*/  @!P0 PRMT R41, R60, 0x5432, R41 ;  /* 0x000054323c298816 */ /* 0x000fe40000000029 */
[----:B------:R-:W-:Y:S01]  /*6f10*/  @!P0 PRMT R40, R61, 0x5410, R40 ;  /* 0x000054103d288816 */ /* 0x000fe20000000028 */
[----:B-1----:R-:W-:Y:S04]  /*6f20*/  @!P0 IMAD.U32 R2, R16, 0x10000, RZ ;  /* 0x0001000010028824 */ /* 0x002fe800078e00ff */
        /* <DEDUP_REMOVED lines=22> */
[----:B------:R-:W-:Y:S02]  /*7090*/  @!P0 LOP3.LUT R14, R45, 0xffff0000, RZ, 0xc0, !PT ;  /* 0xffff00002d0e8812 */ /* 0x000fe400078ec0ff */
[----:B------:R-:W-:Y:S01]  /*70a0*/  @!P0 F2FP.BF16.PACK_AB R11, R42, R43 ;  /* 0x0000002b2a0b823e */ /* 0x000fe200000010ff */
[C---:B------:R-:W-:Y:S02]  /*70b0*/  @!P0 FMUL.FTZ R39, R6.reuse, R13 ;  /* 0x0000000d06278220 */ /* 0x040fe40000410000 */
[-C--:B------:R-:W-:Y:S02]  /*70c0*/  @!P0 FMUL.FTZ R6, R6, R8.reuse ;  /* 0x0000000806068220 */ /* 0x080fe40000410000 */
[----:B------:R-:W-:Y:S02]  /*70d0*/  @!P0 FFMA.FTZ R39, R14, R8, -R39 ;  /* 0x000000080e278223 */ /* 0x000fe40000010827 */
[----:B------:R-:W-:Y:S02]  /*70e0*/  @!P0 IMAD.U32 R8, R18, 0x10000, RZ ;  /* 0x0001000012088824 */ /* 0x000fe400078e00ff */
[----:B------:R-:W-:Y:S01]  /*70f0*/  @!P0 IMAD.MOV.U32 R44, RZ, RZ, R11 ;  /* 0x000000ffff2c8224 */ /* 0x000fe200078e000b */
[----:B------:R-:W-:Y:S01]  /*7100*/  @!P0 F2FP.BF16.PACK_AB R39, R39, R38 ;  /* 0x000000262727823e */ /* 0x000fe200000010ff */
[----:B------:R-:W-:Y:S02]  /*7110*/  @!P0 IMAD.U32 R38, R41, 0x10000, RZ ;  /* 0x0001000029268824 */ /* 0x000fe400078e00ff */
[----:B------:R-:W-:Y:S02]  /*7120*/  @!P0 IMAD.U32 R11, R10, 0x10000, RZ ;  /* 0x000100000a0b8824 */ /* 0x000fe400078e00ff */
[----:B------:R-:W-:Y:S01]  /*7130*/  @!P0 IMAD.MOV.U32 R45, RZ, RZ, R39 ;  /* 0x000000ffff2d8224 */ /* 0x000fe200078e0027 */
[----:B------:R-:W-:Y:S01]  /*7140*/  @!P0 SHF.L.U32 R39, R46, 0x10, RZ ;  /* 0x000000102e278819 */ /* 0x000fe200000006ff */
[C---:B------:R-:W-:Y:S02]  /*7150*/  @!P0 FMUL.FTZ R42, R8.reuse, R38 ;  /* 0x00000026082a8220 */ /* 0x040fe40000410000 */
[----:B------:R-:W-:Y:S01]  /*7160*/  @!P0 FFMA.FTZ R6, R13, R14, R6 ;  /* 0x0000000e0d068223 */ /* 0x000fe20000010006 */
[----:B------:R-:W-:Y:S01]  /*7170*/  @!P0 SHF.L.U32 R14, R47, 0x10, RZ ;  /* 0x000000102f0e8819 */ /* 0x000fe200000006ff */
[-C--:B------:R-:W-:Y:S02]  /*7180*/  @!P0 FFMA.FTZ R42, R39, R11.reuse, -R42 ;  /* 0x0000000b272a8223 */ /* 0x080fe4000001082a */
[----:B------:R-:W-:Y:S01]  /*7190*/  @!P0 FMUL.FTZ R8, R8, R11 ;  /* 0x0000000b08088220 */ /* 0x000fe20000410000 */
[----:B------:R-:W-:Y:S01]  /*71a0*/  @!P0 F2FP.BF16.PACK_AB R11, R3, R2 ;  /* 0x00000002030b823e */ /* 0x000fe200000010ff */
[----:B------:R-:W-:Y:S01]  /*71b0*/  @!P0 IMAD.U32 R13, R40, 0x10000, RZ ;  /* 0x00010000280d8824 */ /* 0x000fe200078e00ff */
[----:B------:R-:W-:Y:S01]  /*71c0*/  @!P0 F2FP.BF16.PACK_AB R6, R6, R5 ;  /* 0x000000050606823e */ /* 0x000fe200000010ff */
[C---:B------:R-:W-:Y:S01]  /*71d0*/  @!P0 IMAD.U32 R3, R19.reuse, 0x10000, RZ ;  /* 0x0001000013038824 */ /* 0x040fe200078e00ff */
[----:B------:R-:W-:Y:S01]  /*71e0*/  @!P0 LOP3.LUT R2, R19, 0xffff0000, RZ, 0xc0, !PT ;  /* 0xffff000013028812 */ /* 0x000fe200078ec0ff */
[----:B------:R-:W-:Y:S01]  /*71f0*/  @!P0 FFMA.FTZ R8, R38, R39, R8 ;  /* 0x0000002726088223 */ /* 0x000fe20000010008 */
[----:B------:R-:W-:Y:S01]  /*7200*/  @!P0 LOP3.LUT R38, R40, 0xffff0000, RZ, 0xc0, !PT ;  /* 0xffff000028268812 */ /* 0x000fe200078ec0ff */
[C---:B------:R-:W-:Y:S01]  /*7210*/  @!P0 IMAD.U32 R5, R9.reuse, 0x10000, RZ ;  /* 0x0001000009058824 */ /* 0x040fe200078e00ff */
[----:B------:R-:W-:Y:S01]  /*7220*/  @!P0 LOP3.LUT R9, R9, 0xffff0000, RZ, 0xc0, !PT ;  /* 0xffff000009098812 */ /* 0x000fe200078ec0ff */
[----:B------:R-:W-:Y:S02]  /*7230*/  @!P0 FMUL.FTZ R39, R3, R13 ;  /* 0x0000000d03278220 */ /* 0x000fe40000410000 */
[----:B------:R-:W-:Y:S01]  /*7240*/  @!P0 IMAD.MOV.U32 R16, RZ, RZ, R11 ;  /* 0x000000ffff108224 */ /* 0x000fe200078e000b */
[----:B------:R-:W-:Y:S01]  /*7250*/  @!P0 LOP3.LUT R11, R41, 0xffff0000, RZ, 0xc0, !PT ;  /* 0xffff0000290b8812 */ /* 0x000fe200078ec0ff */
[-C--:B------:R-:W-:Y:S01]  /*7260*/  @!P0 FFMA.FTZ R43, R14, R5.reuse, -R39 ;  /* 0x000000050e2b8223 */ /* 0x080fe20000010827 */
[----:B------:R-:W-:Y:S01]  /*7270*/  @!P0 LOP3.LUT R39, R47, 0xffff0000, RZ, 0xc0, !PT ;  /* 0xffff00002f278812 */ /* 0x000fe200078ec0ff */
[----:B------:R-:W-:Y:S01]  /*7280*/  @!P0 IMAD.MOV.U32 R17, RZ, RZ, R6 ;  /* 0x000000ffff118224 */ /* 0x000fe200078e0006 */
[----:B------:R-:W-:Y:S01]  /*7290*/  @!P0 LOP3.LUT R6, R18, 0xffff0000, RZ, 0xc0, !PT ;  /* 0xffff000012068812 */ /* 0x000fe200078ec0ff */
[C---:B------:R-:W-:Y:S02]  /*72a0*/  @!P0 FMUL.FTZ R40, R2.reuse, R38 ;  /* 0x0000002602288220 */ /* 0x040fe40000410000 */
[----:B------:R-:W-:Y:S02]  /*72b0*/  @!P0 FMUL.FTZ R3, R3, R5 ;  /* 0x0000000503038220 */ /* 0x000fe40000410000 */
[-C--:B------:R-:W-:Y:S01]  /*72c0*/  @!P0 FMUL.FTZ R5, R2, R9.reuse ;  /* 0x0000000902058220 */ /* 0x080fe20000410000 */
[----:B------:R-:W-:Y:S01]  /*72d0*/  @!P0 LOP3.LUT R2, R10, 0xffff0000, RZ, 0xc0, !PT ;  /* 0xffff00000a028812 */ /* 0x000fe200078ec0ff */
[----:B------:R-:W-:Y:S01]  /*72e0*/  @!P0 FFMA.FTZ R40, R39, R9, -R40 ;  /* 0x0000000927288223 */ /* 0x000fe20000010828 */
[----:B------:R-:W-:Y:S01]  /*72f0*/  @!P0 LOP3.LUT R9, R46, 0xffff0000, RZ, 0xc0, !PT ;  /* 0xffff00002e098812 */ /* 0x000fe200078ec0ff */
[C---:B------:R-:W-:Y:S04]  /*7300*/  @!P0 FMUL.FTZ R10, R6.reuse, R11 ;  /* 0x0000000b060a8220 */ /* 0x040fe80000410000 */
[-C--:B------:R-:W-:Y:S02]  /*7310*/  @!P0 FFMA.FTZ R10, R9, R2.reuse, -R10 ;  /* 0x00000002090a8223 */ /* 0x080fe4000001080a */
[----:B------:R-:W-:Y:S03]  /*7320*/  @!P0 FMUL.FTZ R2, R6, R2 ;  /* 0x0000000206028220 */ /* 0x000fe60000410000 */
[----:B------:R-:W-:Y:S01]  /*7330*/  @!P0 F2FP.BF16.PACK_AB R6, R10, R42 ;  /* 0x0000002a0a06823e */ /* 0x000fe200000010ff */
[----:B------:R-:W-:Y:S01]  /*7340*/  @!P0 FFMA.FTZ R2, R11, R9, R2 ;  /* 0x000000090b028223 */ /* 0x000fe20000010002 */
[----:B------:R-:W-:Y:S01]  /*7350*/  @!P0 F2FP.BF16.PACK_AB R9, R40, R43 ;  /* 0x0000002b2809823e */ /* 0x000fe200000010ff */
[----:B------:R-:W-:Y:S02]  /*7360*/  @!P0 FFMA.FTZ R3, R13, R14, R3 ;  /* 0x0000000e0d038223 */ /* 0x000fe40000010003 */
[----:B------:R-:W-:Y:S01]  /*7370*/  @!P0 FFMA.FTZ R5, R38, R39, R5 ;  /* 0x0000002726058223 */ /* 0x000fe20000010005 */
[----:B------:R-:W-:Y:S01]  /*7380*/  @!P0 F2FP.BF16.PACK_AB R2, R2, R8 ;  /* 0x000000080202823e */ /* 0x000fe200000010ff */
[----:B------:R-:W-:Y:S01]  /*7390*/  @!P0 IMAD.MOV.U32 R46, RZ, RZ, R6 ;  /* 0x000000ffff2e8224 */ /* 0x000fe200078e0006 */
[----:B------:R-:W-:Y:S02]  /*73a0*/  @!P0 MOV R47, R9 ;  /* 0x00000009002f8202 */ /* 0x000fe40000000f00 */
        /* <DEDUP_REMOVED lines=9> */
.L_x_2321:
[----:B------:R-:W-:Y:S05]  /*7440*/  BSYNC B0 ;  /* 0x0000000000007941 */ /* 0x000fea0003800000 */
.L_x_2320:
[----:B------:R-:W-:Y:S11]  /*7450*/  ISETP.GE.AND P0, PT, R144, c[0x0][0x1d4], PT ;  /* 0x0000750090007a0c */ /* 0x000ff60003f06270 */
[----:B------:R-:W-:Y:S02]  /*7460*/  @!UPT UIADD3 URZ, URZ, URZ, URZ ;  /* 0x0000003f3f3ff290 */ /* 0x000fe4000fffe03f */
[----:B------:R-:W-:-:S05]  /*7470*/  @P0 BRA `(.L_x_2319) ;  /* 0x0000076000000947 */ /* 0x000fca0003800000 */
[----:B-1----:R-:W-:Y:S01]  /*7480*/  SEL R2, R71, R70, !P2 ;  /* 0x0000004647027207 */ /* 0x002fe20005000000 */
        /* <DEDUP_REMOVED lines=10> */
[----:B------:R-:W-:Y:S02]  /*7530*/  @!P0 SHF.R.U32.HI R11, RZ, 0x10, R49 ;  /* 0x00000010ff0b8819 */ /* 0x000fe40000011631 */
[----:B------:R-:W-:Y:S02]  /*7540*/  SHF.R.S32.HI R2, RZ, 0x3, R3 ;  /* 0x00000003ff027819 */ /* 0x000fe40000011403 */
[----:B------:R-:W-:Y:S02]  /*7550*/  LOP3.LUT R3, R139, 0x38, R60, 0xf8, !PT ;  /* 0x000000388b037812 */ /* 0x000fe400078ef83c */
[----:B------:R-:W-:Y:S01]  /*7560*/  @!P0 SHF.R.U32.HI R8, RZ, 0x10, R23 ;  /* 0x00000010ff088819 */ /* 0x000fe20000011617 */
[----:B------:R-:W-:Y:S01]  /*7570*/  IMAD R2, R2, 0xc00, R7 ;  /* 0x00000c0002027824 */ /* 0x000fe200078e0207 */
[----:B------:R-:W-:Y:S02]  /*7580*/  LOP3.LUT R3, R3, R138, RZ, 0x3c, !PT ;  /* 0x0000008a03037212 */ /* 0x000fe400078e3cff */
[----:B------:R-:W-:Y:S02]  /*7590*/  @!P0 PRMT R38, R61, 0x5432, R6 ;  /* 0x000054323d268816 */ /* 0x000fe40000000006 */
[----:B------:R-:W-:Y:S01]  /*75a0*/  @!P0 PRMT R9, R15, 0x5432, R5 ;  /* 0x000054320f098816 */ /* 0x000fe20000000005 */
[----:B------:R-:W-:Y:S01]  /*75b0*/  IMAD.IADD R2, R2, 0x1, R3 ;  /* 0x0000000102027824 */ /* 0x000fe200078e0203 */
[----:B------:R-:W-:Y:S02]  /*75c0*/  @!P0 SHF.R.U32.HI R10, RZ, 0x10, R51 ;  /* 0x00000010ff0a8819 */ /* 0x000fe40000011633 */
[----:B------:R-:W-:Y:S01]  /*75d0*/  @!P0 PRMT R11, R62, 0x5410, R11 ;  /* 0x000054103e0b8816 */ /* 0x000fe2000000000b */
[----:B------:R-:W-:Y:S01]  /*75e0*/  IMAD.SHL.U32 R16, R2, 0x2, RZ ;  /* 0x0000000202107824 */ /* 0x000fe200078e00ff */
[----:B------:R-:W-:Y:S01]  /*75f0*/  @!P0 SHF.R.U32.HI R2, RZ, 0x10, R21 ;  /* 0x00000010ff028819 */ /* 0x000fe20000011615 */
[----:B-1----:R-:W-:Y:S01]  /*7600*/  @!P0 IMAD.U32 R40, R47, 0x10000, RZ ;  /* 0x000100002f288824 */ /* 0x002fe200078e00ff */
[----:B------:R-:W-:Y:S01]  /*7610*/  @!P0 PRMT R13, R32, 0x5410, R8 ;  /* 0x00005410200d8816 */ /* 0x000fe20000000008 */
[----:B------:R-:W-:Y:S01]  /*7620*/  @!P0 IMAD.U32 R20, R11, 0x10000, RZ ;  /* 0x000100000b148824 */ /* 0x000fe200078e00ff */
[----:B------:R-:W-:Y:S01]  /*7630*/  @!P0 SHF.L.U32 R8, R9, 0x10, RZ ;  /* 0x0000001009088819 */ /* 0x000fe200000006ff */
[----:B------:R-:W1:Y:S01]  /*7640*/  LDS.128 R16, [R16+0xa080] ;  /* 0x00a0800010107984 */ /* 0x000e620000000c00 */
[----:B------:R-:W-:Y:S02]  /*7650*/  @!P0 SHF.R.U64 R14, R50, 0x10, R51 ;  /* 0x00000010320e8819 */ /* 0x000fe40000001233 */
[----:B------:R-:W-:Y:S02]  /*7660*/  @!P0 SHF.R.U64 R3, R22, 0x10, R23 ;  /* 0x0000001016038819 */ /* 0x000fe40000001217 */
[----:B------:R-:W-:Y:S02]  /*7670*/  @!P0 PRMT R6, R15, 0x5410, R2 ;  /* 0x000054100f068816 */ /* 0x000fe40000000002 */
[----:B------:R-:W-:Y:S01]  /*7680*/  @!P0 PRMT R41, R62, 0x5432, R10 ;  /* 0x000054323e298816 */ /* 0x000fe2000000000a */
[----:B------:R-:W-:Y:S01]  /*7690*/  @!P0 IMAD.U32 R10, R38, 0x10000, RZ ;  /* 0x00010000260a8824 */ /* 0x000fe200078e00ff */
[----:B------:R-:W-:Y:S02]  /*76a0*/  @!P0 PRMT R43, R63, 0x5410, R14 ;  /* 0x000054103f2b8816 */ /* 0x000fe4000000000e */
[----:B------:R-:W-:Y:S01]  /*76b0*/  @!P0 PRMT R14, R32, 0x5432, R3 ;  /* 0x00005432200e8816 */ /* 0x000fe20000000003 */
[----:B------:R-:W-:Y:S01]  /*76c0*/  @!P0 IMAD.U32 R3, R44, 0x10000, RZ ;  /* 0x000100002c038824 */ /* 0x000fe200078e00ff */
[----:B------:R-:W-:Y:S01]  /*76d0*/  @!P0 SHF.L.U32 R21, R45, 0x10, RZ ;  /* 0x000000102d158819 */ /* 0x000fe200000006ff */
[----:B------:R-:W-:Y:S01]  /*76e0*/  @!P0 IMAD.U32 R39, R41, 0x10000, RZ ;  /* 0x0001000029278824 */ /* 0x000fe200078e00ff */
[----:B------:R-:W-:Y:S02]  /*76f0*/  @!P0 LOP3.LUT R22, R11, 0xffff0000, RZ, 0xc0, !PT ;  /* 0xffff00000b168812 */ /* 0x000fe400078ec0ff */
[----:B------:R-:W-:Y:S02]  /*7700*/  @!P0 LOP3.LUT R23, R45, 0xffff0000, RZ, 0xc0, !PT ;  /* 0xffff00002d178812 */ /* 0x000fe400078ec0ff */
[----:B------:R-:W-:Y:S02]  /*7710*/  @!P0 LOP3.LUT R11, R38, 0xffff0000, RZ, 0xc0, !PT ;  /* 0xffff0000260b8812 */ /* 0x000fe400078ec0ff */
[----:B------:R-:W-:Y:S02]  /*7720*/  @!P0 LOP3.LUT R9, R9, 0xffff0000, RZ, 0xc0, !PT ;  /* 0xffff000009098812 */ /* 0x000fe400078ec0ff */
[----:B------:R-:W-:Y:S02]  /*7730*/  @!P0 LOP3.LUT R41, R41, 0xffff0000, RZ, 0xc0, !PT ;  /* 0xffff000029298812 */ /* 0x000fe400078ec0ff */
[----:B------:R-:W-:Y:S01]  /*7740*/  @!P0 LOP3.LUT R42, R47, 0xffff0000, RZ, 0xc0, !PT ;  /* 0xffff00002f2a8812 */ /* 0x000fe200078ec0ff */
[----:B-1----:R-:W-:Y:S02]  /*7750*/  @!P0 IMAD.U32 R2, R16, 0x10000, RZ ;  /* 0x0001000010028824 */ /* 0x002fe400078e00ff */
[----:B------:R-:W-:Y:S02]  /*7760*/  @!P0 IMAD.U32 R5, R17, 0x10000, RZ ;  /* 0x0001000011058824 */ /* 0x000fe400078e00ff */
[C---:B------:R-:W-:Y:S02]  /*7770*/  @!P0 FMUL.FTZ R15, R2.reuse, R10 ;  /* 0x0000000a020f8220 */ /* 0x040fe40000410000 */
[-C--:B------:R-:W-:Y:S02]  /*7780*/  @!P0 FMUL.FTZ R2, R2, R8.reuse ;  /* 0x0000000802028220 */ /* 0x080fe40000410000 */
[----:B------:R-:W-:Y:S02]  /*7790*/  @!P0 FFMA.FTZ R74, R3, R8, -R15 ;  /* 0x00000008034a8223 */ /* 0x000fe4000001080f */
[----:B------:R-:W-:Y:S01]  /*77a0*/  @!P0 FFMA.FTZ R2, R10, R3, R2 ;  /* 0x000000030a028223 */ /* 0x000fe20000010002 */
[----:B------:R-:W-:Y:S01]  /*77b0*/  @!P0 LOP3.LUT R3, R17, 0xffff0000, RZ, 0xc0, !PT ;  /* 0xffff000011038812 */ /* 0x000fe200078ec0ff */
[C---:B------:R-:W-:Y:S02]  /*77c0*/  @!P0 IMAD.U32 R8, R6.reuse, 0x10000, RZ ;  /* 0x0001000006088824 */ /* 0x040fe400078e00ff */
        /* <DEDUP_REMOVED lines=11> */
[----:B------:R-:W-:Y:S02]  /*7880*/  @!P0 IMAD.U32 R10, R19, 0x10000, RZ ;  /* 0x00010000130a8824 */ /* 0x000fe400078e00ff */
[-C--:B------:R-:W-:Y:S01]  /*7890*/  @!P0 FFMA.FTZ R49, R15, R9.reuse, -R32 ;  /* 0x000000090f318223 */ /* 0x080fe20000010820 */
[----:B------:R-:W-:Y:S01]  /*78a0*/  @!P0 SHF.L.U32 R32, R43, 0x10, RZ ;  /* 0x000000102b208819 */ /* 0x000fe200000006ff */
[----:B------:R-:W-:Y:S01]  /*78b0*/  @!P0 FMUL.FTZ R3, R8, R9 ;  /* 0x0000000908038220 */ /* 0x000fe20000410000 */
[----:B------:R-:W-:Y:S01]  /*78c0*/  @!P0 MOV R45, R48 ;  /* 0x00000030002d8202 */ /* 0x000fe20000000f00 */
[----:B------:R-:W-:Y:S02]  /*78d0*/  @!P0 IMAD.U32 R9, R13, 0x10000, RZ ;  /* 0x000100000d098824 */ /* 0x000fe400078e00ff */
[----:B------:R-:W-:Y:S02]  /*78e0*/  @!P0 FMUL.FTZ R38, R10, R39 ;  /* 0x000000270a268220 */ /* 0x000fe40000410000 */
[----:B------:R-:W-:Y:S02]  /*78f0*/  @!P0 IMAD.U32 R8, R18, 0x10000, RZ ;  /* 0x0001000012088824 */ /* 0x000fe400078e00ff */
[-C--:B------:R-:W-:Y:S02]  /*7900*/  @!P0 FMUL.FTZ R10, R10, R9.reuse ;  /* 0x000000090a0a8220 */ /* 0x080fe40000410000 */
[----:B------:R-:W-:Y:S02]  /*7910*/  @!P0 FFMA.FTZ R51, R40, R9, -R38 ;  /* 0x0000000928338223 */ /* 0x000fe40000010826 */
[----:B------:R-:W-:Y:S01]  /*7920*/  @!P0 FFMA.FTZ R3, R11, R15, R3 ;  /* 0x0000000f0b038223 */ /* 0x000fe20000010003 */
[----:B------:R-:W-:Y:S01]  /*7930*/  @!P0 LOP3.LUT R11, R19, 0xffff0000, RZ, 0xc0, !PT ;  /* 0xffff0000130b8812 */ /* 0x000fe200078ec0ff */
[C---:B------:R-:W-:Y:S01]  /*7940*/  @!P0 IMAD.U32 R9, R14.reuse, 0x10000, RZ ;  /* 0x000100000e098824 */ /* 0x040fe200078e00ff */
[----:B------:R-:W-:Y:S01]  /*7950*/  @!P0 LOP3.LUT R14, R14, 0xffff0000, RZ, 0xc0, !PT ;  /* 0xffff00000e0e8812 */ /* 0x000fe200078ec0ff */
[----:B------:R-:W-:Y:S01]  /*7960*/  @!P0 IMAD.U32 R15, R46, 0x10000, RZ ;  /* 0x000100002e0f8824 */ /* 0x000fe200078e00ff */
[----:B------:R-:W-:Y:S01]  /*7970*/  @!P0 F2FP.BF16.PACK_AB R2, R3, R2 ;  /* 0x000000020302823e */ /* 0x000fe200000010ff */
        /* <DEDUP_REMOVED lines=15> */
[----:B------:R-:W-:Y:S01]  /*7a70*/  @!P0 F2FP.BF16.PACK_AB R5, R6, R5 ;  /* 0x000000050605823e */ /* 0x000fe200000010ff */
[-C--:B------:R-:W-:Y:S02]  /*7a80*/  @!P0 FMUL.FTZ R9, R9, R14.reuse ;  /* 0x0000000e09098220 */ /* 0x080fe40000410000 */
[----:B------:R-:W-:Y:S01]  /*7a90*/  @!P0 FFMA.FTZ R49, R38, R14, -R49 ;  /* 0x0000000e26318223 */ /* 0x000fe20000010831 */
[----:B------:R-:W-:Y:S01]  /*7aa0*/  @!P0 MOV R17, R5 ;  /* 0x0000000500118202 */ /* 0x000fe20000000f00 */
        /* <DEDUP_REMOVED lines=11> */
[----:B------:R-:W-:Y:S02]  /*7b60*/  @!P0 IMAD.MOV.U32 R18, RZ, RZ, R8 ;  /* 0x000000ffff128224 */ /* 0x000fe400078e0008 */
[----:B------:R-:W-:Y:S01]  /*7b70*/  @!P0 IMAD.MOV.U32 R19, RZ, RZ, R10 ;  /* 0x000000ffff138224 */ /* 0x000fe200078e000a */
[C---:B------:R-:W-:Y:S04]  /*7b80*/  LEA R2, P0, R80.reuse, R72, 0x1 ;  /* 0x0000004850027211 */ /* 0x040fe800078008ff */
[----:B------:R-:W-:Y:S02]  /*7b90*/  LEA.HI.X R3, R80, R73, R96, 0x1, P0 ;  /* 0x0000004950037211 */ /* 0x000fe400000f0c60 */
[C---:B------:R-:W-:Y:S03]  /*7ba0*/  ISETP.GE.AND P0, PT, R60.reuse, c[0x0][0x1d4], PT ;  /* 0x000075003c007a0c */ /* 0x040fe60003f06270 */
[----:B------:R1:W-:Y:S10]  /*7bb0*/  ST.E.128 [R2.64], R44 ;  /* 0x0000002c02007985 */ /* 0x0003f4000c101d0a */
[----:B------:R-:W-:Y:S05]  /*7bc0*/  @!P0 IMAD.WIDE R8, R60, 0x2, R72 ;  /* 0x000000023c088825 */ /* 0x000fea00078e0248 */
[----:B------:R1:W-:Y:S02]  /*7bd0*/  @!P0 ST.E.128 [R8.64], R16 ;  /* 0x0000001008008985 */ /* 0x0003e4000c101d0a */
.L_x_2319:
[----:B-123--:R-:W-:Y:S05]  /*7be0*/  BSYNC B1 ;  /* 0x0000000000017941 */ /* 0x00efea0003800000 */
.L_x_2318:
[----:B------:R1:W2:Y:S04]  /*7bf0*/  SHFL.IDX PT, R45, R75, 0x1, 0x181f ;  /* 0x00381f004b2d7f89 */ /* 0x0002a800000e0000 */
[----:B------:R1:W3:Y:S01]  /*7c00*/  SHFL.IDX PT, R44, R76, 0x1, 0x181f ;  /* 0x00381f004c2c7f89 */ /* 0x0002e200000e0000 */
[----:B------:R-:W-:-:S05]  /*7c10*/  @P5 BRA `(.L_x_2307) ;  /* 0x0000132000005947 */ /* 0x000fca0003800000 */
[----:B------:R-:W-:Y:S01]  /*7c20*/  ISETP.GE.AND P0, PT, R140, c[0x0][0x1d4], PT ;  /* 0x000075008c007a0c */ /* 0x000fe20003f06270 */
[----:B------:R-:W-:Y:S01]  /*7c30*/  BSSY B0, `(.L_x_2322) ;  /* 0x000007b000007945 */ /* 0x000fe20003800000 */
[----:B------:R-:W-:Y:S05]  /*7c40*/  IADD3 R60, R145, 0x20, RZ ;  /* 0x00000020913c7810 */ /* 0x000fea0007ffe0ff */
[----:B------:R-:W-:Y:S05]  /*7c50*/  IMAD.SHL.U32 R60, R60, 0x40, RZ ;  /* 0x000000403c3c7824 */ /* 0x000fea00078e00ff */
[----:B------:R-:W-:Y:S01]  /*7c60*/  LOP3.LUT R60, R60, 0x1c0, RZ, 0xc0, !PT ;  /* 0x000001c03c3c7812 */ /* 0x000fe200078ec0ff */
[----:B------:R-:W-:-:S05]  /*7c70*/  @P0 BRA `(.L_x_2323) ;  /* 0x0000076000000947 */ /* 0x000fca0003800000 */
[----:B------:R-:W-:Y:S01]  /*7c80*/  SEL R2, R71, R70, !P1 ;  /* 0x0000004647027207 */ /* 0x000fe20004800000 */
[----:B------:R-:W4:Y:S01]  /*7c90*/  LDS.128 R40, [R116+0xa080] ;  /* 0x00a0800074287984 */ /* 0x000f220000000c00 */
[----:B------:R-:W-:Y:S02]  /*7ca0*/  ISETP.GE.AND P0, PT, R140, c[0x0][0x27c], PT ;  /* 0x00009f008c007a0c */ /* 0x000fe40003f06270 */
[----:B------:R-:W-:Y:S04]  /*7cb0*/  SHF.R.S32.HI R3, RZ, 0x1f, R2 ;  /* 0x0000001fff037819 */ /* 0x000fe80000011402 */
[----:B------:R-:W-:Y:S04]  /*7cc0*/  LEA.HI R2, R3, R2, RZ, 0x4 ;  /* 0x0000000203027211 */ /* 0x000fe800078f20ff */
[----:B------:R-:W-:Y:S03]  /*7cd0*/  LEA.HI.SX32 R2, R2, R69, 0x1c ;  /* 0x0000004502027211 */ /* 0x000fe600078fe2ff */
[--C-:B------:R-:W-:Y:S02]  /*7ce0*/  @!P0 SHF.R.U64 R6, R52, 0x10, R53.reuse ;  /* 0x0000001034068819 */ /* 0x100fe40000001235 */
[----:B------:R-:W-:Y:S01]  /*7cf0*/  IMAD.SHL.U32 R46, R2, 0x8, RZ ;  /* 0x00000008022e7824 */ /* 0x000fe200078e00ff */
[----:B------:R-:W-:Y:S02]  /*7d00*/  SHF.R.S32.HI R3, RZ, 0x1f, R2 ;  /* 0x0000001fff037819 */ /* 0x000fe40000011402 */
[----:B------:R-:W-:Y:S02]  /*7d10*/  @!P0 SHF.R.U32.HI R10, RZ, 0x10, R53 ;  /* 0x00000010ff0a8819 */ /* 0x000fe40000011635 */
[----:B------:R-:W-:Y:S02]  /*7d20*/  LEA.HI R3, R3, R2, RZ, 0x3 ;  /* 0x0000000203037211 */ /* 0x000fe400078f18ff */
[----:B------:R-:W-:Y:S02]  /*7d30*/  @!P0 SHF.R.U64 R5, R24, 0x10, R25 ;  /* 0x0000001018058819 */ /* 0x000fe40000001219 */
[----:B------:R-:W-:Y:S02]  /*7d40*/  SHF.R.S32.HI R2, RZ, 0x3, R3 ;  /* 0x00000003ff027819 */ /* 0x000fe40000011403 */
[----:B------:R-:W-:Y:S02]  /*7d50*/  LOP3.LUT R3, R60, 0x38, R46, 0xf8, !PT ;  /* 0x000000383c037812 */ /* 0x000fe400078ef82e */
[----:B------:R-:W-:Y:S01]  /*7d60*/  @!P0 PRMT R20, R63, 0x5432, R6 ;  /* 0x000054323f148816 */ /* 0x000fe20000000006 */
[----:B------:R-:W-:Y:S01]  /*7d70*/  IMAD R2, R2, 0xc00, R12 ;  /* 0x00000c0002027824 */ /* 0x000fe200078e020c */
[----:B------:R-:W-:Y:S02]  /*7d80*/  LOP3.LUT R3, R3, R136, RZ, 0x3c, !PT ;  /* 0x0000008803037212 */ /* 0x000fe400078e3cff */
[----:B------:R-:W-:Y:S02]  /*7d90*/  @!P0 PRMT R9, R33, 0x5432, R5 ;  /* 0x0000543221098816 */ /* 0x000fe40000000005 */
[----:B------:R-:W-:Y:S01]  /*7da0*/  @!P0 PRMT R15, R64, 0x5410, R10 ;  /* 0x00005410400f8816 */ /* 0x000fe2000000000a */
[----:B------:R-:W-:Y:S01]  /*7db0*/  IMAD.IADD R2, R2, 0x1, R3 ;  /* 0x0000000102027824 */ /* 0x000fe200078e0203 */
[--C-:B------:R-:W-:Y:S01]  /*7dc0*/  @!P0 SHF.R.U32.HI R11, RZ, 0x10, R55.reuse ;  /* 0x00000010ff0b8819 */ /* 0x100fe20000011637 */
[----:B------:R-:W-:Y:S01]  /*7dd0*/  @!P0 IMAD.U32 R10, R20, 0x10000, RZ ;  /* 0x00010000140a8824 */ /* 0x000fe200078e00ff */
[----:B------:R-:W-:Y:S01]  /*7de0*/  @!P0 SHF.R.U64 R14, R54, 0x10, R55 ;  /* 0x00000010360e8819 */ /* 0x000fe20000001237 */
[----:B------:R-:W-:Y:S01]  /*7df0*/  IMAD.SHL.U32 R2, R2, 0x2, RZ ;  /* 0x0000000202027824 */ /* 0x000fe200078e00ff */
[--C-:B------:R-:W-:Y:S01]  /*7e00*/  @!P0 SHF.R.U32.HI R8, RZ, 0x10, R27.reuse ;  /* 0x00000010ff088819 */ /* 0x100fe2000001161b */
[----:B------:R-:W-:Y:S01]  /*7e10*/  @!P0 IMAD.U32 R5, R9, 0x10000, RZ ;  /* 0x0001000009058824 */ /* 0x000fe200078e00ff */
[----:B------:R-:W-:Y:S01]  /*7e20*/  @!P0 SHF.R.U64 R3, R26, 0x10, R27 ;  /* 0x000000101a038819 */ /* 0x000fe2000000121b */
[----:B------:R-:W-:Y:S01]  /*7e30*/  @!P0 IMAD.U32 R21, R15, 0x10000, RZ ;  /* 0x000100000f158824 */ /* 0x000fe200078e00ff */
[----:B------:R5:W1:Y:S01]  /*7e40*/  LDS.128 R16, [R2+0xa080] ;  /* 0x00a0800002107984 */ /* 0x000a620000000c00 */
[C---:B------:R-:W-:Y:S02]  /*7e50*/  @!P0 PRMT R13, R34.reuse, 0x5410, R8 ;  /* 0x00005410220d8816 */ /* 0x040fe40000000008 */
[----:B------:R-:W-:Y:S02]  /*7e60*/  @!P0 PRMT R27, R65, 0x5410, R14 ;  /* 0x00005410411b8816 */ /* 0x000fe4000000000e */
[----:B------:R-:W-:Y:S01]  /*7e70*/  @!P0 PRMT R14, R34, 0x5432, R3 ;  /* 0x00005432220e8816 */ /* 0x000fe20000000003 */
[----:B----4-:R-:W-:Y:S01]  /*7e80*/  @!P0 IMAD.U32 R34, R43, 0x10000, RZ ;  /* 0x000100002b228824 */ /* 0x010fe200078e00ff */
[----:B------:R-:W-:Y:S02]  /*7e90*/  @!P0 SHF.L.U32 R22, R41, 0x10, RZ ;  /* 0x0000001029168819 */ /* 0x000fe400000006ff */
[----:B------:R-:W-:Y:S02]  /*7ea0*/  @!P0 LOP3.LUT R9, R9, 0xffff0000, RZ, 0xc0, !PT ;  /* 0xffff000009098812 */ /* 0x000fe400078ec0ff */
[----:B------:R-:W-:Y:S02]  /*7eb0*/  @!P0 LOP3.LUT R39, R43, 0xffff0000, RZ, 0xc0, !PT ;  /* 0xffff00002b278812 */ /* 0x000fe400078ec0ff */
[----:B------:R-:W-:Y:S02]  /*7ec0*/  @!P0 LOP3.LUT R32, R42, 0xffff0000, RZ, 0xc0, !PT ;  /* 0xffff00002a208812 */ /* 0x000fe400078ec0ff */
[----:B-----5:R-:W-:Y:S02]  /*7ed0*/  @!P0 SHF.R.U32.HI R2, RZ, 0x10, R25 ;  /* 0x00000010ff028819 */ /* 0x020fe40000011619 */
[----:B------:R-:W-:Y:S01]  /*7ee0*/  @!P0 PRMT R25, R64, 0x5432, R11 ;  /* 0x0000543240198816 */ /* 0x000fe2000000000b */
[----:B------:R-:W-:Y:S01]  /*7ef0*/  @!P0 IMAD.U32 R11, R40, 0x10000, RZ ;  /* 0x00010000280b8824 */ /* 0x000fe200078e00ff */
[----:B------:R-:W-:Y:S02]  /*7f00*/  @!P0 PRMT R6, R33, 0x5410, R2 ;  /* 0x0000541021068816 */ /* 0x000fe40000000002 */
[C---:B------:R-:W-:Y:S01]  /*7f10*/  @!P0 LOP3.LUT R38, R25.reuse, 0xffff0000, RZ, 0xc0, !PT ;  /* 0xffff000019268812 */ /* 0x040fe200078ec0ff */
[----:B------:R-:W-:Y:S02]  /*7f20*/  @!P0 IMAD.U32 R33, R25, 0x10000, RZ ;  /* 0x0001000019218824 */ /* 0x000fe400078e00ff */
[----:B------:R-:W-:Y:S02]  /*7f30*/  @!P0 IMAD.U32 R8, R6, 0x10000, RZ ;  /* 0x0001000006088824 */ /* 0x000fe400078e00ff */
[----:B-1----:R-:W-:Y:S01]  /*7f40*/  @!P0 IMAD.U32 R3, R17, 0x10000, RZ ;  /* 0x0001000011038824 */ /* 0x002fe200078e00ff */
[----:B------:R-:W-:Y:S03]  /*7f50*/  @!P0 SHF.L.U32 R2, R16, 0x10, RZ ;  /* 0x0000001010028819 */ /* 0x000fe600000006ff */
[----:B------:R-:W-:Y:S02]  /*7f60*/  @!P0 FMUL.FTZ R24, R3, R21 ;  /* 0x0000001503188220 */ /* 0x000fe40000410000 */
[C---:B------:R-:W-:Y:S02]  /*7f70*/  @!P0 FMUL.FTZ R23, R2.reuse, R10 ;  /* 0x0000000a02178220 */ /* 0x040fe40000410000 */
[-C--:B------:R-:W-:Y:S02]  /*7f80*/  @!P0 FMUL.FTZ R2, R2, R5.reuse ;  /* 0x0000000502028220 */ /* 0x080fe40000410000 */
[----:B------:R-:W-:Y:S01]  /*7f90*/  @!P0 FFMA.FTZ R54, R11, R5, -R23 ;  /* 0x000000050b368223 */ /* 0x000fe20000010817 */
[----:B------:R-:W-:Y:S01]  /*7fa0*/  @!P0 LOP3.LUT R23, R15, 0xffff0000, RZ, 0xc0, !PT ;  /* 0xffff00000f178812 */ /* 0x000fe200078ec0ff */
[-C--:B------:R-:W-:Y:S01]  /*7fb0*/  @!P0 FMUL.FTZ R5, R3, R8.reuse ;  /* 0x0000000803058220 */ /* 0x080fe20000410000 */
[----:B------:R-:W-:Y:S01]  /*7fc0*/  @!P0 LOP3.LUT R3, R17, 0xffff0000, RZ, 0xc0, !PT ;  /* 0xffff000011038812 */ /* 0x000fe200078ec0ff */
[----:B------:R-:W-:Y:S01]  /*7fd0*/  @!P0 FFMA.FTZ R2, R10, R11, R2 ;  /* 0x0000000b0a028223 */ /* 0x000fe20000010002 */
[----:B------:R-:W-:Y:S01]  /*7fe0*/  @!P0 LOP3.LUT R10, R6, 0xffff0000, RZ, 0xc0, !PT ;  /* 0xffff0000060a8812 */ /* 0x000fe200078ec0ff */
[----:B------:R-:W-:Y:S01]  /*7ff0*/  @!P0 FFMA.FTZ R53, R22, R8, -R24 ;  /* 0x0000000816358223 */ /* 0x000fe20000010818 */
[----:B------:R-:W-:Y:S01]  /*8000*/  @!P0 LOP3.LUT R24, R41, 0xffff0000, RZ, 0xc0, !PT ;  /* 0xffff000029188812 */ /* 0x000fe200078ec0ff */
[C---:B------:R-:W-:Y:S01]  /*8010*/  @!P0 FMUL.FTZ R11, R3.reuse, R23 ;  /* 0x00000017030b8220 */ /* 0x040fe20000410000 */
[----:B------:R-:W-:Y:S01]  /*8020*/  @!P0 LOP3.LUT R15, R20, 0xffff0000, RZ, 0xc0, !PT ;  /* 0xffff0000140f8812 */ /* 0x000fe200078ec0ff */
[-C--:B------:R-:W-:Y:S01]  /*8030*/  @!P0 FMUL.FTZ R6, R3, R10.reuse ;  /* 0x0000000a03068220 */ /* 0x080fe20000410000 */
[----:B------:R-:W-:Y:S01]  /*8040*/  @!P0 LOP3.LUT R8, R16, 0xffff0000, RZ, 0xc0, !PT ;  /* 0xffff000010088812 */ /* 0x000fe200078ec0ff */
[----:B------:R-:W-:Y:S01]  /*8050*/  @!P0 FFMA.FTZ R52, R24, R10, -R11 ;  /* 0x0000000a18348223 */ /* 0x000fe2000001080b */
[----:B------:R-:W-:Y:S01]  /*8060*/  @!P0 LOP3.LUT R20, R40, 0xffff0000, RZ, 0xc0, !PT ;  /* 0xffff000028148812 */ /* 0x000fe200078ec0ff */
[C---:B------:R-:W-:Y:S01]  /*8070*/  @!P0 IMAD.U32 R10, R19.reuse, 0x10000, RZ ;  /* 0x00010000130a8824 */ /* 0x040fe200078e00ff */
[----:B------:R-:W-:Y:S01]  /*8080*/  @!P0 LOP3.LUT R11, R19, 0xffff0000, RZ, 0xc0, !PT ;  /* 0xffff0000130b8812 */ /* 0x000fe200078ec0ff */
[C---:B------:R-:W-:Y:S02]  /*8090*/  @!P0 FMUL.FTZ R26, R8.reuse, R15 ;  /* 0x0000000f081a8220 */ /* 0x040fe40000410000 */
[-C--:B------:R-:W-:Y:S01]  /*80a0*/  @!P0 FMUL.FTZ R3, R8, R9.reuse ;  /* 0x0000000908038220 */ /* 0x080fe20000410000 */
[C---:B------:R-:W-:Y:S01]  /*80b0*/  @!P0 LOP3.LUT R8, R13.reuse, 0xffff0000, RZ, 0xc0, !PT ;  /* 0xffff00000d088812 */ /* 0x040fe200078ec0ff */
[----:B------:R-:W-:Y:S01]  /*80c0*/  @!P0 FFMA.FTZ R51, R20, R9, -R26 ;  /* 0x0000000914338223 */ /* 0x000fe2000001081a */
[----:B------:R-:W-:Y:S01]  /*80d0*/  @!P0 SHF.L.U32 R26, R42, 0x10, RZ ;  /* 0x000000102a1a8819 */ /* 0x000fe200000006ff */
[----:B------:R-:W-:Y:S02]  /*80e0*/  @!P0 IMAD.U32 R9, R13, 0x10000, RZ ;  /* 0x000100000d098824 */ /* 0x000fe400078e00ff */
[----:B------:R-:W-:Y:S02]  /*80f0*/  @!P0 FMUL.FTZ R13, R10, R33 ;  /* 0x000000210a0d8220 */ /* 0x000fe40000410000 */
[C---:B------:R-:W-:Y:S02]  /*8100*/  @!P0 FMUL.FTZ R25, R11.reuse, R38 ;  /* 0x000000260b198220 */ /* 0x040fe40000410000 */
[-C--:B------:R-:W-:Y:S02]  /*8110*/  @!P0 FFMA.FTZ R50, R34, R9.reuse, -R13 ;  /* 0x0000000922328223 */ /* 0x080fe4000001080d */
[-C--:B------:R-:W-:Y:S02]  /*8120*/  @!P0 FMUL.FTZ R11, R11, R8.reuse ;  /* 0x000000080b0b8220 */ /* 0x080fe40000410000 */
[----:B------:R-:W-:Y:S02]  /*8130*/  @!P0 FFMA.FTZ R49, R39, R8, -R25 ;  /* 0x0000000827318223 */ /* 0x000fe40000010819 */
[C---:B------:R-:W-:Y:S01]  /*8140*/  @!P0 IMAD.U32 R25, R27.reuse, 0x10000, RZ ;  /* 0x000100001b198824 */ /* 0x040fe200078e00ff */
[----:B------:R-:W-:Y:S01]  /*8150*/  @!P0 LOP3.LUT R27, R27, 0xffff0000, RZ, 0xc0, !PT ;  /* 0xffff00001b1b8812 */ /* 0x000fe200078ec0ff */
[----:B------:R-:W-:Y:S02]  /*8160*/  @!P0 IMAD.U32 R8, R18, 0x10000, RZ ;  /* 0x0001000012088824 */ /* 0x000fe400078e00ff */
[C---:B------:R-:W-:Y:S01]  /*8170*/  @!P0 IMAD.U32 R13, R14.reuse, 0x10000, RZ ;  /* 0x000100000e0d8824 */ /* 0x040fe200078e00ff */
[----:B------:R-:W-:Y:S01]  /*8180*/  @!P0 LOP3.LUT R14, R14, 0xffff0000, RZ, 0xc0, !PT ;  /* 0xffff00000e0e8812 */ /* 0x000fe200078ec0ff */
[----:B------:R-:W-:Y:S01]  /*8190*/  @!P0 FMUL.FTZ R10, R10, R9 ;  /* 0x000000090a0a8220 */ /* 0x000fe20000410000 */
[----:B------:R-:W-:Y:S01]  /*81a0*/  @!P0 LOP3.LUT R9, R18, 0xffff0000, RZ, 0xc0, !PT ;  /* 0xffff000012098812 */ /* 0x000fe200078ec0ff */
[----:B------:R-:W-:Y:S01]  /*81b0*/  @!P0 FFMA.FTZ R3, R15, R20, R3 ;  /* 0x000000140f038223 */ /* 0x000fe20000010003 */
[----:B------:R-:W-:Y:S01]  /*81c0*/  @!P0 F2FP.BF16.PACK_AB R15, R51, R54 ;  /* 0x00000036330f823e */ /* 0x000fe200000010ff */
[----:B------:R-:W-:Y:S01]  /*81d0*/  @!P0 FMUL.FTZ R47, R8, R25 ;  /* 0x00000019082f8220 */ /* 0x000fe20000410000 */
[----:B------:R-:W-:Y:S01]  /*81e0*/  @!P0 F2FP.BF16.PACK_AB R20, R52, R53 ;  /* 0x000000353414823e */ /* 0x000fe200000010ff */
[----:B------:R-:W-:Y:S01]  /*81f0*/  @!P0 FMUL.FTZ R8, R8, R13 ;  /* 0x0000000d08088220 */ /* 0x000fe20000410000 */
[----:B------:R-:W-:Y:S01]  /*8200*/  @!P0 F2FP.BF16.PACK_AB R2, R3, R2 ;  /* 0x000000020302823e */ /* 0x000fe200000010ff */
[----:B------:R-:W-:Y:S01]  /*8210*/  @!P0 FFMA.FTZ R5, R21, R22, R5 ;  /* 0x0000001615058223 */ /* 0x000fe20000010005 */
[----:B------:R-:W-:Y:S01]  /*8220*/  @!P0 MOV R41, R20 ;  /* 0x0000001400298202 */ /* 0x000fe20000000f00 */
[C---:B------:R-:W-:Y:S02]  /*8230*/  @!P0 FMUL.FTZ R48, R9.reuse, R27 ;  /* 0x0000001b09308220 */ /* 0x040fe40000410000 */
[----:B------:R-:W-:Y:S02]  /*8240*/  @!P0 FMUL.FTZ R9, R9, R14 ;  /* 0x0000000e09098220 */ /* 0x000fe40000410000 */
[----:B------:R-:W-:Y:S02]  /*8250*/  @!P0 FFMA.FTZ R6, R23, R24, R6 ;  /* 0x0000001817068223 */ /* 0x000fe40000010006 */
[----:B------:R-:W-:Y:S02]  /*8260*/  @!P0 FFMA.FTZ R8, R25, R26, R8 ;  /* 0x0000001a19088223 */ /* 0x000fe40000010008 */
[----:B------:R-:W-:Y:S01]  /*8270*/  @!P0 FFMA.FTZ R9, R27, R32, R9 ;  /* 0x000000201b098223 */ /* 0x000fe20000010009 */
[----:B------:R-:W-:Y:S01]  /*8280*/  @!P0 F2FP.BF16.PACK_AB R5, R6, R5 ;  /* 0x000000050605823e */ /* 0x000fe200000010ff */
[----:B------:R-:W-:Y:S02]  /*8290*/  @!P0 FFMA.FTZ R10, R33, R34, R10 ;  /* 0x00000022210a8223 */ /* 0x000fe4000001000a */
[----:B------:R-:W-:Y:S01]  /*82a0*/  @!P0 FFMA.FTZ R47, R26, R13, -R47 ;  /* 0x0000000d1a2f8223 */ /* 0x000fe2000001082f */
[----:B------:R-:W-:Y:S01]  /*82b0*/  @!P0 MOV R17, R5 ;  /* 0x0000000500118202 */ /* 0x000fe20000000f00 */
[----:B------:R-:W-:Y:S01]  /*82c0*/  @!P0 FFMA.FTZ R48, R32, R14, -R48 ;  /* 0x0000000e20308223 */ /* 0x000fe20000010830 */
[----:B------:R-:W-:Y:S01]  /*82d0*/  @!P0 F2FP.BF16.PACK_AB R14, R49, R50 ;  /* 0x00000032310e823e */ /* 0x000fe200000010ff */
[----:B------:R-:W-:Y:S01]  /*82e0*/  @!P0 FFMA.FTZ R11, R38, R39, R11 ;  /* 0x00000027260b8223 */ /* 0x000fe2000001000b */
[----:B------:R-:W-:Y:S01]  /*82f0*/  @!P0 F2FP.BF16.PACK_AB R8, R9, R8 ;  /* 0x000000080908823e */ /* 0x000fe200000010ff */
[----:B------:R-:W-:Y:S01]  /*8300*/  @!P0 IMAD.MOV.U32 R40, RZ, RZ, R15 ;  /* 0x000000ffff288224 */ /* 0x000fe200078e000f */
[----:B------:R-:W-:Y:S01]  /*8310*/  @!P0 F2FP.BF16.PACK_AB R13, R48, R47 ;  /* 0x0000002f300d823e */ /* 0x000fe200000010ff */
[----:B------:R-:W-:Y:S01]  /*8320*/  @!P0 IMAD.MOV.U32 R43, RZ, RZ, R14 ;  /* 0x000000ffff2b8224 */ /* 0x000fe200078e000e */
[----:B------:R-:W-:Y:S01]  /*8330*/  @!P0 F2FP.BF16.PACK_AB R10, R11, R10 ;  /* 0x0000000a0b0a823e */ /* 0x000fe200000010ff */
[----:B------:R-:W-:Y:S02]  /*8340*/  @!P0 IMAD.MOV.U32 R16, RZ, RZ, R2 ;  /* 0x000000ffff108224 */ /* 0x000fe400078e0002 */
[----:B------:R-:W-:Y:S02]  /*8350*/  @!P0 IMAD.MOV.U32 R42, RZ, RZ, R13 ;  /* 0x000000ffff2a8224 */ /* 0x000fe400078e000d */
[----:B------:R-:W-:Y:S02]  /*8360*/  @!P0 IMAD.MOV.U32 R18, RZ, RZ, R8 ;  /* 0x000000ffff128224 */ /* 0x000fe400078e0008 */
[----:B------:R-:W-:Y:S01]  /*8370*/  @!P0 IMAD.MOV.U32 R19, RZ, RZ, R10 ;  /* 0x000000ffff138224 */ /* 0x000fe200078e000a */
[C---:B---3--:R-:W-:Y:S04]  /*8380*/  LEA R2, P0, R81.reuse, R44, 0x1 ;  /* 0x0000002c51027211 */ /* 0x048fe800078008ff */
[----:B--2---:R-:W-:Y:S02]  /*8390*/  LEA.HI.X R3, R81, R45, R97, 0x1, P0 ;  /* 0x0000002d51037211 */ /* 0x004fe400000f0c61 */
[C---:B------:R-:W-:Y:S03]  /*83a0*/  ISETP.GE.AND P0, PT, R46.reuse, c[0x0][0x1d4], PT ;  /* 0x000075002e007a0c */ /* 0x040fe60003f06270 */
[----:B------:R1:W-:Y:S10]  /*83b0*/  ST.E.128 [R2.64], R40 ;  /* 0x0000002802007985 */ /* 0x0003f4000c101d0a */
[----:B------:R-:W-:Y:S05]  /*83c0*/  @!P0 IMAD.WIDE R8, R46, 0x2, R44 ;  /* 0x000000022e088825 */ /* 0x000fea00078e022c */
[----:B------:R1:W-:Y:S02]  /*83d0*/  @!P0 ST.E.128 [R8.64], R16 ;  /* 0x0000001008008985 */ /* 0x0003e4000c101d0a */
.L_x_2323:
[----:B------:R-:W-:Y:S05]  /*83e0*/  BSYNC B0 ;  /* 0x0000000000007941 */ /* 0x000fea0003800000 */
.L_x_2322:
[----:B------:R-:W-:Y:S11]  /*83f0*/  ISETP.GE.AND P0, PT, R144, c[0x0][0x1d4], PT ;  /* 0x0000750090007a0c */ /* 0x000ff60003f06270 */
[----:B------:R-:W-:Y:S02]  /*8400*/  @!UPT UIADD3 URZ, URZ, URZ, URZ ;  /* 0x0000003f3f3ff290 */ /* 0x000fe4000fffe03f */
[----:B------:R-:W-:-:S05]  /*8410*/  @P0 BRA `(.L_x_2307) ;  /* 0x00000b2000000947 */ /* 0x000fca0003800000 */
[----:B-1----:R-:W-:Y:S01]  /*8420*/  SEL R2, R71, R70, !P2 ;  /* 0x0000004647027207 */ /* 0x002fe20005000000 */
[----:B------:R-:W1:Y:S01]  /*8430*/  LDS.128 R40, [R115+0xa080] ;  /* 0x00a0800073287984 */ /* 0x000e620000000c00 */
[C---:B---3--:R-:W-:Y:S02]  /*8440*/  LEA R50, P0, R80.reuse, R44, 0x1 ;  /* 0x0000002c50327211 */ /* 0x048fe400078008ff */
[----:B------:R-:W-:Y:S02]  /*8450*/  SHF.R.S32.HI R3, RZ, 0x1f, R2 ;  /* 0x0000001fff037819 */ /* 0x000fe40000011402 */
[----:B--2---:R-:W-:Y:S02]  /*8460*/  LEA.HI.X R51, R80, R45, R96, 0x1, P0 ;  /* 0x0000002d50337211 */ /* 0x004fe400000f0c60 */
[----:B------:R-:W-:Y:S02]  /*8470*/  LEA.HI R2, R3, R2, RZ, 0x4 ;  /* 0x0000000203027211 */ /* 0x000fe400078f20ff */
[----:B------:R-:W-:Y:S02]  /*8480*/  ISETP.GE.AND P0, PT, R144, c[0x0][0x27c], PT ;  /* 0x00009f0090007a0c */ /* 0x000fe40003f06270 */
[----:B------:R-:W-:Y:S04]  /*8490*/  LEA.HI.SX32 R2, R2, R68, 0x1c ;  /* 0x0000004402027211 */ /* 0x000fe800078fe2ff */
[----:B------:R-:W-:Y:S01]  /*84a0*/  SHF.R.S32.HI R3, RZ, 0x1f, R2 ;  /* 0x0000001fff037819 */ /* 0x000fe20000011402 */
[----:B------:R-:W-:Y:S03]  /*84b0*/  IMAD.SHL.U32 R39, R2, 0x8, RZ ;  /* 0x0000000802277824 */ /* 0x000fe600078e00ff */
[----:B------:R-:W-:Y:S03]  /*84c0*/  LEA.HI R3, R3, R2, RZ, 0x3 ;  /* 0x0000000203037211 */ /* 0x000fe600078f18ff */
[----:B------:R-:W-:Y:S02]  /*84d0*/  @!P0 SHF.R.U64 R5, R30, 0x10, R31 ;  /* 0x000000101e058819 */ /* 0x000fe4000000121f */
[----:B------:R-:W-:Y:S02]  /*84e0*/  SHF.R.S32.HI R2, RZ, 0x3, R3 ;  /* 0x00000003ff027819 */ /* 0x000fe40000011403 */
[----:B------:R-:W-:Y:S02]  /*84f0*/  LOP3.LUT R3, R60, 0x38, R39, 0xf8, !PT ;  /* 0x000000383c037812 */ /* 0x000fe400078ef827 */
[----:B------:R-:W-:Y:S01]  /*8500*/  @!P0 SHF.R.U32.HI R6, RZ, 0x10, R31 ;  /* 0x00000010ff068819 */ /* 0x000fe2000001161f */
[----:B------:R-:W-:Y:S01]  /*8510*/  IMAD R2, R2, 0xc00, R12 ;  /* 0x00000c0002027824 */ /* 0x000fe200078e020c */
[----:B------:R-:W-:Y:S02]  /*8520*/  LOP3.LUT R3, R3, R136, RZ, 0x3c, !PT ;  /* 0x0000008803037212 */ /* 0x000fe400078e3cff */
[----:B------:R-:W-:Y:S02]  /*8530*/  @!P0 PRMT R13, R36, 0x5432, R6 ;  /* 0x00005432240d8816 */ /* 0x000fe40000000006 */
[----:B------:R-:W-:Y:S01]  /*8540*/  @!P0 SHF.R.U32.HI R8, RZ, 0x10, R57 ;  /* 0x00000010ff088819 */ /* 0x000fe20000011639 */
[----:B------:R-:W-:Y:S01]  /*8550*/  IMAD.IADD R2, R2, 0x1, R3 ;  /* 0x0000000102027824 */ /* 0x000fe200078e0203 */
[----:B------:R-:W-:Y:S02]  /*8560*/  @!P0 SHF.R.U32.HI R3, RZ, 0x10, R29 ;  /* 0x00000010ff038819 */ /* 0x000fe4000001161d */
[----:B------:R-:W-:Y:S01]  /*8570*/  @!P0 PRMT R26, R65, 0x5432, R8 ;  /* 0x00005432411a8816 */ /* 0x000fe20000000008 */
[----:B------:R-:W-:Y:S01]  /*8580*/  IMAD.SHL.U32 R16, R2, 0x2, RZ ;  /* 0x0000000202107824 */ /* 0x000fe200078e00ff */
[C---:B-1----:R-:W-:Y:S01]  /*8590*/  @!P0 LOP3.LUT R27, R41.reuse, 0xffff0000, RZ, 0xc0, !PT ;  /* 0xffff0000291b8812 */ /* 0x042fe200078ec0ff */
[----:B------:R-:W-:Y:S01]  /*85a0*/  @!P0 IMAD.U32 R25, R41, 0x10000, RZ ;  /* 0x0001000029198824 */ /* 0x000fe200078e00ff */
[----:B------:R-:W-:Y:S01]  /*85b0*/  @!P0 SHF.L.U32 R21, R40, 0x10, RZ ;  /* 0x0000001028158819 */ /* 0x000fe200000006ff */
[----:B------:R-:W-:Y:S01]  /*85c0*/  @!P0 IMAD.U32 R24, R26, 0x10000, RZ ;  /* 0x000100001a188824 */ /* 0x000fe200078e00ff */
[----:B------:R-:W-:Y:S01]  /*85d0*/  @!P0 LOP3.LUT R23, R40, 0xffff0000, RZ, 0xc0, !PT ;  /* 0xffff000028178812 */ /* 0x000fe200078ec0ff */
[----:B------:R-:W1:Y:S01]  /*85e0*/  LDS.128 R16, [R16+0xa080] ;  /* 0x00a0800010107984 */ /* 0x000e620000000c00 */
[----:B------:R-:W-:Y:S02]  /*85f0*/  @!P0 SHF.L.U32 R33, R43, 0x10, RZ ;  /* 0x000000102b218819 */ /* 0x000fe400000006ff */
[----:B------:R-:W-:Y:S02]  /*8600*/  @!P0 LOP3.LUT R31, R42, 0xffff0000, RZ, 0xc0, !PT ;  /* 0xffff00002a1f8812 */ /* 0x000fe400078ec0ff */
[----:B------:R-:W-:Y:S02]  /*8610*/  @!P0 PRMT R3, R35, 0x5410, R3 ;  /* 0x0000541023038816 */ /* 0x000fe40000000003 */
[----:B------:R-:W-:Y:S01]  /*8620*/  @!P0 SHF.R.U64 R2, R28, 0x10, R29 ;  /* 0x000000101c028819 */ /* 0x000fe2000000121d */
[----:B------:R-:W-:Y:S01]  /*8630*/  @!P0 IMAD.U32 R29, R42, 0x10000, RZ ;  /* 0x000100002a1d8824 */ /* 0x000fe200078e00ff */
[----:B------:R-:W-:Y:S02]  /*8640*/  @!P0 SHF.L.U32 R8, R3, 0x10, RZ ;  /* 0x0000001003088819 */ /* 0x000fe400000006ff */
[----:B------:R-:W-:Y:S02]  /*8650*/  @!P0 PRMT R9, R35, 0x5432, R2 ;  /* 0x0000543223098816 */ /* 0x000fe40000000002 */
[----:B------:R-:W-:Y:S02]  /*8660*/  @!P0 LOP3.LUT R35, R43, 0xffff0000, RZ, 0xc0, !PT ;  /* 0xffff00002b238812 */ /* 0x000fe400078ec0ff */
[----:B------:R-:W-:Y:S02]  /*8670*/  @!P0 LOP3.LUT R3, R3, 0xffff0000, RZ, 0xc0, !PT ;  /* 0xffff000003038812 */ /* 0x000fe400078ec0ff */
[----:B------:R-:W-:Y:S02]  /*8680*/  @!P0 SHF.R.U64 R10, R58, 0x10, R59 ;  /* 0x000000103a0a8819 */ /* 0x000fe4000000123b */
[----:B------:R-:W-:Y:S02]  /*8690*/  @!P0 LOP3.LUT R26, R26, 0xffff0000, RZ, 0xc0, !PT ;  /* 0xffff00001a1a8812 */ /* 0x000fe400078ec0ff */
[----:B------:R-:W-:Y:S02]  /*86a0*/  @!P0 PRMT R30, R66, 0x5432, R10 ;  /* 0x00005432421e8816 */ /* 0x000fe4000000000a */
[----:B------:R-:W-:Y:S02]  /*86b0*/  @!P0 PRMT R10, R36, 0x5410, R5 ;  /* 0x00005410240a8816 */ /* 0x000fe40000000005 */
[----:B------:R-:W-:Y:S01]  /*86c0*/  @!P0 SHF.R.U32.HI R34, RZ, 0x10, R59 ;  /* 0x00000010ff228819 */ /* 0x000fe2000001163b */
[C---:B------:R-:W-:Y:S01]  /*86d0*/  @!P0 IMAD.U32 R28, R30.reuse, 0x10000, RZ ;  /* 0x000100001e1c8824 */ /* 0x040fe200078e00ff */
[----:B------:R-:W-:Y:S02]  /*86e0*/  @!P0 LOP3.LUT R30, R30, 0xffff0000, RZ, 0xc0, !PT ;  /* 0xffff00001e1e8812 */ /* 0x000fe400078ec0ff */
[----:B------:R-:W-:Y:S02]  /*86f0*/  @!P0 PRMT R34, R67, 0x5410, R34 ;  /* 0x0000541043228816 */ /* 0x000fe40000000022 */
[----:B------:R-:W-:Y:S03]  /*8700*/  @!P0 SHF.R.U64 R22, R56, 0x10, R57 ;  /* 0x0000001038168819 */ /* 0x000fe60000001239 */
[C---:B------:R-:W-:Y:S01]  /*8710*/  @!P0 IMAD.U32 R32, R34.reuse, 0x10000, RZ ;  /* 0x0001000022208824 */ /* 0x040fe200078e00ff */
[----:B------:R-:W-:Y:S02]  /*8720*/  @!P0 LOP3.LUT R34, R34, 0xffff0000, RZ, 0xc0, !PT ;  /* 0xffff000022228812 */ /* 0x000fe400078ec0ff */
[----:B------:R-:W-:Y:S01]  /*8730*/  @!P0 PRMT R22, R66, 0x5410, R22 ;  /* 0x0000541042168816 */ /* 0x000fe20000000016 */
[C---:B-1----:R-:W-:Y:S04]  /*8740*/  @!P0 IMAD.U32 R2, R17.reuse, 0x10000, RZ ;  /* 0x0001000011028824 */ /* 0x042fe800078e00ff */
[C---:B------:R-:W-:Y:S01]  /*8750*/  @!P0 IMAD.U32 R20, R22.reuse, 0x10000, RZ ;  /* 0x0001000016148824 */ /* 0x040fe200078e00ff */
[----:B------:R-:W-:Y:S01]  /*8760*/  @!P0 LOP3.LUT R22, R22, 0xffff0000, RZ, 0xc0, !PT ;  /* 0xffff000016168812 */ /* 0x000fe200078ec0ff */
[C---:B------:R-:W-:Y:S02]  /*8770*/  @!P0 FMUL.FTZ R11, R2.reuse, R24 ;  /* 0x00000018020b8220 */ /* 0x040fe40000410000 */
[-C--:B------:R-:W-:Y:S01]  /*8780*/  @!P0 FMUL.FTZ R5, R2, R8.reuse ;  /* 0x0000000802058220 */ /* 0x080fe20000410000 */
[----:B------:R-:W-:Y:S01]  /*8790*/  @!P0 LOP3.LUT R2, R17, 0xffff0000, RZ, 0xc0, !PT ;  /* 0xffff000011028812 */ /* 0x000fe200078ec0ff */
[----:B------:R-:W-:Y:S02]  /*87a0*/  @!P0 FFMA.FTZ R55, R25, R8, -R11 ;  /* 0x0000000819378223 */ /* 0x000fe4000001080b */
[----:B------:R-:W-:Y:S02]  /*87b0*/  @!P0 IMAD.U32 R8, R16, 0x10000, RZ ;  /* 0x0001000010088824 */ /* 0x000fe400078e00ff */
[C---:B------:R-:W-:Y:S02]  /*87c0*/  @!P0 FMUL.FTZ R14, R2.reuse, R26 ;  /* 0x0000001a020e8220 */ /* 0x040fe40000410000 */
[C---:B------:R-:W-:Y:S01]  /*87d0*/  @!P0 IMAD.U32 R11, R9.reuse, 0x10000, RZ ;  /* 0x00010000090b8824 */ /* 0x040fe200078e00ff */
[----:B------:R-:W-:Y:S01]  /*87e0*/  @!P0 LOP3.LUT R9, R9, 0xffff0000, RZ, 0xc0, !PT ;  /* 0xffff000009098812 */ /* 0x000fe200078ec0ff */
[-C--:B------:R-:W-:Y:S02]  /*87f0*/  @!P0 FMUL.FTZ R6, R2, R3.reuse ;  /* 0x0000000302068220 */ /* 0x080fe40000410000 */
[----:B------:R-:W-:Y:S01]  /*8800*/  @!P0 FFMA.FTZ R54, R27, R3, -R14 ;  /* 0x000000031b368223 */ /* 0x000fe2000001080e */
[----:B------:R-:W-:Y:S01]  /*8810*/  @!P0 LOP3.LUT R3, R16, 0xffff0000, RZ, 0xc0, !PT ;  /* 0xffff000010038812 */ /* 0x000fe200078ec0ff */
[C---:B------:R-:W-:Y:S02]  /*8820*/  @!P0 FMUL.FTZ R15, R8.reuse, R20 ;  /* 0x00000014080f8220 */ /* 0x040fe40000410000 */
[-C--:B------:R-:W-:Y:S02]  /*8830*/  @!P0 FMUL.FTZ R2, R8, R11.reuse ;  /* 0x0000000b08028220 */ /* 0x080fe40000410000 */
[----:B------:R-:W-:Y:S02]  /*8840*/  @!P0 IMAD.U32 R8, R18, 0x10000, RZ ;  /* 0x0001000012088824 */ /* 0x000fe400078e00ff */
[----:B------:R-:W-:Y:S02]  /*8850*/  @!P0 FFMA.FTZ R53, R21, R11, -R15 ;  /* 0x0000000b15358223 */ /* 0x000fe4000001080f */
[----:B------:R-:W-:Y:S02]  /*8860*/  @!P0 IMAD.U32 R11, R10, 0x10000, RZ ;  /* 0x000100000a0b8824 */ /* 0x000fe400078e00ff */
[C---:B------:R-:W-:Y:S02]  /*8870*/  @!P0 FMUL.FTZ R14, R3.reuse, R22 ;  /* 0x00000016030e8220 */ /* 0x040fe40000410000 */
[----:B------:R-:W-:Y:S02]  /*8880*/  @!P0 FMUL.FTZ R15, R8, R28 ;  /* 0x0000001c080f8220 */ /* 0x000fe40000410000 */
[-C--:B------:R-:W-:Y:S02]  /*8890*/  @!P0 FMUL.FTZ R3, R3, R9.reuse ;  /* 0x0000000903038220 */ /* 0x080fe40000410000 */
[----:B------:R-:W-:Y:S01]  /*88a0*/  @!P0 FFMA.FTZ R52, R23, R9, -R14 ;  /* 0x0000000917348223 */ /* 0x000fe2000001080e */
[----:B------:R-:W-:Y:S01]  /*88b0*/  @!P0 LOP3.LUT R9, R18, 0xffff0000, RZ, 0xc0, !PT ;  /* 0xffff000012098812 */ /* 0x000fe200078ec0ff */
[-C--:B------:R-:W-:Y:S02]  /*88c0*/  @!P0 FMUL.FTZ R8, R8, R11.reuse ;  /* 0x0000000b08088220 */ /* 0x080fe40000410000 */
[----:B------:R-:W-:Y:S01]  /*88d0*/  @!P0 FFMA.FTZ R49, R29, R11, -R15 ;  /* 0x0000000b1d318223 */ /* 0x000fe2000001080f */
[----:B------:R-:W-:Y:S01]  /*88e0*/  @!P0 LOP3.LUT R15, R10, 0xffff0000, RZ, 0xc0, !PT ;  /* 0xffff00000a0f8812 */ /* 0x000fe200078ec0ff */
[C---:B------:R-:W-:Y:S01]  /*88f0*/  @!P0 IMAD.U32 R10, R19.reuse, 0x10000, RZ ;  /* 0x00010000130a8824 */ /* 0x040fe200078e00ff */
[----:B------:R-:W-:Y:S01]  /*8900*/  @!P0 LOP3.LUT R11, R19, 0xffff0000, RZ, 0xc0, !PT ;  /* 0xffff0000130b8812 */ /* 0x000fe200078ec0ff */
[C---:B------:R-:W-:Y:S01]  /*8910*/  @!P0 IMAD.U32 R14, R13.reuse, 0x10000, RZ ;  /* 0x000100000d0e8824 */ /* 0x040fe200078e00ff */
[----:B------:R-:W-:Y:S01]  /*8920*/  @!P0 LOP3.LUT R13, R13, 0xffff0000, RZ, 0xc0, !PT ;  /* 0xffff00000d0d8812 */ /* 0x000fe200078ec0ff */
[----:B------:R-:W-:Y:S02]  /*8930*/  @!P0 FMUL.FTZ R38, R10, R32 ;  /* 0x000000200a268220 */ /* 0x000fe40000410000 */
[----:B------:R-:W-:Y:S02]  /*8940*/  @!P0 FMUL.FTZ R36, R11, R34 ;  /* 0x000000220b248220 */ /* 0x000fe40000410000 */
[----:B------:R-:W-:Y:S02]  /*8950*/  @!P0 FMUL.FTZ R46, R9, R30 ;  /* 0x0000001e092e8220 */ /* 0x000fe40000410000 */
[----:B------:R-:W-:Y:S02]  /*8960*/  @!P0 FFMA.FTZ R2, R20, R21, R2 ;  /* 0x0000001514028223 */ /* 0x000fe40000010002 */
[----:B------:R-:W-:Y:S02]  /*8970*/  @!P0 FFMA.FTZ R3, R22, R23, R3 ;  /* 0x0000001716038223 */ /* 0x000fe40000010003 */
[----:B------:R-:W-:Y:S01]  /*8980*/  @!P0 FFMA.FTZ R48, R33, R14, -R38 ;  /* 0x0000000e21308223 */ /* 0x000fe20000010826 */
[----:B------:R-:W-:Y:S01]  /*8990*/  @!P0 F2FP.BF16.PACK_AB R38, R54, R55 ;  /* 0x000000373626823e */ /* 0x000fe200000010ff */
[----:B------:R-:W-:Y:S01]  /*89a0*/  @!P0 FFMA.FTZ R47, R35, R13, -R36 ;  /* 0x0000000d232f8223 */ /* 0x000fe20000010824 */
[----:B------:R-:W-:Y:S01]  /*89b0*/  @!P0 F2FP.BF16.PACK_AB R36, R52, R53 ;  /* 0x000000353424823e */ /* 0x000fe200000010ff */
[----:B------:R-:W-:Y:S01]  /*89c0*/  @!P0 FFMA.FTZ R46, R31, R15, -R46 ;  /* 0x0000000f1f2e8223 */ /* 0x000fe2000001082e */
[----:B------:R-:W-:Y:S01]  /*89d0*/  @!P0 MOV R41, R38 ;  /* 0x0000002600298202 */ /* 0x000fe20000000f00 */
[----:B------:R-:W-:Y:S01]  /*89e0*/  @!P0 FFMA.FTZ R5, R24, R25, R5 ;  /* 0x0000001918058223 */ /* 0x000fe20000010005 */
[----:B------:R-:W-:Y:S01]  /*89f0*/  @!P0 F2FP.BF16.PACK_AB R2, R3, R2 ;  /* 0x000000020302823e */ /* 0x000fe200000010ff */
[----:B------:R-:W-:Y:S01]  /*8a00*/  @!P0 FMUL.FTZ R9, R9, R15 ;  /* 0x0000000f09098220 */ /* 0x000fe20000410000 */
[----:B------:R-:W-:Y:S01]  /*8a10*/  @!P0 F2FP.BF16.PACK_AB R15, R47, R48 ;  /* 0x000000302f0f823e */ /* 0x000fe200000010ff */
[----:B------:R-:W-:Y:S02]  /*8a20*/  @!P0 FFMA.FTZ R6, R26, R27, R6 ;  /* 0x0000001b1a068223 */ /* 0x000fe40000010006 */
[----:B------:R-:W-:Y:S01]  /*8a30*/  @!P0 FMUL.FTZ R10, R10, R14 ;  /* 0x0000000e0a0a8220 */ /* 0x000fe20000410000 */
[----:B------:R-:W-:Y:S01]  /*8a40*/  @!P0 F2FP.BF16.PACK_AB R14, R46, R49 ;  /* 0x000000312e0e823e */ /* 0x000fe200000010ff */
[----:B------:R-:W-:Y:S01]  /*8a50*/  @!P0 FFMA.FTZ R8, R28, R29, R8 ;  /* 0x0000001d1c088223 */ /* 0x000fe20000010008 */
[----:B------:R-:W-:Y:S01]  /*8a60*/  @!P0 F2FP.BF16.PACK_AB R5, R6, R5 ;  /* 0x000000050605823e */ /* 0x000fe200000010ff */
[----:B------:R-:W-:Y:S02]  /*8a70*/  @!P0 FMUL.FTZ R11, R11, R13 ;  /* 0x0000000d0b0b8220 */ /* 0x000fe40000410000 */
[----:B------:R-:W-:Y:S01]  /*8a80*/  @!P0 FFMA.FTZ R9, R30, R31, R9 ;  /* 0x0000001f1e098223 */ /* 0x000fe20000010009 */
[----:B------:R-:W-:Y:S01]  /*8a90*/  @!P0 MOV R17, R5 ;  /* 0x0000000500118202 */ /* 0x000fe20000000f00 */
[----:B------:R-:W-:Y:S02]  /*8aa0*/  @!P0 FFMA.FTZ R10, R32, R33, R10 ;  /* 0x00000021200a8223 */ /* 0x000fe4000001000a */
[----:B------:R-:W-:Y:S01]  /*8ab0*/  @!P0 IMAD.MOV.U32 R40, RZ, RZ, R36 ;  /* 0x000000ffff288224 */ /* 0x000fe200078e0024 */
[----:B------:R-:W-:Y:S01]  /*8ac0*/  @!P0 F2FP.BF16.PACK_AB R8, R9, R8 ;  /* 0x000000080908823e */ /* 0x000fe200000010ff */
[----:B------:R-:W-:Y:S02]  /*8ad0*/  @!P0 IMAD.MOV.U32 R42, RZ, RZ, R14 ;  /* 0x000000ffff2a8224 */ /* 0x000fe400078e000e */
[----:B------:R-:W-:Y:S02]  /*8ae0*/  @!P0 IMAD.MOV.U32 R43, RZ, RZ, R15 ;  /* 0x000000ffff2b8224 */ /* 0x000fe400078e000f */
[----:B------:R-:W-:Y:S02]  /*8af0*/  @!P0 FFMA.FTZ R11, R34, R35, R11 ;  /* 0x00000023220b8223 */ /* 0x000fe4000001000b */
[----:B------:R-:W-:Y:S01]  /*8b00*/  @!P0 IMAD.MOV.U32 R16, RZ, RZ, R2 ;  /* 0x000000ffff108224 */ /* 0x000fe200078e0002 */
[----:B------:R1:W-:Y:S01]  /*8b10*/  ST.E.128 [R50.64], R40 ;  /* 0x0000002832007985 */ /* 0x0003e2000c101d0a */
[----:B------:R-:W-:Y:S01]  /*8b20*/  @!P0 IMAD.MOV.U32 R18, RZ, RZ, R8 ;  /* 0x000000ffff128224 */ /* 0x000fe200078e0008 */
[----:B------:R-:W-:Y:S05]  /*8b30*/  @!P0 F2FP.BF16.PACK_AB R10, R11, R10 ;  /* 0x0000000a0b0a823e */ /* 0x000fea00000010ff */
        /* <DEDUP_REMOVED lines=8> */
.L_x_2293:
        /* <DEDUP_REMOVED lines=12> */
[C---:B---3--:R-:W-:Y:S04]  /*8c80*/  @!P0 LEA R8, P3, R140.reuse, R3, 0x1 ;  /* 0x000000038c088211 */ /* 0x048fe800078608ff */
[----:B------:R-:W-:Y:S02]  /*8c90*/  @!P0 LEA.HI.X R9, R140, R5, R141, 0x1, P3 ;  /* 0x000000058c098211 */ /* 0x000fe400018f0c8d */
[C---:B------:R-:W-:Y:S04]  /*8ca0*/  @!P4 LEA R14, P3, R238.reuse, R3, 0x1 ;  /* 0x00000003ee0ec211 */ /* 0x040fe800078608ff */
[----:B------:R-:W-:Y:S02]  /*8cb0*/  @!P4 LEA.HI.X R15, R238, R5, R248, 0x1, P3 ;  /* 0x00000005ee0fc211 */ /* 0x000fe400018f0cf8 */
[C---:B------:R-:W-:Y:S11]  /*8cc0*/  ISETP.GE.AND P3, PT, R228.reuse, c[0x0][0x1d4], PT ;  /* 0x00007500e4007a0c */ /* 0x040ff60003f66270 */
[----:B------:R-:W-:Y:S02]  /*8cd0*/  @!UPT UIADD3 URZ, URZ, URZ, URZ ;  /* 0x0000003f3f3ff290 */ /* 0x000fe4000fffe03f */
[C---:B------:R-:W-:Y:S04]  /*8ce0*/  @!P3 LEA R10, P5, R228.reuse, R3, 0x1 ;  /* 0x00000003e40ab211 */ /* 0x040fe800078a08ff */
[----:B------:R-:W-:Y:S01]  /*8cf0*/  @!P3 LEA.HI.X R11, R228, R5, R250, 0x1, P5 ;  /* 0x00000005e40bb211 */ /* 0x000fe200028f0cfa */
        /* <DEDUP_REMOVED lines=10> */
.L_x_2325:
[----:B-12---:R-:W-:Y:S05]  /*8da0*/  BSYNC B0 ;  /* 0x0000000000007941 */ /* 0x006fea0003800000 */
.L_x_2324:
        /* <DEDUP_REMOVED lines=15> */
[----:B----4-:R-:W-:Y:S01]  /*8ea0*/  @!P0 ST.E.128 [R8.64], R20 ;  /* 0x0000001408008985 */ /* 0x010fe2000c101d0a */
[C---:B------:R-:W-:Y:S03]  /*8eb0*/  ISETP.GE.AND P0, PT, R229.reuse, c[0x0][0x1d4], PT ;  /* 0x00007500e5007a0c */ /* 0x040fe60003f06270 */
[----:B------:R-:W2:Y:S10]  /*8ec0*/  @!P4 LDS.128 R16, [R223+0xc880] ;  /* 0x00c88000df10c984 */ /* 0x000eb40000000c00 */
[C---:B------:R-:W-:Y:S04]  /*8ed0*/  @!P0 LEA R2, P5, R229.reuse, R2, 0x1 ;  /* 0x00000002e5028211 */ /* 0x040fe800078a08ff */
[----:B------:R-:W-:Y:S01]  /*8ee0*/  @!P0 LEA.HI.X R3, R229, R3, R249, 0x1, P5 ;  /* 0x00000003e5038211 */ /* 0x000fe200028f0cf9 */
[----:B--2---:R-:W-:Y:S04]  /*8ef0*/  @!P4 ST.E.128 [R14.64], R16 ;  /* 0x000000100e00c985 */ /* 0x004fe8000c101d0a */
[----:B------:R-:W2:Y:S04]  /*8f00*/  @!P3 LDS.128 R16, [R223+0xe080] ;  /* 0x00e08000df10b984 */ /* 0x000ea80000000c00 */
[----:B--2---:R-:W-:Y:S04]  /*8f10*/  @!P3 ST.E.128 [R10.64], R16 ;  /* 0x000000100a00b985 */ /* 0x004fe8000c101d0a */
[----:B------:R-:W2:Y:S04]  /*8f20*/  @!P0 LDS.128 R8, [R223+0xf880] ;  /* 0x00f88000df088984 */ /* 0x000ea80000000c00 */
[----:B--2---:R2:W-:Y:S02]  /*8f30*/  @!P0 ST.E.128 [R2.64], R8 ;  /* 0x0000000802008985 */ /* 0x0045e4000c101d0a */
.L_x_2307:
[----:B------:R-:W-:Y:S05]  /*8f40*/  BSYNC B2 ;  /* 0x0000000000027941 */ /* 0x000fea0003800000 */
.L_x_2292:
[----:B-123--:R-:W-:Y:S01]  /*8f50*/  IMAD.IADD R2, R77, 0x1, -R145 ;  /* 0x000000014d027824 */ /* 0x00efe200078e0a91 */
[----:B------:R-:W-:Y:S01]  /*8f60*/  P2R R15, PR, RZ, 0x2 ;  /* 0x00000002ff0f7803 */ /* 0x000fe20000000000 */
        /* <DEDUP_REMOVED lines=8> */
[----:B------:R-:W-:Y:S05]  /*8ff0*/  @P3 IADD3 R13, P0, R8, 0x20, RZ ;  /* 0x00000020080d3810 */ /* 0x000fea0007f1e0ff */
[----:B------:R-:W-:Y:S01]  /*9000*/  @P3 IMAD.X R14, RZ, RZ, R9, P0 ;  /* 0x000000ffff0e3224 */ /* 0x000fe200000e0609 */
[----:B------:R-:W-:Y:S11]  /*9010*/  ISETP.GE.AND P0, PT, R2, 0x1, PT ;  /* 0x000000010200780c */ /* 0x000ff60003f06270 */
[----:B------:R-:W-:Y:S02]  /*9020*/  @!UPT UIADD3 URZ, URZ, URZ, URZ ;  /* 0x0000003f3f3ff290 */ /* 0x000fe4000fffe03f */
[----:B------:R-:W-:Y:S01]  /*9030*/  @P0 MOV R2, R84 ;  /* 0x0000005400020202 */ /* 0x000fe20000000f00 */
[----:B------:R-:W-:Y:S02]  /*9040*/  @P0 IMAD.MOV.U32 R3, RZ, RZ, R94 ;  /* 0x000000ffff030224 */ /* 0x000fe400078e005e */
[----:B------:R-:W-:Y:S02]  /*9050*/  @P0 IMAD R5, R9, c[0x0][0x258], RZ ;  /* 0x0000960009050a24 */ /* 0x000fe400078e02ff */
[C---:B------:R-:W-:Y:S04]  /*9060*/  @P0 IMAD.WIDE.U32 R2, R8.reuse, c[0x0][0x258], R2 ;  /* 0x0000960008020a25 */ /* 0x040fe800078e0002 */
[----:B------:R-:W-:Y:S01]  /*9070*/  @P0 IMAD R8, R8, c[0x0][0x25c], R5 ;  /* 0x0000970008080a24 */ /* 0x000fe200078e0205 */
[C---:B------:R-:W-:Y:S01]  /*9080*/  @P0 LEA R10, P4, R2.reuse, c[0x0][0x250], 0x1 ;  /* 0x00009400020a0a11 */ /* 0x040fe200078808ff */
[----:B------:R-:W-:Y:S03]  /*9090*/  @P3 IMAD.MOV.U32 R9, RZ, RZ, R94 ;  /* 0x000000ffff093224 */ /* 0x000fe600078e005e */
[----:B------:R-:W-:Y:S04]  /*90a0*/  @P0 IADD3 R8, R3, R8, RZ ;  /* 0x0000000803080210 */ /* 0x000fe80007ffe0ff */
[----:B------:R-:W-:Y:S01]  /*90b0*/  @P0 LEA.HI.X R11, R2, c[0x0][0x254], R8, 0x1, P4 ;  /* 0x00009500020b0a11 */ /* 0x000fe200020f0c08 */
[----:B------:R-:W-:Y:S01]  /*90c0*/  IMAD R2, R82, c[0x0][0x208], RZ ;  /* 0x0000820052027a24 */ /* 0x000fe200078e02ff */
[----:B------:R-:W-:Y:S03]  /*90d0*/  @P3 MOV R8, R84 ;  /* 0x0000005400083202 */ /* 0x000fe60000000f00 */
[----:B------:R-:W-:Y:S01]  /*90e0*/  @!PT LDS RZ, [RZ] ;  /* 0x00000000fffff984 */ /* 0x000fe20000000800 */
[----:B------:R-:W-:Y:S01]  /*90f0*/  @!PT LDS RZ, [RZ] ;  /* 0x00000000fffff984 */ /* 0x000fe20000000800 */
[----:B------:R-:W-:Y:S01]  /*9100*/  @!PT LDS RZ, [RZ] ;  /* 0x00000000fffff984 */ /* 0x000fe20000000800 */
[----:B------:R1:W-:Y:S01]  /*9110*/  @P0 LDGSTS.E.BYPASS.LTC128B.128 [R223+0x4080], [R10.64], !P1 ;  /* 0x040800000adf0fae */ /* 0x0003e2000c901d4a */
[C---:B------:R-:W-:Y:S02]  /*9120*/  IMAD R5, R79.reuse, c[0x0][0x20c], R2 ;  /* 0x000083004f057a24 */ /* 0x040fe400078e0202 */
[----:B------:R-:W-:Y:S04]  /*9130*/  IMAD.WIDE.U32 R2, R79, c[0x0][0x208], RZ ;  /* 0x000082004f027a25 */ /* 0x000fe800078e00ff */
[----:B------:R-:W-:Y:S02]  /*9140*/  IMAD.IADD R3, R3, 0x1, R5 ;  /* 0x0000000103037824 */ /* 0x000fe400078e0205 */
[----:B------:R-:W-:Y:S04]  /*9150*/  @P3 IMAD.WIDE.U32 R8, R13, c[0x0][0x258], R8 ;  /* 0x000096000d083a25 */ /* 0x000fe800078e0008 */
        /* <DEDUP_REMOVED lines=21> */
[----:B--2---:R1:W2:Y:S01]  /*92b0*/  SHFL.IDX PT, R2, R13, RZ, 0x181f ;  /* 0x00181fff0d027589 */ /* 0x0042a200000e0000 */
[----:B------:R-:W-:Y:S04]  /*92c0*/  DEPBAR.LE SB0, 0x0 ;  /* 0x000080000000791a */ /* 0x000fe80000000000 */
[----:B------:R1:W3:Y:S04]  /*92d0*/  SHFL.IDX PT, R3, R5, RZ, 0x181f ;  /* 0x00181fff05037589 */ /* 0x0002e800000e0000 */
[----:B------:R-:W-:Y:S06]  /*92e0*/  BAR.SYNC.DEFER_BLOCKING 0x0 ;  /* 0x0000000000007b1d */ /* 0x000fec0000010000 */
[----:B------:R-:W-:-:S05]  /*92f0*/  @!P0 BRA `(.L_x_2327) ;  /* 0x0000015000008947 */ /* 0x000fca0003800000 */
[----:B------:R-:W-:Y:S02]  /*9300*/  ISETP.GE.AND P0, PT, R140, c[0x0][0x1d4], PT ;  /* 0x000075008c007a0c */ /* 0x000fe40003f06270 */
[----:B------:R-:W-:Y:S11]  /*9310*/  ISETP.GE.AND P5, PT, R144, c[0x0][0x1d4], PT ;  /* 0x0000750090007a0c */ /* 0x000ff60003fa6270 */
[----:B------:R-:W4:Y:S01]  /*9320*/  @!P0 LDS.128 R20, [R223+0x4080] ;  /* 0x00408000df148984 */ /* 0x000f220000000c00 */
[CC--:B--2---:R-:W-:Y:S04]  /*9330*/  @!P0 LEA R8, P4, R140.reuse, R2.reuse, 0x1 ;  /* 0x000000028c088211 */ /* 0x0c4fe800078808ff */
[-C--:B---3--:R-:W-:Y:S02]  /*9340*/  @!P0 LEA.HI.X R9, R140, R3.reuse, R141, 0x1, P4 ;  /* 0x000000038c098211 */ /* 0x088fe400020f0c8d */
[CC--:B------:R-:W-:Y:S04]  /*9350*/  @!P5 LEA R14, P4, R238.reuse, R2.reuse, 0x1 ;  /* 0x00000002ee0ed211 */ /* 0x0c0fe800078808ff */
[-C--:B------:R-:W-:Y:S02]  /*9360*/  @!P5 LEA.HI.X R15, R238, R3.reuse, R248, 0x1, P4 ;  /* 0x00000003ee0fd211 */ /* 0x080fe400020f0cf8 */
[C---:B------:R-:W-:Y:S11]  /*9370*/  ISETP.GE.AND P4, PT, R228.reuse, c[0x0][0x1d4], PT ;  /* 0x00007500e4007a0c */ /* 0x040ff60003f86270 */
[----:B------:R-:W-:Y:S02]  /*9380*/  @!UPT UIADD3 URZ, URZ, URZ, URZ ;  /* 0x0000003f3f3ff290 */ /* 0x000fe4000fffe03f */
[CC--:B-1----:R-:W-:Y:S04]  /*9390*/  @!P4 LEA R10, P6, R228.reuse, R2.reuse, 0x1 ;  /* 0x00000002e40ac211 */ /* 0x0c2fe800078c08ff */
[-C--:B------:R-:W-:Y:S01]  /*93a0*/  @!P4 LEA.HI.X R11, R228, R3.reuse, R250, 0x1, P6 ;  /* 0x00000003e40bc211 */ /* 0x080fe200030f0cfa */
[----:B----4-:R-:W-:Y:S01]  /*93b0*/  @!P0 ST.E.128 [R8.64], R20 ;  /* 0x0000001408008985 */ /* 0x010fe2000c101d0a */
        /* <DEDUP_REMOVED lines=9> */
.L_x_2327:
[----:B------:R-:W-:Y:S05]  /*9450*/  BSYNC B0 ;  /* 0x0000000000007941 */ /* 0x000fea0003800000 */
.L_x_2326:
[----:B-1-3--:R1:W3:Y:S01]  /*9460*/  SHFL.IDX PT, R3, R5, 0x1, 0x181f ;  /* 0x00381f0005037f89 */ /* 0x00a2e200000e0000 */
[----:B------:R-:W-:Y:S03]  /*9470*/  BSSY B0, `(.L_x_2328) ;  /* 0x0000018000007945 */ /* 0x000fe60003800000 */
[----:B--2---:R1:W2:Y:S01]  /*9480*/  SHFL.IDX PT, R2, R13, 0x1, 0x181f ;  /* 0x00381f000d027f89 */ /* 0x0042a200000e0000 */
        /* <DEDUP_REMOVED lines=22> */
.L_x_2329:
[----:B------:R-:W-:Y:S05]  /*95f0*/  BSYNC B0 ;  /* 0x0000000000007941 */ /* 0x000fea0003800000 */
.L_x_2328:
[----:B------:R-:W-:Y:S01]  /*9600*/  ISETP.GT.AND P4, PT, R37, R101, PT ;  /* 0x000000652500720c */ /* 0x000fe20003f84270 */
[----:B------:R-:W-:Y:S01]  /*9610*/  @!UPT UIADD3 URZ, URZ, URZ, URZ ;  /* 0x0000003f3f3ff290 */ /* 0x000fe2000fffe03f */
[----:B------:R-:W-:Y:S11]  /*9620*/  BSSY B0, `(.L_x_2330) ;  /* 0x000002a000007945 */ /* 0x000ff60003800000 */
[----:B------:R-:W-:-:S05]  /*9630*/  @!P4 BRA `(.L_x_2331) ;  /* 0x000002800000c947 */ /* 0x000fca0003800000 */
[----:B-1----:R-:W-:Y:S01]  /*9640*/  IADD3 R5, R37, -0x1, RZ ;  /* 0xffffffff25057810 */ /* 0x002fe20007ffe0ff */
[----:B--2---:R-:W-:Y:S01]  /*9650*/  IMAD.MOV.U32 R2, RZ, RZ, R106 ;  /* 0x000000ffff027224 */ /* 0x004fe200078e006a */
[----:B------:R-:W-:Y:S01]  /*9660*/  P2R R11, PR, RZ, 0x4 ;  /* 0x00000004ff0b7803 */ /* 0x000fe20000000000 */
[----:B---3--:R-:W-:Y:S01]  /*9670*/  IMAD.MOV.U32 R3, RZ, RZ, R105 ;  /* 0x000000ffff037224 */ /* 0x008fe200078e0069 */
[----:B------:R-:W-:Y:S01]  /*9680*/  SHF.R.S32.HI R8, RZ, 0x1f, R5 ;  /* 0x0000001fff087819 */ /* 0x000fe20000011405 */
[----:B------:R-:W-:Y:S01]  /*9690*/  IMAD R6, R132, R5, RZ ;  /* 0x0000000584067224 */ /* 0x000fe200078e02ff */
[----:B------:R-:W-:Y:S01]  /*96a0*/  LOP3.LUT P2, RZ, R213, 0x8, RZ, 0xc0, !PT ;  /* 0x00000008d5ff7812 */ /* 0x000fe2000784c0ff */
        /* <DEDUP_REMOVED lines=33> */
.L_x_2331:
[----:B------:R-:W-:Y:S05]  /*98c0*/  BSYNC B0 ;  /* 0x0000000000007941 */ /* 0x000fea0003800000 */
.L_x_2330:
[----:B------:R-:W0:Y:S01]  /*98d0*/  LDGDEPBAR ;  /* 0x00000000000079af */ /* 0x000e220000000000 */
[----:B------:R-:W-:Y:S01]  /*98e0*/  IADD3 R37, R37, -0x1, RZ ;  /* 0xffffffff25257810 */ /* 0x000fe20007ffe0ff */
[----:B------:R-:W-:-:S05]  /*98f0*/  @P4 BRA `(.L_x_2332) ;  /* 0xffffa10000004947 */ /* 0x000fca000383ffff */
[----:B-1----:R-:W4:Y:S04]  /*9900*/  LDL R5, [R1+0x64] ;  /* 0x0000640001057983 */ /* 0x002f280000100800 */
[----:B------:R1:W5:Y:S01]  /*9910*/  LDL R19, [R1+0x58] ;  /* 0x0000580001137983 */ /* 0x0003620000100800 */
[----:B------:R-:W-:Y:S03]  /*9920*/  WARPSYNC 0xffffffff ;  /* 0xffffffff00007948 */ /* 0x000fe60003800000 */
[----:B------:R-:W-:Y:S01]  /*9930*/  BAR.SYNC.DEFER_BLOCKING 0x0 ;  /* 0x0000000000007b1d */ /* 0x000fe20000010000 */
[----:B----4-:R-:W-:-:S05]  /*9940*/  IADD3 R0, R5, 0x2f, RZ ;  /* 0x0000002f05007810 */ /* 0x010fca0007ffe0ff */
[----:B------:R-:W-:-:S05]  /*9950*/  IMAD.HI R0, R0, 0x2aaaaaab, RZ ;  /* 0x2aaaaaab00007827 */ /* 0x000fca00078e02ff */
[----:B--2---:R-:W-:-:S04]  /*9960*/  SHF.R.U32.HI R2, RZ, 0x1f, R0 ;  /* 0x0000001fff027819 */ /* 0x004fc80000011600 */
[----:B------:R-:W-:Y:S02]  /*9970*/  LEA.HI.SX32 R21, R0, R2, 0x1d ;  /* 0x0000000200157211 */ /* 0x000fe400078feaff */
.L_x_2291:
[----:B-1----:R-:W2:Y:S04]  /*9980*/  LDL R14, [R1+0xa0] ;  /* 0x0000a000010e7983 */ /* 0x002ea80000100800 */
[----:B---3--:R-:W3:Y:S04]  /*9990*/  LDL.LU R3, [R1+0x15c] ;  /* 0x00015c0001037983 */ /* 0x008ee80000300800 */
[----:B------:R-:W3:Y:S01]  /*99a0*/  S2R R2, SR_TID.X ;  /* 0x0000000000027919 */ /* 0x000ee20000002100 */
[----:B------:R-:W-:-:S05]  /*99b0*/  IMAD.MOV.U32 R0, RZ, RZ, c[0x0][0x2c4] ;  /* 0x0000b100ff007624 */ /* 0x000fca00078e00ff */
[----:B------:R-:W-:Y:S01]  /*99c0*/  ISETP.NE.AND P3, PT, R0, 0x1, PT ;  /* 0x000000010000780c */ /* 0x000fe20003f65270 */
[----:B------:R-:W-:-:S05]  /*99d0*/  IMAD.MOV.U32 R4, RZ, RZ, c[0x0][0x32c] ;  /* 0x0000cb00ff047624 */ /* 0x000fca00078e00ff */
[----:B------:R-:W-:Y:S02]  /*99e0*/  ISETP.GE.AND P1, PT, R4, 0x1, PT ;  /* 0x000000010400780c */ /* 0x000fe40003f26270 */
[----:B--2---:R-:W-:Y:S01]  /*99f0*/  IADD3 R0, R14, 0x7f, RZ ;  /* 0x0000007f0e007810 */ /* 0x004fe20007ffe0ff */
[----:B---3--:R1:W-:Y:S04]  /*9a00*/  STL.64 [R1], R2 ;  /* 0x0000000201007387 */ /* 0x0083e80000100a00 */
[----:B-1----:R-:W-:-:S05]  /*9a10*/  @P3 IMAD.HI.U32 R2, R0, c[0x0][0x2c8], RZ ;  /* 0x0000b20000023a27 */ /* 0x002fca00078e00ff */
[----:B------:R-:W-:Y:S01]  /*9a20*/  @P3 SHF.R.U32.HI R0, RZ, c[0x0][0x2cc], R2 ;  /* 0x0000b300ff003a19 */ /* 0x000fe20000011602 */
[----:B------:R-:W-:-:S03]  /*9a30*/  IMAD.U32 R2, RZ, RZ, UR7 ;  /* 0x00000007ff027e24 */ /* 0x000fc6000f8e00ff */
[----:B------:R-:W-:Y:S02]  /*9a40*/  IADD3 R0, R0, 0x1, R5 ;  /* 0x0000000100007810 */ /* 0x000fe40007ffe005 */
[----:B------:R-:W-:-:S03]  /*9a50*/  IADD3 R26, P0, R2, 0x4, RZ ;  /* 0x00000004021a7810 */ /* 0x000fc60007f1e0ff */
[----:B-----5:R-:W-:Y:S02]  /*9a60*/  IMAD.IADD R3, R0, 0x1, -R19 ;  /* 0x0000000100037824 */ /* 0x020fe400078e0a13 */
[----:B------:R-:W-:-:S03]  /*9a70*/  IMAD.X R27, RZ, RZ, UR6, P0 ;  /* 0x00000006ff1b7e24 */ /* 0x000fc600080e06ff */
        /* <DEDUP_REMOVED lines=12> */
.L_x_2335:
[----:B------:R-:W-:-:S13]  /*9b40*/  ISETP.NE.AND P0, PT, R4, 0x1, PT ;  /* 0x000000010400780c */ /* 0x000fda0003f05270 */
[----:B------:R-:W-:-:S05]  /*9b50*/  @P0 IMAD.HI.U32 R3, R0, c[0x0][0x330], RZ ;  /* 0x0000cc0000030a27 */ /* 0x000fca00078e00ff */
[----:B------:R-:W-:Y:S02]  /*9b60*/  @P0 SHF.R.U32.HI R0, RZ, c[0x0][0x334], R3 ;  /* 0x0000cd00ff000a19 */ /* 0x000fe40000011603 */
.L_x_2336:
[----:B------:R-:W-:Y:S05]  /*9b70*/  BSYNC B0 ;  /* 0x0000000000007941 */ /* 0x000fea0003800000 */
.L_x_2334:
[----:B------:R-:W-:-:S05]  /*9b80*/  IMAD R0, R0, R4, c[0x0][0x32c] ;  /* 0x0000cb0000007624 */ /* 0x000fca00078e0204 */
[----:B------:R-:W-:-:S04]  /*9b90*/  IMNMX R2, R2, R0, PT ;  /* 0x0000000002027217 */ /* 0x000fc80003800200 */
.L_x_2333:
        /* <DEDUP_REMOVED lines=20> */
.L_x_2339:
[----:B------:R-:W-:-:S13]  /*9ce0*/  ISETP.NE.AND P0, PT, R4, 0x1, PT ;  /* 0x000000010400780c */ /* 0x000fda0003f05270 */
[----:B------:R-:W-:-:S05]  /*9cf0*/  @P0 IMAD.HI.U32 R3, R0, c[0x0][0x330], RZ ;  /* 0x0000cc0000030a27 */ /* 0x000fca00078e00ff */
[----:B------:R-:W-:Y:S02]  /*9d00*/  @P0 SHF.R.U32.HI R0, RZ, c[0x0][0x334], R3 ;  /* 0x0000cd00ff000a19 */ /* 0x000fe40000011603 */
.L_x_2340:
[----:B------:R-:W-:Y:S05]  /*9d10*/  BSYNC B0 ;  /* 0x0000000000007941 */ /* 0x000fea0003800000 */
.L_x_2338:
[----:B------:R-:W-:-:S05]  /*9d20*/  IMAD R0, R0, c[0x0][0x32c], RZ ;  /* 0x0000cb0000007a24 */ /* 0x000fca00078e02ff */
[----:B------:R-:W-:-:S05]  /*9d30*/  IMNMX R2, R2, R0, !PT ;  /* 0x0000000002027217 */ /* 0x000fca0007800200 */
.L_x_2337:
[----:B------:R-:W-:Y:S01]  /*9d40*/  IMAD.HI R2, R2, 0x2aaaaaab, RZ ;  /* 0x2aaaaaab02027827 */ /* 0x000fe200078e02ff */
[----:B------:R-:W-:Y:S04]  /*9d50*/  BSSY B0, `(.L_x_2341) ;  /* 0x0000027000007945 */ /* 0x000fe80003800000 */
[----:B------:R-:W-:-:S04]  /*9d60*/  SHF.R.U32.HI R6, RZ, 0x1f, R2 ;  /* 0x0000001fff067819 */ /* 0x000fc80000011602 */
[----:B------:R-:W-:Y:S01]  /*9d70*/  LEA.HI.SX32 R6, R2, R6, 0x1d ;  /* 0x0000000602067211 */ /* 0x000fe200078feaff */
[----:B------:R-:W-:-:S03]  /*9d80*/  IMAD.MOV.U32 R2, RZ, RZ, RZ ;  /* 0x000000ffff027224 */ /* 0x000fc600078e00ff */
[----:B------:R-:W-:-:S04]  /*9d90*/  IMNMX R6, RZ, R6, !PT ;  /* 0x00000006ff067217 */ /* 0x000fc80007800200 */
[----:B------:R-:W-:-:S13]  /*9da0*/  ISETP.GT.AND P0, PT, R8, R6, PT ;  /* 0x000000060800720c */ /* 0x000fda0003f04270 */
[----:B------:R-:W-:Y:S05]  /*9db0*/  @!P0 BRA `(.L_x_2342) ;  /* 0x0000020000008947 */ /* 0x000fea0003800000 */
[----:B------:R-:W2:Y:S02]  /*9dc0*/  LDL R0, [R1+0xb0] ;  /* 0x0000b00001007983 */ /* 0x000ea40000100800 */
[----:B--2---:R-:W-:-:S04]  /*9dd0*/  ISETP.NE.AND P0, PT, R0, RZ, PT ;  /* 0x000000ff0000720c */ /* 0x004fc80003f05270 */
[----:B------:R-:W-:-:S04]  /*9de0*/  SEL R0, R0, c[0x0][0x338], P0 ;  /* 0x0000ce0000007a07 */ /* 0x000fc80000000000 */
[----:B------:R-:W-:Y:S02]  /*9df0*/  IABS R4, R0 ;  /* 0x0000000000047213 */ /* 0x000fe40000000000 */
[----:B------:R-:W-:Y:S02]  /*9e00*/  IADD3 R9, R0, -0x1, R8 ;  /* 0xffffffff00097810 */ /* 0x000fe40007ffe008 */
[----:B------:R-:W1:Y:S03]  /*9e10*/  I2F.RP R2, R4 ;  /* 0x0000000400027306 */ /* 0x000e660000209400 */
[----:B------:R-:W-:-:S05]  /*9e20*/  IMAD.IADD R9, R9, 0x1, -R6 ;  /* 0x0000000109097824 */ /* 0x000fca00078e0a06 */
[----:B------:R-:W-:Y:S02]  /*9e30*/  IABS R13, R9 ;  /* 0x00000009000d7213 */ /* 0x000fe40000000000 */
[----:B------:R-:W-:-:S04]  /*9e40*/  LOP3.LUT R9, R9, R0, RZ, 0x3c, !PT ;  /* 0x0000000009097212 */ /* 0x000fc800078e3cff */
[----:B------:R-:W-:Y:S01]  /*9e50*/  ISETP.GE.AND P1, PT, R9, RZ, PT ;  /* 0x000000ff0900720c */ /* 0x000fe20003f26270 */
[----:B-1----:R-:W1:Y:S02]  /*9e60*/  MUFU.RCP R2, R2 ;  /* 0x0000000200027308 */ /* 0x002e640000001000 */
[----:B-1----:R-:W-:-:S06]  /*9e70*/  IADD3 R2, R2, 0xffffffe, RZ ;  /* 0x0ffffffe02027810 */ /* 0x002fcc0007ffe0ff */
[----:B------:R-:W1:Y:S02]  /*9e80*/  F2I.FTZ.U32.TRUNC.NTZ R3, R2 ;  /* 0x0000000200037305 */ /* 0x000e64000021f000 */
[----:B-1----:R-:W-:-:S04]  /*9e90*/  IMAD.MOV R2, RZ, RZ, -R3 ;  /* 0x000000ffff027224 */ /* 0x002fc800078e0a03 */
[----:B------:R-:W-:Y:S01]  /*9ea0*/  IMAD.MOV.U32 R10, RZ, RZ, R2 ;  /* 0x000000ffff0a7224 */ /* 0x000fe200078e0002 */
[----:B------:R-:W-:-:S03]  /*9eb0*/  IABS R2, R0 ;  /* 0x0000000000027213 */ /* 0x000fc60000000000 */
[----:B------:R-:W-:Y:S02]  /*9ec0*/  IMAD R10, R10, R4, RZ ;  /* 0x000000040a0a7224 */ /* 0x000fe400078e02ff */
[----:B------:R-:W-:Y:S02]  /*9ed0*/  IMAD.MOV R11, RZ, RZ, -R2 ;  /* 0x000000ffff0b7224 */ /* 0x000fe400078e0a02 */
[----:B------:R-:W-:-:S04]  /*9ee0*/  IMAD.MOV.U32 R2, RZ, RZ, RZ ;  /* 0x000000ffff027224 */ /* 0x000fc800078e00ff */
        /* <DEDUP_REMOVED lines=13> */
.L_x_2342:
[----:B------:R-:W-:Y:S05]  /*9fc0*/  BSYNC B0 ;  /* 0x0000000000007941 */ /* 0x000fea0003800000 */
.L_x_2341:
[----:B------:R-:W2:Y:S01]  /*9fd0*/  LDL R3, [R1+0xd8] ;  /* 0x0000d80001037983 */ /* 0x000ea20000100800 */
[----:B------:R-:W-:Y:S01]  /*9fe0*/  PRMT R0, RZ, 0x7610, R0 ;  /* 0x00007610ff007816 */ /* 0x000fe20000000000 */
        /* <DEDUP_REMOVED lines=65> */
[----:B--2---:R-:W-:-:S04]  /*a400*/  IMAD R247, R3, R2, R6 ;  /* 0x0000000203f77224 */ /* 0x004fc800078e0206 */
[----:B------:R-:W-:-:S05]  /*a410*/  IMAD.IADD R2, R247, 0x1, R2 ;  /* 0x00000001f7027824 */ /* 0x000fca00078e0202 */
[----:B------:R-:W-:-:S04]  /*a420*/  IMNMX R225, R8, R2, PT ;  /* 0x0000000208e17217 */ /* 0x000fc80003800200 */
[----:B------:R-:W-:-:S13]  /*a430*/  ISETP.GT.AND P0, PT, R225, R247, PT ;  /* 0x000000f7e100720c */ /* 0x000fda0003f04270 */
[----:B------:R-:W-:Y:S05]  /*a440*/  @!P0 BRA `(.L_x_2343) ;  /* 0x0001079000008947 */ /* 0x000fea0003800000 */
[----:B------:R-:W2:Y:S04]  /*a450*/  LDL R10, [R1+0xac] ;  /* 0x0000ac00010a7983 */ /* 0x000ea80000100800 */
[----:B------:R-:W3:Y:S04]  /*a460*/  LDL R0, [R1+0x4c] ;  /* 0x00004c0001007983 */ /* 0x000ee80000100800 */
[----:B------:R-:W4:Y:S01]  /*a470*/  LDL R9, [R1+0xa8] ;  /* 0x0000a80001097983 */ /* 0x000f220000100800 */
[----:B------:R-:W-:Y:S01]  /*a480*/  ISETP.NE.U32.AND P0, PT, RZ, c[0x0][0x340], PT ;  /* 0x0000d000ff007a0c */ /* 0x000fe20003f05070 */
[----:B------:R-:W-:-:S03]  /*a490*/  ULDC.64 UR4, c[0x0][0x18] ;  /* 0x0000060000047ab9 */ /* 0x000fc60000000a00 */
[----:B------:R-:W-:-:S13]  /*a4a0*/  ISETP.NE.AND.EX P2, PT, RZ, c[0x0][0x344], PT, P0 ;  /* 0x0000d100ff007a0c */ /* 0x000fda0003f45300 */
[----:B------:R-:W-:Y:S01]  /*a4b0*/  @P2 IMAD.MOV.U32 R2, RZ, RZ, 0x4 ;  /* 0x00000004ff022424 */ /* 0x000fe200078e00ff */
[----:B------:R-:W-:-:S04]  /*a4c0*/  ISETP.NE.U32.AND P0, PT, RZ, c[0x0][0x348], PT ;  /* 0x0000d200ff007a0c */ /* 0x000fc80003f05070 */
[----:B------:R-:W-:Y:S01]  /*a4d0*/  ISETP.NE.AND.EX P0, PT, RZ, c[0x0][0x34c], PT, P0 ;  /* 0x0000d300ff007a0c */ /* 0x000fe20003f05300 */
[----:B--2---:R-:W-:-:S05]  /*a4e0*/  @P2 IMAD.WIDE R2, R10, R2, c[0x0][0x340] ;  /* 0x0000d0000a022625 */ /* 0x004fca00078e0202 */
[----:B------:R1:W5:Y:S01]  /*a4f0*/  @P2 LDG.E R20, [R2.64] ;  /* 0x0000000a02142981 */ /* 0x000362000c1e1900 */
[----:B---3--:R-:W-:-:S05]  /*a500*/  SHF.R.S32.HI R4, RZ, 0x1f, R0 ;  /* 0x0000001fff047819 */ /* 0x008fca0000011400 */
[----:B------:R-:W-:Y:S01]  /*a510*/  IMAD R4, R4, c[0x0][0x178], RZ ;  /* 0x00005e0004047a24 */ /* 0x000fe200078e02ff */
[----:B----4-:R-:W-:Y:S02]  /*a520*/  LOP3.LUT R252, R9, 0xffff, RZ, 0xc0, !PT ;  /* 0x0000ffff09fc7812 */ /* 0x010fe400078ec0ff */
[----:B------:R-:W-:Y:S01]  /*a530*/  SEL R6, R10, RZ, !P0 ;  /* 0x000000ff0a067207 */ /* 0x000fe20004000000 */
[----:B-1----:R-:W-:-:S04]  /*a540*/  IMAD.WIDE.U32 R2, R0, c[0x0][0x178], RZ ;  /* 0x00005e0000027a25 */ /* 0x002fc800078e00ff */
[----:B------:R-:W-:Y:S02]  /*a550*/  IMAD R0, R0, c[0x0][0x17c], R4 ;  /* 0x00005f0000007a24 */ /* 0x000fe400078e0204 */
[----:B------:R-:W-:-:S03]  /*a560*/  IMAD R4, R146, 0x20, R145 ;  /* 0x0000002092047824 */ /* 0x000fc600078e0291 */
[----:B------:R-:W-:Y:S01]  /*a570*/  IADD3 R3, R3, R0, RZ ;  /* 0x0000000003037210 */ /* 0x000fe20007ffe0ff */
[----:B------:R-:W-:Y:S01]  /*a580*/  IMAD.IADD R4, R14, 0x1, R4 ;  /* 0x000000010e047824 */ /* 0x000fe200078e0204 */
[----:B------:R-:W-:-:S03]  /*a590*/  SHF.R.S32.HI R0, RZ, 0x1f, R10 ;  /* 0x0000001fff007819 */ /* 0x000fc6000001140a */
[----:B------:R-:W-:Y:S01]  /*a5a0*/  @P3 IMAD.HI.U32 R9, R4, c[0x0][0x2c8], RZ ;  /* 0x0000b20004093a27 */ /* 0x000fe200078e00ff */
[----:B------:R-:W-:-:S03]  /*a5b0*/  SEL R8, R0, RZ, !P0 ;  /* 0x000000ff00087207 */ /* 0x000fc60004000000 */
[----:B------:R-:W-:-:S04]  /*a5c0*/  IMAD.WIDE.U32 R2, R252, c[0x0][0x1b8], R2 ;  /* 0x00006e00fc027a25 */ /* 0x000fc800078e0002 */
[----:B------:R-:W-:Y:S01]  /*a5d0*/  IMAD.MOV.U32 R0, RZ, RZ, R4 ;  /* 0x000000ffff007224 */ /* 0x000fe200078e0004 */
[----:B------:R-:W-:Y:S01]  /*a5e0*/  @P3 SHF.R.U32.HI R0, RZ, c[0x0][0x2cc], R9 ;  /* 0x0000b300ff003a19 */ /* 0x000fe20000011609 */
[----:B------:R-:W-:Y:S02]  /*a5f0*/  IMAD R8, R8, c[0x0][0x1c0], RZ ;  /* 0x0000700008087a24 */ /* 0x000fe400078e02ff */
[----:B------:R-:W-:Y:S01]  /*a600*/  IMAD R3, R252, c[0x0][0x1bc], R3 ;  /* 0x00006f00fc037a24 */ /* 0x000fe200078e0203 */
[----:B------:R-:W-:Y:S01]  /*a610*/  UIADD3 UR4, UP0, UR4, 0x10080, URZ ;  /* 0x0001008004047890 */ /* 0x000fe2000ff1e03f */
[C---:B------:R-:W-:Y:S01]  /*a620*/  IMAD R9, R6.reuse, c[0x0][0x1c4], R8 ;  /* 0x0000710006097a24 */ /* 0x040fe200078e0208 */
[----:B------:R-:W-:Y:S01]  /*a630*/  SHF.R.S32.HI R8, RZ, 0x1f, R0 ;  /* 0x0000001fff087819 */ /* 0x000fe20000011400 */
[----:B------:R-:W-:Y:S01]  /*a640*/  IMAD.WIDE.U32 R2, R6, c[0x0][0x1c0], R2 ;  /* 0x0000700006027a25 */ /* 0x000fe200078e0002 */
[----:B------:R-:W-:Y:S01]  /*a650*/  IADD3 R6, -R0, RZ, RZ ;  /* 0x000000ff00067210 */ /* 0x000fe20007ffe1ff */
[----:B------:R-:W-:-:S02]  /*a660*/  UIADD3.X UR5, URZ, UR5, URZ, UP0, !UPT ;  /* 0x000000053f057290 */ /* 0x000fc400087fe43f */
[----:B------:R-:W-:Y:S02]  /*a670*/  IMAD R8, R8, c[0x0][0x1b0], RZ ;  /* 0x00006c0008087a24 */ /* 0x000fe400078e02ff */
[----:B------:R-:W-:Y:S02]  /*a680*/  IMAD.IADD R3, R3, 0x1, R9 ;  /* 0x0000000103037824 */ /* 0x000fe400078e0209 */
[----:B------:R-:W-:Y:S02]  /*a690*/  IMAD R4, R6, c[0x0][0x2c4], R4 ;  /* 0x0000b10006047a24 */ /* 0x000fe400078e0204 */
[C---:B------:R-:W-:Y:S01]  /*a6a0*/  IMAD R6, R0.reuse, c[0x0][0x1b4], R8 ;  /* 0x00006d0000067a24 */ /* 0x040fe200078e0208 */
[----:B------:R-:W-:Y:S01]  /*a6b0*/  MOV R8, UR4 ;  /* 0x0000000400087c02 */ /* 0x000fe20008000f00 */
[----:B------:R-:W-:Y:S01]  /*a6c0*/  IMAD.WIDE.U32 R2, R0, c[0x0][0x1b0], R2 ;  /* 0x00006c0000027a25 */ /* 0x000fe200078e0002 */
[----:B------:R-:W-:-:S03]  /*a6d0*/  SHF.R.S32.HI R0, RZ, 0x1f, R4 ;  /* 0x0000001fff007819 */ /* 0x000fc60000011404 */
[----:B------:R-:W-:Y:S01]  /*a6e0*/  IMAD.U32 R9, RZ, RZ, UR5 ;  /* 0x00000005ff097e24 */ /* 0x000fe2000f8e00ff */
[----:B------:R1:W-:Y:S01]  /*a6f0*/  STL [R1+0x10], R19 ;  /* 0x0000101301007387 */ /* 0x0003e20000100800 */
[----:B------:R-:W-:Y:S02]  /*a700*/  IMAD.IADD R3, R3, 0x1, R6 ;  /* 0x0000000103037824 */ /* 0x000fe400078e0206 */
[----:B------:R-:W-:Y:S01]  /*a710*/  IMAD R0, R0, c[0x0][0x1a8], RZ ;  /* 0x00006a0000007a24 */ /* 0x000fe200078e02ff */
[----:B------:R1:W-:Y:S01]  /*a720*/  STL.64 [R1+0x8], R8 ;  /* 0x0000080801007387 */ /* 0x0003e20000100a00 */
[----:B------:R-:W-:-:S04]  /*a730*/  IMAD.WIDE.U32 R2, R4, c[0x0][0x1a8], R2 ;  /* 0x00006a0004027a25 */ /* 0x000fc800078e0002 */
[----:B------:R-:W-:Y:S01]  /*a740*/  IMAD R13, R4, c[0x0][0x1ac], R0 ;  /* 0x00006b00040d7a24 */ /* 0x000fe200078e0200 */
[C---:B------:R-:W-:Y:S01]  /*a750*/  LEA R17, P0, R2.reuse, c[0x0][0x160], 0x1 ;  /* 0x0000580002117a11 */ /* 0x040fe200078008ff */
[----:B------:R-:W-:Y:S01]  /*a760*/  IMAD.U32 R0, RZ, RZ, UR7 ;  /* 0x00000007ff007e24 */ /* 0x000fe2000f8e00ff */
[----:B------:R-:W-:Y:S02]  /*a770*/  MOV R22, UR7 ;  /* 0x0000000700167c02 */ /* 0x000fe40008000f00 */
[----:B------:R-:W-:Y:S02]  /*a780*/  IADD3 R13, R3, R13, RZ ;  /* 0x0000000d030d7210 */ /* 0x000fe40007ffe0ff */
[----:B------:R-:W-:Y:S02]  /*a790*/  ISETP.GE.AND P3, PT, R229, c[0x0][0x198], PT ;  /* 0x00006600e5007a0c */ /* 0x000fe40003f66270 */
[----:B------:R-:W-:Y:S02]  /*a7a0*/  LEA.HI.X R13, R2, c[0x0][0x164], R13, 0x1, P0 ;  /* 0x00005900020d7a11 */ /* 0x000fe400000f0c0d */
[----:B------:R-:W-:-:S02]  /*a7b0*/  IADD3 R22, P0, R22, 0x10, RZ ;  /* 0x0000001016167810 */ /* 0x000fc40007f1e0ff */
[----:B------:R-:W-:Y:S01]  /*a7c0*/  IADD3 R24, P1, R0, 0x8, RZ ;  /* 0x0000000800187810 */ /* 0x000fe20007f3e0ff */
[----:B------:R-:W-:Y:S01]  /*a7d0*/  IMAD.IADD R6, R145, 0x1, R14 ;  /* 0x0000000191067824 */ /* 0x000fe200078e020e */
[----:B------:R-:W-:Y:S01]  /*a7e0*/  ISETP.GE.AND P4, PT, R140, c[0x0][0x198], PT ;  /* 0x000066008c007a0c */ /* 0x000fe20003f86270 */
[----:B------:R-:W-:Y:S01]  /*a7f0*/  IMAD.X R23, RZ, RZ, UR6, P0 ;  /* 0x00000006ff177e24 */ /* 0x000fe200080e06ff */
[----:B------:R-:W-:Y:S02]  /*a800*/  ISETP.GE.AND P5, PT, R144, c[0x0][0x198], PT ;  /* 0x0000660090007a0c */ /* 0x000fe40003fa6270 */
[----:B------:R-:W-:Y:S02]  /*a810*/  ISETP.GE.AND P6, PT, R228, c[0x0][0x198], PT ;  /* 0x00006600e4007a0c */ /* 0x000fe40003fc6270 */
[----:B------:R-:W-:Y:S02]  /*a820*/  P2R R18, PR, RZ, 0x8 ;  /* 0x00000008ff127803 */ /* 0x000fe40000000000 */
[----:B------:R-:W-:-:S02]  /*a830*/  IADD3 R129, R225, -0x1, RZ ;  /* 0xffffffffe1817810 */ /* 0x000fc40007ffe0ff */
[----:B------:R-:W-:Y:S02]  /*a840*/  IADD3.X R25, RZ, UR6, RZ, P1, !PT ;  /* 0x00000006ff197c10 */ /* 0x000fe40008ffe4ff */
[----:B------:R-:W-:Y:S01]  /*a850*/  @!P2 MOV R20, R10 ;  /* 0x0000000a0014a202 */ /* 0x000fe20000000f00 */
[----:B------:R-:W-:Y:S05]  /*a860*/  BRA.DIV ~URZ, `(.L_x_2344) ;  /* 0x00015ba27f007947 */ /* 0x000fea000b800000 */
[----:B-1----:R1:W2:Y:S02]  /*a870*/  SHFL.IDX PT, R4, R13, RZ, 0x181f ;  /* 0x00181fff0d047589 */ /* 0x0022a400000e0000 */
.L_x_2516:
[----:B------:R-:W-:Y:S05]  /*a880*/  BRA.DIV ~URZ, `(.L_x_2345) ;  /* 0x00015bf27f007947 */ /* 0x000fea000b800000 */
[----:B------:R3:W4:Y:S02]  /*a890*/  SHFL.IDX PT, R0, R17, RZ, 0x181f ;  /* 0x00181fff11007589 */ /* 0x00072400000e0000 */
.L_x_2517:
[----:B------:R-:W-:Y:S01]  /*a8a0*/  IMAD R16, R19, c[0x0][0x2c4], RZ ;  /* 0x0000b10013107a24 */ /* 0x000fe200078e02ff */
[----:B------:R-:W-:Y:S04]  /*a8b0*/  BSSY B0, `(.L_x_2346) ;  /* 0x0000013000007945 */ /* 0x000fe80003800000 */
[----:B------:R-:W-:-:S13]  /*a8c0*/  ISETP.GE.AND P0, PT, R6, R16, PT ;  /* 0x000000100600720c */ /* 0x000fda0003f06270 */
[----:B------:R-:W-:Y:S05]  /*a8d0*/  @P0 BRA `(.L_x_2347) ;  /* 0x0000010000000947 */ /* 0x000fea0003800000 */
[-C--:B----4-:R-:W-:Y:S02]  /*a8e0*/  LEA R14, P0, R140, R0.reuse, 0x1 ;  /* 0x000000008c0e7211 */ /* 0x090fe400078008ff */
[----:B------:R-:W-:Y:S02]  /*a8f0*/  ISETP.NE.AND P3, PT, R18, RZ, PT ;  /* 0x000000ff1200720c */ /* 0x000fe40003f65270 */
        /* <DEDUP_REMOVED lines=14> */
.L_x_2347:
[----:B------:R-:W-:Y:S05]  /*a9e0*/  BSYNC B0 ;  /* 0x0000000000007941 */ /* 0x000fea0003800000 */
.L_x_2346:
[----:B------:R-:W-:Y:S05]  /*a9f0*/  BRA.DIV ~URZ, `(.L_x_2348) ;  /* 0x00015af27f007947 */ /* 0x000fea000b800000 */
[----:B--2---:R2:W1:Y:S04]  /*aa00*/  SHFL.IDX PT, R4, R13, 0x1, 0x181f ;  /* 0x00381f000d047f89 */ /* 0x00446800000e0000 */
[----:B----4-:R2:W4:Y:S02]  /*aa10*/  SHFL.IDX PT, R0, R17, 0x1, 0x181f ;  /* 0x00381f0011007f89 */ /* 0x01052400000e0000 */
.L_x_2518:
[----:B------:R-:W-:Y:S01]  /*aa20*/  IADD3 R2, R6, 0x20, RZ ;  /* 0x0000002006027810 */ /* 0x000fe20007ffe0ff */
[----:B------:R-:W-:Y:S03]  /*aa30*/  BSSY B0, `(.L_x_2349) ;  /* 0x0000013000007945 */ /* 0x000fe60003800000 */
[----:B------:R-:W-:-:S13]  /*aa40*/  ISETP.GE.AND P0, PT, R2, R16, PT ;  /* 0x000000100200720c */ /* 0x000fda0003f06270 */
[----:B------:R-:W-:Y:S05]  /*aa50*/  @P0 BRA `(.L_x_2350) ;  /* 0x0000010000000947 */ /* 0x000fea0003800000 */
[-C--:B----4-:R-:W-:Y:S02]  /*aa60*/  LEA R14, P0, R140, R0.reuse, 0x1 ;  /* 0x000000008c0e7211 */ /* 0x090fe400078008ff */
[----:B------:R-:W-:Y:S02]  /*aa70*/  ISETP.NE.AND P3, PT, R18, RZ, PT ;  /* 0x000000ff1200720c */ /* 0x000fe40003f65270 */
[-C--:B------:R-:W-:Y:S02]  /*aa80*/  LEA R10, P2, R238, R0.reuse, 0x1 ;  /* 0x00000000ee0a7211 */ /* 0x080fe400078408ff */
[----:B------:R-:W-:Y:S02]  /*aa90*/  LEA R8, P1, R228, R0, 0x1 ;  /* 0x00000000e4087211 */ /* 0x000fe400078208ff */
[----:B-1----:R-:W-:Y:S02]  /*aaa0*/  LEA.HI.X R15, R140, R4, R141, 0x1, P0 ;  /* 0x000000048c0f7211 */ /* 0x002fe400000f0c8d */
        /* <DEDUP_REMOVED lines=11> */
.L_x_2350:
[----:B------:R-:W-:Y:S05]  /*ab60*/  BSYNC B0 ;  /* 0x0000000000007941 */ /* 0x000fea0003800000 */
.L_x_2349:
[----:B------:R-:W-:Y:S05]  /*ab70*/  BRA.DIV ~URZ, `(.L_x_2351) ;  /* 0x00015a427f007947 */ /* 0x000fea000b800000 */
[----:B-1----:R1:W2:Y:S02]  /*ab80*/  SHFL.IDX PT, R4, R13, 0x2, 0x181f ;  /* 0x00581f000d047f89 */ /* 0x0022a400000e0000 */
.L_x_2519:
[----:B------:R-:W-:Y:S05]  /*ab90*/  BRA.DIV ~URZ, `(.L_x_2352) ;  /* 0x00015a927f007947 */ /* 0x000fea000b800000 */
[----:B----4-:R4:W1:Y:S02]  /*aba0*/  SHFL.IDX PT, R0, R17, 0x2, 0x181f ;  /* 0x00581f0011007f89 */ /* 0x01086400000e0000 */
.L_x_2520:
[----:B------:R-:W-:Y:S01]  /*abb0*/  IADD3 R2, R6, 0x40, RZ ;  /* 0x0000004006027810 */ /* 0x000fe20007ffe0ff */
[----:B------:R-:W-:Y:S03]  /*abc0*/  BSSY B0, `(.L_x_2353) ;  /* 0x0000013000007945 */ /* 0x000fe60003800000 */
[----:B------:R-:W-:-:S13]  /*abd0*/  ISETP.GE.AND P0, PT, R2, R16, PT ;  /* 0x000000100200720c */ /* 0x000fda0003f06270 */
[----:B------:R-:W-:Y:S05]  /*abe0*/  @P0 BRA `(.L_x_2354) ;  /* 0x0000010000000947 */ /* 0x000fea0003800000 */
[-C--:B-1----:R-:W-:Y:S02]  /*abf0*/  LEA R14, P0, R140, R0.reuse, 0x1 ;  /* 0x000000008c0e7211 */ /* 0x082fe400078008ff */
        /* <DEDUP_REMOVED lines=15> */
.L_x_2354:
[----:B------:R-:W-:Y:S05]  /*acf0*/  BSYNC B0 ;  /* 0x0000000000007941 */ /* 0x000fea0003800000 */
.L_x_2353:
[----:B------:R-:W-:Y:S05]  /*ad00*/  BRA.DIV ~URZ, `(.L_x_2355) ;  /* 0x000159927f007947 */ /* 0x000fea000b800000 */
[----:B--2---:R2:W3:Y:S04]  /*ad10*/  SHFL.IDX PT, R4, R13, 0x3, 0x181f ;  /* 0x00781f000d047f89 */ /* 0x0044e800000e0000 */
[----:B-1----:R2:W1:Y:S02]  /*ad20*/  SHFL.IDX PT, R0, R17, 0x3, 0x181f ;  /* 0x00781f0011007f89 */ /* 0x00246400000e0000 */
.L_x_2521:
[----:B--2---:R-:W2:Y:S04]  /*ad30*/  LDL R113, [R1] ;  /* 0x0000000001717983 */ /* 0x004ea80000100800 */
[----:B----4-:R-:W4:Y:S04]  /*ad40*/  LDL R10, [R1+0x48] ;  /* 0x00004800010a7983 */ /* 0x010f280000100800 */
[----:B---3--:R-:W3:Y:S01]  /*ad50*/  LDL R13, [R1+0x64] ;  /* 0x00006400010d7983 */ /* 0x008ee20000100800 */
[----:B------:R-:W-:Y:S01]  /*ad60*/  IADD3 R6, R6, 0x60, RZ ;  /* 0x0000006006067810 */ /* 0x000fe20007ffe0ff */
[----:B------:R-:W-:Y:S01]  /*ad70*/  IMAD.MOV.U32 R97, RZ, RZ, 0x30 ;  /* 0x00000030ff617424 */ /* 0x000fe200078e00ff */
[----:B------:R-:W-:Y:S01]  /*ad80*/  ULDC.64 UR4, c[0x0][0x40] ;  /* 0x0000100000047ab9 */ /* 0x000fe20000000a00 */
[----:B------:R-:W-:Y:S01]  /*ad90*/  IMAD.MOV.U32 R224, RZ, RZ, RZ ;  /* 0x000000ffffe07224 */ /* 0x000fe200078e00ff */
[----:B------:R-:W-:Y:S01]  /*ada0*/  ISETP.GE.AND P0, PT, R6, R16, PT ;  /* 0x000000100600720c */ /* 0x000fe20003f06270 */
[----:B------:R-:W-:Y:S01]  /*adb0*/  IMAD.MOV.U32 R6, RZ, RZ, c[0x0][0x2b8] ;  /* 0x0000ae00ff067624 */ /* 0x000fe200078e00ff */
[----:B------:R-:W-:Y:S01]  /*adc0*/  UIADD3 UR4, UP0, UR4, 0x160, URZ ;  /* 0x0000016004047890 */ /* 0x000fe2000ff1e03f */
[----:B------:R-:W-:-:S02]  /*add0*/  IMAD R128, R225, R97, -0x30 ;  /* 0xffffffd0e1807424 */ /* 0x000fc400078e0261 */
[----:B-----5:R-:W-:Y:S01]  /*ade0*/  IMAD.WIDE.U32 R16, R20, c[0x0][0x2b0], RZ ;  /* 0x0000ac0014107a25 */ /* 0x020fe200078e00ff */
[----:B------:R-:W-:Y:S01]  /*adf0*/  ISETP.NE.AND P3, PT, R6, 0x1, PT ;  /* 0x000000010600780c */ /* 0x000fe20003f65270 */
[----:B------:R-:W-:-:S03]  /*ae00*/  UIADD3.X UR5, URZ, UR5, URZ, UP0, !UPT ;  /* 0x000000053f057290 */ /* 0x000fc600087fe43f */
[----:B------:R-:W-:Y:S03]  /*ae10*/  STL.64 [R1+0x90], R16 ;  /* 0x0000901001007387 */ /* 0x000fe60000100a00 */
[----:B-1----:R-:W-:Y:S01]  /*ae20*/  @!P0 LEA R2, P1, R140, R0, 0x1 ;  /* 0x000000008c028211 */ /* 0x002fe200078208ff */
[----:B------:R-:W-:Y:S01]  /*ae30*/  IMAD.U32 R19, RZ, RZ, UR5 ;  /* 0x00000005ff137e24 */ /* 0x000fe2000f8e00ff */
[----:B--2---:R-:W-:-:S04]  /*ae40*/  SHF.R.S32.HI R14, RZ, 0x1f, R113 ;  /* 0x0000001fff0e7819 */ /* 0x004fc80000011471 */
[----:B------:R-:W-:Y:S01]  /*ae50*/  LEA.HI R3, R14, R113, RZ, 0x3 ;  /* 0x000000710e037211 */ /* 0x000fe200078f18ff */
[----:B----4-:R1:W-:Y:S03]  /*ae60*/  STL [R1+0x84], R10 ;  /* 0x0000840a01007387 */ /* 0x0103e60000100800 */
[----:B------:R-:W-:Y:S02]  /*ae70*/  LOP3.LUT R215, R3, 0xfffffff8, RZ, 0xc0, !PT ;  /* 0xfffffff803d77812 */ /* 0x000fe400078ec0ff */
[----:B------:R-:W-:Y:S02]  /*ae80*/  SHF.R.S32.HI R241, RZ, 0x3, R3 ;  /* 0x00000003fff17819 */ /* 0x000fe40000011403 */
[----:B------:R-:W-:Y:S01]  /*ae90*/  @!P0 LEA.HI.X R3, R140, R4, R141, 0x1, P1 ;  /* 0x000000048c038211 */ /* 0x000fe200008f0c8d */
[----:B------:R-:W-:Y:S01]  /*aea0*/  IMAD.IADD R215, R113, 0x1, -R215 ;  /* 0x0000000171d77824 */ /* 0x000fe200078e0ad7 */
[----:B------:R-:W-:-:S03]  /*aeb0*/  @!P0 LEA R8, P1, R238, R0, 0x1 ;  /* 0x00000000ee088211 */ /* 0x000fc600078208ff */
[----:B------:R-:W-:Y:S01]  /*aec0*/  IMAD.SHL.U32 R251, R215, 0x20, RZ ;  /* 0x00000020d7fb7824 */ /* 0x000fe200078e00ff */
[----:B------:R-:W-:Y:S01]  /*aed0*/  @!PT LDS RZ, [RZ] ;  /* 0x00000000fffff984 */ /* 0x000fe20000000800 */
[----:B------:R-:W-:Y:S01]  /*aee0*/  @!PT LDS RZ, [RZ] ;  /* 0x00000000fffff984 */ /* 0x000fe20000000800 */
[----:B------:R-:W-:Y:S01]  /*aef0*/  @!PT LDS RZ, [RZ] ;  /* 0x00000000fffff984 */ /* 0x000fe20000000800 */
[----:B------:R2:W-:Y:S01]  /*af00*/  @!P0 LDGSTS.E.BYPASS.LTC128B.128 [R245+0x13080], [R2.64], !P4 ;  /* 0x1308000002f58fae */ /* 0x0005e2000e101d4a */
[----:B------:R-:W-:Y:S02]  /*af10*/  @!P0 LEA.HI.X R9, R238, R4, R248, 0x1, P1 ;  /* 0x00000004ee098211 */ /* 0x000fe400008f0cf8 */
[----:B------:R-:W-:Y:S01]  /*af20*/  IMAD.IADD R21, R251, 0x1, R241 ;  /* 0x00000001fb157824 */ /* 0x000fe200078e02f1 */
[----:B------:R-:W-:Y:S01]  /*af30*/  ISETP.NE.AND P4, PT, R18, RZ, PT ;  /* 0x000000ff1200720c */ /* 0x000fe20003f85270 */
[----:B------:R-:W-:Y:S01]  /*af40*/  IMAD.U32 R18, RZ, RZ, UR4 ;  /* 0x00000004ff127e24 */ /* 0x000fe2000f8e00ff */
[----:B------:R4:W-:Y:S01]  /*af50*/  @!P0 LDGSTS.E.BYPASS.LTC128B.128 [R245+0x17080], [R8.64], !P5 ;  /* 0x1708000008f58fae */ /* 0x0009e2000e901d4a */
[----:B------:R-:W-:-:S05]  /*af60*/  IMAD.IADD R6, R21, 0x1, R128 ;  /* 0x0000000115067824 */ /* 0x000fca00078e0280 */
[----:B---3--:R-:W-:-:S04]  /*af70*/  ISETP.GE.AND P2, PT, R6, R13, PT ;  /* 0x0000000d0600720c */ /* 0x008fc80003f46270 */
[----:B------:R-:W-:Y:S01]  /*af80*/  ISETP.GT.OR P1, PT, R21, 0x2f, P2 ;  /* 0x0000002f1500780c */ /* 0x000fe20001724670 */
[----:B--2---:R-:W-:Y:S01]  /*af90*/  IMAD.IADD R3, R10, 0x1, R6 ;  /* 0x000000010a037824 */ /* 0x004fe200078e0206 */
[----:B------:R-:W-:-:S03]  /*afa0*/  SHF.R.S32.HI R6, RZ, 0x1f, R20 ;  /* 0x0000001fff067819 */ /* 0x000fc60000011414 */
[----:B-1----:R-:W-:Y:S01]  /*afb0*/  @P3 IMAD.HI.U32 R10, R3, c[0x0][0x2bc], RZ ;  /* 0x0000af00030a3a27 */ /* 0x002fe200078e00ff */
[----:B----4-:R-:W-:-:S03]  /*afc0*/  @!P0 LEA R8, P2, R228, R0, 0x1 ;  /* 0x00000000e4088211 */ /* 0x010fc600078408ff */
[----:B------:R-:W-:Y:S01]  /*afd0*/  IMAD.MOV.U32 R2, RZ, RZ, R3 ;  /* 0x000000ffff027224 */ /* 0x000fe200078e0003 */
[----:B------:R-:W-:Y:S01]  /*afe0*/  @P3 SHF.R.U32.HI R2, RZ, c[0x0][0x2c0], R10 ;  /* 0x0000b000ff023a19 */ /* 0x000fe2000001160a */
[----:B------:R-:W-:Y:S01]  /*aff0*/  IMAD R6, R6, c[0x0][0x2b0], RZ ;  /* 0x0000ac0006067a24 */ /* 0x000fe200078e02ff */
[C---:B------:R-:W-:Y:S02]  /*b000*/  @!P0 LEA R10, P3, R229.reuse, R0, 0x1 ;  /* 0x00000000e50a8211 */ /* 0x040fe400078608ff */
[-C--:B------:R-:W-:Y:S01]  /*b010*/  @!P0 LEA.HI.X R9, R228, R4.reuse, R250, 0x1, P2 ;  /* 0x00000004e4098211 */ /* 0x080fe200010f0cfa */
[----:B------:R-:W-:Y:S01]  /*b020*/  IMAD R6, R20, c[0x0][0x2b4], R6 ;  /* 0x0000ad0014067a24 */ /* 0x000fe200078e0206 */
[----:B------:R-:W-:Y:S02]  /*b030*/  @!P0 LEA.HI.X R11, R229, R4, R249, 0x1, P3 ;  /* 0x00000004e50b8211 */ /* 0x000fe400018f0cf9 */
[----:B------:R-:W-:Y:S01]  /*b040*/  @!P1 IADD3 R0, P2, R2, R16, RZ ;  /* 0x0000001002009210 */ /* 0x000fe20007f5e0ff */
[----:B------:R1:W-:Y:S01]  /*b050*/  @!P0 LDGSTS.E.BYPASS.LTC128B.128 [R245+0x1b080], [R8.64], !P6 ;  /* 0x1b08000008f58fae */ /* 0x0003e2000f101d4a */
[----:B------:R-:W-:-:S03]  /*b060*/  IMAD.IADD R15, R17, 0x1, R6 ;  /* 0x00000001110f7824 */ /* 0x000fc600078e0206 */
[----:B------:R2:W-:Y:S02]  /*b070*/  @!P0 LDGSTS.E.BYPASS.LTC128B.128 [R245+0x1f080], [R10.64], !P4 ;  /* 0x1f0800000af58fae */ /* 0x0005e4000e101d4a */
[----:B------:R-:W-:Y:S02]  /*b080*/  @!P1 LEA.HI.X.SX32 R4, R2, R15, 0x1, P2 ;  /* 0x0000000f02049211 */ /* 0x000fe400010f0eff */
[----:B------:R-:W0:Y:S01]  /*b090*/  LDGDEPBAR ;  /* 0x00000000000079af */ /* 0x000e220000000000 */
[----:B------:R-:W-:Y:S01]  /*b0a0*/  WARPSYNC 0xffffffff ;  /* 0xffffffff00007948 */ /* 0x000fe20003800000 */
[----:B------:R-:W-:Y:S02]  /*b0b0*/  IMAD.WIDE.U32 R16, R252, c[0x0][0x1e8], RZ ;  /* 0x00007a00fc107a25 */ /* 0x000fe400078e00ff */
[----:B------:R3:W-:Y:S01]  /*b0c0*/  STL [R1+0x9c], R15 ;  /* 0x00009c0f01007387 */ /* 0x0007e20000100800 */
[----:B-1----:R-:W-:-:S04]  /*b0d0*/  @!P1 LEA R8, P2, R0, c[0x0][0x2a0], 0x2 ;  /* 0x0000a80000089a11 */ /* 0x002fc800078410ff */
[----:B------:R-:W-:Y:S01]  /*b0e0*/  @!P1 LEA.HI.X R9, R0, c[0x0][0x2a4], R4, 0x2, P2 ;  /* 0x0000a90000099a11 */ /* 0x000fe200010f1404 */
[----:B------:R-:W-:Y:S06]  /*b0f0*/  BAR.SYNC.DEFER_BLOCKING 0x0 ;  /* 0x0000000000007b1d */ /* 0x000fec0000010000 */
[----:B------:R1:W4:Y:S01]  /*b100*/  @!P1 LDG.E R224, [R8.64] ;  /* 0x0000000a08e09981 */ /* 0x000322000c1e1900 */
[----:B------:R-:W-:Y:S01]  /*b110*/  IMAD.MOV R0, RZ, RZ, -R2 ;  /* 0x000000ffff007224 */ /* 0x000fe200078e0a02 */
[----:B------:R-:W-:Y:S01]  /*b120*/  LOP3.LUT R213, R213, 0xfffffbff, RZ, 0xc0, !PT ;  /* 0xfffffbffd5d57812 */ /* 0x000fe200078ec0ff */
[----:B------:R-:W-:Y:S01]  /*b130*/  IMAD.SHL.U32 R6, R241, 0x40, RZ ;  /* 0x00000040f1067824 */ /* 0x000fe200078e00ff */
[----:B------:R2:W-:Y:S01]  /*b140*/  STL.64 [R1+0x88], R16 ;  /* 0x0000881001007387 */ /* 0x0005e20000100a00 */
[----:B------:R-:W-:Y:S01]  /*b150*/  IMAD R226, R0, c[0x0][0x2b8], R3 ;  /* 0x0000ae0000e27a24 */ /* 0x000fe200078e0203 */
[----:B------:R-:W-:Y:S01]  /*b160*/  IADD3 R201, R192, 0x20, RZ ;  /* 0x00000020c0c97810 */ /* 0x000fe20007ffe0ff */
[----:B---3--:R-:W-:Y:S01]  /*b170*/  IMAD R15, R252, c[0x0][0x1ec], R17 ;  /* 0x00007b00fc0f7a24 */ /* 0x008fe200078e0211 */
[----:B------:R-:W-:Y:S01]  /*b180*/  STL.64 [R1+0x28], R22 ;  /* 0x0000281601007387 */ /* 0x000fe20000100a00 */
[C---:B------:R-:W-:Y:S01]  /*b190*/  IMAD.WIDE.U32 R2, R226.reuse, c[0x0][0x1e0], RZ ;  /* 0x00007800e2027a25 */ /* 0x040fe200078e00ff */
[----:B------:R-:W-:Y:S01]  /*b1a0*/  SHF.R.S32.HI R127, RZ, 0x1f, R226 ;  /* 0x0000001fff7f7819 */ /* 0x000fe200000114e2 */
[----:B------:R-:W-:Y:S01]  /*b1b0*/  BSSY B2, `(.L_x_2356) ;  /* 0x000005e000027945 */ /* 0x000fe20003800000 */
[----:B------:R3:W-:Y:S01]  /*b1c0*/  STL [R1+0x98], R15 ;  /* 0x0000980f01007387 */ /* 0x0007e20000100800 */
[----:B------:R-:W-:Y:S01]  /*b1d0*/  IMAD.SHL.U32 R215, R215, 0x8, RZ ;  /* 0x00000008d7d77824 */ /* 0x000fe200078e00ff */
[----:B------:R-:W-:Y:S01]  /*b1e0*/  MOV R130, 0xb790 ;  /* 0x0000b79000827802 */ /* 0x000fe20000000f00 */
[----:B------:R-:W-:Y:S01]  /*b1f0*/  IMAD R0, R127, c[0x0][0x1e0], RZ ;  /* 0x000078007f007a24 */ /* 0x000fe200078e02ff */
[----:B------:R-:W-:Y:S01]  /*b200*/  STL.64 [R1+0x30], R172 ;  /* 0x000030ac01007387 */ /* 0x000fe20000100a00 */
[----:B------:R-:W-:Y:S01]  /*b210*/  IMAD R97, R225, -0x30, R97 ;  /* 0xffffffd0e1617824 */ /* 0x000fe200078e0261 */
[----:B------:R-:W-:Y:S01]  /*b220*/  ISETP.GE.AND P6, PT, R215, c[0x0][0x1d4], PT ;  /* 0x00007500d7007a0c */ /* 0x000fe20003fc6270 */
[----:B------:R-:W-:Y:S01]  /*b230*/  IMAD R0, R226, c[0x0][0x1e4], R0 ;  /* 0x00007900e2007a24 */ /* 0x000fe200078e0200 */
[----:B------:R-:W-:Y:S01]  /*b240*/  STL.64 [R1+0x38], R26 ;  /* 0x0000381a01007387 */ /* 0x000fe20000100a00 */
[----:B------:R-:W-:-:S02]  /*b250*/  IMAD.IADD R125, R13, 0x1, R97 ;  /* 0x000000010d7d7824 */ /* 0x000fc400078e0261 */
[----:B------:R-:W-:Y:S01]  /*b260*/  IMAD.IADD R3, R3, 0x1, R0 ;  /* 0x0000000103037824 */ /* 0x000fe200078e0200 */
[----:B------:R-:W-:Y:S01]  /*b270*/  STL.64 [R1+0x40], R24 ;  /* 0x0000401801007387 */ /* 0x000fe20000100a00 */
[----:B-1----:R-:W-:Y:S02]  /*b280*/  IMAD.U32 R8, RZ, RZ, UR7 ;  /* 0x00000007ff087e24 */ /* 0x002fe4000f8e00ff */
[----:B------:R-:W-:Y:S01]  /*b290*/  IMAD.U32 R9, RZ, RZ, UR6 ;  /* 0x00000006ff097e24 */ /* 0x000fe2000f8e00ff */
[----:B------:R-:W-:Y:S01]  /*b2a0*/  STL.64 [R1+0x18], R18 ;  /* 0x0000181201007387 */ /* 0x000fe20000100a00 */
[----:B--2---:R-:W-:-:S03]  /*b2b0*/  IADD3 R17, R215, 0x40, RZ ;  /* 0x00000040d7117810 */ /* 0x004fc60007ffe0ff */
[----:B------:R-:W-:Y:S01]  /*b2c0*/  STL.64 [R1+0x20], R8 ;  /* 0x0000200801007387 */ /* 0x000fe20000100a00 */
[----:B------:R-:W-:Y:S02]  /*b2d0*/  @P6 LOP3.LUT R213, R213, 0x400, RZ, 0xfc, !PT ;  /* 0x00000400d5d56812 */ /* 0x000fe400078efcff */
[----:B------:R-:W-:Y:S02]  /*b2e0*/  ISETP.GE.AND P5, PT, R17, c[0x0][0x1d4], PT ;  /* 0x0000750011007a0c */ /* 0x000fe40003fa6270 */
[----:B------:R-:W-:-:S11]  /*b2f0*/  LOP3.LUT R213, R213, 0xfffffdff, RZ, 0xc0, !PT ;  /* 0xfffffdffd5d57812 */ /* 0x000fd600078ec0ff */
[----:B------:R-:W-:-:S04]  /*b300*/  @P5 LOP3.LUT R213, R213, 0x200, RZ, 0xfc, !PT ;  /* 0x00000200d5d55812 */ /* 0x000fc800078efcff */
[----:B------:R-:W-:Y:S02]  /*b310*/  LOP3.LUT R213, R213, 0xfffffeff, RZ, 0xc0, !PT ;  /* 0xfffffeffd5d57812 */ /* 0x000fe400078ec0ff */
[----:B----4-:R-:W-:Y:S01]  /*b320*/  SHF.R.S32.HI R126, RZ, 0x1f, R224 ;  /* 0x0000001fff7e7819 */ /* 0x010fe200000114e0 */
[----:B------:R-:W-:-:S04]  /*b330*/  IMAD.WIDE.U32 R2, R224, c[0x0][0x1f0], R2 ;  /* 0x00007c00e0027a25 */ /* 0x000fc800078e0002 */
[----:B------:R-:W-:Y:S01]  /*b340*/  IMAD R0, R126, c[0x0][0x1f0], RZ ;  /* 0x00007c007e007a24 */ /* 0x000fe200078e02ff */
[----:B------:R-:W-:Y:S02]  /*b350*/  IADD3 R2, P0, R2, R16, RZ ;  /* 0x0000001002027210 */ /* 0x000fe40007f1e0ff */
[----:B------:R-:W-:Y:S01]  /*b360*/  IADD3 R16, R215, 0x80, RZ ;  /* 0x00000080d7107810 */ /* 0x000fe20007ffe0ff */
[----:B------:R-:W-:Y:S01]  /*b370*/  IMAD R4, R224, c[0x0][0x1f4], R0 ;  /* 0x00007d00e0047a24 */ /* 0x000fe200078e0200 */
[----:B------:R-:W-:Y:S02]  /*b380*/  LOP3.LUT R0, R6, 0x1c0, RZ, 0xc0, !PT ;  /* 0x000001c006007812 */ /* 0x000fe400078ec0ff */
[----:B------:R-:W-:Y:S02]  /*b390*/  ISETP.GE.AND P4, PT, R16, c[0x0][0x1d4], PT ;  /* 0x0000750010007a0c */ /* 0x000fe40003f86270 */
[----:B------:R-:W-:Y:S02]  /*b3a0*/  IADD3.X R6, R15, R3, R4, P0, !PT ;  /* 0x000000030f067210 */ /* 0x000fe400007fe404 */
[----:B------:R-:W-:-:S02]  /*b3b0*/  LOP3.LUT R3, R0, 0x38, R215, 0xf8, !PT ;  /* 0x0000003800037812 */ /* 0x000fc400078ef8d7 */
[----:B------:R-:W-:Y:S02]  /*b3c0*/  SHF.R.U32.HI R0, RZ, 0x3, R0 ;  /* 0x00000003ff007819 */ /* 0x000fe40000011600 */
[----:B------:R-:W-:Y:S02]  /*b3d0*/  LEA R4, P0, R2, c[0x0][0x1c8], 0x1 ;  /* 0x0000720002047a11 */ /* 0x000fe400078008ff */
[----:B------:R-:W-:Y:S02]  /*b3e0*/  LOP3.LUT R10, R3, R0, RZ, 0x3c, !PT ;  /* 0x00000000030a7212 */ /* 0x000fe400078e3cff */
[----:B------:R-:W-:Y:S01]  /*b3f0*/  LEA.HI R3, R14, R113, RZ, 0x6 ;  /* 0x000000710e037211 */ /* 0x000fe200078f30ff */
[----:B------:R-:W-:Y:S01]  /*b400*/  SHFL.IDX PT, R8, R4, 0x1, 0x181f ;  /* 0x00381f0004087f89 */ /* 0x000fe200000e0000 */
[----:B------:R-:W-:Y:S02]  /*b410*/  LEA.HI.X R11, R2, c[0x0][0x1cc], R6, 0x1, P0 ;  /* 0x00007300020b7a11 */ /* 0x000fe400000f0c06 */
[----:B------:R-:W-:Y:S01]  /*b420*/  IMNMX R0, R125, 0x30, PT ;  /* 0x000000307d007817 */ /* 0x000fe20003800200 */
[----:B------:R-:W-:Y:S01]  /*b430*/  IMAD.SHL.U32 R6, R3, 0x8, RZ ;  /* 0x0000000803067824 */ /* 0x000fe200078e00ff */
[----:B------:R1:W-:Y:S01]  /*b440*/  SHFL.IDX PT, R2, R4, RZ, 0x181f ;  /* 0x00181fff04027589 */ /* 0x0003e200000e0000 */
[----:B---3--:R-:W-:-:S02]  /*b450*/  IADD3 R15, R215, 0xc0, RZ ;  /* 0x000000c0d70f7810 */ /* 0x008fc40007ffe0ff */
[----:B------:R-:W-:Y:S01]  /*b460*/  IMAD.IADD R0, R0, 0x1, -R241 ;  /* 0x0000000100007824 */ /* 0x000fe200078e0af1 */
[----:B------:R-:W2:Y:S01]  /*b470*/  SHFL.IDX PT, R3, R11, RZ, 0x181f ;  /* 0x00181fff0b037589 */ /* 0x000ea200000e0000 */
[----:B------:R-:W-:Y:S02]  /*b480*/  LOP3.LUT R214, R10, 0xfffffe00, R6, 0xf8, !PT ;  /* 0xfffffe000ad67812 */ /* 0x000fe400078ef806 */
[----:B------:R-:W-:Y:S01]  /*b490*/  SHF.R.S32.HI R6, RZ, 0x1f, R15 ;  /* 0x0000001fff067819 */ /* 0x000fe2000001140f */
[----:B------:R3:W4:Y:S01]  /*b4a0*/  SHFL.IDX PT, R9, R11, 0x1, 0x181f ;  /* 0x00381f000b097f89 */ /* 0x00072200000e0000 */
[C---:B------:R-:W-:Y:S02]  /*b4b0*/  ISETP.GE.AND P1, PT, R0.reuse, 0x1, PT ;  /* 0x000000010000780c */ /* 0x040fe40003f26270 */
[----:B------:R-:W-:Y:S02]  /*b4c0*/  ISETP.GT.AND P0, PT, R0, 0x20, PT ;  /* 0x000000200000780c */ /* 0x000fe40003f04270 */
[----:B------:R-:W-:-:S02]  /*b4d0*/  SHF.R.S32.HI R0, RZ, 0x1f, R16 ;  /* 0x0000001fff007819 */ /* 0x000fc40000011410 */
[----:B------:R-:W-:Y:S02]  /*b4e0*/  LEA.HI R6, R6, R15, RZ, 0x3 ;  /* 0x0000000f06067211 */ /* 0x000fe400078f18ff */
[----:B------:R-:W-:Y:S02]  /*b4f0*/  LEA.HI R0, R0, R16, RZ, 0x3 ;  /* 0x0000001000007211 */ /* 0x000fe400078f18ff */
[----:B------:R-:W-:Y:S02]  /*b500*/  ISETP.GE.AND P3, PT, R15, c[0x0][0x1d4], PT ;  /* 0x000075000f007a0c */ /* 0x000fe40003f66270 */
[----:B------:R-:W-:Y:S02]  /*b510*/  LOP3.LUT R231, R0, 0xfffffff8, RZ, 0xc0, !PT ;  /* 0xfffffff800e77812 */ /* 0x000fe400078ec0ff */
[----:B-1----:R-:W-:Y:S01]  /*b520*/  SHF.R.S32.HI R4, RZ, 0x1f, R17 ;  /* 0x0000001fff047819 */ /* 0x002fe20000011411 */
[----:B------:R-:W-:Y:S01]  /*b530*/  @P0 IMAD.SHL.U32 R0, R214, 0x2, RZ ;  /* 0x00000002d6000824 */ /* 0x000fe200078e00ff */
[----:B------:R-:W-:-:S02]  /*b540*/  LOP3.LUT R230, R6, 0xfffffff8, RZ, 0xc0, !PT ;  /* 0xfffffff806e67812 */ /* 0x000fc400078ec0ff */
[----:B------:R-:W-:Y:S01]  /*b550*/  LEA.HI R4, R4, R17, RZ, 0x3 ;  /* 0x0000001104047211 */ /* 0x000fe200078f18ff */
[--C-:B--2---:R-:W-:Y:S01]  /*b560*/  @P1 IMAD.WIDE R14, R215, 0x2, R2.reuse ;  /* 0x00000002d70e1825 */ /* 0x104fe200078e0202 */
[----:B------:R-:W-:Y:S02]  /*b570*/  @P4 LOP3.LUT R213, R213, 0x100, RZ, 0xfc, !PT ;  /* 0x00000100d5d54812 */ /* 0x000fe400078efcff */
[----:B------:R-:W-:Y:S01]  /*b580*/  LOP3.LUT R232, R4, 0xfffffff8, RZ, 0xc0, !PT ;  /* 0xfffffff804e87812 */ /* 0x000fe200078ec0ff */
[----:B------:R-:W-:Y:S01]  /*b590*/  @P1 IMAD.SHL.U32 R4, R214, 0x2, RZ ;  /* 0x00000002d6041824 */ /* 0x000fe200078e00ff */
[----:B------:R-:W-:Y:S01]  /*b5a0*/  LOP3.LUT R213, R213, 0xffffff7f, RZ, 0xc0, !PT ;  /* 0xffffff7fd5d57812 */ /* 0x000fe200078ec0ff */
[----:B------:R-:W-:Y:S01]  /*b5b0*/  @P1 IMAD.WIDE R16, R231, 0x2, R2 ;  /* 0x00000002e7101825 */ /* 0x000fe200078e0202 */
[----:B------:R-:W-:Y:S02]  /*b5c0*/  SHF.R.S32.HI R244, RZ, 0x1f, R232 ;  /* 0x0000001ffff47819 */ /* 0x000fe400000114e8 */
[----:B------:R4:W-:Y:S01]  /*b5d0*/  @P1 LDGSTS.E.BYPASS.LTC128B.128 [R4+0xa080], [R14.64], !P6 ;  /* 0x0a0800000e041fae */ /* 0x0009e2000f101d4a */
[----:B---3--:R-:W-:Y:S01]  /*b5e0*/  @P1 IMAD.WIDE R10, R232, 0x2, R2 ;  /* 0x00000002e80a1825 */ /* 0x008fe200078e0202 */
[----:B------:R-:W-:-:S02]  /*b5f0*/  @P3 LOP3.LUT R213, R213, 0x80, RZ, 0xfc, !PT ;  /* 0x00000080d5d53812 */ /* 0x000fc400078efcff */
[----:B------:R-:W-:Y:S01]  /*b600*/  SHF.R.S32.HI R243, RZ, 0x1f, R231 ;  /* 0x0000001ffff37819 */ /* 0x000fe200000114e7 */
[----:B------:R-:W-:Y:S01]  /*b610*/  @P1 IMAD.WIDE R2, R230, 0x2, R2 ;  /* 0x00000002e6021825 */ /* 0x000fe200078e0202 */
[----:B------:R1:W-:Y:S01]  /*b620*/  @P1 LDGSTS.E.BYPASS.LTC128B.128 [R4+0xb880], [R10.64], !P5 ;  /* 0x0b8800000a041fae */ /* 0x0003e2000e901d4a */
[----:B------:R-:W-:Y:S02]  /*b630*/  LOP3.LUT R213, R213, 0xffffffbf, RZ, 0xc0, !PT ;  /* 0xffffffbfd5d57812 */ /* 0x000fe400078ec0ff */
[----:B------:R-:W-:Y:S01]  /*b640*/  SHF.R.S32.HI R242, RZ, 0x1f, R230 ;  /* 0x0000001ffff27819 */ /* 0x000fe200000114e6 */
[----:B------:R2:W-:Y:S04]  /*b650*/  @P1 LDGSTS.E.BYPASS.LTC128B.128 [R4+0xd080], [R16.64], !P4 ;  /* 0x0d08000010041fae */ /* 0x0005e8000e101d4a */
[----:B------:R3:W-:Y:S01]  /*b660*/  @P1 LDGSTS.E.BYPASS.LTC128B.128 [R4+0xe880], [R2.64], !P3 ;  /* 0x0e88000002041fae */ /* 0x0007e2000d901d4a */
[----:B------:R-:W-:Y:S01]  /*b670*/  LOP3.LUT P1, RZ, R146, 0x2, RZ, 0xc0, !PT ;  /* 0x0000000292ff7812 */ /* 0x000fe2000782c0ff */
[----:B----4-:R-:W-:-:S12]  /*b680*/  @P0 IMAD.WIDE R14, R215, 0x2, R8 ;  /* 0x00000002d70e0825 */ /* 0x010fd800078e0208 */
[----:B------:R-:W-:Y:S01]  /*b690*/  @P1 IADD3 R201, R192, -0x20, RZ ;  /* 0xffffffe0c0c91810 */ /* 0x000fe20007ffe0ff */
[----:B------:R4:W-:Y:S01]  /*b6a0*/  @P0 LDGSTS.E.BYPASS.LTC128B.128 [R0+0xb080], [R14.64], !P6 ;  /* 0x0b0800000e000fae */ /* 0x0009e2000f101d4a */
[--C-:B-1----:R-:W-:Y:S02]  /*b6b0*/  @P0 IMAD.WIDE R10, R232, 0x2, R8.reuse ;  /* 0x00000002e80a0825 */ /* 0x102fe400078e0208 */
[C---:B------:R-:W-:Y:S02]  /*b6c0*/  IADD3 R212, R201.reuse, 0x1000, RZ ;  /* 0x00001000c9d47810 */ /* 0x040fe40007ffe0ff */
[----:B------:R-:W-:Y:S01]  /*b6d0*/  IADD3 R211, R201, 0x800, RZ ;  /* 0x00000800c9d37810 */ /* 0x000fe20007ffe0ff */
[----:B------:R4:W-:Y:S01]  /*b6e0*/  @P0 LDGSTS.E.BYPASS.LTC128B.128 [R0+0xc880], [R10.64], !P5 ;  /* 0x0c8800000a000fae */ /* 0x0009e2000e901d4a */
[----:B---3--:R-:W-:-:S04]  /*b6f0*/  @P0 IMAD.WIDE R2, R231, 0x2, R8 ;  /* 0x00000002e7020825 */ /* 0x008fc800078e0208 */
[----:B------:R-:W-:Y:S01]  /*b700*/  @P0 IMAD.WIDE R8, R230, 0x2, R8 ;  /* 0x00000002e6080825 */ /* 0x000fe200078e0208 */
[----:B------:R4:W-:Y:S04]  /*b710*/  @P0 LDGSTS.E.BYPASS.LTC128B.128 [R0+0xe080], [R2.64], !P4 ;  /* 0x0e08000002000fae */ /* 0x0009e8000e101d4a */
[----:B------:R4:W-:Y:S01]  /*b720*/  @P0 LDGSTS.E.BYPASS.LTC128B.128 [R0+0xf880], [R8.64], !P3 ;  /* 0x0f88000008000fae */ /* 0x0009e2000d901d4a */
[----:B------:R-:W-:-:S03]  /*b730*/  ISETP.GT.AND P0, PT, R21, 0x2f, PT ;  /* 0x0000002f1500780c */ /* 0x000fc60003f04270 */
[----:B------:R-:W0:Y:S10]  /*b740*/  LDGDEPBAR ;  /* 0x00000000000079af */ /* 0x000e340000000000 */
[----:B------:R-:W-:Y:S01]  /*b750*/  @P0 LOP3.LUT R213, R213, 0x40, RZ, 0xfc, !PT ;  /* 0x00000040d5d50812 */ /* 0x000fe200078efcff */
[----:B----4-:R-:W-:-:S05]  /*b760*/  IMAD.U32 R0, RZ, RZ, UR7 ;  /* 0x00000007ff007e24 */ /* 0x010fca000f8e00ff */
[----:B------:R-:W-:Y:S02]  /*b770*/  IADD3 R79, R0, 0x18, RZ ;  /* 0x00000018004f7810 */ /* 0x000fe40007ffe0ff */
[----:B--2---:R-:W-:Y:S05]  /*b780*/  CALL.REL.NOINC `($_ZN7cutlass13device_kernelIN5flash19enable_sm80_to_sm89INS1_16FlashAttnFwdSm80INS1_25CollectiveMainloopFwdSm80ILi8ELi1ELb0EN4cute5tupleIJNS5_1CILi128EEENS7_ILi48EEENS7_ILi256EEEEEELi256ENS_10bfloat16_tEfNS_4arch4Sm80ELb0ELb1ELb1ELb1ELb1ELb1ELb1ELb1EEENS1_21CollectiveEpilogueFwdINS6_IJS8_SA_S9_EEENS6_IJNS7_ILi1EEESI_SI_EEESC_SE_Li256ELb1ELb1ELb1ELb0EEENS1_36VarlenDynamicPersistentTileSchedulerILi128ELi48ELi256ELi256ELb1ELb1ELb0ELb1ELb0ELb1EEEEEEEEEvNT_6ParamsE$_ZZN5flash25CollectiveMainloopFwdSm80ILi8ELi1ELb0EN4cute5tupleIJNS1_1CILi128EEENS3_ILi48EEENS3_ILi256EEEEEELi256EN7cutlass10bfloat16_tEfNS8_4arch4Sm80ELb0ELb1ELb1ELb1ELb1ELb1ELb1ELb1EE3mmaINS_16FlashAttnFwdSm80ISC_NS_21CollectiveEpilogueFwdINS2_IJS4_S6_S5_EEENS2_IJNS3_ILi1EEESH_SH_EEES9_SB_Li256ELb1ELb1ELb1ELb0EEENS_36VarlenDynamicPersistentTileSchedulerILi128ELi48ELi256ELi256ELb1ELb1ELb0ELb1ELb0ELb1EEEE13SharedStorageENS1_6TensorINS1_11ArrayEngineIfLm128EEENS1_6LayoutINS2_IJNS2_IJNS3_ILi2EEESS_EEESH_NS3_ILi32EEEEEENS2_IJNS2_IJSH_SS_EEENS3_ILi0EEENS3_ILi4EEEEEEEEEENS_7SoftmaxILi2ELi0EEEEEbRKNSC_6ParamsERT0_RT1_iRKNS_16SeqlenInfoQKNewKILb1ELb1EEENS2_IJiiiiEEERT_ENKUlvE_clEv) ;  /* 0x0001742000007944 */ /* 0x004fea0003c00000 */
[----:B------:R-:W-:Y:S05]  /*b790*/  BSYNC B2 ;  /* 0x0000000000027941 */ /* 0x000fea0003800000 */
.L_x_2356:
[----:B------:R2:W5:Y:S01]  /*b7a0*/  LDL R96, [R1] ;  /* 0x0000000001607983 */ /* 0x0005620000100800 */
[----:B------:R-:W-:-:S04]  /*b7b0*/  DEPBAR.LE SB0, 0x0 ;  /* 0x000080000000791a */ /* 0x000fc80000000000 */
[----:B------:R2:W5:Y:S01]  /*b7c0*/  LDL R240, [R1+0x10] ;  /* 0x0000100001f07983 */ /* 0x0005620000100800 */
[----:B------:R-:W-:Y:S01]  /*b7d0*/  WARPSYNC 0xffffffff ;  /* 0xffffffff00007948 */ /* 0x000fe20003800000 */
[----:B------:R-:W-:Y:S02]  /*b7e0*/  IMAD R0, R127, c[0x0][0x208], RZ ;  /* 0x000082007f007a24 */ /* 0x000fe400078e02ff */
[----:B------:R-:W-:Y:S01]  /*b7f0*/  BAR.SYNC.DEFER_BLOCKING 0x0 ;  /* 0x0000000000007b1d */ /* 0x000fe20000010000 */
[----:B-1----:R-:W-:-:S04]  /*b800*/  IMAD.WIDE.U32 R8, R252, c[0x0][0x210], RZ ;  /* 0x00008400fc087a25 */ /* 0x002fc800078e00ff */
[C---:B------:R-:W-:Y:S01]  /*b810*/  IMAD.WIDE.U32 R2, R226.reuse, c[0x0][0x208], RZ ;  /* 0x00008200e2027a25 */ /* 0x040fe200078e00ff */
[----:B------:R2:W-:Y:S03]  /*b820*/  STL.64 [R1+0x70], R8 ;  /* 0x0000700801007387 */ /* 0x0005e60000100a00 */
[----:B------:R-:W-:Y:S02]  /*b830*/  IMAD R0, R226, c[0x0][0x20c], R0 ;  /* 0x00008300e2007a24 */ /* 0x000fe400078e0200 */
[----:B------:R-:W-:-:S03]  /*b840*/  IMAD R252, R252, c[0x0][0x214], R9 ;  /* 0x00008500fcfc7a24 */ /* 0x000fc600078e0209 */
[----:B------:R-:W-:Y:S01]  /*b850*/  IADD3 R3, R3, R0, RZ ;  /* 0x0000000003037210 */ /* 0x000fe20007ffe0ff */
[----:B------:R-:W-:-:S04]  /*b860*/  IMAD R0, R126, c[0x0][0x218], RZ ;  /* 0x000086007e007a24 */ /* 0x000fc800078e02ff */
[----:B------:R-:W-:-:S04]  /*b870*/  IMAD.WIDE.U32 R2, R224, c[0x0][0x218], R2 ;  /* 0x00008600e0027a25 */ /* 0x000fc800078e0002 */
[----:B------:R-:W-:Y:S01]  /*b880*/  IMAD R4, R224, c[0x0][0x21c], R0 ;  /* 0x00008700e0047a24 */ /* 0x000fe200078e0200 */
[----:B------:R-:W-:Y:S01]  /*b890*/  IADD3 R0, P1, R2, R8, RZ ;  /* 0x0000000802007210 */ /* 0x000fe20007f3e0ff */
[----:B------:R2:W1:Y:S03]  /*b8a0*/  LDSM.16.M88.4 R16, [R197] ;  /* 0x00000000c510783b */ /* 0x0004660000000200 */
[----:B------:R-:W-:Y:S01]  /*b8b0*/  LEA R6, P0, R0, c[0x0][0x1f8], 0x1 ;  /* 0x00007e0000067a11 */ /* 0x000fe200078008ff */
[----:B----45:R2:W3:Y:S01]  /*b8c0*/  LDSM.16.M88.4 R36, [R192] ;  /* 0x00000000c024783b */ /* 0x0304e20000000200 */
[----:B------:R-:W-:-:S03]  /*b8d0*/  IADD3.X R2, R252, R3, R4, P1, !PT ;  /* 0x00000003fc027210 */ /* 0x000fc60000ffe404 */
[----:B------:R2:W4:Y:S01]  /*b8e0*/  LDSM.16.M88.4 R40, [R192+0x800] ;  /* 0x00080000c028783b */ /* 0x0005220000000200 */
[----:B------:R-:W-:Y:S02]  /*b8f0*/  LEA.HI.X R4, R0, c[0x0][0x1fc], R2, 0x1, P0 ;  /* 0x00007f0000047a11 */ /* 0x000fe400000f0c02 */
[----:B------:R-:W-:Y:S01]  /*b900*/  IADD3 R0, -R241, R125, RZ ;  /* 0x0000007df1007210 */ /* 0x000fe20007ffe1ff */
[----:B------:R2:W1:Y:S04]  /*b910*/  LDSM.16.M88.4 R28, [R192+0x1000] ;  /* 0x00100000c01c783b */ /* 0x0004680000000200 */
[----:B------:R2:W1:Y:S04]  /*b920*/  LDSM.16.M88.4 R20, [R198] ;  /* 0x00000000c614783b */ /* 0x0004680000000200 */
[----:B------:R2:W1:Y:S04]  /*b930*/  LDSM.16.M88.4 R56, [R201] ;  /* 0x00000000c938783b */ /* 0x0004680000000200 */
[----:B------:R2:W1:Y:S04]  /*b940*/  LDSM.16.M88.4 R64, [R201+0x800] ;  /* 0x00080000c940783b */ /* 0x0004680000000200 */
[----:B------:R2:W1:Y:S01]  /*b950*/  LDSM.16.M88.4 R72, [R201+0x1000] ;  /* 0x00100000c948783b */ /* 0x0004620000000200 */
[----:B------:R-:W-:Y:S05]  /*b960*/  BRA.DIV ~URZ, `(.L_x_2357) ;  /* 0x00014e027f007947 */ /* 0x000fea000b800000 */
[----:B------:R2:W4:Y:S02]  /*b970*/  SHFL.IDX PT, R3, R4, RZ, 0x181f ;  /* 0x00181fff04037589 */ /* 0x00052400000e0000 */
.L_x_2522:
[----:B------:R-:W5:Y:S01]  /*b980*/  SHFL.IDX PT, R2, R6, RZ, 0x181f ;  /* 0x00181fff06027589 */ /* 0x000f6200000e0000 */
[C---:B------:R-:W-:Y:S01]  /*b990*/  ISETP.GE.AND P1, PT, R215.reuse, c[0x0][0x1d4], PT ;  /* 0x00007500d7007a0c */ /* 0x040fe20003f26270 */
[----:B------:R-:W-:Y:S01]  /*b9a0*/  IMAD.SHL.U32 R214, R214, 0x2, RZ ;  /* 0x00000002d6d67824 */ /* 0x000fe200078e00ff */
[----:B------:R-:W-:Y:S01]  /*b9b0*/  IADD3 R10, R215, 0x40, RZ ;  /* 0x00000040d70a7810 */ /* 0x000fe20007ffe0ff */
[----:B------:R-:W-:Y:S01]  /*b9c0*/  BSSY B0, `(.L_x_2358) ;  /* 0x0000030000007945 */ /* 0x000fe20003800000 */
[----:B------:R-:W-:-:S02]  /*b9d0*/  ISETP.LT.OR P0, PT, R0, 0x1, P1 ;  /* 0x000000010000780c */ /* 0x000fc40000f01670 */
[----:B------:R-:W-:Y:S02]  /*b9e0*/  ISETP.GE.AND P4, PT, R10, c[0x0][0x1d4], PT ;  /* 0x000075000a007a0c */ /* 0x000fe40003f86270 */
[----:B------:R-:W-:Y:S02]  /*b9f0*/  IADD3 R10, R215, 0x80, RZ ;  /* 0x00000080d70a7810 */ /* 0x000fe40007ffe0ff */
[----:B------:R-:W-:Y:S02]  /*ba00*/  ISETP.GT.AND P5, PT, R113, 0x7f, PT ;  /* 0x0000007f7100780c */ /* 0x000fe40003fa4270 */
[----:B------:R-:W-:Y:S02]  /*ba10*/  ISETP.GE.AND P3, PT, R10, c[0x0][0x1d4], PT ;  /* 0x000075000a007a0c */ /* 0x000fe40003f66270 */
[----:B------:R-:W-:Y:S02]  /*ba20*/  IADD3 R10, R215, 0xc0, RZ ;  /* 0x000000c0d70a7810 */ /* 0x000fe40007ffe0ff */
[----:B------:R-:W-:-:S02]  /*ba30*/  LOP3.LUT R213, R213, 0xfffff7ff, RZ, 0xc0, !PT ;  /* 0xfffff7ffd5d57812 */ /* 0x000fc400078ec0ff */
[----:B------:R-:W-:Y:S01]  /*ba40*/  ISETP.GE.AND P2, PT, R10, c[0x0][0x1d4], PT ;  /* 0x000075000a007a0c */ /* 0x000fe20003f46270 */
[----:B--2-45:R-:W-:-:S04]  /*ba50*/  IMAD.WIDE R8, R215, 0x2, R2 ;  /* 0x00000002d7087825 */ /* 0x034fc800078e0202 */
[----:B------:R-:W-:Y:S01]  /*ba60*/  @P5 LOP3.LUT R213, R213, 0x800, RZ, 0xfc, !PT ;  /* 0x00000800d5d55812 */ /* 0x000fe200078efcff */
[----:B------:R-:W-:Y:S01]  /*ba70*/  @!PT LDS RZ, [RZ] ;  /* 0x00000000fffff984 */ /* 0x000fe20000000800 */
[----:B------:R-:W-:Y:S01]  /*ba80*/  @!PT LDS RZ, [RZ] ;  /* 0x00000000fffff984 */ /* 0x000fe20000000800 */
[----:B------:R2:W-:Y:S01]  /*ba90*/  LDGSTS.E.BYPASS.LTC128B.128 [R214+0x4080], [R8.64], !P0 ;  /* 0x0408000008d67fae */ /* 0x0005e2000c101d4a */
[----:B------:R-:W-:Y:S01]  /*baa0*/  ISETP.LT.OR P0, PT, R0, 0x1, P4 ;  /* 0x000000010000780c */ /* 0x000fe20002701670 */
[----:B--2---:R-:W-:-:S12]  /*bab0*/  IMAD.WIDE R8, R232, 0x2, R2 ;  /* 0x00000002e8087825 */ /* 0x004fd800078e0202 */
[----:B------:R2:W-:Y:S01]  /*bac0*/  LDGSTS.E.BYPASS.LTC128B.128 [R214+0x5880], [R8.64], !P0 ;  /* 0x0588000008d67fae */ /* 0x0005e2000c101d4a */
[----:B------:R-:W-:Y:S01]  /*bad0*/  ISETP.LT.OR P0, PT, R0, 0x1, P3 ;  /* 0x000000010000780c */ /* 0x000fe20001f01670 */
[----:B--2---:R-:W-:-:S04]  /*bae0*/  IMAD.WIDE R8, R231, 0x2, R2 ;  /* 0x00000002e7087825 */ /* 0x004fc800078e0202 */
[----:B------:R-:W-:-:S08]  /*baf0*/  IMAD.WIDE R2, R230, 0x2, R2 ;  /* 0x00000002e6027825 */ /* 0x000fd000078e0202 */
[----:B------:R2:W-:Y:S01]  /*bb00*/  LDGSTS.E.BYPASS.LTC128B.128 [R214+0x7080], [R8.64], !P0 ;  /* 0x0708000008d67fae */ /* 0x0005e2000c101d4a */
[----:B------:R-:W-:-:S13]  /*bb10*/  ISETP.LT.OR P0, PT, R0, 0x1, P2 ;  /* 0x000000010000780c */ /* 0x000fda0001701670 */
[----:B------:R4:W-:Y:S02]  /*bb20*/  LDGSTS.E.BYPASS.LTC128B.128 [R214+0x8880], [R2.64], !P0 ;  /* 0x0888000002d67fae */ /* 0x0009e4000c101d4a */
[----:B----4-:R-:W-:Y:S01]  /*bb30*/  SHF.R.S32.HI R2, RZ, 0x1f, R215 ;  /* 0x0000001fff027819 */ /* 0x010fe200000114d7 */
[----:B------:R-:W-:Y:S05]  /*bb40*/  @P5 BRA `(.L_x_2359) ;  /* 0x0000017000005947 */ /* 0x000fea0003800000 */
[----:B--2---:R-:W-:Y:S05]  /*bb50*/  BRA.DIV ~URZ, `(.L_x_2360) ;  /* 0x00014c827f007947 */ /* 0x004fea000b800000 */
[----:B------:R-:W2:Y:S04]  /*bb60*/  SHFL.IDX PT, R4, R4, 0x1, 0x181f ;  /* 0x00381f0004047f89 */ /* 0x000ea800000e0000 */
[----:B------:R4:W3:Y:S02]  /*bb70*/  SHFL.IDX PT, R2, R6, 0x1, 0x181f ;  /* 0x00381f0006027f89 */ /* 0x0008e400000e0000 */
.L_x_2523:
[C---:B---3--:R-:W-:Y:S02]  /*bb80*/  LEA R14, P0, R232.reuse, R2, 0x1 ;  /* 0x00000002e80e7211 */ /* 0x048fe400078008ff */
[----:B------:R-:W-:Y:S02]  /*bb90*/  SHF.R.S32.HI R3, RZ, 0x1f, R215 ;  /* 0x0000001fff037819 */ /* 0x000fe400000114d7 */
[----:B--2---:R-:W-:-:S02]  /*bba0*/  LEA.HI.X R15, R232, R4, R244, 0x1, P0 ;  /* 0x00000004e80f7211 */ /* 0x004fc400000f0cf4 */
[----:B------:R-:W-:-:S04]  /*bbb0*/  LEA R10, P0, R231, R2, 0x1 ;  /* 0x00000002e70a7211 */ /* 0x000fc800078008ff */
[----:B------:R-:W-:Y:S02]  /*bbc0*/  LEA.HI.X R11, R231, R4, R243, 0x1, P0 ;  /* 0x00000004e70b7211 */ /* 0x000fe400000f0cf3 */
[----:B------:R-:W-:-:S04]  /*bbd0*/  LEA R8, P0, R215, R2, 0x1 ;  /* 0x00000002d7087211 */ /* 0x000fc800078008ff */
[----:B------:R-:W-:Y:S02]  /*bbe0*/  LEA.HI.X R9, R215, R4, R3, 0x1, P0 ;  /* 0x00000004d7097211 */ /* 0x000fe400000f0c03 */
[----:B------:R-:W-:-:S13]  /*bbf0*/  ISETP.LT.OR P0, PT, R0, 0x21, P1 ;  /* 0x000000210000780c */ /* 0x000fda0000f01670 */
[----:B------:R-:W-:Y:S01]  /*bc00*/  @!PT LDS RZ, [RZ] ;  /* 0x00000000fffff984 */ /* 0x000fe20000000800 */
[----:B------:R-:W-:Y:S01]  /*bc10*/  @!PT LDS RZ, [RZ] ;  /* 0x00000000fffff984 */ /* 0x000fe20000000800 */
[----:B------:R-:W-:Y:S01]  /*bc20*/  @!PT LDS RZ, [RZ] ;  /* 0x00000000fffff984 */ /* 0x000fe20000000800 */
[----:B------:R2:W-:Y:S01]  /*bc30*/  LDGSTS.E.BYPASS.LTC128B.128 [R214+0x5080], [R8.64], !P0 ;  /* 0x0508000008d67fae */ /* 0x0005e2000c101d4a */
[----:B------:R-:W-:-:S04]  /*bc40*/  LEA R2, P0, R230, R2, 0x1 ;  /* 0x00000002e6027211 */ /* 0x000fc800078008ff */
[----:B------:R-:W-:Y:S02]  /*bc50*/  LEA.HI.X R3, R230, R4, R242, 0x1, P0 ;  /* 0x00000004e6037211 */ /* 0x000fe400000f0cf2 */
[----:B------:R-:W-:-:S13]  /*bc60*/  ISETP.LT.OR P0, PT, R0, 0x21, P4 ;  /* 0x000000210000780c */ /* 0x000fda0002701670 */
[----:B------:R2:W-:Y:S01]  /*bc70*/  LDGSTS.E.BYPASS.LTC128B.128 [R214+0x6880], [R14.64], !P0 ;  /* 0x068800000ed67fae */ /* 0x0005e2000c101d4a */
[----:B------:R-:W-:-:S13]  /*bc80*/  ISETP.LT.OR P0, PT, R0, 0x21, P3 ;  /* 0x000000210000780c */ /* 0x000fda0001f01670 */
[----:B------:R2:W-:Y:S01]  /*bc90*/  LDGSTS.E.BYPASS.LTC128B.128 [R214+0x8080], [R10.64], !P0 ;  /* 0x080800000ad67fae */ /* 0x0005e2000c101d4a */
[----:B------:R-:W-:-:S13]  /*bca0*/  ISETP.LT.OR P0, PT, R0, 0x21, P2 ;  /* 0x000000210000780c */ /* 0x000fda0001701670 */
[----:B------:R2:W-:Y:S02]  /*bcb0*/  LDGSTS.E.BYPASS.LTC128B.128 [R214+0x9880], [R2.64], !P0 ;  /* 0x0988000002d67fae */ /* 0x0005e4000c101d4a */
.L_x_2359:
[----:B--2---:R-:W-:Y:S05]  /*bcc0*/  BSYNC B0 ;  /* 0x0000000000007941 */ /* 0x004fea0003800000 */
.L_x_2358:
[----:B------:R-:W-:Y:S01]  /*bcd0*/  LOP3.LUT P0, RZ, R146, 0x4, RZ, 0xc0, !PT ;  /* 0x0000000492ff7812 */ /* 0x000fe2000780c0ff */
[----:B------:R-:W0:Y:S01]  /*bce0*/  LDGDEPBAR ;  /* 0x00000000000079af */ /* 0x000e220000000000 */
[----:B------:R-:W-:Y:S01]  /*bcf0*/  MOV R0, 0x40 ;  /* 0x0000004000007802 */ /* 0x000fe20000000f00 */
[----:B------:R-:W-:Y:S01]  /*bd00*/  WARPSYNC 0xffffffff ;  /* 0xffffffff00007948 */ /* 0x000fe20003800000 */
[----:B-1-3--:R-:W-:Y:S01]  /*bd10*/  HMMA.16816.F32.BF16 R24, R16, R36, RZ ;  /* 0x000000241018723c */ /* 0x00afe200000418ff */
[----:B------:R-:W-:Y:S01]  /*bd20*/  LDSM.16.M88.4 R8, [R200] ;  /* 0x00000000c808783b */ /* 0x000fe20000000200 */
[----:B------:R-:W-:Y:S01]  /*bd30*/  SEL R0, R0, 0xffffffc0, !P0 ;  /* 0xffffffc000007807 */ /* 0x000fe20004000000 */
[----:B------:R-:W-:Y:S01]  /*bd40*/  BSSY B1, `(.L_x_2361) ;  /* 0x0000135000017945 */ /* 0x000fe20003800000 */
[----:B------:R-:W-:Y:S01]  /*bd50*/  ISETP.GT.AND P0, PT, R129, R247, PT ;  /* 0x000000f78100720c */ /* 0x000fe20003f04270 */
[----:B------:R-:W-:Y:S01]  /*bd60*/  LDSM.16.M88.4 R76, [R201+0x1800] ;  /* 0x00180000c94c783b */ /* 0x000fe20000000200 */
[----:B------:R-:W-:-:S02]  /*bd70*/  IADD3 R147, R192, R0, RZ ;  /* 0x00000000c0937210 */ /* 0x000fc40007ffe0ff */
[C---:B------:R-:W-:Y:S01]  /*bd80*/  HMMA.16816.F32.BF16 R36, R16.reuse, R38, RZ ;  /* 0x000000261024723c */ /* 0x040fe200000418ff */
[C---:B------:R-:W-:Y:S01]  /*bd90*/  IADD3 R15, R201.reuse, R0, RZ ;  /* 0x00000000c90f7210 */ /* 0x040fe20007ffe0ff */
[----:B------:R-:W-:Y:S01]  /*bda0*/  LDSM.16.M88.4 R80, [R192+0x3000] ;  /* 0x00300000c050783b */ /* 0x000fe20000000200 */
[C---:B------:R-:W-:Y:S02]  /*bdb0*/  IADD3 R210, R201.reuse, 0x4800, RZ ;  /* 0x00004800c9d27810 */ /* 0x040fe40007ffe0ff */
[C---:B------:R-:W-:Y:S01]  /*bdc0*/  IADD3 R209, R201.reuse, 0x5800, RZ ;  /* 0x00005800c9d17810 */ /* 0x040fe20007ffe0ff */
[----:B------:R-:W1:Y:S01]  /*bdd0*/  LDSM.16.M88.4 R48, [R147] ;  /* 0x000000009330783b */ /* 0x000e620000000200 */
[C---:B------:R-:W-:Y:S01]  /*bde0*/  IADD3 R208, R201.reuse, 0x5000, RZ ;  /* 0x00005000c9d07810 */ /* 0x040fe20007ffe0ff */
[----:B------:R-:W-:Y:S01]  /*bdf0*/  HMMA.16816.F32.BF16 R32, R16, R40, RZ ;  /* 0x000000281020723c */ /* 0x000fe200000418ff */
[C---:B------:R-:W-:Y:S01]  /*be00*/  IADD3 R207, R201.reuse, 0x3000, RZ ;  /* 0x00003000c9cf7810 */ /* 0x040fe20007ffe0ff */
[----:B------:R-:W2:Y:S01]  /*be10*/  LDSM.16.M88.4 R52, [R147+0x800] ;  /* 0x000800009334783b */ /* 0x000ea20000000200 */
[----:B------:R-:W-:-:S02]  /*be20*/  IADD3 R206, R201, 0x4000, RZ ;  /* 0x00004000c9ce7810 */ /* 0x000fc40007ffe0ff */
[C---:B------:R-:W-:Y:S01]  /*be30*/  IADD3 R205, R201.reuse, 0x3800, RZ ;  /* 0x00003800c9cd7810 */ /* 0x040fe20007ffe0ff */
[----:B------:R-:W3:Y:S01]  /*be40*/  LDSM.16.M88.4 R60, [R147+0x1000] ;  /* 0x00100000933c783b */ /* 0x000ee20000000200 */
[C---:B------:R-:W-:Y:S01]  /*be50*/  IADD3 R204, R201.reuse, 0x1800, RZ ;  /* 0x00001800c9cc7810 */ /* 0x040fe20007ffe0ff */
[----:B------:R-:W-:Y:S01]  /*be60*/  HMMA.16816.F32.BF16 R40, R16, R42, RZ ;  /* 0x0000002a1028723c */ /* 0x000fe200000418ff */
[C---:B------:R-:W-:Y:S01]  /*be70*/  IADD3 R203, R201.reuse, 0x2800, RZ ;  /* 0x00002800c9cb7810 */ /* 0x040fe20007ffe0ff */
[----:B------:R-:W-:Y:S01]  /*be80*/  LDSM.16.M88.4 R68, [R15] ;  /* 0x000000000f44783b */ /* 0x000fe20000000200 */
[----:B------:R-:W-:-:S03]  /*be90*/  IADD3 R202, R201, 0x2000, RZ ;  /* 0x00002000c9ca7810 */ /* 0x000fc60007ffe0ff */
[----:B------:R-:W-:Y:S02]  /*bea0*/  LDSM.16.M88.4 R84, [R147+0x1800] ;  /* 0x001800009354783b */ /* 0x000fe40000000200 */
[C---:B------:R-:W-:Y:S08]  /*beb0*/  HMMA.16816.F32.BF16 R44, R16.reuse, R28, RZ ;  /* 0x0000001c102c723c */ /* 0x040ff000000418ff */
[----:B------:R-:W-:Y:S01]  /*bec0*/  HMMA.16816.F32.BF16 R28, R16, R30, RZ ;  /* 0x0000001e101c723c */ /* 0x000fe200000418ff */
[----:B------:R-:W5:Y:S07]  /*bed0*/  LDSM.16.M88.4 R16, [R199] ;  /* 0x00000000c710783b */ /* 0x000f6e0000000200 */
[C---:B------:R-:W-:Y:S08]  /*bee0*/  HMMA.16816.F32.BF16 R24, R20.reuse, R56, R24 ;  /* 0x000000381418723c */ /* 0x040ff00000041818 */
[C---:B------:R-:W-:Y:S01]  /*bef0*/  HMMA.16816.F32.BF16 R36, R20.reuse, R58, R36 ;  /* 0x0000003a1424723c */ /* 0x040fe20000041824 */
[----:B------:R-:W4:Y:S07]  /*bf00*/  LDSM.16.M88.4 R56, [R15+0x800] ;  /* 0x000800000f38783b */ /* 0x000f2e0000000200 */
[C---:B------:R-:W-:Y:S08]  /*bf10*/  HMMA.16816.F32.BF16 R32, R20.reuse, R64, R32 ;  /* 0x000000401420723c */ /* 0x040ff00000041820 */
[C---:B------:R-:W-:Y:S01]  /*bf20*/  HMMA.16816.F32.BF16 R40, R20.reuse, R66, R40 ;  /* 0x000000421428723c */ /* 0x040fe20000041828 */
[----:B------:R-:W3:Y:S07]  /*bf30*/  LDSM.16.M88.4 R64, [R15+0x1000] ;  /* 0x001000000f40783b */ /* 0x000eee0000000200 */
[C---:B------:R-:W-:Y:S08]  /*bf40*/  HMMA.16816.F32.BF16 R44, R20.reuse, R72, R44 ;  /* 0x00000048142c723c */ /* 0x040ff0000004182c */
[----:B------:R-:W-:Y:S01]  /*bf50*/  HMMA.16816.F32.BF16 R28, R20, R74, R28 ;  /* 0x0000004a141c723c */ /* 0x000fe2000004181c */
[----:B------:R-:W-:Y:S07]  /*bf60*/  LDSM.16.M88.4 R72, [R192+0x1800] ;  /* 0x00180000c048783b */ /* 0x000fee0000000200 */
[C---:B-1----:R-:W-:Y:S01]  /*bf70*/  HMMA.16816.F32.BF16 R20, R8.reuse, R48, R24 ;  /* 0x000000300814723c */ /* 0x042fe20000041818 */
[----:B------:R-:W1:Y:S07]  /*bf80*/  LDSM.16.M88.4 R24, [R197+0x4000] ;  /* 0x00400000c518783b */ /* 0x000e6e0000000200 */
[C---:B------:R-:W-:Y:S08]  /*bf90*/  HMMA.16816.F32.BF16 R48, R8.reuse, R50, R36 ;  /* 0x000000320830723c */ /* 0x040ff00000041824 */
[C---:B--2---:R-:W-:Y:S08]  /*bfa0*/  HMMA.16816.F32.BF16 R32, R8.reuse, R52, R32 ;  /* 0x000000340820723c */ /* 0x044ff00000041820 */
[C---:B------:R-:W-:Y:S01]  /*bfb0*/  HMMA.16816.F32.BF16 R40, R8.reuse, R54, R40 ;  /* 0x000000360828723c */ /* 0x040fe20000041828 */
[----:B------:R-:W2:Y:S07]  /*bfc0*/  LDSM.16.M88.4 R52, [R192+0x2000] ;  /* 0x00200000c034783b */ /* 0x000eae0000000200 */
[C---:B---3--:R-:W-:Y:S08]  /*bfd0*/  HMMA.16816.F32.BF16 R44, R8.reuse, R60, R44 ;  /* 0x0000003c082c723c */ /* 0x048ff0000004182c */
[----:B------:R-:W-:Y:S01]  /*bfe0*/  HMMA.16816.F32.BF16 R28, R8, R62, R28 ;  /* 0x0000003e081c723c */ /* 0x000fe2000004181c */
[----:B------:R-:W3:Y:S04]  /*bff0*/  LDSM.16.M88.4 R60, [R192+0x2800] ;  /* 0x00280000c03c783b */ /* 0x000ee80000000200 */
[----:B------:R-:W1:Y:S03]  /*c000*/  LDSM.16.M88.4 R8, [R198+0x4000] ;  /* 0x00400000c608783b */ /* 0x000e660000000200 */
[C---:B-----5:R-:W-:Y:S08]  /*c010*/  HMMA.16816.F32.BF16 R20, R16.reuse, R68, R20 ;  /* 0x000000441014723c */ /* 0x060ff00000041814 */
[C---:B------:R-:W-:Y:S01]  /*c020*/  HMMA.16816.F32.BF16 R48, R16.reuse, R70, R48 ;  /* 0x000000461030723c */ /* 0x040fe20000041830 */
[----:B------:R-:W-:Y:S07]  /*c030*/  LDSM.16.M88.4 R68, [R201+0x2800] ;  /* 0x00280000c944783b */ /* 0x000fee0000000200 */
[C---:B----4-:R-:W-:Y:S08]  /*c040*/  HMMA.16816.F32.BF16 R36, R16.reuse, R56, R32 ;  /* 0x000000381024723c */ /* 0x050ff00000041820 */
[C---:B------:R-:W-:Y:S01]  /*c050*/  HMMA.16816.F32.BF16 R32, R16.reuse, R58, R40 ;  /* 0x0000003a1020723c */ /* 0x040fe20000041828 */
[----:B------:R-:W4:Y:S07]  /*c060*/  LDSM.16.M88.4 R56, [R201+0x2000] ;  /* 0x00200000c938783b */ /* 0x000f2e0000000200 */
[C---:B------:R-:W-:Y:S08]  /*c070*/  HMMA.16816.F32.BF16 R44, R16.reuse, R64, R44 ;  /* 0x00000040102c723c */ /* 0x040ff0000004182c */
[----:B------:R-:W-:Y:S01]  /*c080*/  HMMA.16816.F32.BF16 R28, R16, R66, R28 ;  /* 0x00000042101c723c */ /* 0x000fe2000004181c */
[----:B------:R-:W-:Y:S07]  /*c090*/  LDSM.16.M88.4 R64, [R147+0x2800] ;  /* 0x002800009340783b */ /* 0x000fee0000000200 */
        /* <DEDUP_REMOVED lines=8> */
[----:B------:R-:W-:Y:S01]  /*c120*/  HMMA.16816.F32.BF16 R28, R24, R62, R28 ;  /* 0x0000003e181c723c */ /* 0x000fe2000004181c */
[----:B------:R-:W3:Y:S04]  /*c130*/  LDSM.16.M88.4 R24, [R199+0x4000] ;  /* 0x00400000c718783b */ /* 0x000ee80000000200 */
[----:B------:R-:W5:Y:S03]  /*c140*/  LDSM.16.M88.4 R60, [R15+0x2000] ;  /* 0x002000000f3c783b */ /* 0x000f660000000200 */
[C---:B------:R-:W-:Y:S08]  /*c150*/  HMMA.16816.F32.BF16 R16, R8.reuse, R76, R16 ;  /* 0x0000004c0810723c */ /* 0x040ff00000041810 */
[C---:B------:R-:W-:Y:S01]  /*c160*/  HMMA.16816.F32.BF16 R48, R8.reuse, R78, R48 ;  /* 0x0000004e0830723c */ /* 0x040fe20000041830 */
[----:B------:R-:W-:Y:S07]  /*c170*/  LDSM.16.M88.4 R76, [R201+0x3000] ;  /* 0x00300000c94c783b */ /* 0x000fee0000000200 */
[C---:B----4-:R-:W-:Y:S08]  /*c180*/  HMMA.16816.F32.BF16 R44, R8.reuse, R56, R40 ;  /* 0x00000038082c723c */ /* 0x050ff00000041828 */
[C---:B------:R-:W-:Y:S08]  /*c190*/  HMMA.16816.F32.BF16 R40, R8.reuse, R58, R36 ;  /* 0x0000003a0828723c */ /* 0x040ff00000041824 */
[C---:B------:R-:W-:Y:S08]  /*c1a0*/  HMMA.16816.F32.BF16 R36, R8.reuse, R68, R32 ;  /* 0x000000440824723c */ /* 0x040ff00000041820 */
[----:B------:R-:W-:Y:S01]  /*c1b0*/  HMMA.16816.F32.BF16 R28, R8, R70, R28 ;  /* 0x00000046081c723c */ /* 0x000fe2000004181c */
[----:B------:R-:W4:Y:S07]  /*c1c0*/  LDSM.16.M88.4 R68, [R15+0x2800] ;  /* 0x002800000f44783b */ /* 0x000f2e0000000200 */
[C---:B-1----:R-:W-:Y:S01]  /*c1d0*/  HMMA.16816.F32.BF16 R8, R20.reuse, R84, R16 ;  /* 0x000000541408723c */ /* 0x042fe20000041810 */
[----:B------:R-:W1:Y:S07]  /*c1e0*/  LDSM.16.M88.4 R16, [R197+0x8000] ;  /* 0x00800000c510783b */ /* 0x000e6e0000000200 */
[C---:B------:R-:W-:Y:S01]  /*c1f0*/  HMMA.16816.F32.BF16 R32, R20.reuse, R86, R48 ;  /* 0x000000561420723c */ /* 0x040fe20000041830 */
[----:B------:R-:W1:Y:S04]  /*c200*/  LDSM.16.M88.4 R48, [R192+0x3800] ;  /* 0x00380000c030783b */ /* 0x000e680000000200 */
[----:B------:R-:W-:Y:S03]  /*c210*/  LDSM.16.M88.4 R84, [R147+0x4000] ;  /* 0x004000009354783b */ /* 0x000fe60000000200 */
[C---:B--2---:R-:W-:Y:S08]  /*c220*/  HMMA.16816.F32.BF16 R44, R20.reuse, R52, R44 ;  /* 0x00000034142c723c */ /* 0x044ff0000004182c */
[C---:B------:R-:W-:Y:S08]  /*c230*/  HMMA.16816.F32.BF16 R40, R20.reuse, R54, R40 ;  /* 0x000000361428723c */ /* 0x040ff00000041828 */
[C---:B------:R-:W-:Y:S08]  /*c240*/  HMMA.16816.F32.BF16 R36, R20.reuse, R64, R36 ;  /* 0x000000401424723c */ /* 0x040ff00000041824 */
[----:B------:R-:W-:Y:S01]  /*c250*/  HMMA.16816.F32.BF16 R28, R20, R66, R28 ;  /* 0x00000042141c723c */ /* 0x000fe2000004181c */
[----:B------:R-:W2:Y:S07]  /*c260*/  LDSM.16.M88.4 R64, [R192+0x4000] ;  /* 0x00400000c040783b */ /* 0x000eae0000000200 */
[C---:B---3--:R-:W-:Y:S01]  /*c270*/  HMMA.16816.F32.BF16 R20, R24.reuse, R72, R8 ;  /* 0x000000481814723c */ /* 0x048fe20000041808 */
[----:B------:R-:W3:Y:S07]  /*c280*/  LDSM.16.M88.4 R8, [R198+0x8000] ;  /* 0x00800000c608783b */ /* 0x000eee0000000200 */
[C---:B------:R-:W-:Y:S01]  /*c290*/  HMMA.16816.F32.BF16 R32, R24.reuse, R74, R32 ;  /* 0x0000004a1820723c */ /* 0x040fe20000041820 */
[----:B------:R-:W-:Y:S07]  /*c2a0*/  LDSM.16.M88.4 R72, [R201+0x4000] ;  /* 0x00400000c948783b */ /* 0x000fee0000000200 */
[C---:B-----5:R-:W-:Y:S08]  /*c2b0*/  HMMA.16816.F32.BF16 R56, R24.reuse, R60, R44 ;  /* 0x0000003c1838723c */ /* 0x060ff0000004182c */
[C---:B------:R-:W-:Y:S01]  /*c2c0*/  HMMA.16816.F32.BF16 R40, R24.reuse, R62, R40 ;  /* 0x0000003e1828723c */ /* 0x040fe20000041828 */
[----:B------:R-:W5:Y:S07]  /*c2d0*/  LDSM.16.M88.4 R60, [R201+0x3800] ;  /* 0x00380000c93c783b */ /* 0x000f6e0000000200 */
[C---:B----4-:R-:W-:Y:S08]  /*c2e0*/  HMMA.16816.F32.BF16 R36, R24.reuse, R68, R36 ;  /* 0x000000441824723c */ /* 0x050ff00000041824 */
[----:B------:R-:W-:Y:S01]  /*c2f0*/  HMMA.16816.F32.BF16 R28, R24, R70, R28 ;  /* 0x00000046181c723c */ /* 0x000fe2000004181c */
[----:B------:R-:W-:Y:S07]  /*c300*/  LDSM.16.M88.4 R68, [R15+0x3000] ;  /* 0x003000000f44783b */ /* 0x000fee0000000200 */
[C---:B-1----:R-:W-:Y:S08]  /*c310*/  HMMA.16816.F32.BF16 R20, R16.reuse, R80, R20 ;  /* 0x000000501014723c */ /* 0x042ff00000041814 */
[C---:B------:R-:W-:Y:S01]  /*c320*/  HMMA.16816.F32.BF16 R24, R16.reuse, R82, R32 ;  /* 0x000000521018723c */ /* 0x040fe20000041820 */
[----:B------:R-:W-:Y:S04]  /*c330*/  LDSM.16.M88.4 R32, [R200+0x8000] ;  /* 0x00800000c820783b */ /* 0x000fe80000000200 */
[----:B------:R-:W1:Y:S03]  /*c340*/  LDSM.16.M88.4 R80, [R147+0x3000] ;  /* 0x003000009350783b */ /* 0x000e660000000200 */
[C---:B------:R-:W-:Y:S08]  /*c350*/  HMMA.16816.F32.BF16 R56, R16.reuse, R48, R56 ;  /* 0x000000301038723c */ /* 0x040ff00000041838 */
[C---:B------:R-:W-:Y:S08]  /*c360*/  HMMA.16816.F32.BF16 R48, R16.reuse, R50, R40 ;  /* 0x000000321030723c */ /* 0x040ff00000041828 */
[C---:B--2---:R-:W-:Y:S08]  /*c370*/  HMMA.16816.F32.BF16 R52, R16.reuse, R64, R36 ;  /* 0x000000401034723c */ /* 0x044ff00000041824 */
[----:B------:R-:W-:Y:S01]  /*c380*/  HMMA.16816.F32.BF16 R44, R16, R66, R28 ;  /* 0x00000042102c723c */ /* 0x000fe2000004181c */
[----:B------:R-:W2:Y:S04]  /*c390*/  LDSM.16.M88.4 R28, [R199+0x8000] ;  /* 0x00800000c71c783b */ /* 0x000ea80000000200 */
[----:B------:R-:W-:Y:S03]  /*c3a0*/  LDSM.16.M88.4 R64, [R192+0x4800] ;  /* 0x00480000c040783b */ /* 0x000fe60000000200 */
[C---:B---3--:R-:W-:Y:S01]  /*c3b0*/  HMMA.16816.F32.BF16 R16, R8.reuse, R76, R20 ;  /* 0x0000004c0810723c */ /* 0x048fe20000041814 */
[----:B------:R-:W3:Y:S07]  /*c3c0*/  LDSM.16.M88.4 R20, [R147+0x3800] ;  /* 0x003800009314783b */ /* 0x000eee0000000200 */
[C---:B------:R-:W-:Y:S01]  /*c3d0*/  HMMA.16816.F32.BF16 R36, R8.reuse, R78, R24 ;  /* 0x0000004e0824723c */ /* 0x040fe20000041818 */
[----:B------:R-:W4:Y:S04]  /*c3e0*/  LDSM.16.M88.4 R24, [R197+0xc000] ;  /* 0x00c00000c518783b */ /* 0x000f280000000200 */
[----:B------:R-:W-:Y:S03]  /*c3f0*/  LDSM.16.M88.4 R76, [R15+0x4800] ;  /* 0x004800000f4c783b */ /* 0x000fe60000000200 */
[----:B-----5:R-:W-:Y:S01]  /*c400*/  HMMA.16816.F32.BF16 R40, R8, R60, R56 ;  /* 0x0000003c0828723c */ /* 0x020fe20000041838 */
[----:B------:R-:W5:Y:S07]  /*c410*/  LDSM.16.M88.4 R56, [R15+0x3800] ;  /* 0x003800000f38783b */ /* 0x000f6e0000000200 */
[C---:B-1----:R-:W-:Y:S08]  /*c420*/  HMMA.16816.F32.BF16 R16, R32.reuse, R80, R16 ;  /* 0x000000502010723c */ /* 0x042ff00000041810 */
[----:B------:R-:W-:Y:S01]  /*c430*/  HMMA.16816.F32.BF16 R36, R32, R82, R36 ;  /* 0x000000522024723c */ /* 0x000fe20000041824 */
[----:B------:R-:W-:Y:S07]  /*c440*/  LDSM.16.M88.4 R80, [R192+0x5800] ;  /* 0x00580000c050783b */ /* 0x000fee0000000200 */
[C---:B------:R-:W-:Y:S08]  /*c450*/  HMMA.16816.F32.BF16 R48, R8.reuse, R62, R48 ;  /* 0x0000003e0830723c */ /* 0x040ff00000041830 */
[C---:B------:R-:W-:Y:S08]  /*c460*/  HMMA.16816.F32.BF16 R52, R8.reuse, R72, R52 ;  /* 0x000000480834723c */ /* 0x040ff00000041834 */
[----:B------:R-:W-:Y:S01]  /*c470*/  HMMA.16816.F32.BF16 R92, R8, R74, R44 ;  /* 0x0000004a085c723c */ /* 0x000fe2000004182c */
[----:B------:R-:W-:Y:S07]  /*c480*/  LDSM.16.M88.4 R72, [R192+0x5000] ;  /* 0x00500000c048783b */ /* 0x000fee0000000200 */
[----:B--2---:R-:W-:Y:S01]  /*c490*/  HMMA.16816.F32.BF16 R8, R28, R68, R16 ;  /* 0x000000441c08723c */ /* 0x004fe20000041810 */
[----:B------:R-:W-:Y:S07]  /*c4a0*/  LDSM.16.M88.4 R16, [R200+0xc000] ;  /* 0x00c00000c810783b */ /* 0x000fee0000000200 */
[----:B---3--:R-:W-:Y:S08]  /*c4b0*/  HMMA.16816.F32.BF16 R40, R32, R20, R40 ;  /* 0x000000142028723c */ /* 0x008ff00000041828 */
[----:B------:R-:W-:Y:S01]  /*c4c0*/  HMMA.16816.F32.BF16 R36, R28, R70, R36 ;  /* 0x000000461c24723c */ /* 0x000fe20000041824 */
[----:B------:R-:W-:Y:S07]  /*c4d0*/  LDSM.16.M88.4 R68, [R201+0x5000] ;  /* 0x00500000c944783b */ /* 0x000fee0000000200 */
[C---:B------:R-:W-:Y:S01]  /*c4e0*/  HMMA.16816.F32.BF16 R48, R32.reuse, R22, R48 ;  /* 0x000000162030723c */ /* 0x040fe20000041830 */
[----:B------:R-:W-:Y:S07]  /*c4f0*/  LDSM.16.M88.4 R20, [R198+0xc000] ;  /* 0x00c00000c614783b */ /* 0x000fee0000000200 */
[----:B------:R-:W-:Y:S01]  /*c500*/  HMMA.16816.F32.BF16 R88, R32, R84, R52 ;  /* 0x000000542058723c */ /* 0x000fe20000041834 */
[----:B------:R-:W1:Y:S07]  /*c510*/  LDSM.16.M88.4 R52, [R201+0x4800] ;  /* 0x00480000c934783b */ /* 0x000e6e0000000200 */
[----:B----4-:R-:W-:Y:S08]  /*c520*/  HMMA.16816.F32.BF16 R8, R24, R64, R8 ;  /* 0x000000401808723c */ /* 0x010ff00000041808 */
[----:B-----5:R-:W-:Y:S08]  /*c530*/  HMMA.16816.F32.BF16 R44, R28, R56, R40 ;  /* 0x000000381c2c723c */ /* 0x020ff00000041828 */
[----:B------:R-:W-:Y:S01]  /*c540*/  HMMA.16816.F32.BF16 R40, R24, R66, R36 ;  /* 0x000000421828723c */ /* 0x000fe20000041824 */
[----:B------:R-:W2:Y:S07]  /*c550*/  LDSM.16.M88.4 R64, [R15+0x4000] ;  /* 0x004000000f40783b */ /* 0x000eae0000000200 */
[----:B------:R-:W-:Y:S01]  /*c560*/  HMMA.16816.F32.BF16 R60, R28, R58, R48 ;  /* 0x0000003a1c3c723c */ /* 0x000fe20000041830 */
[----:B------:R-:W3:Y:S07]  /*c570*/  LDSM.16.M88.4 R56, [R147+0x4800] ;  /* 0x004800009338783b */ /* 0x000eee0000000200 */
[----:B------:R-:W-:Y:S01]  /*c580*/  HMMA.16816.F32.BF16 R32, R32, R86, R92 ;  /* 0x000000562020723c */ /* 0x000fe2000004185c */
[----:B------:R-:W-:Y:S07]  /*c590*/  LDSM.16.M88.4 R84, [R147+0x5000] ;  /* 0x005000009354783b */ /* 0x000fee0000000200 */
[----:B-1----:R-:W-:Y:S01]  /*c5a0*/  HMMA.16816.F32.BF16 R36, R20, R52, R8 ;  /* 0x000000341424723c */ /* 0x002fe20000041808 */
[----:B------:R-:W1:Y:S07]  /*c5b0*/  LDSM.16.M88.4 R8, [R199+0xc000] ;  /* 0x00c00000c708783b */ /* 0x000e6e0000000200 */
[----:B------:R-:W-:Y:S08]  /*c5c0*/  HMMA.16816.F32.BF16 R48, R24, R72, R44 ;  /* 0x000000481830723c */ /* 0x000ff0000004182c */
[----:B------:R-:W-:Y:S08]  /*c5d0*/  HMMA.16816.F32.BF16 R44, R20, R54, R40 ;  /* 0x00000036142c723c */ /* 0x000ff00000041828 */
[C---:B--2---:R-:W-:Y:S08]  /*c5e0*/  HMMA.16816.F32.BF16 R40, R28.reuse, R64, R88 ;  /* 0x000000401c28723c */ /* 0x044ff00000041858 */
[----:B------:R-:W-:Y:S08]  /*c5f0*/  HMMA.16816.F32.BF16 R28, R28, R66, R32 ;  /* 0x000000421c1c723c */ /* 0x000ff00000041820 */
[----:B---3--:R-:W-:Y:S08]  /*c600*/  HMMA.16816.F32.BF16 R36, R16, R56, R36 ;  /* 0x000000381024723c */ /* 0x008ff00000041824 */
[----:B------:R-:W-:Y:S01]  /*c610*/  HMMA.16816.F32.BF16 R52, R24, R74, R60 ;  /* 0x0000004a1834723c */ /* 0x000fe2000004183c */
[----:B------:R-:W2:Y:S04]  /*c620*/  LDSM.16.M88.4 R72, [R201+0x5800] ;  /* 0x00580000c948783b */ /* 0x000ea80000000200 */
[----:B------:R-:W3:Y:S03]  /*c630*/  LDSM.16.M88.4 R60, [R15+0x5000] ;  /* 0x005000000f3c783b */ /* 0x000ee60000000200 */
[----:B------:R-:W-:Y:S08]  /*c640*/  HMMA.16816.F32.BF16 R48, R20, R68, R48 ;  /* 0x000000441430723c */ /* 0x000ff00000041830 */
[C---:B------:R-:W-:Y:S08]  /*c650*/  HMMA.16816.F32.BF16 R32, R24.reuse, R80, R40 ;  /* 0x000000501820723c */ /* 0x040ff00000041828 */
[----:B------:R-:W-:Y:S08]  /*c660*/  HMMA.16816.F32.BF16 R24, R24, R82, R28 ;  /* 0x000000521818723c */ /* 0x000ff0000004181c */
[----:B------:R-:W-:Y:S08]  /*c670*/  HMMA.16816.F32.BF16 R44, R16, R58, R44 ;  /* 0x0000003a102c723c */ /* 0x000ff0000004182c */
[----:B-1----:R-:W-:Y:S08]  /*c680*/  HMMA.16816.F32.BF16 R56, R8, R76, R36 ;  /* 0x0000004c0838723c */ /* 0x002ff00000041824 */
[----:B------:R-:W-:Y:S08]  /*c690*/  HMMA.16816.F32.BF16 R36, R20, R70, R52 ;  /* 0x000000461424723c */ /* 0x000ff00000041834 */
[----:B------:R-:W-:Y:S01]  /*c6a0*/  HMMA.16816.F32.BF16 R40, R16, R84, R48 ;  /* 0x000000541028723c */ /* 0x000fe20000041830 */
[----:B------:R-:W1:Y:S07]  /*c6b0*/  LDSM.16.M88.4 R48, [R147+0x5800] ;  /* 0x005800009330783b */ /* 0x000e6e0000000200 */
[----:B--2---:R-:W-:Y:S01]  /*c6c0*/  HMMA.16816.F32.BF16 R28, R20, R72, R32 ;  /* 0x00000048141c723c */ /* 0x004fe20000041820 */
[----:B------:R-:W-:-:S02]  /*c6d0*/  FMUL.FTZ R56, R56, c[0x0][0x320] ;  /* 0x0000c80038387a20 */ /* 0x000fc40000410000 */
[----:B------:R-:W-:Y:S02]  /*c6e0*/  FMUL.FTZ R57, R57, c[0x0][0x320] ;  /* 0x0000c80039397a20 */ /* 0x000fe40000410000 */
[----:B------:R-:W-:Y:S02]  /*c6f0*/  FMUL.FTZ R58, R58, c[0x0][0x320] ;  /* 0x0000c8003a3a7a20 */ /* 0x000fe40000410000 */
[----:B------:R-:W-:Y:S01]  /*c700*/  FMUL.FTZ R59, R59, c[0x0][0x320] ;  /* 0x0000c8003b3b7a20 */ /* 0x000fe20000410000 */
[----:B------:R-:W-:Y:S01]  /*c710*/  HMMA.16816.F32.BF16 R20, R20, R74, R24 ;  /* 0x0000004a1414723c */ /* 0x000fe20000041818 */
[----:B------:R-:W2:Y:S07]  /*c720*/  MUFU.TANH R56, R56 ;  /* 0x0000003800387308 */ /* 0x000eae0000002400 */
[----:B------:R-:W-:Y:S01]  /*c730*/  HMMA.16816.F32.BF16 R32, R16, R86, R36 ;  /* 0x000000561020723c */ /* 0x000fe20000041824 */
[----:B------:R-:W4:Y:S07]  /*c740*/  MUFU.TANH R57, R57 ;  /* 0x0000003900397308 */ /* 0x000f2e0000002400 */
[----:B---3--:R-:W-:Y:S01]  /*c750*/  HMMA.16816.F32.BF16 R36, R8, R60, R40 ;  /* 0x0000003c0824723c */ /* 0x008fe20000041828 */
[----:B------:R-:W3:Y:S01]  /*c760*/  LDSM.16.M88.4 R40, [R15+0x5800] ;  /* 0x005800000f28783b */ /* 0x000ee20000000200 */
[----:B------:R-:W2:Y:S01]  /*c770*/  MUFU.TANH R58, R58 ;  /* 0x0000003a003a7308 */ /* 0x000ea20000002400 */
[----:B------:R-:W-:-:S05]  /*c780*/  DEPBAR.LE SB0, 0x0 ;  /* 0x000080000000791a */ /* 0x000fca0000000000 */
[----:B------:R-:W-:Y:S02]  /*c790*/  HMMA.16816.F32.BF16 R44, R8, R78, R44 ;  /* 0x0000004e082c723c */ /* 0x000fe4000004182c */
[----:B------:R-:W2:Y:S06]  /*c7a0*/  MUFU.TANH R59, R59 ;  /* 0x0000003b003b7308 */ /* 0x000eac0000002400 */
[C---:B-1----:R-:W-:Y:S08]  /*c7b0*/  HMMA.16816.F32.BF16 R24, R16.reuse, R48, R28 ;  /* 0x000000301018723c */ /* 0x042ff0000004181c */
[----:B------:R-:W-:Y:S01]  /*c7c0*/  HMMA.16816.F32.BF16 R16, R16, R50, R20 ;  /* 0x000000321010723c */ /* 0x000fe20000041814 */
        /* <DEDUP_REMOVED lines=10> */
[C---:B---3--:R-:W-:Y:S02]  /*c870*/  HMMA.16816.F32.BF16 R20, R8.reuse, R40, R24 ;  /* 0x000000280814723c */ /* 0x048fe40000041818 */
[----:B------:R3:W1:Y:S06]  /*c880*/  MUFU.TANH R52, R44 ;  /* 0x0000002c00347308 */ /* 0x00066c0000002400 */
[----:B------:R-:W-:Y:S02]  /*c890*/  HMMA.16816.F32.BF16 R8, R8, R42, R16 ;  /* 0x0000002a0808723c */ /* 0x000fe40000041810 */
[----:B------:R3:W1:Y:S06]  /*c8a0*/  MUFU.TANH R44, R36 ;  /* 0x00000024002c7308 */ /* 0x00066c0000002400 */
        /* <DEDUP_REMOVED lines=12> */
[----:B------:R3:W1:Y:S01]  /*c970*/  MUFU.TANH R28, R29 ;  /* 0x0000001d001c7308 */ /* 0x0006620000002400 */
[----:B------:R-:W-:Y:S02]  /*c980*/  FMUL.FTZ R10, R10, c[0x0][0x320] ;  /* 0x0000c8000a0a7a20 */ /* 0x000fe40000410000 */
[----:B------:R-:W-:-:S05]  /*c990*/  FMUL.FTZ R11, R11, c[0x0][0x320] ;  /* 0x0000c8000b0b7a20 */ /* 0x000fca0000410000 */
[----:B------:R3:W1:Y:S08]  /*c9a0*/  MUFU.TANH R36, R30 ;  /* 0x0000001e00247308 */ /* 0x0006700000002400 */
[----:B------:R-:W1:Y:S08]  /*c9b0*/  MUFU.TANH R46, R46 ;  /* 0x0000002e002e7308 */ /* 0x000e700000002400 */
[----:B------:R-:W1:Y:S08]  /*c9c0*/  MUFU.TANH R47, R47 ;  /* 0x0000002f002f7308 */ /* 0x000e700000002400 */
[----:B------:R-:W1:Y:S08]  /*c9d0*/  MUFU.TANH R38, R38 ;  /* 0x0000002600267308 */ /* 0x000e700000002400 */
[----:B------:R-:W1:Y:S08]  /*c9e0*/  MUFU.TANH R39, R39 ;  /* 0x0000002700277308 */ /* 0x000e700000002400 */
        /* <DEDUP_REMOVED lines=8> */
[----:B------:R3:W1:Y:S01]  /*ca70*/  MUFU.TANH R35, R11 ;  /* 0x0000000b00237308 */ /* 0x0006620000002400 */
[----:B------:R-:W-:Y:S06]  /*ca80*/  BAR.SYNC.DEFER_BLOCKING 0x0 ;  /* 0x0000000000007b1d */ /* 0x000fec0000010000 */
[----:B------:R-:W-:Y:S05]  /*ca90*/  @!P0 BRA `(.L_x_2362) ;  /* 0x000005f000008947 */ /* 0x000fea0003800000 */
[----:B--2-4-:R-:W2:Y:S04]  /*caa0*/  LDL R2, [R1+0x84] ;  /* 0x0000840001027983 */ /* 0x014ea80000100800 */
[----:B------:R-:W4:Y:S04]  /*cab0*/  LDL.64 R100, [R1+0x90] ;  /* 0x0000900001647983 */ /* 0x000f280000100a00 */
[----:B------:R-:W5:Y:S01]  /*cac0*/  LDL R4, [R1+0x9c] ;  /* 0x00009c0001047983 */ /* 0x000f620000100800 */
[----:B------:R-:W-:-:S02]  /*cad0*/  IMAD.MOV.U32 R0, RZ, RZ, 0x1 ;  /* 0x00000001ff007424 */ /* 0x000fc400078e00ff */
[----:B------:R-:W-:Y:S01]  /*cae0*/  IMAD.IADD R3, R251, 0x1, R241 ;  /* 0x00000001fb037824 */ /* 0x000fe200078e02f1 */
[----:B---3--:R-:W3:Y:S02]  /*caf0*/  LDL.64 R98, [R1+0x88] ;  /* 0x0000880001627983 */ /* 0x008ee40000100a00 */
[----:B------:R-:W-:Y:S02]  /*cb00*/  ISETP.NE.AND P0, PT, R0, c[0x0][0x2b8], PT ;  /* 0x0000ae0000007a0c */ /* 0x000fe40003f05270 */
[C---:B------:R-:W-:Y:S01]  /*cb10*/  ISETP.GT.AND P1, PT, R3.reuse, 0x2f, PT ;  /* 0x0000002f0300780c */ /* 0x040fe20003f24270 */
[----:B------:R-:W-:Y:S01]  /*cb20*/  IMAD.MOV.U32 R224, RZ, RZ, RZ ;  /* 0x000000ffffe07224 */ /* 0x000fe200078e00ff */
[----:B------:R-:W3:Y:S01]  /*cb30*/  LDL R13, [R1+0x98] ;  /* 0x00009800010d7983 */ /* 0x000ee20000100800 */
[----:B--2---:R-:W-:-:S04]  /*cb40*/  IADD3 R2, R3, R128, R2 ;  /* 0x0000008003027210 */ /* 0x004fc80007ffe002 */
[----:B------:R-:W-:-:S05]  /*cb50*/  IADD3 R2, R2, -0x30, RZ ;  /* 0xffffffd002027810 */ /* 0x000fca0007ffe0ff */
[----:B------:R-:W-:-:S04]  /*cb60*/  @P0 IMAD.HI.U32 R3, R2, c[0x0][0x2bc], RZ ;  /* 0x0000af0002030a27 */ /* 0x000fc800078e00ff */
[----:B------:R-:W-:Y:S01]  /*cb70*/  IMAD.MOV.U32 R0, RZ, RZ, R2 ;  /* 0x000000ffff007224 */ /* 0x000fe200078e0002 */
[----:B------:R-:W-:-:S04]  /*cb80*/  @P0 SHF.R.U32.HI R0, RZ, c[0x0][0x2c0], R3 ;  /* 0x0000b000ff000a19 */ /* 0x000fc80000011603 */
[----:B----4-:R-:W-:-:S04]  /*cb90*/  @!P1 IADD3 R3, P0, R0, R100, RZ ;  /* 0x0000006400039210 */ /* 0x010fc80007f1e0ff */
[----:B-----5:R-:W-:Y:S02]  /*cba0*/  @!P1 LEA.HI.X.SX32 R4, R0, R4, 0x1, P0 ;  /* 0x0000000400049211 */ /* 0x020fe400000f0eff */
[----:B------:R-:W-:-:S04]  /*cbb0*/  @!P1 LEA R8, P0, R3, c[0x0][0x2a0], 0x2 ;  /* 0x0000a80003089a11 */ /* 0x000fc800078010ff */
[----:B------:R-:W-:-:S05]  /*cbc0*/  @!P1 LEA.HI.X R9, R3, c[0x0][0x2a4], R4, 0x2, P0 ;  /* 0x0000a90003099a11 */ /* 0x000fca00000f1404 */
[----:B------:R-:W2:Y:S01]  /*cbd0*/  @!P1 LDG.E R224, [R8.64] ;  /* 0x0000000a08e09981 */ /* 0x000ea2000c1e1900 */
[----:B------:R-:W-:Y:S01]  /*cbe0*/  IMAD.MOV R226, RZ, RZ, -R0 ;  /* 0x000000ffffe27224 */ /* 0x000fe200078e0a00 */
[----:B------:R-:W-:-:S03]  /*cbf0*/  IADD3 R14, -R241, 0x30, RZ ;  /* 0x00000030f10e7810 */ /* 0x000fc60007ffe1ff */
        /* <DEDUP_REMOVED lines=8> */
[----:B------:R-:W-:-:S04]  /*cc80*/  IMAD R0, R0, c[0x0][0x1f0], RZ ;  /* 0x00007c0000007a24 */ /* 0x000fc800078e02ff */
[----:B------:R-:W-:Y:S01]  /*cc90*/  IMAD R6, R224, c[0x0][0x1f4], R0 ;  /* 0x00007d00e0067a24 */ /* 0x000fe200078e0200 */
[----:B---3--:R-:W-:-:S04]  /*cca0*/  IADD3 R0, P0, R98, R2, RZ ;  /* 0x0000000262007210 */ /* 0x008fc80007f1e0ff */
[----:B------:R-:W-:Y:S02]  /*ccb0*/  IADD3.X R6, R13, R3, R6, P0, !PT ;  /* 0x000000030d067210 */ /* 0x000fe400007fe406 */
[----:B------:R-:W-:-:S04]  /*ccc0*/  LEA R13, P0, R0, c[0x0][0x1c8], 0x1 ;  /* 0x00007200000d7a11 */ /* 0x000fc800078008ff */
[----:B------:R-:W-:Y:S02]  /*ccd0*/  LEA.HI.X R6, R0, c[0x0][0x1cc], R6, 0x1, P0 ;  /* 0x0000730000067a11 */ /* 0x000fe400000f0c06 */
[----:B------:R-:W-:Y:S01]  /*cce0*/  ISETP.GE.AND P0, PT, R14, 0x1, PT ;  /* 0x000000010e00780c */ /* 0x000fe20003f06270 */
[----:B------:R-:W-:Y:S10]  /*ccf0*/  BRA.DIV ~URZ, `(.L_x_2363) ;  /* 0x00013bb27f007947 */ /* 0x000ff4000b800000 */
[----:B------:R2:W3:Y:S02]  /*cd00*/  SHFL.IDX PT, R4, R6, RZ, 0x181f ;  /* 0x00181fff06047589 */ /* 0x0004e400000e0000 */
.L_x_2524:
[----:B------:R-:W-:Y:S05]  /*cd10*/  BRA.DIV ~URZ, `(.L_x_2364) ;  /* 0x00013c027f007947 */ /* 0x000fea000b800000 */
[----:B------:R4:W2:Y:S02]  /*cd20*/  SHFL.IDX PT, R0, R13, RZ, 0x181f ;  /* 0x00181fff0d007589 */ /* 0x0008a400000e0000 */
.L_x_2525:
[----:B------:R-:W-:Y:S01]  /*cd30*/  BSSY B0, `(.L_x_2365) ;  /* 0x0000019000007945 */ /* 0x000fe20003800000 */
[----:B------:R-:W-:Y:S05]  /*cd40*/  @!P0 BRA `(.L_x_2366) ;  /* 0x0000017000008947 */ /* 0x000fea0003800000 */
[----:B------:R-:W-:Y:S02]  /*cd50*/  SHF.R.S32.HI R2, RZ, 0x1f, R215 ;  /* 0x0000001fff027819 */ /* 0x000fe400000114d7 */
[C---:B--2---:R-:W-:Y:S02]  /*cd60*/  LEA R16, P0, R215.reuse, R0, 0x1 ;  /* 0x00000000d7107211 */ /* 0x044fe400078008ff */
[C---:B------:R-:W-:Y:S02]  /*cd70*/  IADD3 R22, R215.reuse, 0x40, RZ ;  /* 0x00000040d7167810 */ /* 0x040fe40007ffe0ff */
[----:B---3--:R-:W-:-:S02]  /*cd80*/  LEA.HI.X R17, R215, R4, R2, 0x1, P0 ;  /* 0x00000004d7117211 */ /* 0x008fc400000f0c02 */
[C---:B------:R-:W-:Y:S02]  /*cd90*/  LEA R10, P0, R232.reuse, R0, 0x1 ;  /* 0x00000000e80a7211 */ /* 0x040fe400078008ff */
[C---:B------:R-:W-:Y:S02]  /*cda0*/  IADD3 R20, R215.reuse, 0x80, RZ ;  /* 0x00000080d7147810 */ /* 0x040fe40007ffe0ff */
[C---:B------:R-:W-:Y:S02]  /*cdb0*/  IADD3 R18, R215.reuse, 0xc0, RZ ;  /* 0x000000c0d7127810 */ /* 0x040fe40007ffe0ff */
[----:B------:R-:W-:Y:S02]  /*cdc0*/  ISETP.GE.AND P4, PT, R215, c[0x0][0x1d4], PT ;  /* 0x00007500d7007a0c */ /* 0x000fe40003f86270 */
[----:B------:R-:W-:Y:S02]  /*cdd0*/  LEA.HI.X R11, R232, R4, R244, 0x1, P0 ;  /* 0x00000004e80b7211 */ /* 0x000fe400000f0cf4 */
[----:B------:R-:W-:-:S02]  /*cde0*/  ISETP.GE.AND P3, PT, R22, c[0x0][0x1d4], PT ;  /* 0x0000750016007a0c */ /* 0x000fc40003f66270 */
[C---:B------:R-:W-:Y:S02]  /*cdf0*/  LEA R8, P0, R231.reuse, R0, 0x1 ;  /* 0x00000000e7087211 */ /* 0x040fe400078008ff */
[----:B------:R-:W-:Y:S02]  /*ce00*/  ISETP.GE.AND P2, PT, R20, c[0x0][0x1d4], PT ;  /* 0x0000750014007a0c */ /* 0x000fe40003f46270 */
[----:B------:R-:W-:Y:S02]  /*ce10*/  ISETP.GE.AND P1, PT, R18, c[0x0][0x1d4], PT ;  /* 0x0000750012007a0c */ /* 0x000fe40003f26270 */
[----:B------:R-:W-:Y:S01]  /*ce20*/  LEA.HI.X R9, R231, R4, R243, 0x1, P0 ;  /* 0x00000004e7097211 */ /* 0x000fe200000f0cf3 */
[----:B------:R-:W-:Y:S01]  /*ce30*/  @!PT LDS RZ, [RZ] ;  /* 0x00000000fffff984 */ /* 0x000fe20000000800 */
[----:B------:R-:W-:Y:S01]  /*ce40*/  @!PT LDS RZ, [RZ] ;  /* 0x00000000fffff984 */ /* 0x000fe20000000800 */
[----:B------:R-:W-:Y:S01]  /*ce50*/  @!PT LDS RZ, [RZ] ;  /* 0x00000000fffff984 */ /* 0x000fe20000000800 */
[----:B------:R2:W-:Y:S01]  /*ce60*/  LDGSTS.E.BYPASS.LTC128B.128 [R214+0xa080], [R16.64], !P4 ;  /* 0x0a08000010d67fae */ /* 0x0005e2000e101d4a */
[----:B------:R-:W-:-:S03]  /*ce70*/  LEA R2, P0, R230, R0, 0x1 ;  /* 0x00000000e6027211 */ /* 0x000fc600078008ff */
[----:B------:R2:W-:Y:S01]  /*ce80*/  LDGSTS.E.BYPASS.LTC128B.128 [R214+0xb880], [R10.64], !P3 ;  /* 0x0b8800000ad67fae */ /* 0x0005e2000d901d4a */
[----:B------:R-:W-:-:S03]  /*ce90*/  LEA.HI.X R3, R230, R4, R242, 0x1, P0 ;  /* 0x00000004e6037211 */ /* 0x000fc600000f0cf2 */
[----:B------:R2:W-:Y:S04]  /*cea0*/  LDGSTS.E.BYPASS.LTC128B.128 [R214+0xd080], [R8.64], !P2 ;  /* 0x0d08000008d67fae */ /* 0x0005e8000d101d4a */
[----:B------:R2:W-:Y:S02]  /*ceb0*/  LDGSTS.E.BYPASS.LTC128B.128 [R214+0xe880], [R2.64], !P1 ;  /* 0x0e88000002d67fae */ /* 0x0005e4000c901d4a */
.L_x_2366:
[----:B------:R-:W-:Y:S05]  /*cec0*/  BSYNC B0 ;  /* 0x0000000000007941 */ /* 0x000fea0003800000 */
.L_x_2365:
[----:B------:R-:W-:Y:S05]  /*ced0*/  BRA.DIV ~URZ, `(.L_x_2367) ;  /* 0x00013ab27f007947 */ /* 0x000fea000b800000 */
[----:B---3--:R3:W4:Y:S04]  /*cee0*/  SHFL.IDX PT, R4, R6, 0x1, 0x181f ;  /* 0x00381f0006047f89 */ /* 0x00872800000e0000 */
[----:B--2---:R3:W2:Y:S02]  /*cef0*/  SHFL.IDX PT, R0, R13, 0x1, 0x181f ;  /* 0x00381f000d007f89 */ /* 0x0046a400000e0000 */
.L_x_2526:
[----:B------:R-:W-:-:S13]  /*cf00*/  ISETP.GE.AND P0, PT, R14, 0x21, PT ;  /* 0x000000210e00780c */ /* 0x000fda0003f06270 */
[----:B------:R-:W-:Y:S05]  /*cf10*/  @!P0 BRA `(.L_x_2362) ;  /* 0x0000017000008947 */ /* 0x000fea0003800000 */
[----:B------:R-:W-:Y:S02]  /*cf20*/  SHF.R.S32.HI R2, RZ, 0x1f, R215 ;  /* 0x0000001fff027819 */ /* 0x000fe400000114d7 */
[C---:B--2---:R-:W-:Y:S02]  /*cf30*/  LEA R16, P0, R215.reuse, R0, 0x1 ;  /* 0x00000000d7107211 */ /* 0x044fe400078008ff */
[C---:B------:R-:W-:Y:S02]  /*cf40*/  IADD3 R18, R215.reuse, 0x40, RZ ;  /* 0x00000040d7127810 */ /* 0x040fe40007ffe0ff */
[C---:B----4-:R-:W-:Y:S02]  /*cf50*/  LEA.HI.X R17, R215.reuse, R4, R2, 0x1, P0 ;  /* 0x00000004d7117211 */ /* 0x050fe400000f0c02 */
[----:B------:R-:W-:Y:S02]  /*cf60*/  LEA R10, P0, R232, R0, 0x1 ;  /* 0x00000000e80a7211 */ /* 0x000fe400078008ff */
[----:B---3--:R-:W-:-:S02]  /*cf70*/  IADD3 R13, R215, 0x80, RZ ;  /* 0x00000080d70d7810 */ /* 0x008fc40007ffe0ff */
[C---:B------:R-:W-:Y:S02]  /*cf80*/  IADD3 R6, R215.reuse, 0xc0, RZ ;  /* 0x000000c0d7067810 */ /* 0x040fe40007ffe0ff */
[----:B------:R-:W-:Y:S02]  /*cf90*/  ISETP.GE.AND P4, PT, R215, c[0x0][0x1d4], PT ;  /* 0x00007500d7007a0c */ /* 0x000fe40003f86270 */
[----:B------:R-:W-:Y:S02]  /*cfa0*/  LEA.HI.X R11, R232, R4, R244, 0x1, P0 ;  /* 0x00000004e80b7211 */ /* 0x000fe400000f0cf4 */
[----:B------:R-:W-:Y:S02]  /*cfb0*/  ISETP.GE.AND P3, PT, R18, c[0x0][0x1d4], PT ;  /* 0x0000750012007a0c */ /* 0x000fe40003f66270 */
[----:B------:R-:W-:Y:S02]  /*cfc0*/  LEA R8, P0, R231, R0, 0x1 ;  /* 0x00000000e7087211 */ /* 0x000fe400078008ff */
[----:B------:R-:W-:-:S02]  /*cfd0*/  ISETP.GE.AND P2, PT, R13, c[0x0][0x1d4], PT ;  /* 0x000075000d007a0c */ /* 0x000fc40003f46270 */
        /* <DEDUP_REMOVED lines=11> */
.L_x_2362:
[----:B--2-4-:R-:W-:Y:S05]  /*d090*/  BSYNC B1 ;  /* 0x0000000000017941 */ /* 0x014fea0003800000 */
.L_x_2361:
[----:B---3--:R-:W2:Y:S01]  /*d0a0*/  LDL R9, [R1+0x4] ;  /* 0x0000040001097983 */ /* 0x008ea20000100800 */
[----:B------:R-:W-:Y:S01]  /*d0b0*/  SHF.R.S32.HI R0, RZ, 0x1f, R96 ;  /* 0x0000001fff007819 */ /* 0x000fe20000011460 */
[----:B------:R-:W-:Y:S02]  /*d0c0*/  IMAD.MOV.U32 R11, RZ, RZ, 0x1 ;  /* 0x00000001ff0b7424 */ /* 0x000fe400078e00ff */
[----:B------:R-:W0:Y:S01]  /*d0d0*/  LDGDEPBAR ;  /* 0x00000000000079af */ /* 0x000e220000000000 */
[CC--:B------:R-:W-:Y:S02]  /*d0e0*/  LEA.HI R2, R0.reuse, R96.reuse, RZ, 0x2 ;  /* 0x0000006000027211 */ /* 0x0c0fe400078f10ff */
[----:B------:R-:W-:-:S02]  /*d0f0*/  LEA.HI R0, R0, R96, RZ, 0x5 ;  /* 0x0000006000007211 */ /* 0x000fc400078f28ff */
[----:B------:R-:W-:Y:S02]  /*d100*/  LOP3.LUT R2, R2, 0xfffffffc, RZ, 0xc0, !PT ;  /* 0xfffffffc02027812 */ /* 0x000fe400078ec0ff */
[----:B------:R-:W-:Y:S02]  /*d110*/  LOP3.LUT R3, R0, 0xffffffe0, RZ, 0xc0, !PT ;  /* 0xffffffe000037812 */ /* 0x000fe400078ec0ff */
[----:B------:R-:W-:Y:S01]  /*d120*/  SHF.R.S32.HI R4, RZ, 0x5, R0 ;  /* 0x00000005ff047819 */ /* 0x000fe20000011400 */
[C---:B------:R-:W-:Y:S01]  /*d130*/  IMAD.IADD R2, R96.reuse, 0x1, -R2 ;  /* 0x0000000160027824 */ /* 0x040fe200078e0a02 */
[----:B------:R-:W-:Y:S01]  /*d140*/  SHF.R.S32.HI R6, RZ, 0x1f, R0 ;  /* 0x0000001fff067819 */ /* 0x000fe20000011400 */
[----:B------:R-:W-:Y:S01]  /*d150*/  IMAD.IADD R0, R96, 0x1, -R3 ;  /* 0x0000000160007824 */ /* 0x000fe200078e0a03 */
[----:B------:R-:W-:Y:S02]  /*d160*/  ISETP.NE.AND P0, PT, R11, c[0x0][0x2c4], PT ;  /* 0x0000b1000b007a0c */ /* 0x000fe40003f05270 */
[----:B------:R-:W-:-:S02]  /*d170*/  LEA.HI R6, R6, R4, RZ, 0x3 ;  /* 0x0000000406067211 */ /* 0x000fc400078f18ff */
[----:B------:R-:W-:Y:S02]  /*d180*/  LEA.HI R3, R2, R2, RZ, 0x1 ;  /* 0x0000000202037211 */ /* 0x000fe400078f08ff */
[----:B------:R-:W-:Y:S02]  /*d190*/  LOP3.LUT R8, R6, 0xffffff8, RZ, 0xc0, !PT ;  /* 0x0ffffff806087812 */ /* 0x000fe400078ec0ff */
[----:B------:R-:W-:Y:S02]  /*d1a0*/  SHF.R.S32.HI R10, RZ, 0x1f, R0 ;  /* 0x0000001fff0a7819 */ /* 0x000fe40000011400 */
[----:B------:R-:W-:Y:S01]  /*d1b0*/  LOP3.LUT R6, R3, 0x1ffffffe, RZ, 0xc0, !PT ;  /* 0x1ffffffe03067812 */ /* 0x000fe200078ec0ff */
[----:B------:R-:W-:Y:S01]  /*d1c0*/  IMAD.IADD R4, R4, 0x1, -R8 ;  /* 0x0000000104047824 */ /* 0x000fe200078e0a08 */
[----:B------:R-:W-:Y:S02]  /*d1d0*/  LEA.HI R3, R10, R0, RZ, 0x2 ;  /* 0x000000000a037211 */ /* 0x000fe400078f10ff */
[----:B------:R-:W-:Y:S01]  /*d1e0*/  LOP3.LUT R8, RZ, c[0x0][0x324], RZ, 0x33, !PT ;  /* 0x0000c900ff087a12 */ /* 0x000fe200078e33ff */
[----:B------:R-:W-:Y:S01]  /*d1f0*/  IMAD.SHL.U32 R13, R4, 0x10, RZ ;  /* 0x00000010040d7824 */ /* 0x000fe200078e00ff */
[----:B------:R-:W-:Y:S01]  /*d200*/  SHF.R.S32.HI R14, RZ, 0x2, R3 ;  /* 0x00000002ff0e7819 */ /* 0x000fe20000011403 */
[----:B------:R-:W-:Y:S01]  /*d210*/  IMAD.IADD R2, R2, 0x1, -R6 ;  /* 0x0000000102027824 */ /* 0x000fe200078e0a06 */
[----:B------:R-:W-:-:S02]  /*d220*/  LOP3.LUT R3, R3, 0x7ffffffc, RZ, 0xc0, !PT ;  /* 0x7ffffffc03037812 */ /* 0x000fc400078ec0ff */
[----:B------:R-:W-:Y:S01]  /*d230*/  STL [R1+0x7c], R13 ;  /* 0x00007c0d01007387 */ /* 0x000fe20000100800 */
[----:B------:R-:W-:Y:S02]  /*d240*/  IMAD.SHL.U32 R6, R2, 0x8, RZ ;  /* 0x0000000802067824 */ /* 0x000fe400078e00ff */
[----:B------:R-:W-:Y:S01]  /*d250*/  IMAD.IADD R2, R0, 0x1, -R3 ;  /* 0x0000000100027824 */ /* 0x000fe200078e0a03 */
[----:B------:R-:W-:Y:S01]  /*d260*/  STL [R1+0x80], R14 ;  /* 0x0000800e01007387 */ /* 0x000fe20000100800 */
[C---:B------:R-:W-:Y:S02]  /*d270*/  IMAD.IADD R0, R97.reuse, 0x1, R5 ;  /* 0x0000000161007824 */ /* 0x040fe400078e0205 */
[----:B------:R-:W-:Y:S01]  /*d280*/  IMAD.SHL.U32 R246, R2, 0x2, RZ ;  /* 0x0000000202f67824 */ /* 0x000fe200078e00ff */
[----:B------:R3:W-:Y:S03]  /*d290*/  STL [R1+0x78], R6 ;  /* 0x0000780601007387 */ /* 0x0007e60000100800 */
[----:B------:R-:W-:Y:S01]  /*d2a0*/  IMAD.IADD R10, R97, 0x1, -R246 ;  /* 0x00000001610a7824 */ /* 0x000fe200078e0af6 */
[----:B------:R-:W-:-:S05]  /*d2b0*/  IADD3 R2, -R246, 0x1, R0 ;  /* 0x00000001f6027810 */ /* 0x000fca0007ffe100 */
[----:B------:R-:W-:-:S04]  /*d2c0*/  IMAD.IADD R2, R2, 0x1, -R240 ;  /* 0x0000000102027824 */ /* 0x000fc800078e0af0 */
[----:B------:R-:W-:Y:S02]  /*d2d0*/  IMAD.IADD R8, R2, 0x1, R8 ;  /* 0x0000000102087824 */ /* 0x000fe400078e0208 */
[----:B--2---:R-:W-:Y:S02]  /*d2e0*/  IMAD R4, R9, 0x80, R14 ;  /* 0x0000008009047824 */ /* 0x004fe400078e020e */
[----:B------:R-:W-:-:S03]  /*d2f0*/  IMAD.IADD R9, R0, 0x1, -R246 ;  /* 0x0000000100097824 */ /* 0x000fc600078e0af6 */
[----:B------:R-:W-:Y:S02]  /*d300*/  IADD3 R4, R6, R4, R13 ;  /* 0x0000000406047210 */ /* 0x000fe40007ffe00d */
[----:B---3--:R-:W-:-:S03]  /*d310*/  IADD3 R6, R2, c[0x0][0x328], RZ ;  /* 0x0000ca0002067a10 */ /* 0x008fc60007ffe0ff */
[----:B------:R-:W-:-:S05]  /*d320*/  @P0 IMAD.HI.U32 R3, R4, c[0x0][0x2c8], RZ ;  /* 0x0000b20004030a27 */ /* 0x000fca00078e00ff */
[----:B------:R-:W-:Y:S01]  /*d330*/  @P0 SHF.R.U32.HI R4, RZ, c[0x0][0x2cc], R3 ;  /* 0x0000b300ff040a19 */ /* 0x000fe20000011603 */
[----:B------:R-:W-:Y:S05]  /*d340*/  BRA.DIV ~URZ, `(.L_x_2368) ;  /* 0x000137127f007947 */ /* 0x000fea000b800000 */
[----:B------:R2:W3:Y:S02]  /*d350*/  SHFL.IDX PT, R3, R4, RZ, 0x1c1f ;  /* 0x001c1fff04037589 */ /* 0x0004e400000e0000 */
.L_x_2527:
[----:B------:R-:W-:Y:S01]  /*d360*/  IMAD.MOV.U32 R13, RZ, RZ, 0x1 ;  /* 0x00000001ff0d7424 */ /* 0x000fe200078e00ff */
[----:B------:R-:W-:Y:S01]  /*d370*/  LOP3.LUT R213, R213, 0xffffefff, RZ, 0xc0, !PT ;  /* 0xffffefffd5d57812 */ /* 0x000fe200078ec0ff */
[--C-:B---3--:R-:W-:Y:S02]  /*d380*/  IMAD.IADD R2, R6, 0x1, R3.reuse ;  /* 0x0000000106027824 */ /* 0x108fe400078e0203 */
[----:B------:R-:W-:Y:S01]  /*d390*/  IMAD.IADD R0, R8, 0x1, R3 ;  /* 0x0000000108007824 */ /* 0x000fe200078e0203 */
[----:B------:R-:W-:Y:S02]  /*d3a0*/  ISETP.LE.AND P0, PT, R13, c[0x0][0x32c], PT ;  /* 0x0000cb000d007a0c */ /* 0x000fe40003f03270 */
[----:B------:R-:W-:-:S11]  /*d3b0*/  IMNMX R2, R9, R2, PT ;  /* 0x0000000209027217 */ /* 0x000fd60003800200 */
[----:B------:R-:W-:Y:S01]  /*d3c0*/  @P0 LOP3.LUT R213, R213, 0x1000, RZ, 0xfc, !PT ;  /* 0x00001000d5d50812 */ /* 0x000fe200078efcff */
[----:B------:R-:W-:Y:S05]  /*d3d0*/  @!P0 BRA `(.L_x_2369) ;  /* 0x0000012000008947 */ /* 0x000fea0003800000 */
[----:B------:R-:W-:Y:S01]  /*d3e0*/  IADD3 R3, -R240, R5, R3 ;  /* 0x00000005f0037210 */ /* 0x000fe20007ffe103 */
[----:B------:R-:W-:Y:S03]  /*d3f0*/  BSSY B0, `(.L_x_2370) ;  /* 0x000000c000007945 */ /* 0x000fe60003800000 */
[----:B------:R-:W-:-:S13]  /*d400*/  ISETP.GT.AND P0, PT, R3, -0x1, PT ;  /* 0xffffffff0300780c */ /* 0x000fda0003f04270 */
[----:B------:R-:W-:Y:S05]  /*d410*/  @P0 BRA `(.L_x_2371) ;  /* 0x0000006000000947 */ /* 0x000fea0003800000 */
[----:B------:R-:W-:Y:S02]  /*d420*/  ISETP.NE.AND P0, PT, R13, c[0x0][0x32c], PT ;  /* 0x0000cb000d007a0c */ /* 0x000fe40003f05270 */
[----:B------:R-:W-:-:S11]  /*d430*/  LOP3.LUT R3, RZ, R3, RZ, 0x33, !PT ;  /* 0x00000003ff037212 */ /* 0x000fd600078e33ff */
[----:B------:R-:W-:-:S05]  /*d440*/  @P0 IMAD.HI.U32 R11, R3, c[0x0][0x330], RZ ;  /* 0x0000cc00030b0a27 */ /* 0x000fca00078e00ff */
[----:B------:R-:W-:-:S04]  /*d450*/  @P0 SHF.R.U32.HI R3, RZ, c[0x0][0x334], R11 ;  /* 0x0000cd00ff030a19 */ /* 0x000fc8000001160b */
[----:B------:R-:W-:Y:S01]  /*d460*/  LOP3.LUT R3, RZ, R3, RZ, 0x33, !PT ;  /* 0x00000003ff037212 */ /* 0x000fe200078e33ff */
[----:B------:R-:W-:Y:S05]  /*d470*/  BRA `(.L_x_2372) ;  /* 0x0000003000007947 */ /* 0x000fea0003800000 */
.L_x_2371:
[----:B------:R-:W-:-:S13]  /*d480*/  ISETP.NE.AND P0, PT, R13, c[0x0][0x32c], PT ;  /* 0x0000cb000d007a0c */ /* 0x000fda0003f05270 */
[----:B------:R-:W-:-:S05]  /*d490*/  @P0 IMAD.HI.U32 R11, R3, c[0x0][0x330], RZ ;  /* 0x0000cc00030b0a27 */ /* 0x000fca00078e00ff */
[----:B------:R-:W-:Y:S02]  /*d4a0*/  @P0 SHF.R.U32.HI R3, RZ, c[0x0][0x334], R11 ;  /* 0x0000cd00ff030a19 */ /* 0x000fe4000001160b */
.L_x_2372:
[----:B------:R-:W-:Y:S05]  /*d4b0*/  BSYNC B0 ;  /* 0x0000000000007941 */ /* 0x000fea0003800000 */
.L_x_2370:
[----:B------:R-:W-:-:S05]  /*d4c0*/  IMAD R3, R3, c[0x0][0x32c], R10 ;  /* 0x0000cb0003037a24 */ /* 0x000fca00078e020a */
[----:B------:R-:W-:Y:S02]  /*d4d0*/  IADD3 R11, R3, c[0x0][0x32c], RZ ;  /* 0x0000cb00030b7a10 */ /* 0x000fe40007ffe0ff */
[----:B------:R-:W-:Y:S02]  /*d4e0*/  IMNMX R0, R0, R3, !PT ;  /* 0x0000000300007217 */ /* 0x000fe40007800200 */
[----:B------:R-:W-:Y:S02]  /*d4f0*/  IMNMX R2, R2, R11, PT ;  /* 0x0000000b02027217 */ /* 0x000fe40003800200 */
.L_x_2369:
[----:B------:R-:W-:Y:S02]  /*d500*/  ISETP.GE.AND P0, PT, R97, 0x2, PT ;  /* 0x000000026100780c */ /* 0x000fe40003f06270 */
[----:B------:R-:W-:Y:S02]  /*d510*/  LOP3.LUT R213, R213, 0xfffffff7, RZ, 0xc0, !PT ;  /* 0xfffffff7d5d57812 */ /* 0x000fe400078ec0ff */
[C---:B------:R-:W-:Y:S02]  /*d520*/  ISETP.GE.AND P1, PT, R97.reuse, 0x9, PT ;  /* 0x000000096100780c */ /* 0x040fe40003f26270 */
[----:B------:R-:W-:-:S02]  /*d530*/  ISETP.GE.AND P6, PT, R97, 0x12, PT ;  /* 0x000000126100780c */ /* 0x000fc40003fc6270 */
[C---:B------:R-:W-:Y:S02]  /*d540*/  ISETP.GE.AND P5, PT, R97.reuse, 0x19, PT ;  /* 0x000000196100780c */ /* 0x040fe40003fa6270 */
[C---:B------:R-:W-:Y:S02]  /*d550*/  ISETP.GE.AND P4, PT, R97.reuse, 0x1a, PT ;  /* 0x0000001a6100780c */ /* 0x040fe40003f86270 */
[----:B------:R-:W-:Y:S02]  /*d560*/  ISETP.GE.AND P3, PT, R97, 0x21, PT ;  /* 0x000000216100780c */ /* 0x000fe40003f66270 */
[----:B------:R-:W-:Y:S02]  /*d570*/  @P0 LOP3.LUT R213, R213, 0x8, RZ, 0xfc, !PT ;  /* 0x00000008d5d50812 */ /* 0x000fe400078efcff */
[----:B------:R-:W-:Y:S02]  /*d580*/  ISETP.GT.AND P0, PT, R0, 0x1, !P0 ;  /* 0x000000010000780c */ /* 0x000fe40004704270 */
[----:B------:R-:W-:-:S02]  /*d590*/  LOP3.LUT R213, R213, 0xfffffffb, RZ, 0xc0, !PT ;  /* 0xfffffffbd5d57812 */ /* 0x000fc400078ec0ff */
[----:B------:R-:W-:Y:S02]  /*d5a0*/  ISETP.LT.OR P0, PT, R2, 0x2, P0 ;  /* 0x000000020200780c */ /* 0x000fe40000701670 */
[----:B------:R-:W-:Y:S02]  /*d5b0*/  @P1 LOP3.LUT R213, R213, 0x4, RZ, 0xfc, !PT ;  /* 0x00000004d5d51812 */ /* 0x000fe400078efcff */
[----:B------:R-:W-:Y:S02]  /*d5c0*/  FSEL R20, R57, -INF , !P0 ;  /* 0xff80000039147808 */ /* 0x000fe40004000000 */
[----:B------:R-:W-:Y:S02]  /*d5d0*/  ISETP.GT.AND P0, PT, R0, 0x8, !P1 ;  /* 0x000000080000780c */ /* 0x000fe40004f04270 */
[----:B------:R-:W-:Y:S02]  /*d5e0*/  ISETP.GE.AND P1, PT, R97, 0xa, PT ;  /* 0x0000000a6100780c */ /* 0x000fe40003f26270 */
[----:B------:R-:W-:-:S02]  /*d5f0*/  ISETP.LT.OR P0, PT, R2, 0x9, P0 ;  /* 0x000000090200780c */ /* 0x000fc40000701670 */
[----:B------:R-:W-:Y:S02]  /*d600*/  LOP3.LUT R213, R213, 0xfffffffd, RZ, 0xc0, !PT ;  /* 0xfffffffdd5d57812 */ /* 0x000fe400078ec0ff */
[----:B-1----:R-:W-:Y:S02]  /*d610*/  FSEL R22, R52, -INF , !P0 ;  /* 0xff80000034167808 */ /* 0x002fe40004000000 */
[----:B------:R-:W-:Y:S02]  /*d620*/  ISETP.GT.AND P0, PT, R0, 0x9, !P1 ;  /* 0x000000090000780c */ /* 0x000fe40004f04270 */
[----:B------:R-:W-:Y:S02]  /*d630*/  ISETP.GE.AND P2, PT, R97, 0x22, PT ;  /* 0x000000226100780c */ /* 0x000fe40003f46270 */
[----:B------:R-:W-:Y:S02]  /*d640*/  ISETP.LT.OR P0, PT, R2, 0xa, P0 ;  /* 0x0000000a0200780c */ /* 0x000fe40000701670 */
[----:B------:R-:W-:-:S02]  /*d650*/  @P1 LOP3.LUT R213, R213, 0x2, RZ, 0xfc, !PT ;  /* 0x00000002d5d51812 */ /* 0x000fc400078efcff */
[----:B------:R-:W-:Y:S02]  /*d660*/  ISETP.GE.AND P1, PT, R97, 0x11, PT ;  /* 0x000000116100780c */ /* 0x000fe40003f26270 */
[----:B------:R-:W-:Y:S02]  /*d670*/  FSEL R23, R45, -INF , !P0 ;  /* 0xff8000002d177808 */ /* 0x000fe40004000000 */
[----:B------:R-:W-:Y:S02]  /*d680*/  ISETP.GT.AND P0, PT, R0, 0x10, !P1 ;  /* 0x000000100000780c */ /* 0x000fe40004f04270 */
[----:B------:R-:W-:Y:S02]  /*d690*/  LOP3.LUT R213, R213, 0xfffffffe, RZ, 0xc0, !PT ;  /* 0xfffffffed5d57812 */ /* 0x000fe400078ec0ff */
        /* <DEDUP_REMOVED lines=31> */
[----:B------:R-:W-:-:S04]  /*d890*/  ISETP.GT.AND P0, PT, R0, 0x29, !P0 ;  /* 0x000000290000780c */ /* 0x000fc80004704270 */
[----:B------:R-:W-:-:S04]  /*d8a0*/  ISETP.LT.OR P0, PT, R2, 0x2a, P0 ;  /* 0x0000002a0200780c */ /* 0x000fc80000701670 */
[----:B------:R-:W-:Y:S01]  /*d8b0*/  FSEL R32, R32, -INF , !P0 ;  /* 0xff80000020207808 */ /* 0x000fe20004000000 */
[----:B------:R-:W-:Y:S06]  /*d8c0*/  BRA.DIV ~URZ, `(.L_x_2373) ;  /* 0x000132027f007947 */ /* 0x000fec000b800000 */
[----:B------:R1:W3:Y:S02]  /*d8d0*/  SHFL.IDX PT, R3, R4, 0x1, 0x1c1f ;  /* 0x003c1f0004037f89 */ /* 0x0002e400000e0000 */
.L_x_2528:
[----:B------:R-:W-:Y:S01]  /*d8e0*/  ISETP.LE.AND P0, PT, R13, c[0x0][0x32c], PT ;  /* 0x0000cb000d007a0c */ /* 0x000fe20003f03270 */
[--C-:B---3--:R-:W-:Y:S02]  /*d8f0*/  IMAD.IADD R2, R6, 0x1, R3.reuse ;  /* 0x0000000106027824 */ /* 0x108fe400078e0203 */
[----:B------:R-:W-:-:S03]  /*d900*/  IMAD.IADD R0, R8, 0x1, R3 ;  /* 0x0000000108007824 */ /* 0x000fc600078e0203 */
[----:B------:R-:W-:-:S07]  /*d910*/  IMNMX R2, R9, R2, PT ;  /* 0x0000000209027217 */ /* 0x000fce0003800200 */
        /* <DEDUP_REMOVED lines=12> */
.L_x_2376:
[----:B-12---:R-:W-:-:S04]  /*d9e0*/  MOV R4, 0x1 ;  /* 0x0000000100047802 */ /* 0x006fc80000000f00 */
[----:B------:R-:W-:-:S13]  /*d9f0*/  ISETP.NE.AND P0, PT, R4, c[0x0][0x32c], PT ;  /* 0x0000cb0004007a0c */ /* 0x000fda0003f05270 */
[----:B------:R-:W-:-:S05]  /*da00*/  @P0 IMAD.HI.U32 R4, R3, c[0x0][0x330], RZ ;  /* 0x0000cc0003040a27 */ /* 0x000fca00078e00ff */
[----:B------:R-:W-:Y:S02]  /*da10*/  @P0 SHF.R.U32.HI R3, RZ, c[0x0][0x334], R4 ;  /* 0x0000cd00ff030a19 */ /* 0x000fe40000011604 */
.L_x_2377:
[----:B------:R-:W-:Y:S05]  /*da20*/  BSYNC B0 ;  /* 0x0000000000007941 */ /* 0x000fea0003800000 */
.L_x_2375:
[----:B------:R-:W-:-:S05]  /*da30*/  IMAD R3, R3, c[0x0][0x32c], R10 ;  /* 0x0000cb0003037a24 */ /* 0x000fca00078e020a */
[----:B------:R-:W-:Y:S02]  /*da40*/  IADD3 R4, R3, c[0x0][0x32c], RZ ;  /* 0x0000cb0003047a10 */ /* 0x000fe40007ffe0ff */
[----:B------:R-:W-:Y:S02]  /*da50*/  IMNMX R0, R0, R3, !PT ;  /* 0x0000000300007217 */ /* 0x000fe40007800200 */
[----:B------:R-:W-:Y:S02]  /*da60*/  IMNMX R2, R2, R4, PT ;  /* 0x0000000402027217 */ /* 0x000fe40003800200 */
.L_x_2374:
[----:B------:R-:W-:Y:S02]  /*da70*/  LOP3.LUT P0, RZ, R213, 0x8, RZ, 0xc0, !PT ;  /* 0x00000008d5ff7812 */ /* 0x000fe4000780c0ff */
[----:B------:R-:W-:Y:S02]  /*da80*/  FMNMX.FTZ R13, R18, R20, !PT ;  /* 0x00000014120d7209 */ /* 0x000fe40007810000 */
[----:B------:R-:W-:Y:S02]  /*da90*/  ISETP.GT.AND P0, PT, R0, 0x1, !P0 ;  /* 0x000000010000780c */ /* 0x000fe40004704270 */
[----:B------:R-:W-:-:S02]  /*daa0*/  FMNMX.FTZ R13, R22, R13, !PT ;  /* 0x0000000d160d7209 */ /* 0x000fc40007810000 */
[----:B------:R-:W-:Y:S02]  /*dab0*/  ISETP.LT.OR P0, PT, R2, 0x2, P0 ;  /* 0x000000020200780c */ /* 0x000fe40000701670 */
[----:B------:R-:W-:Y:S02]  /*dac0*/  FMNMX.FTZ R13, R23, R13, !PT ;  /* 0x0000000d170d7209 */ /* 0x000fe40007810000 */
[----:B------:R-:W-:Y:S02]  /*dad0*/  FSEL R8, R59, -INF , !P0 ;  /* 0xff8000003b087808 */ /* 0x000fe40004000000 */
[----:B------:R-:W-:Y:S02]  /*dae0*/  LOP3.LUT P0, RZ, R213, 0x4, RZ, 0xc0, !PT ;  /* 0x00000004d5ff7812 */ /* 0x000fe4000780c0ff */
[----:B------:R-:W-:Y:S02]  /*daf0*/  FMNMX.FTZ R13, R25, R13, !PT ;  /* 0x0000000d190d7209 */ /* 0x000fe40007810000 */
[----:B------:R-:W-:-:S02]  /*db00*/  ISETP.GT.AND P0, PT, R0, 0x8, !P0 ;  /* 0x000000080000780c */ /* 0x000fc40004704270 */
[----:B------:R-:W-:Y:S02]  /*db10*/  FMNMX.FTZ R13, R26, R13, !PT ;  /* 0x0000000d1a0d7209 */ /* 0x000fe40007810000 */
[----:B------:R-:W-:Y:S02]  /*db20*/  ISETP.LT.OR P0, PT, R2, 0x9, P0 ;  /* 0x000000090200780c */ /* 0x000fe40000701670 */
[----:B------:R-:W-:Y:S02]  /*db30*/  FMNMX.FTZ R13, R27, R13, !PT ;  /* 0x0000000d1b0d7209 */ /* 0x000fe40007810000 */
[----:B------:R-:W-:Y:S02]  /*db40*/  FSEL R9, R46, -INF , !P0 ;  /* 0xff8000002e097808 */ /* 0x000fe40004000000 */
[----:B------:R-:W-:Y:S02]  /*db50*/  LOP3.LUT P0, RZ, R213, 0x2, RZ, 0xc0, !PT ;  /* 0x00000002d5ff7812 */ /* 0x000fe4000780c0ff */
[----:B------:R-:W-:-:S02]  /*db60*/  FMNMX.FTZ R13, R28, R13, !PT ;  /* 0x0000000d1c0d7209 */ /* 0x000fc40007810000 */
[----:B------:R-:W-:Y:S02]  /*db70*/  ISETP.GT.AND P0, PT, R0, 0x9, !P0 ;  /* 0x000000090000780c */ /* 0x000fe40004704270 */
[----:B------:R-:W-:Y:S02]  /*db80*/  FMNMX.FTZ R13, R29, R13, !PT ;  /* 0x0000000d1d0d7209 */ /* 0x000fe40007810000 */
[----:B------:R-:W-:Y:S02]  /*db90*/  ISETP.LT.OR P0, PT, R2, 0xa, P0 ;  /* 0x0000000a0200780c */ /* 0x000fe40000701670 */
[----:B------:R-:W-:Y:S02]  /*dba0*/  FMNMX.FTZ R13, R31, R13, !PT ;  /* 0x0000000d1f0d7209 */ /* 0x000fe40007810000 */
[----:B------:R-:W-:Y:S02]  /*dbb0*/  FSEL R11, R47, -INF , !P0 ;  /* 0xff8000002f0b7808 */ /* 0x000fe40004000000 */
[----:B------:R-:W-:-:S02]  /*dbc0*/  LOP3.LUT P0, RZ, R213, 0x1, RZ, 0xc0, !PT ;  /* 0x00000001d5ff7812 */ /* 0x000fc4000780c0ff */
[----:B------:R-:W-:Y:S02]  /*dbd0*/  FMNMX.FTZ R13, R33, R13, !PT ;  /* 0x0000000d210d7209 */ /* 0x000fe40007810000 */
[----:B------:R-:W-:Y:S02]  /*dbe0*/  ISETP.GT.AND P0, PT, R0, 0x10, !P0 ;  /* 0x000000100000780c */ /* 0x000fe40004704270 */
[----:B------:R-:W-:Y:S02]  /*dbf0*/  FMNMX.FTZ R13, R32, R13, !PT ;  /* 0x0000000d200d7209 */ /* 0x000fe40007810000 */
        /* <DEDUP_REMOVED lines=19> */
[----:B------:R-:W-:-:S04]  /*dd30*/  ISETP.GT.AND P0, PT, R0, RZ, !P1 ;  /* 0x000000ff0000720c */ /* 0x000fc80004f04270 */
[----:B------:R-:W-:-:S04]  /*dd40*/  ISETP.LT.OR P0, PT, R2, 0x1, P0 ;  /* 0x000000010200780c */ /* 0x000fc80000701670 */
[----:B-12---:R-:W-:Y:S02]  /*dd50*/  FSEL R4, R58, -INF , !P0 ;  /* 0xff8000003a047808 */ /* 0x006fe40004000000 */
[----:B------:R-:W-:Y:S02]  /*dd60*/  ISETP.GT.AND P0, PT, R0, 0x28, !P5 ;  /* 0x000000280000780c */ /* 0x000fe40006f04270 */
[----:B------:R-:W-:Y:S02]  /*dd70*/  FMNMX.FTZ R6, R4, R8, !PT ;  /* 0x0000000804067209 */ /* 0x000fe40007810000 */
[----:B------:R-:W-:Y:S02]  /*dd80*/  ISETP.LT.OR P0, PT, R2, 0x29, P0 ;  /* 0x000000290200780c */ /* 0x000fe40000701670 */
[----:B------:R-:W-:Y:S02]  /*dd90*/  FMNMX.FTZ R6, R9, R6, !PT ;  /* 0x0000000609067209 */ /* 0x000fe40007810000 */
[----:B------:R-:W-:-:S02]  /*dda0*/  FSEL R30, R30, -INF , !P0 ;  /* 0xff8000001e1e7808 */ /* 0x000fc40004000000 */
[----:B------:R-:W-:Y:S02]  /*ddb0*/  FMNMX.FTZ R6, R11, R6, !PT ;  /* 0x000000060b067209 */ /* 0x000fe40007810000 */
[----:B------:R-:W-:Y:S02]  /*ddc0*/  ISETP.GT.AND P0, PT, R0, 0x29, !P6 ;  /* 0x000000290000780c */ /* 0x000fe40007704270 */
[----:B------:R-:W-:Y:S02]  /*ddd0*/  FMNMX.FTZ R6, R14, R6, !PT ;  /* 0x000000060e067209 */ /* 0x000fe40007810000 */
[----:B------:R-:W-:Y:S02]  /*dde0*/  ISETP.LT.OR P0, PT, R2, 0x2a, P0 ;  /* 0x0000002a0200780c */ /* 0x000fe40000701670 */
[----:B------:R-:W-:Y:S02]  /*ddf0*/  FMNMX.FTZ R6, R16, R6, !PT ;  /* 0x0000000610067209 */ /* 0x000fe40007810000 */
[----:B------:R-:W-:-:S02]  /*de00*/  FSEL R10, R35, -INF , !P0 ;  /* 0xff800000230a7808 */ /* 0x000fc40004000000 */
[----:B------:R-:W-:-:S04]  /*de10*/  FMNMX.FTZ R6, R17, R6, !PT ;  /* 0x0000000611067209 */ /* 0x000fc80007810000 */
[----:B------:R-:W-:-:S04]  /*de20*/  FMNMX.FTZ R6, R19, R6, !PT ;  /* 0x0000000613067209 */ /* 0x000fc80007810000 */
[----:B------:R-:W-:-:S04]  /*de30*/  FMNMX.FTZ R6, R21, R6, !PT ;  /* 0x0000000615067209 */ /* 0x000fc80007810000 */
[----:B------:R-:W-:-:S04]  /*de40*/  FMNMX.FTZ R6, R24, R6, !PT ;  /* 0x0000000618067209 */ /* 0x000fc80007810000 */
[----:B------:R-:W-:-:S04]  /*de50*/  FMNMX.FTZ R6, R30, R6, !PT ;  /* 0x000000061e067209 */ /* 0x000fc80007810000 */
[----:B------:R-:W-:Y:S01]  /*de60*/  FMNMX.FTZ R6, R10, R6, !PT ;  /* 0x000000060a067209 */ /* 0x000fe20007810000 */
[----:B------:R-:W-:Y:S05]  /*de70*/  BRA.DIV ~URZ, `(.L_x_2378) ;  /* 0x00012cc27f007947 */ /* 0x000fea000b800000 */
[----:B------:R1:W2:Y:S02]  /*de80*/  SHFL.BFLY PT, R184, R13, 0x2, 0x1f ;  /* 0x0c401f000db87f89 */ /* 0x0002a400000e0000 */
.L_x_2529:
[----:B-12---:R-:W-:Y:S01]  /*de90*/  FMNMX.FTZ R13, R13, R184, !PT ;  /* 0x000000b80d0d7209 */ /* 0x006fe20007810000 */
[----:B------:R-:W-:Y:S05]  /*dea0*/  BRA.DIV ~URZ, `(.L_x_2379) ;  /* 0x00012ce27f007947 */ /* 0x000fea000b800000 */
[----:B------:R-:W1:Y:S04]  /*deb0*/  SHFL.BFLY PT, R0, R6, 0x2, 0x1f ;  /* 0x0c401f0006007f89 */ /* 0x000e6800000e0000 */
[----:B------:R-:W2:Y:S01]  /*dec0*/  SHFL.BFLY PT, R2, R13, 0x1, 0x1f ;  /* 0x0c201f000d027f89 */ /* 0x000ea200000e0000 */
[----:B-1----:R-:W-:Y:S02]  /*ded0*/  FMNMX.FTZ R6, R6, R0, !PT ;  /* 0x0000000006067209 */ /* 0x002fe40007810000 */
[----:B--2---:R-:W-:-:S03]  /*dee0*/  FMNMX.FTZ R13, R13, R2, !PT ;  /* 0x000000020d0d7209 */ /* 0x004fc60007810000 */
[----:B------:R1:W2:Y:S04]  /*def0*/  SHFL.BFLY PT, R184, R6, 0x1, 0x1f ;  /* 0x0c201f0006b87f89 */ /* 0x0002a800000e0000 */
.L_x_2530:
[C---:B------:R-:W-:Y:S01]  /*df00*/  FMUL.FTZ R0, R13.reuse, c[0x0][0x2d0] ;  /* 0x0000b4000d007a20 */ /* 0x040fe20000410000 */
[----:B------:R-:W-:Y:S01]  /*df10*/  FSETP.NEU.FTZ.AND P0, PT, R13, -INF , PT ;  /* 0xff8000000d00780b */ /* 0x000fe20003f1d000 */
[----:B------:R-:W-:Y:S01]  /*df20*/  WARPSYNC 0xffffffff ;  /* 0xffffffff00007948 */ /* 0x000fe20003800000 */
[----:B-12---:R-:W-:Y:S02]  /*df30*/  FMNMX.FTZ R6, R184, R6, !PT ;  /* 0x00000006b8067209 */ /* 0x006fe40007810000 */
[----:B------:R-:W-:Y:S02]  /*df40*/  FSEL R0, R0, RZ, P0 ;  /* 0x000000ff00007208 */ /* 0x000fe40000000000 */
[C---:B------:R-:W-:Y:S01]  /*df50*/  FSETP.NEU.FTZ.AND P0, PT, R6.reuse, -INF , PT ;  /* 0xff8000000600780b */ /* 0x040fe20003f1d000 */
[----:B------:R-:W-:Y:S02]  /*df60*/  FMUL.FTZ R3, R6, c[0x0][0x2d0] ;  /* 0x0000b40006037a20 */ /* 0x000fe40000410000 */
[----:B------:R-:W-:-:S04]  /*df70*/  FFMA.FTZ R2, R18, c[0x0][0x2d0], -R0 ;  /* 0x0000b40012027a23 */ /* 0x000fc80000010800 */
[----:B------:R1:W-:Y:S02]  /*df80*/  MUFU.EX2 R40, R2 ;  /* 0x0000000200287308 */ /* 0x0003e40000000800 */
[----:B-1----:R-:W-:-:S06]  /*df90*/  FFMA.FTZ R2, R20, c[0x0][0x2d0], -R0 ;  /* 0x0000b40014027a23 */ /* 0x002fcc0000010800 */
[----:B------:R1:W2:Y:S02]  /*dfa0*/  MUFU.EX2 R38, R2 ;  /* 0x0000000200267308 */ /* 0x0002a40000000800 */
[----:B-1----:R-:W-:-:S06]  /*dfb0*/  FFMA.FTZ R2, R22, c[0x0][0x2d0], -R0 ;  /* 0x0000b40016027a23 */ /* 0x002fcc0000010800 */
[----:B------:R1:W3:Y:S02]  /*dfc0*/  MUFU.EX2 R39, R2 ;  /* 0x0000000200277308 */ /* 0x0002e40000000800 */
[----:B-1----:R-:W-:-:S06]  /*dfd0*/  FFMA.FTZ R2, R23, c[0x0][0x2d0], -R0 ;  /* 0x0000b40017027a23 */ /* 0x002fcc0000010800 */
[----:B------:R1:W4:Y:S02]  /*dfe0*/  MUFU.EX2 R18, R2 ;  /* 0x0000000200127308 */ /* 0x0003240000000800 */
[----:B-1----:R-:W-:-:S06]  /*dff0*/  FFMA.FTZ R2, R25, c[0x0][0x2d0], -R0 ;  /* 0x0000b40019027a23 */ /* 0x002fcc0000010800 */
[----:B------:R1:W5:Y:S02]  /*e000*/  MUFU.EX2 R37, R2 ;  /* 0x0000000200257308 */ /* 0x0003640000000800 */
[----:B-1----:R-:W-:-:S06]  /*e010*/  FFMA.FTZ R2, R26, c[0x0][0x2d0], -R0 ;  /* 0x0000b4001a027a23 */ /* 0x002fcc0000010800 */
[----:B------:R1:W1:Y:S02]  /*e020*/  MUFU.EX2 R35, R2 ;  /* 0x0000000200237308 */ /* 0x0002640000000800 */
[----:B-1----:R-:W-:-:S06]  /*e030*/  FFMA.FTZ R2, R27, c[0x0][0x2d0], -R0 ;  /* 0x0000b4001b027a23 */ /* 0x002fcc0000010800 */
[----:B------:R1:W-:Y:S02]  /*e040*/  MUFU.EX2 R36, R2 ;  /* 0x0000000200247308 */ /* 0x0003e40000000800 */
        /* <DEDUP_REMOVED lines=8> */
[----:B-1----:R-:W-:Y:S01]  /*e0d0*/  FFMA.FTZ R2, R32, c[0x0][0x2d0], -R0 ;  /* 0x0000b40020027a23 */ /* 0x002fe20000010800 */
[----:B------:R-:W-:Y:S01]  /*e0e0*/  FSEL R0, R3, RZ, P0 ;  /* 0x000000ff03007208 */ /* 0x000fe20000000000 */
[----:B--2---:R-:W-:-:S04]  /*e0f0*/  FADD.FTZ R3, R40, R38 ;  /* 0x0000002628037221 */ /* 0x004fc80000010000 */
[----:B------:R1:W-:Y:S01]  /*e100*/  MUFU.EX2 R138, R2 ;  /* 0x00000002008a7308 */ /* 0x0003e20000000800 */
[----:B---3--:R-:W-:-:S04]  /*e110*/  FADD.FTZ R3, R39, R3 ;  /* 0x0000000327037221 */ /* 0x008fc80000010000 */
[C---:B----4-:R-:W-:Y:S01]  /*e120*/  FADD.FTZ R3, R18.reuse, R3 ;  /* 0x0000000312037221 */ /* 0x050fe20000010000 */
[----:B------:R-:W-:-:S03]  /*e130*/  F2FP.BF16.PACK_AB R18, R18, R39 ;  /* 0x000000271212723e */ /* 0x000fc600000010ff */
[----:B-----5:R-:W-:Y:S02]  /*e140*/  FADD.FTZ R3, R37, R3 ;  /* 0x0000000325037221 */ /* 0x020fe40000010000 */
[----:B-1----:R-:W-:-:S04]  /*e150*/  FFMA.FTZ R2, R4, c[0x0][0x2d0], -R0 ;  /* 0x0000b40004027a23 */ /* 0x002fc80000010800 */
[----:B------:R1:W-:Y:S02]  /*e160*/  MUFU.EX2 R27, R2 ;  /* 0x00000002001b7308 */ /* 0x0003e40000000800 */
[----:B-1----:R-:W-:Y:S01]  /*e170*/  FFMA.FTZ R2, R8, c[0x0][0x2d0], -R0 ;  /* 0x0000b40008027a23 */ /* 0x002fe20000010800 */
[----:B------:R-:W-:-:S05]  /*e180*/  F2FP.BF16.PACK_AB R8, R35, R37 ;  /* 0x000000252308723e */ /* 0x000fca00000010ff */
[----:B------:R1:W2:Y:S02]  /*e190*/  MUFU.EX2 R26, R2 ;  /* 0x00000002001a7308 */ /* 0x0002a40000000800 */
[----:B-1----:R-:W-:Y:S02]  /*e1a0*/  FFMA.FTZ R2, R9, c[0x0][0x2d0], -R0 ;  /* 0x0000b40009027a23 */ /* 0x002fe40000010800 */
[----:B--2---:R-:W-:-:S04]  /*e1b0*/  FADD.FTZ R4, R27, R26 ;  /* 0x0000001a1b047221 */ /* 0x004fc80000010000 */
[----:B------:R1:W2:Y:S02]  /*e1c0*/  MUFU.EX2 R25, R2 ;  /* 0x0000000200197308 */ /* 0x0002a40000000800 */
[----:B-1----:R-:W-:Y:S02]  /*e1d0*/  FFMA.FTZ R2, R11, c[0x0][0x2d0], -R0 ;  /* 0x0000b4000b027a23 */ /* 0x002fe40000010800 */
[----:B--2---:R-:W-:-:S04]  /*e1e0*/  FADD.FTZ R4, R25, R4 ;  /* 0x0000000419047221 */ /* 0x004fc80000010000 */
[----:B------:R1:W2:Y:S02]  /*e1f0*/  MUFU.EX2 R23, R2 ;  /* 0x0000000200177308 */ /* 0x0002a40000000800 */
[----:B-1----:R-:W-:Y:S02]  /*e200*/  FFMA.FTZ R2, R14, c[0x0][0x2d0], -R0 ;  /* 0x0000b4000e027a23 */ /* 0x002fe40000010800 */
[----:B--2---:R-:W-:-:S04]  /*e210*/  FADD.FTZ R4, R23, R4 ;  /* 0x0000000417047221 */ /* 0x004fc80000010000 */
[----:B------:R1:W2:Y:S02]  /*e220*/  MUFU.EX2 R22, R2 ;  /* 0x0000000200167308 */ /* 0x0002a40000000800 */
[----:B-1----:R-:W-:Y:S01]  /*e230*/  FFMA.FTZ R2, R16, c[0x0][0x2d0], -R0 ;  /* 0x0000b40010027a23 */ /* 0x002fe20000010800 */
[----:B------:R-:W-:Y:S01]  /*e240*/  F2FP.BF16.PACK_AB R16, R38, R40 ;  /* 0x000000282610723e */ /* 0x000fe200000010ff */
[----:B--2---:R-:W-:-:S04]  /*e250*/  FADD.FTZ R4, R22, R4 ;  /* 0x0000000416047221 */ /* 0x004fc80000010000 */
[----:B------:R1:W2:Y:S02]  /*e260*/  MUFU.EX2 R9, R2 ;  /* 0x0000000200097308 */ /* 0x0002a40000000800 */
[----:B-1----:R-:W-:Y:S01]  /*e270*/  FFMA.FTZ R2, R17, c[0x0][0x2d0], -R0 ;  /* 0x0000b40011027a23 */ /* 0x002fe20000010800 */
[----:B------:R-:W-:-:S05]  /*e280*/  F2FP.BF16.PACK_AB R17, R26, R27 ;  /* 0x0000001b1a11723e */ /* 0x000fca00000010ff */
[----:B------:R1:W3:Y:S02]  /*e290*/  MUFU.EX2 R20, R2 ;  /* 0x0000000200147308 */ /* 0x0002e40000000800 */
[----:B-1----:R-:W-:Y:S01]  /*e2a0*/  FFMA.FTZ R2, R19, c[0x0][0x2d0], -R0 ;  /* 0x0000b40013027a23 */ /* 0x002fe20000010800 */
[----:B------:R-:W-:-:S05]  /*e2b0*/  F2FP.BF16.PACK_AB R19, R23, R25 ;  /* 0x000000191713723e */ /* 0x000fca00000010ff */
[----:B------:R1:W4:Y:S02]  /*e2c0*/  MUFU.EX2 R11, R2 ;  /* 0x00000002000b7308 */ /* 0x0003240000000800 */
[----:B-1----:R-:W-:-:S06]  /*e2d0*/  FFMA.FTZ R2, R21, c[0x0][0x2d0], -R0 ;  /* 0x0000b40015027a23 */ /* 0x002fcc0000010800 */
[----:B------:R1:W5:Y:S02]  /*e2e0*/  MUFU.EX2 R14, R2 ;  /* 0x00000002000e7308 */ /* 0x0003640000000800 */
[----:B-1----:R-:W-:-:S06]  /*e2f0*/  FFMA.FTZ R2, R24, c[0x0][0x2d0], -R0 ;  /* 0x0000b40018027a23 */ /* 0x002fcc0000010800 */
[----:B------:R1:W1:Y:S02]  /*e300*/  MUFU.EX2 R137, R2 ;  /* 0x0000000200897308 */ /* 0x0002640000000800 */
[----:B-1----:R-:W-:Y:S02]  /*e310*/  FADD.FTZ R2, R35, R3 ;  /* 0x0000000323027221 */ /* 0x002fe40000010000 */
[----:B------:R-:W-:Y:S02]  /*e320*/  FFMA.FTZ R3, R30, c[0x0][0x2d0], -R0 ;  /* 0x0000b4001e037a23 */ /* 0x000fe40000010800 */
[----:B------:R-:W-:Y:S02]  /*e330*/  FADD.FTZ R2, R36, R2 ;  /* 0x0000000224027221 */ /* 0x000fe40000010000 */
[----:B------:R2:W1:Y:S02]  /*e340*/  MUFU.EX2 R139, R3 ;  /* 0x00000003008b7308 */ /* 0x0004640000000800 */
[----:B------:R-:W-:-:S02]  /*e350*/  FADD.FTZ R2, R34, R2 ;  /* 0x0000000222027221 */ /* 0x000fc40000010000 */
[C---:B--2---:R-:W-:Y:S01]  /*e360*/  FADD.FTZ R3, R9.reuse, R4 ;  /* 0x0000000409037221 */ /* 0x044fe20000010000 */
[----:B------:R-:W-:Y:S01]  /*e370*/  F2FP.BF16.PACK_AB R9, R9, R22 ;  /* 0x000000160909723e */ /* 0x000fe200000010ff */
[----:B------:R-:W-:Y:S01]  /*e380*/  FFMA.FTZ R4, R10, c[0x0][0x2d0], -R0 ;  /* 0x0000b4000a047a23 */ /* 0x000fe20000010800 */
[----:B------:R-:W-:Y:S01]  /*e390*/  F2FP.BF16.PACK_AB R10, R34, R36 ;  /* 0x00000024220a723e */ /* 0x000fe200000010ff */
[----:B---3--:R-:W-:Y:S02]  /*e3a0*/  FADD.FTZ R3, R20, R3 ;  /* 0x0000000314037221 */ /* 0x008fe40000010000 */
[----:B------:R-:W-:Y:S02]  /*e3b0*/  FADD.FTZ R0, R29, R2 ;  /* 0x000000021d007221 */ /* 0x000fe40000010000 */
[----:B------:R-:W2:Y:S01]  /*e3c0*/  MUFU.EX2 R4, R4 ;  /* 0x0000000400047308 */ /* 0x000ea20000000800 */
[C---:B----4-:R-:W-:Y:S01]  /*e3d0*/  FADD.FTZ R3, R11.reuse, R3 ;  /* 0x000000030b037221 */ /* 0x050fe20000010000 */
[----:B------:R-:W-:Y:S01]  /*e3e0*/  F2FP.BF16.PACK_AB R11, R11, R20 ;  /* 0x000000140b0b723e */ /* 0x000fe200000010ff */
[C---:B------:R-:W-:Y:S01]  /*e3f0*/  FADD.FTZ R0, R136.reuse, R0 ;  /* 0x0000000088007221 */ /* 0x040fe20000010000 */
[----:B------:R-:W-:Y:S01]  /*e400*/  F2FP.BF16.PACK_AB R136, R136, R29 ;  /* 0x0000001d8888723e */ /* 0x000fe200000010ff */
[----:B-----5:R-:W-:-:S02]  /*e410*/  FADD.FTZ R3, R14, R3 ;  /* 0x000000030e037221 */ /* 0x020fc40000010000 */
[----:B------:R-:W-:Y:S02]  /*e420*/  FADD.FTZ R0, R28, R0 ;  /* 0x000000001c007221 */ /* 0x000fe40000010000 */
[C---:B------:R-:W-:Y:S01]  /*e430*/  FADD.FTZ R3, R137.reuse, R3 ;  /* 0x0000000389037221 */ /* 0x040fe20000010000 */
[----:B------:R-:W-:Y:S01]  /*e440*/  F2FP.BF16.PACK_AB R137, R137, R14 ;  /* 0x0000000e8989723e */ /* 0x000fe200000010ff */
[C---:B------:R-:W-:Y:S01]  /*e450*/  FADD.FTZ R234, R138.reuse, R0 ;  /* 0x000000008aea7221 */ /* 0x040fe20000010000 */
[----:B------:R-:W-:Y:S01]  /*e460*/  F2FP.BF16.PACK_AB R138, R138, R28 ;  /* 0x0000001c8a8a723e */ /* 0x000fe200000010ff */
[----:B-1----:R-:W-:Y:S01]  /*e470*/  FADD.FTZ R3, R139, R3 ;  /* 0x000000038b037221 */ /* 0x002fe20000010000 */
[----:B--2---:R-:W-:-:S03]  /*e480*/  F2FP.BF16.PACK_AB R139, R4, R139 ;  /* 0x0000008b048b723e */ /* 0x004fc600000010ff */
[----:B------:R-:W-:Y:S02]  /*e490*/  FADD.FTZ R233, R4, R3 ;  /* 0x0000000304e97221 */ /* 0x000fe40000010000 */
[----:B------:R-:W1:Y:S04]  /*e4a0*/  LDSM.16.MT88.4 R20, [R193] ;  /* 0x00000000c114783b */ /* 0x000e680000004200 */
[----:B------:R-:W2:Y:S04]  /*e4b0*/  LDSM.16.MT88.4 R32, [R194] ;  /* 0x00000000c220783b */ /* 0x000ea80000004200 */
[----:B------:R-:W-:Y:S04]  /*e4c0*/  LDSM.16.MT88.4 R48, [R194+0x800] ;  /* 0x00080000c230783b */ /* 0x000fe80000004200 */
[----:B------:R-:W3:Y:S04]  /*e4d0*/  LDSM.16.MT88.4 R36, [R193+0x800] ;  /* 0x00080000c124783b */ /* 0x000ee80000004200 */
[----:B------:R-:W4:Y:S04]  /*e4e0*/  LDSM.16.MT88.4 R40, [R196] ;  /* 0x00000000c428783b */ /* 0x000f280000004200 */
[----:B------:R-:W5:Y:S04]  /*e4f0*/  LDSM.16.MT88.4 R52, [R195] ;  /* 0x00000000c334783b */ /* 0x000f680000004200 */
[----:B------:R-:W-:Y:S04]  /*e500*/  LDSM.16.MT88.4 R60, [R195+0x800] ;  /* 0x00080000c33c783b */ /* 0x000fe80000004200 */
[----:B------:R-:W-:Y:S04]  /*e510*/  LDSM.16.MT88.4 R44, [R193+0x1800] ;  /* 0x00180000c12c783b */ /* 0x000fe80000004200 */
[----:B------:R-:W-:Y:S04]  /*e520*/  LDSM.16.MT88.4 R64, [R194+0x2000] ;  /* 0x00200000c240783b */ /* 0x000fe80000004200 */
[----:B------:R-:W-:Y:S01]  /*e530*/  LDSM.16.MT88.4 R72, [R193+0x3000] ;  /* 0x00300000c148783b */ /* 0x000fe20000004200 */
[C---:B-1----:R-:W-:Y:S03]  /*e540*/  HMMA.16816.F32.BF16 R28, R16.reuse, R20, RZ ;  /* 0x00000014101c723c */ /* 0x042fe600000418ff */
[----:B------:R-:W-:Y:S04]  /*e550*/  LDSM.16.MT88.4 R68, [R196+0x2000] ;  /* 0x00200000c444783b */ /* 0x000fe80000004200 */
[----:B------:R-:W-:Y:S01]  /*e560*/  LDSM.16.MT88.4 R76, [R194+0x3000] ;  /* 0x00300000c24c783b */ /* 0x000fe20000004200 */
[C---:B------:R-:W-:Y:S03]  /*e570*/  HMMA.16816.F32.BF16 R24, R16.reuse, R22, RZ ;  /* 0x000000161018723c */ /* 0x040fe600000418ff */
[----:B------:R-:W-:Y:S04]  /*e580*/  LDSM.16.MT88.4 R80, [R194+0x3800] ;  /* 0x00380000c250783b */ /* 0x000fe80000004200 */
[----:B------:R-:W-:Y:S01]  /*e590*/  LDSM.16.MT88.4 R84, [R195+0x3000] ;  /* 0x00300000c354783b */ /* 0x000fe20000004200 */
[----:B--2---:R-:W-:Y:S03]  /*e5a0*/  HMMA.16816.F32.BF16 R20, R16, R32, RZ ;  /* 0x000000201014723c */ /* 0x004fe600000418ff */
[----:B------:R-:W-:Y:S04]  /*e5b0*/  LDSM.16.MT88.4 R164, [R193+0x1000] ;  /* 0x00100000c1a4783b */ /* 0x000fe80000004200 */
[----:B------:R-:W-:Y:S01]  /*e5c0*/  LDSM.16.MT88.4 R156, [R194+0x1000] ;  /* 0x00100000c29c783b */ /* 0x000fe20000004200 */
[C---:B---3--:R-:W-:Y:S08]  /*e5d0*/  HMMA.16816.F32.BF16 R168, R8.reuse, R36, R28 ;  /* 0x0000002408a8723c */ /* 0x048ff0000004181c */
[C---:B------:R-:W-:Y:S01]  /*e5e0*/  HMMA.16816.F32.BF16 R148, R8.reuse, R38, R24 ;  /* 0x000000260894723c */ /* 0x040fe20000041818 */
[----:B------:R-:W1:Y:S07]  /*e5f0*/  LDSM.16.MT88.4 R36, [R196+0x800] ;  /* 0x00080000c424783b */ /* 0x000e6e0000004200 */
[----:B------:R-:W-:Y:S08]  /*e600*/  HMMA.16816.F32.BF16 R160, R8, R48, R20 ;  /* 0x0000003008a0723c */ /* 0x000ff00000041814 */
[C---:B------:R-:W-:Y:S01]  /*e610*/  HMMA.16816.F32.BF16 R20, R16.reuse, R34, RZ ;  /* 0x000000221014723c */ /* 0x040fe200000418ff */
[----:B------:R-:W-:Y:S07]  /*e620*/  LDSM.16.MT88.4 R32, [R196+0x1800] ;  /* 0x00180000c420783b */ /* 0x000fee0000004200 */
[C---:B----4-:R-:W-:Y:S08]  /*e630*/  HMMA.16816.F32.BF16 R28, R16.reuse, R40, RZ ;  /* 0x00000028101c723c */ /* 0x050ff000000418ff */
[----:B------:R-:W-:Y:S01]  /*e640*/  HMMA.16816.F32.BF16 R24, R16, R42, RZ ;  /* 0x0000002a1018723c */ /* 0x000fe200000418ff */
[----:B------:R-:W2:Y:S07]  /*e650*/  LDSM.16.MT88.4 R40, [R193+0x2000] ;  /* 0x00200000c128783b */ /* 0x000eae0000004200 */
[----:B------:R-:W-:Y:S01]  /*e660*/  HMMA.16816.F32.BF16 R56, R8, R50, R20 ;  /* 0x000000320838723c */ /* 0x000fe20000041814 */
[----:B------:R-:W-:Y:S07]  /*e670*/  LDSM.16.MT88.4 R48, [R193+0x3800] ;  /* 0x00380000c130783b */ /* 0x000fee0000004200 */
[----:B-----5:R-:W-:Y:S08]  /*e680*/  HMMA.16816.F32.BF16 R20, R16, R52, RZ ;  /* 0x000000341014723c */ /* 0x020ff000000418ff */
[----:B-1----:R-:W-:Y:S08]  /*e690*/  HMMA.16816.F32.BF16 R152, R8, R36, R28 ;  /* 0x000000240898723c */ /* 0x002ff0000004181c */
[----:B------:R-:W-:Y:S01]  /*e6a0*/  HMMA.16816.F32.BF16 R28, R16, R54, RZ ;  /* 0x00000036101c723c */ /* 0x000fe200000418ff */
[----:B------:R-:W-:Y:S01]  /*e6b0*/  IMAD.MOV.U32 R4, RZ, RZ, R56 ;  /* 0x000000ffff047224 */ /* 0x000fe200078e0038 */
[----:B------:R-:W-:Y:S01]  /*e6c0*/  MOV R2, R58 ;  /* 0x0000003a00027202 */ /* 0x000fe20000000f00 */
[----:B------:R-:W-:Y:S01]  /*e6d0*/  IMAD.MOV.U32 R3, RZ, RZ, R57 ;  /* 0x000000ffff037224 */ /* 0x000fe200078e0039 */
[----:B------:R-:W-:Y:S01]  /*e6e0*/  LDSM.16.MT88.4 R52, [R195+0x2000] ;  /* 0x00200000c334783b */ /* 0x000fe20000004200 */
[----:B------:R-:W-:-:S03]  /*e6f0*/  IMAD.MOV.U32 R0, RZ, RZ, R59 ;  /* 0x000000ffff007224 */ /* 0x000fc600078e003b */
[C---:B------:R-:W-:Y:S01]  /*e700*/  HMMA.16816.F32.BF16 R20, R8.reuse, R60, R20 ;  /* 0x0000003c0814723c */ /* 0x040fe20000041814 */
[----:B------:R-:W1:Y:S07]  /*e710*/  LDSM.16.MT88.4 R56, [R194+0x1800] ;  /* 0x00180000c238783b */ /* 0x000e6e0000004200 */
[----:B------:R-:W-:Y:S08]  /*e720*/  HMMA.16816.F32.BF16 R24, R8, R38, R24 ;  /* 0x000000260818723c */ /* 0x000ff00000041818 */
[----:B------:R-:W-:Y:S08]  /*e730*/  HMMA.16816.F32.BF16 R36, R16, R44, RZ ;  /* 0x0000002c1024723c */ /* 0x000ff000000418ff */
[----:B------:R-:W-:Y:S01]  /*e740*/  MOV R95, R20 ;  /* 0x00000014005f7202 */ /* 0x000fe20000000f00 */
[----:B------:R-:W-:Y:S01]  /*e750*/  IMAD.MOV.U32 R94, RZ, RZ, R21 ;  /* 0x000000ffff5e7224 */ /* 0x000fe200078e0015 */
[----:B------:R-:W-:Y:S01]  /*e760*/  MOV R92, R23 ;  /* 0x00000017005c7202 */ /* 0x000fe20000000f00 */
[----:B------:R-:W-:Y:S01]  /*e770*/  IMAD.MOV.U32 R93, RZ, RZ, R22 ;  /* 0x000000ffff5d7224 */ /* 0x000fe200078e0016 */
[----:B------:R-:W-:Y:S04]  /*e780*/  HMMA.16816.F32.BF16 R168, R136, R164, R168 ;  /* 0x000000a488a8723c */ /* 0x000fe800000418a8 */
[----:B------:R-:W-:Y:S01]  /*e790*/  IMAD.MOV.U32 R102, RZ, RZ, R24 ;  /* 0x000000ffff667224 */ /* 0x000fe200078e0018 */
[----:B------:R-:W-:Y:S01]  /*e7a0*/  MOV R101, R25 ;  /* 0x0000001900657202 */ /* 0x000fe20000000f00 */
[----:B------:R-:W-:-:S02]  /*e7b0*/  IMAD.MOV.U32 R100, RZ, RZ, R26 ;  /* 0x000000ffff647224 */ /* 0x000fc400078e001a */
[----:B------:R-:W-:Y:S01]  /*e7c0*/  HMMA.16816.F32.BF16 R20, R8, R62, R28 ;  /* 0x0000003e0814723c */ /* 0x000fe2000004181c */
[----:B------:R-:W-:Y:S01]  /*e7d0*/  IMAD.MOV.U32 R14, RZ, RZ, R27 ;  /* 0x000000ffff0e7224 */ /* 0x000fe200078e001b */
[----:B------:R-:W3:Y:S04]  /*e7e0*/  LDSM.16.MT88.4 R28, [R195+0x1800] ;  /* 0x00180000c31c783b */ /* 0x000ee80000004200 */
[----:B------:R-:W4:Y:S02]  /*e7f0*/  LDSM.16.MT88.4 R60, [R196+0x3000] ;  /* 0x00300000c43c783b */ /* 0x000f240000004200 */
[----:B------:R-:W-:Y:S08]  /*e800*/  HMMA.16816.F32.BF16 R24, R16, R46, RZ ;  /* 0x0000002e1018723c */ /* 0x000ff000000418ff */
[----:B--2---:R-:W-:Y:S08]  /*e810*/  HMMA.16816.F32.BF16 R216, R8, R40, R36 ;  /* 0x0000002808d8723c */ /* 0x004ff00000041824 */
[----:B------:R-:W-:Y:S01]  /*e820*/  IMAD.MOV.U32 R106, RZ, RZ, R20 ;  /* 0x000000ffff6a7224 */ /* 0x000fe200078e0014 */
[----:B------:R-:W-:Y:S01]  /*e830*/  MOV R104, R22 ;  /* 0x0000001600687202 */ /* 0x000fe20000000f00 */
[----:B------:R-:W-:Y:S01]  /*e840*/  IMAD.MOV.U32 R105, RZ, RZ, R21 ;  /* 0x000000ffff697224 */ /* 0x000fe200078e0015 */
[----:B------:R-:W-:Y:S01]  /*e850*/  HMMA.16816.F32.BF16 R164, R136, R166, R148 ;  /* 0x000000a688a4723c */ /* 0x000fe20000041894 */
[----:B------:R-:W-:Y:S01]  /*e860*/  IMAD.MOV.U32 R103, RZ, RZ, R23 ;  /* 0x000000ffff677224 */ /* 0x000fe200078e0017 */
[----:B------:R-:W-:Y:S06]  /*e870*/  LDSM.16.MT88.4 R148, [R196+0x1000] ;  /* 0x00100000c494783b */ /* 0x000fec0000004200 */
[----:B-1----:R-:W-:Y:S08]  /*e880*/  HMMA.16816.F32.BF16 R20, R16, R56, RZ ;  /* 0x000000381014723c */ /* 0x002ff000000418ff */
[----:B------:R-:W-:Y:S08]  /*e890*/  HMMA.16816.F32.BF16 R188, R8, R42, R24 ;  /* 0x0000002a08bc723c */ /* 0x000ff00000041818 */
[----:B------:R-:W-:Y:S08]  /*e8a0*/  HMMA.16816.F32.BF16 R40, R16, R34, RZ ;  /* 0x000000221028723c */ /* 0x000ff000000418ff */
[----:B------:R-:W-:Y:S08]  /*e8b0*/  HMMA.16816.F32.BF16 R44, R8, R64, R20 ;  /* 0x00000040082c723c */ /* 0x000ff00000041814 */
[C---:B---3--:R-:W-:Y:S08]  /*e8c0*/  HMMA.16816.F32.BF16 R36, R16.reuse, R28, RZ ;  /* 0x0000001c1024723c */ /* 0x048ff000000418ff */
[C---:B------:R-:W-:Y:S08]  /*e8d0*/  HMMA.16816.F32.BF16 R24, R16.reuse, R74, RZ ;  /* 0x0000004a1018723c */ /* 0x040ff000000418ff */
[----:B------:R-:W-:Y:S01]  /*e8e0*/  MOV R108, R44 ;  /* 0x0000002c006c7202 */ /* 0x000fe20000000f00 */
[----:B------:R-:W-:Y:S01]  /*e8f0*/  IMAD.MOV.U32 R107, RZ, RZ, R45 ;  /* 0x000000ffff6b7224 */ /* 0x000fe200078e002d */
[----:B------:R-:W-:Y:S01]  /*e900*/  MOV R65, R46 ;  /* 0x0000002e00417202 */ /* 0x000fe20000000f00 */
[----:B------:R-:W-:Y:S01]  /*e910*/  IMAD.MOV.U32 R64, RZ, RZ, R47 ;  /* 0x000000ffff407224 */ /* 0x000fe200078e002f */
[C---:B------:R-:W-:Y:S08]  /*e920*/  HMMA.16816.F32.BF16 R56, R16.reuse, R58, RZ ;  /* 0x0000003a1038723c */ /* 0x040ff000000418ff */
[C---:B------:R-:W-:Y:S08]  /*e930*/  HMMA.16816.F32.BF16 R44, R16.reuse, R32, RZ ;  /* 0x00000020102c723c */ /* 0x040ff000000418ff */
[C---:B------:R-:W-:Y:S08]  /*e940*/  HMMA.16816.F32.BF16 R32, R16.reuse, R30, RZ ;  /* 0x0000001e1020723c */ /* 0x040ff000000418ff */
[----:B------:R-:W-:Y:S08]  /*e950*/  HMMA.16816.F32.BF16 R28, R16, R72, RZ ;  /* 0x00000048101c723c */ /* 0x000ff000000418ff */
[----:B------:R-:W-:Y:S01]  /*e960*/  HMMA.16816.F32.BF16 R72, R8, R68, R44 ;  /* 0x000000440848723c */ /* 0x000fe2000004182c */
[----:B------:R-:W1:Y:S07]  /*e970*/  LDSM.16.MT88.4 R44, [R196+0x3800] ;  /* 0x00380000c42c783b */ /* 0x000e6e0000004200 */
[----:B------:R-:W-:Y:S07]  /*e980*/  HMMA.16816.F32.BF16 R20, R16, R76, RZ ;  /* 0x0000004c1014723c */ /* 0x000fee00000418ff */
[----:B------:R-:W-:Y:S01]  /*e990*/  IMAD.MOV.U32 R77, RZ, RZ, R107 ;  /* 0x000000ffff4d7224 */ /* 0x000fe200078e006b */
[----:B------:R-:W-:Y:S01]  /*e9a0*/  HMMA.16816.F32.BF16 R96, R8, R54, R32 ;  /* 0x000000360860723c */ /* 0x000fe20000041820 */
[----:B------:R-:W-:-:S07]  /*e9b0*/  MOV R76, R108 ;  /* 0x0000006c004c7202 */ /* 0x000fce0000000f00 */
[----:B------:R-:W-:Y:S07]  /*e9c0*/  HMMA.16816.F32.BF16 R32, R16, R78, RZ ;  /* 0x0000004e1020723c */ /* 0x000fee00000418ff */
[----:B------:R-:W-:Y:S01]  /*e9d0*/  MOV R78, R65 ;  /* 0x00000041004e7202 */ /* 0x000fe20000000f00 */
[----:B------:R-:W-:Y:S01]  /*e9e0*/  HMMA.16816.F32.BF16 R88, R8, R48, R28 ;  /* 0x000000300858723c */ /* 0x000fe2000004181c */
[----:B------:R-:W-:Y:S01]  /*e9f0*/  IMAD.MOV.U32 R79, RZ, RZ, R64 ;  /* 0x000000ffff4f7224 */ /* 0x000fe200078e0040 */
[----:B------:R-:W-:Y:S01]  /*ea00*/  MOV R64, R106 ;  /* 0x0000006a00407202 */ /* 0x000fe20000000f00 */
[----:B------:R-:W-:-:S05]  /*ea10*/  IMAD.MOV.U32 R65, RZ, RZ, R105 ;  /* 0x000000ffff417224 */ /* 0x000fca00078e0069 */
[----:B------:R-:W-:Y:S01]  /*ea20*/  HMMA.16816.F32.BF16 R180, R8, R50, R24 ;  /* 0x0000003208b4723c */ /* 0x000fe20000041818 */
[----:B------:R-:W2:Y:S07]  /*ea30*/  LDSM.16.MT88.4 R48, [R193+0x4800] ;  /* 0x00480000c130783b */ /* 0x000eae0000004200 */
[C---:B----4-:R-:W-:Y:S07]  /*ea40*/  HMMA.16816.F32.BF16 R28, R16.reuse, R60, RZ ;  /* 0x0000003c101c723c */ /* 0x050fee00000418ff */
[----:B------:R-:W-:Y:S01]  /*ea50*/  MOV R60, R95 ;  /* 0x0000005f003c7202 */ /* 0x000fe20000000f00 */
[----:B------:R-:W-:Y:S01]  /*ea60*/  HMMA.16816.F32.BF16 R24, R16, R62, RZ ;  /* 0x0000003e1018723c */ /* 0x000fe200000418ff */
[----:B------:R-:W-:-:S06]  /*ea70*/  IMAD.MOV.U32 R61, RZ, RZ, R94 ;  /* 0x000000ffff3d7224 */ /* 0x000fcc00078e005e */
[----:B------:R-:W-:Y:S01]  /*ea80*/  MOV R62, R93 ;  /* 0x0000005d003e7202 */ /* 0x000fe20000000f00 */
[----:B------:R-:W-:Y:S01]  /*ea90*/  HMMA.16816.F32.BF16 R172, R8, R66, R56 ;  /* 0x0000004208ac723c */ /* 0x000fe20000041838 */
[----:B------:R-:W3:Y:S01]  /*eaa0*/  LDSM.16.MT88.4 R56, [R195+0x3800] ;  /* 0x00380000c338783b */ /* 0x000ee20000004200 */
[----:B------:R-:W-:-:S05]  /*eab0*/  IMAD.MOV.U32 R63, RZ, RZ, R92 ;  /* 0x000000ffff3f7224 */ /* 0x000fca00078e005c */
[----:B------:R-:W-:Y:S01]  /*eac0*/  MOV R66, R104 ;  /* 0x0000006800427202 */ /* 0x000fe20000000f00 */
[----:B------:R-:W-:Y:S01]  /*ead0*/  HMMA.16816.F32.BF16 R184, R8, R52, R36 ;  /* 0x0000003408b8723c */ /* 0x000fe20000041824 */
[----:B------:R-:W4:Y:S01]  /*eae0*/  LDSM.16.MT88.4 R52, [R194+0x4800] ;  /* 0x00480000c234783b */ /* 0x000f220000004200 */
[----:B------:R-:W-:-:S06]  /*eaf0*/  IMAD.MOV.U32 R67, RZ, RZ, R103 ;  /* 0x000000ffff437224 */ /* 0x000fcc00078e0067 */
[----:B------:R-:W-:Y:S07]  /*eb00*/  HMMA.16816.F32.BF16 R176, R8, R80, R20 ;  /* 0x0000005008b0723c */ /* 0x000fee0000041814 */
[----:B------:R-:W-:Y:S01]  /*eb10*/  MOV R80, R102 ;  /* 0x0000006600507202 */ /* 0x000fe20000000f00 */
[----:B------:R-:W-:Y:S01]  /*eb20*/  HMMA.16816.F32.BF16 R20, R16, R84, RZ ;  /* 0x000000541014723c */ /* 0x000fe200000418ff */
[----:B------:R-:W-:-:S06]  /*eb30*/  IMAD.MOV.U32 R81, RZ, RZ, R101 ;  /* 0x000000ffff517224 */ /* 0x000fcc00078e0065 */
[----:B------:R-:W-:Y:S01]  /*eb40*/  MOV R84, R4 ;  /* 0x0000000400547202 */ /* 0x000fe20000000f00 */
[----:B------:R-:W-:Y:S01]  /*eb50*/  HMMA.16816.F32.BF16 R92, R8, R82, R32 ;  /* 0x00000052085c723c */ /* 0x000fe20000041820 */
[----:B------:R-:W5:Y:S01]  /*eb60*/  LDL R4, [R1+0x58] ;  /* 0x0000580001047983 */ /* 0x000f620000100800 */
[----:B------:R-:W-:-:S05]  /*eb70*/  IMAD.MOV.U32 R85, RZ, RZ, R3 ;  /* 0x000000ffff557224 */ /* 0x000fca00078e0003 */
[----:B------:R-:W-:Y:S01]  /*eb80*/  MOV R82, R100 ;  /* 0x0000006400527202 */ /* 0x000fe20000000f00 */
[C---:B-1----:R-:W-:Y:S01]  /*eb90*/  HMMA.16816.F32.BF16 R104, R8.reuse, R44, R28 ;  /* 0x0000002c0868723c */ /* 0x042fe2000004181c */
[----:B------:R-:W-:Y:S02]  /*eba0*/  IMAD.MOV.U32 R83, RZ, RZ, R14 ;  /* 0x000000ffff537224 */ /* 0x000fe400078e000e */
[----:B------:R-:W5:Y:S05]  /*ebb0*/  LDL R14, [R1+0x64] ;  /* 0x00006400010e7983 */ /* 0x000f6a0000100800 */
[C---:B------:R-:W-:Y:S01]  /*ebc0*/  HMMA.16816.F32.BF16 R100, R8.reuse, R46, R24 ;  /* 0x0000002e0864723c */ /* 0x040fe20000041818 */
[----:B------:R-:W1:Y:S07]  /*ebd0*/  LDSM.16.MT88.4 R44, [R193+0x5000] ;  /* 0x00500000c12c783b */ /* 0x000e6e0000004200 */
[----:B------:R-:W-:Y:S01]  /*ebe0*/  HMMA.16816.F32.BF16 R68, R8, R70, R40 ;  /* 0x000000460844723c */ /* 0x000fe20000041828 */
[----:B------:R-:W1:Y:S07]  /*ebf0*/  LDSM.16.MT88.4 R40, [R194+0x5000] ;  /* 0x00500000c228783b */ /* 0x000e6e0000004200 */
[C---:B--2---:R-:W-:Y:S08]  /*ec00*/  HMMA.16816.F32.BF16 R32, R16.reuse, R48, RZ ;  /* 0x000000301020723c */ /* 0x044ff000000418ff */
[----:B------:R-:W-:Y:S01]  /*ec10*/  HMMA.16816.F32.BF16 R28, R16, R50, RZ ;  /* 0x00000032101c723c */ /* 0x000fe200000418ff */
[----:B------:R-:W2:Y:S07]  /*ec20*/  LDSM.16.MT88.4 R48, [R196+0x4800] ;  /* 0x00480000c430783b */ /* 0x000eae0000004200 */
[----:B---3--:R-:W-:Y:S08]  /*ec30*/  HMMA.16816.F32.BF16 R112, R8, R56, R20 ;  /* 0x000000380870723c */ /* 0x008ff00000041814 */
[C---:B----4-:R-:W-:Y:S08]  /*ec40*/  HMMA.16816.F32.BF16 R24, R16.reuse, R52, RZ ;  /* 0x000000341018723c */ /* 0x050ff000000418ff */
[C---:B------:R-:W-:Y:S08]  /*ec50*/  HMMA.16816.F32.BF16 R20, R16.reuse, R54, RZ ;  /* 0x000000361014723c */ /* 0x040ff000000418ff */
[----:B------:R-:W-:Y:S07]  /*ec60*/  HMMA.16816.F32.BF16 R36, R16, R86, RZ ;  /* 0x000000561024723c */ /* 0x000fee00000418ff */
[----:B------:R-:W-:Y:S01]  /*ec70*/  IMAD.MOV.U32 R87, RZ, RZ, R0 ;  /* 0x000000ffff577224 */ /* 0x000fe200078e0000 */
[----:B-1----:R-:W-:Y:S01]  /*ec80*/  HMMA.16816.F32.BF16 R120, R8, R44, R32 ;  /* 0x0000002c0878723c */ /* 0x002fe20000041820 */
[----:B------:R-:W1:Y:S01]  /*ec90*/  LDSM.16.MT88.4 R32, [R196+0x5000] ;  /* 0x00500000c420783b */ /* 0x000e620000004200 */
[----:B------:R-:W-:-:S03]  /*eca0*/  MOV R86, R2 ;  /* 0x0000000200567202 */ /* 0x000fc60000000f00 */
[----:B------:R-:W3:Y:S03]  /*ecb0*/  LDL R0, [R1+0x4] ;  /* 0x0000040001007983 */ /* 0x000ee60000100800 */
[C---:B------:R-:W-:Y:S01]  /*ecc0*/  HMMA.16816.F32.BF16 R132, R8.reuse, R40, R24 ;  /* 0x000000280884723c */ /* 0x040fe20000041818 */
[----:B------:R-:W-:Y:S07]  /*ecd0*/  LDSM.16.MT88.4 R24, [R195+0x4800] ;  /* 0x00480000c318783b */ /* 0x000fee0000004200 */
[C---:B------:R-:W-:Y:S01]  /*ece0*/  HMMA.16816.F32.BF16 R128, R8.reuse, R42, R20 ;  /* 0x0000002a0880723c */ /* 0x040fe20000041814 */
[----:B------:R-:W4:Y:S07]  /*ecf0*/  LDSM.16.MT88.4 R40, [R195+0x1000] ;  /* 0x00100000c328783b */ /* 0x000f2e0000004200 */
[----:B------:R-:W-:Y:S01]  /*ed00*/  HMMA.16816.F32.BF16 R108, R8, R58, R36 ;  /* 0x0000003a086c723c */ /* 0x000fe20000041824 */
[----:B------:R-:W4:Y:S07]  /*ed10*/  LDSM.16.MT88.4 R56, [R194+0x2800] ;  /* 0x00280000c238783b */ /* 0x000f2e0000004200 */
[C---:B--2---:R-:W-:Y:S08]  /*ed20*/  HMMA.16816.F32.BF16 R20, R16.reuse, R48, RZ ;  /* 0x000000301014723c */ /* 0x044ff000000418ff */
[----:B------:R-:W-:Y:S01]  /*ed30*/  HMMA.16816.F32.BF16 R36, R16, R50, RZ ;  /* 0x000000321024723c */ /* 0x000fe200000418ff */
[----:B------:R-:W-:Y:S07]  /*ed40*/  LDSM.16.MT88.4 R48, [R193+0x2800] ;  /* 0x00280000c130783b */ /* 0x000fee0000004200 */
[----:B------:R-:W-:Y:S08]  /*ed50*/  HMMA.16816.F32.BF16 R152, R136, R148, R152 ;  /* 0x000000948898723c */ /* 0x000ff00000041898 */
[C---:B-1----:R-:W-:Y:S01]  /*ed60*/  HMMA.16816.F32.BF16 R124, R8.reuse, R32, R20 ;  /* 0x00000020087c723c */ /* 0x042fe20000041814 */
[----:B------:R-:W-:Y:S07]  /*ed70*/  LDSM.16.MT88.4 R20, [R195+0x5000] ;  /* 0x00500000c314783b */ /* 0x000fee0000004200 */
[----:B------:R-:W-:Y:S08]  /*ed80*/  HMMA.16816.F32.BF16 R32, R8, R34, R36 ;  /* 0x000000220820723c */ /* 0x000ff00000041824 */
[C---:B----4-:R-:W-:Y:S08]  /*ed90*/  HMMA.16816.F32.BF16 R36, R136.reuse, R40, R60 ;  /* 0x000000288824723c */ /* 0x050ff0000004183c */
[C---:B------:R-:W-:Y:S01]  /*eda0*/  HMMA.16816.F32.BF16 R40, R136.reuse, R42, R64 ;  /* 0x0000002a8828723c */ /* 0x040fe20000041840 */
[----:B------:R-:W1:Y:S07]  /*edb0*/  LDSM.16.MT88.4 R64, [R196+0x2800] ;  /* 0x00280000c440783b */ /* 0x000e6e0000004200 */
[C---:B------:R-:W-:Y:S01]  /*edc0*/  HMMA.16816.F32.BF16 R148, R136.reuse, R150, R80 ;  /* 0x000000968894723c */ /* 0x040fe20000041850 */
[----:B------:R-:W2:Y:S07]  /*edd0*/  LDSM.16.MT88.4 R80, [R193+0x4000] ;  /* 0x00400000c150783b */ /* 0x000eae0000004200 */
[C---:B------:R-:W-:Y:S08]  /*ede0*/  HMMA.16816.F32.BF16 R52, R136.reuse, R56, R76 ;  /* 0x000000388834723c */ /* 0x040ff0000004184c */
[C---:B------:R-:W-:Y:S08]  /*edf0*/  HMMA.16816.F32.BF16 R160, R136.reuse, R156, R160 ;  /* 0x0000009c88a0723c */ /* 0x040ff000000418a0 */
[----:B------:R-:W-:Y:S08]  /*ee00*/  HMMA.16816.F32.BF16 R156, R136, R158, R84 ;  /* 0x0000009e889c723c */ /* 0x000ff00000041854 */
[----:B------:R-:W-:Y:S08]  /*ee10*/  HMMA.16816.F32.BF16 R116, R8, R46, R28 ;  /* 0x0000002e0874723c */ /* 0x000ff0000004181c */
[C---:B-1----:R-:W-:Y:S01]  /*ee20*/  HMMA.16816.F32.BF16 R60, R136.reuse, R64, R72 ;  /* 0x00000040883c723c */ /* 0x042fe20000041848 */
[----:B------:R-:W1:Y:S07]  /*ee30*/  LDSM.16.MT88.4 R72, [R195+0x2800] ;  /* 0x00280000c348783b */ /* 0x000e6e0000004200 */
[C---:B------:R-:W-:Y:S08]  /*ee40*/  HMMA.16816.F32.BF16 R64, R136.reuse, R66, R68 ;  /* 0x000000428840723c */ /* 0x040ff00000041844 */
[----:B--2---:R-:W-:Y:S01]  /*ee50*/  HMMA.16816.F32.BF16 R76, R136, R80, R88 ;  /* 0x00000050884c723c */ /* 0x004fe20000041858 */
[----:B------:R-:W2:Y:S07]  /*ee60*/  LDSM.16.MT88.4 R88, [R194+0x4000] ;  /* 0x00400000c258783b */ /* 0x000eae0000004200 */
[C---:B------:R-:W-:Y:S08]  /*ee70*/  HMMA.16816.F32.BF16 R28, R16.reuse, R24, RZ ;  /* 0x00000018101c723c */ /* 0x040ff000000418ff */
[----:B------:R-:W-:Y:S08]  /*ee80*/  HMMA.16816.F32.BF16 R16, R16, R26, RZ ;  /* 0x0000001a1010723c */ /* 0x000ff000000418ff */
[C---:B------:R-:W-:Y:S08]  /*ee90*/  HMMA.16816.F32.BF16 R44, R136.reuse, R48, R216 ;  /* 0x00000030882c723c */ /* 0x040ff000000418d8 */
[C---:B-1----:R-:W-:Y:S08]  /*eea0*/  HMMA.16816.F32.BF16 R68, R136.reuse, R72, R184 ;  /* 0x000000488844723c */ /* 0x042ff000000418b8 */
[C---:B------:R-:W-:Y:S01]  /*eeb0*/  HMMA.16816.F32.BF16 R72, R136.reuse, R74, R96 ;  /* 0x0000004a8848723c */ /* 0x040fe20000041860 */
[----:B------:R-:W1:Y:S07]  /*eec0*/  LDSM.16.MT88.4 R96, [R196+0x4000] ;  /* 0x00400000c460783b */ /* 0x000e6e0000004200 */
[C---:B--2---:R-:W-:Y:S08]  /*eed0*/  HMMA.16816.F32.BF16 R84, R136.reuse, R88, R176 ;  /* 0x000000588854723c */ /* 0x044ff000000418b0 */
[----:B------:R-:W-:Y:S08]  /*eee0*/  HMMA.16816.F32.BF16 R88, R136, R90, R92 ;  /* 0x0000005a8858723c */ /* 0x000ff0000004185c */
[C---:B------:R-:W-:Y:S08]  /*eef0*/  HMMA.16816.F32.BF16 R28, R8.reuse, R20, R28 ;  /* 0x00000014081c723c */ /* 0x040ff0000004181c */
[----:B------:R-:W-:Y:S01]  /*ef00*/  HMMA.16816.F32.BF16 R16, R8, R22, R16 ;  /* 0x000000160810723c */ /* 0x000fe20000041810 */
[----:B------:R-:W-:Y:S01]  /*ef10*/  LDSM.16.MT88.4 R8, [R195+0x5800] ;  /* 0x00580000c308783b */ /* 0x000fe20000004200 */
[----:B------:R-:W-:-:S02]  /*ef20*/  LOP3.LUT R213, R213, 0xffffefff, RZ, 0xc0, !PT ;  /* 0xffffefffd5d57812 */ /* 0x000fc400078ec0ff */
[----:B------:R-:W-:-:S04]  /*ef30*/  IADD3 R225, R225, -0x2, RZ ;  /* 0xfffffffee1e17810 */ /* 0x000fc80007ffe0ff */
[C---:B------:R-:W-:Y:S08]  /*ef40*/  HMMA.16816.F32.BF16 R48, R136.reuse, R50, R188 ;  /* 0x000000328830723c */ /* 0x040ff000000418bc */
[C---:B-1----:R-:W-:Y:S01]  /*ef50*/  HMMA.16816.F32.BF16 R92, R136.reuse, R96, R104 ;  /* 0x00000060885c723c */ /* 0x042fe20000041868 */
[----:B------:R-:W1:Y:S07]  /*ef60*/  LDSM.16.MT88.4 R104, [R195+0x4000] ;  /* 0x00400000c368783b */ /* 0x000e6e0000004200 */
[C---:B------:R-:W-:Y:S08]  /*ef70*/  HMMA.16816.F32.BF16 R96, R136.reuse, R98, R100 ;  /* 0x000000628860723c */ /* 0x040ff00000041864 */
[C---:B------:R-:W-:Y:S08]  /*ef80*/  HMMA.16816.F32.BF16 R56, R136.reuse, R58, R172 ;  /* 0x0000003a8838723c */ /* 0x040ff000000418ac */
[C---:B-1----:R-:W-:Y:S01]  /*ef90*/  HMMA.16816.F32.BF16 R100, R136.reuse, R104, R112 ;  /* 0x000000688864723c */ /* 0x042fe20000041870 */
[----:B------:R-:W1:Y:S07]  /*efa0*/  LDSM.16.MT88.4 R112, [R193+0x5800] ;  /* 0x00580000c170783b */ /* 0x000e6e0000004200 */
[C---:B------:R-:W-:Y:S08]  /*efb0*/  HMMA.16816.F32.BF16 R104, R136.reuse, R106, R108 ;  /* 0x0000006a8868723c */ /* 0x040ff0000004186c */
[C---:B-1----:R-:W-:Y:S01]  /*efc0*/  HMMA.16816.F32.BF16 R108, R136.reuse, R112, R120 ;  /* 0x00000070886c723c */ /* 0x042fe20000041878 */
[----:B------:R-:W1:Y:S07]  /*efd0*/  LDSM.16.MT88.4 R120, [R194+0x5800] ;  /* 0x00580000c278783b */ /* 0x000e6e0000004200 */
[----:B------:R-:W-:Y:S01]  /*efe0*/  HMMA.16816.F32.BF16 R112, R136, R114, R116 ;  /* 0x000000728870723c */ /* 0x000fe20000041874 */
[----:B------:R-:W-:-:S04]  /*eff0*/  MOV R218, 0x1 ;  /* 0x0000000100da7802 */ /* 0x000fc80000000f00 */
[----:B------:R-:W-:-:S03]  /*f000*/  ISETP.NE.AND P0, PT, R218, c[0x0][0x2c4], PT ;  /* 0x0000b100da007a0c */ /* 0x000fc60003f05270 */
[C---:B-1----:R-:W-:Y:S08]  /*f010*/  HMMA.16816.F32.BF16 R116, R136.reuse, R120, R132 ;  /* 0x000000788874723c */ /* 0x042ff00000041884 */
[----:B------:R-:W-:Y:S01]  /*f020*/  HMMA.16816.F32.BF16 R120, R136, R122, R128 ;  /* 0x0000007a8878723c */ /* 0x000fe20000041880 */
[----:B------:R-:W1:Y:S01]  /*f030*/  LDSM.16.MT88.4 R128, [R196+0x5800] ;  /* 0x00580000c480783b */ /* 0x000e620000004200 */
[----:B---3--:R-:W-:Y:S01]  /*f040*/  IMAD.SHL.U32 R0, R0, 0x80, RZ ;  /* 0x0000008000007824 */ /* 0x008fe200078e00ff */
[----:B------:R-:W-:-:S03]  /*f050*/  ISETP.LE.AND P1, PT, R218, c[0x0][0x32c], PT ;  /* 0x0000cb00da007a0c */ /* 0x000fc60003f23270 */
[----:B------:R-:W-:Y:S01]  /*f060*/  @P0 IMAD.HI.U32 R3, R0, c[0x0][0x2c8], RZ ;  /* 0x0000b20000030a27 */ /* 0x000fe200078e00ff */
[----:B------:R-:W-:-:S04]  /*f070*/  MOV R2, R0 ;  /* 0x0000000000027202 */ /* 0x000fc80000000f00 */
[----:B------:R-:W-:Y:S01]  /*f080*/  @P0 SHF.R.U32.HI R2, RZ, c[0x0][0x2cc], R3 ;  /* 0x0000b300ff020a19 */ /* 0x000fe20000011603 */
[----:B------:R-:W-:Y:S03]  /*f090*/  HMMA.16816.F32.BF16 R80, R136, R82, R180 ;  /* 0x000000528850723c */ /* 0x000fe600000418b4 */
[----:B-----5:R-:W-:-:S05]  /*f0a0*/  IADD3 R2, -R4, R14, R2 ;  /* 0x0000000e04027210 */ /* 0x020fca0007ffe102 */
[----:B------:R-:W-:Y:S01]  /*f0b0*/  HMMA.16816.F32.BF16 R132, R136, R8, R28 ;  /* 0x000000088884723c */ /* 0x000fe2000004181c */
[----:B------:R-:W-:Y:S02]  /*f0c0*/  IADD3 R4, R2, c[0x0][0x328], RZ ;  /* 0x0000ca0002047a10 */ /* 0x000fe40007ffe0ff */
[----:B------:R-:W-:-:S05]  /*f0d0*/  @P1 LOP3.LUT R213, R213, 0x1000, RZ, 0xfc, !PT ;  /* 0x00001000d5d51812 */ /* 0x000fca00078efcff */
[C---:B-1----:R-:W-:Y:S08]  /*f0e0*/  HMMA.16816.F32.BF16 R124, R136.reuse, R128, R124 ;  /* 0x00000080887c723c */ /* 0x042ff0000004187c */
[C---:B------:R-:W-:Y:S08]  /*f0f0*/  HMMA.16816.F32.BF16 R128, R136.reuse, R130, R32 ;  /* 0x000000828880723c */ /* 0x040ff00000041820 */
[----:B------:R-:W-:Y:S01]  /*f100*/  HMMA.16816.F32.BF16 R136, R136, R10, R16 ;  /* 0x0000000a8888723c */ /* 0x000fe20000041810 */
[----:B------:R-:W-:Y:S07]  /*f110*/  @!P1 BRA `(.L_x_2380) ;  /* 0x0000011000009947 */ /* 0x000fee0003800000 */
[C---:B------:R-:W-:Y:S01]  /*f120*/  ISETP.GT.AND P0, PT, R2.reuse, RZ, PT ;  /* 0x000000ff0200720c */ /* 0x040fe20003f04270 */
[----:B------:R-:W-:Y:S01]  /*f130*/  BSSY B0, `(.L_x_2381) ;  /* 0x000000c000007945 */ /* 0x000fe20003800000 */
[----:B------:R-:W-:-:S11]  /*f140*/  IADD3 R3, R2, -0x1, RZ ;  /* 0xffffffff02037810 */ /* 0x000fd60007ffe0ff */
[----:B------:R-:W-:Y:S05]  /*f150*/  @P0 BRA `(.L_x_2382) ;  /* 0x0000006000000947 */ /* 0x000fea0003800000 */
[----:B------:R-:W-:Y:S01]  /*f160*/  ISETP.NE.AND P0, PT, R218, c[0x0][0x32c], PT ;  /* 0x0000cb00da007a0c */ /* 0x000fe20003f05270 */
[----:B------:R-:W-:-:S12]  /*f170*/  IMAD.MOV R2, RZ, RZ, -R2 ;  /* 0x000000ffff027224 */ /* 0x000fd800078e0a02 */
[----:B------:R-:W-:-:S05]  /*f180*/  @P0 IMAD.HI.U32 R3, R2, c[0x0][0x330], RZ ;  /* 0x0000cc0002030a27 */ /* 0x000fca00078e00ff */
[----:B------:R-:W-:-:S04]  /*f190*/  @P0 SHF.R.U32.HI R2, RZ, c[0x0][0x334], R3 ;  /* 0x0000cd00ff020a19 */ /* 0x000fc80000011603 */
[----:B------:R-:W-:Y:S01]  /*f1a0*/  LOP3.LUT R3, RZ, R2, RZ, 0x33, !PT ;  /* 0x00000002ff037212 */ /* 0x000fe200078e33ff */
[----:B------:R-:W-:Y:S05]  /*f1b0*/  BRA `(.L_x_2383) ;  /* 0x0000003000007947 */ /* 0x000fea0003800000 */
.L_x_2382:
[----:B------:R-:W-:-:S13]  /*f1c0*/  ISETP.NE.AND P0, PT, R218, c[0x0][0x32c], PT ;  /* 0x0000cb00da007a0c */ /* 0x000fda0003f05270 */
[----:B------:R-:W-:-:S05]  /*f1d0*/  @P0 IMAD.HI.U32 R2, R3, c[0x0][0x330], RZ ;  /* 0x0000cc0003020a27 */ /* 0x000fca00078e00ff */
[----:B------:R-:W-:Y:S02]  /*f1e0*/  @P0 SHF.R.U32.HI R3, RZ, c[0x0][0x334], R2 ;  /* 0x0000cd00ff030a19 */ /* 0x000fe40000011602 */
.L_x_2383:
[----:B------:R-:W-:Y:S05]  /*f1f0*/  BSYNC B0 ;  /* 0x0000000000007941 */ /* 0x000fea0003800000 */
.L_x_2381:
[----:B------:R-:W-:-:S05]  /*f200*/  MOV R2, c[0x0][0x32c] ;  /* 0x0000cb0000027a02 */ /* 0x000fca0000000f00 */
[----:B------:R-:W-:-:S05]  /*f210*/  IMAD R3, R3, R2, c[0x0][0x32c] ;  /* 0x0000cb0003037624 */ /* 0x000fca00078e0202 */
[----:B------:R-:W-:-:S05]  /*f220*/  IMNMX R4, R4, R3, PT ;  /* 0x0000000304047217 */ /* 0x000fca0003800200 */
.L_x_2380:
[----:B------:R-:W-:-:S05]  /*f230*/  IMAD.HI R4, R4, 0x2aaaaaab, RZ ;  /* 0x2aaaaaab04047827 */ /* 0x000fca00078e02ff */
[----:B------:R-:W-:-:S04]  /*f240*/  SHF.R.U32.HI R2, RZ, 0x1f, R4 ;  /* 0x0000001fff027819 */ /* 0x000fc80000011604 */
[----:B------:R-:W-:-:S04]  /*f250*/  LEA.HI.SX32 R4, R4, R2, 0x1d ;  /* 0x0000000204047211 */ /* 0x000fc800078feaff */
[----:B------:R-:W-:-:S04]  /*f260*/  IMNMX R217, R247, R4, !PT ;  /* 0x00000004f7d97217 */ /* 0x000fc80007800200 */
[----:B------:R-:W-:-:S13]  /*f270*/  ISETP.GE.AND P0, PT, R225, R217, PT ;  /* 0x000000d9e100720c */ /* 0x000fda0003f06270 */
[----:B------:R-:W-:Y:S05]  /*f280*/  @!P0 BRA `(.L_x_2384) ;  /* 0x00003db000008947 */ /* 0x000fea0003800000 */
.L_x_2407:
        /* <DEDUP_REMOVED lines=9> */
[----:B------:R1:W1:Y:S04]  /*f320*/  LDSM.16.M88.4 R176, [R198] ;  /* 0x00000000c6b0783b */ /* 0x0002680000000200 */
[----:B------:R1:W1:Y:S04]  /*f330*/  LDSM.16.M88.4 R180, [R201] ;  /* 0x00000000c9b4783b */ /* 0x0002680000000200 */
[----:B------:R1:W1:Y:S04]  /*f340*/  LDSM.16.M88.4 R184, [R211] ;  /* 0x00000000d3b8783b */ /* 0x0002680000000200 */
[----:B------:R1:W1:Y:S01]  /*f350*/  LDSM.16.M88.4 R188, [R212] ;  /* 0x00000000d4bc783b */ /* 0x0002620000000200 */
[----:B------:R-:W-:-:S05]  /*f360*/  @P0 BRA `(.L_x_2386) ;  /* 0x000004c000000947 */ /* 0x000fca0003800000 */
[----:B------:R-:W-:Y:S01]  /*f370*/  IMAD.WIDE.U32 R2, R226, c[0x0][0x208], RZ ;  /* 0x00008200e2027a25 */ /* 0x000fe200078e00ff */
[----:B------:R-:W-:Y:S01]  /*f380*/  SHF.R.S32.HI R0, RZ, 0x1f, R226 ;  /* 0x0000001fff007819 */ /* 0x000fe200000114e2 */
[----:B------:R-:W5:Y:S04]  /*f390*/  LDL.64 R10, [R1+0x70] ;  /* 0x00007000010a7983 */ /* 0x000f680000100a00 */
[----:B------:R-:W-:Y:S04]  /*f3a0*/  IMAD R0, R0, c[0x0][0x208], RZ ;  /* 0x0000820000007a24 */ /* 0x000fe800078e02ff */
[----:B------:R-:W-:Y:S05]  /*f3b0*/  IMAD R0, R226, c[0x0][0x20c], R0 ;  /* 0x00008300e2007a24 */ /* 0x000fea00078e0200 */
[----:B------:R-:W-:Y:S02]  /*f3c0*/  IADD3 R3, R3, R0, RZ ;  /* 0x0000000003037210 */ /* 0x000fe40007ffe0ff */
[----:B------:R-:W-:Y:S03]  /*f3d0*/  SHF.R.S32.HI R0, RZ, 0x1f, R224 ;  /* 0x0000001fff007819 */ /* 0x000fe600000114e0 */
[----:B------:R-:W-:Y:S04]  /*f3e0*/  IMAD.WIDE.U32 R2, R224, c[0x0][0x218], R2 ;  /* 0x00008600e0027a25 */ /* 0x000fe800078e0002 */
[----:B------:R-:W-:Y:S04]  /*f3f0*/  IMAD R8, R0, c[0x0][0x218], RZ ;  /* 0x0000860000087a24 */ /* 0x000fe800078e02ff */
[----:B------:R-:W-:Y:S01]  /*f400*/  IMAD R8, R224, c[0x0][0x21c], R8 ;  /* 0x00008700e0087a24 */ /* 0x000fe200078e0208 */
[----:B-----5:R-:W-:Y:S04]  /*f410*/  IADD3 R0, P0, R10, R2, RZ ;  /* 0x000000020a007210 */ /* 0x020fe80007f1e0ff */
[----:B------:R-:W-:Y:S02]  /*f420*/  IADD3.X R8, R252, R3, R8, P0, !PT ;  /* 0x00000003fc087210 */ /* 0x000fe400007fe408 */
[C---:B------:R-:W-:Y:S04]  /*f430*/  LEA R9, P0, R0.reuse, c[0x0][0x1f8], 0x1 ;  /* 0x00007e0000097a11 */ /* 0x040fe800078008ff */
[----:B------:R-:W-:Y:S01]  /*f440*/  LEA.HI.X R8, R0, c[0x0][0x1fc], R8, 0x1, P0 ;  /* 0x00007f0000087a11 */ /* 0x000fe200000f0c08 */
[----:B------:R-:W-:-:S06]  /*f450*/  BRA.DIV ~URZ, `(.L_x_2387) ;  /* 0x000118227f007947 */ /* 0x000fcc000b800000 */
[----:B------:R4:W3:Y:S02]  /*f460*/  SHFL.IDX PT, R4, R8, RZ, 0x181f ;  /* 0x00181fff08047589 */ /* 0x0008e400000e0000 */
.L_x_2531:
[----:B------:R-:W-:-:S05]  /*f470*/  BRA.DIV ~URZ, `(.L_x_2388) ;  /* 0x000118727f007947 */ /* 0x000fca000b800000 */
[----:B------:R4:W3:Y:S02]  /*f480*/  SHFL.IDX PT, R0, R9, RZ, 0x181f ;  /* 0x00181fff09007589 */ /* 0x0008e400000e0000 */
.L_x_2532:
[----:B------:R-:W-:Y:S01]  /*f490*/  SHF.R.S32.HI R2, RZ, 0x1f, R215 ;  /* 0x0000001fff027819 */ /* 0x000fe200000114d7 */
[C---:B------:R-:W-:Y:S01]  /*f4a0*/  IMAD.SHL.U32 R20, R215.reuse, 0x2, RZ ;  /* 0x00000002d7147824 */ /* 0x040fe200078e00ff */
[C---:B------:R-:W-:Y:S01]  /*f4b0*/  ISETP.GE.AND P3, PT, R215.reuse, c[0x0][0x1d4], PT ;  /* 0x00007500d7007a0c */ /* 0x040fe20003f66270 */
[----:B------:R-:W-:Y:S01]  /*f4c0*/  IMAD.SHL.U32 R11, R232, 0x2, RZ ;  /* 0x00000002e80b7824 */ /* 0x000fe200078e00ff */
[C---:B------:R-:W-:Y:S01]  /*f4d0*/  SHF.L.U64.HI R10, R215.reuse, 0x1, R2 ;  /* 0x00000001d70a7819 */ /* 0x040fe20000010202 */
[----:B------:R-:W-:Y:S01]  /*f4e0*/  IMAD.SHL.U32 R22, R230, 0x2, RZ ;  /* 0x00000002e6167824 */ /* 0x000fe200078e00ff */
[----:B---3--:R-:W-:Y:S02]  /*f4f0*/  IADD3 R2, P0, R0, R20, RZ ;  /* 0x0000001400027210 */ /* 0x008fe40007f1e0ff */
[----:B------:R-:W-:Y:S02]  /*f500*/  IADD3 R14, R215, 0x40, RZ ;  /* 0x00000040d70e7810 */ /* 0x000fe40007ffe0ff */
[----:B------:R-:W-:Y:S01]  /*f510*/  SHF.L.U64.HI R29, R232, 0x1, R244 ;  /* 0x00000001e81d7819 */ /* 0x000fe200000102f4 */
[----:B------:R-:W-:Y:S01]  /*f520*/  IMAD.X R3, R4, 0x1, R10, P0 ;  /* 0x0000000104037824 */ /* 0x000fe200000e060a */
[----:B------:R-:W-:Y:S01]  /*f530*/  ISETP.GE.AND P2, PT, R14, c[0x0][0x1d4], PT ;  /* 0x000075000e007a0c */ /* 0x000fe20003f46270 */
[----:B------:R-:W-:Y:S01]  /*f540*/  IMAD.SHL.U32 R14, R231, 0x2, RZ ;  /* 0x00000002e70e7824 */ /* 0x000fe200078e00ff */
[----:B------:R-:W-:Y:S02]  /*f550*/  IADD3 R21, R215, 0x80, RZ ;  /* 0x00000080d7157810 */ /* 0x000fe40007ffe0ff */
[----:B------:R-:W-:Y:S01]  /*f560*/  @!PT LDS RZ, [RZ] ;  /* 0x00000000fffff984 */ /* 0x000fe20000000800 */
[----:B------:R-:W-:Y:S01]  /*f570*/  @!PT LDS RZ, [RZ] ;  /* 0x00000000fffff984 */ /* 0x000fe20000000800 */
[----:B------:R-:W-:Y:S01]  /*f580*/  @!PT LDS RZ, [RZ] ;  /* 0x00000000fffff984 */ /* 0x000fe20000000800 */
[----:B------:R3:W-:Y:S01]  /*f590*/  LDGSTS.E.BYPASS.LTC128B.128 [R214+0x4080], [R2.64], !P3 ;  /* 0x0408000002d67fae */ /* 0x0007e2000d901d4a */
[----:B------:R-:W-:Y:S02]  /*f5a0*/  SHF.L.U64.HI R23, R231, 0x1, R243 ;  /* 0x00000001e7177819 */ /* 0x000fe400000102f3 */
[----:B------:R-:W-:Y:S02]  /*f5b0*/  SHF.L.U64.HI R28, R230, 0x1, R242 ;  /* 0x00000001e61c7819 */ /* 0x000fe400000102f2 */
[----:B------:R-:W-:Y:S02]  /*f5c0*/  LOP3.LUT P1, RZ, R213, 0x800, RZ, 0xc0, !PT ;  /* 0x00000800d5ff7812 */ /* 0x000fe4000782c0ff */
[----:B---3--:R-:W-:Y:S05]  /*f5d0*/  IADD3 R2, P0, R0, R11, RZ ;  /* 0x0000000b00027210 */ /* 0x008fea0007f1e0ff */
[----:B------:R-:W-:Y:S05]  /*f5e0*/  IMAD.X R3, R4, 0x1, R29, P0 ;  /* 0x0000000104037824 */ /* 0x000fea00000e061d */
[----:B------:R3:W-:Y:S01]  /*f5f0*/  LDGSTS.E.BYPASS.LTC128B.128 [R214+0x5880], [R2.64], !P2 ;  /* 0x0588000002d67fae */ /* 0x0007e2000d101d4a */
[----:B------:R-:W-:Y:S02]  /*f600*/  ISETP.GE.AND P2, PT, R21, c[0x0][0x1d4], PT ;  /* 0x0000750015007a0c */ /* 0x000fe40003f46270 */
[----:B------:R-:W-:Y:S02]  /*f610*/  IADD3 R21, R215, 0xc0, RZ ;  /* 0x000000c0d7157810 */ /* 0x000fe40007ffe0ff */
[----:B---3--:R-:W-:Y:S05]  /*f620*/  IADD3 R2, P0, R0, R14, RZ ;  /* 0x0000000e00027210 */ /* 0x008fea0007f1e0ff */
[----:B------:R-:W-:Y:S05]  /*f630*/  IMAD.X R3, R4, 0x1, R23, P0 ;  /* 0x0000000104037824 */ /* 0x000fea00000e0617 */
[----:B------:R3:W-:Y:S01]  /*f640*/  LDGSTS.E.BYPASS.LTC128B.128 [R214+0x7080], [R2.64], !P2 ;  /* 0x0708000002d67fae */ /* 0x0007e2000d101d4a */
[----:B------:R-:W-:Y:S02]  /*f650*/  ISETP.GE.AND P2, PT, R21, c[0x0][0x1d4], PT ;  /* 0x0000750015007a0c */ /* 0x000fe40003f46270 */
[----:B---3--:R-:W-:Y:S05]  /*f660*/  IADD3 R2, P0, R0, R22, RZ ;  /* 0x0000001600027210 */ /* 0x008fea0007f1e0ff */
[----:B------:R-:W-:Y:S06]  /*f670*/  IMAD.X R3, R4, 0x1, R28, P0 ;  /* 0x0000000104037824 */ /* 0x000fec00000e061c */
[----:B------:R3:W-:Y:S01]  /*f680*/  LDGSTS.E.BYPASS.LTC128B.128 [R214+0x8880], [R2.64], !P2 ;  /* 0x0888000002d67fae */ /* 0x0007e2000d101d4a */
[----:B------:R-:W-:-:S05]  /*f690*/  @P1 BRA `(.L_x_2386) ;  /* 0x0000019000001947 */ /* 0x000fca0003800000 */
[----:B------:R-:W-:-:S05]  /*f6a0*/  BRA.DIV ~URZ, `(.L_x_2389) ;  /* 0x000116b27f007947 */ /* 0x000fca000b800000 */
[----:B------:R3:W4:Y:S04]  /*f6b0*/  SHFL.IDX PT, R4, R8, 0x1, 0x181f ;  /* 0x00381f0008047f89 */ /* 0x00072800000e0000 */
[----:B------:R3:W2:Y:S02]  /*f6c0*/  SHFL.IDX PT, R0, R9, 0x1, 0x181f ;  /* 0x00381f0009007f89 */ /* 0x0006a400000e0000 */
.L_x_2533:
[----:B--2---:R-:W-:Y:S02]  /*f6d0*/  IADD3 R20, P0, R0, R20, RZ ;  /* 0x0000001400147210 */ /* 0x004fe40007f1e0ff */
[C---:B------:R-:W-:Y:S02]  /*f6e0*/  IADD3 R216, R215.reuse, 0x40, RZ ;  /* 0x00000040d7d87810 */ /* 0x040fe40007ffe0ff */
[C---:B------:R-:W-:Y:S01]  /*f6f0*/  ISETP.GE.AND P4, PT, R215.reuse, c[0x0][0x1d4], PT ;  /* 0x00007500d7007a0c */ /* 0x040fe20003f86270 */
[----:B----4-:R-:W-:Y:S01]  /*f700*/  IMAD.X R21, R4, 0x1, R10, P0 ;  /* 0x0000000104157824 */ /* 0x010fe200000e060a */
[----:B------:R-:W-:Y:S02]  /*f710*/  ISETP.GE.AND P3, PT, R216, c[0x0][0x1d4], PT ;  /* 0x00007500d8007a0c */ /* 0x000fe40003f66270 */
[----:B------:R-:W-:Y:S02]  /*f720*/  IADD3 R31, R215, 0x80, RZ ;  /* 0x00000080d71f7810 */ /* 0x000fe40007ffe0ff */
[----:B------:R-:W-:Y:S02]  /*f730*/  IADD3 R10, P0, R0, R11, RZ ;  /* 0x0000000b000a7210 */ /* 0x000fe40007f1e0ff */
[----:B------:R-:W-:Y:S02]  /*f740*/  ISETP.GE.AND P2, PT, R31, c[0x0][0x1d4], PT ;  /* 0x000075001f007a0c */ /* 0x000fe40003f46270 */
[----:B------:R-:W-:Y:S01]  /*f750*/  IADD3 R30, R215, 0xc0, RZ ;  /* 0x000000c0d71e7810 */ /* 0x000fe20007ffe0ff */
[----:B------:R-:W-:Y:S01]  /*f760*/  IMAD.X R11, R4, 0x1, R29, P0 ;  /* 0x00000001040b7824 */ /* 0x000fe200000e061d */
[----:B---3--:R-:W-:Y:S01]  /*f770*/  IADD3 R8, P0, R0, R14, RZ ;  /* 0x0000000e00087210 */ /* 0x008fe20007f1e0ff */
[----:B------:R-:W-:Y:S01]  /*f780*/  @!PT LDS RZ, [RZ] ;  /* 0x00000000fffff984 */ /* 0x000fe20000000800 */
[----:B------:R-:W-:Y:S01]  /*f790*/  @!PT LDS RZ, [RZ] ;  /* 0x00000000fffff984 */ /* 0x000fe20000000800 */
[----:B------:R-:W-:Y:S01]  /*f7a0*/  @!PT LDS RZ, [RZ] ;  /* 0x00000000fffff984 */ /* 0x000fe20000000800 */
[----:B------:R2:W-:Y:S01]  /*f7b0*/  LDGSTS.E.BYPASS.LTC128B.128 [R214+0x5080], [R20.64], !P4 ;  /* 0x0508000014d67fae */ /* 0x0005e2000e101d4a */
[----:B------:R-:W-:Y:S03]  /*f7c0*/  ISETP.GE.AND P1, PT, R30, c[0x0][0x1d4], PT ;  /* 0x000075001e007a0c */ /* 0x000fe60003f26270 */
[----:B------:R2:W-:Y:S01]  /*f7d0*/  LDGSTS.E.BYPASS.LTC128B.128 [R214+0x6880], [R10.64], !P3 ;  /* 0x068800000ad67fae */ /* 0x0005e2000d901d4a */
[----:B------:R-:W-:Y:S01]  /*f7e0*/  IMAD.X R9, R4, 0x1, R23, P0 ;  /* 0x0000000104097824 */ /* 0x000fe200000e0617 */
[----:B------:R-:W-:Y:S04]  /*f7f0*/  IADD3 R2, P0, R0, R22, RZ ;  /* 0x0000001600027210 */ /* 0x000fe80007f1e0ff */
[----:B------:R2:W-:Y:S01]  /*f800*/  LDGSTS.E.BYPASS.LTC128B.128 [R214+0x8080], [R8.64], !P2 ;  /* 0x0808000008d67fae */ /* 0x0005e2000d101d4a */
[----:B------:R-:W-:Y:S05]  /*f810*/  IMAD.X R3, R4, 0x1, R28, P0 ;  /* 0x0000000104037824 */ /* 0x000fea00000e061c */
[----:B------:R2:W-:Y:S03]  /*f820*/  LDGSTS.E.BYPASS.LTC128B.128 [R214+0x9880], [R2.64], !P1 ;  /* 0x0988000002d67fae */ /* 0x0005e6000c901d4a */
.L_x_2386:
[----:B------:R-:W-:Y:S05]  /*f830*/  BSYNC B0 ;  /* 0x0000000000007941 */ /* 0x000fea0003800000 */
.L_x_2385:
[----:B------:R-:W0:Y:S01]  /*f840*/  LDGDEPBAR ;  /* 0x00000000000079af */ /* 0x000e220000000000 */
[----:B------:R-:W-:Y:S01]  /*f850*/  WARPSYNC 0xffffffff ;  /* 0xffffffff00007948 */ /* 0x000fe20003800000 */
[C---:B--234-:R-:W-:Y:S01]  /*f860*/  HMMA.16816.F32.BF16 R8, R32.reuse, R16, RZ ;  /* 0x000000102008723c */ /* 0x05cfe200000418ff */
[----:B------:R-:W-:Y:S02]  /*f870*/  BSSY B0, `(.L_x_2390) ;  /* 0x0000129000007945 */ /* 0x000fe40003800000 */
[----:B------:R-:W-:Y:S05]  /*f880*/  ISETP.GT.AND P0, PT, R225, R247, PT ;  /* 0x000000f7e100720c */ /* 0x000fea0003f04270 */
[C---:B------:R-:W-:Y:S08]  /*f890*/  HMMA.16816.F32.BF16 R16, R32.reuse, R18, RZ ;  /* 0x000000122010723c */ /* 0x040ff000000418ff */
[C---:B------:R-:W-:Y:S08]  /*f8a0*/  HMMA.16816.F32.BF16 R20, R32.reuse, R24, RZ ;  /* 0x000000182014723c */ /* 0x040ff000000418ff */
[C---:B------:R-:W-:Y:S08]  /*f8b0*/  HMMA.16816.F32.BF16 R24, R32.reuse, R26, RZ ;  /* 0x0000001a2018723c */ /* 0x040ff000000418ff */
[C---:B-1----:R-:W-:Y:S08]  /*f8c0*/  HMMA.16816.F32.BF16 R28, R32.reuse, R172, RZ ;  /* 0x000000ac201c723c */ /* 0x042ff000000418ff */
        /* <DEDUP_REMOVED lines=33> */
[----:B------:R-:W-:Y:S07]  /*fae0*/  LDSM.16.M88.4 R180, [R204] ;  /* 0x00000000ccb4783b */ /* 0x000fee0000000200 */
[C---:B--2---:R-:W-:Y:S08]  /*faf0*/  HMMA.16816.F32.BF16 R20, R172.reuse, R176, R20 ;  /* 0x000000b0ac14723c */ /* 0x044ff00000041814 */
[C---:B------:R-:W-:Y:S01]  /*fb00*/  HMMA.16816.F32.BF16 R24, R172.reuse, R178, R24 ;  /* 0x000000b2ac18723c */ /* 0x040fe20000041818 */
[----:B------:R-:W1:Y:S07]  /*fb10*/  LDSM.16.M88.4 R176, [R198+0x4000] ;  /* 0x00400000c6b0783b */ /* 0x000e6e0000000200 */
[C---:B---3--:R-:W-:Y:S08]  /*fb20*/  HMMA.16816.F32.BF16 R28, R172.reuse, R184, R28 ;  /* 0x000000b8ac1c723c */ /* 0x048ff0000004181c */
[----:B------:R-:W-:Y:S01]  /*fb30*/  HMMA.16816.F32.BF16 R32, R172, R186, R32 ;  /* 0x000000baac20723c */ /* 0x000fe20000041820 */
[----:B------:R-:W2:Y:S07]  /*fb40*/  LDSM.16.M88.4 R172, [R202] ;  /* 0x00000000caac783b */ /* 0x000eae0000000200 */
[----:B------:R-:W3:Y:S01]  /*fb50*/  LDSM.16.M88.4 R184, [R203] ;  /* 0x00000000cbb8783b */ /* 0x000ee20000000200 */
        /* <DEDUP_REMOVED lines=118> */
[----:B------:R5:W1:Y:S01]  /*102c0*/  MUFU.TANH R179, R16 ;  /* 0x0000001000b37308 */ /* 0x000a620000002400 */
[----:B------:R-:W-:Y:S09]  /*102d0*/  FMUL.FTZ R27, R27, c[0x0][0x320] ;  /* 0x0000c8001b1b7a20 */ /* 0x000ff20000410000 */
[----:B------:R1:W1:Y:S01]  /*102e0*/  MUFU.TANH R176, R17 ;  /* 0x0000001100b07308 */ /* 0x0002620000002400 */
[----:B----4-:R-:W4:Y:S01]  /*102f0*/  LDSM.16.M88.4 R8, [R15+0x5800] ;  /* 0x005800000f08783b */ /* 0x010f220000000200 */
[----:B------:R-:W-:Y:S08]  /*10300*/  DEPBAR.LE SB0, 0x0 ;  /* 0x000080000000791a */ /* 0x000ff00000000000 */
[----:B------:R2:W2:Y:S01]  /*10310*/  MUFU.TANH R188, R18 ;  /* 0x0000001200bc7308 */ /* 0x0004a20000002400 */
[----:B------:R-:W-:Y:S01]  /*10320*/  BAR.SYNC.DEFER_BLOCKING 0x0 ;  /* 0x0000000000007b1d */ /* 0x000fe20000010000 */
[----:B-----5:R-:W-:Y:S08]  /*10330*/  FMUL.FTZ R16, R25, c[0x0][0x320] ;  /* 0x0000c80019107a20 */ /* 0x020ff00000410000 */
[----:B------:R5:W3:Y:S01]  /*10340*/  MUFU.TANH R183, R19 ;  /* 0x0000001300b77308 */ /* 0x000ae20000002400 */
[----:B-1----:R-:W-:Y:S09]  /*10350*/  FMUL.FTZ R17, R24, c[0x0][0x320] ;  /* 0x0000c80018117a20 */ /* 0x002ff20000410000 */
[----:B------:R-:W1:Y:S01]  /*10360*/  MUFU.TANH R178, R26 ;  /* 0x0000001a00b27308 */ /* 0x000e620000002400 */
[----:B--2---:R-:W-:Y:S09]  /*10370*/  FMUL.FTZ R18, R21, c[0x0][0x320] ;  /* 0x0000c80015127a20 */ /* 0x004ff20000410000 */
[----:B------:R2:W1:Y:S01]  /*10380*/  MUFU.TANH R177, R27 ;  /* 0x0000001b00b17308 */ /* 0x0004620000002400 */
[C---:B----4-:R-:W-:Y:S05]  /*10390*/  HMMA.16816.F32.BF16 R28, R184.reuse, R8, R28 ;  /* 0x00000008b81c723c */ /* 0x050fea000004181c */
[----:B-----5:R-:W-:Y:S04]  /*103a0*/  FMUL.FTZ R19, R20, c[0x0][0x320] ;  /* 0x0000c80014137a20 */ /* 0x020fe80000410000 */
[----:B------:R-:W4:Y:S03]  /*103b0*/  MUFU.TANH R18, R18 ;  /* 0x0000001200127308 */ /* 0x000f260000002400 */
[----:B------:R-:W-:Y:S01]  /*103c0*/  FMUL.FTZ R20, R22, c[0x0][0x320] ;  /* 0x0000c80016147a20 */ /* 0x000fe20000410000 */
[----:B------:R-:W-:Y:S06]  /*103d0*/  HMMA.16816.F32.BF16 R32, R184, R10, R32 ;  /* 0x0000000ab820723c */ /* 0x000fec0000041820 */
[----:B------:R-:W1:Y:S06]  /*103e0*/  MUFU.TANH R19, R19 ;  /* 0x0000001300137308 */ /* 0x000e6c0000002400 */
[----:B------:R-:W-:Y:S04]  /*103f0*/  FMUL.FTZ R28, R28, c[0x0][0x320] ;  /* 0x0000c8001c1c7a20 */ /* 0x000fe80000410000 */
[----:B------:R-:W1:Y:S01]  /*10400*/  MUFU.TANH R20, R20 ;  /* 0x0000001400147308 */ /* 0x000e620000002400 */
[----:B--2---:R-:W-:Y:S02]  /*10410*/  FMUL.FTZ R27, R29, c[0x0][0x320] ;  /* 0x0000c8001d1b7a20 */ /* 0x004fe40000410000 */
[----:B------:R-:W-:Y:S02]  /*10420*/  FMUL.FTZ R30, R30, c[0x0][0x320] ;  /* 0x0000c8001e1e7a20 */ /* 0x000fe40000410000 */
[----:B------:R-:W-:Y:S03]  /*10430*/  FMUL.FTZ R31, R31, c[0x0][0x320] ;  /* 0x0000c8001f1f7a20 */ /* 0x000fe60000410000 */
[----:B------:R-:W-:Y:S02]  /*10440*/  FMUL.FTZ R26, R32, c[0x0][0x320] ;  /* 0x0000c800201a7a20 */ /* 0x000fe40000410000 */
[----:B------:R-:W-:Y:S01]  /*10450*/  FMUL.FTZ R25, R33, c[0x0][0x320] ;  /* 0x0000c80021197a20 */ /* 0x000fe20000410000 */
[----:B------:R2:W1:Y:S01]  /*10460*/  MUFU.TANH R181, R23 ;  /* 0x0000001700b57308 */ /* 0x0004620000002400 */
[----:B------:R-:W-:Y:S02]  /*10470*/  FMUL.FTZ R34, R34, c[0x0][0x320] ;  /* 0x0000c80022227a20 */ /* 0x000fe40000410000 */
[----:B------:R-:W-:Y:S07]  /*10480*/  FMUL.FTZ R35, R35, c[0x0][0x320] ;  /* 0x0000c80023237a20 */ /* 0x000fee0000410000 */
[----:B------:R-:W1:Y:S10]  /*10490*/  MUFU.TANH R17, R17 ;  /* 0x0000001100117308 */ /* 0x000e740000002400 */
[----:B------:R-:W1:Y:S10]  /*104a0*/  MUFU.TANH R16, R16 ;  /* 0x0000001000107308 */ /* 0x000e740000002400 */
[----:B------:R-:W1:Y:S10]  /*104b0*/  MUFU.TANH R28, R28 ;  /* 0x0000001c001c7308 */ /* 0x000e740000002400 */
[----:B------:R-:W1:Y:S10]  /*104c0*/  MUFU.TANH R27, R27 ;  /* 0x0000001b001b7308 */ /* 0x000e740000002400 */
[----:B------:R2:W1:Y:S10]  /*104d0*/  MUFU.TANH R175, R30 ;  /* 0x0000001e00af7308 */ /* 0x0004740000002400 */
[----:B------:R2:W1:Y:S10]  /*104e0*/  MUFU.TANH R174, R31 ;  /* 0x0000001f00ae7308 */ /* 0x0004740000002400 */
[----:B------:R-:W1:Y:S10]  /*104f0*/  MUFU.TANH R26, R26 ;  /* 0x0000001a001a7308 */ /* 0x000e740000002400 */
[----:B------:R-:W1:Y:S10]  /*10500*/  MUFU.TANH R25, R25 ;  /* 0x0000001900197308 */ /* 0x000e740000002400 */
[----:B------:R2:W1:Y:S10]  /*10510*/  MUFU.TANH R173, R34 ;  /* 0x0000002200ad7308 */ /* 0x0004740000002400 */
[----:B------:R2:W1:Y:S01]  /*10520*/  MUFU.TANH R172, R35 ;  /* 0x0000002300ac7308 */ /* 0x0004620000002400 */
[----:B------:R-:W-:-:S05]  /*10530*/  @!P0 BRA `(.L_x_2391) ;  /* 0x000005c000008947 */ /* 0x000fca0003800000 */
[--C-:B---34-:R-:W-:Y:S01]  /*10540*/  IMAD.IADD R3, R251, 0x1, R241.reuse ;  /* 0x00000001fb037824 */ /* 0x118fe200078e02f1 */
[----:B------:R-:W3:Y:S01]  /*10550*/  LDL R0, [R1+0x84] ;  /* 0x0000840001007983 */ /* 0x000ee20000100800 */
[----:B------:R-:W-:Y:S03]  /*10560*/  IMAD.MOV.U32 R224, RZ, RZ, RZ ;  /* 0x000000ffffe07224 */ /* 0x000fe600078e00ff */
[----:B------:R-:W-:Y:S01]  /*10570*/  ISETP.GT.AND P1, PT, R3, 0x2f, PT ;  /* 0x0000002f0300780c */ /* 0x000fe20003f24270 */
[----:B--2---:R-:W2:Y:S06]  /*10580*/  LDL.64 R22, [R1+0x90] ;  /* 0x0000900001167983 */ /* 0x004eac0000100a00 */
[----:B------:R-:W4:Y:S04]  /*10590*/  LDL R4, [R1+0x9c] ;  /* 0x00009c0001047983 */ /* 0x000f280000100800 */
[----:B------:R-:W5:Y:S06]  /*105a0*/  LDL.64 R220, [R1+0x88] ;  /* 0x0000880001dc7983 */ /* 0x000f6c0000100a00 */
[----:B------:R-:W2:Y:S01]  /*105b0*/  LDL R14, [R1+0x98] ;  /* 0x00009800010e7983 */ /* 0x000ea20000100800 */
[----:B---3--:R-:W-:Y:S02]  /*105c0*/  IMAD R2, R225, 0x30, R0 ;  /* 0x00000030e1027824 */ /* 0x008fe400078e0200 */
[----:B------:R-:W-:Y:S03]  /*105d0*/  IMAD.MOV.U32 R0, RZ, RZ, 0x1 ;  /* 0x00000001ff007424 */ /* 0x000fe600078e00ff */
[----:B------:R-:W-:Y:S02]  /*105e0*/  IADD3 R2, R2, R251, R241 ;  /* 0x000000fb02027210 */ /* 0x000fe40007ffe0f1 */
[----:B------:R-:W-:Y:S02]  /*105f0*/  ISETP.NE.AND P0, PT, R0, c[0x0][0x2b8], PT ;  /* 0x0000ae0000007a0c */ /* 0x000fe40003f05270 */
[----:B------:R-:W-:Y:S05]  /*10600*/  IADD3 R2, R2, -0x30, RZ ;  /* 0xffffffd002027810 */ /* 0x000fea0007ffe0ff */
[----:B------:R-:W-:Y:S06]  /*10610*/  IMAD.MOV.U32 R0, RZ, RZ, R2 ;  /* 0x000000ffff007224 */ /* 0x000fec00078e0002 */
[----:B------:R-:W-:Y:S05]  /*10620*/  @P0 IMAD.HI.U32 R3, R2, c[0x0][0x2bc], RZ ;  /* 0x0000af0002030a27 */ /* 0x000fea00078e00ff */
[----:B------:R-:W-:Y:S04]  /*10630*/  @P0 SHF.R.U32.HI R0, RZ, c[0x0][0x2c0], R3 ;  /* 0x0000b000ff000a19 */ /* 0x000fe80000011603 */
[C---:B--2---:R-:W-:Y:S04]  /*10640*/  @!P1 IADD3 R3, P0, R0.reuse, R22, RZ ;  /* 0x0000001600039210 */ /* 0x044fe80007f1e0ff */
[----:B----4-:R-:W-:Y:S01]  /*10650*/  @!P1 LEA.HI.X.SX32 R4, R0, R4, 0x1, P0 ;  /* 0x0000000400049211 */ /* 0x010fe200000f0eff */
[----:B------:R-:W-:Y:S01]  /*10660*/  IMAD.MOV R0, RZ, RZ, -R0 ;  /* 0x000000ffff007224 */ /* 0x000fe200078e0a00 */
[C---:B------:R-:W-:Y:S03]  /*10670*/  @!P1 LEA R8, P0, R3.reuse, c[0x0][0x2a0], 0x2 ;  /* 0x0000a80003089a11 */ /* 0x040fe600078010ff */
[----:B------:R-:W-:Y:S01]  /*10680*/  IMAD R226, R0, c[0x0][0x2b8], R2 ;  /* 0x0000ae0000e27a24 */ /* 0x000fe200078e0202 */
[----:B------:R-:W-:Y:S03]  /*10690*/  @!P1 LEA.HI.X R9, R3, c[0x0][0x2a4], R4, 0x2, P0 ;  /* 0x0000a90003099a11 */ /* 0x000fe600000f1404 */
[----:B------:R-:W-:Y:S01]  /*106a0*/  IMAD.WIDE.U32 R2, R226, c[0x0][0x1e0], RZ ;  /* 0x00007800e2027a25 */ /* 0x000fe200078e00ff */
[----:B------:R-:W-:Y:S01]  /*106b0*/  SHF.R.S32.HI R0, RZ, 0x1f, R226 ;  /* 0x0000001fff007819 */ /* 0x000fe200000114e2 */
[----:B------:R2:W3:Y:S04]  /*106c0*/  @!P1 LDG.E R224, [R8.64] ;  /* 0x0000000a08e09981 */ /* 0x0004e8000c1e1900 */
[----:B------:R-:W-:Y:S04]  /*106d0*/  IMAD R0, R0, c[0x0][0x1e0], RZ ;  /* 0x0000780000007a24 */ /* 0x000fe800078e02ff */
[----:B------:R-:W-:Y:S04]  /*106e0*/  IMAD R0, R226, c[0x0][0x1e4], R0 ;  /* 0x00007900e2007a24 */ /* 0x000fe800078e0200 */
[----:B------:R-:W-:Y:S01]  /*106f0*/  IMAD.IADD R3, R3, 0x1, R0 ;  /* 0x0000000103037824 */ /* 0x000fe200078e0200 */
[----:B--2---:R-:W-:Y:S02]  /*10700*/  IADD3 R8, -R241, 0x30, RZ ;  /* 0x00000030f1087810 */ /* 0x004fe40007ffe1ff */
[----:B---3--:R-:W-:Y:S01]  /*10710*/  SHF.R.S32.HI R0, RZ, 0x1f, R224 ;  /* 0x0000001fff007819 */ /* 0x008fe200000114e0 */
[----:B------:R-:W-:Y:S04]  /*10720*/  IMAD.WIDE.U32 R2, R224, c[0x0][0x1f0], R2 ;  /* 0x00007c00e0027a25 */ /* 0x000fe800078e0002 */
[----:B------:R-:W-:Y:S01]  /*10730*/  IMAD R9, R0, c[0x0][0x1f0], RZ ;  /* 0x00007c0000097a24 */ /* 0x000fe200078e02ff */
[----:B-----5:R-:W-:Y:S03]  /*10740*/  IADD3 R0, P0, R220, R2, RZ ;  /* 0x00000002dc007210 */ /* 0x020fe60007f1e0ff */
[----:B------:R-:W-:Y:S05]  /*10750*/  IMAD R9, R224, c[0x0][0x1f4], R9 ;  /* 0x00007d00e0097a24 */ /* 0x000fea00078e0209 */
[----:B------:R-:W-:Y:S02]  /*10760*/  IADD3.X R9, R14, R3, R9, P0, !PT ;  /* 0x000000030e097210 */ /* 0x000fe400007fe409 */
[C---:B------:R-:W-:Y:S04]  /*10770*/  LEA R14, P0, R0.reuse, c[0x0][0x1c8], 0x1 ;  /* 0x00007200000e7a11 */ /* 0x040fe800078008ff */
[----:B------:R-:W-:Y:S02]  /*10780*/  LEA.HI.X R9, R0, c[0x0][0x1cc], R9, 0x1, P0 ;  /* 0x0000730000097a11 */ /* 0x000fe400000f0c09 */
[----:B------:R-:W-:Y:S01]  /*10790*/  ISETP.GE.AND P0, PT, R8, 0x1, PT ;  /* 0x000000010800780c */ /* 0x000fe20003f06270 */
[----:B------:R-:W-:-:S10]  /*107a0*/  BRA.DIV ~URZ, `(.L_x_2392) ;  /* 0x000106827f007947 */ /* 0x000fd4000b800000 */
[----:B------:R2:W3:Y:S02]  /*107b0*/  SHFL.IDX PT, R4, R9, RZ, 0x181f ;  /* 0x00181fff09047589 */ /* 0x0004e400000e0000 */
.L_x_2534:
[----:B------:R-:W-:-:S05]  /*107c0*/  BRA.DIV ~URZ, `(.L_x_2393) ;  /* 0x000106d27f007947 */ /* 0x000fca000b800000 */
[----:B------:R4:W2:Y:S02]  /*107d0*/  SHFL.IDX PT, R0, R14, RZ, 0x181f ;  /* 0x00181fff0e007589 */ /* 0x0008a400000e0000 */
.L_x_2535:
[C---:B------:R-:W-:Y:S02]  /*107e0*/  IADD3 R2, R215.reuse, 0x40, RZ ;  /* 0x00000040d7027810 */ /* 0x040fe40007ffe0ff */
[C---:B------:R-:W-:Y:S02]  /*107f0*/  ISETP.GE.AND P3, PT, R215.reuse, c[0x0][0x1d4], PT ;  /* 0x00007500d7007a0c */ /* 0x040fe40003f66270 */
[----:B------:R-:W-:Y:S02]  /*10800*/  SHF.R.S32.HI R3, RZ, 0x1f, R215 ;  /* 0x0000001fff037819 */ /* 0x000fe400000114d7 */
[C---:B--2---:R-:W-:Y:S02]  /*10810*/  @P0 LEA R10, P1, R215.reuse, R0, 0x1 ;  /* 0x00000000d70a0211 */ /* 0x044fe400078208ff */
[----:B------:R-:W-:Y:S02]  /*10820*/  ISETP.GE.AND P2, PT, R2, c[0x0][0x1d4], PT ;  /* 0x0000750002007a0c */ /* 0x000fe40003f46270 */
[C---:B---3--:R-:W-:Y:S02]  /*10830*/  @P0 LEA.HI.X R11, R215.reuse, R4, R3, 0x1, P1 ;  /* 0x00000004d70b0211 */ /* 0x048fe400008f0c03 */
[C---:B------:R-:W-:Y:S02]  /*10840*/  @P0 LEA R2, P1, R232.reuse, R0, 0x1 ;  /* 0x00000000e8020211 */ /* 0x040fe400078208ff */
[C---:B------:R-:W-:Y:S01]  /*10850*/  IADD3 R22, R215.reuse, 0x80, RZ ;  /* 0x00000080d7167810 */ /* 0x040fe20007ffe0ff */
[----:B------:R-:W-:Y:S01]  /*10860*/  @!PT LDS RZ, [RZ] ;  /* 0x00000000fffff984 */ /* 0x000fe20000000800 */
[----:B------:R-:W-:Y:S01]  /*10870*/  @!PT LDS RZ, [RZ] ;  /* 0x00000000fffff984 */ /* 0x000fe20000000800 */
[----:B------:R-:W-:Y:S01]  /*10880*/  @!PT LDS RZ, [RZ] ;  /* 0x00000000fffff984 */ /* 0x000fe20000000800 */
[----:B------:R2:W-:Y:S01]  /*10890*/  @P0 LDGSTS.E.BYPASS.LTC128B.128 [R214+0xa080], [R10.64], !P3 ;  /* 0x0a0800000ad60fae */ /* 0x0005e2000d901d4a */
[----:B------:R-:W-:Y:S02]  /*108a0*/  @P0 LEA.HI.X R3, R232, R4, R244, 0x1, P1 ;  /* 0x00000004e8030211 */ /* 0x000fe400008f0cf4 */
[----:B------:R-:W-:Y:S02]  /*108b0*/  ISETP.GE.AND P3, PT, R22, c[0x0][0x1d4], PT ;  /* 0x0000750016007a0c */ /* 0x000fe40003f66270 */
[----:B------:R-:W-:Y:S01]  /*108c0*/  IADD3 R21, R215, 0xc0, RZ ;  /* 0x000000c0d7157810 */ /* 0x000fe20007ffe0ff */
[----:B------:R3:W-:Y:S03]  /*108d0*/  @P0 LDGSTS.E.BYPASS.LTC128B.128 [R214+0xb880], [R2.64], !P2 ;  /* 0x0b88000002d60fae */ /* 0x0007e6000d101d4a */
[----:B------:R-:W-:Y:S02]  /*108e0*/  ISETP.GE.AND P2, PT, R21, c[0x0][0x1d4], PT ;  /* 0x0000750015007a0c */ /* 0x000fe40003f46270 */
[C---:B---3--:R-:W-:Y:S04]  /*108f0*/  @P0 LEA R2, P1, R231.reuse, R0, 0x1 ;  /* 0x00000000e7020211 */ /* 0x048fe800078208ff */
[----:B------:R-:W-:Y:S05]  /*10900*/  @P0 LEA.HI.X R3, R231, R4, R243, 0x1, P1 ;  /* 0x00000004e7030211 */ /* 0x000fea00008f0cf3 */
[----:B------:R3:W-:Y:S02]  /*10910*/  @P0 LDGSTS.E.BYPASS.LTC128B.128 [R214+0xd080], [R2.64], !P3 ;  /* 0x0d08000002d60fae */ /* 0x0007e4000d901d4a */
[C---:B---3--:R-:W-:Y:S04]  /*10920*/  @P0 LEA R2, P1, R230.reuse, R0, 0x1 ;  /* 0x00000000e6020211 */ /* 0x048fe800078208ff */
[----:B------:R-:W-:Y:S05]  /*10930*/  @P0 LEA.HI.X R3, R230, R4, R242, 0x1, P1 ;  /* 0x00000004e6030211 */ /* 0x000fea00008f0cf2 */
[----:B------:R2:W-:Y:S01]  /*10940*/  @P0 LDGSTS.E.BYPASS.LTC128B.128 [R214+0xe880], [R2.64], !P2 ;  /* 0x0e88000002d60fae */ /* 0x0005e2000d101d4a */
[----:B------:R-:W-:Y:S01]  /*10950*/  ISETP.GE.AND P0, PT, R8, 0x21, PT ;  /* 0x000000210800780c */ /* 0x000fe20003f06270 */
[----:B------:R-:W-:-:S06]  /*10960*/  BRA.DIV ~URZ, `(.L_x_2394) ;  /* 0x000105a27f007947 */ /* 0x000fcc000b800000 */
[----:B------:R3:W2:Y:S04]  /*10970*/  SHFL.IDX PT, R4, R9, 0x1, 0x181f ;  /* 0x00381f0009047f89 */ /* 0x0006a800000e0000 */
[----:B------:R3:W4:Y:S02]  /*10980*/  SHFL.IDX PT, R0, R14, 0x1, 0x181f ;  /* 0x00381f000e007f89 */ /* 0x00072400000e0000 */
.L_x_2536:
[C---:B--2---:R-:W-:Y:S02]  /*10990*/  IADD3 R2, R215.reuse, 0x40, RZ ;  /* 0x00000040d7027810 */ /* 0x044fe40007ffe0ff */
[C---:B------:R-:W-:Y:S02]  /*109a0*/  ISETP.GE.AND P3, PT, R215.reuse, c[0x0][0x1d4], PT ;  /* 0x00007500d7007a0c */ /* 0x040fe40003f66270 */
[----:B------:R-:W-:Y:S02]  /*109b0*/  SHF.R.S32.HI R3, RZ, 0x1f, R215 ;  /* 0x0000001fff037819 */ /* 0x000fe400000114d7 */
[C---:B----4-:R-:W-:Y:S02]  /*109c0*/  @P0 LEA R8, P1, R215.reuse, R0, 0x1 ;  /* 0x00000000d7080211 */ /* 0x050fe400078208ff */
[----:B------:R-:W-:Y:S02]  /*109d0*/  ISETP.GE.AND P2, PT, R2, c[0x0][0x1d4], PT ;  /* 0x0000750002007a0c */ /* 0x000fe40003f46270 */
[C---:B---3--:R-:W-:Y:S02]  /*109e0*/  @P0 LEA.HI.X R9, R215.reuse, R4, R3, 0x1, P1 ;  /* 0x00000004d7090211 */ /* 0x048fe400008f0c03 */
[C---:B------:R-:W-:Y:S02]  /*109f0*/  @P0 LEA R2, P1, R232.reuse, R0, 0x1 ;  /* 0x00000000e8020211 */ /* 0x040fe400078208ff */
[----:B------:R-:W-:Y:S01]  /*10a00*/  IADD3 R11, R215, 0x80, RZ ;  /* 0x00000080d70b7810 */ /* 0x000fe20007ffe0ff */
        /* <DEDUP_REMOVED lines=14> */
[----:B------:R2:W-:Y:S04]  /*10af0*/  @P0 LDGSTS.E.BYPASS.LTC128B.128 [R214+0xf880], [R2.64], !P2 ;  /* 0x0f88000002d60fae */ /* 0x0005e8000d101d4a */
.L_x_2391:
[----:B---34-:R-:W-:Y:S05]  /*10b00*/  BSYNC B0 ;  /* 0x0000000000007941 */ /* 0x018fea0003800000 */
.L_x_2390:
[----:B------:R-:W3:Y:S01]  /*10b10*/  LDL R0, [R1+0x80] ;  /* 0x0000800001007983 */ /* 0x000ee20000100800 */
[----:B------:R-:W-:Y:S03]  /*10b20*/  IMAD R4, R225, -0x30, RZ ;  /* 0xffffffd0e1047824 */ /* 0x000fe600078e02ff */
[----:B--2---:R-:W3:Y:S01]  /*10b30*/  LDL R8, [R1+0x4] ;  /* 0x0000040001087983 */ /* 0x004ee20000100800 */
[----:B------:R-:W-:Y:S03]  /*10b40*/  IMAD.IADD R11, R4, 0x1, -R246 ;  /* 0x00000001040b7824 */ /* 0x000fe600078e0af6 */
[----:B------:R-:W2:Y:S04]  /*10b50*/  LDL R3, [R1+0x7c] ;  /* 0x00007c0001037983 */ /* 0x000ea80000100800 */
[----:B------:R-:W2:Y:S04]  /*10b60*/  LDL R2, [R1+0x78] ;  /* 0x0000780001027983 */ /* 0x000ea80000100800 */
[----:B------:R-:W0:Y:S01]  /*10b70*/  LDGDEPBAR ;  /* 0x00000000000079af */ /* 0x000e220000000000 */
[----:B---3--:R-:W-:Y:S02]  /*10b80*/  IMAD R8, R8, 0x80, R0 ;  /* 0x0000008008087824 */ /* 0x008fe400078e0200 */
[----:B------:R-:W-:Y:S05]  /*10b90*/  IMAD.MOV.U32 R0, RZ, RZ, 0x1 ;  /* 0x00000001ff007424 */ /* 0x000fea00078e00ff */
[----:B------:R-:W-:Y:S02]  /*10ba0*/  ISETP.NE.AND P0, PT, R0, c[0x0][0x2c4], PT ;  /* 0x0000b10000007a0c */ /* 0x000fe40003f05270 */
[----:B--2---:R-:W-:Y:S02]  /*10bb0*/  IADD3 R8, R2, R8, R3 ;  /* 0x0000000802087210 */ /* 0x004fe40007ffe003 */
[----:B------:R-:W-:Y:S09]  /*10bc0*/  LOP3.LUT R2, RZ, c[0x0][0x324], RZ, 0x33, !PT ;  /* 0x0000c900ff027a12 */ /* 0x000ff200078e33ff */
[----:B------:R-:W-:Y:S05]  /*10bd0*/  @P0 IMAD.HI.U32 R0, R8, c[0x0][0x2c8], RZ ;  /* 0x0000b20008000a27 */ /* 0x000fea00078e00ff */
[----:B------:R-:W-:Y:S02]  /*10be0*/  @P0 SHF.R.U32.HI R8, RZ, c[0x0][0x2cc], R0 ;  /* 0x0000b300ff080a19 */ /* 0x000fe40000011600 */
[----:B------:R-:W-:Y:S04]  /*10bf0*/  IADD3 R0, -R246, 0x1, R4 ;  /* 0x00000001f6007810 */ /* 0x000fe80007ffe104 */
[----:B------:R-:W-:Y:S04]  /*10c00*/  IADD3 R0, -R240, R0, R5 ;  /* 0x00000000f0007210 */ /* 0x000fe80007ffe105 */
[----:B------:R-:W-:Y:S01]  /*10c10*/  IADD3 R10, R0, c[0x0][0x328], RZ ;  /* 0x0000ca00000a7a10 */ /* 0x000fe20007ffe0ff */
[----:B------:R-:W-:Y:S01]  /*10c20*/  IMAD.IADD R9, R2, 0x1, R0 ;  /* 0x0000000102097824 */ /* 0x000fe200078e0200 */
[----:B------:R-:W-:-:S05]  /*10c30*/  BRA.DIV ~URZ, `(.L_x_2395) ;  /* 0x000103a27f007947 */ /* 0x000fca000b800000 */
[----:B------:R2:W3:Y:S02]  /*10c40*/  SHFL.IDX PT, R3, R8, RZ, 0x1c1f ;  /* 0x001c1fff08037589 */ /* 0x0004e400000e0000 */
.L_x_2537:
[----:B------:R-:W-:Y:S01]  /*10c50*/  ISETP.LE.AND P0, PT, R218, c[0x0][0x32c], PT ;  /* 0x0000cb00da007a0c */ /* 0x000fe20003f03270 */
[----:B---3--:R-:W-:Y:S01]  /*10c60*/  IMAD.IADD R2, R10, 0x1, R3 ;  /* 0x000000010a027824 */ /* 0x008fe200078e0203 */
        /* <DEDUP_REMOVED lines=15> */
.L_x_2398:
[----:B------:R-:W-:Y:S04]  /*10d60*/  MOV R14, 0x1 ;  /* 0x00000001000e7802 */ /* 0x000fe80000000f00 */
[----:B------:R-:W-:Y:S11]  /*10d70*/  ISETP.NE.AND P0, PT, R14, c[0x0][0x32c], PT ;  /* 0x0000cb000e007a0c */ /* 0x000ff60003f05270 */
[----:B------:R-:W-:Y:S02]  /*10d80*/  @!UPT UIADD3 URZ, URZ, URZ, URZ ;  /* 0x0000003f3f3ff290 */ /* 0x000fe4000fffe03f */
[----:B------:R-:W-:Y:S05]  /*10d90*/  @P0 IMAD.HI.U32 R14, R3, c[0x0][0x330], RZ ;  /* 0x0000cc00030e0a27 */ /* 0x000fea00078e00ff */
[----:B------:R-:W-:Y:S02]  /*10da0*/  @P0 SHF.R.U32.HI R3, RZ, c[0x0][0x334], R14 ;  /* 0x0000cd00ff030a19 */ /* 0x000fe4000001160e */
.L_x_2399:
[----:B------:R-:W-:Y:S05]  /*10db0*/  BSYNC B0 ;  /* 0x0000000000007941 */ /* 0x000fea0003800000 */
.L_x_2397:
[----:B------:R-:W-:Y:S05]  /*10dc0*/  IMAD R3, R3, c[0x0][0x32c], R11 ;  /* 0x0000cb0003037a24 */ /* 0x000fea00078e020b */
[----:B------:R-:W-:Y:S02]  /*10dd0*/  IMNMX R0, R0, R3, !PT ;  /* 0x0000000300007217 */ /* 0x000fe40007800200 */
[----:B------:R-:W-:Y:S04]  /*10de0*/  IADD3 R3, R3, c[0x0][0x32c], RZ ;  /* 0x0000cb0003037a10 */ /* 0x000fe80007ffe0ff */
[----:B------:R-:W-:Y:S02]  /*10df0*/  IMNMX R2, R2, R3, PT ;  /* 0x0000000302027217 */ /* 0x000fe40003800200 */
.L_x_2396:
[C---:B------:R-:W-:Y:S02]  /*10e00*/  ISETP.GE.AND P0, PT, R4.reuse, 0x2, PT ;  /* 0x000000020400780c */ /* 0x040fe40003f06270 */
[C---:B------:R-:W-:Y:S02]  /*10e10*/  ISETP.GE.AND P1, PT, R4.reuse, 0x9, PT ;  /* 0x000000090400780c */ /* 0x040fe40003f26270 */
[----:B------:R-:W-:Y:S02]  /*10e20*/  LOP3.LUT R213, R213, 0xffffffef, RZ, 0xc0, !PT ;  /* 0xffffffefd5d57812 */ /* 0x000fe400078ec0ff */
[C---:B------:R-:W-:Y:S02]  /*10e30*/  ISETP.GE.AND P6, PT, R4.reuse, 0x19, PT ;  /* 0x000000190400780c */ /* 0x040fe40003fc6270 */
[C---:B------:R-:W-:Y:S02]  /*10e40*/  ISETP.GE.AND P5, PT, R4.reuse, 0x1a, PT ;  /* 0x0000001a0400780c */ /* 0x040fe40003fa6270 */
[C---:B------:R-:W-:Y:S02]  /*10e50*/  ISETP.GE.AND P4, PT, R4.reuse, 0x21, PT ;  /* 0x000000210400780c */ /* 0x040fe40003f86270 */
[----:B------:R-:W-:Y:S02]  /*10e60*/  ISETP.GE.AND P3, PT, R4, 0x22, PT ;  /* 0x000000220400780c */ /* 0x000fe40003f66270 */
[----:B------:R-:W-:Y:S02]  /*10e70*/  @P0 LOP3.LUT R213, R213, 0x10, RZ, 0xfc, !PT ;  /* 0x00000010d5d50812 */ /* 0x000fe400078efcff */
[----:B------:R-:W-:Y:S02]  /*10e80*/  ISETP.GT.AND P0, PT, R0, 0x1, !P0 ;  /* 0x000000010000780c */ /* 0x000fe40004704270 */
[----:B------:R-:W-:Y:S02]  /*10e90*/  LOP3.LUT R213, R213, 0xfffffff7, RZ, 0xc0, !PT ;  /* 0xfffffff7d5d57812 */ /* 0x000fe400078ec0ff */
[----:B------:R-:W-:Y:S02]  /*10ea0*/  ISETP.LT.OR P0, PT, R2, 0x2, P0 ;  /* 0x000000020200780c */ /* 0x000fe40000701670 */
[----:B------:R-:W-:Y:S02]  /*10eb0*/  @P1 LOP3.LUT R213, R213, 0x8, RZ, 0xfc, !PT ;  /* 0x00000008d5d51812 */ /* 0x000fe400078efcff */
[----:B------:R-:W-:Y:S02]  /*10ec0*/  FSEL R35, R180, -INF , !P0 ;  /* 0xff800000b4237808 */ /* 0x000fe40004000000 */
[----:B------:R-:W-:Y:S02]  /*10ed0*/  ISETP.GT.AND P0, PT, R0, 0x8, !P1 ;  /* 0x000000080000780c */ /* 0x000fe40004f04270 */
[----:B------:R-:W-:Y:S02]  /*10ee0*/  ISETP.GE.AND P1, PT, R4, 0xa, PT ;  /* 0x0000000a0400780c */ /* 0x000fe40003f26270 */
[----:B------:R-:W-:Y:S02]  /*10ef0*/  ISETP.LT.OR P0, PT, R2, 0x9, P0 ;  /* 0x000000090200780c */ /* 0x000fe40000701670 */
[----:B------:R-:W-:Y:S02]  /*10f00*/  LOP3.LUT R213, R213, 0xfffffffb, RZ, 0xc0, !PT ;  /* 0xfffffffbd5d57812 */ /* 0x000fe400078ec0ff */
[----:B------:R-:W-:Y:S02]  /*10f10*/  FSEL R34, R179, -INF , !P0 ;  /* 0xff800000b3227808 */ /* 0x000fe40004000000 */
[----:B------:R-:W-:Y:S02]  /*10f20*/  ISETP.GT.AND P0, PT, R0, 0x9, !P1 ;  /* 0x000000090000780c */ /* 0x000fe40004f04270 */
[----:B------:R-:W-:Y:S02]  /*10f30*/  ISETP.GE.AND P2, PT, R4, 0x29, PT ;  /* 0x000000290400780c */ /* 0x000fe40003f46270 */
[----:B------:R-:W-:Y:S02]  /*10f40*/  ISETP.LT.OR P0, PT, R2, 0xa, P0 ;  /* 0x0000000a0200780c */ /* 0x000fe40000701670 */
[----:B------:R-:W-:Y:S02]  /*10f50*/  @P1 LOP3.LUT R213, R213, 0x4, RZ, 0xfc, !PT ;  /* 0x00000004d5d51812 */ /* 0x000fe400078efcff */
[----:B------:R-:W-:Y:S02]  /*10f60*/  ISETP.GE.AND P1, PT, R4, 0x11, PT ;  /* 0x000000110400780c */ /* 0x000fe40003f26270 */
[----:B------:R-:W-:Y:S02]  /*10f70*/  FSEL R33, R176, -INF , !P0 ;  /* 0xff800000b0217808 */ /* 0x000fe40004000000 */
[----:B------:R-:W-:Y:S02]  /*10f80*/  LOP3.LUT R213, R213, 0xfffffffd, RZ, 0xc0, !PT ;  /* 0xfffffffdd5d57812 */ /* 0x000fe400078ec0ff */
[----:B------:R-:W-:Y:S04]  /*10f90*/  ISETP.GT.AND P0, PT, R0, 0x10, !P1 ;  /* 0x000000100000780c */ /* 0x000fe80004f04270 */
[----:B------:R-:W-:Y:S03]  /*10fa0*/  ISETP.LT.OR P0, PT, R2, 0x11, P0 ;  /* 0x000000110200780c */ /* 0x000fe60000701670 */
[----:B------:R-:W-:Y:S02]  /*10fb0*/  @P1 LOP3.LUT R213, R213, 0x2, RZ, 0xfc, !PT ;  /* 0x00000002d5d51812 */ /* 0x000fe400078efcff */
[----:B------:R-:W-:Y:S02]  /*10fc0*/  ISETP.GE.AND P1, PT, R4, 0x12, PT ;  /* 0x000000120400780c */ /* 0x000fe40003f26270 */
[----:B-1----:R-:W-:Y:S02]  /*10fd0*/  FSEL R32, R19, -INF , !P0 ;  /* 0xff80000013207808 */ /* 0x002fe40004000000 */
        /* <DEDUP_REMOVED lines=22> */
[----:B------:R-:W-:Y:S04]  /*11140*/  ISETP.GT.AND P0, PT, R0, RZ, !P1 ;  /* 0x000000ff0000720c */ /* 0x000fe80004f04270 */
[----:B------:R-:W-:Y:S04]  /*11150*/  ISETP.LT.OR P0, PT, R2, 0x1, P0 ;  /* 0x000000010200780c */ /* 0x000fe80000701670 */
[----:B------:R-:W-:Y:S02]  /*11160*/  FSEL R24, R182, -INF , !P0 ;  /* 0xff800000b6187808 */ /* 0x000fe40004000000 */
[----:B------:R-:W-:Y:S11]  /*11170*/  ISETP.GE.AND P0, PT, R4, 0x2a, PT ;  /* 0x0000002a0400780c */ /* 0x000ff60003f06270 */
[----:B------:R-:W-:Y:S02]  /*11180*/  @!UPT UIADD3 URZ, URZ, URZ, URZ ;  /* 0x0000003f3f3ff290 */ /* 0x000fe4000fffe03f */
[----:B------:R-:W-:Y:S02]  /*11190*/  @P0 LOP3.LUT R213, R213, 0x20, RZ, 0xfc, !PT ;  /* 0x00000020d5d50812 */ /* 0x000fe400078efcff */
[----:B------:R-:W-:Y:S04]  /*111a0*/  ISETP.GT.AND P0, PT, R0, 0x29, !P0 ;  /* 0x000000290000780c */ /* 0x000fe80004704270 */
[----:B------:R-:W-:Y:S04]  /*111b0*/  ISETP.LT.OR P0, PT, R2, 0x2a, P0 ;  /* 0x0000002a0200780c */ /* 0x000fe80000701670 */
[----:B------:R-:W-:Y:S01]  /*111c0*/  FSEL R25, R25, -INF , !P0 ;  /* 0xff80000019197808 */ /* 0x000fe20004000000 */
[----:B------:R-:W-:-:S06]  /*111d0*/  BRA.DIV ~URZ, `(.L_x_2400) ;  /* 0x0000fe727f007947 */ /* 0x000fcc000b800000 */
[----:B------:R1:W3:Y:S02]  /*111e0*/  SHFL.IDX PT, R3, R8, 0x1, 0x1c1f ;  /* 0x003c1f0008037f89 */ /* 0x0002e400000e0000 */
.L_x_2538:
        /* <DEDUP_REMOVED lines=17> */
.L_x_2403:
[----:B------:R-:W-:Y:S04]  /*11300*/  MOV R4, 0x1 ;  /* 0x0000000100047802 */ /* 0x000fe80000000f00 */
[----:B------:R-:W-:Y:S11]  /*11310*/  ISETP.NE.AND P0, PT, R4, c[0x0][0x32c], PT ;  /* 0x0000cb0004007a0c */ /* 0x000ff60003f05270 */
[----:B------:R-:W-:Y:S02]  /*11320*/  @!UPT UIADD3 URZ, URZ, URZ, URZ ;  /* 0x0000003f3f3ff290 */ /* 0x000fe4000fffe03f */
[----:B------:R-:W-:Y:S05]  /*11330*/  @P0 IMAD.HI.U32 R4, R3, c[0x0][0x330], RZ ;  /* 0x0000cc0003040a27 */ /* 0x000fea00078e00ff */
[----:B------:R-:W-:Y:S02]  /*11340*/  @P0 SHF.R.U32.HI R3, RZ, c[0x0][0x334], R4 ;  /* 0x0000cd00ff030a19 */ /* 0x000fe40000011604 */
.L_x_2404:
[----:B------:R-:W-:Y:S05]  /*11350*/  BSYNC B0 ;  /* 0x0000000000007941 */ /* 0x000fea0003800000 */
.L_x_2402:
[----:B------:R-:W-:Y:S05]  /*11360*/  IMAD R3, R3, c[0x0][0x32c], R11 ;  /* 0x0000cb0003037a24 */ /* 0x000fea00078e020b */
[----:B------:R-:W-:Y:S02]  /*11370*/  IMNMX R0, R0, R3, !PT ;  /* 0x0000000300007217 */ /* 0x000fe40007800200 */
[----:B------:R-:W-:Y:S04]  /*11380*/  IADD3 R3, R3, c[0x0][0x32c], RZ ;  /* 0x0000cb0003037a10 */ /* 0x000fe80007ffe0ff */
[----:B------:R-:W-:Y:S02]  /*11390*/  IMNMX R2, R2, R3, PT ;  /* 0x0000000302027217 */ /* 0x000fe40003800200 */
.L_x_2401:
[----:B------:R-:W-:Y:S02]  /*113a0*/  ISETP.GT.AND P0, PT, R0, RZ, !P1 ;  /* 0x000000ff0000720c */ /* 0x000fe40004f04270 */
[C---:B------:R-:W-:Y:S02]  /*113b0*/  LOP3.LUT P1, RZ, R213.reuse, 0x1, RZ, 0xc0, !PT ;  /* 0x00000001d5ff7812 */ /* 0x040fe4000782c0ff */
[----:B------:R-:W-:Y:S04]  /*113c0*/  ISETP.LT.OR P0, PT, R2, 0x1, P0 ;  /* 0x000000010200780c */ /* 0x000fe80000701670 */
[----:B------:R-:W-:Y:S02]  /*113d0*/  FSEL R9, R190, -INF , !P0 ;  /* 0xff800000be097808 */ /* 0x000fe40004000000 */
[----:B------:R-:W-:Y:S02]  /*113e0*/  LOP3.LUT P0, RZ, R213, 0x10, RZ, 0xc0, !PT ;  /* 0x00000010d5ff7812 */ /* 0x000fe4000780c0ff */
[----:B-12---:R-:W-:Y:S02]  /*113f0*/  FMNMX.FTZ R8, R9, R6, !PT ;  /* 0x0000000609087209 */ /* 0x006fe40007810000 */
[----:B------:R-:W-:Y:S04]  /*11400*/  ISETP.GT.AND P0, PT, R0, 0x1, !P0 ;  /* 0x000000010000780c */ /* 0x000fe80004704270 */
[----:B------:R-:W-:Y:S04]  /*11410*/  ISETP.LT.OR P0, PT, R2, 0x2, P0 ;  /* 0x000000020200780c */ /* 0x000fe80000701670 */
[----:B------:R-:W-:Y:S02]  /*11420*/  FSEL R23, R189, -INF , !P0 ;  /* 0xff800000bd177808 */ /* 0x000fe40004000000 */
[----:B------:R-:W-:Y:S02]  /*11430*/  LOP3.LUT P0, RZ, R213, 0x8, RZ, 0xc0, !PT ;  /* 0x00000008d5ff7812 */ /* 0x000fe4000780c0ff */
[----:B------:R-:W-:Y:S02]  /*11440*/  FMNMX.FTZ R8, R23, R8, !PT ;  /* 0x0000000817087209 */ /* 0x000fe40007810000 */
        /* <DEDUP_REMOVED lines=13> */
[----:B------:R-:W-:Y:S02]  /*11520*/  ISETP.GT.AND P0, PT, R0, 0x11, !P1 ;  /* 0x000000110000780c */ /* 0x000fe40004f04270 */
[----:B------:R-:W-:Y:S02]  /*11530*/  LOP3.LUT P1, RZ, R213, 0x20, RZ, 0xc0, !PT ;  /* 0x00000020d5ff7812 */ /* 0x000fe4000782c0ff */
[----:B------:R-:W-:Y:S02]  /*11540*/  ISETP.LT.OR P0, PT, R2, 0x12, P0 ;  /* 0x000000120200780c */ /* 0x000fe40000701670 */
[----:B------:R-:W-:Y:S02]  /*11550*/  FMNMX.FTZ R8, R20, R8, !PT ;  /* 0x0000000814087209 */ /* 0x000fe40007810000 */
[----:B------:R-:W-:Y:S02]  /*11560*/  FSEL R19, R181, -INF , !P0 ;  /* 0xff800000b5137808 */ /* 0x000fe40004000000 */
[----:B------:R-:W-:Y:S02]  /*11570*/  ISETP.GT.AND P0, PT, R0, 0x18, !P6 ;  /* 0x000000180000780c */ /* 0x000fe40007704270 */
[----:B------:R-:W-:Y:S02]  /*11580*/  FMNMX.FTZ R8, R19, R8, !PT ;  /* 0x0000000813087209 */ /* 0x000fe40007810000 */
[----:B------:R-:W-:Y:S04]  /*11590*/  ISETP.LT.OR P0, PT, R2, 0x19, P0 ;  /* 0x000000190200780c */ /* 0x000fe80000701670 */
        /* <DEDUP_REMOVED lines=19> */
[----:B------:R-:W-:Y:S02]  /*116d0*/  ISETP.LT.OR P0, PT, R2, 0x2a, P0 ;  /* 0x0000002a0200780c */ /* 0x000fe40000701670 */
[----:B------:R-:W-:Y:S02]  /*116e0*/  FMNMX.FTZ R0, R35, R0, !PT ;  /* 0x0000000023007209 */ /* 0x000fe40007810000 */
[----:B------:R-:W-:Y:S02]  /*116f0*/  FSEL R10, R172, -INF , !P0 ;  /* 0xff800000ac0a7808 */ /* 0x000fe40004000000 */
        /* <DEDUP_REMOVED lines=11> */
[----:B------:R-:W-:Y:S01]  /*117b0*/  FMNMX.FTZ R0, R25, R0, !PT ;  /* 0x0000000019007209 */ /* 0x000fe20007810000 */
[----:B------:R-:W-:-:S05]  /*117c0*/  BRA.DIV ~URZ, `(.L_x_2405) ;  /* 0x0000f8f27f007947 */ /* 0x000fca000b800000 */
[----:B------:R1:W2:Y:S02]  /*117d0*/  SHFL.BFLY PT, R2, R0, 0x2, 0x1f ;  /* 0x0c401f0000027f89 */ /* 0x0002a400000e0000 */
.L_x_2539:
[----:B-12---:R-:W-:Y:S01]  /*117e0*/  FMNMX.FTZ R0, R0, R2, !PT ;  /* 0x0000000200007209 */ /* 0x006fe20007810000 */
[----:B------:R-:W-:-:S05]  /*117f0*/  BRA.DIV ~URZ, `(.L_x_2406) ;  /* 0x0000f9127f007947 */ /* 0x000fca000b800000 */
[----:B------:R-:W1:Y:S02]  /*11800*/  SHFL.BFLY PT, R4, R0, 0x1, 0x1f ;  /* 0x0c201f0000047f89 */ /* 0x000e6400000e0000 */
[----:B-1----:R-:W-:Y:S02]  /*11810*/  FMNMX.FTZ R4, R0, R4, !PT ;  /* 0x0000000400047209 */ /* 0x002fe40007810000 */
[----:B------:R-:W1:Y:S02]  /*11820*/  SHFL.BFLY PT, R0, R8, 0x2, 0x1f ;  /* 0x0c401f0008007f89 */ /* 0x000e6400000e0000 */
[----:B-1----:R-:W-:Y:S05]  /*11830*/  FMNMX.FTZ R0, R8, R0, !PT ;  /* 0x0000000008007209 */ /* 0x002fea0007810000 */
[----:B------:R1:W2:Y:S02]  /*11840*/  SHFL.BFLY PT, R2, R0, 0x1, 0x1f ;  /* 0x0c201f0000027f89 */ /* 0x0002a400000e0000 */
.L_x_2540:
[----:B------:R-:W-:Y:S01]  /*11850*/  FSETP.NEU.FTZ.AND P0, PT, R4, -INF , PT ;  /* 0xff8000000400780b */ /* 0x000fe20003f1d000 */
[----:B------:R-:W-:Y:S01]  /*11860*/  WARPSYNC 0xffffffff ;  /* 0xffffffff00007948 */ /* 0x000fe20003800000 */
[----:B--2---:R-:W-:Y:S01]  /*11870*/  FMNMX.FTZ R3, R2, R0, !PT ;  /* 0x0000000002037209 */ /* 0x004fe20007810000 */
[C---:B------:R-:W-:Y:S01]  /*11880*/  FMUL.FTZ R2, R4.reuse, c[0x0][0x2d0] ;  /* 0x0000b40004027a20 */ /* 0x040fe20000410000 */
[----:B-1----:R-:W-:Y:S04]  /*11890*/  FSEL R0, R4, RZ, P0 ;  /* 0x000000ff04007208 */ /* 0x002fe80000000000 */
[----:B------:R-:W-:Y:S01]  /*118a0*/  FSEL R2, R2, RZ, P0 ;  /* 0x000000ff02027208 */ /* 0x000fe20000000000 */
[----:B------:R-:W-:Y:S01]  /*118b0*/  FADD.FTZ R0, -R0, R13 ;  /* 0x0000000d00007221 */ /* 0x000fe20000010100 */
[----:B------:R-:W-:Y:S03]  /*118c0*/  FSETP.NEU.FTZ.AND P0, PT, R3, -INF , PT ;  /* 0xff8000000300780b */ /* 0x000fe60003f1d000 */
[----:B------:R-:W-:Y:S02]  /*118d0*/  FMUL.FTZ R0, R0, c[0x0][0x2d0] ;  /* 0x0000b40000007a20 */ /* 0x000fe40000410000 */
[--C-:B------:R-:W-:Y:S02]  /*118e0*/  FFMA.FTZ R24, R24, c[0x0][0x2d0], -R2.reuse ;  /* 0x0000b40018187a23 */ /* 0x100fe40000010802 */
[--C-:B------:R-:W-:Y:S02]  /*118f0*/  FFMA.FTZ R35, R35, c[0x0][0x2d0], -R2.reuse ;  /* 0x0000b40023237a23 */ /* 0x100fe40000010802 */
        /* <DEDUP_REMOVED lines=11> */
[----:B------:R-:W-:Y:S01]  /*119b0*/  FFMA.FTZ R33, R33, c[0x0][0x2d0], -R2 ;  /* 0x0000b40021217a23 */ /* 0x000fe20000010802 */
[----:B------:R-:W-:Y:S10]  /*119c0*/  MUFU.EX2 R35, R35 ;  /* 0x0000002300237308 */ /* 0x000ff40000000800 */
[----:B------:R-:W-:Y:S10]  /*119d0*/  MUFU.EX2 R34, R34 ;  /* 0x0000002200227308 */ /* 0x000ff40000000800 */
[----:B------:R-:W1:Y:S02]  /*119e0*/  MUFU.EX2 R33, R33 ;  /* 0x0000002100217308 */ /* 0x000e640000000800 */
[----:B-1----:R-:W-:Y:S01]  /*119f0*/  F2FP.BF16.PACK_AB R174, R33, R34 ;  /* 0x0000002221ae723e */ /* 0x002fe200000010ff */
[C---:B------:R-:W-:Y:S01]  /*11a00*/  FFMA.FTZ R2, R0.reuse, R234, R24 ;  /* 0x000000ea00027223 */ /* 0x040fe20000010018 */
[C---:B------:R-:W-:Y:S01]  /*11a10*/  F2FP.BF16.PACK_AB R172, R35.reuse, R24 ;  /* 0x0000001823ac723e */ /* 0x040fe200000010ff */
[C---:B------:R-:W-:Y:S02]  /*11a20*/  FMUL.FTZ R32, R0.reuse, R148 ;  /* 0x0000009400207220 */ /* 0x040fe40000410000 */
[----:B------:R-:W-:Y:S01]  /*11a30*/  FADD.FTZ R8, R35, R2 ;  /* 0x0000000223087221 */ /* 0x000fe20000010000 */
[C---:B------:R-:W-:Y:S01]  /*11a40*/  FSEL R2, R3.reuse, RZ, P0 ;  /* 0x000000ff03027208 */ /* 0x040fe20000000000 */
[----:B------:R-:W-:Y:S02]  /*11a50*/  FMUL.FTZ R25, R0, R157 ;  /* 0x0000009d00197220 */ /* 0x000fe40000410000 */
[----:B------:R-:W-:Y:S02]  /*11a60*/  FADD.FTZ R8, R34, R8 ;  /* 0x0000000822087221 */ /* 0x000fe40000010000 */
[----:B------:R-:W-:Y:S02]  /*11a70*/  FADD.FTZ R2, -R2, R6 ;  /* 0x0000000602027221 */ /* 0x000fe40000010100 */
[----:B------:R-:W-:Y:S02]  /*11a80*/  FMUL.FTZ R6, R3, c[0x0][0x2d0] ;  /* 0x0000b40003067a20 */ /* 0x000fe40000410000 */
[----:B------:R-:W-:Y:S02]  /*11a90*/  FMUL.FTZ R2, R2, c[0x0][0x2d0] ;  /* 0x0000b40002027a20 */ /* 0x000fe40000410000 */
[----:B------:R-:W-:Y:S01]  /*11aa0*/  FADD.FTZ R177, R33, R8 ;  /* 0x0000000821b17221 */ /* 0x000fe20000010000 */
[----:B------:R-:W-:Y:S01]  /*11ab0*/  FSEL R6, R6, RZ, P0 ;  /* 0x000000ff06067208 */ /* 0x000fe20000000000 */
[C---:B------:R-:W-:Y:S01]  /*11ac0*/  FMUL.FTZ R33, R0.reuse, R149 ;  /* 0x0000009500217220 */ /* 0x040fe20000410000 */
[----:B------:R-:W-:Y:S01]  /*11ad0*/  ISETP.GT.AND P0, PT, R225, R217, PT ;  /* 0x000000d9e100720c */ /* 0x000fe20003f04270 */
[----:B------:R-:W1:Y:S01]  /*11ae0*/  MUFU.EX2 R2, R2 ;  /* 0x0000000200027308 */ /* 0x000e620000000800 */
[----:B------:R-:W-:Y:S02]  /*11af0*/  FMUL.FTZ R8, R0, R168 ;  /* 0x000000a800087220 */ /* 0x000fe40000410000 */
[--C-:B------:R-:W-:Y:S02]  /*11b00*/  FFMA.FTZ R9, R9, c[0x0][0x2d0], -R6.reuse ;  /* 0x0000b40009097a23 */ /* 0x100fe40000010806 */
[--C-:B------:R-:W-:Y:S02]  /*11b10*/  FFMA.FTZ R23, R23, c[0x0][0x2d0], -R6.reuse ;  /* 0x0000b40017177a23 */ /* 0x100fe40000010806 */
[--C-:B------:R-:W-:Y:S02]  /*11b20*/  FFMA.FTZ R13, R22, c[0x0][0x2d0], -R6.reuse ;  /* 0x0000b400160d7a23 */ /* 0x100fe40000010806 */
[--C-:B------:R-:W-:Y:S01]  /*11b30*/  FFMA.FTZ R173, R21, c[0x0][0x2d0], -R6.reuse ;  /* 0x0000b40015ad7a23 */ /* 0x100fe20000010806 */
[----:B------:R2:W-:Y:S01]  /*11b40*/  MUFU.EX2 R168, R23 ;  /* 0x0000001700a87308 */ /* 0x0005e20000000800 */
[----:B------:R-:W-:Y:S02]  /*11b50*/  FMUL.FTZ R21, R0, R161 ;  /* 0x000000a100157220 */ /* 0x000fe40000410000 */
[--C-:B------:R-:W-:Y:S02]  /*11b60*/  FFMA.FTZ R185, R14, c[0x0][0x2d0], -R6.reuse ;  /* 0x0000b4000eb97a23 */ /* 0x100fe40000010806 */
[--C-:B------:R-:W-:Y:S02]  /*11b70*/  FFMA.FTZ R176, R19, c[0x0][0x2d0], -R6.reuse ;  /* 0x0000b40013b07a23 */ /* 0x100fe40000010806 */
[--C-:B------:R-:W-:Y:S02]  /*11b80*/  FFMA.FTZ R179, R18, c[0x0][0x2d0], -R6.reuse ;  /* 0x0000b40012b37a23 */ /* 0x100fe40000010806 */
[--C-:B------:R-:W-:Y:S01]  /*11b90*/  FFMA.FTZ R180, R17, c[0x0][0x2d0], -R6.reuse ;  /* 0x0000b40011b47a23 */ /* 0x100fe20000010806 */
[----:B------:R-:W-:Y:S01]  /*11ba0*/  MUFU.EX2 R161, R13 ;  /* 0x0000000d00a17308 */ /* 0x000fe20000000800 */
[--C-:B------:R-:W-:Y:S02]  /*11bb0*/  FFMA.FTZ R186, R16, c[0x0][0x2d0], -R6.reuse ;  /* 0x0000b40010ba7a23 */ /* 0x100fe40000010806 */
[--C-:B------:R-:W-:Y:S02]  /*11bc0*/  FFMA.FTZ R178, R20, c[0x0][0x2d0], -R6.reuse ;  /* 0x0000b40014b27a23 */ /* 0x100fe40000010806 */
[C---:B-1----:R-:W-:Y:S02]  /*11bd0*/  FMUL.FTZ R34, R2.reuse, R150 ;  /* 0x0000009602227220 */ /* 0x042fe40000410000 */
[C---:B------:R-:W-:Y:S02]  /*11be0*/  FMUL.FTZ R35, R2.reuse, R151 ;  /* 0x0000009702237220 */ /* 0x040fe40000410000 */
[----:B------:R-:W1:Y:S01]  /*11bf0*/  LDSM.16.MT88.4 R148, [R193] ;  /* 0x00000000c194783b */ /* 0x000e620000004200 */
[----:B------:R3:W4:Y:S01]  /*11c00*/  MUFU.EX2 R14, R9 ;  /* 0x00000009000e7308 */ /* 0x0007220000000800 */
[--C-:B------:R-:W-:Y:S02]  /*11c10*/  FFMA.FTZ R187, R11, c[0x0][0x2d0], -R6.reuse ;  /* 0x0000b4000bbb7a23 */ /* 0x100fe40000010806 */
[----:B------:R-:W-:Y:S02]  /*11c20*/  FMUL.FTZ R11, R2, R171 ;  /* 0x000000ab020b7220 */ /* 0x000fe40000410000 */
[----:B------:R-:W-:Y:S02]  /*11c30*/  FFMA.FTZ R6, R10, c[0x0][0x2d0], -R6 ;  /* 0x0000b4000a067a23 */ /* 0x000fe40000010806 */
[----:B------:R-:W-:Y:S02]  /*11c40*/  FMUL.FTZ R10, R2, R170 ;  /* 0x000000aa020a7220 */ /* 0x000fe40000410000 */
[C---:B------:R-:W-:Y:S01]  /*11c50*/  FMUL.FTZ R16, R0.reuse, R164 ;  /* 0x000000a400107220 */ /* 0x040fe20000410000 */
[----:B------:R4:W5:Y:S01]  /*11c60*/  MUFU.EX2 R216, R173 ;  /* 0x000000ad00d87308 */ /* 0x0009620000000800 */
[----:B------:R-:W-:Y:S02]  /*11c70*/  FMUL.FTZ R17, R0, R165 ;  /* 0x000000a500117220 */ /* 0x000fe40000410000 */
[C---:B------:R-:W-:Y:S02]  /*11c80*/  FMUL.FTZ R18, R2.reuse, R166 ;  /* 0x000000a602127220 */ /* 0x040fe40000410000 */
[----:B------:R-:W-:Y:S02]  /*11c90*/  FMUL.FTZ R19, R2, R167 ;  /* 0x000000a702137220 */ /* 0x000fe40000410000 */
[----:B------:R-:W-:Y:S01]  /*11ca0*/  FMUL.FTZ R20, R0, R160 ;  /* 0x000000a000147220 */ /* 0x000fe20000410000 */
[----:B------:R-:W-:Y:S01]  /*11cb0*/  LDSM.16.MT88.4 R164, [R193+0x1000] ;  /* 0x00100000c1a4783b */ /* 0x000fe20000004200 */
[C---:B------:R-:W-:Y:S01]  /*11cc0*/  FMUL.FTZ R22, R2.reuse, R162 ;  /* 0x000000a202167220 */ /* 0x040fe20000410000 */
[----:B------:R-:W1:Y:S01]  /*11cd0*/  MUFU.EX2 R13, R184 ;  /* 0x000000b8000d7308 */ /* 0x000e620000000800 */
[C---:B--2---:R-:W-:Y:S02]  /*11ce0*/  FMUL.FTZ R23, R2.reuse, R163 ;  /* 0x000000a302177220 */ /* 0x044fe40000410000 */
[----:B------:R-:W-:Y:S02]  /*11cf0*/  FMUL.FTZ R26, R2, R158 ;  /* 0x0000009e021a7220 */ /* 0x000fe40000410000 */
[----:B---3--:R-:W-:Y:S02]  /*11d00*/  FMUL.FTZ R9, R0, R169 ;  /* 0x000000a900097220 */ /* 0x008fe40000410000 */
[----:B------:R-:W-:Y:S02]  /*11d10*/  FMUL.FTZ R27, R2, R159 ;  /* 0x0000009f021b7220 */ /* 0x000fe40000410000 */
[C---:B------:R-:W-:Y:S01]  /*11d20*/  FMUL.FTZ R24, R0.reuse, R156 ;  /* 0x0000009c00187220 */ /* 0x040fe20000410000 */
[----:B------:R-:W-:Y:S01]  /*11d30*/  MUFU.EX2 R178, R178 ;  /* 0x000000b200b27308 */ /* 0x000fe20000000800 */
[C---:B------:R-:W-:Y:S02]  /*11d40*/  FMUL.FTZ R28, R0.reuse, R152 ;  /* 0x00000098001c7220 */ /* 0x040fe40000410000 */
[----:B------:R-:W-:Y:S01]  /*11d50*/  FMUL.FTZ R29, R0, R153 ;  /* 0x00000099001d7220 */ /* 0x000fe20000410000 */
[----:B----4-:R-:W-:Y:S01]  /*11d60*/  F2FP.BF16.PACK_AB R173, R168, R14 ;  /* 0x0000000ea8ad723e */ /* 0x010fe200000010ff */
[----:B------:R-:W-:Y:S01]  /*11d70*/  FMUL.FTZ R30, R2, R154 ;  /* 0x0000009a021e7220 */ /* 0x000fe20000410000 */
[----:B-----5:R-:W-:Y:S01]  /*11d80*/  F2FP.BF16.PACK_AB R175, R216, R161 ;  /* 0x000000a1d8af723e */ /* 0x020fe200000010ff */
[----:B------:R-:W-:Y:S02]  /*11d90*/  FMUL.FTZ R31, R2, R155 ;  /* 0x0000009b021f7220 */ /* 0x000fe40000410000 */
[----:B------:R-:W-:Y:S01]  /*11da0*/  LDSM.16.MT88.4 R152, [R193+0x800] ;  /* 0x00080000c198783b */ /* 0x000fe20000004200 */
[----:B------:R-:W-:Y:S01]  /*11db0*/  MUFU.EX2 R156, R182 ;  /* 0x000000b6009c7308 */ /* 0x000fe20000000800 */
[C---:B------:R-:W-:Y:S02]  /*11dc0*/  FMUL.FTZ R36, R0.reuse, R36 ;  /* 0x0000002400247220 */ /* 0x040fe40000410000 */
        /* <DEDUP_REMOVED lines=113> */
[C---:B------:R-:W-:Y:S02]  /*124e0*/  FFMA.FTZ R160, R2.reuse, R233, R14 ;  /* 0x000000e902a07223 */ /* 0x040fe4000001000e */
[----:B------:R-:W-:Y:S01]  /*124f0*/  MUFU.EX2 R14, R181 ;  /* 0x000000b5000e7308 */ /* 0x000fe20000000800 */
[C---:B------:R-:W-:Y:S02]  /*12500*/  FMUL.FTZ R134, R2.reuse, R134 ;  /* 0x0000008602867220 */ /* 0x040fe40000410000 */
[C---:B------:R-:W-:Y:S02]  /*12510*/  FMUL.FTZ R135, R2.reuse, R135 ;  /* 0x0000008702877220 */ /* 0x040fe40000410000 */
[C---:B------:R-:W-:Y:S02]  /*12520*/  FMUL.FTZ R138, R2.reuse, R138 ;  /* 0x0000008a028a7220 */ /* 0x040fe40000410000 */
[----:B------:R-:W-:Y:S02]  /*12530*/  FMUL.FTZ R139, R2, R139 ;  /* 0x0000008b028b7220 */ /* 0x000fe40000410000 */
[C---:B------:R-:W-:Y:S01]  /*12540*/  FMUL.FTZ R132, R0.reuse, R132 ;  /* 0x0000008400847220 */ /* 0x040fe20000410000 */
[----:B------:R-:W2:Y:S01]  /*12550*/  MUFU.EX2 R2, R183 ;  /* 0x000000b700027308 */ /* 0x000ea20000000800 */
[C---:B------:R-:W-:Y:S02]  /*12560*/  FMUL.FTZ R133, R0.reuse, R133 ;  /* 0x0000008500857220 */ /* 0x040fe40000410000 */
[C---:B------:R-:W-:Y:S01]  /*12570*/  FMUL.FTZ R136, R0.reuse, R136 ;  /* 0x0000008800887220 */ /* 0x040fe20000410000 */
[C---:B-1----:R-:W-:Y:S03]  /*12580*/  HMMA.16816.F32.BF16 R52, R172.reuse, R148, R52 ;  /* 0x00000094ac34723c */ /* 0x042fe60000041834 */
[----:B------:R-:W-:Y:S03]  /*12590*/  FMUL.FTZ R137, R0, R137 ;  /* 0x0000008900897220 */ /* 0x000fe60000410000 */
[----:B------:R-:W1:Y:S01]  /*125a0*/  MUFU.EX2 R181, R176 ;  /* 0x000000b000b57308 */ /* 0x000e620000000800 */
[----:B------:R-:W-:Y:S01]  /*125b0*/  FADD.FTZ R0, R13, R177 ;  /* 0x000000b10d007221 */ /* 0x000fe20000010000 */
[C---:B------:R-:W-:Y:S01]  /*125c0*/  HMMA.16816.F32.BF16 R56, R172.reuse, R150, R56 ;  /* 0x00000096ac38723c */ /* 0x040fe20000041838 */
[----:B------:R-:W3:Y:S07]  /*125d0*/  LDSM.16.MT88.4 R148, [R196+0x1800] ;  /* 0x00180000c494783b */ /* 0x000eee0000004200 */
[----:B------:R-:W-:Y:S01]  /*125e0*/  MUFU.EX2 R176, R186 ;  /* 0x000000ba00b07308 */ /* 0x000fe20000000800 */
[----:B--2---:R-:W-:Y:S04]  /*125f0*/  FADD.FTZ R0, R2, R0 ;  /* 0x0000000002007221 */ /* 0x004fe80000010000 */
[----:B------:R-:W-:Y:S05]  /*12600*/  FADD.FTZ R0, R156, R0 ;  /* 0x000000009c007221 */ /* 0x000fea0000010000 */
[----:B------:R-:W2:Y:S01]  /*12610*/  MUFU.EX2 R177, R185 ;  /* 0x000000b900b17308 */ /* 0x000ea20000000800 */
[----:B------:R-:W-:Y:S01]  /*12620*/  FADD.FTZ R0, R14, R0 ;  /* 0x000000000e007221 */ /* 0x000fe20000010000 */
        /* <DEDUP_REMOVED lines=31> */
[----:B-1----:R-:W-:Y:S03]  /*12820*/  F2FP.BF16.PACK_AB R149, R181, R178 ;  /* 0x000000b2b595723e */ /* 0x002fe600000010ff */
[----:B------:R-:W-:Y:S02]  /*12830*/  F2FP.BF16.PACK_AB R150, R14, R156 ;  /* 0x0000009c0e96723e */ /* 0x000fe400000010ff */
[----:B------:R-:W1:Y:S02]  /*12840*/  LDSM.16.MT88.4 R156, [R194+0x800] ;  /* 0x00080000c29c783b */ /* 0x000e640000004200 */
[----:B------:R-:W4:Y:S01]  /*12850*/  MUFU.EX2 R172, R190 ;  /* 0x000000be00ac7308 */ /* 0x000f220000000800 */
[----:B------:R-:W-:Y:S02]  /*12860*/  F2FP.BF16.PACK_AB R151, R180, R179 ;  /* 0x000000b3b497723e */ /* 0x000fe400000010ff */
[----:B--2---:R-:W-:Y:S05]  /*12870*/  F2FP.BF16.PACK_AB R173, R177, R176 ;  /* 0x000000b0b1ad723e */ /* 0x004fea00000010ff */
[C---:B------:R-:W-:Y:S02]  /*12880*/  HMMA.16816.F32.BF16 R8, R148.reuse, R152, R8 ;  /* 0x000000989408723c */ /* 0x040fe40000041808 */
[----:B------:R-:W2:Y:S03]  /*12890*/  MUFU.EX2 R13, R189 ;  /* 0x000000bd000d7308 */ /* 0x000ea60000000800 */
[----:B---3--:R-:W-:Y:S03]  /*128a0*/  FADD.FTZ R0, R2, R0 ;  /* 0x0000000002007221 */ /* 0x008fe60000010000 */
[C---:B------:R-:W-:Y:S01]  /*128b0*/  HMMA.16816.F32.BF16 R16, R148.reuse, R154, R16 ;  /* 0x0000009a9410723c */ /* 0x040fe20000041810 */
[----:B------:R-:W3:Y:S03]  /*128c0*/  LDSM.16.MT88.4 R152, [R196+0x800] ;  /* 0x00080000c498783b */ /* 0x000ee60000004200 */
[----:B------:R-:W5:Y:S01]  /*128d0*/  MUFU.EX2 R174, R188 ;  /* 0x000000bc00ae7308 */ /* 0x000f620000000800 */
[C---:B----4-:R-:W-:Y:S01]  /*128e0*/  FADD.FTZ R0, R172.reuse, R0 ;  /* 0x00000000ac007221 */ /* 0x050fe20000010000 */
[----:B------:R-:W-:Y:S01]  /*128f0*/  F2FP.BF16.PACK_AB R172, R172, R2 ;  /* 0x00000002acac723e */ /* 0x000fe200000010ff */
[----:B------:R-:W-:Y:S07]  /*12900*/  FADD.FTZ R2, R168, R160 ;  /* 0x000000a0a8027221 */ /* 0x000fee0000010000 */
[----:B------:R-:W4:Y:S01]  /*12910*/  MUFU.EX2 R14, R187 ;  /* 0x000000bb000e7308 */ /* 0x000f220000000800 */
[----:B--2---:R-:W-:Y:S01]  /*12920*/  FADD.FTZ R0, R13, R0 ;  /* 0x000000000d007221 */ /* 0x004fe20000010000 */
[C---:B-1----:R-:W-:Y:S03]  /*12930*/  HMMA.16816.F32.BF16 R20, R148.reuse, R156, R20 ;  /* 0x0000009c9414723c */ /* 0x042fe60000041814 */
[C---:B-----5:R-:W-:Y:S01]  /*12940*/  FADD.FTZ R234, R174.reuse, R0 ;  /* 0x00000000aeea7221 */ /* 0x060fe20000010000 */
[----:B------:R-:W-:Y:S04]  /*12950*/  F2FP.BF16.PACK_AB R174, R174, R13 ;  /* 0x0000000daeae723e */ /* 0x000fe800000010ff */
[C---:B------:R-:W-:Y:S01]  /*12960*/  HMMA.16816.F32.BF16 R24, R148.reuse, R158, R24 ;  /* 0x0000009e9418723c */ /* 0x040fe20000041818 */
[----:B------:R-:W1:Y:S03]  /*12970*/  LDSM.16.MT88.4 R156, [R195+0x800] ;  /* 0x00080000c39c783b */ /* 0x000e660000004200 */
[----:B------:R-:W-:Y:S01]  /*12980*/  FADD.FTZ R0, R161, R2 ;  /* 0x00000002a1007221 */ /* 0x000fe20000010000 */
[----:B------:R-:W-:Y:S02]  /*12990*/  MOV R13, R4 ;  /* 0x00000004000d7202 */ /* 0x000fe40000000f00 */
[----:B----4-:R-:W-:Y:S01]  /*129a0*/  F2FP.BF16.PACK_AB R175, R6, R14 ;  /* 0x0000000e06af723e */ /* 0x010fe200000010ff */
[----:B------:R-:W-:Y:S01]  /*129b0*/  FADD.FTZ R0, R216, R0 ;  /* 0x00000000d8007221 */ /* 0x000fe20000010000 */
[C---:B---3--:R-:W-:Y:S03]  /*129c0*/  HMMA.16816.F32.BF16 R28, R148.reuse, R152, R28 ;  /* 0x00000098941c723c */ /* 0x048fe6000004181c */
[----:B------:R-:W-:Y:S04]  /*129d0*/  FADD.FTZ R0, R178, R0 ;  /* 0x00000000b2007221 */ /* 0x000fe80000010000 */
[----:B------:R-:W-:Y:S01]  /*129e0*/  FADD.FTZ R0, R181, R0 ;  /* 0x00000000b5007221 */ /* 0x000fe20000010000 */
[C---:B------:R-:W-:Y:S01]  /*129f0*/  HMMA.16816.F32.BF16 R32, R148.reuse, R154, R32 ;  /* 0x0000009a9420723c */ /* 0x040fe20000041820 */
[----:B------:R-:W2:Y:S03]  /*12a00*/  LDSM.16.MT88.4 R152, [R193+0x2000] ;  /* 0x00200000c198783b */ /* 0x000ea60000004200 */
[----:B------:R-:W-:Y:S04]  /*12a10*/  FADD.FTZ R0, R179, R0 ;  /* 0x00000000b3007221 */ /* 0x000fe80000010000 */
[----:B------:R-:W-:Y:S04]  /*12a20*/  FADD.FTZ R0, R180, R0 ;  /* 0x00000000b4007221 */ /* 0x000fe80000010000 */
[----:B------:R-:W-:Y:S04]  /*12a30*/  FADD.FTZ R0, R176, R0 ;  /* 0x00000000b0007221 */ /* 0x000fe80000010000 */
[----:B------:R-:W-:Y:S04]  /*12a40*/  FADD.FTZ R0, R177, R0 ;  /* 0x00000000b1007221 */ /* 0x000fe80000010000 */
[----:B------:R-:W-:Y:S01]  /*12a50*/  FADD.FTZ R0, R14, R0 ;  /* 0x000000000e007221 */ /* 0x000fe20000010000 */
[C---:B-1----:R-:W-:Y:S03]  /*12a60*/  HMMA.16816.F32.BF16 R36, R148.reuse, R156, R36 ;  /* 0x0000009c9424723c */ /* 0x042fe60000041824 */
[----:B------:R-:W-:Y:S01]  /*12a70*/  FADD.FTZ R233, R6, R0 ;  /* 0x0000000006e97221 */ /* 0x000fe20000010000 */
[----:B------:R-:W-:Y:S02]  /*12a80*/  IADD3 R0, R225, -0x1, RZ ;  /* 0xffffffffe1007810 */ /* 0x000fe40007ffe0ff */
[----:B------:R-:W-:Y:S02]  /*12a90*/  MOV R6, R3 ;  /* 0x0000000300067202 */ /* 0x000fe40000000f00 */
[C---:B------:R-:W-:Y:S01]  /*12aa0*/  HMMA.16816.F32.BF16 R40, R148.reuse, R158, R40 ;  /* 0x0000009e9428723c */ /* 0x040fe20000041828 */
[----:B------:R-:W1:Y:S03]  /*12ab0*/  LDSM.16.MT88.4 R156, [R194+0x2000] ;  /* 0x00200000c29c783b */ /* 0x000e660000004200 */
[----:B------:R-:W-:Y:S04]  /*12ac0*/  MOV R225, R0 ;  /* 0x0000000000e17202 */ /* 0x000fe80000000f00 */
        /* <DEDUP_REMOVED lines=31> */
[C---:B------:R-:W-:Y:S08]  /*12cc0*/  HMMA.16816.F32.BF16 R128, R148.reuse, R154, R128 ;  /* 0x0000009a9480723c */ /* 0x040ff00000041880 */
        /* <DEDUP_REMOVED lines=49> */
[----:B------:R-:W-:-:S11]  /*12fe0*/  @P0 BRA `(.L_x_2407) ;  /* 0xffffc2a000000947 */ /* 0x000fd6000383ffff */
[----:B------:R-:W2:Y:S01]  /*12ff0*/  LDL R2, [R1+0x4] ;  /* 0x0000040001027983 */ /* 0x000ea20000100800 */
[----:B------:R-:W-:Y:S01]  /*13000*/  MOV R225, R0 ;  /* 0x0000000000e17202 */ /* 0x000fe20000000f00 */
[----:B------:R-:W-:-:S02]  /*13010*/  IMAD.MOV.U32 R6, RZ, RZ, R3 ;  /* 0x000000ffff067224 */ /* 0x000fc400078e0003 */
[----:B------:R-:W-:Y:S01]  /*13020*/  IMAD.MOV.U32 R13, RZ, RZ, R4 ;  /* 0x000000ffff0d7224 */ /* 0x000fe200078e0004 */
[----:B--2---:R-:W-:-:S07]  /*13030*/  SHF.L.U32 R0, R2, 0x7, RZ ;  /* 0x0000000702007819 */ /* 0x004fce00000006ff */
.L_x_2384:
[----:B------:R-:W-:Y:S01]  /*13040*/  IMAD.MOV.U32 R4, RZ, RZ, 0x1 ;  /* 0x00000001ff047424 */ /* 0x000fe200078e00ff */
[----:B------:R-:W-:-:S04]  /*13050*/  IADD3 R0, R0, 0x7f, RZ ;  /* 0x0000007f00007810 */ /* 0x000fc80007ffe0ff */
[----:B------:R-:W-:-:S13]  /*13060*/  ISETP.NE.AND P0, PT, R4, c[0x0][0x2c4], PT ;  /* 0x0000b10004007a0c */ /* 0x000fda0003f05270 */
[----:B------:R-:W-:-:S05]  /*13070*/  @P0 IMAD.HI.U32 R2, R0, c[0x0][0x2c8], RZ ;  /* 0x0000b20000020a27 */ /* 0x000fca00078e00ff */
[----:B------:R-:W-:Y:S02]  /*13080*/  @P0 SHF.R.U32.HI R0, RZ, c[0x0][0x2cc], R2 ;  /* 0x0000b300ff000a19 */ /* 0x000fe40000011602 */
[----:B------:R-:W2:Y:S01]  /*13090*/  LDL R2, [R1+0x64] ;  /* 0x0000640001027983 */ /* 0x000ea20000100800 */
[----:B------:R-:W-:Y:S02]  /*130a0*/  ISETP.LE.AND P1, PT, R4, c[0x0][0x32c], PT ;  /* 0x0000cb0004007a0c */ /* 0x000fe40003f23270 */
[----:B--2---:R-:W-:Y:S02]  /*130b0*/  IADD3 R2, R0, 0x1, R2 ;  /* 0x0000000100027810 */ /* 0x004fe40007ffe002 */
[----:B------:R-:W2:Y:S01]  /*130c0*/  LDL R0, [R1+0x58] ;  /* 0x0000580001007983 */ /* 0x000ea20000100800 */
[----:B------:R-:W-:-:S08]  /*130d0*/  LOP3.LUT R213, R213, 0xffffefff, RZ, 0xc0, !PT ;  /* 0xffffefffd5d57812 */ /* 0x000fd000078ec0ff */
[----:B------:R-:W-:Y:S01]  /*130e0*/  @P1 LOP3.LUT R213, R213, 0x1000, RZ, 0xfc, !PT ;  /* 0x00001000d5d51812 */ /* 0x000fe200078efcff */
[----:B--2---:R-:W-:-:S05]  /*130f0*/  IMAD.IADD R0, R2, 0x1, -R0 ;  /* 0x0000000102007824 */ /* 0x004fca00078e0a00 */
[----:B------:R-:W-:Y:S01]  /*13100*/  IADD3 R2, R0, -c[0x0][0x324], RZ ;  /* 0x8000c90000027a10 */ /* 0x000fe20007ffe0ff */
[----:B------:R-:W-:Y:S05]  /*13110*/  @!P1 BRA `(.L_x_2408) ;  /* 0x000000f000009947 */ /* 0x000fea0003800000 */
[----:B------:R-:W-:Y:S01]  /*13120*/  ISETP.GT.AND P0, PT, R0, -0x1, PT ;  /* 0xffffffff0000780c */ /* 0x000fe20003f04270 */
[----:B------:R-:W-:-:S12]  /*13130*/  BSSY B0, `(.L_x_2409) ;  /* 0x000000b000007945 */ /* 0x000fd80003800000 */
[----:B------:R-:W-:Y:S05]  /*13140*/  @P0 BRA `(.L_x_2410) ;  /* 0x0000006000000947 */ /* 0x000fea0003800000 */
[----:B------:R-:W-:Y:S02]  /*13150*/  ISETP.NE.AND P0, PT, R4, c[0x0][0x32c], PT ;  /* 0x0000cb0004007a0c */ /* 0x000fe40003f05270 */
[----:B------:R-:W-:-:S11]  /*13160*/  LOP3.LUT R0, RZ, R0, RZ, 0x33, !PT ;  /* 0x00000000ff007212 */ /* 0x000fd600078e33ff */
[----:B------:R-:W-:-:S05]  /*13170*/  @P0 IMAD.HI.U32 R3, R0, c[0x0][0x330], RZ ;  /* 0x0000cc0000030a27 */ /* 0x000fca00078e00ff */
[----:B------:R-:W-:-:S04]  /*13180*/  @P0 SHF.R.U32.HI R0, RZ, c[0x0][0x334], R3 ;  /* 0x0000cd00ff000a19 */ /* 0x000fc80000011603 */
[----:B------:R-:W-:Y:S01]  /*13190*/  LOP3.LUT R0, RZ, R0, RZ, 0x33, !PT ;  /* 0x00000000ff007212 */ /* 0x000fe200078e33ff */
[----:B------:R-:W-:Y:S05]  /*131a0*/  BRA `(.L_x_2411) ;  /* 0x0000003000007947 */ /* 0x000fea0003800000 */
.L_x_2410:
[----:B------:R-:W-:-:S13]  /*131b0*/  ISETP.NE.AND P0, PT, R4, c[0x0][0x32c], PT ;  /* 0x0000cb0004007a0c */ /* 0x000fda0003f05270 */
[----:B------:R-:W-:-:S05]  /*131c0*/  @P0 IMAD.HI.U32 R3, R0, c[0x0][0x330], RZ ;  /* 0x0000cc0000030a27 */ /* 0x000fca00078e00ff */
[----:B------:R-:W-:Y:S02]  /*131d0*/  @P0 SHF.R.U32.HI R0, RZ, c[0x0][0x334], R3 ;  /* 0x0000cd00ff000a19 */ /* 0x000fe40000011603 */
.L_x_2411:
[----:B------:R-:W-:Y:S05]  /*131e0*/  BSYNC B0 ;  /* 0x0000000000007941 */ /* 0x000fea0003800000 */
.L_x_2409:
[----:B------:R-:W-:-:S05]  /*131f0*/  IMAD R0, R0, c[0x0][0x32c], RZ ;  /* 0x0000cb0000007a24 */ /* 0x000fca00078e02ff */
[----:B------:R-:W-:-:S04]  /*13200*/  IMNMX R2, R2, R0, !PT ;  /* 0x0000000002027217 */ /* 0x000fc80007800200 */
.L_x_2408:
[----:B------:R-:W-:-:S05]  /*13210*/  IADD3 R2, R2, 0x2f, RZ ;  /* 0x0000002f02027810 */ /* 0x000fca0007ffe0ff */
[----:B------:R-:W-:-:S05]  /*13220*/  IMAD.HI R2, R2, 0x2aaaaaab, RZ ;  /* 0x2aaaaaab02027827 */ /* 0x000fca00078e02ff */
[----:B------:R-:W-:-:S04]  /*13230*/  SHF.R.U32.HI R219, RZ, 0x1f, R2 ;  /* 0x0000001fffdb7819 */ /* 0x000fc80000011602 */
[----:B------:R-:W-:-:S04]  /*13240*/  LEA.HI.SX32 R219, R2, R219, 0x1d ;  /* 0x000000db02db7211 */ /* 0x000fc800078feaff */
[----:B------:R-:W-:-:S04]  /*13250*/  IMNMX R219, R247, R219, !PT ;  /* 0x000000dbf7db7217 */ /* 0x000fc80007800200 */
[----:B------:R-:W-:-:S13]  /*13260*/  ISETP.GE.AND P0, PT, R225, R219, PT ;  /* 0x000000dbe100720c */ /* 0x000fda0003f06270 */
[----:B------:R-:W-:Y:S05]  /*13270*/  @!P0 BRA `(.L_x_2412) ;  /* 0x000031e000008947 */ /* 0x000fea0003800000 */
.L_x_2425:
[----:B------:R-:W-:Y:S04]  /*13280*/  DEPBAR.LE SB0, 0x0 ;  /* 0x000080000000791a */ /* 0x000fe80000000000 */
[----:B------:R-:W-:Y:S01]  /*13290*/  WARPSYNC 0xffffffff ;  /* 0xffffffff00007948 */ /* 0x000fe20003800000 */
[----:B------:R-:W-:Y:S01]  /*132a0*/  BAR.SYNC.DEFER_BLOCKING 0x0 ;  /* 0x0000000000007b1d */ /* 0x000fe20000010000 */
[----:B------:R-:W-:Y:S02]  /*132b0*/  ISETP.GT.AND P0, PT, R247, R225, PT ;  /* 0x000000e1f700720c */ /* 0x000fe40003f04270 */
[----:B------:R-:W-:Y:S03]  /*132c0*/  MOV R4, R13 ;  /* 0x0000000d00047202 */ /* 0x000fe60000000f00 */
        /* <DEDUP_REMOVED lines=26> */
.L_x_2541:
[----:B------:R-:W-:-:S05]  /*13470*/  BRA.DIV ~URZ, `(.L_x_2416) ;  /* 0x0000dde27f007947 */ /* 0x000fca000b800000 */
[----:B------:R4:W3:Y:S02]  /*13480*/  SHFL.IDX PT, R0, R10, RZ, 0x181f ;  /* 0x00181fff0a007589 */ /* 0x0008e400000e0000 */
.L_x_2542:
[----:B------:R-:W-:Y:S01]  /*13490*/  SHF.R.S32.HI R2, RZ, 0x1f, R215 ;  /* 0x0000001fff027819 */ /* 0x000fe200000114d7 */
[C---:B------:R-:W-:Y:S01]  /*134a0*/  IMAD.SHL.U32 R22, R215.reuse, 0x2, RZ ;  /* 0x00000002d7167824 */ /* 0x040fe200078e00ff */
[C---:B------:R-:W-:Y:S01]  /*134b0*/  ISETP.GE.AND P3, PT, R215.reuse, c[0x0][0x1d4], PT ;  /* 0x00007500d7007a0c */ /* 0x040fe20003f66270 */
[----:B------:R-:W-:Y:S01]  /*134c0*/  IMAD.SHL.U32 R20, R232, 0x2, RZ ;  /* 0x00000002e8147824 */ /* 0x000fe200078e00ff */
[C---:B------:R-:W-:Y:S02]  /*134d0*/  SHF.L.U64.HI R21, R215.reuse, 0x1, R2 ;  /* 0x00000001d7157819 */ /* 0x040fe40000010202 */
        /* <DEDUP_REMOVED lines=12> */
[----:B------:R-:W-:Y:S02]  /*135a0*/  IADD3 R23, R215, 0xc0, RZ ;  /* 0x000000c0d7177810 */ /* 0x000fe40007ffe0ff */
[----:B------:R-:W-:Y:S02]  /*135b0*/  SHF.L.U64.HI R28, R230, 0x1, R242 ;  /* 0x00000001e61c7819 */ /* 0x000fe400000102f2 */
[----:B------:R-:W-:Y:S02]  /*135c0*/  LOP3.LUT P1, RZ, R213, 0x800, RZ, 0xc0, !PT ;  /* 0x00000800d5ff7812 */ /* 0x000fe4000782c0ff */
[----:B---3--:R-:W-:Y:S05]  /*135d0*/  IADD3 R2, P0, R0, R20, RZ ;  /* 0x0000001400027210 */ /* 0x008fea0007f1e0ff */
[----:B------:R-:W-:Y:S05]  /*135e0*/  IMAD.X R3, R8, 0x1, R30, P0 ;  /* 0x0000000108037824 */ /* 0x000fea00000e061e */
[----:B------:R3:W-:Y:S01]  /*135f0*/  LDGSTS.E.BYPASS.LTC128B.128 [R214+0x5880], [R2.64], !P2 ;  /* 0x0588000002d67fae */ /* 0x0007e2000d101d4a */
[----:B------:R-:W-:Y:S01]  /*13600*/  ISETP.GE.AND P2, PT, R14, c[0x0][0x1d4], PT ;  /* 0x000075000e007a0c */ /* 0x000fe20003f46270 */
[----:B------:R-:W-:Y:S01]  /*13610*/  IMAD.SHL.U32 R14, R230, 0x2, RZ ;  /* 0x00000002e60e7824 */ /* 0x000fe200078e00ff */
[----:B---3--:R-:W-:Y:S05]  /*13620*/  IADD3 R2, P0, R0, R11, RZ ;  /* 0x0000000b00027210 */ /* 0x008fea0007f1e0ff */
[----:B------:R-:W-:Y:S06]  /*13630*/  IMAD.X R3, R8, 0x1, R29, P0 ;  /* 0x0000000108037824 */ /* 0x000fec00000e061d */
        /* <DEDUP_REMOVED lines=9> */
.L_x_2543:
        /* <DEDUP_REMOVED lines=8> */
[----:B---3--:R-:W-:Y:S01]  /*13750*/  IADD3 R9, R215, 0xc0, RZ ;  /* 0x000000c0d7097810 */ /* 0x008fe20007ffe0ff */
[----:B------:R-:W-:Y:S01]  /*13760*/  IMAD.X R21, R8, 0x1, R30, P0 ;  /* 0x0000000108157824 */ /* 0x000fe200000e061e */
[----:B------:R-:W-:Y:S01]  /*13770*/  IADD3 R10, P0, R0, R11, RZ ;  /* 0x0000000b000a7210 */ /* 0x000fe20007f1e0ff */
        /* <DEDUP_REMOVED lines=11> */
.L_x_2414:
[----:B------:R-:W-:Y:S05]  /*13830*/  BSYNC B0 ;  /* 0x0000000000007941 */ /* 0x000fea0003800000 */
.L_x_2413:
        /* <DEDUP_REMOVED lines=174> */
[----:B------:R-:W1:Y:S01]  /*14320*/  MUFU.TANH R181, R18 ;  /* 0x0000001200b57308 */ /* 0x000e620000002400 */
[----:B----4-:R-:W4:Y:S01]  /*14330*/  LDSM.16.M88.4 R8, [R15+0x5800] ;  /* 0x005800000f08783b */ /* 0x010f220000000200 */
[----:B------:R-:W-:Y:S08]  /*14340*/  DEPBAR.LE SB0, 0x0 ;  /* 0x000080000000791a */ /* 0x000ff00000000000 */
[----:B------:R-:W1:Y:S01]  /*14350*/  MUFU.TANH R179, R19 ;  /* 0x0000001300b37308 */ /* 0x000e620000002400 */
[----:B------:R-:W-:Y:S09]  /*14360*/  BAR.SYNC.DEFER_BLOCKING 0x0 ;  /* 0x0000000000007b1d */ /* 0x000ff20000010000 */
[----:B------:R-:W1:Y:S10]  /*14370*/  MUFU.TANH R175, R20 ;  /* 0x0000001400af7308 */ /* 0x000e740000002400 */
[----:B------:R5:W1:Y:S10]  /*14380*/  MUFU.TANH R174, R21 ;  /* 0x0000001500ae7308 */ /* 0x000a740000002400 */
[----:B------:R-:W1:Y:S01]  /*14390*/  MUFU.TANH R177, R22 ;  /* 0x0000001600b17308 */ /* 0x000e620000002400 */
[C---:B----4-:R-:W-:Y:S09]  /*143a0*/  HMMA.16816.F32.BF16 R28, R184.reuse, R8, R28 ;  /* 0x00000008b81c723c */ /* 0x050ff2000004181c */
[----:B------:R4:W1:Y:S01]  /*143b0*/  MUFU.TANH R176, R23 ;  /* 0x0000001700b07308 */ /* 0x0008620000002400 */
[----:B------:R-:W-:Y:S09]  /*143c0*/  HMMA.16816.F32.BF16 R32, R184, R10, R32 ;  /* 0x0000000ab820723c */ /* 0x000ff20000041820 */
[----:B------:R1:W1:Y:S05]  /*143d0*/  MUFU.TANH R172, R24 ;  /* 0x0000001800ac7308 */ /* 0x00026a0000002400 */
[----:B-----5:R-:W-:Y:S05]  /*143e0*/  FMUL.FTZ R21, R28, c[0x0][0x320] ;  /* 0x0000c8001c157a20 */ /* 0x020fea0000410000 */
[----:B------:R5:W2:Y:S01]  /*143f0*/  MUFU.TANH R173, R26 ;  /* 0x0000001a00ad7308 */ /* 0x000aa20000002400 */
[----:B------:R-:W-:Y:S02]  /*14400*/  FMUL.FTZ R19, R29, c[0x0][0x320] ;  /* 0x0000c8001d137a20 */ /* 0x000fe40000410000 */
[----:B----4-:R-:W-:Y:S02]  /*14410*/  FMUL.FTZ R23, R31, c[0x0][0x320] ;  /* 0x0000c8001f177a20 */ /* 0x010fe40000410000 */
[----:B------:R-:W-:Y:S02]  /*14420*/  FMUL.FTZ R18, R32, c[0x0][0x320] ;  /* 0x0000c80020127a20 */ /* 0x000fe40000410000 */
[----:B------:R-:W-:Y:S03]  /*14430*/  FMUL.FTZ R17, R33, c[0x0][0x320] ;  /* 0x0000c80021117a20 */ /* 0x000fe60000410000 */
[----:B------:R4:W2:Y:S01]  /*14440*/  MUFU.TANH R180, R16 ;  /* 0x0000001000b47308 */ /* 0x0008a20000002400 */
[----:B------:R-:W-:Y:S02]  /*14450*/  FMUL.FTZ R22, R34, c[0x0][0x320] ;  /* 0x0000c80022167a20 */ /* 0x000fe40000410000 */
[----:B------:R-:W-:Y:S02]  /*14460*/  FMUL.FTZ R20, R35, c[0x0][0x320] ;  /* 0x0000c80023147a20 */ /* 0x000fe40000410000 */
[----:B-1----:R-:W-:Y:S05]  /*14470*/  FMUL.FTZ R24, R30, c[0x0][0x320] ;  /* 0x0000c8001e187a20 */ /* 0x002fea0000410000 */
[----:B------:R-:W1:Y:S01]  /*14480*/  MUFU.TANH R25, R25 ;  /* 0x0000001900197308 */ /* 0x000e620000002400 */
[----:B-----5:R-:W-:Y:S09]  /*14490*/  FMUL.FTZ R26, R27, c[0x0][0x320] ;  /* 0x0000c8001b1a7a20 */ /* 0x020ff20000410000 */
        /* <DEDUP_REMOVED lines=9> */
[----:B------:R-:W-:-:S05]  /*14530*/  @!P0 BRA `(.L_x_2419) ;  /* 0x000005c000008947 */ /* 0x000fca0003800000 */
[--C-:B--234-:R-:W-:Y:S01]  /*14540*/  IMAD.IADD R3, R251, 0x1, R241.reuse ;  /* 0x00000001fb037824 */ /* 0x11cfe200078e02f1 */
[----:B------:R-:W2:Y:S01]  /*14550*/  LDL R0, [R1+0x84] ;  /* 0x0000840001007983 */ /* 0x000ea20000100800 */
[----:B------:R-:W-:Y:S03]  /*14560*/  IMAD.MOV.U32 R224, RZ, RZ, RZ ;  /* 0x000000ffffe07224 */ /* 0x000fe600078e00ff */
[----:B------:R-:W-:Y:S01]  /*14570*/  ISETP.GT.AND P1, PT, R3, 0x2f, PT ;  /* 0x0000002f0300780c */ /* 0x000fe20003f24270 */
[----:B------:R-:W3:Y:S06]  /*14580*/  LDL.64 R190, [R1+0x90] ;  /* 0x0000900001be7983 */ /* 0x000eec0000100a00 */
[----:B------:R-:W4:Y:S04]  /*14590*/  LDL R14, [R1+0x9c] ;  /* 0x00009c00010e7983 */ /* 0x000f280000100800 */
[----:B------:R-:W5:Y:S06]  /*145a0*/  LDL.64 R220, [R1+0x88] ;  /* 0x0000880001dc7983 */ /* 0x000f6c0000100a00 */
[----:B------:R-:W3:Y:S01]  /*145b0*/  LDL R216, [R1+0x98] ;  /* 0x0000980001d87983 */ /* 0x000ee20000100800 */
[----:B--2---:R-:W-:Y:S02]  /*145c0*/  IMAD R2, R225, 0x30, R0 ;  /* 0x00000030e1027824 */ /* 0x004fe400078e0200 */
[----:B------:R-:W-:Y:S03]  /*145d0*/  IMAD.MOV.U32 R0, RZ, RZ, 0x1 ;  /* 0x00000001ff007424 */ /* 0x000fe600078e00ff */
[----:B------:R-:W-:Y:S02]  /*145e0*/  IADD3 R2, R2, R251, R241 ;  /* 0x000000fb02027210 */ /* 0x000fe40007ffe0f1 */
[----:B------:R-:W-:Y:S02]  /*145f0*/  ISETP.NE.AND P0, PT, R0, c[0x0][0x2b8], PT ;  /* 0x0000ae0000007a0c */ /* 0x000fe40003f05270 */
[----:B------:R-:W-:Y:S05]  /*14600*/  IADD3 R2, R2, -0x30, RZ ;  /* 0xffffffd002027810 */ /* 0x000fea0007ffe0ff */
[----:B------:R-:W-:Y:S06]  /*14610*/  IMAD.MOV.U32 R0, RZ, RZ, R2 ;  /* 0x000000ffff007224 */ /* 0x000fec00078e0002 */
[----:B------:R-:W-:Y:S05]  /*14620*/  @P0 IMAD.HI.U32 R3, R2, c[0x0][0x2bc], RZ ;  /* 0x0000af0002030a27 */ /* 0x000fea00078e00ff */
[----:B------:R-:W-:Y:S04]  /*14630*/  @P0 SHF.R.U32.HI R0, RZ, c[0x0][0x2c0], R3 ;  /* 0x0000b000ff000a19 */ /* 0x000fe80000011603 */
[C---:B---3--:R-:W-:Y:S04]  /*14640*/  @!P1 IADD3 R3, P0, R0.reuse, R190, RZ ;  /* 0x000000be00039210 */ /* 0x048fe80007f1e0ff */
        /* <DEDUP_REMOVED lines=23> */
.L_x_2544:
[----:B------:R-:W-:-:S05]  /*147c0*/  BRA.DIV ~URZ, `(.L_x_2421) ;  /* 0x0000cc427f007947 */ /* 0x000fca000b800000 */
[----:B------:R4:W2:Y:S02]  /*147d0*/  SHFL.IDX PT, R0, R16, RZ, 0x181f ;  /* 0x00181fff10007589 */ /* 0x0008a400000e0000 */
.L_x_2545:
        /* <DEDUP_REMOVED lines=27> */
.L_x_2546:
[C---:B--2---:R-:W-:Y:S02]  /*14990*/  IADD3 R2, R215.reuse, 0x40, RZ ;  /* 0x00000040d7027810 */ /* 0x044fe40007ffe0ff */
[C---:B------:R-:W-:Y:S02]  /*149a0*/  ISETP.GE.AND P3, PT, R215.reuse, c[0x0][0x1d4], PT ;  /* 0x00007500d7007a0c */ /* 0x040fe40003f66270 */
[----:B------:R-:W-:Y:S02]  /*149b0*/  SHF.R.S32.HI R3, RZ, 0x1f, R215 ;  /* 0x0000001fff037819 */ /* 0x000fe400000114d7 */
[C---:B----4-:R-:W-:Y:S02]  /*149c0*/  @P0 LEA R10, P1, R215.reuse, R0, 0x1 ;  /* 0x00000000d70a0211 */ /* 0x050fe400078208ff */
[----:B------:R-:W-:Y:S02]  /*149d0*/  ISETP.GE.AND P2, PT, R2, c[0x0][0x1d4], PT ;  /* 0x0000750002007a0c */ /* 0x000fe40003f46270 */
[C---:B------:R-:W-:Y:S02]  /*149e0*/  @P0 LEA.HI.X R11, R215.reuse, R8, R3, 0x1, P1 ;  /* 0x00000008d70b0211 */ /* 0x040fe400008f0c03 */
[C---:B------:R-:W-:Y:S02]  /*149f0*/  @P0 LEA R2, P1, R232.reuse, R0, 0x1 ;  /* 0x00000000e8020211 */ /* 0x040fe400078208ff */
[C---:B---3--:R-:W-:Y:S01]  /*14a00*/  IADD3 R14, R215.reuse, 0x80, RZ ;  /* 0x00000080d70e7810 */ /* 0x048fe20007ffe0ff */
        /* <DEDUP_REMOVED lines=15> */
.L_x_2419:
[----:B--234-:R-:W-:Y:S05]  /*14b00*/  BSYNC B0 ;  /* 0x0000000000007941 */ /* 0x01cfea0003800000 */
.L_x_2418:
[----:B------:R-:W-:Y:S01]  /*14b10*/  FMNMX.FTZ R2, R183, R13, !PT ;  /* 0x0000000db7027209 */ /* 0x000fe20007810000 */
        /* <DEDUP_REMOVED lines=26> */
.L_x_2547:
[----:B-12---:R-:W-:Y:S01]  /*14cc0*/  FMNMX.FTZ R0, R0, R2, !PT ;  /* 0x0000000200007209 */ /* 0x006fe20007810000 */
[----:B------:R-:W-:-:S05]  /*14cd0*/  BRA.DIV ~URZ, `(.L_x_2424) ;  /* 0x0000c8c27f007947 */ /* 0x000fca000b800000 */
[----:B------:R-:W1:Y:S02]  /*14ce0*/  SHFL.BFLY PT, R13, R0, 0x1, 0x1f ;  /* 0x0c201f00000d7f89 */ /* 0x000e6400000e0000 */
[----:B-1----:R-:W-:Y:S02]  /*14cf0*/  FMNMX.FTZ R13, R0, R13, !PT ;  /* 0x0000000d000d7209 */ /* 0x002fe40007810000 */
[----:B------:R-:W1:Y:S02]  /*14d00*/  SHFL.BFLY PT, R0, R8, 0x2, 0x1f ;  /* 0x0c401f0008007f89 */ /* 0x000e6400000e0000 */
[----:B-1----:R-:W-:Y:S05]  /*14d10*/  FMNMX.FTZ R0, R8, R0, !PT ;  /* 0x0000000008007209 */ /* 0x002fea0007810000 */
[----:B------:R1:W2:Y:S02]  /*14d20*/  SHFL.BFLY PT, R2, R0, 0x1, 0x1f ;  /* 0x0c201f0000027f89 */ /* 0x0002a400000e0000 */
.L_x_2548:
[----:B--2---:R-:W-:Y:S01]  /*14d30*/  FMNMX.FTZ R3, R2, R0, !PT ;  /* 0x0000000002037209 */ /* 0x004fe20007810000 */
[C---:B-1----:R-:W-:Y:S01]  /*14d40*/  FADD.FTZ R0, -R13.reuse, R4 ;  /* 0x000000040d007221 */ /* 0x042fe20000010100 */
        /* <DEDUP_REMOVED lines=19> */
[----:B------:R3:W4:Y:S10]  /*14e80*/  MUFU.EX2 R14, R9 ;  /* 0x00000009000e7308 */ /* 0x0007340000000800 */
[----:B------:R5:W-:Y:S10]  /*14e90*/  MUFU.EX2 R174, R8 ;  /* 0x0000000800ae7308 */ /* 0x000bf40000000800 */
[----:B------:R-:W-:Y:S01]  /*14ea0*/  MUFU.EX2 R4, R4 ;  /* 0x0000000400047308 */ /* 0x000fe20000000800 */
[----:B-1----:R-:W-:Y:S01]  /*14eb0*/  FFMA.FTZ R0, R2, R234, R11 ;  /* 0x000000ea02007223 */ /* 0x002fe2000001000b */
[----:B--2---:R-:W-:Y:S01]  /*14ec0*/  F2FP.BF16.PACK_AB R172, R10, R11 ;  /* 0x0000000b0aac723e */ /* 0x004fe200000010ff */
[----:B------:R-:W-:Y:S02]  /*14ed0*/  FMUL.FTZ R32, R2, R148 ;  /* 0x0000009402207220 */ /* 0x000fe40000410000 */
[----:B---3--:R-:W-:Y:S02]  /*14ee0*/  FADD.FTZ R9, R10, R0 ;  /* 0x000000000a097221 */ /* 0x008fe40000010000 */
[C---:B------:R-:W-:Y:S02]  /*14ef0*/  FADD.FTZ R0, -R3.reuse, R6 ;  /* 0x0000000603007221 */ /* 0x040fe40000010100 */
[----:B------:R-:W-:Y:S02]  /*14f00*/  FMUL.FTZ R33, R2, R149 ;  /* 0x0000009502217220 */ /* 0x000fe40000410000 */
[----:B------:R-:W-:Y:S02]  /*14f10*/  FMUL.FTZ R0, R0, c[0x0][0x2d0] ;  /* 0x0000b40000007a20 */ /* 0x000fe40000410000 */
[----:B------:R-:W-:Y:S02]  /*14f20*/  FMUL.FTZ R6, R3, c[0x0][0x2d0] ;  /* 0x0000b40003067a20 */ /* 0x000fe40000410000 */
[----:B------:R-:W-:Y:S02]  /*14f30*/  FMUL.FTZ R21, R2, R161 ;  /* 0x000000a102157220 */ /* 0x000fe40000410000 */
[----:B------:R-:W1:Y:S01]  /*14f40*/  MUFU.EX2 R0, R0 ;  /* 0x0000000000007308 */ /* 0x000e620000000800 */
[--C-:B------:R-:W-:Y:S02]  /*14f50*/  FFMA.FTZ R189, R189, c[0x0][0x2d0], -R6.reuse ;  /* 0x0000b400bdbd7a23 */ /* 0x100fe40000010806 */
[--C-:B-----5:R-:W-:Y:S02]  /*14f60*/  FFMA.FTZ R8, R188, c[0x0][0x2d0], -R6.reuse ;  /* 0x0000b400bc087a23 */ /* 0x120fe40000010806 */
[--C-:B------:R-:W-:Y:S02]  /*14f70*/  FFMA.FTZ R181, R181, c[0x0][0x2d0], -R6.reuse ;  /* 0x0000b400b5b57a23 */ /* 0x100fe40000010806 */
[--C-:B------:R-:W-:Y:S02]  /*14f80*/  FFMA.FTZ R179, R179, c[0x0][0x2d0], -R6.reuse ;  /* 0x0000b400b3b37a23 */ /* 0x100fe40000010806 */
[--C-:B------:R-:W-:Y:S01]  /*14f90*/  FFMA.FTZ R178, R173, c[0x0][0x2d0], -R6.reuse ;  /* 0x0000b400adb27a23 */ /* 0x100fe20000010806 */
[----:B------:R-:W-:Y:S01]  /*14fa0*/  MUFU.EX2 R161, R181 ;  /* 0x000000b500a17308 */ /* 0x000fe20000000800 */
[----:B----4-:R-:W-:Y:S02]  /*14fb0*/  FADD.FTZ R9, R14, R9 ;  /* 0x000000090e097221 */ /* 0x010fe40000010000 */
[--C-:B------:R-:W-:Y:S02]  /*14fc0*/  FFMA.FTZ R180, R26, c[0x0][0x2d0], -R6.reuse ;  /* 0x0000b4001ab47a23 */ /* 0x100fe40000010806 */
[--C-:B------:R-:W-:Y:S02]  /*14fd0*/  FFMA.FTZ R177, R177, c[0x0][0x2d0], -R6.reuse ;  /* 0x0000b400b1b17a23 */ /* 0x100fe40000010806 */
[--C-:B------:R-:W-:Y:S02]  /*14fe0*/  FFMA.FTZ R176, R176, c[0x0][0x2d0], -R6.reuse ;  /* 0x0000b400b0b07a23 */ /* 0x100fe40000010806 */
[--C-:B------:R-:W-:Y:S01]  /*14ff0*/  FFMA.FTZ R188, R24, c[0x0][0x2d0], -R6.reuse ;  /* 0x0000b40018bc7a23 */ /* 0x100fe20000010806 */
[----:B------:R2:W3:Y:S01]  /*15000*/  MUFU.EX2 R173, R8 ;  /* 0x0000000800ad7308 */ /* 0x0004e20000000800 */
[--C-:B------:R-:W-:Y:S02]  /*15010*/  FFMA.FTZ R187, R23, c[0x0][0x2d0], -R6.reuse ;  /* 0x0000b40017bb7a23 */ /* 0x100fe40000010806 */
[--C-:B------:R-:W-:Y:S02]  /*15020*/  FFMA.FTZ R190, R22, c[0x0][0x2d0], -R6.reuse ;  /* 0x0000b40016be7a23 */ /* 0x100fe40000010806 */
[C---:B-1----:R-:W-:Y:S02]  /*15030*/  FMUL.FTZ R34, R0.reuse, R150 ;  /* 0x0000009600227220 */ /* 0x042fe40000410000 */
[C---:B------:R-:W-:Y:S02]  /*15040*/  FMUL.FTZ R35, R0.reuse, R151 ;  /* 0x0000009700237220 */ /* 0x040fe40000410000 */
[----:B------:R-:W1:Y:S01]  /*15050*/  LDSM.16.MT88.4 R148, [R193] ;  /* 0x00000000c194783b */ /* 0x000e620000004200 */
[----:B------:R-:W4:Y:S01]  /*15060*/  MUFU.EX2 R189, R189 ;  /* 0x000000bd00bd7308 */ /* 0x000f220000000800 */
[C---:B------:R-:W-:Y:S02]  /*15070*/  FMUL.FTZ R10, R0.reuse, R170 ;  /* 0x000000aa000a7220 */ /* 0x040fe40000410000 */
[----:B------:R-:W-:Y:S02]  /*15080*/  FMUL.FTZ R11, R0, R171 ;  /* 0x000000ab000b7220 */ /* 0x000fe40000410000 */
[----:B------:R-:W-:Y:S02]  /*15090*/  FFMA.FTZ R6, R20, c[0x0][0x2d0], -R6 ;  /* 0x0000b40014067a23 */ /* 0x000fe40000010806 */
[----:B------:R-:W-:Y:S02]  /*150a0*/  FMUL.FTZ R20, R2, R160 ;  /* 0x000000a002147220 */ /* 0x000fe40000410000 */
[C---:B------:R-:W-:Y:S01]  /*150b0*/  FADD.FTZ R186, R174.reuse, R9 ;  /* 0x00000009aeba7221 */ /* 0x040fe20000010000 */
[----:B------:R-:W5:Y:S01]  /*150c0*/  MUFU.EX2 R218, R179 ;  /* 0x000000b300da7308 */ /* 0x000f620000000800 */
[----:B------:R-:W-:Y:S01]  /*150d0*/  F2FP.BF16.PACK_AB R174, R174, R14 ;  /* 0x0000000eaeae723e */ /* 0x000fe200000010ff */
[C---:B------:R-:W-:Y:S02]  /*150e0*/  FMUL.FTZ R9, R2.reuse, R169 ;  /* 0x000000a902097220 */ /* 0x040fe40000410000 */
[----:B--2---:R-:W-:Y:S02]  /*150f0*/  FMUL.FTZ R8, R2, R168 ;  /* 0x000000a802087220 */ /* 0x004fe40000410000 */
[----:B---3--:R-:W-:Y:S02]  /*15100*/  FFMA.FTZ R160, R0, R233, R173 ;  /* 0x000000e900a07223 */ /* 0x008fe400000100ad */
[C---:B------:R-:W-:Y:S02]  /*15110*/  FMUL.FTZ R16, R2.reuse, R164 ;  /* 0x000000a402107220 */ /* 0x040fe40000410000 */
[----:B------:R-:W-:Y:S01]  /*15120*/  FMUL.FTZ R17, R2, R165 ;  /* 0x000000a502117220 */ /* 0x000fe20000410000 */
[----:B------:R-:W2:Y:S01]  /*15130*/  MUFU.EX2 R14, R185 ;  /* 0x000000b9000e7308 */ /* 0x000ea20000000800 */
[C---:B------:R-:W-:Y:S01]  /*15140*/  FMUL.FTZ R18, R0.reuse, R166 ;  /* 0x000000a600127220 */ /* 0x040fe20000410000 */
[----:B----4-:R-:W-:Y:S01]  /*15150*/  F2FP.BF16.PACK_AB R173, R189, R173 ;  /* 0x000000adbdad723e */ /* 0x010fe200000010ff */
[C---:B------:R-:W-:Y:S02]  /*15160*/  FMUL.FTZ R19, R0.reuse, R167 ;  /* 0x000000a700137220 */ /* 0x040fe40000410000 */
[C---:B------:R-:W-:Y:S01]  /*15170*/  FMUL.FTZ R22, R0.reuse, R162 ;  /* 0x000000a200167220 */ /* 0x040fe20000410000 */
[----:B------:R-:W-:Y:S01]  /*15180*/  LDSM.16.MT88.4 R164, [R193+0x1000] ;  /* 0x00100000c1a4783b */ /* 0x000fe20000004200 */
[C---:B------:R-:W-:Y:S02]  /*15190*/  FMUL.FTZ R23, R0.reuse, R163 ;  /* 0x000000a300177220 */ /* 0x040fe40000410000 */
[C---:B------:R-:W-:Y:S01]  /*151a0*/  FMUL.FTZ R26, R0.reuse, R158 ;  /* 0x0000009e001a7220 */ /* 0x040fe20000410000 */
[----:B------:R-:W-:Y:S01]  /*151b0*/  MUFU.EX2 R179, R177 ;  /* 0x000000b100b37308 */ /* 0x000fe20000000800 */
[----:B------:R-:W-:Y:S01]  /*151c0*/  FMUL.FTZ R27, R0, R159 ;  /* 0x0000009f001b7220 */ /* 0x000fe20000410000 */
[----:B-----5:R-:W-:Y:S01]  /*151d0*/  F2FP.BF16.PACK_AB R175, R218, R161 ;  /* 0x000000a1daaf723e */ /* 0x020fe200000010ff */
[C---:B------:R-:W-:Y:S02]  /*151e0*/  FMUL.FTZ R28, R2.reuse, R152 ;  /* 0x00000098021c7220 */ /* 0x040fe40000410000 */
[----:B------:R-:W-:Y:S02]  /*151f0*/  FMUL.FTZ R29, R2, R153 ;  /* 0x00000099021d7220 */ /* 0x000fe40000410000 */
[C---:B------:R-:W-:Y:S02]  /*15200*/  FMUL.FTZ R30, R0.reuse, R154 ;  /* 0x0000009a001e7220 */ /* 0x040fe40000410000 */
[C---:B-1----:R-:W-:Y:S01]  /*15210*/  HMMA.16816.F32.BF16 R8, R172.reuse, R148, R8 ;  /* 0x00000094ac08723c */ /* 0x042fe20000041808 */
[----:B------:R-:W-:Y:S04]  /*15220*/  MUFU.EX2 R181, R176 ;  /* 0x000000b000b57308 */ /* 0x000fe80000000800 */
[----:B------:R-:W-:Y:S02]  /*15230*/  FMUL.FTZ R31, R0, R155 ;  /* 0x0000009b001f7220 */ /* 0x000fe40000410000 */
[----:B------:R-:W-:Y:S01]  /*15240*/  LDSM.16.MT88.4 R152, [R193+0x800] ;  /* 0x00080000c198783b */ /* 0x000fe20000004200 */
[C---:B------:R-:W-:Y:S03]  /*15250*/  HMMA.16816.F32.BF16 R16, R172.reuse, R150, R16 ;  /* 0x00000096ac10723c */ /* 0x040fe60000041810 */
[----:B------:R-:W-:Y:S01]  /*15260*/  MUFU.EX2 R178, R178 ;  /* 0x000000b200b27308 */ /* 0x000fe20000000800 */
[C---:B------:R-:W-:Y:S02]  /*15270*/  FMUL.FTZ R24, R2.reuse, R156 ;  /* 0x0000009c02187220 */ /* 0x040fe40000410000 */
[C---:B------:R-:W-:Y:S01]  /*15280*/  FMUL.FTZ R25, R2.reuse, R157 ;  /* 0x0000009d02197220 */ /* 0x040fe20000410000 */
[----:B------:R-:W1:Y:S01]  /*15290*/  LDSM.16.MT88.4 R148, [R194] ;  /* 0x00000000c294783b */ /* 0x000e620000004200 */
[C---:B------:R-:W-:Y:S04]  /*152a0*/  FMUL.FTZ R36, R2.reuse, R36 ;  /* 0x0000002402247220 */ /* 0x040fe80000410000 */
        /* <DEDUP_REMOVED lines=21> */
[C---:B------:R-:W-:Y:S01]  /*15400*/  FMUL.FTZ R54, R0.reuse, R54 ;  /* 0x0000003600367220 */ /* 0x040fe20000410000 */
[C---:B-1----:R-:W-:Y:S03]  /*15410*/  HMMA.16816.F32.BF16 R20, R172.reuse, R148, R20 ;  /* 0x00000094ac14723c */ /* 0x042fe60000041814 */
[----:B------:R-:W-:Y:S02]  /*15420*/  FMUL.FTZ R55, R0, R55 ;  /* 0x0000003700377220 */ /* 0x000fe40000410000 */
[C---:B------:R-:W-:Y:S01]  /*15430*/  FMUL.FTZ R56, R2.reuse, R56 ;  /* 0x0000003802387220 */ /* 0x040fe20000410000 */
[----:B------:R-:W-:Y:S01]  /*15440*/  MUFU.EX2 R177, R187 ;  /* 0x000000bb00b17308 */ /* 0x000fe20000000800 */
[----:B------:R-:W-:Y:S01]  /*15450*/  FMUL.FTZ R57, R2, R57 ;  /* 0x0000003902397220 */ /* 0x000fe20000410000 */
[C---:B------:R-:W-:Y:S01]  /*15460*/  HMMA.16816.F32.BF16 R24, R172.reuse, R150, R24 ;  /* 0x00000096ac18723c */ /* 0x040fe20000041818 */
[----:B------:R-:W1:Y:S03]  /*15470*/  LDSM.16.MT88.4 R148, [R196] ;  /* 0x00000000c494783b */ /* 0x000e660000004200 */
[C---:B------:R-:W-:Y:S02]  /*15480*/  FMUL.FTZ R58, R0.reuse, R58 ;  /* 0x0000003a003a7220 */ /* 0x040fe40000410000 */
[----:B------:R-:W-:Y:S02]  /*15490*/  FMUL.FTZ R59, R0, R59 ;  /* 0x0000003b003b7220 */ /* 0x000fe40000410000 */
[C---:B------:R-:W-:Y:S01]  /*154a0*/  FMUL.FTZ R60, R2.reuse, R60 ;  /* 0x0000003c023c7220 */ /* 0x040fe20000410000 */
[----:B------:R-:W-:Y:S03]  /*154b0*/  MUFU.EX2 R6, R6 ;  /* 0x0000000600067308 */ /* 0x000fe60000000800 */
        /* <DEDUP_REMOVED lines=86> */
[C---:B------:R-:W-:Y:S01]  /*15a20*/  FMUL.FTZ R135, R0.reuse, R135 ;  /* 0x0000008700877220 */ /* 0x040fe20000410000 */
[C---:B-1----:R-:W-:Y:S03]  /*15a30*/  HMMA.16816.F32.BF16 R52, R172.reuse, R148, R52 ;  /* 0x00000094ac34723c */ /* 0x042fe60000041834 */
[C---:B------:R-:W-:Y:S02]  /*15a40*/  FMUL.FTZ R138, R0.reuse, R138 ;  /* 0x0000008a008a7220 */ /* 0x040fe40000410000 */
[----:B------:R-:W-:Y:S02]  /*15a50*/  FMUL.FTZ R139, R0, R139 ;  /* 0x0000008b008b7220 */ /* 0x000fe40000410000 */
[----:B--2---:R-:W-:Y:S01]  /*15a60*/  FADD.FTZ R0, R14, R186 ;  /* 0x000000ba0e007221 */ /* 0x004fe20000010000 */
[C---:B------:R-:W-:Y:S01]  /*15a70*/  HMMA.16816.F32.BF16 R56, R172.reuse, R150, R56 ;  /* 0x00000096ac38723c */ /* 0x040fe20000041838 */
[----:B------:R-:W1:Y:S03]  /*15a80*/  LDSM.16.MT88.4 R148, [R196+0x1800] ;  /* 0x00180000c494783b */ /* 0x000e660000004200 */
[----:B---3--:R-:W-:Y:S04]  /*15a90*/  FADD.FTZ R0, R2, R0 ;  /* 0x0000000002007221 */ /* 0x008fe80000010000 */
        /* <DEDUP_REMOVED lines=44> */
[----:B------:R-:W5:Y:S01]  /*15d60*/  MUFU.EX2 R14, R190 ;  /* 0x000000be000e7308 */ /* 0x000f620000000800 */
[C---:B---3--:R-:W-:Y:S01]  /*15d70*/  FADD.FTZ R0, R172.reuse, R0 ;  /* 0x00000000ac007221 */ /* 0x048fe20000010000 */
[----:B------:R-:W-:Y:S01]  /*15d80*/  F2FP.BF16.PACK_AB R172, R172, R2 ;  /* 0x00000002acac723e */ /* 0x000fe200000010ff */
[----:B------:R-:W-:Y:S02]  /*15d90*/  FADD.FTZ R2, R189, R160 ;  /* 0x000000a0bd027221 */ /* 0x000fe40000010000 */
[----:B----4-:R-:W-:Y:S03]  /*15da0*/  FADD.FTZ R0, R174, R0 ;  /* 0x00000000ae007221 */ /* 0x010fe60000010000 */
[C---:B------:R-:W-:Y:S01]  /*15db0*/  F2FP.BF16.PACK_AB R174, R4.reuse, R174 ;  /* 0x000000ae04ae723e */ /* 0x040fe200000010ff */
[C---:B--2---:R-:W-:Y:S03]  /*15dc0*/  HMMA.16816.F32.BF16 R20, R148.reuse, R156, R20 ;  /* 0x0000009c9414723c */ /* 0x044fe60000041814 */
[----:B------:R-:W-:Y:S02]  /*15dd0*/  FADD.FTZ R234, R4, R0 ;  /* 0x0000000004ea7221 */ /* 0x000fe40000010000 */
[----:B------:R-:W-:Y:S01]  /*15de0*/  FADD.FTZ R0, R161, R2 ;  /* 0x00000002a1007221 */ /* 0x000fe20000010000 */
[----:B-----5:R-:W-:Y:S02]  /*15df0*/  F2FP.BF16.PACK_AB R175, R6, R14 ;  /* 0x0000000e06af723e */ /* 0x020fe400000010ff */
[C---:B------:R-:W-:Y:S01]  /*15e00*/  HMMA.16816.F32.BF16 R24, R148.reuse, R158, R24 ;  /* 0x0000009e9418723c */ /* 0x040fe20000041818 */
[----:B------:R-:W2:Y:S03]  /*15e10*/  LDSM.16.MT88.4 R156, [R195+0x800] ;  /* 0x00080000c39c783b */ /* 0x000ea60000004200 */
[----:B------:R-:W-:Y:S04]  /*15e20*/  FADD.FTZ R0, R218, R0 ;  /* 0x00000000da007221 */ /* 0x000fe80000010000 */
[----:B------:R-:W-:Y:S01]  /*15e30*/  FADD.FTZ R0, R179, R0 ;  /* 0x00000000b3007221 */ /* 0x000fe20000010000 */
[C---:B-1----:R-:W-:Y:S03]  /*15e40*/  HMMA.16816.F32.BF16 R28, R148.reuse, R152, R28 ;  /* 0x00000098941c723c */ /* 0x042fe6000004181c */
[----:B------:R-:W-:Y:S04]  /*15e50*/  FADD.FTZ R0, R181, R0 ;  /* 0x00000000b5007221 */ /* 0x000fe80000010000 */
[----:B------:R-:W-:Y:S01]  /*15e60*/  FADD.FTZ R0, R178, R0 ;  /* 0x00000000b2007221 */ /* 0x000fe20000010000 */
[C---:B------:R-:W-:Y:S01]  /*15e70*/  HMMA.16816.F32.BF16 R32, R148.reuse, R154, R32 ;  /* 0x0000009a9420723c */ /* 0x040fe20000041820 */
[----:B------:R-:W1:Y:S03]  /*15e80*/  LDSM.16.MT88.4 R152, [R193+0x2000] ;  /* 0x00200000c198783b */ /* 0x000e660000004200 */
[----:B------:R-:W-:Y:S04]  /*15e90*/  FADD.FTZ R0, R180, R0 ;  /* 0x00000000b4007221 */ /* 0x000fe80000010000 */
[----:B------:R-:W-:Y:S04]  /*15ea0*/  FADD.FTZ R0, R176, R0 ;  /* 0x00000000b0007221 */ /* 0x000fe80000010000 */
[----:B------:R-:W-:Y:S04]  /*15eb0*/  FADD.FTZ R0, R177, R0 ;  /* 0x00000000b1007221 */ /* 0x000fe80000010000 */
[----:B------:R-:W-:Y:S04]  /*15ec0*/  FADD.FTZ R0, R14, R0 ;  /* 0x000000000e007221 */ /* 0x000fe80000010000 */
[----:B------:R-:W-:Y:S01]  /*15ed0*/  FADD.FTZ R233, R6, R0 ;  /* 0x0000000006e97221 */ /* 0x000fe20000010000 */
[----:B------:R-:W-:Y:S01]  /*15ee0*/  IADD3 R0, R225, -0x1, RZ ;  /* 0xffffffffe1007810 */ /* 0x000fe20007ffe0ff */
[C---:B--2---:R-:W-:Y:S03]  /*15ef0*/  HMMA.16816.F32.BF16 R36, R148.reuse, R156, R36 ;  /* 0x0000009c9424723c */ /* 0x044fe60000041824 */
[----:B------:R-:W-:Y:S02]  /*15f00*/  MOV R225, R0 ;  /* 0x0000000000e17202 */ /* 0x000fe40000000f00 */
[----:B------:R-:W-:Y:S03]  /*15f10*/  MOV R6, R3 ;  /* 0x0000000300067202 */ /* 0x000fe60000000f00 */
        /* <DEDUP_REMOVED lines=84> */
.L_x_2412:
[----:B------:R-:W-:-:S13]  /*16460*/  ISETP.GE.AND P0, PT, R225, R247, PT ;  /* 0x000000f7e100720c */ /* 0x000fda0003f06270 */
[----:B------:R-:W-:Y:S05]  /*16470*/  @!P0 BRA `(.L_x_2426) ;  /* 0x00003d9000008947 */ /* 0x000fea0003800000 */
[----:B------:R-:W-:Y:S01]  /*16480*/  IMAD.MOV.U32 R14, RZ, RZ, R6 ;  /* 0x000000ffff0e7224 */ /* 0x000fe200078e0006 */
[----:B------:R-:W-:Y:S02]  /*16490*/  MOV R4, R13 ;  /* 0x0000000d00047202 */ /* 0x000fe40000000f00 */
[----:B------:R-:W-:Y:S02]  /*164a0*/  IADD3 R227, -R241, 0x30, RZ ;  /* 0x00000030f1e37810 */ /* 0x000fe40007ffe1ff */
.L_x_2448:
[----:B------:R-:W2:Y:S01]  /*164b0*/  LDL.64 R8, [R1+0x70] ;  /* 0x0000700001087983 */ /* 0x000ea20000100a00 */
        /* <DEDUP_REMOVED lines=9> */
[C---:B------:R-:W-:Y:S03]  /*16550*/  IMAD R6, R224.reuse, c[0x0][0x21c], R6 ;  /* 0x00008700e0067a24 */ /* 0x040fe600078e0206 */
[----:B------:R-:W-:Y:S05]  /*16560*/  IADD3 R3, R3, R0, RZ ;  /* 0x0000000003037210 */ /* 0x000fea0007ffe0ff */
[----:B------:R-:W-:Y:S01]  /*16570*/  IMAD.WIDE.U32 R2, R224, c[0x0][0x218], R2 ;  /* 0x00008600e0027a25 */ /* 0x000fe200078e0002 */
[----:B------:R1:W3:Y:S04]  /*16580*/  LDSM.16.M88.4 R32, [R197] ;  /* 0x00000000c520783b */ /* 0x0002e80000000200 */
[----:B------:R1:W4:Y:S04]  /*16590*/  LDSM.16.M88.4 R16, [R192] ;  /* 0x00000000c010783b */ /* 0x0003280000000200 */
[----:B------:R1:W1:Y:S04]  /*165a0*/  LDSM.16.M88.4 R24, [R192+0x800] ;  /* 0x00080000c018783b */ /* 0x0002680000000200 */
[----:B------:R1:W1:Y:S04]  /*165b0*/  LDSM.16.M88.4 R172, [R192+0x1000] ;  /* 0x00100000c0ac783b */ /* 0x0002680000000200 */
[----:B------:R1:W1:Y:S04]  /*165c0*/  LDSM.16.M88.4 R176, [R198] ;  /* 0x00000000c6b0783b */ /* 0x0002680000000200 */
[----:B------:R1:W1:Y:S04]  /*165d0*/  LDSM.16.M88.4 R180, [R201] ;  /* 0x00000000c9b4783b */ /* 0x0002680000000200 */
[----:B------:R1:W1:Y:S04]  /*165e0*/  LDSM.16.M88.4 R184, [R211] ;  /* 0x00000000d3b8783b */ /* 0x0002680000000200 */
[----:B------:R1:W1:Y:S01]  /*165f0*/  LDSM.16.M88.4 R188, [R212] ;  /* 0x00000000d4bc783b */ /* 0x0002620000000200 */
[----:B--2---:R-:W-:Y:S04]  /*16600*/  IADD3 R0, P0, R8, R2, RZ ;  /* 0x0000000208007210 */ /* 0x004fe80007f1e0ff */
[----:B------:R-:W-:Y:S02]  /*16610*/  IADD3.X R6, R252, R3, R6, P0, !PT ;  /* 0x00000003fc067210 */ /* 0x000fe400007fe406 */
[C---:B------:R-:W-:Y:S04]  /*16620*/  LEA R10, P0, R0.reuse, c[0x0][0x1f8], 0x1 ;  /* 0x00007e00000a7a11 */ /* 0x040fe800078008ff */
[----:B------:R-:W-:Y:S01]  /*16630*/  LEA.HI.X R6, R0, c[0x0][0x1fc], R6, 0x1, P0 ;  /* 0x00007f0000067a11 */ /* 0x000fe200000f0c06 */
[----:B------:R-:W-:-:S06]  /*16640*/  BRA.DIV ~URZ, `(.L_x_2427) ;  /* 0x0000b0327f007947 */ /* 0x000fcc000b800000 */
[----:B-1-34-:R1:W2:Y:S02]  /*16650*/  SHFL.IDX PT, R0, R6, RZ, 0x181f ;  /* 0x00181fff06007589 */ /* 0x01a2a400000e0000 */
.L_x_2549:
[----:B------:R-:W-:Y:S01]  /*16660*/  SHF.R.S32.HI R3, RZ, 0x1f, R215 ;  /* 0x0000001fff037819 */ /* 0x000fe200000114d7 */
[----:B------:R-:W3:Y:S01]  /*16670*/  SHFL.IDX PT, R2, R10, RZ, 0x181f ;  /* 0x00181fff0a027589 */ /* 0x000ee200000e0000 */
[C---:B------:R-:W-:Y:S01]  /*16680*/  ISETP.GE.AND P3, PT, R215.reuse, c[0x0][0x1d4], PT ;  /* 0x00007500d7007a0c */ /* 0x040fe20003f66270 */
[C---:B------:R-:W-:Y:S01]  /*16690*/  IMAD.SHL.U32 R239, R215.reuse, 0x2, RZ ;  /* 0x00000002d7ef7824 */ /* 0x040fe200078e00ff */
[C---:B------:R-:W-:Y:S01]  /*166a0*/  SHF.L.U64.HI R221, R215.reuse, 0x1, R3 ;  /* 0x00000001d7dd7819 */ /* 0x040fe20000010203 */
[C---:B------:R-:W-:Y:S01]  /*166b0*/  IMAD.SHL.U32 R220, R232.reuse, 0x2, RZ ;  /* 0x00000002e8dc7824 */ /* 0x040fe200078e00ff */
[----:B------:R-:W-:Y:S01]  /*166c0*/  IADD3 R3, R215, 0x40, RZ ;  /* 0x00000040d7037810 */ /* 0x000fe20007ffe0ff */
[----:B------:R-:W-:Y:S01]  /*166d0*/  IMAD.SHL.U32 R217, R231, 0x2, RZ ;  /* 0x00000002e7d97824 */ /* 0x000fe200078e00ff */
[----:B------:R-:W-:Y:S01]  /*166e0*/  SHF.L.U64.HI R222, R232, 0x1, R244 ;  /* 0x00000001e8de7819 */ /* 0x000fe200000102f4 */
[C---:B------:R-:W-:Y:S01]  /*166f0*/  IMAD.SHL.U32 R13, R230.reuse, 0x2, RZ ;  /* 0x00000002e60d7824 */ /* 0x040fe200078e00ff */
[----:B------:R-:W-:Y:S01]  /*16700*/  ISETP.GE.AND P2, PT, R3, c[0x0][0x1d4], PT ;  /* 0x0000750003007a0c */ /* 0x000fe20003f46270 */
[----:B------:R-:W-:Y:S01]  /*16710*/  BSSY B0, `(.L_x_2428) ;  /* 0x0000031000007945 */ /* 0x000fe20003800000 */
[----:B------:R-:W-:Y:S02]  /*16720*/  IADD3 R3, R215, 0x80, RZ ;  /* 0x00000080d7037810 */ /* 0x000fe40007ffe0ff */
[----:B------:R-:W-:Y:S02]  /*16730*/  SHF.L.U64.HI R219, R231, 0x1, R243 ;  /* 0x00000001e7db7819 */ /* 0x000fe400000102f3 */
[----:B------:R-:W-:Y:S02]  /*16740*/  SHF.L.U64.HI R218, R230, 0x1, R242 ;  /* 0x00000001e6da7819 */ /* 0x000fe400000102f2 */
[----:B------:R-:W-:Y:S02]  /*16750*/  LOP3.LUT P1, RZ, R213, 0x800, RZ, 0xc0, !PT ;  /* 0x00000800d5ff7812 */ /* 0x000fe4000782c0ff */
[----:B---3--:R-:W-:Y:S05]  /*16760*/  IADD3 R8, P0, R2, R239, RZ ;  /* 0x000000ef02087210 */ /* 0x008fea0007f1e0ff */
[----:B--2---:R-:W-:Y:S05]  /*16770*/  IMAD.X R9, R0, 0x1, R221, P0 ;  /* 0x0000000100097824 */ /* 0x004fea00000e06dd */
[----:B------:R-:W-:Y:S01]  /*16780*/  @!PT LDS RZ, [RZ] ;  /* 0x00000000fffff984 */ /* 0x000fe20000000800 */
[----:B------:R-:W-:Y:S01]  /*16790*/  @!PT LDS RZ, [RZ] ;  /* 0x00000000fffff984 */ /* 0x000fe20000000800 */
[----:B------:R2:W-:Y:S02]  /*167a0*/  LDGSTS.E.BYPASS.LTC128B.128 [R214+0x4080], [R8.64], !P3 ;  /* 0x0408000008d67fae */ /* 0x0005e4000d901d4a */
[----:B--2---:R-:W-:Y:S05]  /*167b0*/  IADD3 R8, P0, R2, R220, RZ ;  /* 0x000000dc02087210 */ /* 0x004fea0007f1e0ff */
[----:B------:R-:W-:Y:S05]  /*167c0*/  IMAD.X R9, R0, 0x1, R222, P0 ;  /* 0x0000000100097824 */ /* 0x000fea00000e06de */
[----:B------:R2:W-:Y:S01]  /*167d0*/  LDGSTS.E.BYPASS.LTC128B.128 [R214+0x5880], [R8.64], !P2 ;  /* 0x0588000008d67fae */ /* 0x0005e2000d101d4a */
[----:B------:R-:W-:Y:S02]  /*167e0*/  ISETP.GE.AND P2, PT, R3, c[0x0][0x1d4], PT ;  /* 0x0000750003007a0c */ /* 0x000fe40003f46270 */
[----:B------:R-:W-:Y:S02]  /*167f0*/  IADD3 R3, R215, 0xc0, RZ ;  /* 0x000000c0d7037810 */ /* 0x000fe40007ffe0ff */
[----:B--2---:R-:W-:Y:S05]  /*16800*/  IADD3 R8, P0, R2, R217, RZ ;  /* 0x000000d902087210 */ /* 0x004fea0007f1e0ff */
[----:B------:R-:W-:Y:S01]  /*16810*/  IMAD.X R9, R0, 0x1, R219, P0 ;  /* 0x0000000100097824 */ /* 0x000fe200000e06db */
[----:B------:R-:W-:Y:S04]  /*16820*/  IADD3 R2, P0, R2, R13, RZ ;  /* 0x0000000d02027210 */ /* 0x000fe80007f1e0ff */
[----:B------:R2:W-:Y:S01]  /*16830*/  LDGSTS.E.BYPASS.LTC128B.128 [R214+0x7080], [R8.64], !P2 ;  /* 0x0708000008d67fae */ /* 0x0005e2000d101d4a */
[----:B------:R-:W-:Y:S01]  /*16840*/  ISETP.GE.AND P2, PT, R3, c[0x0][0x1d4], PT ;  /* 0x0000750003007a0c */ /* 0x000fe20003f46270 */
[----:B------:R-:W-:Y:S11]  /*16850*/  IMAD.X R3, R0, 0x1, R218, P0 ;  /* 0x0000000100037824 */ /* 0x000ff600000e06da */
[----:B------:R-:W-:Y:S01]  /*16860*/  @!UPT UIADD3 URZ, URZ, URZ, URZ ;  /* 0x0000003f3f3ff290 */ /* 0x000fe2000fffe03f */
[----:B------:R2:W-:Y:S01]  /*16870*/  LDGSTS.E.BYPASS.LTC128B.128 [R214+0x8880], [R2.64], !P2 ;  /* 0x0888000002d67fae */ /* 0x0005e2000d101d4a */
[----:B------:R-:W-:-:S05]  /*16880*/  @P1 BRA `(.L_x_2429) ;  /* 0x0000019000001947 */ /* 0x000fca0003800000 */
[----:B------:R-:W-:-:S05]  /*16890*/  BRA.DIV ~URZ, `(.L_x_2430) ;  /* 0x0000ae527f007947 */ /* 0x000fca000b800000 */
[----:B-1----:R-:W1:Y:S04]  /*168a0*/  SHFL.IDX PT, R6, R6, 0x1, 0x181f ;  /* 0x00381f0006067f89 */ /* 0x002e6800000e0000 */
[----:B------:R3:W4:Y:S02]  /*168b0*/  SHFL.IDX PT, R0, R10, 0x1, 0x181f ;  /* 0x00381f000a007f89 */ /* 0x00072400000e0000 */
.L_x_2550:
[C---:B--2---:R-:W-:Y:S02]  /*168c0*/  IADD3 R2, R215.reuse, 0x40, RZ ;  /* 0x00000040d7027810 */ /* 0x044fe40007ffe0ff */
[C---:B------:R-:W-:Y:S02]  /*168d0*/  ISETP.GE.AND P2, PT, R215.reuse, c[0x0][0x1d4], PT ;  /* 0x00007500d7007a0c */ /* 0x040fe40003f46270 */
[----:B----4-:R-:W-:Y:S02]  /*168e0*/  IADD3 R8, P0, R0, R239, RZ ;  /* 0x000000ef00087210 */ /* 0x010fe40007f1e0ff */
[----:B------:R-:W-:Y:S02]  /*168f0*/  ISETP.GE.AND P1, PT, R2, c[0x0][0x1d4], PT ;  /* 0x0000750002007a0c */ /* 0x000fe40003f26270 */
[C---:B------:R-:W-:Y:S01]  /*16900*/  IADD3 R11, R215.reuse, 0x80, RZ ;  /* 0x00000080d70b7810 */ /* 0x040fe20007ffe0ff */
[----:B-1----:R-:W-:Y:S01]  /*16910*/  IMAD.X R9, R6, 0x1, R221, P0 ;  /* 0x0000000106097824 */ /* 0x002fe200000e06dd */
[----:B------:R-:W-:Y:S02]  /*16920*/  IADD3 R2, P0, R0, R220, RZ ;  /* 0x000000dc00027210 */ /* 0x000fe40007f1e0ff */
[----:B---3--:R-:W-:Y:S03]  /*16930*/  IADD3 R10, R215, 0xc0, RZ ;  /* 0x000000c0d70a7810 */ /* 0x008fe60007ffe0ff */
[----:B------:R-:W-:Y:S01]  /*16940*/  @!PT LDS RZ, [RZ] ;  /* 0x00000000fffff984 */ /* 0x000fe20000000800 */
[----:B------:R-:W-:Y:S01]  /*16950*/  @!PT LDS RZ, [RZ] ;  /* 0x00000000fffff984 */ /* 0x000fe20000000800 */
[----:B------:R-:W-:Y:S01]  /*16960*/  @!PT LDS RZ, [RZ] ;  /* 0x00000000fffff984 */ /* 0x000fe20000000800 */
[----:B------:R1:W-:Y:S01]  /*16970*/  LDGSTS.E.BYPASS.LTC128B.128 [R214+0x5080], [R8.64], !P2 ;  /* 0x0508000008d67fae */ /* 0x0003e2000d101d4a */
[----:B------:R-:W-:Y:S01]  /*16980*/  IMAD.X R3, R6, 0x1, R222, P0 ;  /* 0x0000000106037824 */ /* 0x000fe200000e06de */
[----:B------:R-:W-:Y:S04]  /*16990*/  ISETP.GE.AND P2, PT, R11, c[0x0][0x1d4], PT ;  /* 0x000075000b007a0c */ /* 0x000fe80003f46270 */
[----:B------:R2:W-:Y:S01]  /*169a0*/  LDGSTS.E.BYPASS.LTC128B.128 [R214+0x6880], [R2.64], !P1 ;  /* 0x0688000002d67fae */ /* 0x0005e2000c901d4a */
[----:B------:R-:W-:Y:S02]  /*169b0*/  ISETP.GE.AND P1, PT, R10, c[0x0][0x1d4], PT ;  /* 0x000075000a007a0c */ /* 0x000fe40003f26270 */
[----:B--2---:R-:W-:Y:S05]  /*169c0*/  IADD3 R2, P0, R0, R217, RZ ;  /* 0x000000d900027210 */ /* 0x004fea0007f1e0ff */
[----:B------:R-:W-:Y:S05]  /*169d0*/  IMAD.X R3, R6, 0x1, R219, P0 ;  /* 0x0000000106037824 */ /* 0x000fea00000e06db */
[----:B------:R2:W-:Y:S02]  /*169e0*/  LDGSTS.E.BYPASS.LTC128B.128 [R214+0x8080], [R2.64], !P2 ;  /* 0x0808000002d67fae */ /* 0x0005e4000d101d4a */
[----:B--2---:R-:W-:Y:S05]  /*169f0*/  IADD3 R2, P0, R0, R13, RZ ;  /* 0x0000000d00027210 */ /* 0x004fea0007f1e0ff */
[----:B------:R-:W-:Y:S05]  /*16a00*/  IMAD.X R3, R6, 0x1, R218, P0 ;  /* 0x0000000106037824 */ /* 0x000fea00000e06da */
[----:B------:R1:W-:Y:S03]  /*16a10*/  LDGSTS.E.BYPASS.LTC128B.128 [R214+0x9880], [R2.64], !P1 ;  /* 0x0988000002d67fae */ /* 0x0003e6000c901d4a */
.L_x_2429:
[----:B------:R-:W-:Y:S05]  /*16a20*/  BSYNC B0 ;  /* 0x0000000000007941 */ /* 0x000fea0003800000 */
.L_x_2428:
[----:B------:R-:W0:Y:S01]  /*16a30*/  LDGDEPBAR ;  /* 0x00000000000079af */ /* 0x000e220000000000 */
[----:B------:R-:W-:Y:S01]  /*16a40*/  WARPSYNC 0xffffffff ;  /* 0xffffffff00007948 */ /* 0x000fe20003800000 */
[C---:B-12---:R-:W-:Y:S01]  /*16a50*/  HMMA.16816.F32.BF16 R8, R32.reuse, R16, RZ ;  /* 0x000000102008723c */ /* 0x046fe200000418ff */
[----:B------:R-:W-:Y:S02]  /*16a60*/  BSSY B0, `(.L_x_2431) ;  /* 0x0000126000007945 */ /* 0x000fe40003800000 */
[----:B------:R-:W-:Y:S05]  /*16a70*/  ISETP.GT.AND P0, PT, R225, R247, PT ;  /* 0x000000f7e100720c */ /* 0x000fea0003f04270 */
[C---:B------:R-:W-:Y:S08]  /*16a80*/  HMMA.16816.F32.BF16 R16, R32.reuse, R18, RZ ;  /* 0x000000122010723c */ /* 0x040ff000000418ff */
[C---:B------:R-:W-:Y:S08]  /*16a90*/  HMMA.16816.F32.BF16 R20, R32.reuse, R24, RZ ;  /* 0x000000182014723c */ /* 0x040ff000000418ff */
        /* <DEDUP_REMOVED lines=161> */
[----:B------:R-:W-:Y:S03]  /*174b0*/  FMUL.FTZ R23, R23, c[0x0][0x320] ;  /* 0x0000c80017177a20 */ /* 0x000fe60000410000 */
        /* <DEDUP_REMOVED lines=9> */
[----:B------:R-:W3:Y:S01]  /*17550*/  MUFU.TANH R179, R26 ;  /* 0x0000001a00b37308 */ /* 0x000ee20000002400 */
[----:B-1----:R-:W-:Y:S09]  /*17560*/  FMUL.FTZ R19, R24, c[0x0][0x320] ;  /* 0x0000c80018137a20 */ /* 0x002ff20000410000 */
[----:B------:R1:W1:Y:S01]  /*17570*/  MUFU.TANH R178, R27 ;  /* 0x0000001b00b27308 */ /* 0x0002620000002400 */
[----:B--2---:R-:W-:Y:S09]  /*17580*/  FMUL.FTZ R20, R21, c[0x0][0x320] ;  /* 0x0000c80015147a20 */ /* 0x004ff20000410000 */
[----:B------:R2:W1:Y:S01]  /*17590*/  MUFU.TANH R180, R16 ;  /* 0x0000001000b47308 */ /* 0x0004620000002400 */
[C---:B----4-:R-:W-:Y:S09]  /*175a0*/  HMMA.16816.F32.BF16 R28, R184.reuse, R8, R28 ;  /* 0x00000008b81c723c */ /* 0x050ff2000004181c */
[----:B------:R2:W4:Y:S01]  /*175b0*/  MUFU.TANH R177, R17 ;  /* 0x0000001100b17308 */ /* 0x0005220000002400 */
[----:B------:R-:W-:Y:S09]  /*175c0*/  HMMA.16816.F32.BF16 R32, R184, R10, R32 ;  /* 0x0000000ab820723c */ /* 0x000ff20000041820 */
[----:B------:R-:W2:Y:S05]  /*175d0*/  MUFU.TANH R20, R20 ;  /* 0x0000001400147308 */ /* 0x000eaa0000002400 */
[----:B------:R-:W-:Y:S05]  /*175e0*/  FMUL.FTZ R28, R28, c[0x0][0x320] ;  /* 0x0000c8001c1c7a20 */ /* 0x000fea0000410000 */
[----:B------:R2:W2:Y:S01]  /*175f0*/  MUFU.TANH R183, R22 ;  /* 0x0000001600b77308 */ /* 0x0004a20000002400 */
[----:B-1----:R-:W-:Y:S02]  /*17600*/  FMUL.FTZ R27, R29, c[0x0][0x320] ;  /* 0x0000c8001d1b7a20 */ /* 0x002fe40000410000 */
        /* <DEDUP_REMOVED lines=18> */
[--C-:B--234-:R-:W-:Y:S01]  /*17730*/  IMAD.IADD R3, R251, 0x1, R241.reuse ;  /* 0x00000001fb037824 */ /* 0x11cfe200078e02f1 */
[----:B------:R-:W2:Y:S01]  /*17740*/  LDL R0, [R1+0x84] ;  /* 0x0000840001007983 */ /* 0x000ea20000100800 */
[----:B------:R-:W-:Y:S03]  /*17750*/  IMAD.MOV.U32 R224, RZ, RZ, RZ ;  /* 0x000000ffffe07224 */ /* 0x000fe600078e00ff */
[----:B-1----:R-:W3:Y:S01]  /*17760*/  LDL.64 R22, [R1+0x90] ;  /* 0x0000900001167983 */ /* 0x002ee20000100a00 */
[----:B------:R-:W-:Y:S05]  /*17770*/  ISETP.GT.AND P1, PT, R3, 0x2f, PT ;  /* 0x0000002f0300780c */ /* 0x000fea0003f24270 */
        /* <DEDUP_REMOVED lines=26> */
[----:B-----5:R-:W-:Y:S03]  /*17920*/  IADD3 R0, P0, R16, R2, RZ ;  /* 0x0000000210007210 */ /* 0x020fe60007f1e0ff */
[----:B------:R-:W-:Y:S05]  /*17930*/  IMAD R10, R224, c[0x0][0x1f4], R10 ;  /* 0x00007d00e00a7a24 */ /* 0x000fea00078e020a */
[----:B------:R-:W-:Y:S02]  /*17940*/  IADD3.X R10, R235, R3, R10, P0, !PT ;  /* 0x00000003eb0a7210 */ /* 0x000fe400007fe40a */
[C---:B------:R-:W-:Y:S04]  /*17950*/  LEA R11, P0, R0.reuse, c[0x0][0x1c8], 0x1 ;  /* 0x00007200000b7a11 */ /* 0x040fe800078008ff */
[----:B------:R-:W-:Y:S01]  /*17960*/  LEA.HI.X R10, R0, c[0x0][0x1cc], R10, 0x1, P0 ;  /* 0x00007300000a7a11 */ /* 0x000fe200000f0c0a */
[----:B------:R-:W-:-:S06]  /*17970*/  BRA.DIV ~URZ, `(.L_x_2433) ;  /* 0x00009e427f007947 */ /* 0x000fcc000b800000 */
[----:B------:R1:W2:Y:S02]  /*17980*/  SHFL.IDX PT, R6, R10, RZ, 0x181f ;  /* 0x00181fff0a067589 */ /* 0x0002a400000e0000 */
.L_x_2551:
[----:B------:R-:W-:-:S05]  /*17990*/  BRA.DIV ~URZ, `(.L_x_2434) ;  /* 0x00009e927f007947 */ /* 0x000fca000b800000 */
[----:B------:R3:W4:Y:S02]  /*179a0*/  SHFL.IDX PT, R0, R11, RZ, 0x181f ;  /* 0x00181fff0b007589 */ /* 0x00072400000e0000 */
.L_x_2552:
[----:B------:R-:W-:Y:S02]  /*179b0*/  ISETP.GE.AND P0, PT, R227, 0x1, PT ;  /* 0x00000001e300780c */ /* 0x000fe40003f06270 */
[C---:B------:R-:W-:Y:S02]  /*179c0*/  IADD3 R2, R215.reuse, 0x40, RZ ;  /* 0x00000040d7027810 */ /* 0x040fe40007ffe0ff */
[C---:B------:R-:W-:Y:S02]  /*179d0*/  ISETP.GE.AND P3, PT, R215.reuse, c[0x0][0x1d4], PT ;  /* 0x00007500d7007a0c */ /* 0x040fe40003f66270 */
[----:B------:R-:W-:Y:S02]  /*179e0*/  ISETP.GE.AND P2, PT, R2, c[0x0][0x1d4], PT ;  /* 0x0000750002007a0c */ /* 0x000fe40003f46270 */
[C---:B------:R-:W-:Y:S02]  /*179f0*/  IADD3 R17, R215.reuse, 0x80, RZ ;  /* 0x00000080d7117810 */ /* 0x040fe40007ffe0ff */
[----:B------:R-:W-:Y:S03]  /*17a00*/  IADD3 R16, R215, 0xc0, RZ ;  /* 0x000000c0d7107810 */ /* 0x000fe60007ffe0ff */
[----:B----4-:R-:W-:Y:S05]  /*17a10*/  @P0 IADD3 R8, P1, R0, R239, RZ ;  /* 0x000000ef00080210 */ /* 0x010fea0007f3e0ff */
[----:B--2---:R-:W-:Y:S01]  /*17a20*/  @P0 IMAD.X R9, R6, 0x1, R221, P1 ;  /* 0x0000000106090824 */ /* 0x004fe200008e06dd */
[----:B------:R-:W-:Y:S04]  /*17a30*/  @P0 IADD3 R2, P1, R0, R220, RZ ;  /* 0x000000dc00020210 */ /* 0x000fe80007f3e0ff */
[----:B------:R-:W-:Y:S01]  /*17a40*/  @!PT LDS RZ, [RZ] ;  /* 0x00000000fffff984 */ /* 0x000fe20000000800 */
[----:B------:R-:W-:Y:S01]  /*17a50*/  @!PT LDS RZ, [RZ] ;  /* 0x00000000fffff984 */ /* 0x000fe20000000800 */
[----:B------:R-:W-:Y:S01]  /*17a60*/  @!PT LDS RZ, [RZ] ;  /* 0x00000000fffff984 */ /* 0x000fe20000000800 */
[----:B------:R2:W-:Y:S01]  /*17a70*/  @P0 LDGSTS.E.BYPASS.LTC128B.128 [R214+0xa080], [R8.64], !P3 ;  /* 0x0a08000008d60fae */ /* 0x0005e2000d901d4a */
[----:B------:R-:W-:Y:S01]  /*17a80*/  @P0 IMAD.X R3, R6, 0x1, R222, P1 ;  /* 0x0000000106030824 */ /* 0x000fe200008e06de */
[----:B------:R-:W-:Y:S04]  /*17a90*/  ISETP.GE.AND P3, PT, R17, c[0x0][0x1d4], PT ;  /* 0x0000750011007a0c */ /* 0x000fe80003f66270 */
[----:B------:R4:W-:Y:S01]  /*17aa0*/  @P0 LDGSTS.E.BYPASS.LTC128B.128 [R214+0xb880], [R2.64], !P2 ;  /* 0x0b88000002d60fae */ /* 0x0009e2000d101d4a */
[----:B------:R-:W-:Y:S02]  /*17ab0*/  ISETP.GE.AND P2, PT, R16, c[0x0][0x1d4], PT ;  /* 0x0000750010007a0c */ /* 0x000fe40003f46270 */
[----:B----4-:R-:W-:Y:S05]  /*17ac0*/  @P0 IADD3 R2, P1, R0, R217, RZ ;  /* 0x000000d900020210 */ /* 0x010fea0007f3e0ff */
[----:B------:R-:W-:Y:S05]  /*17ad0*/  @P0 IMAD.X R3, R6, 0x1, R219, P1 ;  /* 0x0000000106030824 */ /* 0x000fea00008e06db */
[----:B------:R4:W-:Y:S02]  /*17ae0*/  @P0 LDGSTS.E.BYPASS.LTC128B.128 [R214+0xd080], [R2.64], !P3 ;  /* 0x0d08000002d60fae */ /* 0x0009e4000d901d4a */
[----:B----4-:R-:W-:Y:S05]  /*17af0*/  @P0 IADD3 R2, P1, R0, R13, RZ ;  /* 0x0000000d00020210 */ /* 0x010fea0007f3e0ff */
[----:B------:R-:W-:Y:S05]  /*17b00*/  @P0 IMAD.X R3, R6, 0x1, R218, P1 ;  /* 0x0000000106030824 */ /* 0x000fea00008e06da */
[----:B------:R2:W-:Y:S01]  /*17b10*/  @P0 LDGSTS.E.BYPASS.LTC128B.128 [R214+0xe880], [R2.64], !P2 ;  /* 0x0e88000002d60fae */ /* 0x0005e2000d101d4a */
[----:B------:R-:W-:-:S05]  /*17b20*/  BRA.DIV ~URZ, `(.L_x_2435) ;  /* 0x00009d727f007947 */ /* 0x000fca000b800000 */
[----:B------:R4:W1:Y:S04]  /*17b30*/  SHFL.IDX PT, R6, R10, 0x1, 0x181f ;  /* 0x00381f000a067f89 */ /* 0x00086800000e0000 */
[----:B------:R4:W2:Y:S02]  /*17b40*/  SHFL.IDX PT, R0, R11, 0x1, 0x181f ;  /* 0x00381f000b007f89 */ /* 0x0008a400000e0000 */
.L_x_2553:
[----:B------:R-:W-:Y:S02]  /*17b50*/  ISETP.GE.AND P0, PT, R227, 0x21, PT ;  /* 0x00000021e300780c */ /* 0x000fe40003f06270 */
[C---:B------:R-:W-:Y:S02]  /*17b60*/  IADD3 R23, R215.reuse, 0x40, RZ ;  /* 0x00000040d7177810 */ /* 0x040fe40007ffe0ff */
[C---:B------:R-:W-:Y:S02]  /*17b70*/  ISETP.GE.AND P5, PT, R215.reuse, c[0x0][0x1d4], PT ;  /* 0x00007500d7007a0c */ /* 0x040fe40003fa6270 */
[----:B------:R-:W-:Y:S02]  /*17b80*/  IADD3 R22, R215, 0x80, RZ ;  /* 0x00000080d7167810 */ /* 0x000fe40007ffe0ff */
[----:B------:R-:W-:Y:S02]  /*17b90*/  ISETP.GE.AND P4, PT, R23, c[0x0][0x1d4], PT ;  /* 0x0000750017007a0c */ /* 0x000fe40003f86270 */
[----:B------:R-:W-:Y:S02]  /*17ba0*/  ISETP.GE.AND P3, PT, R22, c[0x0][0x1d4], PT ;  /* 0x0000750016007a0c */ /* 0x000fe40003f66270 */
[----:B------:R-:W-:Y:S02]  /*17bb0*/  IADD3 R21, R215, 0xc0, RZ ;  /* 0x000000c0d7157810 */ /* 0x000fe40007ffe0ff */
[----:B--2---:R-:W-:Y:S02]  /*17bc0*/  @P0 IADD3 R16, P1, R0, R239, RZ ;  /* 0x000000ef00100210 */ /* 0x004fe40007f3e0ff */
[----:B------:R-:W-:Y:S03]  /*17bd0*/  ISETP.GE.AND P2, PT, R21, c[0x0][0x1d4], PT ;  /* 0x0000750015007a0c */ /* 0x000fe60003f46270 */
[----:B-1----:R-:W-:Y:S01]  /*17be0*/  @P0 IMAD.X R17, R6, 0x1, R221, P1 ;  /* 0x0000000106110824 */ /* 0x002fe200008e06dd */
[----:B----4-:R-:W-:Y:S04]  /*17bf0*/  @P0 IADD3 R10, P1, R0, R220, RZ ;  /* 0x000000dc000a0210 */ /* 0x010fe80007f3e0ff */
[----:B------:R-:W-:Y:S01]  /*17c00*/  @!PT LDS RZ, [RZ] ;  /* 0x00000000fffff984 */ /* 0x000fe20000000800 */
[----:B------:R-:W-:Y:S01]  /*17c10*/  @!PT LDS RZ, [RZ] ;  /* 0x00000000fffff984 */ /* 0x000fe20000000800 */
[----:B------:R-:W-:Y:S01]  /*17c20*/  @!PT LDS RZ, [RZ] ;  /* 0x00000000fffff984 */ /* 0x000fe20000000800 */
[----:B------:R1:W-:Y:S01]  /*17c30*/  @P0 LDGSTS.E.BYPASS.LTC128B.128 [R214+0xb080], [R16.64], !P5 ;  /* 0x0b08000010d60fae */ /* 0x0003e2000e901d4a */
[----:B---3--:R-:W-:Y:S01]  /*17c40*/  @P0 IMAD.X R11, R6, 0x1, R222, P1 ;  /* 0x00000001060b0824 */ /* 0x008fe200008e06de */
[----:B------:R-:W-:Y:S04]  /*17c50*/  @P0 IADD3 R8, P1, R0, R217, RZ ;  /* 0x000000d900080210 */ /* 0x000fe80007f3e0ff */
[----:B------:R1:W-:Y:S01]  /*17c60*/  @P0 LDGSTS.E.BYPASS.LTC128B.128 [R214+0xc880], [R10.64], !P4 ;  /* 0x0c8800000ad60fae */ /* 0x0003e2000e101d4a */
[----:B------:R-:W-:Y:S01]  /*17c70*/  @P0 IMAD.X R9, R6, 0x1, R219, P1 ;  /* 0x0000000106090824 */ /* 0x000fe200008e06db */
[----:B------:R-:W-:Y:S04]  /*17c80*/  @P0 IADD3 R2, P1, R0, R13, RZ ;  /* 0x0000000d00020210 */ /* 0x000fe80007f3e0ff */
[----:B------:R1:W-:Y:S01]  /*17c90*/  @P0 LDGSTS.E.BYPASS.LTC128B.128 [R214+0xe080], [R8.64], !P3 ;  /* 0x0e08000008d60fae */ /* 0x0003e2000d901d4a */
[----:B------:R-:W-:Y:S05]  /*17ca0*/  @P0 IMAD.X R3, R6, 0x1, R218, P1 ;  /* 0x0000000106030824 */ /* 0x000fea00008e06da */
[----:B------:R1:W-:Y:S03]  /*17cb0*/  @P0 LDGSTS.E.BYPASS.LTC128B.128 [R214+0xf880], [R2.64], !P2 ;  /* 0x0f88000002d60fae */ /* 0x0003e6000d101d4a */
.L_x_2432:
[----:B--234-:R-:W-:Y:S05]  /*17cc0*/  BSYNC B0 ;  /* 0x0000000000007941 */ /* 0x01cfea0003800000 */
.L_x_2431:
[----:B------:R-:W2:Y:S01]  /*17cd0*/  LDL R0, [R1+0x80] ;  /* 0x0000800001007983 */ /* 0x000ea20000100800 */
[----:B------:R-:W-:Y:S03]  /*17ce0*/  IMAD R6, R225, -0x30, RZ ;  /* 0xffffffd0e1067824 */ /* 0x000fe600078e02ff */
[----:B-1----:R-:W2:Y:S01]  /*17cf0*/  LDL R8, [R1+0x4] ;  /* 0x0000040001087983 */ /* 0x002ea20000100800 */
[----:B------:R-:W-:Y:S03]  /*17d00*/  IMAD.IADD R11, R6, 0x1, -R246 ;  /* 0x00000001060b7824 */ /* 0x000fe600078e0af6 */
[----:B------:R-:W3:Y:S04]  /*17d10*/  LDL R3, [R1+0x7c] ;  /* 0x00007c0001037983 */ /* 0x000ee80000100800 */
[----:B------:R-:W3:Y:S04]  /*17d20*/  LDL R2, [R1+0x78] ;  /* 0x0000780001027983 */ /* 0x000ee80000100800 */
[----:B------:R-:W0:Y:S01]  /*17d30*/  LDGDEPBAR ;  /* 0x00000000000079af */ /* 0x000e220000000000 */
[----:B--2---:R-:W-:Y:S02]  /*17d40*/  IMAD R8, R8, 0x80, R0 ;  /* 0x0000008008087824 */ /* 0x004fe400078e0200 */
[----:B------:R-:W-:Y:S05]  /*17d50*/  IMAD.MOV.U32 R0, RZ, RZ, 0x1 ;  /* 0x00000001ff007424 */ /* 0x000fea00078e00ff */
[----:B------:R-:W-:Y:S02]  /*17d60*/  ISETP.NE.AND P0, PT, R0, c[0x0][0x2c4], PT ;  /* 0x0000b10000007a0c */ /* 0x000fe40003f05270 */
[----:B---3--:R-:W-:Y:S02]  /*17d70*/  IADD3 R8, R2, R8, R3 ;  /* 0x0000000802087210 */ /* 0x008fe40007ffe003 */
        /* <DEDUP_REMOVED lines=8> */
[----:B------:R1:W2:Y:S02]  /*17e00*/  SHFL.IDX PT, R3, R8, RZ, 0x1c1f ;  /* 0x001c1fff08037589 */ /* 0x0002a400000e0000 */
.L_x_2554:
[----:B--2---:R-:W-:Y:S01]  /*17e10*/  IADD3 R2, R10, R3, RZ ;  /* 0x000000030a027210 */ /* 0x004fe20007ffe0ff */
[----:B------:R-:W-:Y:S05]  /*17e20*/  IMAD.MOV.U32 R0, RZ, RZ, 0x1 ;  /* 0x00000001ff007424 */ /* 0x000fea00078e00ff */
[----:B------:R-:W-:Y:S01]  /*17e30*/  ISETP.LE.AND P0, PT, R0, c[0x0][0x32c], PT ;  /* 0x0000cb0000007a0c */ /* 0x000fe20003f03270 */
        /* <DEDUP_REMOVED lines=16> */
.L_x_2439:
[----:B------:R-:W-:Y:S04]  /*17f40*/  MOV R13, 0x1 ;  /* 0x00000001000d7802 */ /* 0x000fe80000000f00 */
[----:B------:R-:W-:Y:S11]  /*17f50*/  ISETP.NE.AND P0, PT, R13, c[0x0][0x32c], PT ;  /* 0x0000cb000d007a0c */ /* 0x000ff60003f05270 */
[----:B------:R-:W-:Y:S02]  /*17f60*/  @!UPT UIADD3 URZ, URZ, URZ, URZ ;  /* 0x0000003f3f3ff290 */ /* 0x000fe4000fffe03f */
[----:B------:R-:W-:Y:S05]  /*17f70*/  @P0 IMAD.HI.U32 R13, R3, c[0x0][0x330], RZ ;  /* 0x0000cc00030d0a27 */ /* 0x000fea00078e00ff */
[----:B------:R-:W-:Y:S02]  /*17f80*/  @P0 SHF.R.U32.HI R3, RZ, c[0x0][0x334], R13 ;  /* 0x0000cd00ff030a19 */ /* 0x000fe4000001160d */
.L_x_2440:
[----:B------:R-:W-:Y:S05]  /*17f90*/  BSYNC B0 ;  /* 0x0000000000007941 */ /* 0x000fea0003800000 */
.L_x_2438:
[----:B------:R-:W-:Y:S05]  /*17fa0*/  IMAD R3, R3, c[0x0][0x32c], R11 ;  /* 0x0000cb0003037a24 */ /* 0x000fea00078e020b */
[----:B------:R-:W-:Y:S02]  /*17fb0*/  IMNMX R0, R0, R3, !PT ;  /* 0x0000000300007217 */ /* 0x000fe40007800200 */
[----:B------:R-:W-:Y:S04]  /*17fc0*/  IADD3 R3, R3, c[0x0][0x32c], RZ ;  /* 0x0000cb0003037a10 */ /* 0x000fe80007ffe0ff */
[----:B------:R-:W-:Y:S02]  /*17fd0*/  IMNMX R2, R2, R3, PT ;  /* 0x0000000302027217 */ /* 0x000fe40003800200 */
.L_x_2437:
        /* <DEDUP_REMOVED lines=63> */
.L_x_2555:
[----:B---3--:R-:W-:Y:S01]  /*183d0*/  IADD3 R2, R10, R3, RZ ;  /* 0x000000030a027210 */ /* 0x008fe20007ffe0ff */
        /* <DEDUP_REMOVED lines=18> */
.L_x_2444:
[----:B------:R-:W-:Y:S04]  /*18500*/  MOV R6, 0x1 ;  /* 0x0000000100067802 */ /* 0x000fe80000000f00 */
[----:B------:R-:W-:Y:S11]  /*18510*/  ISETP.NE.AND P0, PT, R6, c[0x0][0x32c], PT ;  /* 0x0000cb0006007a0c */ /* 0x000ff60003f05270 */
[----:B------:R-:W-:Y:S02]  /*18520*/  @!UPT UIADD3 URZ, URZ, URZ, URZ ;  /* 0x0000003f3f3ff290 */ /* 0x000fe4000fffe03f */
[----:B------:R-:W-:Y:S05]  /*18530*/  @P0 IMAD.HI.U32 R6, R3, c[0x0][0x330], RZ ;  /* 0x0000cc0003060a27 */ /* 0x000fea00078e00ff */
[----:B------:R-:W-:Y:S02]  /*18540*/  @P0 SHF.R.U32.HI R3, RZ, c[0x0][0x334], R6 ;  /* 0x0000cd00ff030a19 */ /* 0x000fe40000011606 */
.L_x_2445:
[----:B------:R-:W-:Y:S05]  /*18550*/  BSYNC B0 ;  /* 0x0000000000007941 */ /* 0x000fea0003800000 */
.L_x_2443:
[----:B------:R-:W-:Y:S05]  /*18560*/  IMAD R3, R3, c[0x0][0x32c], R11 ;  /* 0x0000cb0003037a24 */ /* 0x000fea00078e020b */
[----:B------:R-:W-:Y:S02]  /*18570*/  IMNMX R0, R0, R3, !PT ;  /* 0x0000000300007217 */ /* 0x000fe40007800200 */
[----:B------:R-:W-:Y:S04]  /*18580*/  IADD3 R3, R3, c[0x0][0x32c], RZ ;  /* 0x0000cb0003037a10 */ /* 0x000fe80007ffe0ff */
[----:B------:R-:W-:Y:S02]  /*18590*/  IMNMX R2, R2, R3, PT ;  /* 0x0000000302027217 */ /* 0x000fe40003800200 */
.L_x_2442:
[----:B------:R-:W-:Y:S02]  /*185a0*/  ISETP.GT.AND P0, PT, R0, RZ, !P1 ;  /* 0x000000ff0000720c */ /* 0x000fe40004f04270 */
[C---:B------:R-:W-:Y:S02]  /*185b0*/  LOP3.LUT P1, RZ, R213.reuse, 0x1, RZ, 0xc0, !PT ;  /* 0x00000001d5ff7812 */ /* 0x040fe4000782c0ff */
[----:B------:R-:W-:Y:S04]  /*185c0*/  ISETP.LT.OR P0, PT, R2, 0x1, P0 ;  /* 0x000000010200780c */ /* 0x000fe80000701670 */
[----:B-12---:R-:W-:Y:S02]  /*185d0*/  FSEL R8, R216, -INF , !P0 ;  /* 0xff800000d8087808 */ /* 0x006fe40004000000 */
        /* <DEDUP_REMOVED lines=64> */
.L_x_2556:
[----:B-12---:R-:W-:Y:S01]  /*189e0*/  FMNMX.FTZ R0, R0, R2, !PT ;  /* 0x0000000200007209 */ /* 0x006fe20007810000 */
[----:B------:R-:W-:-:S05]  /*189f0*/  BRA.DIV ~URZ, `(.L_x_2447) ;  /* 0x000090a27f007947 */ /* 0x000fca000b800000 */
[----:B------:R-:W1:Y:S02]  /*18a00*/  SHFL.BFLY PT, R13, R0, 0x1, 0x1f ;  /* 0x0c201f00000d7f89 */ /* 0x000e6400000e0000 */
[----:B-1----:R-:W-:Y:S02]  /*18a10*/  FMNMX.FTZ R13, R0, R13, !PT ;  /* 0x0000000d000d7209 */ /* 0x002fe40007810000 */
[----:B------:R-:W1:Y:S02]  /*18a20*/  SHFL.BFLY PT, R0, R6, 0x2, 0x1f ;  /* 0x0c401f0006007f89 */ /* 0x000e6400000e0000 */
[----:B-1----:R-:W-:Y:S05]  /*18a30*/  FMNMX.FTZ R0, R6, R0, !PT ;  /* 0x0000000006007209 */ /* 0x002fea0007810000 */
[----:B------:R1:W2:Y:S02]  /*18a40*/  SHFL.BFLY PT, R2, R0, 0x1, 0x1f ;  /* 0x0c201f0000027f89 */ /* 0x0002a400000e0000 */
.L_x_2557:
[C---:B------:R-:W-:Y:S01]  /*18a50*/  FSETP.NEU.FTZ.AND P0, PT, R13.reuse, -INF , PT ;  /* 0xff8000000d00780b */ /* 0x040fe20003f1d000 */
[----:B------:R-:W-:Y:S01]  /*18a60*/  WARPSYNC 0xffffffff ;  /* 0xffffffff00007948 */ /* 0x000fe20003800000 */
[----:B--2---:R-:W-:Y:S01]  /*18a70*/  FMNMX.FTZ R3, R2, R0, !PT ;  /* 0x0000000002037209 */ /* 0x004fe20007810000 */
[C---:B------:R-:W-:Y:S01]  /*18a80*/  FMUL.FTZ R2, R13.reuse, c[0x0][0x2d0] ;  /* 0x0000b4000d027a20 */ /* 0x040fe20000410000 */
[----:B-1----:R-:W-:Y:S04]  /*18a90*/  FSEL R0, R13, RZ, P0 ;  /* 0x000000ff0d007208 */ /* 0x002fe80000000000 */
[----:B------:R-:W-:Y:S01]  /*18aa0*/  FSEL R2, R2, RZ, P0 ;  /* 0x000000ff02027208 */ /* 0x000fe20000000000 */
[----:B------:R-:W-:Y:S01]  /*18ab0*/  FADD.FTZ R0, -R0, R4 ;  /* 0x0000000400007221 */ /* 0x000fe20000010100 */
[C---:B------:R-:W-:Y:S01]  /*18ac0*/  FSETP.NEU.FTZ.AND P0, PT, R3.reuse, -INF , PT ;  /* 0xff8000000300780b */ /* 0x040fe20003f1d000 */
[----:B------:R-:W-:Y:S02]  /*18ad0*/  FMUL.FTZ R4, R3, c[0x0][0x2d0] ;  /* 0x0000b40003047a20 */ /* 0x000fe40000410000 */
[----:B------:R-:W-:Y:S02]  /*18ae0*/  FMUL.FTZ R0, R0, c[0x0][0x2d0] ;  /* 0x0000b40000007a20 */ /* 0x000fe40000410000 */
[--C-:B------:R-:W-:Y:S01]  /*18af0*/  FFMA.FTZ R24, R24, c[0x0][0x2d0], -R2.reuse ;  /* 0x0000b40018187a23 */ /* 0x100fe20000010802 */
[----:B------:R-:W-:Y:S01]  /*18b00*/  FSEL R4, R4, RZ, P0 ;  /* 0x000000ff04047208 */ /* 0x000fe20000000000 */
        /* <DEDUP_REMOVED lines=13> */
[----:B------:R-:W2:Y:S01]  /*18be0*/  MUFU.EX2 R35, R35 ;  /* 0x0000002300237308 */ /* 0x000ea20000000800 */
        /* <DEDUP_REMOVED lines=11> */
[----:B------:R-:W3:Y:S10]  /*18ca0*/  MUFU.EX2 R33, R33 ;  /* 0x0000002100217308 */ /* 0x000ef40000000800 */
[----:B------:R4:W-:Y:S10]  /*18cb0*/  MUFU.EX2 R175, R8 ;  /* 0x0000000800af7308 */ /* 0x0009f40000000800 */
[----:B------:R-:W-:Y:S10]  /*18cc0*/  MUFU.EX2 R216, R173 ;  /* 0x000000ad00d87308 */ /* 0x000ff40000000800 */
[----:B------:R-:W-:Y:S10]  /*18cd0*/  MUFU.EX2 R178, R178 ;  /* 0x000000b200b27308 */ /* 0x000ff40000000800 */
[----:B------:R-:W-:Y:S10]  /*18ce0*/  MUFU.EX2 R179, R179 ;  /* 0x000000b300b37308 */ /* 0x000ff40000000800 */
[----:B------:R-:W-:Y:S01]  /*18cf0*/  MUFU.EX2 R180, R180 ;  /* 0x000000b400b47308 */ /* 0x000fe20000000800 */
[C---:B-1----:R-:W-:Y:S01]  /*18d00*/  FFMA.FTZ R2, R0.reuse, R234, R24 ;  /* 0x000000ea00027223 */ /* 0x042fe20000010018 */
[----:B--2---:R-:W-:Y:S01]  /*18d10*/  F2FP.BF16.PACK_AB R172, R35, R24 ;  /* 0x0000001823ac723e */ /* 0x004fe200000010ff */
[C---:B------:R-:W-:Y:S01]  /*18d20*/  FMUL.FTZ R32, R0.reuse, R148 ;  /* 0x0000009400207220 */ /* 0x040fe20000410000 */
[----:B---3--:R-:W-:Y:S01]  /*18d30*/  F2FP.BF16.PACK_AB R174, R33, R34 ;  /* 0x0000002221ae723e */ /* 0x008fe200000010ff */
[----:B------:R-:W-:Y:S01]  /*18d40*/  FADD.FTZ R6, R35, R2 ;  /* 0x0000000223067221 */ /* 0x000fe20000010000 */
[----:B------:R-:W-:Y:S01]  /*18d50*/  FSEL R2, R3, RZ, P0 ;  /* 0x000000ff03027208 */ /* 0x000fe20000000000 */
[----:B----4-:R-:W-:Y:S01]  /*18d60*/  FMUL.FTZ R8, R0, R168 ;  /* 0x000000a800087220 */ /* 0x010fe20000410000 */
[----:B------:R-:W-:Y:S01]  /*18d70*/  ISETP.GT.AND P0, PT, R225, R247, PT ;  /* 0x000000f7e100720c */ /* 0x000fe20003f04270 */
[----:B------:R-:W-:Y:S01]  /*18d80*/  FADD.FTZ R6, R34, R6 ;  /* 0x0000000622067221 */ /* 0x000fe20000010000 */
[----:B------:R-:W1:Y:S01]  /*18d90*/  MUFU.EX2 R168, R23 ;  /* 0x0000001700a87308 */ /* 0x000e620000000800 */
[----:B------:R-:W-:Y:S02]  /*18da0*/  FADD.FTZ R2, -R2, R14 ;  /* 0x0000000e02027221 */ /* 0x000fe40000010100 */
[----:B------:R-:W-:Y:S02]  /*18db0*/  FADD.FTZ R177, R33, R6 ;  /* 0x0000000621b17221 */ /* 0x000fe40000010000 */
[----:B------:R-:W-:Y:S02]  /*18dc0*/  FMUL.FTZ R2, R2, c[0x0][0x2d0] ;  /* 0x0000b40002027a20 */ /* 0x000fe40000410000 */
[----:B------:R-:W-:Y:S02]  /*18dd0*/  FMUL.FTZ R33, R0, R149 ;  /* 0x0000009500217220 */ /* 0x000fe40000410000 */
[--C-:B------:R-:W-:Y:S01]  /*18de0*/  FFMA.FTZ R14, R22, c[0x0][0x2d0], -R4.reuse ;  /* 0x0000b400160e7a23 */ /* 0x100fe20000010804 */
[----:B------:R-:W-:Y:S01]  /*18df0*/  MUFU.EX2 R6, R184 ;  /* 0x000000b800067308 */ /* 0x000fe20000000800 */
[C---:B------:R-:W-:Y:S02]  /*18e00*/  FMUL.FTZ R21, R0.reuse, R161 ;  /* 0x000000a100157220 */ /* 0x040fe40000410000 */
[C---:B------:R-:W-:Y:S02]  /*18e10*/  FMUL.FTZ R20, R0.reuse, R160 ;  /* 0x000000a000147220 */ /* 0x040fe40000410000 */
[----:B------:R-:W-:Y:S02]  /*18e20*/  FFMA.FTZ R4, R9, c[0x0][0x2d0], -R4 ;  /* 0x0000b40009047a23 */ /* 0x000fe40000010804 */
        /* <DEDUP_REMOVED lines=18> */
[C---:B--2---:R-:W-:Y:S02]  /*18f50*/  FMUL.FTZ R34, R2.reuse, R150 ;  /* 0x0000009602227220 */ /* 0x044fe40000410000 */
[C---:B------:R-:W-:Y:S02]  /*18f60*/  FMUL.FTZ R35, R2.reuse, R151 ;  /* 0x0000009702237220 */ /* 0x040fe40000410000 */
[----:B------:R-:W2:Y:S01]  /*18f70*/  LDSM.16.MT88.4 R148, [R193] ;  /* 0x00000000c194783b */ /* 0x000ea20000004200 */
[C---:B------:R-:W-:Y:S01]  /*18f80*/  FMUL.FTZ R10, R2.reuse, R170 ;  /* 0x000000aa020a7220 */ /* 0x040fe20000410000 */
[----:B------:R-:W-:Y:S01]  /*18f90*/  MUFU.EX2 R14, R181 ;  /* 0x000000b5000e7308 */ /* 0x000fe20000000800 */
[C---:B------:R-:W-:Y:S02]  /*18fa0*/  FMUL.FTZ R11, R2.reuse, R171 ;  /* 0x000000ab020b7220 */ /* 0x040fe40000410000 */
[----:B------:R-:W-:Y:S01]  /*18fb0*/  FFMA.FTZ R160, R2, R233, R175 ;  /* 0x000000e902a07223 */ /* 0x000fe200000100af */
[----:B-1----:R-:W-:Y:S01]  /*18fc0*/  F2FP.BF16.PACK_AB R175, R216, R161 ;  /* 0x000000a1d8af723e */ /* 0x002fe200000010ff */
[C---:B------:R-:W-:Y:S02]  /*18fd0*/  FMUL.FTZ R18, R2.reuse, R166 ;  /* 0x000000a602127220 */ /* 0x040fe40000410000 */
[C---:B------:R-:W-:Y:S02]  /*18fe0*/  FMUL.FTZ R19, R2.reuse, R167 ;  /* 0x000000a702137220 */ /* 0x040fe40000410000 */
[----:B------:R-:W-:Y:S01]  /*18ff0*/  LDSM.16.MT88.4 R164, [R193+0x1000] ;  /* 0x00100000c1a4783b */ /* 0x000fe20000004200 */
[C---:B------:R-:W-:Y:S01]  /*19000*/  FMUL.FTZ R26, R2.reuse, R158 ;  /* 0x0000009e021a7220 */ /* 0x040fe20000410000 */
[----:B------:R-:W-:Y:S01]  /*19010*/  MUFU.EX2 R181, R176 ;  /* 0x000000b000b57308 */ /* 0x000fe20000000800 */
[C---:B------:R-:W-:Y:S02]  /*19020*/  FMUL.FTZ R27, R2.reuse, R159 ;  /* 0x0000009f021b7220 */ /* 0x040fe40000410000 */
[C---:B------:R-:W-:Y:S02]  /*19030*/  FMUL.FTZ R30, R2.reuse, R154 ;  /* 0x0000009a021e7220 */ /* 0x040fe40000410000 */
[C---:B------:R-:W-:Y:S02]  /*19040*/  FMUL.FTZ R31, R2.reuse, R155 ;  /* 0x0000009b021f7220 */ /* 0x040fe40000410000 */
[----:B------:R-:W-:Y:S01]  /*19050*/  LDSM.16.MT88.4 R152, [R193+0x800] ;  /* 0x00080000c198783b */ /* 0x000fe20000004200 */
        /* <DEDUP_REMOVED lines=10> */
[----:B------:R-:W-:Y:S02]  /*19100*/  FMUL.FTZ R49, R0, R49 ;  /* 0x0000003100317220 */ /* 0x000fe40000410000 */
[C---:B------:R-:W-:Y:S01]  /*19110*/  FMUL.FTZ R50, R2.reuse, R50 ;  /* 0x0000003202327220 */ /* 0x040fe20000410000 */
[C---:B--2---:R-:W-:Y:S05]  /*19120*/  HMMA.16816.F32.BF16 R8, R172.reuse, R148, R8 ;  /* 0x00000094ac08723c */ /* 0x044fea0000041808 */
        /* <DEDUP_REMOVED lines=93> */
[C---:B------:R-:W-:Y:S01]  /*19700*/  FMUL.FTZ R135, R2.reuse, R135 ;  /* 0x0000008702877220 */ /* 0x040fe20000410000 */
[C---:B-1----:R-:W-:Y:S03]  /*19710*/  HMMA.16816.F32.BF16 R44, R172.reuse, R148, R44 ;  /* 0x00000094ac2c723c */ /* 0x042fe6000004182c */
[C---:B------:R-:W-:Y:S02]  /*19720*/  FMUL.FTZ R138, R2.reuse, R138 ;  /* 0x0000008a028a7220 */ /* 0x040fe40000410000 */
[----:B------:R-:W-:Y:S02]  /*19730*/  FMUL.FTZ R139, R2, R139 ;  /* 0x0000008b028b7220 */ /* 0x000fe40000410000 */
[----:B------:R-:W1:Y:S01]  /*19740*/  MUFU.EX2 R2, R183 ;  /* 0x000000b700027308 */ /* 0x000e620000000800 */
[C---:B------:R-:W-:Y:S01]  /*19750*/  HMMA.16816.F32.BF16 R48, R172.reuse, R150, R48 ;  /* 0x00000096ac30723c */ /* 0x040fe20000041830 */
[----:B------:R-:W2:Y:S03]  /*19760*/  LDSM.16.MT88.4 R148, [R194+0x1800] ;  /* 0x00180000c294783b */ /* 0x000ea60000004200 */
[C---:B------:R-:W-:Y:S02]  /*19770*/  FMUL.FTZ R132, R0.reuse, R132 ;  /* 0x0000008400847220 */ /* 0x040fe40000410000 */
[C---:B------:R-:W-:Y:S02]  /*19780*/  FMUL.FTZ R133, R0.reuse, R133 ;  /* 0x0000008500857220 */ /* 0x040fe40000410000 */
[C---:B------:R-:W-:Y:S04]  /*19790*/  FMUL.FTZ R136, R0.reuse, R136 ;  /* 0x0000008800887220 */ /* 0x040fe80000410000 */
[----:B------:R-:W-:Y:S02]  /*197a0*/  FMUL.FTZ R137, R0, R137 ;  /* 0x0000008900897220 */ /* 0x000fe40000410000 */
[----:B------:R-:W-:Y:S02]  /*197b0*/  FADD.FTZ R0, R6, R177 ;  /* 0x000000b106007221 */ /* 0x000fe40000010000 */
[----:B------:R-:W3:Y:S02]  /*197c0*/  MUFU.EX2 R177, R185 ;  /* 0x000000b900b17308 */ /* 0x000ee40000000800 */
        /* <DEDUP_REMOVED lines=42> */
[----:B---3--:R-:W-:Y:S05]  /*19a70*/  F2FP.BF16.PACK_AB R173, R177, R176 ;  /* 0x000000b0b1ad723e */ /* 0x008fea00000010ff */
[C---:B------:R-:W-:Y:S02]  /*19a80*/  HMMA.16816.F32.BF16 R8, R148.reuse, R152, R8 ;  /* 0x000000989408723c */ /* 0x040fe40000041808 */
[----:B------:R-:W3:Y:S03]  /*19a90*/  MUFU.EX2 R6, R189 ;  /* 0x000000bd00067308 */ /* 0x000ee60000000800 */
[----:B-1----:R-:W-:Y:S03]  /*19aa0*/  FADD.FTZ R0, R2, R0 ;  /* 0x0000000002007221 */ /* 0x002fe60000010000 */
[C---:B------:R-:W-:Y:S01]  /*19ab0*/  HMMA.16816.F32.BF16 R16, R148.reuse, R154, R16 ;  /* 0x0000009a9410723c */ /* 0x040fe20000041810 */
[----:B------:R-:W1:Y:S03]  /*19ac0*/  LDSM.16.MT88.4 R152, [R196+0x800] ;  /* 0x00080000c498783b */ /* 0x000e660000004200 */
[----:B------:R-:W5:Y:S01]  /*19ad0*/  MUFU.EX2 R174, R188 ;  /* 0x000000bc00ae7308 */ /* 0x000f620000000800 */
[C---:B----4-:R-:W-:Y:S01]  /*19ae0*/  FADD.FTZ R0, R172.reuse, R0 ;  /* 0x00000000ac007221 */ /* 0x050fe20000010000 */
[----:B------:R-:W-:Y:S01]  /*19af0*/  F2FP.BF16.PACK_AB R172, R172, R2 ;  /* 0x00000002acac723e */ /* 0x000fe200000010ff */
[----:B------:R-:W-:Y:S07]  /*19b00*/  FADD.FTZ R2, R168, R160 ;  /* 0x000000a0a8027221 */ /* 0x000fee0000010000 */
[----:B------:R-:W4:Y:S01]  /*19b10*/  MUFU.EX2 R14, R187 ;  /* 0x000000bb000e7308 */ /* 0x000f220000000800 */
[----:B---3--:R-:W-:Y:S01]  /*19b20*/  FADD.FTZ R0, R6, R0 ;  /* 0x0000000006007221 */ /* 0x008fe20000010000 */
[C---:B--2---:R-:W-:Y:S03]  /*19b30*/  HMMA.16816.F32.BF16 R20, R148.reuse, R156, R20 ;  /* 0x0000009c9414723c */ /* 0x044fe60000041814 */
[C---:B-----5:R-:W-:Y:S01]  /*19b40*/  FADD.FTZ R234, R174.reuse, R0 ;  /* 0x00000000aeea7221 */ /* 0x060fe20000010000 */
[----:B------:R-:W-:Y:S04]  /*19b50*/  F2FP.BF16.PACK_AB R174, R174, R6 ;  /* 0x00000006aeae723e */ /* 0x000fe800000010ff */
[C---:B------:R-:W-:Y:S01]  /*19b60*/  HMMA.16816.F32.BF16 R24, R148.reuse, R158, R24 ;  /* 0x0000009e9418723c */ /* 0x040fe20000041818 */
[----:B------:R-:W2:Y:S03]  /*19b70*/  LDSM.16.MT88.4 R156, [R195+0x800] ;  /* 0x00080000c39c783b */ /* 0x000ea60000004200 */
[----:B------:R-:W-:Y:S01]  /*19b80*/  FADD.FTZ R0, R161, R2 ;  /* 0x00000002a1007221 */ /* 0x000fe20000010000 */
[-C--:B------:R-:W-:Y:S02]  /*19b90*/  MOV R6, R3.reuse ;  /* 0x0000000300067202 */ /* 0x080fe40000000f00 */
[----:B----4-:R-:W-:Y:S01]  /*19ba0*/  F2FP.BF16.PACK_AB R175, R4, R14 ;  /* 0x0000000e04af723e */ /* 0x010fe200000010ff */
        /* <DEDUP_REMOVED lines=11> */
[----:B------:R-:W-:Y:S01]  /*19c60*/  MOV R14, R3 ;  /* 0x00000003000e7202 */ /* 0x000fe20000000f00 */
[C---:B--2---:R-:W-:Y:S03]  /*19c70*/  HMMA.16816.F32.BF16 R36, R148.reuse, R156, R36 ;  /* 0x0000009c9424723c */ /* 0x044fe60000041824 */
[----:B------:R-:W-:Y:S01]  /*19c80*/  FADD.FTZ R233, R4, R0 ;  /* 0x0000000004e97221 */ /* 0x000fe20000010000 */
[----:B------:R-:W-:Y:S02]  /*19c90*/  IADD3 R0, R225, -0x1, RZ ;  /* 0xffffffffe1007810 */ /* 0x000fe40007ffe0ff */
[----:B------:R-:W-:Y:S02]  /*19ca0*/  MOV R4, R13 ;  /* 0x0000000d00047202 */ /* 0x000fe40000000f00 */
[C---:B------:R-:W-:Y:S01]  /*19cb0*/  HMMA.16816.F32.BF16 R40, R148.reuse, R158, R40 ;  /* 0x0000009e9428723c */ /* 0x040fe20000041828 */
[----:B------:R-:W2:Y:S03]  /*19cc0*/  LDSM.16.MT88.4 R156, [R194+0x2000] ;  /* 0x00200000c29c783b */ /* 0x000ea60000004200 */
[----:B------:R-:W-:Y:S04]  /*19cd0*/  MOV R225, R0 ;  /* 0x0000000000e17202 */ /* 0x000fe80000000f00 */
        /* <DEDUP_REMOVED lines=83> */
.L_x_2426:
[----:B------:R-:W-:Y:S05]  /*1a210*/  BRA.DIV ~URZ, `(.L_x_2449) ;  /* 0x000079627f007947 */ /* 0x000fea000b800000 */
[----:B------:R1:W2:Y:S02]  /*1a220*/  SHFL.BFLY PT, R4, R234, 0x2, 0x1f ;  /* 0x0c401f00ea047f89 */ /* 0x0002a400000e0000 */
.L_x_2558:
[----:B--2---:R-:W-:Y:S01]  /*1a230*/  FADD.FTZ R4, R4, R234 ;  /* 0x000000ea04047221 */ /* 0x004fe20000010000 */
[----:B------:R-:W-:Y:S05]  /*1a240*/  BRA.DIV ~URZ, `(.L_x_2450) ;  /* 0x000079927f007947 */ /* 0x000fea000b800000 */
[----:B------:R-:W2:Y:S02]  /*1a250*/  SHFL.BFLY PT, R0, R233, 0x2, 0x1f ;  /* 0x0c401f00e9007f89 */ /* 0x000ea400000e0000 */
[----:B--2---:R-:W-:-:S02]  /*1a260*/  FADD.FTZ R233, R0, R233 ;  /* 0x000000e900e97221 */ /* 0x004fc40000010000 */
[----:B------:R-:W2:Y:S04]  /*1a270*/  SHFL.BFLY PT, R0, R4, 0x1, 0x1f ;  /* 0x0c201f0004007f89 */ /* 0x000ea800000e0000 */
[----:B------:R3:W4:Y:S01]  /*1a280*/  SHFL.BFLY PT, R3, R233, 0x1, 0x1f ;  /* 0x0c201f00e9037f89 */ /* 0x00072200000e0000 */
[----:B--2---:R-:W-:-:S05]  /*1a290*/  FADD.FTZ R4, R4, R0 ;  /* 0x0000000004047221 */ /* 0x004fca0000010000 */
.L_x_2559:
[----:B------:R-:W-:Y:S01]  /*1a2a0*/  FSETP.NE.FTZ.AND P1, PT, R4, RZ, PT ;  /* 0x000000ff0400720b */ /* 0x000fe20003f35000 */
[----:B----4-:R-:W-:Y:S01]  /*1a2b0*/  FADD.FTZ R3, R3, R233 ;  /* 0x000000e903037221 */ /* 0x010fe20000010000 */
[----:B------:R-:W-:Y:S02]  /*1a2c0*/  MOV R2, RZ ;  /* 0x000000ff00027202 */ /* 0x000fe40000000f00 */
[----:B------:R-:W-:Y:S02]  /*1a2d0*/  MOV R20, 0xff800000 ;  /* 0xff80000000147802 */ /* 0x000fe40000000f00 */
[----:B------:R-:W-:-:S02]  /*1a2e0*/  FSETP.NE.FTZ.AND P0, PT, R3, RZ, PT ;  /* 0x000000ff0300720b */ /* 0x000fc40003f15000 */
[----:B------:R-:W-:-:S05]  /*1a2f0*/  MOV R21, 0xff800000 ;  /* 0xff80000000157802 */ /* 0x000fca0000000f00 */
[----:B------:R-:W2:Y:S01]  /*1a300*/  @P1 MUFU.LG2 R0, R4 ;  /* 0x0000000400001308 */ /* 0x000ea20000000c00 */
[----:B------:R-:W-:-:S07]  /*1a310*/  @P1 MOV R5, 0x3f317218 ;  /* 0x3f31721800051802 */ /* 0x000fce0000000f00 */
[----:B------:R2:W4:Y:S02]  /*1a320*/  @P1 MUFU.RCP R2, R4 ;  /* 0x0000000400021308 */ /* 0x0005240000001000 */
[----:B--2---:R-:W-:Y:S02]  /*1a330*/  @P1 FMUL.FTZ R4, R0, 0.69314718246459960938 ;  /* 0x3f31721800041820 */ /* 0x004fe40000410000 */
[----:B------:R-:W-:Y:S01]  /*1a340*/  @P1 FMUL.FTZ R0, R5, c[0x0][0x2d0] ;  /* 0x0000b40005001a20 */ /* 0x000fe20000410000 */
[----:B------:R-:W-:Y:S01]  /*1a350*/  @P0 MOV R5, 0x3f317218 ;  /* 0x3f31721800050802 */ /* 0x000fe20000000f00 */
[----:B----4-:R-:W-:Y:S02]  /*1a360*/  FMUL.FTZ R168, R2, R168 ;  /* 0x000000a802a87220 */ /* 0x010fe40000410000 */
[----:B------:R-:W-:Y:S01]  /*1a370*/  @P1 FFMA.FTZ R20, R0, R13, R4 ;  /* 0x0000000d00141223 */ /* 0x000fe20000010004 */
[----:B------:R-:W-:Y:S01]  /*1a380*/  MOV R0, RZ ;  /* 0x000000ff00007202 */ /* 0x000fe20000000f00 */
[----:B------:R-:W2:Y:S01]  /*1a390*/  @P0 MUFU.LG2 R4, R3 ;  /* 0x0000000300040308 */ /* 0x000ea20000000c00 */
[----:B------:R-:W-:-:S02]  /*1a3a0*/  FMUL.FTZ R169, R2, R169 ;  /* 0x000000a902a97220 */ /* 0x000fc40000410000 */
[C---:B------:R-:W-:Y:S02]  /*1a3b0*/  FMUL.FTZ R164, R2.reuse, R164 ;  /* 0x000000a402a47220 */ /* 0x040fe40000410000 */
[C---:B------:R-:W-:Y:S02]  /*1a3c0*/  FMUL.FTZ R165, R2.reuse, R165 ;  /* 0x000000a502a57220 */ /* 0x040fe40000410000 */
[C---:B------:R-:W-:Y:S01]  /*1a3d0*/  FMUL.FTZ R160, R2.reuse, R160 ;  /* 0x000000a002a07220 */ /* 0x040fe20000410000 */
[----:B------:R2:W4:Y:S01]  /*1a3e0*/  @P0 MUFU.RCP R0, R3 ;  /* 0x0000000300000308 */ /* 0x0005220000001000 */
        /* <DEDUP_REMOVED lines=8> */
[----:B--2---:R-:W-:-:S02]  /*1a470*/  @P0 FMUL.FTZ R3, R4, 0.69314718246459960938 ;  /* 0x3f31721804030820 */ /* 0x004fc40000410000 */
[----:B------:R-:W-:Y:S02]  /*1a480*/  @P0 FMUL.FTZ R4, R5, c[0x0][0x2d0] ;  /* 0x0000b40005040a20 */ /* 0x000fe40000410000 */
[C---:B----4-:R-:W-:Y:S02]  /*1a490*/  FMUL.FTZ R170, R0.reuse, R170 ;  /* 0x000000aa00aa7220 */ /* 0x050fe40000410000 */
        /* <DEDUP_REMOVED lines=62> */
[----:B------:R-:W-:Y:S01]  /*1a880*/  FMUL.FTZ R139, R0, R139 ;  /* 0x0000008b008b7220 */ /* 0x000fe20000410000 */
[----:B------:R-:W-:Y:S01]  /*1a890*/  MOV R0, 0x1 ;  /* 0x0000000100007802 */ /* 0x000fe20000000f00 */
[----:B------:R-:W-:-:S02]  /*1a8a0*/  @P0 FFMA.FTZ R21, R4, R6, R3 ;  /* 0x0000000604150223 */ /* 0x000fc40000010003 */
        /* <DEDUP_REMOVED lines=51> */
.L_x_2343:
[----:B------:R2:W5:Y:S04]  /*1abe0*/  LDL R6, [R1+0xd4] ;  /* 0x0000d40001067983 */ /* 0x0005680000100800 */
[----:B------:R-:W4:Y:S01]  /*1abf0*/  S2R R2, SR_TID.X ;  /* 0x0000000000027919 */ /* 0x000f220000002100 */
[----:B------:R-:W-:Y:S01]  /*1ac00*/  BSSY B0, `(.L_x_2451) ;  /* 0x0000011000007945 */ /* 0x000fe20003800000 */
[----:B----4-:R-:W-:-:S13]  /*1ac10*/  LOP3.LUT P0, RZ, R2, 0xff, RZ, 0xc0, !PT ;  /* 0x000000ff02ff7812 */ /* 0x010fda000780c0ff */
        /* <DEDUP_REMOVED lines=8> */
[----:B--2---:R2:W4:Y:S04]  /*1aca0*/  @P0 ATOMG.E.ADD.STRONG.GPU PT, R2, [R4.64], R2 ;  /* 0x00000002040209a8 */ /* 0x00452800081ee1ca */
[----:B--2---:R-:W2:Y:S04]  /*1acb0*/  S2R R4, SR_LTMASK ;  /* 0x0000000000047919 */ /* 0x004ea80000003900 */
[----:B----4-:R2:W4:Y:S02]  /*1acc0*/  SHFL.IDX PT, R3, R2, R3, 0x1f ;  /* 0x00001f0302037589 */ /* 0x01052400000e0000 */
[----:B--2---:R-:W-:-:S06]  /*1acd0*/  LOP3.LUT R2, R4, UR4, RZ, 0xc0, !PT ;  /* 0x0000000404027c12 */ /* 0x004fcc000f8ec0ff */
[----:B------:R-:W4:Y:S02]  /*1ace0*/  POPC R2, R2 ;  /* 0x0000000200027309 */ /* 0x000f240000000000 */
[----:B----45:R-:W-:-:S05]  /*1acf0*/  IADD3 R6, R3, c[0x0][0xc], R2 ;  /* 0x0000030003067a10 */ /* 0x030fca0007ffe002 */
[----:B------:R2:W-:Y:S02]  /*1ad00*/  STL [R1+0xd4], R6 ;  /* 0x0000d40601007387 */ /* 0x0005e40000100800 */
.L_x_2452:
[----:B--2---:R-:W-:Y:S05]  /*1ad10*/  BSYNC B0 ;  /* 0x0000000000007941 */ /* 0x004fea0003800000 */
.L_x_2451:
[----:B------:R-:W-:Y:S01]  /*1ad20*/  PRMT R0, R0, 0x9910, RZ ;  /* 0x0000991000007816 */ /* 0x000fe200000000ff */
[----:B------:R-:W-:Y:S01]  /*1ad30*/  BSSY B1, `(.L_x_2453) ;  /* 0x000041a000017945 */ /* 0x000fe20003800000 */
[----:B-----5:R-:W-:Y:S02]  /*1ad40*/  IMAD.MOV.U32 R147, RZ, RZ, R6 ;  /* 0x000000ffff937224 */ /* 0x020fe400078e0006 */
[----:B------:R-:W-:-:S13]  /*1ad50*/  ISETP.NE.AND P0, PT, R0, RZ, PT ;  /* 0x000000ff0000720c */ /* 0x000fda0003f05270 */
[----:B------:R-:W-:Y:S05]  /*1ad60*/  @!P0 BRA `(.L_x_2454) ;  /* 0x0000343000008947 */ /* 0x000fea0003800000 */
[----:B------:R-:W2:Y:S04]  /*1ad70*/  LDL R11, [R1+0xb4] ;  /* 0x0000b400010b7983 */ /* 0x000ea80000100800 */
        /* <DEDUP_REMOVED lines=13> */
[----:B--2---:R-:W-:Y:S02]  /*1ae50*/  F2FP.BF16.PACK_AB R2, R165, R164 ;  /* 0x000000a4a502723e */ /* 0x004fe400000010ff */
[----:B-1----:R-:W-:-:S03]  /*1ae60*/  F2FP.BF16.PACK_AB R0, R167, R166 ;  /* 0x000000a6a700723e */ /* 0x002fc600000010ff */
        /* <DEDUP_REMOVED lines=143> */
.L_x_2455:
[----:B-1----:R-:W2:Y:S04]  /*1b760*/  LDL.LU R4, [R1+0xa8] ;  /* 0x0000a80001047983 */ /* 0x002ea80000300800 */
[----:B------:R-:W3:Y:S04]  /*1b770*/  LDL R23, [R1+0x1e4] ;  /* 0x0001e40001177983 */ /* 0x000ee80000100800 */
[----:B------:R-:W3:Y:S04]  /*1b780*/  LDL R19, [R1+0xa0] ;  /* 0x0000a00001137983 */ /* 0x000ee80000100800 */
[----:B------:R-:W4:Y:S04]  /*1b790*/  LDL R13, [R1+0xd8] ;  /* 0x0000d800010d7983 */ /* 0x000f280000100800 */
[----:B------:R-:W3:Y:S01]  /*1b7a0*/  LDL R22, [R1+0x1e0] ;  /* 0x0001e00001167983 */ /* 0x000ee20000100800 */
[----:B------:R-:W-:Y:S01]  /*1b7b0*/  IMAD.MOV.U32 R18, RZ, RZ, 0x368 ;  /* 0x00000368ff127424 */ /* 0x000fe200078e00ff */
[----:B------:R-:W-:-:S04]  /*1b7c0*/  ISETP.GT.AND P2, PT, R3, 0x1, PT ;  /* 0x000000010300780c */ /* 0x000fc80003f44270 */
[----:B------:R-:W-:-:S04]  /*1b7d0*/  SEL R18, R18, 0x328, P2 ;  /* 0x0000032812127807 */ /* 0x000fc80001000000 */
[----:B------:R-:W1:Y:S08]  /*1b7e0*/  LDC.64 R8, c[0x0][R18+0x170] ;  /* 0x00005c0012087b82 */ /* 0x000e700000000a00 */
[----:B------:R-:W2:Y:S01]  /*1b7f0*/  LDC.64 R14, c[0x0][R18+0x168] ;  /* 0x00005a00120e7b82 */ /* 0x000ea20000000a00 */
[----:B------:R-:W-:-:S04]  /*1b800*/  ISETP.NE.U32.AND P0, PT, RZ, c[0x0][0x500], PT ;  /* 0x00014000ff007a0c */ /* 0x000fc80003f05070 */
[----:B------:R-:W-:Y:S02]  /*1b810*/  ISETP.NE.AND.EX P0, PT, RZ, c[0x0][0x504], PT, P0 ;  /* 0x00014100ff007a0c */ /* 0x000fe40003f05300 */
[----:B------:R-:W-:Y:S02]  /*1b820*/  SHF.R.S32.HI R3, RZ, 0x1f, R6 ;  /* 0x0000001fff037819 */ /* 0x000fe40000011406 */
[----:B------:R-:W-:Y:S02]  /*1b830*/  SEL R0, R6, RZ, !P0 ;  /* 0x000000ff06007207 */ /* 0x000fe40004000000 */
[----:B------:R-:W-:-:S03]  /*1b840*/  SEL R5, R3, RZ, !P0 ;  /* 0x000000ff03057207 */ /* 0x000fc60004000000 */
[----:B-1----:R-:W-:-:S04]  /*1b850*/  IMAD R3, R9, R0, RZ ;  /* 0x0000000009037224 */ /* 0x002fc800078e02ff */
[C---:B------:R-:W-:Y:S02]  /*1b860*/  IMAD R5, R8.reuse, R5, R3 ;  /* 0x0000000508057224 */ /* 0x040fe400078e0203 */
[----:B------:R-:W-:Y:S01]  /*1b870*/  IMAD.WIDE.U32 R8, R8, R0, RZ ;  /* 0x0000000008087225 */ /* 0x000fe200078e00ff */
[----:B-----5:R-:W-:-:S03]  /*1b880*/  SHF.R.S32.HI R6, RZ, 0x1f, R2 ;  /* 0x0000001fff067819 */ /* 0x020fc60000011402 */
[----:B------:R-:W-:Y:S01]  /*1b890*/  IMAD.IADD R5, R9, 0x1, R5 ;  /* 0x0000000109057824 */ /* 0x000fe200078e0205 */
[----:B------:R-:W1:Y:S01]  /*1b8a0*/  S2R R24, SR_TID.X ;  /* 0x0000000000187919 */ /* 0x000e620000002100 */
[----:B--2---:R-:W-:-:S05]  /*1b8b0*/  LOP3.LUT R4, R4, 0xffff, RZ, 0xc0, !PT ;  /* 0x0000ffff04047812 */ /* 0x004fca00078ec0ff */
[----:B------:R-:W-:-:S04]  /*1b8c0*/  IMAD.WIDE.U32 R10, R14, R4, RZ ;  /* 0x000000040e0a7225 */ /* 0x000fc800078e00ff */
[----:B------:R-:W-:Y:S02]  /*1b8d0*/  IMAD R3, R15, R4, RZ ;  /* 0x000000040f037224 */ /* 0x000fe400078e02ff */
[----:B------:R-:W2:Y:S01]  /*1b8e0*/  LDC.64 R14, c[0x0][R18+0x178] ;  /* 0x00005e00120e7b82 */ /* 0x000ea20000000a00 */
[----:B------:R-:W-:Y:S01]  /*1b8f0*/  IADD3 R16, P1, P0, R8, R10, R2 ;  /* 0x0000000a08107210 */ /* 0x000fe2000783e002 */
[----:B------:R-:W-:Y:S02]  /*1b900*/  IMAD.IADD R10, R11, 0x1, R3 ;  /* 0x000000010b0a7824 */ /* 0x000fe400078e0203 */
[----:B------:R-:W-:-:S05]  /*1b910*/  IMAD.MOV.U32 R3, RZ, RZ, c[0x0][0x4e8] ;  /* 0x00013a00ff037624 */ /* 0x000fca00078e00ff */
[----:B------:R-:W-:Y:S01]  /*1b920*/  ISETP.NE.AND P3, PT, R3, 0x1, PT ;  /* 0x000000010300780c */ /* 0x000fe20003f65270 */
[----:B---3--:R-:W-:Y:S01]  /*1b930*/  IMAD.IADD R3, R23, 0x1, R19 ;  /* 0x0000000117037824 */ /* 0x008fe200078e0213 */
[----:B----4-:R-:W-:Y:S02]  /*1b940*/  SEL R8, R13, RZ, P2 ;  /* 0x000000ff0d087207 */ /* 0x010fe40001000000 */
[----:B------:R-:W-:Y:S01]  /*1b950*/  IADD3.X R13, R5, R10, R6, P1, P0 ;  /* 0x0000000a050d7210 */ /* 0x000fe20000fe0406 */
[----:B------:R-:W-:-:S08]  /*1b960*/  IMAD.MOV.U32 R5, RZ, RZ, R3 ;  /* 0x000000ffff057224 */ /* 0x000fd000078e0003 */
[----:B------:R-:W-:-:S05]  /*1b970*/  @P3 IMAD.HI.U32 R10, R3, c[0x0][0x4ec], RZ ;  /* 0x00013b00030a3a27 */ /* 0x000fca00078e00ff */
[----:B------:R-:W-:Y:S01]  /*1b980*/  @P3 SHF.R.U32.HI R5, RZ, c[0x0][0x4f0], R10 ;  /* 0x00013c00ff053a19 */ /* 0x000fe2000001160a */
[-C--:B--2---:R-:W-:Y:S02]  /*1b990*/  IMAD R11, R15, R8.reuse, RZ ;  /* 0x000000080f0b7224 */ /* 0x084fe400078e02ff */
[----:B------:R-:W-:-:S04]  /*1b9a0*/  IMAD.WIDE.U32 R8, R14, R8, RZ ;  /* 0x000000080e087225 */ /* 0x000fc800078e00ff */
[----:B------:R-:W-:Y:S01]  /*1b9b0*/  IMAD.IADD R11, R9, 0x1, R11 ;  /* 0x00000001090b7824 */ /* 0x000fe200078e020b */
[----:B------:R-:W-:Y:S02]  /*1b9c0*/  IADD3 R8, P1, P0, R5, R16, R8 ;  /* 0x0000001005087210 */ /* 0x000fe4000783e008 */
[----:B------:R-:W-:-:S04]  /*1b9d0*/  SHF.R.S32.HI R9, RZ, 0x1f, R5 ;  /* 0x0000001fff097819 */ /* 0x000fc80000011405 */
[----:B------:R-:W-:Y:S02]  /*1b9e0*/  IADD3.X R9, R9, R13, R11, P1, P0 ;  /* 0x0000000d09097210 */ /* 0x000fe40000fe040b */
[----:B------:R-:W2:Y:S01]  /*1b9f0*/  LDC.64 R10, c[0x0][R18+0x160] ;  /* 0x00005800120a7b82 */ /* 0x000ea20000000a00 */
[----:B------:R-:W-:-:S04]  /*1ba00*/  IMAD.MOV R5, RZ, RZ, -R5 ;  /* 0x000000ffff057224 */ /* 0x000fc800078e0a05 */
[----:B------:R-:W-:-:S05]  /*1ba10*/  IMAD R5, R5, c[0x0][0x4e8], R3 ;  /* 0x00013a0005057a24 */ /* 0x000fca00078e0203 */
[----:B------:R-:W-:Y:S02]  /*1ba20*/  SHF.R.S32.HI R13, RZ, 0x1f, R5 ;  /* 0x0000001fff0d7819 */ /* 0x000fe40000011405 */
[----:B-1----:R-:W-:-:S04]  /*1ba30*/  SHF.R.S32.HI R23, RZ, 0x1f, R24 ;  /* 0x0000001fff177819 */ /* 0x002fc80000011418 */
[----:B------:R-:W-:-:S04]  /*1ba40*/  LEA.HI R23, R23, R24, RZ, 0x5 ;  /* 0x0000001817177211 */ /* 0x000fc800078f28ff */
[----:B------:R-:W-:-:S05]  /*1ba50*/  LOP3.LUT R23, R23, 0xffffffe0, RZ, 0xc0, !PT ;  /* 0xffffffe017177812 */ /* 0x000fca00078ec0ff */
[----:B------:R-:W-:Y:S02]  /*1ba60*/  IMAD.IADD R23, R24, 0x1, -R23 ;  /* 0x0000000118177824 */ /* 0x000fe400078e0a17 */
[----:B--2---:R-:W-:-:S04]  /*1ba70*/  IMAD.WIDE.U32 R8, R10, R5, R8 ;  /* 0x000000050a087225 */ /* 0x004fc800078e0008 */
[----:B------:R-:W-:Y:S02]  /*1ba80*/  IMAD R5, R11, R5, RZ ;  /* 0x000000050b057224 */ /* 0x000fe400078e02ff */
[----:B------:R-:W-:Y:S02]  /*1ba90*/  IMAD.MOV.U32 R11, RZ, RZ, c[0x0][0x4a8] ;  /* 0x00012a00ff0b7624 */ /* 0x000fe400078e00ff */
[----:B------:R-:W-:Y:S02]  /*1baa0*/  IMAD R5, R10, R13, R5 ;  /* 0x0000000d0a057224 */ /* 0x000fe400078e0205 */
[----:B------:R-:W-:Y:S01]  /*1bab0*/  IMAD.MOV.U32 R10, RZ, RZ, c[0x0][0x4ac] ;  /* 0x00012b00ff0a7624 */ /* 0x000fe200078e00ff */
[----:B------:R-:W-:Y:S01]  /*1bac0*/  SEL R11, R11, c[0x0][0x450], P2 ;  /* 0x000114000b0b7a07 */ /* 0x000fe20001000000 */
[----:B------:R-:W-:-:S03]  /*1bad0*/  IMAD.IADD R5, R9, 0x1, R5 ;  /* 0x0000000109057824 */ /* 0x000fc600078e0205 */
[----:B------:R-:W-:Y:S02]  /*1bae0*/  SEL R10, R10, c[0x0][0x454], P2 ;  /* 0x000115000a0a7a07 */ /* 0x000fe40001000000 */
[----:B------:R-:W-:-:S04]  /*1baf0*/  LEA R11, P0, R8, R11, 0x2 ;  /* 0x0000000b080b7211 */ /* 0x000fc800078010ff */
[----:B------:R-:W-:Y:S02]  /*1bb00*/  LEA.HI.X R9, R8, R10, R5, 0x2, P0 ;  /* 0x0000000a08097211 */ /* 0x000fe400000f1405 */
[----:B------:R-:W-:Y:S04]  /*1bb10*/  SHFL.IDX PT, R10, R11, RZ, 0x1c1f ;  /* 0x001c1fff0b0a7589 */ /* 0x000fe800000e0000 */
[----:B------:R-:W-:Y:S01]  /*1bb20*/  SHFL.IDX PT, R8, R11, 0x1, 0x1c1f ;  /* 0x003c1f000b087f89 */ /* 0x000fe200000e0000 */
[----:B------:R-:W-:-:S03]  /*1bb30*/  IMAD.IADD R13, R22, 0x1, R19 ;  /* 0x00000001160d7824 */ /* 0x000fc600078e0213 */
[----:B------:R-:W1:Y:S04]  /*1bb40*/  SHFL.IDX PT, R11, R9, RZ, 0x1c1f ;  /* 0x001c1fff090b7589 */ /* 0x000e6800000e0000 */
[----:B------:R-:W2:Y:S01]  /*1bb50*/  SHFL.IDX PT, R9, R9, 0x1, 0x1c1f ;  /* 0x003c1f0009097f89 */ /* 0x000ea200000e0000 */
[----:B------:R-:W-:Y:S01]  /*1bb60*/  IMAD R5, R17, c[0x0][0x4e8], RZ ;  /* 0x00013a0011057a24 */ /* 0x000fe200078e02ff */
[----:B------:R-:W-:Y:S02]  /*1bb70*/  LOP3.LUT P0, RZ, R23, 0x3, RZ, 0xc0, !PT ;  /* 0x0000000317ff7812 */ /* 0x000fe4000780c0ff */
[C---:B------:R-:W-:Y:S02]  /*1bb80*/  IADD3 R16, R13.reuse, 0x8, RZ ;  /* 0x000000080d107810 */ /* 0x040fe40007ffe0ff */
[----:B------:R-:W-:-:S02]  /*1bb90*/  ISETP.GE.OR P1, PT, R13, R5, P0 ;  /* 0x000000050d00720c */ /* 0x000fc40000726670 */
[----:B------:R-:W-:-:S11]  /*1bba0*/  ISETP.GE.OR P0, PT, R16, R5, P0 ;  /* 0x000000051000720c */ /* 0x000fd60000706670 */
[----:B-1----:R1:W-:Y:S04]  /*1bbb0*/  @!P1 ST.E [R10.64], R20 ;  /* 0x000000140a009985 */ /* 0x0023e8000c10190a */
[----:B--2---:R1:W-:Y:S01]  /*1bbc0*/  @!P0 ST.E [R8.64], R21 ;  /* 0x0000001508008985 */ /* 0x0043e2000c10190a */
[----:B------:R-:W-:Y:S05]  /*1bbd0*/  @P2 BRA `(.L_x_2456) ;  /* 0x0000093000002947 */ /* 0x000fea0003800000 */
[----:B------:R-:W-:Y:S01]  /*1bbe0*/  IMAD R6, R6, c[0x0][0x3a0], RZ ;  /* 0x0000e80006067a24 */ /* 0x000fe200078e02ff */
[----:B------:R-:W-:Y:S01]  /*1bbf0*/  SHF.R.S32.HI R5, RZ, 0x1f, R0 ;  /* 0x0000001fff057819 */ /* 0x000fe20000011400 */
[C---:B-1----:R-:W-:Y:S01]  /*1bc00*/  IMAD.WIDE.U32 R8, R2.reuse, c[0x0][0x3a0], RZ ;  /* 0x0000e80002087a25 */ /* 0x042fe200078e00ff */
[----:B------:R1:W2:Y:S03]  /*1bc10*/  LDS.128 R32, [R223+0x80] ;  /* 0x00008000df207984 */ /* 0x0002a60000000c00 */
[----:B------:R-:W-:Y:S01]  /*1bc20*/  IMAD R2, R2, c[0x0][0x3a4], R6 ;  /* 0x0000e90002027a24 */ /* 0x000fe200078e0206 */
[----:B------:R-:W-:Y:S01]  /*1bc30*/  LEA R6, R146, R145, 0x5 ;  /* 0x0000009192067211 */ /* 0x000fe200078e28ff */
[----:B------:R1:W3:Y:S03]  /*1bc40*/  LDS.128 R48, [R223+0x1080] ;  /* 0x00108000df307984 */ /* 0x0002e60000000c00 */
[----:B------:R-:W-:Y:S01]  /*1bc50*/  IADD3 R3, R9, R2, RZ ;  /* 0x0000000209037210 */ /* 0x000fe20007ffe0ff */
[----:B------:R1:W4:Y:S01]  /*1bc60*/  LDS.128 R64, [R223+0x2080] ;  /* 0x00208000df407984 */ /* 0x0003220000000c00 */
[----:B------:R-:W-:-:S02]  /*1bc70*/  MOV R2, R8 ;  /* 0x0000000800027202 */ /* 0x000fc40000000f00 */
[----:B------:R-:W-:Y:S01]  /*1bc80*/  IADD3 R6, R19, R6, RZ ;  /* 0x0000000613067210 */ /* 0x000fe20007ffe0ff */
[----:B------:R1:W1:Y:S02]  /*1bc90*/  LDS.128 R80, [R223+0x3080] ;  /* 0x00308000df507984 */ /* 0x0002640000000c00 */
[----:B------:R-:W-:Y:S01]  /*1bca0*/  IMAD.WIDE.U32 R8, R4, c[0x0][0x3e8], R2 ;  /* 0x0000fa0004087a25 */ /* 0x000fe200078e0002 */
[----:B------:R-:W-:Y:S01]  /*1bcb0*/  MOV R2, R6 ;  /* 0x0000000600027202 */ /* 0x000fe20000000f00 */
[----:B------:R1:W1:Y:S02]  /*1bcc0*/  LDS.128 R28, [R223+0x4080] ;  /* 0x00408000df1c7984 */ /* 0x0002640000000c00 */
[----:B------:R-:W-:Y:S02]  /*1bcd0*/  @P3 IMAD.HI.U32 R10, R6, c[0x0][0x4ec], RZ ;  /* 0x00013b00060a3a27 */ /* 0x000fe400078e00ff */
[----:B------:R1:W1:Y:S02]  /*1bce0*/  LDS.128 R44, [R223+0x5080] ;  /* 0x00508000df2c7984 */ /* 0x0002640000000c00 */
[----:B------:R-:W-:Y:S01]  /*1bcf0*/  IMAD R3, R5, c[0x0][0x3f0], RZ ;  /* 0x0000fc0005037a24 */ /* 0x000fe200078e02ff */
[----:B------:R-:W-:Y:S01]  /*1bd00*/  @P3 SHF.R.U32.HI R2, RZ, c[0x0][0x4f0], R10 ;  /* 0x00013c00ff023a19 */ /* 0x000fe2000001160a */
[----:B------:R-:W-:Y:S01]  /*1bd10*/  IMAD R5, R4, c[0x0][0x3ec], R9 ;  /* 0x0000fb0004057a24 */ /* 0x000fe200078e0209 */
[----:B------:R1:W1:Y:S01]  /*1bd20*/  LDS.128 R60, [R223+0x6080] ;  /* 0x00608000df3c7984 */ /* 0x0002620000000c00 */
[----:B------:R-:W-:Y:S01]  /*1bd30*/  MOV R4, R8 ;  /* 0x0000000800047202 */ /* 0x000fe20000000f00 */
[C---:B------:R-:W-:Y:S01]  /*1bd40*/  IMAD R9, R0.reuse, c[0x0][0x3f4], R3 ;  /* 0x0000fd0000097a24 */ /* 0x040fe200078e0203 */
[----:B------:R-:W-:Y:S01]  /*1bd50*/  SHF.R.S32.HI R3, RZ, 0x1f, R2 ;  /* 0x0000001fff037819 */ /* 0x000fe20000011402 */
[----:B------:R1:W1:Y:S02]  /*1bd60*/  LDS.128 R76, [R223+0x7080] ;  /* 0x00708000df4c7984 */ /* 0x0002640000000c00 */
[----:B------:R-:W-:Y:S01]  /*1bd70*/  IMAD.WIDE.U32 R4, R0, c[0x0][0x3f0], R4 ;  /* 0x0000fc0000047a25 */ /* 0x000fe200078e0004 */
[----:B------:R-:W-:Y:S01]  /*1bd80*/  IADD3 R0, -R2, RZ, RZ ;  /* 0x000000ff02007210 */ /* 0x000fe20007ffe1ff */
[----:B------:R1:W1:Y:S02]  /*1bd90*/  LDS.128 R24, [R223+0x8080] ;  /* 0x00808000df187984 */ /* 0x0002640000000c00 */
[----:B------:R-:W-:Y:S01]  /*1bda0*/  IMAD R3, R3, c[0x0][0x3e0], RZ ;  /* 0x0000f80003037a24 */ /* 0x000fe200078e02ff */
[----:B------:R-:W-:Y:S01]  /*1bdb0*/  IADD3 R5, R5, R9, RZ ;  /* 0x0000000905057210 */ /* 0x000fe20007ffe0ff */
[----:B------:R1:W1:Y:S01]  /*1bdc0*/  LDS.128 R40, [R223+0x9080] ;  /* 0x00908000df287984 */ /* 0x0002620000000c00 */
[----:B------:R-:W-:-:S02]  /*1bdd0*/  IMAD R0, R0, c[0x0][0x4e8], R6 ;  /* 0x00013a0000007a24 */ /* 0x000fc400078e0206 */
[C---:B------:R-:W-:Y:S01]  /*1bde0*/  IMAD R6, R2.reuse, c[0x0][0x3e4], R3 ;  /* 0x0000f90002067a24 */ /* 0x040fe200078e0203 */
[----:B------:R1:W1:Y:S01]  /*1bdf0*/  LDS.128 R56, [R223+0xa080] ;  /* 0x00a08000df387984 */ /* 0x0002620000000c00 */
[----:B------:R-:W-:Y:S01]  /*1be00*/  IMAD.WIDE.U32 R2, R2, c[0x0][0x3e0], R4 ;  /* 0x0000f80002027a25 */ /* 0x000fe200078e0004 */
[----:B------:R-:W-:Y:S02]  /*1be10*/  SHF.R.S32.HI R4, RZ, 0x1f, R0 ;  /* 0x0000001fff047819 */ /* 0x000fe40000011400 */
        /* <DEDUP_REMOVED lines=9> */
[----:B------:R-:W-:Y:S02]  /*1beb0*/  LEA R16, P0, R2, c[0x0][0x380], 0x1 ;  /* 0x0000e00002107a11 */ /* 0x000fe400078008ff */
[----:B------:R1:W1:Y:S02]  /*1bec0*/  LDS.128 R68, [R223+0xf080] ;  /* 0x00f08000df447984 */ /* 0x0002640000000c00 */
[----:B------:R-:W-:-:S04]  /*1bed0*/  IADD3 R0, R3, R0, RZ ;  /* 0x0000000003007210 */ /* 0x000fc80007ffe0ff */
[----:B------:R-:W-:Y:S01]  /*1bee0*/  LEA.HI.X R6, R2, c[0x0][0x384], R0, 0x1, P0 ;  /* 0x0000e10002067a11 */ /* 0x000fe200000f0c00 */
[----:B------:R-:W-:Y:S05]  /*1bef0*/  BRA.DIV ~URZ, `(.L_x_2457) ;  /* 0x00005de27f007947 */ /* 0x000fea000b800000 */
[----:B--234-:R2:W3:Y:S02]  /*1bf00*/  SHFL.IDX PT, R4, R6, RZ, 0x181f ;  /* 0x00181fff06047589 */ /* 0x01c4e400000e0000 */
.L_x_2560:
[----:B------:R-:W-:Y:S05]  /*1bf10*/  BRA.DIV ~URZ, `(.L_x_2458) ;  /* 0x00005e327f007947 */ /* 0x000fea000b800000 */
[----:B------:R4:W2:Y:S02]  /*1bf20*/  SHFL.IDX PT, R0, R16, RZ, 0x181f ;  /* 0x00181fff10007589 */ /* 0x0008a400000e0000 */
.L_x_2561:
        /* <DEDUP_REMOVED lines=20> */
.L_x_2460:
[----:B------:R-:W-:Y:S05]  /*1c070*/  BSYNC B0 ;  /* 0x0000000000007941 */ /* 0x000fea0003800000 */
.L_x_2459:
[----:B------:R-:W-:Y:S05]  /*1c080*/  BRA.DIV ~URZ, `(.L_x_2461) ;  /* 0x00005d327f007947 */ /* 0x000fea000b800000 */
[----:B---3--:R3:W4:Y:S04]  /*1c090*/  SHFL.IDX PT, R4, R6, 0x1, 0x181f ;  /* 0x00381f0006047f89 */ /* 0x00872800000e0000 */
[----:B--2---:R3:W2:Y:S02]  /*1c0a0*/  SHFL.IDX PT, R0, R16, 0x1, 0x181f ;  /* 0x00381f0010007f89 */ /* 0x0046a400000e0000 */
.L_x_2562:
        /* <DEDUP_REMOVED lines=20> */
.L_x_2463:
[----:B------:R-:W-:Y:S05]  /*1c1f0*/  BSYNC B0 ;  /* 0x0000000000007941 */ /* 0x000fea0003800000 */
.L_x_2462:
[----:B------:R-:W-:Y:S05]  /*1c200*/  BRA.DIV ~URZ, `(.L_x_2464) ;  /* 0x00005c827f007947 */ /* 0x000fea000b800000 */
[----:B----4-:R4:W3:Y:S02]  /*1c210*/  SHFL.IDX PT, R4, R6, 0x2, 0x181f ;  /* 0x00581f0006047f89 */ /* 0x0108e400000e0000 */
.L_x_2563:
[----:B------:R-:W-:Y:S05]  /*1c220*/  BRA.DIV ~URZ, `(.L_x_2465) ;  /* 0x00005cd27f007947 */ /* 0x000fea000b800000 */
[----:B--2---:R2:W4:Y:S02]  /*1c230*/  SHFL.IDX PT, R0, R16, 0x2, 0x181f ;  /* 0x00581f0010007f89 */ /* 0x00452400000e0000 */
.L_x_2564:
        /* <DEDUP_REMOVED lines=20> */
.L_x_2467:
[----:B------:R-:W-:Y:S05]  /*1c380*/  BSYNC B0 ;  /* 0x0000000000007941 */ /* 0x000fea0003800000 */
.L_x_2466:
[----:B------:R-:W-:Y:S05]  /*1c390*/  BRA.DIV ~URZ, `(.L_x_2468) ;  /* 0x00005bd27f007947 */ /* 0x000fea000b800000 */
[----:B---3--:R3:W2:Y:S04]  /*1c3a0*/  SHFL.IDX PT, R4, R6, 0x3, 0x181f ;  /* 0x00781f0006047f89 */ /* 0x0086a800000e0000 */
[----:B----4-:R3:W4:Y:S02]  /*1c3b0*/  SHFL.IDX PT, R0, R16, 0x3, 0x181f ;  /* 0x00781f0010007f89 */ /* 0x01072400000e0000 */
.L_x_2565:
        /* <DEDUP_REMOVED lines=21> */
.L_x_2456:
        /* <DEDUP_REMOVED lines=9> */
[----:B------:R-:W-:Y:S01]  /*1c5a0*/  MOV R4, R8 ;  /* 0x0000000800047202 */ /* 0x000fe20000000f00 */
        /* <DEDUP_REMOVED lines=12> */
[----:B------:R-:W-:-:S05]  /*1c670*/  IADD3 R0, -R0, RZ, RZ ;  /* 0x000000ff00007210 */ /* 0x000fca0007ffe1ff */
[----:B------:R-:W-:Y:S01]  /*1c680*/  IMAD R0, R0, c[0x0][0x4e8], R3 ;  /* 0x00013a0000007a24 */ /* 0x000fe200078e0203 */
        /* <DEDUP_REMOVED lines=11> */
.L_x_2566:
[----:B------:R-:W-:Y:S05]  /*1c740*/  BRA.DIV ~URZ, `(.L_x_2471) ;  /* 0x000059627f007947 */ /* 0x000fea000b800000 */
[----:B------:R3:W4:Y:S02]  /*1c750*/  SHFL.IDX PT, R0, R6, RZ, 0x1c1f ;  /* 0x001c1fff06007589 */ /* 0x00072400000e0000 */
.L_x_2567:
[----:B------:R-:W-:Y:S01]  /*1c760*/  IMAD R17, R17, c[0x0][0x4e8], RZ ;  /* 0x00013a0011117a24 */ /* 0x000fe200078e02ff */
[----:B------:R-:W-:Y:S04]  /*1c770*/  BSSY B0, `(.L_x_2472) ;  /* 0x00000cb000007945 */ /* 0x000fe80003800000 */
        /* <DEDUP_REMOVED lines=27> */
[----:B------:R-:W-:Y:S01]  /*1c930*/  @!P0 IMAD.MOV.U32 R3, RZ, RZ, R4 ;  /* 0x000000ffff038224 */ /* 0x000fe200078e0004 */
[----:B----4-:R-:W-:-:S03]  /*1c940*/  ISETP.GE.AND P2, PT, R11, c[0x0][0x3c8], PT ;  /* 0x0000f2000b007a0c */ /* 0x010fc60003f46270 */
[----:B------:R-:W-:Y:S02]  /*1c950*/  @!P0 IMAD.WIDE R2, R9, 0x4, R2 ;  /* 0x0000000409028825 */ /* 0x000fe400078e0202 */
[----:B------:R-:W3:Y:S04]  /*1c960*/  LDL R9, [R1+0x1c8] ;  /* 0x0001c80001097983 */ /* 0x000ee80000100800 */
[----:B------:R4:W-:Y:S02]  /*1c970*/  @!P0 ST.E.64 [R2.64], R168 ;  /* 0x000000a802008985 */ /* 0x0009e4000c101b0a */
[----:B----4-:R-:W-:-:S04]  /*1c980*/  @!P1 LEA R2, P0, R19, R0, 0x2 ;  /* 0x0000000013029211 */ /* 0x010fc800078010ff */
[----:B--2---:R-:W-:Y:S02]  /*1c990*/  @!P1 LEA.HI.X R3, R19, R4, R21, 0x2, P0 ;  /* 0x0000000413039211 */ /* 0x004fe400000f1415 */
[----:B------:R-:W2:Y:S04]  /*1c9a0*/  LDL R21, [R1+0x1c4] ;  /* 0x0001c40001157983 */ /* 0x000ea80000100800 */
[----:B------:R4:W-:Y:S04]  /*1c9b0*/  @!P1 ST.E.64 [R2.64], R164 ;  /* 0x000000a402009985 */ /* 0x0009e8000c101b0a */
[----:B------:R-:W5:Y:S01]  /*1c9c0*/  LDL R19, [R1+0x13c] ;  /* 0x00013c0001137983 */ /* 0x000f620000100800 */
[----:B----4-:R-:W-:-:S04]  /*1c9d0*/  @!P2 LEA R2, P0, R11, R0, 0x2 ;  /* 0x000000000b02a211 */ /* 0x010fc800078010ff */
[----:B------:R-:W-:Y:S02]  /*1c9e0*/  @!P2 LEA.HI.X R3, R11, R4, R23, 0x2, P0 ;  /* 0x000000040b03a211 */ /* 0x000fe400000f1417 */
[----:B------:R-:W4:Y:S01]  /*1c9f0*/  LDL R11, [R1+0x1c0] ;  /* 0x0001c000010b7983 */ /* 0x000f220000100800 */
[----:B------:R-:W-:-:S03]  /*1ca00*/  ISETP.GE.AND P1, PT, R14, c[0x0][0x3c8], PT ;  /* 0x0000f2000e007a0c */ /* 0x000fc60003f26270 */
[----:B------:R1:W-:Y:S01]  /*1ca10*/  @!P2 ST.E.64 [R2.64], R160 ;  /* 0x000000a00200a985 */ /* 0x0003e2000c101b0a */
[----:B------:R-:W-:Y:S02]  /*1ca20*/  ISETP.GE.AND P2, PT, R15, c[0x0][0x3c8], PT ;  /* 0x0000f2000f007a0c */ /* 0x000fe40003f46270 */
[----:B------:R-:W-:Y:S01]  /*1ca30*/  ISETP.GE.AND P4, PT, R20, c[0x0][0x3c8], PT ;  /* 0x0000f20014007a0c */ /* 0x000fe20003f86270 */
[----:B------:R-:W4:Y:S01]  /*1ca40*/  LDL R23, [R1+0x120] ;  /* 0x0001200001177983 */ /* 0x000f220000100800 */
[----:B------:R-:W-:-:S05]  /*1ca50*/  ISETP.GE.AND P3, PT, R10, c[0x0][0x3c8], PT ;  /* 0x0000f2000a007a0c */ /* 0x000fca0003f66270 */
[----:B-1----:R-:W-:-:S04]  /*1ca60*/  @!P1 LEA R2, P0, R14, R0, 0x2 ;  /* 0x000000000e029211 */ /* 0x002fc800078010ff */
[----:B------:R-:W-:Y:S02]  /*1ca70*/  @!P1 LEA.HI.X R3, R14, R4, R22, 0x2, P0 ;  /* 0x000000040e039211 */ /* 0x000fe400000f1416 */
[----:B------:R-:W4:Y:S04]  /*1ca80*/  LDL R14, [R1+0x130] ;  /* 0x00013000010e7983 */ /* 0x000f280000100800 */
[----:B------:R1:W-:Y:S01]  /*1ca90*/  @!P1 ST.E.64 [R2.64], R156 ;  /* 0x0000009c02009985 */ /* 0x0003e2000c101b0a */
[----:B------:R-:W-:-:S03]  /*1caa0*/  ISETP.GE.AND P1, PT, R8, c[0x0][0x3c8], PT ;  /* 0x0000f20008007a0c */ /* 0x000fc60003f26270 */
[----:B------:R-:W4:Y:S01]  /*1cab0*/  LDL R22, [R1+0x12c] ;  /* 0x00012c0001167983 */ /* 0x000f220000100800 */
[----:B-1----:R-:W-:-:S04]  /*1cac0*/  @!P2 LEA R2, P0, R15, R0, 0x2 ;  /* 0x000000000f02a211 */ /* 0x002fc800078010ff */
[----:B------:R-:W-:Y:S02]  /*1cad0*/  @!P2 LEA.HI.X R3, R15, R4, R18, 0x2, P0 ;  /* 0x000000040f03a211 */ /* 0x000fe400000f1412 */
[----:B------:R-:W4:Y:S04]  /*1cae0*/  LDL R18, [R1+0xe0] ;  /* 0x0000e00001127983 */ /* 0x000f280000100800 */
[----:B------:R1:W-:Y:S01]  /*1caf0*/  @!P2 ST.E.64 [R2.64], R152 ;  /* 0x000000980200a985 */ /* 0x0003e2000c101b0a */
[----:B------:R-:W-:-:S03]  /*1cb00*/  ISETP.GE.AND P2, PT, R28, c[0x0][0x3c8], PT ;  /* 0x0000f2001c007a0c */ /* 0x000fc60003f46270 */
[----:B------:R-:W4:Y:S01]  /*1cb10*/  LDL R15, [R1+0x1b0] ;  /* 0x0001b000010f7983 */ /* 0x000f220000100800 */
[----:B-1----:R-:W-:-:S04]  /*1cb20*/  @!P1 LEA R2, P0, R8, R0, 0x2 ;  /* 0x0000000008029211 */ /* 0x002fc800078010ff */
[----:B---3--:R-:W-:Y:S02]  /*1cb30*/  @!P1 LEA.HI.X R3, R8, R4, R9, 0x2, P0 ;  /* 0x0000000408039211 */ /* 0x008fe400000f1409 */
[----:B------:R-:W-:-:S03]  /*1cb40*/  @!P4 LEA R8, P0, R20, R0, 0x2 ;  /* 0x000000001408c211 */ /* 0x000fc600078010ff */
[----:B------:R1:W-:Y:S02]  /*1cb50*/  @!P1 ST.E.64 [R2.64], R148 ;  /* 0x0000009402009985 */ /* 0x0003e4000c101b0a */
[----:B-1----:R-:W-:Y:S02]  /*1cb60*/  @!P3 LEA R2, P5, R10, R0, 0x2 ;  /* 0x000000000a02b211 */ /* 0x002fe400078a10ff */
[----:B--2---:R-:W-:Y:S02]  /*1cb70*/  @!P4 LEA.HI.X R9, R20, R4, R21, 0x2, P0 ;  /* 0x000000041409c211 */ /* 0x004fe400000f1415 */
[----:B------:R-:W2:Y:S04]  /*1cb80*/  LDL R20, [R1+0x124] ;  /* 0x0001240001147983 */ /* 0x000ea80000100800 */
[----:B------:R1:W-:Y:S04]  /*1cb90*/  @!P4 ST.E.64 [R8.64], R36 ;  /* 0x000000240800c985 */ /* 0x0003e8000c101b0a */
[----:B------:R-:W3:Y:S01]  /*1cba0*/  LDL R21, [R1+0x1a8] ;  /* 0x0001a80001157983 */ /* 0x000ee20000100800 */
[----:B-----5:R-:W-:-:S02]  /*1cbb0*/  ISETP.GE.AND P1, PT, R19, c[0x0][0x3c8], PT ;  /* 0x0000f20013007a0c */ /* 0x020fc40003f26270 */
[----:B------:R-:W-:Y:S02]  /*1cbc0*/  ISETP.GE.AND P0, PT, R13, c[0x0][0x3c8], PT ;  /* 0x0000f2000d007a0c */ /* 0x000fe40003f06270 */
[----:B----4-:R-:W-:-:S05]  /*1cbd0*/  @!P3 LEA.HI.X R3, R10, R4, R11, 0x2, P5 ;  /* 0x000000040a03b211 */ /* 0x010fca00028f140b */
[----:B------:R4:W-:Y:S01]  /*1cbe0*/  @!P3 ST.E.64 [R2.64], R40 ;  /* 0x000000280200b985 */ /* 0x0009e2000c101b0a */
[----:B------:R-:W-:-:S04]  /*1cbf0*/  @!P2 LEA R10, P3, R28, R0, 0x2 ;  /* 0x000000001c0aa211 */ /* 0x000fc800078610ff */
[----:B------:R-:W-:Y:S02]  /*1cc00*/  @!P2 LEA.HI.X R11, R28, R4, R30, 0x2, P3 ;  /* 0x000000041c0ba211 */ /* 0x000fe400018f141e */
[----:B------:R-:W5:Y:S01]  /*1cc10*/  LDL R28, [R1+0x1a4] ;  /* 0x0001a400011c7983 */ /* 0x000f620000100800 */
[----:B-1----:R-:W-:Y:S02]  /*1cc20*/  @!P1 LEA R8, P4, R19, R0, 0x2 ;  /* 0x0000000013089211 */ /* 0x002fe400078810ff */
[----:B------:R-:W-:Y:S01]  /*1cc30*/  ISETP.GE.AND P6, PT, R25, c[0x0][0x3c8], PT ;  /* 0x0000f20019007a0c */ /* 0x000fe20003fc6270 */
[----:B------:R-:W5:Y:S01]  /*1cc40*/  LDL R30, [R1+0x17c] ;  /* 0x00017c00011e7983 */ /* 0x000f620000100800 */
[----:B------:R-:W-:-:S03]  /*1cc50*/  @!P1 LEA.HI.X R9, R19, R4, R27, 0x2, P4 ;  /* 0x0000000413099211 */ /* 0x000fc600020f141b */
[----:B------:R-:W5:Y:S01]  /*1cc60*/  LDL R27, [R1+0x1a0] ;  /* 0x0001a000011b7983 */ /* 0x000f620000100800 */
[----:B----4-:R-:W-:-:S03]  /*1cc70*/  @!P0 LEA R2, P3, R13, R0, 0x2 ;  /* 0x000000000d028211 */ /* 0x010fc600078610ff */
[----:B------:R-:W-:Y:S01]  /*1cc80*/  @!P2 ST.E.64 [R10.64], R44 ;  /* 0x0000002c0a00a985 */ /* 0x000fe2000c101b0a */
[----:B------:R-:W-:-:S03]  /*1cc90*/  @!P0 LEA.HI.X R3, R13, R4, R24, 0x2, P3 ;  /* 0x000000040d038211 */ /* 0x000fc600018f1418 */
[----:B------:R-:W4:Y:S04]  /*1cca0*/  LDL R19, [R1+0x11c] ;  /* 0x00011c0001137983 */ /* 0x000f280000100800 */
[----:B------:R-:W4:Y:S01]  /*1ccb0*/  LDL R24, [R1+0x19c] ;  /* 0x00019c0001187983 */ /* 0x000f220000100800 */
[----:B------:R-:W-:-:S03]  /*1ccc0*/  ISETP.GE.AND P5, PT, R14, c[0x0][0x3c8], PT ;  /* 0x0000f2000e007a0c */ /* 0x000fc60003fa6270 */
[----:B------:R1:W-:Y:S01]  /*1ccd0*/  @!P1 ST.E.64 [R8.64], R48 ;  /* 0x0000003008009985 */ /* 0x0003e2000c101b0a */
[----:B------:R-:W-:-:S03]  /*1cce0*/  ISETP.GE.AND P4, PT, R22, c[0x0][0x3c8], PT ;  /* 0x0000f20016007a0c */ /* 0x000fc60003f86270 */
[----:B------:R1:W-:Y:S04]  /*1ccf0*/  @!P0 ST.E.64 [R2.64], R52 ;  /* 0x0000003402008985 */ /* 0x0003e8000c101b0a */
[----:B------:R-:W4:Y:S01]  /*1cd00*/  LDL R13, [R1+0x118] ;  /* 0x00011800010d7983 */ /* 0x000f220000100800 */
[----:B------:R-:W-:Y:S02]  /*1cd10*/  ISETP.GE.AND P2, PT, R18, c[0x0][0x3c8], PT ;  /* 0x0000f20012007a0c */ /* 0x000fe40003f46270 */
[----:B-1----:R-:W-:-:S04]  /*1cd20*/  @!P6 LEA R8, P1, R25, R0, 0x2 ;  /* 0x000000001908e211 */ /* 0x002fc800078210ff */
[----:B------:R-:W-:Y:S02]  /*1cd30*/  @!P6 LEA.HI.X R9, R25, R4, R29, 0x2, P1 ;  /* 0x000000041909e211 */ /* 0x000fe400008f141d */
[C---:B------:R-:W-:Y:S01]  /*1cd40*/  ISETP.GE.AND P1, PT, R18.reuse, c[0x0][0x3c8], PT ;  /* 0x0000f20012007a0c */ /* 0x040fe20003f26270 */
[----:B------:R-:W4:Y:S04]  /*1cd50*/  LDL R25, [R1+0x198] ;  /* 0x0001980001197983 */ /* 0x000f280000100800 */
[C---:B------:R-:W-:Y:S01]  /*1cd60*/  @!P2 LEA R10, P0, R18.reuse, R0, 0x2 ;  /* 0x00000000120aa211 */ /* 0x040fe200078010ff */
[----:B------:R-:W4:Y:S03]  /*1cd70*/  LDL R29, [R1+0x108] ;  /* 0x00010800011d7983 */ /* 0x000f260000100800 */
[----:B------:R-:W-:-:S02]  /*1cd80*/  @!P2 LEA.HI.X R11, R18, R4, R15, 0x2, P0 ;  /* 0x00000004120ba211 */ /* 0x000fc400000f140f */
[----:B------:R-:W-:Y:S01]  /*1cd90*/  @!P5 LEA R2, P0, R14, R0, 0x2 ;  /* 0x000000000e02d211 */ /* 0x000fe200078010ff */
[----:B------:R-:W4:Y:S04]  /*1cda0*/  LDL R15, [R1+0x114] ;  /* 0x00011400010f7983 */ /* 0x000f280000100800 */
[----:B------:R-:W-:Y:S01]  /*1cdb0*/  @!P1 ST.E.64 [R10.64], R56 ;  /* 0x000000380a009985 */ /* 0x000fe2000c101b0a */
[----:B------:R-:W-:-:S03]  /*1cdc0*/  ISETP.GE.AND P3, PT, R26, c[0x0][0x3c8], PT ;  /* 0x0000f2001a007a0c */ /* 0x000fc60003f66270 */
[----:B------:R1:W-:Y:S04]  /*1cdd0*/  @!P6 ST.E.64 [R8.64], R60 ;  /* 0x0000003c0800e985 */ /* 0x0003e8000c101b0a */
[----:B------:R-:W4:Y:S06]  /*1cde0*/  LDL R18, [R1+0x110] ;  /* 0x0001100001127983 */ /* 0x000f2c0000100800 */
[----:B-1----:R-:W-:-:S02]  /*1cdf0*/  @!P3 LEA R8, P6, R26, R0, 0x2 ;  /* 0x000000001a08b211 */ /* 0x002fc400078c10ff */
[----:B--2---:R-:W-:Y:S02]  /*1ce00*/  ISETP.GE.AND P2, PT, R20, c[0x0][0x3c8], PT ;  /* 0x0000f20014007a0c */ /* 0x004fe40003f46270 */
[----:B---3--:R-:W-:Y:S02]  /*1ce10*/  @!P5 LEA.HI.X R3, R14, R4, R21, 0x2, P0 ;  /* 0x000000040e03d211 */ /* 0x008fe400000f1415 */
[-C--:B------:R-:W-:Y:S01]  /*1ce20*/  @!P4 LEA R10, P0, R22, R0.reuse, 0x2 ;  /* 0x00000000160ac211 */ /* 0x080fe200078010ff */
[----:B------:R-:W2:Y:S04]  /*1ce30*/  LDL R21, [R1+0x194] ;  /* 0x0001940001157983 */ /* 0x000ea80000100800 */
[----:B------:R1:W-:Y:S04]  /*1ce40*/  @!P5 ST.E.64 [R2.64], R64 ;  /* 0x000000400200d985 */ /* 0x0003e8000c101b0a */
[----:B------:R-:W3:Y:S01]  /*1ce50*/  LDL R14, [R1+0x190] ;  /* 0x00019000010e7983 */ /* 0x000ee20000100800 */
[----:B-1----:R-:W-:-:S02]  /*1ce60*/  @!P2 LEA R2, P1, R20, R0, 0x2 ;  /* 0x000000001402a211 */ /* 0x002fc400078210ff */
[----:B-----5:R-:W-:Y:S02]  /*1ce70*/  @!P4 LEA.HI.X R11, R22, R4, R28, 0x2, P0 ;  /* 0x00000004160bc211 */ /* 0x020fe400000f141c */
[----:B------:R-:W5:Y:S09]  /*1ce80*/  LDL R22, [R1+0xdc] ;  /* 0x0000dc0001167983 */ /* 0x000f720000100800 */
[----:B------:R-:W-:-:S02]  /*1ce90*/  P2R R3, PR, RZ, 0x2 ;  /* 0x00000002ff037803 */ /* 0x000fc40000000000 */
[----:B------:R-:W-:Y:S01]  /*1cea0*/  @!P3 LEA.HI.X R9, R26, R4, R27, 0x2, P6 ;  /* 0x000000041a09b211 */ /* 0x000fe200030f141b */
[----:B------:R-:W5:Y:S01]  /*1ceb0*/  LDL R28, [R1+0x178] ;  /* 0x00017800011c7983 */ /* 0x000f620000100800 */
[----:B------:R-:W-:-:S03]  /*1cec0*/  ISETP.NE.AND P6, PT, R3, RZ, PT ;  /* 0x000000ff0300720c */ /* 0x000fc60003fc5270 */
[----:B------:R-:W5:Y:S01]  /*1ced0*/  LDL R26, [R1+0x18c] ;  /* 0x00018c00011a7983 */ /* 0x000f620000100800 */
[----:B------:R-:W-:-:S03]  /*1cee0*/  ISETP.GE.AND P5, PT, R23, c[0x0][0x3c8], PT ;  /* 0x0000f20017007a0c */ /* 0x000fc60003fa6270 */
[----:B------:R-:W5:Y:S01]  /*1cef0*/  LDL R27, [R1+0x104] ;  /* 0x00010400011b7983 */ /* 0x000f620000100800 */
[----:B----4-:R-:W-:-:S03]  /*1cf00*/  @!P2 LEA.HI.X R3, R20, R4, R24, 0x2, P6 ;  /* 0x000000041403a211 */ /* 0x010fc600030f1418 */
[----:B------:R-:W4:Y:S04]  /*1cf10*/  LDL R24, [R1+0x188] ;  /* 0x0001880001187983 */ /* 0x000f280000100800 */
[----:B------:R-:W4:Y:S01]  /*1cf20*/  LDL R20, [R1+0x184] ;  /* 0x0001840001147983 */ /* 0x000f220000100800 */
[----:B------:R-:W-:Y:S02]  /*1cf30*/  ISETP.GE.AND P1, PT, R19, c[0x0][0x3c8], PT ;  /* 0x0000f20013007a0c */ /* 0x000fe40003f26270 */
[----:B------:R-:W-:Y:S01]  /*1cf40*/  ISETP.GE.AND P0, PT, R13, c[0x0][0x3c8], PT ;  /* 0x0000f2000d007a0c */ /* 0x000fe20003f06270 */
[----:B------:R1:W-:Y:S04]  /*1cf50*/  @!P4 ST.E.64 [R10.64], R68 ;  /* 0x000000440a00c985 */ /* 0x0003e8000c101b0a */
[----:B------:R1:W-:Y:S04]  /*1cf60*/  @!P3 ST.E.64 [R8.64], R72 ;  /* 0x000000480800b985 */ /* 0x0003e8000c101b0a */
[----:B------:R1:W-:Y:S02]  /*1cf70*/  @!P2 ST.E.64 [R2.64], R76 ;  /* 0x0000004c0200a985 */ /* 0x0003e4000c101b0a */
[----:B-1----:R-:W-:-:S02]  /*1cf80*/  @!P5 LEA R10, P2, R23, R0, 0x2 ;  /* 0x00000000170ad211 */ /* 0x002fc400078410ff */
[----:B------:R-:W-:Y:S02]  /*1cf90*/  @!P1 LEA R8, P3, R19, R0, 0x2 ;  /* 0x0000000013089211 */ /* 0x000fe400078610ff */
[----:B------:R-:W-:Y:S02]  /*1cfa0*/  @!P5 LEA.HI.X R11, R23, R4, R25, 0x2, P2 ;  /* 0x00000004170bd211 */ /* 0x000fe400010f1419 */
[----:B------:R-:W-:Y:S01]  /*1cfb0*/  @!P0 LEA R2, P2, R13, R0, 0x2 ;  /* 0x000000000d028211 */ /* 0x000fe200078410ff */
[----:B------:R-:W4:Y:S01]  /*1cfc0*/  LDL R25, [R1+0x100] ;  /* 0x0001000001197983 */ /* 0x000f220000100800 */
[----:B------:R-:W-:-:S03]  /*1cfd0*/  ISETP.GE.AND P6, PT, R15, c[0x0][0x3c8], PT ;  /* 0x0000f2000f007a0c */ /* 0x000fc60003fc6270 */
[----:B------:R-:W-:Y:S04]  /*1cfe0*/  @!P5 ST.E.64 [R10.64], R80 ;  /* 0x000000500a00d985 */ /* 0x000fe8000c101b0a */
[----:B------:R-:W4:Y:S01]  /*1cff0*/  LDL R23, [R1+0xf8] ;  /* 0x0000f80001177983 */ /* 0x000f220000100800 */
[----:B------:R-:W-:Y:S02]  /*1d000*/  ISETP.GE.AND P4, PT, R18, c[0x0][0x3c8], PT ;  /* 0x0000f20012007a0c */ /* 0x000fe40003f86270 */
[-C--:B--2---:R-:W-:Y:S02]  /*1d010*/  @!P1 LEA.HI.X R9, R19, R4.reuse, R21, 0x2, P3 ;  /* 0x0000000413099211 */ /* 0x084fe400018f1415 */
[----:B------:R-:W2:Y:S01]  /*1d020*/  LDL R21, [R1+0xf4] ;  /* 0x0000f40001157983 */ /* 0x000ea20000100800 */
[----:B---3--:R-:W-:-:S03]  /*1d030*/  @!P0 LEA.HI.X R3, R13, R4, R14, 0x2, P2 ;  /* 0x000000040d038211 */ /* 0x008fc600010f140e */
[----:B------:R-:W3:Y:S04]  /*1d040*/  LDL R19, [R1+0xf0] ;  /* 0x0000f00001137983 */ /* 0x000ee80000100800 */
[----:B------:R-:W2:Y:S04]  /*1d050*/  LDL R14, [R1+0xfc] ;  /* 0x0000fc00010e7983 */ /* 0x000ea80000100800 */
[----:B------:R1:W-:Y:S04]  /*1d060*/  @!P1 ST.E.64 [R8.64], R84 ;  /* 0x0000005408009985 */ /* 0x0003e8000c101b0a */
[----:B------:R4:W-:Y:S04]  /*1d070*/  @!P0 ST.E.64 [R2.64], R88 ;  /* 0x0000005802008985 */ /* 0x0009e8000c101b0a */
[----:B------:R-:W3:Y:S01]  /*1d080*/  LDL R13, [R1+0xec] ;  /* 0x0000ec00010d7983 */ /* 0x000ee20000100800 */
[----:B-----5:R-:W-:-:S02]  /*1d090*/  ISETP.GE.AND P3, PT, R22, c[0x0][0x3c8], PT ;  /* 0x0000f20016007a0c */ /* 0x020fc40003f66270 */
[----:B-1----:R-:W-:-:S11]  /*1d0a0*/  @!P6 LEA R8, P5, R15, R0, 0x2 ;  /* 0x000000000f08e211 */ /* 0x002fd600078a10ff */
[----:B------:R-:W-:-:S04]  /*1d0b0*/  @!P3 LEA R10, P0, R22, R0, 0x2 ;  /* 0x00000000160ab211 */ /* 0x000fc800078010ff */
[-C--:B------:R-:W-:Y:S02]  /*1d0c0*/  @!P3 LEA.HI.X R11, R22, R4.reuse, R26, 0x2, P0 ;  /* 0x00000004160bb211 */ /* 0x080fe400000f141a */
[----:B------:R-:W5:Y:S01]  /*1d0d0*/  LDL R26, [R1+0x174] ;  /* 0x00017400011a7983 */ /* 0x000f620000100800 */
[----:B----4-:R-:W-:-:S03]  /*1d0e0*/  @!P6 LEA.HI.X R9, R15, R4, R24, 0x2, P5 ;  /* 0x000000040f09e211 */ /* 0x010fc600028f1418 */
[----:B------:R-:W4:Y:S01]  /*1d0f0*/  LDL R15, [R1+0x170] ;  /* 0x00017000010f7983 */ /* 0x000f220000100800 */
[----:B------:R-:W-:-:S03]  /*1d100*/  @!P4 LEA R2, P3, R18, R0, 0x2 ;  /* 0x000000001202c211 */ /* 0x000fc600078610ff */
[----:B------:R-:W4:Y:S01]  /*1d110*/  LDL R24, [R1+0x16c] ;  /* 0x00016c0001187983 */ /* 0x000f220000100800 */
[----:B------:R-:W-:Y:S02]  /*1d120*/  ISETP.GE.AND P5, PT, R22, c[0x0][0x3c8], PT ;  /* 0x0000f20016007a0c */ /* 0x000fe40003fa6270 */
[----:B------:R-:W-:Y:S01]  /*1d130*/  @!P4 LEA.HI.X R3, R18, R4, R20, 0x2, P3 ;  /* 0x000000041203c211 */ /* 0x000fe200018f1414 */
[----:B------:R-:W4:Y:S04]  /*1d140*/  LDL R22, [R1+0x168] ;  /* 0x0001680001167983 */ /* 0x000f280000100800 */
[----:B------:R-:W4:Y:S04]  /*1d150*/  LDL R20, [R1+0x164] ;  /* 0x0001640001147983 */ /* 0x000f280000100800 */
[----:B------:R-:W4:Y:S01]  /*1d160*/  LDL R18, [R1+0x160] ;  /* 0x0001600001127983 */ /* 0x000f220000100800 */
[----:B------:R-:W-:-:S03]  /*1d170*/  ISETP.GE.AND P1, PT, R29, c[0x0][0x3c8], PT ;  /* 0x0000f2001d007a0c */ /* 0x000fc60003f26270 */
[----:B------:R-:W-:Y:S01]  /*1d180*/  @!P5 ST.E.64 [R10.64], R92 ;  /* 0x0000005c0a00d985 */ /* 0x000fe2000c101b0a */
[----:B------:R-:W-:-:S03]  /*1d190*/  ISETP.GE.AND P2, PT, R31, c[0x0][0x3c8], PT ;  /* 0x0000f2001f007a0c */ /* 0x000fc60003f46270 */
[----:B------:R1:W-:Y:S04]  /*1d1a0*/  @!P6 ST.E.64 [R8.64], R96 ;  /* 0x000000600800e985 */ /* 0x0003e8000c101b0a */
[----:B------:R1:W-:Y:S01]  /*1d1b0*/  @!P4 ST.E.64 [R2.64], R100 ;  /* 0x000000640200c985 */ /* 0x0003e2000c101b0a */
[----:B------:R-:W-:Y:S02]  /*1d1c0*/  ISETP.GE.AND P0, PT, R27, c[0x0][0x3c8], PT ;  /* 0x0000f2001b007a0c */ /* 0x000fe40003f06270 */
[----:B-1----:R-:W-:-:S03]  /*1d1d0*/  @!P1 LEA R8, P4, R29, R0, 0x2 ;  /* 0x000000001d089211 */ /* 0x002fc600078810ff */
[----:B------:R-:W-:Y:S02]  /*1d1e0*/  @!P2 LEA R10, P3, R31, R0, 0x2 ;  /* 0x000000001f0aa211 */ /* 0x000fe400078610ff */
[----:B------:R-:W-:Y:S02]  /*1d1f0*/  ISETP.GE.AND P5, PT, R25, c[0x0][0x3c8], PT ;  /* 0x0000f20019007a0c */ /* 0x000fe40003fa6270 */
[----:B------:R-:W-:-:S04]  /*1d200*/  @!P2 LEA.HI.X R11, R31, R4, R32, 0x2, P3 ;  /* 0x000000041f0ba211 */ /* 0x000fc800018f1420 */
[----:B------:R-:W-:Y:S02]  /*1d210*/  @!P0 LEA R2, P6, R27, R0, 0x2 ;  /* 0x000000001b028211 */ /* 0x000fe400078c10ff */
[----:B------:R-:W-:-:S04]  /*1d220*/  P2R R3, PR, RZ, 0x10 ;  /* 0x00000010ff037803 */ /* 0x000fc80000000000 */
[----:B------:R-:W-:Y:S02]  /*1d230*/  ISETP.NE.AND P3, PT, R3, RZ, PT ;  /* 0x000000ff0300720c */ /* 0x000fe40003f65270 */
[-C--:B------:R-:W-:Y:S02]  /*1d240*/  @!P0 LEA.HI.X R3, R27, R4.reuse, R28, 0x2, P6 ;  /* 0x000000041b038211 */ /* 0x080fe400030f141c */
[----:B------:R-:W-:Y:S01]  /*1d250*/  @!P1 LEA.HI.X R9, R29, R4, R30, 0x2, P3 ;  /* 0x000000041d099211 */ /* 0x000fe200018f141e */
[----:B------:R-:W-:Y:S01]  /*1d260*/  @!P2 ST.E.64 [R10.64], R104 ;  /* 0x000000680a00a985 */ /* 0x000fe2000c101b0a */
[----:B------:R-:W-:-:S03]  /*1d270*/  ISETP.GE.AND P3, PT, R23, c[0x0][0x3c8], PT ;  /* 0x0000f20017007a0c */ /* 0x000fc60003f66270 */
[----:B------:R1:W-:Y:S04]  /*1d280*/  @!P1 ST.E.64 [R8.64], R108 ;  /* 0x0000006c08009985 */ /* 0x0003e8000c101b0a */
[----:B------:R2:W-:Y:S01]  /*1d290*/  @!P0 ST.E.64 [R2.64], R112 ;  /* 0x0000007002008985 */ /* 0x0005e2000c101b0a */
[----:B-1----:R-:W-:Y:S02]  /*1d2a0*/  @!P5 LEA R8, P0, R25, R0, 0x2 ;  /* 0x000000001908d211 */ /* 0x002fe400078010ff */
[----:B--2---:R-:W-:-:S13]  /*1d2b0*/  ISETP.GE.AND P4, PT, R14, c[0x0][0x3c8], PT ;  /* 0x0000f2000e007a0c */ /* 0x004fda0003f86270 */
[----:B------:R-:W-:Y:S02]  /*1d2c0*/  @!P4 LEA R2, P6, R14, R0, 0x2 ;  /* 0x000000000e02c211 */ /* 0x000fe400078c10ff */
[----:B------:R-:W-:Y:S02]  /*1d2d0*/  ISETP.GE.AND P2, PT, R21, c[0x0][0x3c8], PT ;  /* 0x0000f20015007a0c */ /* 0x000fe40003f46270 */
[----:B---3--:R-:W-:Y:S02]  /*1d2e0*/  ISETP.GE.AND P1, PT, R19, c[0x0][0x3c8], PT ;  /* 0x0000f20013007a0c */ /* 0x008fe40003f26270 */
[----:B-----5:R-:W-:-:S05]  /*1d2f0*/  @!P5 LEA.HI.X R9, R25, R4, R26, 0x2, P0 ;  /* 0x000000041909d211 */ /* 0x020fca00000f141a */
[----:B------:R-:W-:Y:S01]  /*1d300*/  @!P5 ST.E.64 [R8.64], R116 ;  /* 0x000000740800d985 */ /* 0x000fe2000c101b0a */
[----:B----4-:R-:W-:Y:S02]  /*1d310*/  @!P4 LEA.HI.X R3, R14, R4, R15, 0x2, P6 ;  /* 0x000000040e03c211 */ /* 0x010fe400030f140f */
[-C--:B------:R-:W-:Y:S02]  /*1d320*/  @!P3 LEA R14, P5, R23, R0.reuse, 0x2 ;  /* 0x00000000170eb211 */ /* 0x080fe400078a10ff */
[----:B------:R-:W-:Y:S01]  /*1d330*/  ISETP.GE.AND P0, PT, R13, c[0x0][0x3c8], PT ;  /* 0x0000f2000d007a0c */ /* 0x000fe20003f06270 */
[----:B------:R1:W-:Y:S01]  /*1d340*/  @!P4 ST.E.64 [R2.64], R120 ;  /* 0x000000780200c985 */ /* 0x0003e2000c101b0a */
[----:B------:R-:W-:-:S04]  /*1d350*/  @!P2 LEA R10, P6, R21, R0, 0x2 ;  /* 0x00000000150aa211 */ /* 0x000fc800078c10ff */
[----:B------:R-:W-:-:S05]  /*1d360*/  @!P2 LEA.HI.X R11, R21, R4, R22, 0x2, P6 ;  /* 0x00000004150ba211 */ /* 0x000fca00030f1416 */
[----:B-1----:R-:W-:-:S04]  /*1d370*/  P2R R2, PR, RZ, 0x20 ;  /* 0x00000020ff027803 */ /* 0x002fc80000000000 */
[----:B------:R-:W-:Y:S02]  /*1d380*/  ISETP.NE.AND P4, PT, R2, RZ, PT ;  /* 0x000000ff0200720c */ /* 0x000fe40003f85270 */
[----:B------:R-:W-:Y:S02]  /*1d390*/  @!P1 LEA R8, P5, R19, R0, 0x2 ;  /* 0x0000000013089211 */ /* 0x000fe400078a10ff */
[----:B------:R-:W-:Y:S02]  /*1d3a0*/  @!P3 LEA.HI.X R15, R23, R4, R24, 0x2, P4 ;  /* 0x00000004170fb211 */ /* 0x000fe400020f1418 */
[----:B------:R-:W-:Y:S02]  /*1d3b0*/  @!P0 LEA R2, P4, R13, R0, 0x2 ;  /* 0x000000000d028211 */ /* 0x000fe400078810ff */
[-C--:B------:R-:W-:Y:S02]  /*1d3c0*/  @!P1 LEA.HI.X R9, R19, R4.reuse, R20, 0x2, P5 ;  /* 0x0000000413099211 */ /* 0x080fe400028f1414 */
[----:B------:R-:W-:Y:S01]  /*1d3d0*/  @!P0 LEA.HI.X R3, R13, R4, R18, 0x2, P4 ;  /* 0x000000040d038211 */ /* 0x000fe200020f1412 */
[----:B------:R1:W-:Y:S04]  /*1d3e0*/  @!P3 ST.E.64 [R14.64], R124 ;  /* 0x0000007c0e00b985 */ /* 0x0003e8000c101b0a */
[----:B------:R1:W-:Y:S04]  /*1d3f0*/  @!P2 ST.E.64 [R10.64], R128 ;  /* 0x000000800a00a985 */ /* 0x0003e8000c101b0a */
[----:B------:R1:W-:Y:S04]  /*1d400*/  @!P1 ST.E.64 [R8.64], R132 ;  /* 0x0000008408009985 */ /* 0x0003e8000c101b0a */
[----:B------:R1:W-:Y:S02]  /*1d410*/  @!P0 ST.E.64 [R2.64], R136 ;  /* 0x0000008802008985 */ /* 0x0003e4000c101b0a */
.L_x_2473:
[----:B------:R-:W-:Y:S05]  /*1d420*/  BSYNC B0 ;  /* 0x0000000000007941 */ /* 0x000fea0003800000 */
.L_x_2472:
[----:B------:R-:W-:Y:S05]  /*1d430*/  BRA.DIV ~URZ, `(.L_x_2474) ;  /* 0x00004ce27f007947 */ /* 0x000fea000b800000 */
[----:B--2---:R2:W1:Y:S04]  /*1d440*/  SHFL.IDX PT, R4, R5, 0x1, 0x1c1f ;  /* 0x003c1f0005047f89 */ /* 0x00446800000e0000 */
[----:B----4-:R2:W4:Y:S02]  /*1d450*/  SHFL.IDX PT, R0, R6, 0x1, 0x1c1f ;  /* 0x003c1f0006007f89 */ /* 0x01052400000e0000 */
.L_x_2568:
[----:B------:R-:W-:-:S13]  /*1d460*/  ISETP.GE.AND P0, PT, R16, R17, PT ;  /* 0x000000111000720c */ /* 0x000fda0003f06270 */
[----:B------:R-:W-:Y:S05]  /*1d470*/  @P0 BRA `(.L_x_2469) ;  /* 0x00001a5000000947 */ /* 0x000fea0003800000 */
[----:B-1----:R-:W5:Y:S04]  /*1d480*/  LDL R8, [R1+0x158] ;  /* 0x0001580001087983 */ /* 0x002f680000100800 */
[----:B--23--:R-:W2:Y:S04]  /*1d490*/  LDL R6, [R1+0x154] ;  /* 0x0001540001067983 */ /* 0x00cea80000100800 */
[----:B------:R-:W3:Y:S04]  /*1d4a0*/  LDL R23, [R1+0x150] ;  /* 0x0001500001177983 */ /* 0x000ee80000100800 */
        /* <DEDUP_REMOVED lines=25> */
[C---:B------:R-:W-:Y:S02]  /*1d640*/  @!P2 LEA R10, P3, R6.reuse, R0, 0x2 ;  /* 0x00000000060aa211 */ /* 0x040fe400078610ff */
        /* <DEDUP_REMOVED lines=181> */
.L_x_2454:
[----:B------:R-:W2:Y:S01]  /*1e1a0*/  LDL R8, [R1+0xac] ;  /* 0x0000ac0001087983 */ /* 0x000ea20000100800 */
[----:B------:R-:W-:Y:S02]  /*1e1b0*/  ISETP.NE.U32.AND P0, PT, RZ, c[0x0][0x508], PT ;  /* 0x00014200ff007a0c */ /* 0x000fe40003f05070 */
[----:B------:R-:W-:Y:S01]  /*1e1c0*/  ISETP.NE.U32.AND P2, PT, RZ, c[0x0][0x500], PT ;  /* 0x00014000ff007a0c */ /* 0x000fe20003f45070 */
[----:B------:R-:W4:Y:S01]  /*1e1d0*/  LDL.LU R6, [R1+0xb0] ;  /* 0x0000b00001067983 */ /* 0x000f220000300800 */
[----:B------:R-:W-:Y:S02]  /*1e1e0*/  ISETP.NE.AND.EX P0, PT, RZ, c[0x0][0x50c], PT, P0 ;  /* 0x00014300ff007a0c */ /* 0x000fe40003f05300 */
[----:B------:R-:W-:Y:S01]  /*1e1f0*/  ISETP.NE.AND.EX P2, PT, RZ, c[0x0][0x504], PT, P2 ;  /* 0x00014100ff007a0c */ /* 0x000fe20003f45320 */
[----:B------:R-:W-:Y:S02]  /*1e200*/  IMAD.MOV.U32 R4, RZ, RZ, 0x4 ;  /* 0x00000004ff047424 */ /* 0x000fe400078e00ff */
[----:B------:R-:W-:-:S02]  /*1e210*/  IMAD.MOV.U32 R21, RZ, RZ, c[0x0][0x388] ;  /* 0x0000e200ff157624 */ /* 0x000fc400078e00ff */
[----:B------:R-:W-:Y:S02]  /*1e220*/  IMAD.MOV.U32 R0, RZ, RZ, RZ ;  /* 0x000000ffff007224 */ /* 0x000fe400078e00ff */
[----:B--2---:R-:W-:-:S04]  /*1e230*/  IMAD.WIDE R2, R8, R4, c[0x0][0x500] ;  /* 0x0001400008027625 */ /* 0x004fc800078e0204 */
[----:B------:R-:W-:Y:S02]  /*1e240*/  @P0 IMAD.WIDE R4, R8, R4, c[0x0][0x508] ;  /* 0x0001420008040625 */ /* 0x000fe400078e0204 */
[----:B------:R2:W5:Y:S04]  /*1e250*/  @P2 LDG.E R0, [R2.64] ;  /* 0x0000000a02002981 */ /* 0x000568000c1e1900 */
[----:B------:R2:W5:Y:S01]  /*1e260*/  @P0 LDG.E R21, [R4.64] ;  /* 0x0000000a04150981 */ /* 0x000562000c1e1900 */
[----:B----4-:R-:W-:-:S04]  /*1e270*/  ISETP.NE.AND P1, PT, R6, RZ, PT ;  /* 0x000000ff0600720c */ /* 0x010fc80003f25270 */
[----:B------:R-:W-:Y:S01]  /*1e280*/  SEL R22, R6, c[0x0][0x3d4], P1 ;  /* 0x0000f50006167a07 */ /* 0x000fe20000800000 */
[----:B------:R-:W-:Y:S05]  /*1e290*/  @P0 BRA `(.L_x_2475) ;  /* 0x0000004000000947 */ /* 0x000fea0003800000 */
[----:B------:R-:W-:Y:S05]  /*1e2a0*/  @!P2 BRA `(.L_x_2475) ;  /* 0x000000300000a947 */ /* 0x000fea0003800000 */
[----:B--2---:R2:W4:Y:S04]  /*1e2b0*/  LDG.E R4, [R2.64] ;  /* 0x0000000a02047981 */ /* 0x004528000c1e1900 */
[----:B--2---:R-:W4:Y:S02]  /*1e2c0*/  LDG.E R2, [R2.64+0x4] ;  /* 0x0000040a02027981 */ /* 0x004f24000c1e1900 */
[----:B----45:R-:W-:Y:S02]  /*1e2d0*/  IADD3 R21, -R4, R2, RZ ;  /* 0x0000000204157210 */ /* 0x030fe40007ffe1ff */
.L_x_2475:
[----:B--2---:R-:W2:Y:S01]  /*1e2e0*/  LDL.LU R3, [R1+0xa8] ;  /* 0x0000a80001037983 */ /* 0x004ea20000300800 */
[----:B------:R-:W-:Y:S01]  /*1e2f0*/  SHF.R.S32.HI R2, RZ, 0x1f, R8 ;  /* 0x0000001fff027819 */ /* 0x000fe20000011408 */
[----:B------:R-:W-:Y:S01]  /*1e300*/  BSSY B0, `(.L_x_2476) ;  /* 0x0000039000007945 */ /* 0x000fe20003800000 */
[----:B-----5:R-:W-:Y:S01]  /*1e310*/  SHF.R.S32.HI R20, RZ, 0x1f, R0 ;  /* 0x0000001fff147819 */ /* 0x020fe20000011400 */
[----:B------:R-:W4:Y:S01]  /*1e320*/  S2R R4, SR_TID.X ;  /* 0x0000000000047919 */ /* 0x000f220000002100 */
[----:B------:R-:W-:-:S02]  /*1e330*/  SEL R13, R8, RZ, !P2 ;  /* 0x000000ff080d7207 */ /* 0x000fc40005000000 */
[----:B------:R-:W-:Y:S02]  /*1e340*/  SEL R23, R2, RZ, !P2 ;  /* 0x000000ff02177207 */ /* 0x000fe40005000000 */
[----:B----4-:R-:W-:Y:S02]  /*1e350*/  ISETP.GT.AND P0, PT, R4, 0x7f, PT ;  /* 0x0000007f0400780c */ /* 0x010fe40003f04270 */
        /* <DEDUP_REMOVED lines=11> */
[----:B------:R4:W5:Y:S08]  /*1e410*/  LDC.64 R10, c[0x0][R2+0x170] ;  /* 0x00005c00020a7b82 */ /* 0x0009700000000a00 */
[----:B------:R4:W1:Y:S08]  /*1e420*/  LDC.64 R8, c[0x0][R2+0x168] ;  /* 0x00005a0002087b82 */ /* 0x0008700000000a00 */
[----:B------:R4:W3:Y:S08]  /*1e430*/  LDC.64 R16, c[0x0][R2+0x178] ;  /* 0x00005e0002107b82 */ /* 0x0008f00000000a00 */
[----:B------:R4:W2:Y:S02]  /*1e440*/  LDC.64 R14, c[0x0][R2+0x160] ;  /* 0x00005800020e7b82 */ /* 0x0008a40000000a00 */
[----:B----4-:R-:W-:-:S02]  /*1e450*/  IMAD.MOV.U32 R2, RZ, RZ, c[0x0][0x4e8] ;  /* 0x00013a00ff027624 */ /* 0x010fc400078e00ff */
[-C--:B-----5:R-:W-:Y:S02]  /*1e460*/  IMAD R3, R11, R13.reuse, RZ ;  /* 0x0000000d0b037224 */ /* 0x0a0fe400078e02ff */
[----:B------:R-:W-:Y:S01]  /*1e470*/  IMAD.WIDE.U32 R4, R10, R13, RZ ;  /* 0x0000000d0a047225 */ /* 0x000fe200078e00ff */
[----:B------:R-:W-:Y:S02]  /*1e480*/  ISETP.NE.AND P0, PT, R2, 0x1, PT ;  /* 0x000000010200780c */ /* 0x000fe40003f05270 */
[----:B------:R-:W-:Y:S01]  /*1e490*/  MOV R2, R18 ;  /* 0x0000001200027202 */ /* 0x000fe20000000f00 */
[----:B------:R-:W-:Y:S02]  /*1e4a0*/  IMAD R10, R10, R23, R3 ;  /* 0x000000170a0a7224 */ /* 0x000fe400078e0203 */
[-C--:B-1----:R-:W-:Y:S02]  /*1e4b0*/  IMAD R11, R9, R6.reuse, RZ ;  /* 0x00000006090b7224 */ /* 0x082fe400078e02ff */
[----:B------:R-:W-:-:S04]  /*1e4c0*/  IMAD.WIDE.U32 R8, R8, R6, RZ ;  /* 0x0000000608087225 */ /* 0x000fc800078e00ff */
[----:B------:R-:W-:Y:S01]  /*1e4d0*/  IMAD.IADD R11, R9, 0x1, R11 ;  /* 0x00000001090b7824 */ /* 0x000fe200078e020b */
[----:B------:R-:W-:Y:S01]  /*1e4e0*/  IADD3 R9, R5, R10, RZ ;  /* 0x0000000a05097210 */ /* 0x000fe20007ffe0ff */
[----:B------:R-:W-:-:S05]  /*1e4f0*/  @P0 IMAD.HI.U32 R19, R18, c[0x0][0x4ec], RZ ;  /* 0x00013b0012130a27 */ /* 0x000fca00078e00ff */
[----:B------:R-:W-:Y:S02]  /*1e500*/  @P0 SHF.R.U32.HI R2, RZ, c[0x0][0x4f0], R19 ;  /* 0x00013c00ff020a19 */ /* 0x000fe40000011613 */
[----:B------:R-:W-:-:S03]  /*1e510*/  IADD3 R19, P1, P0, R4, R8, R0 ;  /* 0x0000000804137210 */ /* 0x000fc6000783e000 */
[----:B------:R-:W-:Y:S01]  /*1e520*/  IMAD.MOV R8, RZ, RZ, -R2 ;  /* 0x000000ffff087224 */ /* 0x000fe200078e0a02 */
[----:B------:R-:W-:Y:S02]  /*1e530*/  IADD3.X R11, R9, R11, R20, P1, P0 ;  /* 0x0000000b090b7210 */ /* 0x000fe40000fe0414 */
[----:B--2---:R-:W-:-:S05]  /*1e540*/  SEL R3, R24, RZ, P2 ;  /* 0x000000ff18037207 */ /* 0x004fca0001000000 */
[-C--:B---3--:R-:W-:Y:S02]  /*1e550*/  IMAD R10, R17, R3.reuse, RZ ;  /* 0x00000003110a7224 */ /* 0x088fe400078e02ff */
[----:B------:R-:W-:-:S04]  /*1e560*/  IMAD.WIDE.U32 R4, R16, R3, RZ ;  /* 0x0000000310047225 */ /* 0x000fc800078e00ff */
[----:B------:R-:W-:Y:S01]  /*1e570*/  IMAD R3, R8, c[0x0][0x4e8], R18 ;  /* 0x00013a0008037a24 */ /* 0x000fe200078e0212 */
[----:B------:R-:W-:Y:S02]  /*1e580*/  IADD3 R9, R5, R10, RZ ;  /* 0x0000000a05097210 */ /* 0x000fe40007ffe0ff */
[----:B------:R-:W-:Y:S02]  /*1e590*/  IADD3 R4, P1, P0, R2, R19, R4 ;  /* 0x0000001302047210 */ /* 0x000fe4000783e004 */
[----:B------:R-:W-:Y:S01]  /*1e5a0*/  SHF.R.S32.HI R5, RZ, 0x1f, R2 ;  /* 0x0000001fff057819 */ /* 0x000fe20000011402 */
[----:B------:R-:W-:Y:S01]  /*1e5b0*/  IMAD R2, R15, R3, RZ ;  /* 0x000000030f027224 */ /* 0x000fe200078e02ff */
[----:B------:R-:W-:Y:S02]  /*1e5c0*/  SHF.R.S32.HI R8, RZ, 0x1f, R3 ;  /* 0x0000001fff087819 */ /* 0x000fe40000011403 */
[----:B------:R-:W-:Y:S01]  /*1e5d0*/  IADD3.X R5, R5, R11, R9, P1, P0 ;  /* 0x0000000b05057210 */ /* 0x000fe20000fe0409 */
[----:B------:R-:W-:-:S02]  /*1e5e0*/  IMAD.MOV.U32 R9, RZ, RZ, c[0x0][0x4a8] ;  /* 0x00012a00ff097624 */ /* 0x000fc400078e00ff */
        /* <DEDUP_REMOVED lines=10> */
.L_x_2477:
[----:B------:R-:W-:Y:S05]  /*1e690*/  BSYNC B0 ;  /* 0x0000000000007941 */ /* 0x000fea0003800000 */
.L_x_2476:
[----:B------:R-:W-:-:S13]  /*1e6a0*/  ISETP.GT.AND P0, PT, R22, 0x1, PT ;  /* 0x000000011600780c */ /* 0x000fda0003f04270 */
[----:B------:R-:W-:Y:S05]  /*1e6b0*/  @P0 BRA `(.L_x_2469) ;  /* 0x0000081000000947 */ /* 0x000fea0003800000 */
[----:B------:R-:W2:Y:S01]  /*1e6c0*/  LDL.LU R9, [R1+0xa0] ;  /* 0x0000a00001097983 */ /* 0x000ea20000300800 */
[----:B-1----:R-:W-:Y:S01]  /*1e6d0*/  MOV R2, c[0x0][0x4e8] ;  /* 0x00013a0000027a02 */ /* 0x002fe20000000f00 */
[----:B------:R-:W-:Y:S02]  /*1e6e0*/  IMAD R4, R20, c[0x0][0x3a0], RZ ;  /* 0x0000e80014047a24 */ /* 0x000fe400078e02ff */
[----:B------:R-:W-:Y:S01]  /*1e6f0*/  IMAD R5, R23, c[0x0][0x3f0], RZ ;  /* 0x0000fc0017057a24 */ /* 0x000fe200078e02ff */
[----:B------:R-:W-:Y:S01]  /*1e700*/  ISETP.NE.AND P0, PT, R2, 0x1, PT ;  /* 0x000000010200780c */ /* 0x000fe20003f05270 */
[----:B------:R-:W-:-:S04]  /*1e710*/  IMAD.WIDE.U32 R2, R0, c[0x0][0x3a0], RZ ;  /* 0x0000e80000027a25 */ /* 0x000fc800078e00ff */
[----:B------:R-:W-:Y:S01]  /*1e720*/  IMAD R0, R0, c[0x0][0x3a4], R4 ;  /* 0x0000e90000007a24 */ /* 0x000fe200078e0204 */
[----:B------:R-:W-:-:S04]  /*1e730*/  LEA R4, R146, R145, 0x5 ;  /* 0x0000009192047211 */ /* 0x000fc800078e28ff */
[----:B------:R-:W-:-:S05]  /*1e740*/  IADD3 R3, R3, R0, RZ ;  /* 0x0000000003037210 */ /* 0x000fca0007ffe0ff */
[----:B------:R-:W-:-:S04]  /*1e750*/  IMAD.WIDE.U32 R2, R6, c[0x0][0x3e8], R2 ;  /* 0x0000fa0006027a25 */ /* 0x000fc800078e0002 */
[----:B------:R-:W-:-:S04]  /*1e760*/  IMAD R3, R6, c[0x0][0x3ec], R3 ;  /* 0x0000fb0006037a24 */ /* 0x000fc800078e0203 */
[----:B------:R-:W-:Y:S01]  /*1e770*/  IMAD.WIDE.U32 R2, R13, c[0x0][0x3f0], R2 ;  /* 0x0000fc000d027a25 */ /* 0x000fe200078e0002 */
[----:B--2---:R-:W-:-:S04]  /*1e780*/  IADD3 R4, R9, R4, RZ ;  /* 0x0000000409047210 */ /* 0x004fc80007ffe0ff */
[----:B------:R-:W-:Y:S01]  /*1e790*/  MOV R0, R4 ;  /* 0x0000000400007202 */ /* 0x000fe20000000f00 */
[----:B------:R-:W-:-:S05]  /*1e7a0*/  @P0 IMAD.HI.U32 R8, R4, c[0x0][0x4ec], RZ ;  /* 0x00013b0004080a27 */ /* 0x000fca00078e00ff */
[----:B------:R-:W-:Y:S01]  /*1e7b0*/  @P0 SHF.R.U32.HI R0, RZ, c[0x0][0x4f0], R8 ;  /* 0x00013c00ff000a19 */ /* 0x000fe20000011608 */
[----:B------:R-:W-:Y:S01]  /*1e7c0*/  IMAD R8, R13, c[0x0][0x3f4], R5 ;  /* 0x0000fd000d087a24 */ /* 0x000fe200078e0205 */
[----:B------:R-:W-:Y:S02]  /*1e7d0*/  IADD3 R13, R145, R9, RZ ;  /* 0x00000009910d7210 */ /* 0x000fe40007ffe0ff */
[----:B------:R-:W-:Y:S02]  /*1e7e0*/  SHF.R.S32.HI R6, RZ, 0x1f, R0 ;  /* 0x0000001fff067819 */ /* 0x000fe40000011400 */
[----:B------:R-:W-:Y:S02]  /*1e7f0*/  IADD3 R5, -R0, RZ, RZ ;  /* 0x000000ff00057210 */ /* 0x000fe40007ffe1ff */
[----:B------:R-:W-:Y:S01]  /*1e800*/  IADD3 R3, R3, R8, RZ ;  /* 0x0000000803037210 */ /* 0x000fe20007ffe0ff */
[----:B------:R-:W-:Y:S02]  /*1e810*/  IMAD R6, R6, c[0x0][0x3e0], RZ ;  /* 0x0000f80006067a24 */ /* 0x000fe400078e02ff */
[----:B------:R-:W-:-:S02]  /*1e820*/  IMAD R4, R5, c[0x0][0x4e8], R4 ;  /* 0x00013a0005047a24 */ /* 0x000fc400078e0204 */
        /* <DEDUP_REMOVED lines=12> */
.L_x_2569:
[----:B------:R-:W-:Y:S05]  /*1e8f0*/  BRA.DIV ~URZ, `(.L_x_2479) ;  /* 0x000039627f007947 */ /* 0x000fea000b800000 */
[----:B------:R4:W1:Y:S02]  /*1e900*/  SHFL.IDX PT, R0, R16, RZ, 0x181f ;  /* 0x00181fff10007589 */ /* 0x00086400000e0000 */
.L_x_2570:
        /* <DEDUP_REMOVED lines=20> */
.L_x_2481:
[----:B------:R-:W-:Y:S05]  /*1ea50*/  BSYNC B0 ;  /* 0x0000000000007941 */ /* 0x000fea0003800000 */
.L_x_2480:
[----:B------:R-:W-:Y:S05]  /*1ea60*/  BRA.DIV ~URZ, `(.L_x_2482) ;  /* 0x000038627f007947 */ /* 0x000fea000b800000 */
[----:B--2---:R2:W3:Y:S04]  /*1ea70*/  SHFL.IDX PT, R4, R5, 0x1, 0x181f ;  /* 0x00381f0005047f89 */ /* 0x0044e800000e0000 */
[----:B-1----:R2:W1:Y:S02]  /*1ea80*/  SHFL.IDX PT, R0, R16, 0x1, 0x181f ;  /* 0x00381f0010007f89 */ /* 0x00246400000e0000 */
.L_x_2571:
        /* <DEDUP_REMOVED lines=20> */
.L_x_2484:
[----:B------:R-:W-:Y:S05]  /*1ebd0*/  BSYNC B0 ;  /* 0x0000000000007941 */ /* 0x000fea0003800000 */
.L_x_2483:
[----:B------:R-:W-:Y:S05]  /*1ebe0*/  BRA.DIV ~URZ, `(.L_x_2485) ;  /* 0x000037b27f007947 */ /* 0x000fea000b800000 */
[----:B---3--:R3:W2:Y:S02]  /*1ebf0*/  SHFL.IDX PT, R4, R5, 0x2, 0x181f ;  /* 0x00581f0005047f89 */ /* 0x0086a400000e0000 */
.L_x_2572:
[----:B------:R-:W-:Y:S05]  /*1ec00*/  BRA.DIV ~URZ, `(.L_x_2486) ;  /* 0x000038027f007947 */ /* 0x000fea000b800000 */
[----:B-1----:R1:W3:Y:S02]  /*1ec10*/  SHFL.IDX PT, R0, R16, 0x2, 0x181f ;  /* 0x00581f0010007f89 */ /* 0x0022e400000e0000 */
.L_x_2573:
        /* <DEDUP_REMOVED lines=8> */
[-C--:B---3--:R-:W-:Y:S02]  /*1eca0*/  @!P3 LEA R14, P4, R140, R0.reuse, 0x1 ;  /* 0x000000008c0eb211 */ /* 0x088fe400078808ff */
        /* <DEDUP_REMOVED lines=11> */
.L_x_2488:
[----:B------:R-:W-:Y:S05]  /*1ed60*/  BSYNC B0 ;  /* 0x0000000000007941 */ /* 0x000fea0003800000 */
.L_x_2487:
[----:B------:R-:W-:Y:S05]  /*1ed70*/  BRA.DIV ~URZ, `(.L_x_2489) ;  /* 0x000037027f007947 */ /* 0x000fea000b800000 */
[----:B--2---:R2:W1:Y:S04]  /*1ed80*/  SHFL.IDX PT, R4, R5, 0x3, 0x181f ;  /* 0x00781f0005047f89 */ /* 0x00446800000e0000 */
[----:B---3--:R2:W3:Y:S02]  /*1ed90*/  SHFL.IDX PT, R0, R16, 0x3, 0x181f ;  /* 0x00781f0010007f89 */ /* 0x0084e400000e0000 */
.L_x_2574:
[----:B------:R-:W-:-:S04]  /*1eda0*/  IADD3 R13, R13, 0x60, RZ ;  /* 0x000000600d0d7810 */ /* 0x000fc80007ffe0ff */
        /* <DEDUP_REMOVED lines=18> */
.L_x_2469:
[----:B------:R-:W-:Y:S05]  /*1eed0*/  BSYNC B1 ;  /* 0x0000000000017941 */ /* 0x000fea0003800000 */
.L_x_2453:
[----:B-1----:R1:W5:Y:S01]  /*1eee0*/  LDL R11, [R1+0xac] ;  /* 0x0000ac00010b7983 */ /* 0x0023620000100800 */
[----:B------:R-:W-:-:S13]  /*1eef0*/  ISETP.NE.AND P0, PT, RZ, UR8, PT ;  /* 0x00000008ff007c0c */ /* 0x000fda000bf05270 */
[----:B------:R-:W-:Y:S01]  /*1ef00*/  @P0 WARPSYNC 0xffffffff ;  /* 0xffffffff00000948 */ /* 0x000fe20003800000 */
[----:B------:R-:W-:Y:S06]  /*1ef10*/  @P0 BAR.SYNC.DEFER_BLOCKING 0x5, 0x100 ;  /* 0x0144000000000b1d */ /* 0x000fec0000010000 */
[----:B-----5:R-:W5:Y:S02]  /*1ef20*/  @P0 LDS.128 R8, [0x20080] ;  /* 0x02008000ff080984 */ /* 0x020f640000000c00 */
[----:B-----5:R-:W-:Y:S01]  /*1ef30*/  IMAD.MOV.U32 R2, RZ, RZ, R8 ;  /* 0x000000ffff027224 */ /* 0x020fe200078e0008 */
[----:B---34-:R-:W-:Y:S01]  /*1ef40*/  MOV R0, R9 ;  /* 0x0000000900007202 */ /* 0x018fe20000000f00 */
[----:B------:R1:W-:Y:S04]  /*1ef50*/  @P0 STL.64 [R1+0xa8], R10 ;  /* 0x0000a80a01000387 */ /* 0x0003e80000100a00 */
[----:B------:R1:W-:Y:S04]  /*1ef60*/  @P0 STL [R1+0x15c], R0 ;  /* 0x00015c0001000387 */ /* 0x0003e80000100800 */
[----:B------:R1:W-:Y:S04]  /*1ef70*/  @P0 STL [R1+0xd4], R2 ;  /* 0x0000d40201000387 */ /* 0x0003e80000100800 */
[----:B------:R-:W-:Y:S06]  /*1ef80*/  @P0 BAR.ARV 0x4, 0x100 ;  /* 0x0104000000000b1d */ /* 0x000fec0000002000 */
[----:B------:R-:W-:Y:S05]  /*1ef90*/  @P0 BRA `(.L_x_2490) ;  /* 0x0000106000000947 */ /* 0x000fea0003800000 */
[----:B-1----:R-:W1:Y:S01]  /*1efa0*/  S2R R0, SR_TID.X ;  /* 0x0000000000007919 */ /* 0x002e620000002100 */
[----:B------:R-:W-:Y:S01]  /*1efb0*/  IMAD.MOV.U32 R8, RZ, RZ, RZ ;  /* 0x000000ffff087224 */ /* 0x000fe200078e00ff */
[----:B-1----:R-:W-:-:S04]  /*1efc0*/  LOP3.LUT R14, R0, 0x1f, RZ, 0xc0, !PT ;  /* 0x0000001f000e7812 */ /* 0x002fc800078ec0ff */
[----:B------:R-:W-:Y:S01]  /*1efd0*/  ISETP.NE.AND P6, PT, R14, 0x1f, PT ;  /* 0x0000001f0e00780c */ /* 0x000fe20003fc5270 */
[----:B------:R-:W-:Y:S10]  /*1efe0*/  BRA.DIV ~URZ, `(.L_x_2491) ;  /* 0x000035627f007947 */ /* 0x000ff4000b800000 */
[----:B------:R1:W3:Y:S02]  /*1eff0*/  SHFL.IDX PT, R10, R147, RZ, 0x1f ;  /* 0x00001fff930a7589 */ /* 0x0002e400000e0000 */
.L_x_2575:
[----:B------:R-:W-:Y:S05]  /*1f000*/  BRA.DIV ~URZ, `(.L_x_2492) ;  /* 0x000035b27f007947 */ /* 0x000fea000b800000 */
[----:B------:R4:W1:Y:S02]  /*1f010*/  SHFL.IDX PT, R9, R147, 0x1, 0x1f ;  /* 0x00201f0093097f89 */ /* 0x00086400000e0000 */
.L_x_2576:
[----:B------:R-:W5:Y:S01]  /*1f020*/  LDL R0, [R1+0xac] ;  /* 0x0000ac0001007983 */ /* 0x000f620000100800 */
[----:B--2---:R-:W-:Y:S02]  /*1f030*/  IMAD.MOV.U32 R6, RZ, RZ, RZ ;  /* 0x000000ffff067224 */ /* 0x004fe400078e00ff */
[----:B-----5:R-:W-:-:S05]  /*1f040*/  IMAD.IADD R0, R0, 0x1, R14 ;  /* 0x0000000100007824 */ /* 0x020fca00078e020e */
[----:B------:R-:W-:-:S13]  /*1f050*/  ISETP.GE.OR P0, PT, R0, c[0x0][0x53c], !P6 ;  /* 0x00014f0000007a0c */ /* 0x000fda0007706670 */
[----:B------:R-:W-:Y:S01]  /*1f060*/  @!P0 MOV R2, 0x4 ;  /* 0x0000000400028802 */ /* 0x000fe20000000f00 */
[----:B------:R-:W-:-:S04]  /*1f070*/  @!P0 IMAD.MOV.U32 R4, RZ, RZ, 0x4 ;  /* 0x00000004ff048424 */ /* 0x000fc800078e00ff */
        /* <DEDUP_REMOVED lines=12> */
[----:B------:R2:W4:Y:S02]  /*1f140*/  SHFL.UP PT, R4, R0, 0x1, RZ ;  /* 0x0420000000047989 */ /* 0x00052400000e00ff */
.L_x_2577:
[----:B----4-:R-:W-:-:S04]  /*1f150*/  SEL R4, R4, RZ, P5 ;  /* 0x000000ff04047207 */ /* 0x010fc80002800000 */
[----:B--2---:R-:W-:Y:S01]  /*1f160*/  IADD3 R0, R0, R4, RZ ;  /* 0x0000000400007210 */ /* 0x004fe20007ffe0ff */
[----:B------:R-:W-:Y:S05]  /*1f170*/  BRA.DIV ~URZ, `(.L_x_2494) ;  /* 0x000034f27f007947 */ /* 0x000fea000b800000 */
        /* <DEDUP_REMOVED lines=12> */
[----:B------:R2:W4:Y:S02]  /*1f240*/  SHFL.IDX PT, R0, R4, 0x1f, 0x1f ;  /* 0x03e01f0004007f89 */ /* 0x00052400000e0000 */
.L_x_2578:
[----:B----4-:R-:W-:Y:S01]  /*1f250*/  IMAD R0, R0, c[0x0][0x538], RZ ;  /* 0x00014e0000007a24 */ /* 0x010fe200078e02ff */
[----:B------:R-:W-:Y:S04]  /*1f260*/  BSSY B1, `(.L_x_2495) ;  /* 0x00000cc000017945 */ /* 0x000fe80003800000 */
[----:B-1----:R-:W-:-:S04]  /*1f270*/  IADD3 R9, R0, R9, RZ ;  /* 0x0000000900097210 */ /* 0x002fc80007ffe0ff */
[----:B---3--:R-:W-:-:S13]  /*1f280*/  ISETP.GT.AND P0, PT, R9, R10, PT ;  /* 0x0000000a0900720c */ /* 0x008fda0003f04270 */
[----:B------:R-:W-:Y:S05]  /*1f290*/  @P0 BRA `(.L_x_2496) ;  /* 0x0000026000000947 */ /* 0x000fea0003800000 */
.L_x_2500:
[----:B------:R-:W3:Y:S02]  /*1f2a0*/  LDL.LU R0, [R1+0xac] ;  /* 0x0000ac0001007983 */ /* 0x000ee40000300800 */
[----:B---3--:R-:W-:-:S04]  /*1f2b0*/  IADD3 R0, R0, 0x1f, RZ ;  /* 0x0000001f00007810 */ /* 0x008fc80007ffe0ff */
[----:B------:R-:W-:-:S13]  /*1f2c0*/  ISETP.GE.AND P0, PT, R0, c[0x0][0x53c], PT ;  /* 0x00014f0000007a0c */ /* 0x000fda0003f06270 */
[----:B------:R-:W-:Y:S05]  /*1f2d0*/  @P0 BRA `(.L_x_2497) ;  /* 0x00000bf000000947 */ /* 0x000fea0003800000 */
[----:B------:R1:W-:Y:S01]  /*1f2e0*/  STL [R1+0xac], R0 ;  /* 0x0000ac0001007387 */ /* 0x0003e20000100800 */
[----:B------:R-:W-:Y:S02]  /*1f2f0*/  MOV R6, RZ ;  /* 0x000000ff00067202 */ /* 0x000fe40000000f00 */
[----:B------:R-:W-:Y:S02]  /*1f300*/  MOV R8, RZ ;  /* 0x000000ff00087202 */ /* 0x000fe40000000f00 */
[----:B-1----:R-:W-:-:S04]  /*1f310*/  IADD3 R0, R0, R14, RZ ;  /* 0x0000000e00007210 */ /* 0x002fc80007ffe0ff */
[----:B------:R-:W-:-:S13]  /*1f320*/  ISETP.GE.OR P0, PT, R0, c[0x0][0x53c], !P6 ;  /* 0x00014f0000007a0c */ /* 0x000fda0007706670 */
[----:B--2---:R-:W-:Y:S02]  /*1f330*/  @!P0 MOV R4, 0x4 ;  /* 0x0000000400048802 */ /* 0x004fe40000000f00 */
        /* <DEDUP_REMOVED lines=8> */
.L_x_2579:
        /* <DEDUP_REMOVED lines=16> */
.L_x_2580:
[----:B--2---:R-:W-:-:S05]  /*1f4c0*/  IMAD R0, R0, c[0x0][0x538], RZ ;  /* 0x00014e0000007a24 */ /* 0x004fca00078e02ff */
[----:B------:R-:W-:-:S04]  /*1f4d0*/  IADD3 R9, R0, R9, RZ ;  /* 0x0000000900097210 */ /* 0x000fc80007ffe0ff */
[----:B------:R-:W-:-:S13]  /*1f4e0*/  ISETP.GT.AND P0, PT, R9, R10, PT ;  /* 0x0000000a0900720c */ /* 0x000fda0003f04270 */
[----:B-1----:R-:W-:Y:S05]  /*1f4f0*/  @!P0 BRA `(.L_x_2500) ;  /* 0xfffffda000008947 */ /* 0x002fea000383ffff */
.L_x_2496:
[----:B------:R-:W-:-:S05]  /*1f500*/  IADD3 R9, -R0, R9, RZ ;  /* 0x0000000900097210 */ /* 0x000fca0007ffe1ff */
[----:B------:R-:W-:-:S05]  /*1f510*/  IMAD R0, R4, c[0x0][0x538], R9 ;  /* 0x00014e0004007a24 */ /* 0x000fca00078e0209 */
[----:B------:R-:W-:Y:S01]  /*1f520*/  ISETP.GT.AND P0, PT, R0, R10, PT ;  /* 0x0000000a0000720c */ /* 0x000fe20003f04270 */
[----:B------:R-:W-:-:S12]  /*1f530*/  BRA.DIV ~URZ, `(.L_x_2501) ;  /* 0x000034e27f007947 */ /* 0x000fd8000b800000 */
[----:B------:R-:W-:-:S03]  /*1f540*/  VOTE.ANY R5, PT, !P0 ;  /* 0x0000000000057806 */ /* 0x000fc600040e0100 */
.L_x_2581:
[----:B------:R-:W3:Y:S01]  /*1f550*/  LDL.LU R2, [R1+0xac] ;  /* 0x0000ac0001027983 */ /* 0x000ee20000300800 */
[----:B------:R-:W3:Y:S02]  /*1f560*/  POPC R0, R5 ;  /* 0x0000000500007309 */ /* 0x000ee40000000000 */
[----:B---3--:R-:W-:-:S05]  /*1f570*/  IADD3 R2, R0, R2, RZ ;  /* 0x0000000200027210 */ /* 0x008fca0007ffe0ff */
[----:B------:R1:W-:Y:S01]  /*1f580*/  STL [R1+0xac], R2 ;  /* 0x0000ac0201007387 */ /* 0x0003e20000100800 */
[----:B------:R-:W-:Y:S05]  /*1f590*/  BRA.DIV ~URZ, `(.L_x_2502) ;  /* 0x000034d27f007947 */ /* 0x000fea000b800000 */
[----:B------:R3:W4:Y:S04]  /*1f5a0*/  SHFL.IDX PT, R6, R6, R0, 0x1f ;  /* 0x00001f0006067589 */ /* 0x00072800000e0000 */
[----:B------:R3:W1:Y:S02]  /*1f5b0*/  SHFL.IDX PT, R8, R8, R0, 0x1f ;  /* 0x00001f0008087589 */ /* 0x00066400000e0000 */
.L_x_2582:
[----:B------:R-:W-:Y:S01]  /*1f5c0*/  ISETP.NE.AND P0, PT, R5, RZ, PT ;  /* 0x000000ff0500720c */ /* 0x000fe20003f05270 */
[----:B------:R-:W-:-:S12]  /*1f5d0*/  BSSY B0, `(.L_x_2503) ;  /* 0x0000005000007945 */ /* 0x000fd80003800000 */
[----:B------:R-:W-:Y:S05]  /*1f5e0*/  @!P0 BRA `(.L_x_2504) ;  /* 0x0000003000008947 */ /* 0x000fea0003800000 */
[----:B---3--:R-:W-:Y:S01]  /*1f5f0*/  IADD3 R0, R0, -0x1, RZ ;  /* 0xffffffff00007810 */ /* 0x008fe20007ffe0ff */
[----:B------:R-:W-:Y:S05]  /*1f600*/  BRA.DIV ~URZ, `(.L_x_2505) ;  /* 0x000035327f007947 */ /* 0x000fea000b800000 */
[----:B------:R3:W2:Y:S02]  /*1f610*/  SHFL.IDX PT, R11, R4, R0, 0x1f ;  /* 0x00001f00040b7589 */ /* 0x0006a400000e0000 */
.L_x_2504:
[----:B------:R-:W-:Y:S05]  /*1f620*/  BSYNC B0 ;  /* 0x0000000000007941 */ /* 0x000fea0003800000 */
.L_x_2503:
[----:B--23--:R-:W-:Y:S01]  /*1f630*/  IMAD R0, R11, c[0x0][0x538], R9 ;  /* 0x00014e000b007a24 */ /* 0x00cfe200078e0209 */
[----:B-1----:R-:W-:Y:S01]  /*1f640*/  ISETP.NE.AND P0, PT, R8, 0x1, PT ;  /* 0x000000010800780c */ /* 0x002fe20003f05270 */
[----:B------:R-:W-:Y:S03]  /*1f650*/  BSSY B0, `(.L_x_2506) ;  /* 0x0000083000007945 */ /* 0x000fe60003800000 */
[----:B------:R1:W-:Y:S01]  /*1f660*/  STL [R1+0xd4], R0 ;  /* 0x0000d40001007387 */ /* 0x0003e20000100800 */
[----:B------:R-:W-:-:S08]  /*1f670*/  IADD3 R9, -R0, R10, RZ ;  /* 0x0000000a00097210 */ /* 0x000fd00007ffe1ff */
[----:B------:R-:W-:Y:S05]  /*1f680*/  @!P0 BRA `(.L_x_2507) ;  /* 0x000003e000008947 */ /* 0x000fea0003800000 */
[----:B----4-:R-:W-:Y:S02]  /*1f690*/  IABS R4, R6 ;  /* 0x0000000600047213 */ /* 0x010fe40000000000 */
[----:B------:R-:W-:Y:S02]  /*1f6a0*/  IABS R5, R8 ;  /* 0x0000000800057213 */ /* 0x000fe40000000000 */
[----:B------:R-:W2:Y:S01]  /*1f6b0*/  I2F.RP R2, R4 ;  /* 0x0000000400027306 */ /* 0x000ea20000209400 */
[----:B------:R-:W-:-:S07]  /*1f6c0*/  IABS R11, R6 ;  /* 0x00000006000b7213 */ /* 0x000fce0000000000 */
[----:B------:R-:W-:Y:S08]  /*1f6d0*/  I2F.RP R13, R5 ;  /* 0x00000005000d7306 */ /* 0x000ff00000209400 */
[----:B--2---:R-:W2:Y:S02]  /*1f6e0*/  MUFU.RCP R2, R2 ;  /* 0x0000000200027308 */ /* 0x004ea40000001000 */
[----:B--2---:R-:W-:-:S06]  /*1f6f0*/  IADD3 R2, R2, 0xffffffe, RZ ;  /* 0x0ffffffe02027810 */ /* 0x004fcc0007ffe0ff */
[----:B------:R-:W2:Y:S02]  /*1f700*/  F2I.FTZ.U32.TRUNC.NTZ R3, R2 ;  /* 0x0000000200037305 */ /* 0x000ea4000021f000 */
[----:B-12---:R-:W-:Y:S02]  /*1f710*/  IMAD.MOV R0, RZ, RZ, -R3 ;  /* 0x000000ffff007224 */ /* 0x006fe400078e0a03 */
[----:B------:R-:W-:Y:S02]  /*1f720*/  IMAD.MOV.U32 R2, RZ, RZ, RZ ;  /* 0x000000ffff027224 */ /* 0x000fe400078e00ff */
[----:B------:R-:W-:Y:S01]  /*1f730*/  IMAD.MOV.U32 R10, RZ, RZ, R0 ;  /* 0x000000ffff0a7224 */ /* 0x000fe200078e0000 */
[----:B------:R-:W-:-:S03]  /*1f740*/  IABS R0, R9 ;  /* 0x0000000900007213 */ /* 0x000fc60000000000 */
[----:B------:R-:W-:-:S04]  /*1f750*/  IMAD R10, R10, R4, RZ ;  /* 0x000000040a0a7224 */ /* 0x000fc800078e02ff */
[----:B------:R-:W-:-:S04]  /*1f760*/  IMAD.HI.U32 R10, R3, R10, R2 ;  /* 0x0000000a030a7227 */ /* 0x000fc800078e0002 */
[----:B------:R-:W-:Y:S02]  /*1f770*/  IMAD.MOV.U32 R2, RZ, RZ, R0 ;  /* 0x000000ffff027224 */ /* 0x000fe400078e0000 */
[----:B------:R-:W-:-:S05]  /*1f780*/  IMAD.MOV R0, RZ, RZ, -R11 ;  /* 0x000000ffff007224 */ /* 0x000fca00078e0a0b */
[----:B------:R-:W-:Y:S01]  /*1f790*/  MOV R3, R0 ;  /* 0x0000000000037202 */ /* 0x000fe20000000f00 */
        /* <DEDUP_REMOVED lines=45> */
.L_x_2507:
[----:B-1----:R-:W2:Y:S01]  /*1fa70*/  LDL R0, [R1+0xac] ;  /* 0x0000ac0001007983 */ /* 0x002ea20000100800 */
[----:B------:R-:W-:-:S04]  /*1fa80*/  IMAD.MOV.U32 R4, RZ, RZ, 0x4 ;  /* 0x00000004ff047424 */ /* 0x000fc800078e00ff */
[----:B--2---:R-:W-:-:S06]  /*1fa90*/  IMAD.WIDE R4, R0, R4, c[0x0][0x590] ;  /* 0x0001640000047625 */ /* 0x004fcc00078e0204 */
[----:B------:R-:W2:Y:S01]  /*1faa0*/  LDG.E R4, [R4.64] ;  /* 0x0000000a04047981 */ /* 0x000ea2000c1e1900 */
[----:B------:R-:W-:Y:S01]  /*1fab0*/  IABS R8, R9 ;  /* 0x0000000900087213 */ /* 0x000fe20000000000 */
[----:B--2-4-:R-:W-:-:S05]  /*1fac0*/  IMAD R10, R4, R6, RZ ;  /* 0x00000006040a7224 */ /* 0x014fca00078e02ff */
[-C--:B------:R-:W-:Y:S02]  /*1fad0*/  IABS R5, R10.reuse ;  /* 0x0000000a00057213 */ /* 0x080fe40000000000 */
[----:B------:R-:W-:Y:S02]  /*1fae0*/  IABS R11, R10 ;  /* 0x0000000a000b7213 */ /* 0x000fe40000000000 */
[----:B------:R-:W1:Y:S08]  /*1faf0*/  I2F.RP R2, R5 ;  /* 0x0000000500027306 */ /* 0x000e700000209400 */
[----:B-1----:R-:W1:Y:S02]  /*1fb00*/  MUFU.RCP R2, R2 ;  /* 0x0000000200027308 */ /* 0x002e640000001000 */
[----:B-1----:R-:W-:-:S06]  /*1fb10*/  IADD3 R2, R2, 0xffffffe, RZ ;  /* 0x0ffffffe02027810 */ /* 0x002fcc0007ffe0ff */
[----:B------:R-:W1:Y:S02]  /*1fb20*/  F2I.FTZ.U32.TRUNC.NTZ R3, R2 ;  /* 0x0000000200037305 */ /* 0x000e64000021f000 */
[----:B-1----:R-:W-:Y:S02]  /*1fb30*/  IMAD.MOV R0, RZ, RZ, -R3 ;  /* 0x000000ffff007224 */ /* 0x002fe400078e0a03 */
[----:B------:R-:W-:Y:S02]  /*1fb40*/  IMAD.MOV.U32 R2, RZ, RZ, RZ ;  /* 0x000000ffff027224 */ /* 0x000fe400078e00ff */
[----:B------:R-:W-:-:S04]  /*1fb50*/  IMAD R0, R0, R5, RZ ;  /* 0x0000000500007224 */ /* 0x000fc800078e02ff */
        /* <DEDUP_REMOVED lines=12> */
[----:B------:R-:W-:-:S04]  /*1fc20*/  IMAD.MOV.U32 R2, RZ, RZ, R0 ;  /* 0x000000ffff027224 */ /* 0x000fc800078e0000 */
[----:B------:R-:W-:Y:S01]  /*1fc30*/  @!P1 IMAD.MOV R2, RZ, RZ, -R2 ;  /* 0x000000ffff029224 */ /* 0x000fe200078e0a02 */
[----:B------:R-:W-:-:S05]  /*1fc40*/  @!P0 LOP3.LUT R2, RZ, R10, RZ, 0x33, !PT ;  /* 0x0000000aff028212 */ /* 0x000fca00078e33ff */
[----:B------:R-:W-:Y:S02]  /*1fc50*/  IMAD R11, R4, R2, RZ ;  /* 0x00000002040b7224 */ /* 0x000fe400078e02ff */
[----:B------:R-:W-:-:S03]  /*1fc60*/  IMAD.MOV R2, RZ, RZ, -R2 ;  /* 0x000000ffff027224 */ /* 0x000fc600078e0a02 */
[----:B------:R-:W-:Y:S01]  /*1fc70*/  IADD3 R0, -R11, c[0x0][0x538], RZ ;  /* 0x00014e000b007a10 */ /* 0x000fe20007ffe1ff */
[----:B------:R-:W-:Y:S02]  /*1fc80*/  IMAD R9, R10, R2, R9 ;  /* 0x000000020a097224 */ /* 0x000fe400078e0209 */
[----:B------:R-:W-:Y:S01]  /*1fc90*/  IMAD.MOV.U32 R2, RZ, RZ, RZ ;  /* 0x000000ffff027224 */ /* 0x000fe200078e00ff */
[----:B------:R-:W-:-:S04]  /*1fca0*/  IMNMX R0, R4, R0, PT ;  /* 0x0000000004007217 */ /* 0x000fc80003800200 */
[-C--:B------:R-:W-:Y:S02]  /*1fcb0*/  IABS R4, R0.reuse ;  /* 0x0000000000047213 */ /* 0x080fe40000000000 */
[----:B------:R-:W-:Y:S02]  /*1fcc0*/  IABS R10, R0 ;  /* 0x00000000000a7213 */ /* 0x000fe40000000000 */
[----:B------:R-:W1:Y:S08]  /*1fcd0*/  I2F.RP R3, R4 ;  /* 0x0000000400037306 */ /* 0x000e700000209400 */
[----:B-1----:R-:W1:Y:S02]  /*1fce0*/  MUFU.RCP R3, R3 ;  /* 0x0000000300037308 */ /* 0x002e640000001000 */
[----:B-1----:R-:W-:-:S06]  /*1fcf0*/  IADD3 R3, R3, 0xffffffe, RZ ;  /* 0x0ffffffe03037810 */ /* 0x002fcc0007ffe0ff */
[----:B------:R-:W1:Y:S02]  /*1fd00*/  F2I.FTZ.U32.TRUNC.NTZ R3, R3 ;  /* 0x0000000300037305 */ /* 0x000e64000021f000 */
[----:B-1----:R-:W-:-:S05]  /*1fd10*/  IADD3 R5, RZ, -R3, RZ ;  /* 0x80000003ff057210 */ /* 0x002fca0007ffe0ff */
[----:B------:R-:W-:Y:S01]  /*1fd20*/  IMAD.MOV.U32 R8, RZ, RZ, R5 ;  /* 0x000000ffff087224 */ /* 0x000fe200078e0005 */
        /* <DEDUP_REMOVED lines=21> */
.L_x_2508:
[----:B------:R-:W-:Y:S05]  /*1fe80*/  BSYNC B0 ;  /* 0x0000000000007941 */ /* 0x000fea0003800000 */
.L_x_2506:
[----:B------:R-:W-:-:S04]  /*1fe90*/  LOP3.LUT R2, RZ, R2, RZ, 0x33, !PT ;  /* 0x00000002ff027212 */ /* 0x000fc800078e33ff */
[----:B-1----:R-:W-:-:S05]  /*1fea0*/  IADD3 R0, R2, R6, RZ ;  /* 0x0000000602007210 */ /* 0x002fca0007ffe0ff */
[----:B------:R1:W-:Y:S01]  /*1feb0*/  STL [R1+0x15c], R0 ;  /* 0x00015c0001007387 */ /* 0x0003e20000100800 */
[----:B------:R-:W-:Y:S05]  /*1fec0*/  BRA `(.L_x_2509) ;  /* 0x0000005000007947 */ /* 0x000fea0003800000 */
.L_x_2497:
[----:B------:R-:W-:Y:S01]  /*1fed0*/  MOV R0, c[0x0][0x53c] ;  /* 0x00014f0000007a02 */ /* 0x000fe20000000f00 */
[----:B------:R1:W-:Y:S04]  /*1fee0*/  STL [R1+0xd4], R10 ;  /* 0x0000d40a01007387 */ /* 0x0003e80000100800 */
[----:B------:R1:W-:Y:S04]  /*1fef0*/  STL [R1+0x15c], RZ ;  /* 0x00015cff01007387 */ /* 0x0003e80000100800 */
[----:B------:R1:W-:Y:S04]  /*1ff00*/  STL [R1+0xa8], RZ ;  /* 0x0000a8ff01007387 */ /* 0x0003e80000100800 */
[----:B------:R1:W-:Y:S02]  /*1ff10*/  STL [R1+0xac], R0 ;  /* 0x0000ac0001007387 */ /* 0x0003e40000100800 */
.L_x_2509:
[----:B------:R-:W-:Y:S05]  /*1ff20*/  BSYNC B1 ;  /* 0x0000000000017941 */ /* 0x000fea0003800000 */
.L_x_2495:
[----:B-1----:R-:W3:Y:S04]  /*1ff30*/  LDL R0, [R1+0xd4] ;  /* 0x0000d40001007983 */ /* 0x002ee80000100800 */
[----:B--2---:R-:W2:Y:S04]  /*1ff40*/  LDL R4, [R1+0x15c] ;  /* 0x00015c0001047983 */ /* 0x004ea80000100800 */
[----:B------:R-:W4:Y:S04]  /*1ff50*/  LDL R3, [R1+0xa8] ;  /* 0x0000a80001037983 */ /* 0x000f280000100800 */
[----:B------:R-:W5:Y:S01]  /*1ff60*/  LDL R2, [R1+0xac] ;  /* 0x0000ac0001027983 */ /* 0x000f620000100800 */
[----:B------:R-:W-:Y:S03]  /*1ff70*/  WARPSYNC 0xffffffff ;  /* 0xffffffff00007948 */ /* 0x000fe60003800000 */
[----:B------:R-:W-:Y:S01]  /*1ff80*/  BAR.SYNC.DEFER_BLOCKING 0x4, 0x100 ;  /* 0x0104000000007b1d */ /* 0x000fe20000010000 */
[----:B------:R-:W-:-:S02]  /*1ff90*/  ISETP.NE.AND P0, PT, R14, RZ, PT ;  /* 0x000000ff0e00720c */ /* 0x000fc40003f05270 */
[----:B---3--:R-:W-:Y:S01]  /*1ffa0*/  MOV R8, R0 ;  /* 0x0000000000087202 */ /* 0x008fe20000000f00 */
[----:B--2---:R-:W-:Y:S02]  /*1ffb0*/  IMAD.MOV.U32 R9, RZ, RZ, R4 ;  /* 0x000000ffff097224 */ /* 0x004fe400078e0004 */
[----:B----4-:R-:W-:Y:S01]  /*1ffc0*/  IMAD.MOV.U32 R10, RZ, RZ, R3 ;  /* 0x000000ffff0a7224 */ /* 0x010fe200078e0003 */
[----:B-----5:R-:W-:-:S07]  /*1ffd0*/  MOV R11, R2 ;  /* 0x00000002000b7202 */ /* 0x020fce0000000f00 */
[----:B------:R1:W-:Y:S04]  /*1ffe0*/  @!P0 STS.128 [0x20080], R8 ;  /* 0x02008008ff008388 */ /* 0x0003e80000000c00 */
[----:B------:R-:W-:Y:S06]  /*1fff0*/  BAR.ARV 0x5, 0x100 ;  /* 0x0144000000007b1d */ /* 0x000fec0000002000 */
.L_x_2490:
[----:B-1----:R-:W3:Y:S02]  /*20000*/  LDL R0, [R1+0xac] ;  /* 0x0000ac0001007983 */ /* 0x002ee40000100800 */
[----:B---3--:R-:W-:-:S13]  /*20010*/  ISETP.GE.AND P0, PT, R0, c[0x0][0x53c], PT ;  /* 0x00014f0000007a0c */ /* 0x008fda0003f06270 */
[----:B--2---:R-:W-:Y:S01]  /*20020*/  @P0 CALL.REL.NOINC `(.L_x_2510) ;  /* 0x0000001000000944 */ /* 0x004fe20003c00000 */
[----:B------:R-:W-:Y:S05]  /*20030*/  BRA `(.L_x_2511) ;  /* 0xfffe21d000007947 */ /* 0x000fea000383ffff */
.L_x_2510:
[----:B------:R-:W-:Y:S05]  /*20040*/  EXIT ;  /* 0x000000000000794d */ /* 0x000fea0003800000 */
.L_x_2266:
[----:B------:R-:W-:Y:S01]  /*20050*/  IMAD.MOV.U32 R0, RZ, RZ, R5 ;  /* 0x000000ffff007224 */ /* 0x000fe200078e0005 */
[----:B------:R-:W-:Y:S02]  /*20060*/  MOV R3, 0x1 ;  /* 0x0000000100037802 */ /* 0x000fe40000000f00 */
[----:B------:R-:W-:Y:S02]  /*20070*/  MOV R2, 0x20090 ;  /* 0x0002009000027802 */ /* 0x000fe40000000f00 */
[----:B------:R-:W-:Y:S05]  /*20080*/  CALL.REL.NOINC `($__internal_41_$__cuda_sm70_shflsync_up_p) ;  /* 0x0000d8c000007944 */ /* 0x000fea0003c00000 */
[----:B------:R-:W-:Y:S01]  /*20090*/  MOV R0, R4 ;  /* 0x0000000400007202 */ /* 0x000fe20000000f00 */
[----:B------:R-:W-:Y:S05]  /*200a0*/  BRA `(.L_x_2512) ;  /* 0xfffe043000007947 */ /* 0x000fea000383ffff */
.L_x_2267:
[----:B------:R-:W-:Y:S01]  /*200b0*/  IMAD.MOV.U32 R0, RZ, RZ, R5 ;  /* 0x000000ffff007224 */ /* 0x000fe200078e0005 */
[----:B------:R-:W-:Y:S02]  /*200c0*/  MOV R3, 0x2 ;  /* 0x0000000200037802 */ /* 0x000fe40000000f00 */
[----:B------:R-:W-:Y:S02]  /*200d0*/  MOV R2, 0x200f0 ;  /* 0x000200f000027802 */ /* 0x000fe40000000f00 */
[----:B------:R-:W-:Y:S05]  /*200e0*/  CALL.REL.NOINC `($__internal_41_$__cuda_sm70_shflsync_up_p) ;  /* 0x0000d86000007944 */ /* 0x000fea0003c00000 */
[----:B------:R-:W-:Y:S01]  /*200f0*/  SEL R4, R4, RZ, P4 ;  /* 0x000000ff04047207 */ /* 0x000fe20002000000 */
[----:B------:R-:W-:Y:S01]  /*20100*/  IMAD.MOV.U32 R3, RZ, RZ, 0x4 ;  /* 0x00000004ff037424 */ /* 0x000fe200078e00ff */
[----:B------:R-:W-:-:S03]  /*20110*/  MOV R2, 0x20140 ;  /* 0x0002014000027802 */ /* 0x000fc60000000f00 */
[----:B------:R-:W-:Y:S02]  /*20120*/  IMAD.IADD R0, R5, 0x1, R4 ;  /* 0x0000000105007824 */ /* 0x000fe400078e0204 */
        /* <DEDUP_REMOVED lines=13> */
[----:B------:R-:W-:Y:S02]  /*20200*/  MOV R236, 0x1f ;  /* 0x0000001f00ec7802 */ /* 0x000fe40000000f00 */
[----:B------:R-:W-:Y:S01]  /*20210*/  MOV R3, 0x20250 ;  /* 0x0002025000037802 */ /* 0x000fe20000000f00 */
[----:B------:R-:W-:-:S04]  /*20220*/  IMAD.IADD R4, R0, 0x1, R4 ;  /* 0x0000000100047824 */ /* 0x000fc800078e0204 */
[----:B------:R-:W-:Y:S02]  /*20230*/  IMAD.MOV.U32 R235, RZ, RZ, R4 ;  /* 0x000000ffffeb7224 */ /* 0x000fe400078e0004 */
[----:B------:R-:W-:Y:S05]  /*20240*/  CALL.REL.NOINC `($__internal_40_$__cuda_sm70_shflsync_idx_p) ;  /* 0x0000d6a000007944 */ /* 0x000fea0003c00000 */
[----:B------:R-:W-:Y:S01]  /*20250*/  MOV R0, R237 ;  /* 0x000000ed00007202 */ /* 0x000fe20000000f00 */
[----:B------:R-:W-:Y:S05]  /*20260*/  BRA `(.L_x_2513) ;  /* 0xfffe037000007947 */ /* 0x000fea000383ffff */
.L_x_2269:
[----:B------:R-:W-:Y:S02]  /*20270*/  SEL R0, RZ, 0x1, P0 ;  /* 0x00000001ff007807 */ /* 0x000fe40000000000 */
[----:B------:R-:W-:Y:S02]  /*20280*/  MOV R2, 0x202a0 ;  /* 0x000202a000027802 */ /* 0x000fe40000000f00 */
[----:B------:R-:W-:Y:S05]  /*20290*/  CALL.REL.NOINC `($__internal_42_$__cuda_sm70_votesync_ballot) ;  /* 0x0000d71000007944 */ /* 0x000fea0003c00000 */
[----:B------:R-:W-:Y:S01]  /*202a0*/  MOV R7, R0 ;  /* 0x0000000000077202 */ /* 0x000fe20000000f00 */
[----:B------:R-:W-:Y:S05]  /*202b0*/  BRA `(.L_x_2514) ;  /* 0xfffe03b000007947 */ /* 0x000fea000383ffff */
.L_x_2270:
[----:B------:R-:W-:Y:S01]  /*202c0*/  IMAD.MOV.U32 R235, RZ, RZ, R9 ;  /* 0x000000ffffeb7224 */ /* 0x000fe200078e0009 */
[----:B-1----:R-:W-:Y:S01]  /*202d0*/  MOV R2, R0 ;  /* 0x0000000000027202 */ /* 0x002fe20000000f00 */
[----:B------:R-:W-:Y:S01]  /*202e0*/  IMAD.MOV.U32 R236, RZ, RZ, 0x1f ;  /* 0x0000001fffec7424 */ /* 0x000fe200078e00ff */
[----:B------:R-:W-:Y:S02]  /*202f0*/  MOV R3, 0x20310 ;  /* 0x0002031000037802 */ /* 0x000fe40000000f00 */
[----:B------:R-:W-:Y:S05]  /*20300*/  CALL.REL.NOINC `($__internal_40_$__cuda_sm70_shflsync_idx_p) ;  /* 0x0000d5e000007944 */ /* 0x000fea0003c00000 */
[----:B------:R-:W-:Y:S01]  /*20310*/  IMAD.MOV.U32 R12, RZ, RZ, R237 ;  /* 0x000000ffff0c7224 */ /* 0x000fe200078e00ed */
[----:B------:R-:W-:Y:S01]  /*20320*/  MOV R235, R8 ;  /* 0x0000000800eb7202 */ /* 0x000fe20000000f00 */
[----:B------:R-:W-:Y:S01]  /*20330*/  IMAD.MOV.U32 R5, RZ, RZ, RZ ;  /* 0x000000ffff057224 */ /* 0x000fe200078e00ff */
[----:B------:R-:W-:Y:S01]  /*20340*/  MOV R2, R0 ;  /* 0x0000000000027202 */ /* 0x000fe20000000f00 */
[----:B------:R-:W-:Y:S01]  /*20350*/  IMAD.MOV.U32 R236, RZ, RZ, 0x1f ;  /* 0x0000001fffec7424 */ /* 0x000fe200078e00ff */
[----:B------:R-:W-:-:S02]  /*20360*/  MOV R3, 0x20380 ;  /* 0x0002038000037802 */ /* 0x000fc40000000f00 */
[----:B------:R-:W-:Y:S05]  /*20370*/  CALL.REL.NOINC `($__internal_40_$__cuda_sm70_shflsync_idx_p) ;  /* 0x0000d57000007944 */ /* 0x000fea0003c00000 */
[----:B------:R-:W-:Y:S01]  /*20380*/  MOV R9, R237 ;  /* 0x000000ed00097202 */ /* 0x000fe20000000f00 */
[----:B------:R-:W-:Y:S05]  /*20390*/  BRA `(.L_x_2515) ;  /* 0xfffe034000007947 */ /* 0x000fea000383ffff */
.L_x_2273:
[----:B------:R-:W-:Y:S01]  /*203a0*/  IMAD.MOV.U32 R235, RZ, RZ, R4 ;  /* 0x000000ffffeb7224 */ /* 0x000fe200078e0004 */
[----:B-1----:R-:W-:Y:S01]  /*203b0*/  MOV R2, R0 ;  /* 0x0000000000027202 */ /* 0x002fe20000000f00 */
[----:B------:R-:W-:Y:S01]  /*203c0*/  IMAD.MOV.U32 R236, RZ, RZ, 0x1f ;  /* 0x0000001fffec7424 */ /* 0x000fe200078e00ff */
[----:B------:R-:W-:-:S02]  /*203d0*/  MOV R3, 0x203f0 ;  /* 0x000203f000037802 */ /* 0x000fc40000000f00 */
[----:B---34-:R-:W-:Y:S05]  /*203e0*/  CALL.REL.NOINC `($__internal_40_$__cuda_sm70_shflsync_idx_p) ;  /* 0x0000d50000007944 */ /* 0x018fea0003c00000 */
[----:B------:R-:W-:Y:S01]  /*203f0*/  MOV R5, R237 ;  /* 0x000000ed00057202 */ /* 0x000fe20000000f00 */
[----:B------:R-:W-:Y:S05]  /*20400*/  BRA `(.L_x_2272) ;  /* 0xfffe033000007947 */ /* 0x000fea000383ffff */
.L_x_2344:
[----:B-1----:R-:W-:Y:S01]  /*20410*/  IMAD.MOV.U32 R235, RZ, RZ, R13 ;  /* 0x000000ffffeb7224 */ /* 0x002fe200078e000d */
[----:B------:R-:W-:Y:S01]  /*20420*/  MOV R2, RZ ;  /* 0x000000ff00027202 */ /* 0x000fe20000000f00 */
[----:B------:R-:W-:Y:S01]  /*20430*/  IMAD.MOV.U32 R236, RZ, RZ, 0x181f ;  /* 0x0000181fffec7424 */ /* 0x000fe200078e00ff */
[----:B------:R-:W-:-:S02]  /*20440*/  MOV R3, 0x20460 ;  /* 0x0002046000037802 */ /* 0x000fc40000000f00 */
[----:B-----5:R-:W-:Y:S05]  /*20450*/  CALL.REL.NOINC `($__internal_40_$__cuda_sm70_shflsync_idx_p) ;  /* 0x0000d49000007944 */ /* 0x020fea0003c00000 */
[----:B------:R-:W-:Y:S01]  /*20460*/  MOV R4, R237 ;  /* 0x000000ed00047202 */ /* 0x000fe20000000f00 */
[----:B------:R-:W-:Y:S05]  /*20470*/  BRA `(.L_x_2516) ;  /* 0xfffea40000007947 */ /* 0x000fea000383ffff */
.L_x_2345:
[----:B------:R-:W-:Y:S01]  /*20480*/  IMAD.MOV.U32 R235, RZ, RZ, R17 ;  /* 0x000000ffffeb7224 */ /* 0x000fe200078e0011 */
[----:B------:R-:W-:Y:S01]  /*20490*/  MOV R2, RZ ;  /* 0x000000ff00027202 */ /* 0x000fe20000000f00 */
[----:B------:R-:W-:Y:S01]  /*204a0*/  IMAD.MOV.U32 R236, RZ, RZ, 0x181f ;  /* 0x0000181fffec7424 */ /* 0x000fe200078e00ff */
[----:B------:R-:W-:-:S02]  /*204b0*/  MOV R3, 0x204d0 ;  /* 0x000204d000037802 */ /* 0x000fc40000000f00 */
[----:B-12--5:R-:W-:Y:S05]  /*204c0*/  CALL.REL.NOINC `($__internal_40_$__cuda_sm70_shflsync_idx_p) ;  /* 0x0000d42000007944 */ /* 0x026fea0003c00000 */
[----:B------:R-:W-:Y:S01]  /*204d0*/  MOV R0, R237 ;  /* 0x000000ed00007202 */ /* 0x000fe20000000f00 */
[----:B------:R-:W-:Y:S05]  /*204e0*/  BRA `(.L_x_2517) ;  /* 0xfffea3b000007947 */ /* 0x000fea000383ffff */
.L_x_2348:
[----:B------:R-:W-:Y:S01]  /*204f0*/  IMAD.MOV.U32 R235, RZ, RZ, R13 ;  /* 0x000000ffffeb7224 */ /* 0x000fe200078e000d */
[----:B--2---:R-:W-:Y:S01]  /*20500*/  MOV R2, 0x1 ;  /* 0x0000000100027802 */ /* 0x004fe20000000f00 */
[----:B------:R-:W-:Y:S01]  /*20510*/  IMAD.MOV.U32 R236, RZ, RZ, 0x181f ;  /* 0x0000181fffec7424 */ /* 0x000fe200078e00ff */
[----:B------:R-:W-:-:S02]  /*20520*/  MOV R3, 0x20540 ;  /* 0x0002054000037802 */ /* 0x000fc40000000f00 */
[----:B-1-345:R-:W-:Y:S05]  /*20530*/  CALL.REL.NOINC `($__internal_40_$__cuda_sm70_shflsync_idx_p) ;  /* 0x0000d3b000007944 */ /* 0x03afea0003c00000 */
[----:B------:R-:W-:Y:S01]  /*20540*/  IMAD.MOV.U32 R4, RZ, RZ, R237 ;  /* 0x000000ffff047224 */ /* 0x000fe200078e00ed */
[----:B------:R-:W-:Y:S01]  /*20550*/  MOV R2, 0x1 ;  /* 0x0000000100027802 */ /* 0x000fe20000000f00 */
[----:B------:R-:W-:Y:S01]  /*20560*/  IMAD.MOV.U32 R235, RZ, RZ, R17 ;  /* 0x000000ffffeb7224 */ /* 0x000fe200078e0011 */
[----:B------:R-:W-:-:S02]  /*20570*/  MOV R236, 0x181f ;  /* 0x0000181f00ec7802 */ /* 0x000fc40000000f00 */
[----:B------:R-:W-:Y:S02]  /*20580*/  MOV R3, 0x205a0 ;  /* 0x000205a000037802 */ /* 0x000fe40000000f00 */
[----:B------:R-:W-:Y:S05]  /*20590*/  CALL.REL.NOINC `($__internal_40_$__cuda_sm70_shflsync_idx_p) ;  /* 0x0000d35000007944 */ /* 0x000fea0003c00000 */
[----:B------:R-:W-:Y:S01]  /*205a0*/  MOV R0, R237 ;  /* 0x000000ed00007202 */ /* 0x000fe20000000f00 */
[----:B------:R-:W-:Y:S05]  /*205b0*/  BRA `(.L_x_2518) ;  /* 0xfffea46000007947 */ /* 0x000fea000383ffff */
.L_x_2351:
[----:B------:R-:W-:Y:S01]  /*205c0*/  IMAD.MOV.U32 R235, RZ, RZ, R13 ;  /* 0x000000ffffeb7224 */ /* 0x000fe200078e000d */
[----:B-1----:R-:W-:Y:S01]  /*205d0*/  MOV R2, 0x2 ;  /* 0x0000000200027802 */ /* 0x002fe20000000f00 */
[----:B------:R-:W-:Y:S01]  /*205e0*/  IMAD.MOV.U32 R236, RZ, RZ, 0x181f ;  /* 0x0000181fffec7424 */ /* 0x000fe200078e00ff */
[----:B------:R-:W-:Y:S02]  /*205f0*/  MOV R3, 0x20610 ;  /* 0x0002061000037802 */ /* 0x000fe40000000f00 */
[----:B--2345:R-:W-:Y:S05]  /*20600*/  CALL.REL.NOINC `($__internal_40_$__cuda_sm70_shflsync_idx_p) ;  /* 0x0000d2e000007944 */ /* 0x03cfea0003c00000 */
[----:B------:R-:W-:Y:S01]  /*20610*/  MOV R4, R237 ;  /* 0x000000ed00047202 */ /* 0x000fe20000000f00 */
[----:B------:R-:W-:Y:S05]  /*20620*/  BRA `(.L_x_2519) ;  /* 0xfffea56000007947 */ /* 0x000fea000383ffff */
.L_x_2352:
[----:B------:R-:W-:Y:S01]  /*20630*/  IMAD.MOV.U32 R235, RZ, RZ, R17 ;  /* 0x000000ffffeb7224 */ /* 0x000fe200078e0011 */
[----:B------:R-:W-:Y:S01]  /*20640*/  MOV R2, 0x2 ;  /* 0x0000000200027802 */ /* 0x000fe20000000f00 */
[----:B------:R-:W-:Y:S01]  /*20650*/  IMAD.MOV.U32 R236, RZ, RZ, 0x181f ;  /* 0x0000181fffec7424 */ /* 0x000fe200078e00ff */
[----:B------:R-:W-:Y:S02]  /*20660*/  MOV R3, 0x20680 ;  /* 0x0002068000037802 */ /* 0x000fe40000000f00 */
[----:B-12345:R-:W-:Y:S05]  /*20670*/  CALL.REL.NOINC `($__internal_40_$__cuda_sm70_shflsync_idx_p) ;  /* 0x0000d27000007944 */ /* 0x03efea0003c00000 */
[----:B------:R-:W-:Y:S01]  /*20680*/  MOV R0, R237 ;  /* 0x000000ed00007202 */ /* 0x000fe20000000f00 */
[----:B------:R-:W-:Y:S05]  /*20690*/  BRA `(.L_x_2520) ;  /* 0xfffea51000007947 */ /* 0x000fea000383ffff */
.L_x_2355:
[----:B------:R-:W-:Y:S01]  /*206a0*/  IMAD.MOV.U32 R235, RZ, RZ, R13 ;  /* 0x000000ffffeb7224 */ /* 0x000fe200078e000d */
[----:B-1----:R-:W-:Y:S01]  /*206b0*/  MOV R2, 0x3 ;  /* 0x0000000300027802 */ /* 0x002fe20000000f00 */
[----:B------:R-:W-:Y:S01]  /*206c0*/  IMAD.MOV.U32 R236, RZ, RZ, 0x181f ;  /* 0x0000181fffec7424 */ /* 0x000fe200078e00ff */
[----:B------:R-:W-:-:S02]  /*206d0*/  MOV R3, 0x206f0 ;  /* 0x000206f000037802 */ /* 0x000fc40000000f00 */
[----:B--2345:R-:W-:Y:S05]  /*206e0*/  CALL.REL.NOINC `($__internal_40_$__cuda_sm70_shflsync_idx_p) ;  /* 0x0000d20000007944 */ /* 0x03cfea0003c00000 */
        /* <DEDUP_REMOVED lines=8> */
.L_x_2357:
[----:B------:R-:W-:Y:S01]  /*20770*/  IMAD.MOV.U32 R235, RZ, RZ, R4 ;  /* 0x000000ffffeb7224 */ /* 0x000fe200078e0004 */
[----:B------:R-:W-:Y:S01]  /*20780*/  MOV R2, RZ ;  /* 0x000000ff00027202 */ /* 0x000fe20000000f00 */
[----:B------:R-:W-:Y:S01]  /*20790*/  IMAD.MOV.U32 R236, RZ, RZ, 0x181f ;  /* 0x0000181fffec7424 */ /* 0x000fe200078e00ff */
[----:B------:R-:W-:Y:S02]  /*207a0*/  MOV R3, 0x207c0 ;  /* 0x000207c000037802 */ /* 0x000fe40000000f00 */
[----:B-1234-:R-:W-:Y:S05]  /*207b0*/  CALL.REL.NOINC `($__internal_40_$__cuda_sm70_shflsync_idx_p) ;  /* 0x0000d13000007944 */ /* 0x01efea0003c00000 */
[----:B------:R-:W-:Y:S01]  /*207c0*/  MOV R3, R237 ;  /* 0x000000ed00037202 */ /* 0x000fe20000000f00 */
[----:B------:R-:W-:Y:S05]  /*207d0*/  BRA `(.L_x_2522) ;  /* 0xfffeb1a000007947 */ /* 0x000fea000383ffff */
.L_x_2360:
[----:B------:R-:W-:Y:S01]  /*207e0*/  IMAD.MOV.U32 R235, RZ, RZ, R4 ;  /* 0x000000ffffeb7224 */ /* 0x000fe200078e0004 */
[----:B------:R-:W-:Y:S01]  /*207f0*/  MOV R2, 0x1 ;  /* 0x0000000100027802 */ /* 0x000fe20000000f00 */
[----:B------:R-:W-:Y:S01]  /*20800*/  IMAD.MOV.U32 R236, RZ, RZ, 0x181f ;  /* 0x0000181fffec7424 */ /* 0x000fe200078e00ff */
[----:B------:R-:W-:Y:S02]  /*20810*/  MOV R3, 0x20830 ;  /* 0x0002083000037802 */ /* 0x000fe40000000f00 */
[----:B-1-3--:R-:W-:Y:S05]  /*20820*/  CALL.REL.NOINC `($__internal_40_$__cuda_sm70_shflsync_idx_p) ;  /* 0x0000d0c000007944 */ /* 0x00afea0003c00000 */
        /* <DEDUP_REMOVED lines=8> */
.L_x_2363:
[----:B------:R-:W-:Y:S01]  /*208b0*/  IMAD.MOV.U32 R235, RZ, RZ, R6 ;  /* 0x000000ffffeb7224 */ /* 0x000fe200078e0006 */
[----:B------:R-:W-:Y:S01]  /*208c0*/  MOV R2, RZ ;  /* 0x000000ff00027202 */ /* 0x000fe20000000f00 */
[----:B------:R-:W-:Y:S01]  /*208d0*/  IMAD.MOV.U32 R236, RZ, RZ, 0x181f ;  /* 0x0000181fffec7424 */ /* 0x000fe200078e00ff */
[----:B------:R-:W-:Y:S02]  /*208e0*/  MOV R3, 0x20900 ;  /* 0x0002090000037802 */ /* 0x000fe40000000f00 */
[----:B-1----:R-:W-:Y:S05]  /*208f0*/  CALL.REL.NOINC `($__internal_40_$__cuda_sm70_shflsync_idx_p) ;  /* 0x0000cff000007944 */ /* 0x002fea0003c00000 */
[----:B------:R-:W-:Y:S01]  /*20900*/  MOV R4, R237 ;  /* 0x000000ed00047202 */ /* 0x000fe20000000f00 */
[----:B------:R-:W-:Y:S05]  /*20910*/  BRA `(.L_x_2524) ;  /* 0xfffec3f000007947 */ /* 0x000fea000383ffff */
.L_x_2364:
[----:B------:R-:W-:Y:S01]  /*20920*/  IMAD.MOV.U32 R235, RZ, RZ, R13 ;  /* 0x000000ffffeb7224 */ /* 0x000fe200078e000d */
[----:B------:R-:W-:Y:S01]  /*20930*/  MOV R2, RZ ;  /* 0x000000ff00027202 */ /* 0x000fe20000000f00 */
[----:B------:R-:W-:Y:S01]  /*20940*/  IMAD.MOV.U32 R236, RZ, RZ, 0x181f ;  /* 0x0000181fffec7424 */ /* 0x000fe200078e00ff */
[----:B------:R-:W-:Y:S02]  /*20950*/  MOV R3, 0x20970 ;  /* 0x0002097000037802 */ /* 0x000fe40000000f00 */
[----:B-123--:R-:W-:Y:S05]  /*20960*/  CALL.REL.NOINC `($__internal_40_$__cuda_sm70_shflsync_idx_p) ;  /* 0x0000cf8000007944 */ /* 0x00efea0003c00000 */
[----:B------:R-:W-:Y:S01]  /*20970*/  MOV R0, R237 ;  /* 0x000000ed00007202 */ /* 0x000fe20000000f00 */
[----:B------:R-:W-:Y:S05]  /*20980*/  BRA `(.L_x_2525) ;  /* 0xfffec3a000007947 */ /* 0x000fea000383ffff */
.L_x_2367:
[----:B------:R-:W-:Y:S01]  /*20990*/  IMAD.MOV.U32 R235, RZ, RZ, R6 ;  /* 0x000000ffffeb7224 */ /* 0x000fe200078e0006 */
[----:B--2---:R-:W-:Y:S01]  /*209a0*/  MOV R2, 0x1 ;  /* 0x0000000100027802 */ /* 0x004fe20000000f00 */
[----:B------:R-:W-:Y:S01]  /*209b0*/  IMAD.MOV.U32 R236, RZ, RZ, 0x181f ;  /* 0x0000181fffec7424 */ /* 0x000fe200078e00ff */
[----:B------:R-:W-:-:S02]  /*209c0*/  MOV R3, 0x209e0 ;  /* 0x000209e000037802 */ /* 0x000fc40000000f00 */
[----:B-1-34-:R-:W-:Y:S05]  /*209d0*/  CALL.REL.NOINC `($__internal_40_$__cuda_sm70_shflsync_idx_p) ;  /* 0x0000cf1000007944 */ /* 0x01afea0003c00000 */
        /* <DEDUP_REMOVED lines=8> */
.L_x_2368:
[----:B------:R-:W-:Y:S01]  /*20a60*/  IMAD.MOV.U32 R235, RZ, RZ, R4 ;  /* 0x000000ffffeb7224 */ /* 0x000fe200078e0004 */
[----:B------:R-:W-:Y:S01]  /*20a70*/  MOV R2, RZ ;  /* 0x000000ff00027202 */ /* 0x000fe20000000f00 */
[----:B------:R-:W-:Y:S01]  /*20a80*/  IMAD.MOV.U32 R236, RZ, RZ, 0x1c1f ;  /* 0x00001c1fffec7424 */ /* 0x000fe200078e00ff */
[----:B------:R-:W-:Y:S02]  /*20a90*/  MOV R3, 0x20ab0 ;  /* 0x00020ab000037802 */ /* 0x000fe40000000f00 */
[----:B-1----:R-:W-:Y:S05]  /*20aa0*/  CALL.REL.NOINC `($__internal_40_$__cuda_sm70_shflsync_idx_p) ;  /* 0x0000ce4000007944 */ /* 0x002fea0003c00000 */
[----:B------:R-:W-:Y:S01]  /*20ab0*/  MOV R3, R237 ;  /* 0x000000ed00037202 */ /* 0x000fe20000000f00 */
[----:B------:R-:W-:Y:S05]  /*20ac0*/  BRA `(.L_x_2527) ;  /* 0xfffec89000007947 */ /* 0x000fea000383ffff */
.L_x_2373:
[----:B------:R-:W-:Y:S01]  /*20ad0*/  IMAD.MOV.U32 R235, RZ, RZ, R4 ;  /* 0x000000ffffeb7224 */ /* 0x000fe200078e0004 */
[----:B------:R-:W-:Y:S01]  /*20ae0*/  MOV R2, 0x1 ;  /* 0x0000000100027802 */ /* 0x000fe20000000f00 */
[----:B------:R-:W-:Y:S01]  /*20af0*/  IMAD.MOV.U32 R236, RZ, RZ, 0x1c1f ;  /* 0x00001c1fffec7424 */ /* 0x000fe200078e00ff */
[----:B------:R-:W-:Y:S02]  /*20b00*/  MOV R3, 0x20b20 ;  /* 0x00020b2000037802 */ /* 0x000fe40000000f00 */
[----:B--2---:R-:W-:Y:S05]  /*20b10*/  CALL.REL.NOINC `($__internal_40_$__cuda_sm70_shflsync_idx_p) ;  /* 0x0000cdd000007944 */ /* 0x004fea0003c00000 */
[----:B------:R-:W-:Y:S01]  /*20b20*/  MOV R3, R237 ;  /* 0x000000ed00037202 */ /* 0x000fe20000000f00 */
[----:B------:R-:W-:Y:S05]  /*20b30*/  BRA `(.L_x_2528) ;  /* 0xfffecda000007947 */ /* 0x000fea000383ffff */
.L_x_2378:
[----:B------:R-:W-:Y:S01]  /*20b40*/  IMAD.MOV.U32 R0, RZ, RZ, R13 ;  /* 0x000000ffff007224 */ /* 0x000fe200078e000d */
[----:B------:R-:W-:-:S02]  /*20b50*/  MOV R3, 0x2 ;  /* 0x0000000200037802 */ /* 0x000fc40000000f00 */
[----:B------:R-:W-:Y:S02]  /*20b60*/  MOV R2, 0x20b80 ;  /* 0x00020b8000027802 */ /* 0x000fe40000000f00 */
[----:B------:R-:W-:Y:S05]  /*20b70*/  CALL.REL.NOINC `($__internal_39_$__cuda_sm70_shflsync_bfly_p) ;  /* 0x0000cd1000007944 */ /* 0x000fea0003c00000 */
[----:B------:R-:W-:Y:S05]  /*20b80*/  BRA `(.L_x_2529) ;  /* 0xfffed30000007947 */ /* 0x000fea000383ffff */
.L_x_2379:
[----:B------:R-:W-:Y:S01]  /*20b90*/  IMAD.MOV.U32 R0, RZ, RZ, R13 ;  /* 0x000000ffff007224 */ /* 0x000fe200078e000d */
[----:B------:R-:W-:Y:S02]  /*20ba0*/  MOV R3, 0x1 ;  /* 0x0000000100037802 */ /* 0x000fe40000000f00 */
[----:B------:R-:W-:Y:S02]  /*20bb0*/  MOV R2, 0x20bd0 ;  /* 0x00020bd000027802 */ /* 0x000fe40000000f00 */
[----:B------:R-:W-:Y:S05]  /*20bc0*/  CALL.REL.NOINC `($__internal_39_$__cuda_sm70_shflsync_bfly_p) ;  /* 0x0000ccc000007944 */ /* 0x000fea0003c00000 */
[----:B------:R-:W-:Y:S01]  /*20bd0*/  FMNMX.FTZ R13, R13, R184, !PT ;  /* 0x000000b80d0d7209 */ /* 0x000fe20007810000 */
[----:B------:R-:W-:Y:S01]  /*20be0*/  IMAD.MOV.U32 R0, RZ, RZ, R6 ;  /* 0x000000ffff007224 */ /* 0x000fe200078e0006 */
[----:B------:R-:W-:Y:S01]  /*20bf0*/  MOV R2, 0x20c20 ;  /* 0x00020c2000027802 */ /* 0x000fe20000000f00 */
[----:B------:R-:W-:Y:S02]  /*20c00*/  IMAD.MOV.U32 R3, RZ, RZ, 0x2 ;  /* 0x00000002ff037424 */ /* 0x000fe400078e00ff */
[----:B------:R-:W-:Y:S05]  /*20c10*/  CALL.REL.NOINC `($__internal_39_$__cuda_sm70_shflsync_bfly_p) ;  /* 0x0000cc7000007944 */ /* 0x000fea0003c00000 */
[----:B------:R-:W-:Y:S01]  /*20c20*/  FMNMX.FTZ R6, R6, R184, !PT ;  /* 0x000000b806067209 */ /* 0x000fe20007810000 */
[----:B------:R-:W-:Y:S01]  /*20c30*/  IMAD.MOV.U32 R3, RZ, RZ, 0x1 ;  /* 0x00000001ff037424 */ /* 0x000fe200078e00ff */
[----:B------:R-:W-:-:S03]  /*20c40*/  MOV R2, 0x20c70 ;  /* 0x00020c7000027802 */ /* 0x000fc60000000f00 */
[----:B------:R-:W-:Y:S02]  /*20c50*/  IMAD.MOV.U32 R0, RZ, RZ, R6 ;  /* 0x000000ffff007224 */ /* 0x000fe400078e0006 */
[----:B------:R-:W-:Y:S05]  /*20c60*/  CALL.REL.NOINC `($__internal_39_$__cuda_sm70_shflsync_bfly_p) ;  /* 0x0000cc2000007944 */ /* 0x000fea0003c00000 */
[----:B------:R-:W-:Y:S05]  /*20c70*/  BRA `(.L_x_2530) ;  /* 0xfffed28000007947 */ /* 0x000fea000383ffff */
.L_x_2387:
[----:B------:R-:W-:Y:S01]  /*20c80*/  MOV R2, RZ ;  /* 0x000000ff00027202 */ /* 0x000fe20000000f00 */
[----:B------:R-:W-:Y:S01]  /*20c90*/  IMAD.MOV.U32 R235, RZ, RZ, R8 ;  /* 0x000000ffffeb7224 */ /* 0x000fe200078e0008 */
[----:B------:R-:W-:Y:S01]  /*20ca0*/  MOV R3, 0x20cd0 ;  /* 0x00020cd000037802 */ /* 0x000fe20000000f00 */
[----:B------:R-:W-:Y:S02]  /*20cb0*/  IMAD.MOV.U32 R236, RZ, RZ, 0x181f ;  /* 0x0000181fffec7424 */ /* 0x000fe400078e00ff */
[----:B-1234-:R-:W-:Y:S05]  /*20cc0*/  CALL.REL.NOINC `($__internal_40_$__cuda_sm70_shflsync_idx_p) ;  /* 0x0000cc2000007944 */ /* 0x01efea0003c00000 */
[----:B------:R-:W-:Y:S01]  /*20cd0*/  MOV R4, R237 ;  /* 0x000000ed00047202 */ /* 0x000fe20000000f00 */
[----:B------:R-:W-:-:S05]  /*20ce0*/  BRA `(.L_x_2531) ;  /* 0xfffee78000007947 */ /* 0x000fca000383ffff */
.L_x_2388:
[----:B------:R-:W-:Y:S01]  /*20cf0*/  MOV R2, RZ ;  /* 0x000000ff00027202 */ /* 0x000fe20000000f00 */
[----:B------:R-:W-:Y:S01]  /*20d00*/  IMAD.MOV.U32 R235, RZ, RZ, R9 ;  /* 0x000000ffffeb7224 */ /* 0x000fe200078e0009 */
[----:B------:R-:W-:Y:S01]  /*20d10*/  MOV R3, 0x20d40 ;  /* 0x00020d4000037802 */ /* 0x000fe20000000f00 */
[----:B------:R-:W-:Y:S02]  /*20d20*/  IMAD.MOV.U32 R236, RZ, RZ, 0x181f ;  /* 0x0000181fffec7424 */ /* 0x000fe400078e00ff */
[----:B-1234-:R-:W-:Y:S05]  /*20d30*/  CALL.REL.NOINC `($__internal_40_$__cuda_sm70_shflsync_idx_p) ;  /* 0x0000cbb000007944 */ /* 0x01efea0003c00000 */
[----:B------:R-:W-:Y:S01]  /*20d40*/  MOV R0, R237 ;  /* 0x000000ed00007202 */ /* 0x000fe20000000f00 */
[----:B------:R-:W-:-:S05]  /*20d50*/  BRA `(.L_x_2532) ;  /* 0xfffee73000007947 */ /* 0x000fca000383ffff */
.L_x_2389:
[----:B---3--:R-:W-:Y:S01]  /*20d60*/  MOV R2, 0x1 ;  /* 0x0000000100027802 */ /* 0x008fe20000000f00 */
[----:B------:R-:W-:Y:S01]  /*20d70*/  IMAD.MOV.U32 R235, RZ, RZ, R8 ;  /* 0x000000ffffeb7224 */ /* 0x000fe200078e0008 */
[----:B------:R-:W-:Y:S01]  /*20d80*/  MOV R3, 0x20db0 ;  /* 0x00020db000037802 */ /* 0x000fe20000000f00 */
[----:B------:R-:W-:Y:S02]  /*20d90*/  IMAD.MOV.U32 R236, RZ, RZ, 0x181f ;  /* 0x0000181fffec7424 */ /* 0x000fe400078e00ff */
[----:B-12-4-:R-:W-:Y:S05]  /*20da0*/  CALL.REL.NOINC `($__internal_40_$__cuda_sm70_shflsync_idx_p) ;  /* 0x0000cb4000007944 */ /* 0x016fea0003c00000 */
[----:B------:R-:W-:Y:S01]  /*20db0*/  MOV R2, 0x1 ;  /* 0x0000000100027802 */ /* 0x000fe20000000f00 */
[----:B------:R-:W-:Y:S01]  /*20dc0*/  IMAD.MOV.U32 R4, RZ, RZ, R237 ;  /* 0x000000ffff047224 */ /* 0x000fe200078e00ed */
[----:B------:R-:W-:Y:S01]  /*20dd0*/  MOV R236, 0x181f ;  /* 0x0000181f00ec7802 */ /* 0x000fe20000000f00 */
[----:B------:R-:W-:Y:S01]  /*20de0*/  IMAD.MOV.U32 R235, RZ, RZ, R9 ;  /* 0x000000ffffeb7224 */ /* 0x000fe200078e0009 */
[----:B------:R-:W-:Y:S02]  /*20df0*/  MOV R3, 0x20e10 ;  /* 0x00020e1000037802 */ /* 0x000fe40000000f00 */
[----:B------:R-:W-:Y:S05]  /*20e00*/  CALL.REL.NOINC `($__internal_40_$__cuda_sm70_shflsync_idx_p) ;  /* 0x0000cae000007944 */ /* 0x000fea0003c00000 */
[----:B------:R-:W-:Y:S01]  /*20e10*/  MOV R0, R237 ;  /* 0x000000ed00007202 */ /* 0x000fe20000000f00 */
[----:B------:R-:W-:-:S05]  /*20e20*/  BRA `(.L_x_2533) ;  /* 0xfffee8a000007947 */ /* 0x000fca000383ffff */
.L_x_2392:
[----:B------:R-:W-:Y:S01]  /*20e30*/  MOV R2, RZ ;  /* 0x000000ff00027202 */ /* 0x000fe20000000f00 */
[----:B------:R-:W-:Y:S01]  /*20e40*/  IMAD.MOV.U32 R235, RZ, RZ, R9 ;  /* 0x000000ffffeb7224 */ /* 0x000fe200078e0009 */
[----:B------:R-:W-:Y:S01]  /*20e50*/  MOV R3, 0x20e80 ;  /* 0x00020e8000037802 */ /* 0x000fe20000000f00 */
[----:B------:R-:W-:Y:S02]  /*20e60*/  IMAD.MOV.U32 R236, RZ, RZ, 0x181f ;  /* 0x0000181fffec7424 */ /* 0x000fe400078e00ff */
[----:B-1----:R-:W-:Y:S05]  /*20e70*/  CALL.REL.NOINC `($__internal_40_$__cuda_sm70_shflsync_idx_p) ;  /* 0x0000ca7000007944 */ /* 0x002fea0003c00000 */
[----:B------:R-:W-:Y:S01]  /*20e80*/  MOV R4, R237 ;  /* 0x000000ed00047202 */ /* 0x000fe20000000f00 */
[----:B------:R-:W-:-:S05]  /*20e90*/  BRA `(.L_x_2534) ;  /* 0xfffef92000007947 */ /* 0x000fca000383ffff */
.L_x_2393:
[----:B------:R-:W-:Y:S01]  /*20ea0*/  MOV R2, RZ ;  /* 0x000000ff00027202 */ /* 0x000fe20000000f00 */
[----:B------:R-:W-:Y:S01]  /*20eb0*/  IMAD.MOV.U32 R235, RZ, RZ, R14 ;  /* 0x000000ffffeb7224 */ /* 0x000fe200078e000e */
[----:B------:R-:W-:Y:S01]  /*20ec0*/  MOV R3, 0x20ef0 ;  /* 0x00020ef000037802 */ /* 0x000fe20000000f00 */
[----:B------:R-:W-:Y:S02]  /*20ed0*/  IMAD.MOV.U32 R236, RZ, RZ, 0x181f ;  /* 0x0000181fffec7424 */ /* 0x000fe400078e00ff */
[----:B-123--:R-:W-:Y:S05]  /*20ee0*/  CALL.REL.NOINC `($__internal_40_$__cuda_sm70_shflsync_idx_p) ;  /* 0x0000ca0000007944 */ /* 0x00efea0003c00000 */
[----:B------:R-:W-:Y:S01]  /*20ef0*/  MOV R0, R237 ;  /* 0x000000ed00007202 */ /* 0x000fe20000000f00 */
[----:B------:R-:W-:-:S05]  /*20f00*/  BRA `(.L_x_2535) ;  /* 0xfffef8d000007947 */ /* 0x000fca000383ffff */
.L_x_2394:
[----:B--2---:R-:W-:Y:S01]  /*20f10*/  MOV R2, 0x1 ;  /* 0x0000000100027802 */ /* 0x004fe20000000f00 */
[----:B------:R-:W-:Y:S01]  /*20f20*/  IMAD.MOV.U32 R235, RZ, RZ, R9 ;  /* 0x000000ffffeb7224 */ /* 0x000fe200078e0009 */
[----:B------:R-:W-:Y:S01]  /*20f30*/  MOV R3, 0x20f60 ;  /* 0x00020f6000037802 */ /* 0x000fe20000000f00 */
[----:B------:R-:W-:Y:S03]  /*20f40*/  IMAD.MOV.U32 R236, RZ, RZ, 0x181f ;  /* 0x0000181fffec7424 */ /* 0x000fe600078e00ff */
[----:B-1--4-:R-:W-:Y:S05]  /*20f50*/  CALL.REL.NOINC `($__internal_40_$__cuda_sm70_shflsync_idx_p) ;  /* 0x0000c99000007944 */ /* 0x012fea0003c00000 */
        /* <DEDUP_REMOVED lines=8> */
.L_x_2395:
[----:B------:R-:W-:Y:S01]  /*20fe0*/  MOV R2, RZ ;  /* 0x000000ff00027202 */ /* 0x000fe20000000f00 */
[----:B------:R-:W-:Y:S01]  /*20ff0*/  IMAD.MOV.U32 R235, RZ, RZ, R8 ;  /* 0x000000ffffeb7224 */ /* 0x000fe200078e0008 */
[----:B------:R-:W-:Y:S01]  /*21000*/  MOV R3, 0x21030 ;  /* 0x0002103000037802 */ /* 0x000fe20000000f00 */
[----:B------:R-:W-:Y:S02]  /*21010*/  IMAD.MOV.U32 R236, RZ, RZ, 0x1c1f ;  /* 0x00001c1fffec7424 */ /* 0x000fe400078e00ff */
[----:B-1----:R-:W-:Y:S05]  /*21020*/  CALL.REL.NOINC `($__internal_40_$__cuda_sm70_shflsync_idx_p) ;  /* 0x0000c8c000007944 */ /* 0x002fea0003c00000 */
[----:B------:R-:W-:Y:S01]  /*21030*/  MOV R3, R237 ;  /* 0x000000ed00037202 */ /* 0x000fe20000000f00 */
[----:B------:R-:W-:-:S05]  /*21040*/  BRA `(.L_x_2537) ;  /* 0xfffefc0000007947 */ /* 0x000fca000383ffff */
.L_x_2400:
[----:B------:R-:W-:Y:S01]  /*21050*/  MOV R2, 0x1 ;  /* 0x0000000100027802 */ /* 0x000fe20000000f00 */
[----:B------:R-:W-:Y:S01]  /*21060*/  IMAD.MOV.U32 R235, RZ, RZ, R8 ;  /* 0x000000ffffeb7224 */ /* 0x000fe200078e0008 */
[----:B------:R-:W-:Y:S01]  /*21070*/  MOV R3, 0x210a0 ;  /* 0x000210a000037802 */ /* 0x000fe20000000f00 */
[----:B------:R-:W-:Y:S02]  /*21080*/  IMAD.MOV.U32 R236, RZ, RZ, 0x1c1f ;  /* 0x00001c1fffec7424 */ /* 0x000fe400078e00ff */
[----:B--2---:R-:W-:Y:S05]  /*21090*/  CALL.REL.NOINC `($__internal_40_$__cuda_sm70_shflsync_idx_p) ;  /* 0x0000c85000007944 */ /* 0x004fea0003c00000 */
[----:B------:R-:W-:Y:S01]  /*210a0*/  MOV R3, R237 ;  /* 0x000000ed00037202 */ /* 0x000fe20000000f00 */
[----:B------:R-:W-:-:S05]  /*210b0*/  BRA `(.L_x_2538) ;  /* 0xffff013000007947 */ /* 0x000fca000383ffff */
.L_x_2405:
[----:B------:R-:W-:Y:S02]  /*210c0*/  MOV R3, 0x2 ;  /* 0x0000000200037802 */ /* 0x000fe40000000f00 */
[----:B------:R-:W-:Y:S02]  /*210d0*/  MOV R2, 0x210f0 ;  /* 0x000210f000027802 */ /* 0x000fe40000000f00 */
[----:B------:R-:W-:Y:S05]  /*210e0*/  CALL.REL.NOINC `($__internal_39_$__cuda_sm70_shflsync_bfly_p) ;  /* 0x0000c7a000007944 */ /* 0x000fea0003c00000 */
[----:B------:R-:W-:Y:S01]  /*210f0*/  MOV R2, R184 ;  /* 0x000000b800027202 */ /* 0x000fe20000000f00 */
[----:B------:R-:W-:-:S05]  /*21100*/  BRA `(.L_x_2539) ;  /* 0xffff06d000007947 */ /* 0x000fca000383ffff */
.L_x_2406:
[----:B------:R-:W-:Y:S02]  /*21110*/  MOV R3, 0x1 ;  /* 0x0000000100037802 */ /* 0x000fe40000000f00 */
[----:B------:R-:W-:Y:S02]  /*21120*/  MOV R2, 0x21140 ;  /* 0x0002114000027802 */ /* 0x000fe40000000f00 */
[----:B------:R-:W-:Y:S05]  /*21130*/  CALL.REL.NOINC `($__internal_39_$__cuda_sm70_shflsync_bfly_p) ;  /* 0x0000c75000007944 */ /* 0x000fea0003c00000 */
[----:B------:R-:W-:Y:S01]  /*21140*/  IMAD.MOV.U32 R3, RZ, RZ, 0x2 ;  /* 0x00000002ff037424 */ /* 0x000fe200078e00ff */
[----:B------:R-:W-:Y:S01]  /*21150*/  FMNMX.FTZ R4, R0, R184, !PT ;  /* 0x000000b800047209 */ /* 0x000fe20007810000 */
[----:B------:R-:W-:Y:S01]  /*21160*/  IMAD.MOV.U32 R0, RZ, RZ, R8 ;  /* 0x000000ffff007224 */ /* 0x000fe200078e0008 */
[----:B------:R-:W-:Y:S02]  /*21170*/  MOV R2, 0x21190 ;  /* 0x0002119000027802 */ /* 0x000fe40000000f00 */
[----:B------:R-:W-:Y:S05]  /*21180*/  CALL.REL.NOINC `($__internal_39_$__cuda_sm70_shflsync_bfly_p) ;  /* 0x0000c70000007944 */ /* 0x000fea0003c00000 */
[----:B------:R-:W-:Y:S01]  /*21190*/  FMNMX.FTZ R0, R8, R184, !PT ;  /* 0x000000b808007209 */ /* 0x000fe20007810000 */
[----:B------:R-:W-:Y:S01]  /*211a0*/  IMAD.MOV.U32 R3, RZ, RZ, 0x1 ;  /* 0x00000001ff037424 */ /* 0x000fe200078e00ff */
[----:B------:R-:W-:Y:S02]  /*211b0*/  MOV R2, 0x211d0 ;  /* 0x000211d000027802 */ /* 0x000fe40000000f00 */
[----:B------:R-:W-:Y:S05]  /*211c0*/  CALL.REL.NOINC `($__internal_39_$__cuda_sm70_shflsync_bfly_p) ;  /* 0x0000c6c000007944 */ /* 0x000fea0003c00000 */
[----:B------:R-:W-:Y:S01]  /*211d0*/  MOV R2, R184 ;  /* 0x000000b800027202 */ /* 0x000fe20000000f00 */
[----:B------:R-:W-:-:S05]  /*211e0*/  BRA `(.L_x_2540) ;  /* 0xffff066000007947 */ /* 0x000fca000383ffff */
.L_x_2415:
[----:B------:R-:W-:Y:S01]  /*211f0*/  MOV R2, RZ ;  /* 0x000000ff00027202 */ /* 0x000fe20000000f00 */
[----:B------:R-:W-:Y:S01]  /*21200*/  IMAD.MOV.U32 R235, RZ, RZ, R9 ;  /* 0x000000ffffeb7224 */ /* 0x000fe200078e0009 */
[----:B------:R-:W-:Y:S01]  /*21210*/  MOV R3, 0x21240 ;  /* 0x0002124000037802 */ /* 0x000fe20000000f00 */
[----:B------:R-:W-:Y:S02]  /*21220*/  IMAD.MOV.U32 R236, RZ, RZ, 0x181f ;  /* 0x0000181fffec7424 */ /* 0x000fe400078e00ff */
[----:B-1234-:R-:W-:Y:S05]  /*21230*/  CALL.REL.NOINC `($__internal_40_$__cuda_sm70_shflsync_idx_p) ;  /* 0x0000c6b000007944 */ /* 0x01efea0003c00000 */
[----:B------:R-:W-:Y:S01]  /*21240*/  MOV R8, R237 ;  /* 0x000000ed00087202 */ /* 0x000fe20000000f00 */
[----:B------:R-:W-:-:S05]  /*21250*/  BRA `(.L_x_2541) ;  /* 0xffff221000007947 */ /* 0x000fca000383ffff */
.L_x_2416:
[----:B------:R-:W-:Y:S01]  /*21260*/  MOV R2, RZ ;  /* 0x000000ff00027202 */ /* 0x000fe20000000f00 */
[----:B------:R-:W-:Y:S01]  /*21270*/  IMAD.MOV.U32 R235, RZ, RZ, R10 ;  /* 0x000000ffffeb7224 */ /* 0x000fe200078e000a */
[----:B------:R-:W-:Y:S01]  /*21280*/  MOV R3, 0x212b0 ;  /* 0x000212b000037802 */ /* 0x000fe20000000f00 */
[----:B------:R-:W-:Y:S02]  /*21290*/  IMAD.MOV.U32 R236, RZ, RZ, 0x181f ;  /* 0x0000181fffec7424 */ /* 0x000fe400078e00ff */
[----:B-1234-:R-:W-:Y:S05]  /*212a0*/  CALL.REL.NOINC `($__internal_40_$__cuda_sm70_shflsync_idx_p) ;  /* 0x0000c64000007944 */ /* 0x01efea0003c00000 */
[----:B------:R-:W-:Y:S01]  /*212b0*/  MOV R0, R237 ;  /* 0x000000ed00007202 */ /* 0x000fe20000000f00 */
[----:B------:R-:W-:-:S05]  /*212c0*/  BRA `(.L_x_2542) ;  /* 0xffff21c000007947 */ /* 0x000fca000383ffff */
.L_x_2417:
        /* <DEDUP_REMOVED lines=13> */
.L_x_2420:
[----:B------:R-:W-:Y:S01]  /*213a0*/  MOV R2, RZ ;  /* 0x000000ff00027202 */ /* 0x000fe20000000f00 */
[----:B------:R-:W-:Y:S01]  /*213b0*/  IMAD.MOV.U32 R235, RZ, RZ, R14 ;  /* 0x000000ffffeb7224 */ /* 0x000fe200078e000e */
[----:B------:R-:W-:Y:S01]  /*213c0*/  MOV R3, 0x213f0 ;  /* 0x000213f000037802 */ /* 0x000fe20000000f00 */
[----:B------:R-:W-:Y:S02]  /*213d0*/  IMAD.MOV.U32 R236, RZ, RZ, 0x181f ;  /* 0x0000181fffec7424 */ /* 0x000fe400078e00ff */
[----:B-1----:R-:W-:Y:S05]  /*213e0*/  CALL.REL.NOINC `($__internal_40_$__cuda_sm70_shflsync_idx_p) ;  /* 0x0000c50000007944 */ /* 0x002fea0003c00000 */
[----:B------:R-:W-:Y:S01]  /*213f0*/  MOV R8, R237 ;  /* 0x000000ed00087202 */ /* 0x000fe20000000f00 */
[----:B------:R-:W-:-:S05]  /*21400*/  BRA `(.L_x_2544) ;  /* 0xffff33b000007947 */ /* 0x000fca000383ffff */
.L_x_2421:
[----:B------:R-:W-:Y:S01]  /*21410*/  MOV R2, RZ ;  /* 0x000000ff00027202 */ /* 0x000fe20000000f00 */
[----:B------:R-:W-:Y:S01]  /*21420*/  IMAD.MOV.U32 R235, RZ, RZ, R16 ;  /* 0x000000ffffeb7224 */ /* 0x000fe200078e0010 */
[----:B------:R-:W-:Y:S01]  /*21430*/  MOV R3, 0x21460 ;  /* 0x0002146000037802 */ /* 0x000fe20000000f00 */
[----:B------:R-:W-:Y:S02]  /*21440*/  IMAD.MOV.U32 R236, RZ, RZ, 0x181f ;  /* 0x0000181fffec7424 */ /* 0x000fe400078e00ff */
[----:B-123--:R-:W-:Y:S05]  /*21450*/  CALL.REL.NOINC `($__internal_40_$__cuda_sm70_shflsync_idx_p) ;  /* 0x0000c49000007944 */ /* 0x00efea0003c00000 */
[----:B------:R-:W-:Y:S01]  /*21460*/  MOV R0, R237 ;  /* 0x000000ed00007202 */ /* 0x000fe20000000f00 */
[----:B------:R-:W-:-:S05]  /*21470*/  BRA `(.L_x_2545) ;  /* 0xffff336000007947 */ /* 0x000fca000383ffff */
.L_x_2422:
        /* <DEDUP_REMOVED lines=13> */
.L_x_2423:
[----:B------:R-:W-:Y:S02]  /*21550*/  MOV R3, 0x2 ;  /* 0x0000000200037802 */ /* 0x000fe40000000f00 */
[----:B------:R-:W-:Y:S02]  /*21560*/  MOV R2, 0x21580 ;  /* 0x0002158000027802 */ /* 0x000fe40000000f00 */
[----:B------:R-:W-:Y:S05]  /*21570*/  CALL.REL.NOINC `($__internal_39_$__cuda_sm70_shflsync_bfly_p) ;  /* 0x0000c31000007944 */ /* 0x000fea0003c00000 */
[----:B------:R-:W-:Y:S01]  /*21580*/  MOV R2, R184 ;  /* 0x000000b800027202 */ /* 0x000fe20000000f00 */
[----:B------:R-:W-:-:S05]  /*21590*/  BRA `(.L_x_2547) ;  /* 0xffff372000007947 */ /* 0x000fca000383ffff */
.L_x_2424:
        /* <DEDUP_REMOVED lines=14> */
.L_x_2427:
[----:B-1-34-:R-:W-:Y:S01]  /*21680*/  MOV R2, RZ ;  /* 0x000000ff00027202 */ /* 0x01afe20000000f00 */
[----:B------:R-:W-:Y:S01]  /*21690*/  IMAD.MOV.U32 R235, RZ, RZ, R6 ;  /* 0x000000ffffeb7224 */ /* 0x000fe200078e0006 */
[----:B------:R-:W-:Y:S01]  /*216a0*/  MOV R3, 0x216d0 ;  /* 0x000216d000037802 */ /* 0x000fe20000000f00 */
[----:B------:R-:W-:Y:S02]  /*216b0*/  IMAD.MOV.U32 R236, RZ, RZ, 0x181f ;  /* 0x0000181fffec7424 */ /* 0x000fe400078e00ff */
[----:B------:R-:W-:Y:S05]  /*216c0*/  CALL.REL.NOINC `($__internal_40_$__cuda_sm70_shflsync_idx_p) ;  /* 0x0000c22000007944 */ /* 0x000fea0003c00000 */
[----:B------:R-:W-:Y:S01]  /*216d0*/  MOV R0, R237 ;  /* 0x000000ed00007202 */ /* 0x000fe20000000f00 */
[----:B------:R-:W-:-:S05]  /*216e0*/  BRA `(.L_x_2549) ;  /* 0xffff4f7000007947 */ /* 0x000fca000383ffff */
.L_x_2430:
[----:B--2---:R-:W-:Y:S01]  /*216f0*/  MOV R2, 0x1 ;  /* 0x0000000100027802 */ /* 0x004fe20000000f00 */
[----:B------:R-:W-:Y:S01]  /*21700*/  IMAD.MOV.U32 R235, RZ, RZ, R6 ;  /* 0x000000ffffeb7224 */ /* 0x000fe200078e0006 */
[----:B------:R-:W-:Y:S01]  /*21710*/  MOV R3, 0x21740 ;  /* 0x0002174000037802 */ /* 0x000fe20000000f00 */
[----:B------:R-:W-:Y:S02]  /*21720*/  IMAD.MOV.U32 R236, RZ, RZ, 0x181f ;  /* 0x0000181fffec7424 */ /* 0x000fe400078e00ff */
[----:B-1----:R-:W-:Y:S05]  /*21730*/  CALL.REL.NOINC `($__internal_40_$__cuda_sm70_shflsync_idx_p) ;  /* 0x0000c1b000007944 */ /* 0x002fea0003c00000 */
        /* <DEDUP_REMOVED lines=8> */
.L_x_2433:
[----:B------:R-:W-:Y:S01]  /*217c0*/  MOV R2, RZ ;  /* 0x000000ff00027202 */ /* 0x000fe20000000f00 */
[----:B------:R-:W-:Y:S01]  /*217d0*/  IMAD.MOV.U32 R235, RZ, RZ, R10 ;  /* 0x000000ffffeb7224 */ /* 0x000fe200078e000a */
[----:B------:R-:W-:Y:S01]  /*217e0*/  MOV R3, 0x21810 ;  /* 0x0002181000037802 */ /* 0x000fe20000000f00 */
[----:B------:R-:W-:Y:S02]  /*217f0*/  IMAD.MOV.U32 R236, RZ, RZ, 0x181f ;  /* 0x0000181fffec7424 */ /* 0x000fe400078e00ff */
[----:B------:R-:W-:Y:S05]  /*21800*/  CALL.REL.NOINC `($__internal_40_$__cuda_sm70_shflsync_idx_p) ;  /* 0x0000c0e000007944 */ /* 0x000fea0003c00000 */
[----:B------:R-:W-:Y:S01]  /*21810*/  MOV R6, R237 ;  /* 0x000000ed00067202 */ /* 0x000fe20000000f00 */
[----:B------:R-:W-:-:S05]  /*21820*/  BRA `(.L_x_2551) ;  /* 0xffff616000007947 */ /* 0x000fca000383ffff */
.L_x_2434:
[----:B------:R-:W-:Y:S01]  /*21830*/  MOV R2, RZ ;  /* 0x000000ff00027202 */ /* 0x000fe20000000f00 */
[----:B------:R-:W-:Y:S01]  /*21840*/  IMAD.MOV.U32 R235, RZ, RZ, R11 ;  /* 0x000000ffffeb7224 */ /* 0x000fe200078e000b */
[----:B------:R-:W-:Y:S01]  /*21850*/  MOV R3, 0x21880 ;  /* 0x0002188000037802 */ /* 0x000fe20000000f00 */
[----:B------:R-:W-:Y:S02]  /*21860*/  IMAD.MOV.U32 R236, RZ, RZ, 0x181f ;  /* 0x0000181fffec7424 */ /* 0x000fe400078e00ff */
[----:B-12---:R-:W-:Y:S05]  /*21870*/  CALL.REL.NOINC `($__internal_40_$__cuda_sm70_shflsync_idx_p) ;  /* 0x0000c07000007944 */ /* 0x006fea0003c00000 */
[----:B------:R-:W-:Y:S01]  /*21880*/  MOV R0, R237 ;  /* 0x000000ed00007202 */ /* 0x000fe20000000f00 */
[----:B------:R-:W-:-:S05]  /*21890*/  BRA `(.L_x_2552) ;  /* 0xffff611000007947 */ /* 0x000fca000383ffff */
.L_x_2435:
[----:B--2---:R-:W-:Y:S01]  /*218a0*/  MOV R2, 0x1 ;  /* 0x0000000100027802 */ /* 0x004fe20000000f00 */
[----:B------:R-:W-:Y:S01]  /*218b0*/  IMAD.MOV.U32 R235, RZ, RZ, R10 ;  /* 0x000000ffffeb7224 */ /* 0x000fe200078e000a */
[----:B------:R-:W-:Y:S01]  /*218c0*/  MOV R3, 0x218f0 ;  /* 0x000218f000037802 */ /* 0x000fe20000000f00 */
[----:B------:R-:W-:Y:S02]  /*218d0*/  IMAD.MOV.U32 R236, RZ, RZ, 0x181f ;  /* 0x0000181fffec7424 */ /* 0x000fe400078e00ff */
[----:B-1-3--:R-:W-:Y:S05]  /*218e0*/  CALL.REL.NOINC `($__internal_40_$__cuda_sm70_shflsync_idx_p) ;  /* 0x0000c00000007944 */ /* 0x00afea0003c00000 */
        /* <DEDUP_REMOVED lines=8> */
.L_x_2436:
[----:B------:R-:W-:Y:S01]  /*21970*/  MOV R2, RZ ;  /* 0x000000ff00027202 */ /* 0x000fe20000000f00 */
[----:B------:R-:W-:Y:S01]  /*21980*/  IMAD.MOV.U32 R235, RZ, RZ, R8 ;  /* 0x000000ffffeb7224 */ /* 0x000fe200078e0008 */
[----:B------:R-:W-:Y:S01]  /*21990*/  MOV R3, 0x219c0 ;  /* 0x000219c000037802 */ /* 0x000fe20000000f00 */
[----:B------:R-:W-:Y:S02]  /*219a0*/  IMAD.MOV.U32 R236, RZ, RZ, 0x1c1f ;  /* 0x00001c1fffec7424 */ /* 0x000fe400078e00ff */
[----:B------:R-:W-:Y:S05]  /*219b0*/  CALL.REL.NOINC `($__internal_40_$__cuda_sm70_shflsync_idx_p) ;  /* 0x0000bf3000007944 */ /* 0x000fea0003c00000 */
[----:B------:R-:W-:Y:S01]  /*219c0*/  MOV R3, R237 ;  /* 0x000000ed00037202 */ /* 0x000fe20000000f00 */
[----:B------:R-:W-:-:S05]  /*219d0*/  BRA `(.L_x_2554) ;  /* 0xffff643000007947 */ /* 0x000fca000383ffff */
.L_x_2441:
[----:B------:R-:W-:Y:S01]  /*219e0*/  MOV R2, 0x1 ;  /* 0x0000000100027802 */ /* 0x000fe20000000f00 */
[----:B------:R-:W-:Y:S01]  /*219f0*/  IMAD.MOV.U32 R235, RZ, RZ, R8 ;  /* 0x000000ffffeb7224 */ /* 0x000fe200078e0008 */
[----:B------:R-:W-:Y:S01]  /*21a00*/  MOV R3, 0x21a30 ;  /* 0x00021a3000037802 */ /* 0x000fe20000000f00 */
[----:B------:R-:W-:Y:S02]  /*21a10*/  IMAD.MOV.U32 R236, RZ, RZ, 0x1c1f ;  /* 0x00001c1fffec7424 */ /* 0x000fe400078e00ff */
[----:B-1----:R-:W-:Y:S05]  /*21a20*/  CALL.REL.NOINC `($__internal_40_$__cuda_sm70_shflsync_idx_p) ;  /* 0x0000bec000007944 */ /* 0x002fea0003c00000 */
[----:B------:R-:W-:Y:S01]  /*21a30*/  MOV R3, R237 ;  /* 0x000000ed00037202 */ /* 0x000fe20000000f00 */
[----:B------:R-:W-:-:S05]  /*21a40*/  BRA `(.L_x_2555) ;  /* 0xffff698000007947 */ /* 0x000fca000383ffff */
.L_x_2446:
[----:B------:R-:W-:Y:S02]  /*21a50*/  MOV R3, 0x2 ;  /* 0x0000000200037802 */ /* 0x000fe40000000f00 */
[----:B------:R-:W-:Y:S02]  /*21a60*/  MOV R2, 0x21a80 ;  /* 0x00021a8000027802 */ /* 0x000fe40000000f00 */
[----:B------:R-:W-:Y:S05]  /*21a70*/  CALL.REL.NOINC `($__internal_39_$__cuda_sm70_shflsync_bfly_p) ;  /* 0x0000be1000007944 */ /* 0x000fea0003c00000 */
[----:B------:R-:W-:Y:S01]  /*21a80*/  MOV R2, R184 ;  /* 0x000000b800027202 */ /* 0x000fe20000000f00 */
[----:B------:R-:W-:-:S05]  /*21a90*/  BRA `(.L_x_2556) ;  /* 0xffff6f4000007947 */ /* 0x000fca000383ffff */
.L_x_2447:
        /* <DEDUP_REMOVED lines=14> */
.L_x_2449:
[----:B------:R-:W-:Y:S01]  /*21b80*/  IMAD.MOV.U32 R0, RZ, RZ, R234 ;  /* 0x000000ffff007224 */ /* 0x000fe200078e00ea */
[----:B------:R-:W-:-:S02]  /*21b90*/  MOV R3, 0x2 ;  /* 0x0000000200037802 */ /* 0x000fc40000000f00 */
[----:B------:R-:W-:Y:S02]  /*21ba0*/  MOV R2, 0x21bc0 ;  /* 0x00021bc000027802 */ /* 0x000fe40000000f00 */
[----:B------:R-:W-:Y:S05]  /*21bb0*/  CALL.REL.NOINC `($__internal_39_$__cuda_sm70_shflsync_bfly_p) ;  /* 0x0000bcd000007944 */ /* 0x000fea0003c00000 */
[----:B------:R-:W-:Y:S01]  /*21bc0*/  MOV R4, R184 ;  /* 0x000000b800047202 */ /* 0x000fe20000000f00 */
[----:B------:R-:W-:Y:S05]  /*21bd0*/  BRA `(.L_x_2558) ;  /* 0xffff865000007947 */ /* 0x000fea000383ffff */
.L_x_2450:
[----:B------:R-:W-:Y:S01]  /*21be0*/  IMAD.MOV.U32 R0, RZ, RZ, R4 ;  /* 0x000000ffff007224 */ /* 0x000fe200078e0004 */
[----:B------:R-:W-:Y:S02]  /*21bf0*/  MOV R3, 0x1 ;  /* 0x0000000100037802 */ /* 0x000fe40000000f00 */
[----:B------:R-:W-:Y:S02]  /*21c00*/  MOV R2, 0x21c20 ;  /* 0x00021c2000027802 */ /* 0x000fe40000000f00 */
[----:B-1----:R-:W-:Y:S05]  /*21c10*/  CALL.REL.NOINC `($__internal_39_$__cuda_sm70_shflsync_bfly_p) ;  /* 0x0000bc7000007944 */ /* 0x002fea0003c00000 */
[----:B------:R-:W-:Y:S01]  /*21c20*/  FADD.FTZ R4, R4, R184 ;  /* 0x000000b804047221 */ /* 0x000fe20000010000 */
[----:B------:R-:W-:Y:S02]  /*21c30*/  MOV R0, R233 ;  /* 0x000000e900007202 */ /* 0x000fe40000000f00 */
[----:B------:R-:W-:Y:S02]  /*21c40*/  MOV R3, 0x2 ;  /* 0x0000000200037802 */ /* 0x000fe40000000f00 */
[----:B------:R-:W-:Y:S02]  /*21c50*/  MOV R2, 0x21c70 ;  /* 0x00021c7000027802 */ /* 0x000fe40000000f00 */
[----:B------:R-:W-:Y:S05]  /*21c60*/  CALL.REL.NOINC `($__internal_39_$__cuda_sm70_shflsync_bfly_p) ;  /* 0x0000bc2000007944 */ /* 0x000fea0003c00000 */
[----:B------:R-:W-:Y:S01]  /*21c70*/  FADD.FTZ R233, R233, R184 ;  /* 0x000000b8e9e97221 */ /* 0x000fe20000010000 */
[----:B------:R-:W-:-:S02]  /*21c80*/  MOV R3, 0x1 ;  /* 0x0000000100037802 */ /* 0x000fc40000000f00 */
[----:B------:R-:W-:Y:S02]  /*21c90*/  MOV R2, 0x21cc0 ;  /* 0x00021cc000027802 */ /* 0x000fe40000000f00 */
[----:B------:R-:W-:Y:S02]  /*21ca0*/  MOV R0, R233 ;  /* 0x000000e900007202 */ /* 0x000fe40000000f00 */
[----:B------:R-:W-:Y:S05]  /*21cb0*/  CALL.REL.NOINC `($__internal_39_$__cuda_sm70_shflsync_bfly_p) ;  /* 0x0000bbd000007944 */ /* 0x000fea0003c00000 */
[----:B------:R-:W-:Y:S01]  /*21cc0*/  MOV R3, R184 ;  /* 0x000000b800037202 */ /* 0x000fe20000000f00 */
[----:B------:R-:W-:Y:S05]  /*21cd0*/  BRA `(.L_x_2559) ;  /* 0xffff85c000007947 */ /* 0x000fea000383ffff */
.L_x_2457:
[----:B--234-:R-:W-:Y:S01]  /*21ce0*/  IMAD.MOV.U32 R235, RZ, RZ, R6 ;  /* 0x000000ffffeb7224 */ /* 0x01cfe200078e0006 */
[----:B------:R-:W-:Y:S01]  /*21cf0*/  MOV R2, RZ ;  /* 0x000000ff00027202 */ /* 0x000fe20000000f00 */
[----:B------:R-:W-:Y:S01]  /*21d00*/  IMAD.MOV.U32 R236, RZ, RZ, 0x181f ;  /* 0x0000181fffec7424 */ /* 0x000fe200078e00ff */
[----:B------:R-:W-:Y:S02]  /*21d10*/  MOV R3, 0x21d30 ;  /* 0x00021d3000037802 */ /* 0x000fe40000000f00 */
[----:B-1----:R-:W-:Y:S05]  /*21d20*/  CALL.REL.NOINC `($__internal_40_$__cuda_sm70_shflsync_idx_p) ;  /* 0x0000bbc000007944 */ /* 0x002fea0003c00000 */
[----:B------:R-:W-:Y:S01]  /*21d30*/  MOV R4, R237 ;  /* 0x000000ed00047202 */ /* 0x000fe20000000f00 */
[----:B------:R-:W-:Y:S05]  /*21d40*/  BRA `(.L_x_2560) ;  /* 0xffffa1c000007947 */ /* 0x000fea000383ffff */
.L_x_2458:
[----:B------:R-:W-:Y:S01]  /*21d50*/  IMAD.MOV.U32 R235, RZ, RZ, R16 ;  /* 0x000000ffffeb7224 */ /* 0x000fe200078e0010 */
[----:B------:R-:W-:Y:S01]  /*21d60*/  MOV R2, RZ ;  /* 0x000000ff00027202 */ /* 0x000fe20000000f00 */
[----:B------:R-:W-:Y:S01]  /*21d70*/  IMAD.MOV.U32 R236, RZ, RZ, 0x181f ;  /* 0x0000181fffec7424 */ /* 0x000fe200078e00ff */
[----:B------:R-:W-:-:S02]  /*21d80*/  MOV R3, 0x21da0 ;  /* 0x00021da000037802 */ /* 0x000fc40000000f00 */
[----:B-123--:R-:W-:Y:S05]  /*21d90*/  CALL.REL.NOINC `($__internal_40_$__cuda_sm70_shflsync_idx_p) ;  /* 0x0000bb5000007944 */ /* 0x00efea0003c00000 */
[----:B------:R-:W-:Y:S01]  /*21da0*/  MOV R0, R237 ;  /* 0x000000ed00007202 */ /* 0x000fe20000000f00 */
[----:B------:R-:W-:Y:S05]  /*21db0*/  BRA `(.L_x_2561) ;  /* 0xffffa17000007947 */ /* 0x000fea000383ffff */
.L_x_2461:
        /* <DEDUP_REMOVED lines=13> */
.L_x_2464:
[----:B------:R-:W-:Y:S01]  /*21e90*/  IMAD.MOV.U32 R235, RZ, RZ, R6 ;  /* 0x000000ffffeb7224 */ /* 0x000fe200078e0006 */
[----:B--2---:R-:W-:Y:S01]  /*21ea0*/  MOV R2, 0x2 ;  /* 0x0000000200027802 */ /* 0x004fe20000000f00 */
[----:B------:R-:W-:Y:S01]  /*21eb0*/  IMAD.MOV.U32 R236, RZ, RZ, 0x181f ;  /* 0x0000181fffec7424 */ /* 0x000fe200078e00ff */
[----:B------:R-:W-:Y:S02]  /*21ec0*/  MOV R3, 0x21ee0 ;  /* 0x00021ee000037802 */ /* 0x000fe40000000f00 */
[----:B-1-34-:R-:W-:Y:S05]  /*21ed0*/  CALL.REL.NOINC `($__internal_40_$__cuda_sm70_shflsync_idx_p) ;  /* 0x0000ba1000007944 */ /* 0x01afea0003c00000 */
[----:B------:R-:W-:Y:S01]  /*21ee0*/  MOV R4, R237 ;  /* 0x000000ed00047202 */ /* 0x000fe20000000f00 */
[----:B------:R-:W-:Y:S05]  /*21ef0*/  BRA `(.L_x_2563) ;  /* 0xffffa32000007947 */ /* 0x000fea000383ffff */
.L_x_2465:
[----:B------:R-:W-:Y:S01]  /*21f00*/  IMAD.MOV.U32 R235, RZ, RZ, R16 ;  /* 0x000000ffffeb7224 */ /* 0x000fe200078e0010 */
[----:B--2---:R-:W-:Y:S01]  /*21f10*/  MOV R2, 0x2 ;  /* 0x0000000200027802 */ /* 0x004fe20000000f00 */
[----:B------:R-:W-:Y:S01]  /*21f20*/  IMAD.MOV.U32 R236, RZ, RZ, 0x181f ;  /* 0x0000181fffec7424 */ /* 0x000fe200078e00ff */
[----:B------:R-:W-:Y:S02]  /*21f30*/  MOV R3, 0x21f50 ;  /* 0x00021f5000037802 */ /* 0x000fe40000000f00 */
[----:B-1-34-:R-:W-:Y:S05]  /*21f40*/  CALL.REL.NOINC `($__internal_40_$__cuda_sm70_shflsync_idx_p) ;  /* 0x0000b9a000007944 */ /* 0x01afea0003c00000 */
[----:B------:R-:W-:Y:S01]  /*21f50*/  MOV R0, R237 ;  /* 0x000000ed00007202 */ /* 0x000fe20000000f00 */
[----:B------:R-:W-:Y:S05]  /*21f60*/  BRA `(.L_x_2564) ;  /* 0xffffa2d000007947 */ /* 0x000fea000383ffff */
.L_x_2468:
[----:B------:R-:W-:Y:S01]  /*21f70*/  IMAD.MOV.U32 R235, RZ, RZ, R6 ;  /* 0x000000ffffeb7224 */ /* 0x000fe200078e0006 */
[----:B---3--:R-:W-:Y:S01]  /*21f80*/  MOV R2, 0x3 ;  /* 0x0000000300027802 */ /* 0x008fe20000000f00 */
        /* <DEDUP_REMOVED lines=11> */
.L_x_2470:
[----:B------:R-:W-:Y:S01]  /*22040*/  IMAD.MOV.U32 R235, RZ, RZ, R5 ;  /* 0x000000ffffeb7224 */ /* 0x000fe200078e0005 */
[----:B------:R-:W-:Y:S01]  /*22050*/  MOV R2, RZ ;  /* 0x000000ff00027202 */ /* 0x000fe20000000f00 */
[----:B------:R-:W-:Y:S01]  /*22060*/  IMAD.MOV.U32 R236, RZ, RZ, 0x1c1f ;  /* 0x00001c1fffec7424 */ /* 0x000fe200078e00ff */
[----:B------:R-:W-:Y:S02]  /*22070*/  MOV R3, 0x22090 ;  /* 0x0002209000037802 */ /* 0x000fe40000000f00 */
[----:B------:R-:W-:Y:S05]  /*22080*/  CALL.REL.NOINC `($__internal_40_$__cuda_sm70_shflsync_idx_p) ;  /* 0x0000b86000007944 */ /* 0x000fea0003c00000 */
[----:B------:R-:W-:Y:S01]  /*22090*/  MOV R4, R237 ;  /* 0x000000ed00047202 */ /* 0x000fe20000000f00 */
[----:B------:R-:W-:Y:S05]  /*220a0*/  BRA `(.L_x_2566) ;  /* 0xffffa69000007947 */ /* 0x000fea000383ffff */
.L_x_2471:
[----:B------:R-:W-:Y:S01]  /*220b0*/  IMAD.MOV.U32 R235, RZ, RZ, R6 ;  /* 0x000000ffffeb7224 */ /* 0x000fe200078e0006 */
[----:B------:R-:W-:Y:S01]  /*220c0*/  MOV R2, RZ ;  /* 0x000000ff00027202 */ /* 0x000fe20000000f00 */
[----:B------:R-:W-:Y:S01]  /*220d0*/  IMAD.MOV.U32 R236, RZ, RZ, 0x1c1f ;  /* 0x00001c1fffec7424 */ /* 0x000fe200078e00ff */
[----:B------:R-:W-:Y:S02]  /*220e0*/  MOV R3, 0x22100 ;  /* 0x0002210000037802 */ /* 0x000fe40000000f00 */
[----:B-12---:R-:W-:Y:S05]  /*220f0*/  CALL.REL.NOINC `($__internal_40_$__cuda_sm70_shflsync_idx_p) ;  /* 0x0000b7f000007944 */ /* 0x006fea0003c00000 */
[----:B------:R-:W-:Y:S01]  /*22100*/  MOV R0, R237 ;  /* 0x000000ed00007202 */ /* 0x000fe20000000f00 */
[----:B------:R-:W-:Y:S05]  /*22110*/  BRA `(.L_x_2567) ;  /* 0xffffa64000007947 */ /* 0x000fea000383ffff */
.L_x_2474:
[----:B------:R-:W-:Y:S01]  /*22120*/  IMAD.MOV.U32 R235, RZ, RZ, R5 ;  /* 0x000000ffffeb7224 */ /* 0x000fe200078e0005 */
[----:B-1----:R-:W-:Y:S01]  /*22130*/  MOV R2, 0x1 ;  /* 0x0000000100027802 */ /* 0x002fe20000000f00 */
[----:B------:R-:W-:Y:S01]  /*22140*/  IMAD.MOV.U32 R236, RZ, RZ, 0x1c1f ;  /* 0x00001c1fffec7424 */ /* 0x000fe200078e00ff */
[----:B------:R-:W-:-:S02]  /*22150*/  MOV R3, 0x22170 ;  /* 0x0002217000037802 */ /* 0x000fc40000000f00 */
[----:B--234-:R-:W-:Y:S05]  /*22160*/  CALL.REL.NOINC `($__internal_40_$__cuda_sm70_shflsync_idx_p) ;  /* 0x0000b78000007944 */ /* 0x01cfea0003c00000 */
        /* <DEDUP_REMOVED lines=8> */
.L_x_2478:
[----:B------:R-:W-:Y:S01]  /*221f0*/  IMAD.MOV.U32 R235, RZ, RZ, R5 ;  /* 0x000000ffffeb7224 */ /* 0x000fe200078e0005 */
[----:B------:R-:W-:Y:S01]  /*22200*/  MOV R2, RZ ;  /* 0x000000ff00027202 */ /* 0x000fe20000000f00 */
[----:B------:R-:W-:Y:S01]  /*22210*/  IMAD.MOV.U32 R236, RZ, RZ, 0x181f ;  /* 0x0000181fffec7424 */ /* 0x000fe200078e00ff */
[----:B------:R-:W-:Y:S02]  /*22220*/  MOV R3, 0x22240 ;  /* 0x0002224000037802 */ /* 0x000fe40000000f00 */
[----:B---3--:R-:W-:Y:S05]  /*22230*/  CALL.REL.NOINC `($__internal_40_$__cuda_sm70_shflsync_idx_p) ;  /* 0x0000b6b000007944 */ /* 0x008fea0003c00000 */
[----:B------:R-:W-:Y:S01]  /*22240*/  MOV R4, R237 ;  /* 0x000000ed00047202 */ /* 0x000fe20000000f00 */
[----:B------:R-:W-:Y:S05]  /*22250*/  BRA `(.L_x_2569) ;  /* 0xffffc69000007947 */ /* 0x000fea000383ffff */
.L_x_2479:
[----:B------:R-:W-:Y:S01]  /*22260*/  IMAD.MOV.U32 R235, RZ, RZ, R16 ;  /* 0x000000ffffeb7224 */ /* 0x000fe200078e0010 */
[----:B------:R-:W-:Y:S01]  /*22270*/  MOV R2, RZ ;  /* 0x000000ff00027202 */ /* 0x000fe20000000f00 */
[----:B------:R-:W-:Y:S01]  /*22280*/  IMAD.MOV.U32 R236, RZ, RZ, 0x181f ;  /* 0x0000181fffec7424 */ /* 0x000fe200078e00ff */
[----:B------:R-:W-:Y:S02]  /*22290*/  MOV R3, 0x222b0 ;  /* 0x000222b000037802 */ /* 0x000fe40000000f00 */
[----:B-123--:R-:W-:Y:S05]  /*222a0*/  CALL.REL.NOINC `($__internal_40_$__cuda_sm70_shflsync_idx_p) ;  /* 0x0000b64000007944 */ /* 0x00efea0003c00000 */
[----:B------:R-:W-:Y:S01]  /*222b0*/  MOV R0, R237 ;  /* 0x000000ed00007202 */ /* 0x000fe20000000f00 */
[----:B------:R-:W-:Y:S05]  /*222c0*/  BRA `(.L_x_2570) ;  /* 0xffffc64000007947 */ /* 0x000fea000383ffff */
.L_x_2482:
        /* <DEDUP_REMOVED lines=13> */
.L_x_2485:
[----:B------:R-:W-:Y:S01]  /*223a0*/  IMAD.MOV.U32 R235, RZ, RZ, R5 ;  /* 0x000000ffffeb7224 */ /* 0x000fe200078e0005 */
[----:B-1----:R-:W-:Y:S01]  /*223b0*/  MOV R2, 0x2 ;  /* 0x0000000200027802 */ /* 0x002fe20000000f00 */
[----:B------:R-:W-:Y:S01]  /*223c0*/  IMAD.MOV.U32 R236, RZ, RZ, 0x181f ;  /* 0x0000181fffec7424 */ /* 0x000fe200078e00ff */
[----:B------:R-:W-:Y:S02]  /*223d0*/  MOV R3, 0x223f0 ;  /* 0x000223f000037802 */ /* 0x000fe40000000f00 */
[----:B--234-:R-:W-:Y:S05]  /*223e0*/  CALL.REL.NOINC `($__internal_40_$__cuda_sm70_shflsync_idx_p) ;  /* 0x0000b50000007944 */ /* 0x01cfea0003c00000 */
[----:B------:R-:W-:Y:S01]  /*223f0*/  MOV R4, R237 ;  /* 0x000000ed00047202 */ /* 0x000fe20000000f00 */
[----:B------:R-:W-:Y:S05]  /*22400*/  BRA `(.L_x_2572) ;  /* 0xffffc7f000007947 */ /* 0x000fea000383ffff */
.L_x_2486:
[----:B------:R-:W-:Y:S01]  /*22410*/  IMAD.MOV.U32 R235, RZ, RZ, R16 ;  /* 0x000000ffffeb7224 */ /* 0x000fe200078e0010 */
[----:B-1----:R-:W-:Y:S01]  /*22420*/  MOV R2, 0x2 ;  /* 0x0000000200027802 */ /* 0x002fe20000000f00 */
[----:B------:R-:W-:Y:S01]  /*22430*/  IMAD.MOV.U32 R236, RZ, RZ, 0x181f ;  /* 0x0000181fffec7424 */ /* 0x000fe200078e00ff */
[----:B------:R-:W-:Y:S02]  /*22440*/  MOV R3, 0x22460 ;  /* 0x0002246000037802 */ /* 0x000fe40000000f00 */
[----:B--234-:R-:W-:Y:S05]  /*22450*/  CALL.REL.NOINC `($__internal_40_$__cuda_sm70_shflsync_idx_p) ;  /* 0x0000b49000007944 */ /* 0x01cfea0003c00000 */
[----:B------:R-:W-:Y:S01]  /*22460*/  MOV R0, R237 ;  /* 0x000000ed00007202 */ /* 0x000fe20000000f00 */
[----:B------:R-:W-:Y:S05]  /*22470*/  BRA `(.L_x_2573) ;  /* 0xffffc7a000007947 */ /* 0x000fea000383ffff */
.L_x_2489:
        /* <DEDUP_REMOVED lines=13> */
.L_x_2491:
[----:B------:R-:W-:Y:S01]  /*22550*/  IMAD.MOV.U32 R235, RZ, RZ, R147 ;  /* 0x000000ffffeb7224 */ /* 0x000fe200078e0093 */
[----:B------:R-:W-:Y:S01]  /*22560*/  MOV R2, RZ ;  /* 0x000000ff00027202 */ /* 0x000fe20000000f00 */
[----:B------:R-:W-:Y:S01]  /*22570*/  IMAD.MOV.U32 R236, RZ, RZ, 0x1f ;  /* 0x0000001fffec7424 */ /* 0x000fe200078e00ff */
[----:B------:R-:W-:Y:S02]  /*22580*/  MOV R3, 0x225a0 ;  /* 0x000225a000037802 */ /* 0x000fe40000000f00 */
[----:B--2---:R-:W-:Y:S05]  /*22590*/  CALL.REL.NOINC `($__internal_40_$__cuda_sm70_shflsync_idx_p) ;  /* 0x0000b35000007944 */ /* 0x004fea0003c00000 */
[----:B------:R-:W-:Y:S01]  /*225a0*/  MOV R10, R237 ;  /* 0x000000ed000a7202 */ /* 0x000fe20000000f00 */
[----:B------:R-:W-:Y:S05]  /*225b0*/  BRA `(.L_x_2575) ;  /* 0xffffca4000007947 */ /* 0x000fea000383ffff */
.L_x_2492:
[----:B------:R-:W-:Y:S01]  /*225c0*/  IMAD.MOV.U32 R235, RZ, RZ, R147 ;  /* 0x000000ffffeb7224 */ /* 0x000fe200078e0093 */
[----:B------:R-:W-:Y:S01]  /*225d0*/  MOV R2, 0x1 ;  /* 0x0000000100027802 */ /* 0x000fe20000000f00 */
[----:B------:R-:W-:Y:S01]  /*225e0*/  IMAD.MOV.U32 R236, RZ, RZ, 0x1f ;  /* 0x0000001fffec7424 */ /* 0x000fe200078e00ff */
[----:B------:R-:W-:Y:S02]  /*225f0*/  MOV R3, 0x22610 ;  /* 0x0002261000037802 */ /* 0x000fe40000000f00 */
[----:B-123--:R-:W-:Y:S05]  /*22600*/  CALL.REL.NOINC `($__internal_40_$__cuda_sm70_shflsync_idx_p) ;  /* 0x0000b2e000007944 */ /* 0x00efea0003c00000 */
[----:B------:R-:W-:Y:S01]  /*22610*/  MOV R9, R237 ;  /* 0x000000ed00097202 */ /* 0x000fe20000000f00 */
[----:B------:R-:W-:Y:S05]  /*22620*/  BRA `(.L_x_2576) ;  /* 0xffffc9f000007947 */ /* 0x000fea000383ffff */
.L_x_2493:
[----:B------:R-:W-:Y:S02]  /*22630*/  MOV R3, 0x1 ;  /* 0x0000000100037802 */ /* 0x000fe40000000f00 */
[----:B------:R-:W-:-:S02]  /*22640*/  MOV R2, 0x22660 ;  /* 0x0002266000027802 */ /* 0x000fc40000000f00 */
[----:B-1-34-:R-:W-:Y:S05]  /*22650*/  CALL.REL.NOINC `($__internal_41_$__cuda_sm70_shflsync_up_p) ;  /* 0x0000b2f000007944 */ /* 0x01afea0003c00000 */
[----:B------:R-:W-:Y:S05]  /*22660*/  BRA `(.L_x_2577) ;  /* 0xffffcae000007947 */ /* 0x000fea000383ffff */
.L_x_2494:
[----:B------:R-:W-:Y:S02]  /*22670*/  MOV R3, 0x2 ;  /* 0x0000000200037802 */ /* 0x000fe40000000f00 */
[----:B------:R-:W-:-:S02]  /*22680*/  MOV R2, 0x226a0 ;  /* 0x000226a000027802 */ /* 0x000fc40000000f00 */
[----:B-1-3--:R-:W-:Y:S05]  /*22690*/  CALL.REL.NOINC `($__internal_41_$__cuda_sm70_shflsync_up_p) ;  /* 0x0000b2b000007944 */ /* 0x00afea0003c00000 */
        /* <DEDUP_REMOVED lines=24> */
.L_x_2498:
[----:B------:R-:W-:Y:S02]  /*22820*/  MOV R3, 0x1 ;  /* 0x0000000100037802 */ /* 0x000fe40000000f00 */
[----:B------:R-:W-:Y:S02]  /*22830*/  MOV R2, 0x22850 ;  /* 0x0002285000027802 */ /* 0x000fe40000000f00 */
[----:B------:R-:W-:Y:S05]  /*22840*/  CALL.REL.NOINC `($__internal_41_$__cuda_sm70_shflsync_up_p) ;  /* 0x0000b10000007944 */ /* 0x000fea0003c00000 */
[----:B------:R-:W-:Y:S01]  /*22850*/  MOV R2, R4 ;  /* 0x0000000400027202 */ /* 0x000fe20000000f00 */
[----:B------:R-:W-:Y:S05]  /*22860*/  BRA `(.L_x_2579) ;  /* 0xffffcb5000007947 */ /* 0x000fea000383ffff */
.L_x_2499:
        /* <DEDUP_REMOVED lines=27> */
.L_x_2501:
[----:B------:R-:W-:Y:S02]  /*22a20*/  SEL R0, RZ, 0x1, P0 ;  /* 0x00000001ff007807 */ /* 0x000fe40000000000 */
[----:B------:R-:W-:Y:S02]  /*22a30*/  MOV R2, 0x22a50 ;  /* 0x00022a5000027802 */ /* 0x000fe40000000f00 */
[----:B--2---:R-:W-:Y:S05]  /*22a40*/  CALL.REL.NOINC `($__internal_42_$__cuda_sm70_votesync_ballot) ;  /* 0x0000af6000007944 */ /* 0x004fea0003c00000 */
[----:B------:R-:W-:Y:S01]  /*22a50*/  MOV R5, R0 ;  /* 0x0000000000057202 */ /* 0x000fe20000000f00 */
[----:B------:R-:W-:Y:S05]  /*22a60*/  BRA `(.L_x_2581) ;  /* 0xffffcae000007947 */ /* 0x000fea000383ffff */
.L_x_2502:
[----:B------:R-:W-:Y:S01]  /*22a70*/  IMAD.MOV.U32 R235, RZ, RZ, R6 ;  /* 0x000000ffffeb7224 */ /* 0x000fe200078e0006 */
[----:B-1----:R-:W-:Y:S01]  /*22a80*/  MOV R2, R0 ;  /* 0x0000000000027202 */ /* 0x002fe20000000f00 */
[----:B------:R-:W-:Y:S01]  /*22a90*/  IMAD.MOV.U32 R236, RZ, RZ, 0x1f ;  /* 0x0000001fffec7424 */ /* 0x000fe200078e00ff */
[----:B------:R-:W-:Y:S02]  /*22aa0*/  MOV R3, 0x22ac0 ;  /* 0x00022ac000037802 */ /* 0x000fe40000000f00 */
[----:B--2---:R-:W-:Y:S05]  /*22ab0*/  CALL.REL.NOINC `($__internal_40_$__cuda_sm70_shflsync_idx_p) ;  /* 0x0000ae3000007944 */ /* 0x004fea0003c00000 */
[----:B------:R-:W-:Y:S01]  /*22ac0*/  IMAD.MOV.U32 R6, RZ, RZ, R237 ;  /* 0x000000ffff067224 */ /* 0x000fe200078e00ed */
[----:B------:R-:W-:Y:S01]  /*22ad0*/  MOV R2, R0 ;  /* 0x0000000000027202 */ /* 0x000fe20000000f00 */
[----:B------:R-:W-:Y:S01]  /*22ae0*/  IMAD.MOV.U32 R235, RZ, RZ, R8 ;  /* 0x000000ffffeb7224 */ /* 0x000fe200078e0008 */
[----:B------:R-:W-:-:S02]  /*22af0*/  MOV R236, 0x1f ;  /* 0x0000001f00ec7802 */ /* 0x000fc40000000f00 */
[----:B------:R-:W-:Y:S02]  /*22b00*/  MOV R3, 0x22b20 ;  /* 0x00022b2000037802 */ /* 0x000fe40000000f00 */
[----:B------:R-:W-:Y:S05]  /*22b10*/  CALL.REL.NOINC `($__internal_40_$__cuda_sm70_shflsync_idx_p) ;  /* 0x0000add000007944 */ /* 0x000fea0003c00000 */
[----:B------:R-:W-:Y:S01]  /*22b20*/  MOV R8, R237 ;  /* 0x000000ed00087202 */ /* 0x000fe20000000f00 */
[----:B------:R-:W-:Y:S05]  /*22b30*/  BRA `(.L_x_2582) ;  /* 0xffffca8000007947 */ /* 0x000fea000383ffff */
.L_x_2505:
[----:B------:R-:W-:Y:S01]  /*22b40*/  IMAD.MOV.U32 R235, RZ, RZ, R4 ;  /* 0x000000ffffeb7224 */ /* 0x000fe200078e0004 */
[----:B-1----:R-:W-:Y:S01]  /*22b50*/  MOV R2, R0 ;  /* 0x0000000000027202 */ /* 0x002fe20000000f00 */
[----:B------:R-:W-:Y:S01]  /*22b60*/  IMAD.MOV.U32 R236, RZ, RZ, 0x1f ;  /* 0x0000001fffec7424 */ /* 0x000fe200078e00ff */
[----:B------:R-:W-:Y:S02]  /*22b70*/  MOV R3, 0x22b90 ;  /* 0x00022b9000037802 */ /* 0x000fe40000000f00 */
[----:B--2-4-:R-:W-:Y:S05]  /*22b80*/  CALL.REL.NOINC `($__internal_40_$__cuda_sm70_shflsync_idx_p) ;  /* 0x0000ad6000007944 */ /* 0x014fea0003c00000 */
[----:B------:R-:W-:Y:S01]  /*22b90*/  MOV R11, R237 ;  /* 0x000000ed000b7202 */ /* 0x000fe20000000f00 */
[----:B------:R-:W-:Y:S05]  /*22ba0*/  BRA `(.L_x_2504) ;  /* 0xffffca7000007947 */ /* 0x000fea000383ffff */
        .type           $_ZN7cutlass13device_kernelIN5flash19enable_sm80_to_sm89INS1_16FlashAttnFwdSm80INS1_25CollectiveMainloopFwdSm80ILi8ELi1ELb0EN4cute5tupleIJNS5_1CILi128EEENS7_ILi48EEENS7_ILi256EEEEEELi256ENS_10bfloat16_tEfNS_4arch4Sm80ELb0ELb1ELb1ELb1ELb1ELb1ELb1ELb1EEENS1_21CollectiveEpilogueFwdINS6_IJS8_SA_S9_EEENS6_IJNS7_ILi1EEESI_SI_EEESC_SE_Li256ELb1ELb1ELb1ELb0EEENS1_36VarlenDynamicPersistentTileSchedulerILi128ELi48ELi256ELi256ELb1ELb1ELb0ELb1ELb0ELb1EEEEEEEEEvNT_6ParamsE$_ZZN5flash25CollectiveMainloopFwdSm80ILi8ELi1ELb0EN4cute5tupleIJNS1_1CILi128EEENS3_ILi48EEENS3_ILi256EEEEEELi256EN7cutlass10bfloat16_tEfNS8_4arch4Sm80ELb0ELb1ELb1ELb1ELb1ELb1ELb1ELb1EE3mmaINS_16FlashAttnFwdSm80ISC_NS_21CollectiveEpilogueFwdINS2_IJS4_S6_S5_EEENS2_IJNS3_ILi1EEESH_SH_EEES9_SB_Li256ELb1ELb1ELb1ELb0EEENS_36VarlenDynamicPersistentTileSchedulerILi128ELi48ELi256ELi256ELb1ELb1ELb0ELb1ELb0ELb1EEEE13SharedStorageENS1_6TensorINS1_11ArrayEngineIfLm128EEENS1_6LayoutINS2_IJNS2_IJNS3_ILi2EEESS_EEESH_NS3_ILi32EEEEEENS2_IJNS2_IJSH_SS_EEENS3_ILi0EEENS3_ILi4EEEEEEEEEENS_7SoftmaxILi2ELi0EEEEEbRKNSC_6ParamsERT0_RT1_iRKNS_16SeqlenInfoQKNewKILb1ELb1EEENS2_IJiiiiEEERT_ENKUlvE_clEv,@function
        .size           $_ZN7cutlass13device_kernelIN5flash19enable_sm80_to_sm89INS1_16FlashAttnFwdSm80INS1_25CollectiveMainloopFwdSm80ILi8ELi1ELb0EN4cute5tupleIJNS5_1CILi128EEENS7_ILi48EEENS7_ILi256EEEEEELi256ENS_10bfloat16_tEfNS_4arch4Sm80ELb0ELb1ELb1ELb1ELb1ELb1ELb1ELb1EEENS1_21CollectiveEpilogueFwdINS6_IJS8_SA_S9_EEENS6_IJNS7_ILi1EEESI_SI_EEESC_SE_Li256ELb1ELb1ELb1ELb0EEENS1_36VarlenDynamicPersistentTileSchedulerILi128ELi48ELi256ELi256ELb1ELb1ELb0ELb1ELb0ELb1EEEEEEEEEvNT_6ParamsE$_ZZN5flash25CollectiveMainloopFwdSm80ILi8ELi1ELb0EN4cute5tupleIJNS1_1CILi128EEENS3_ILi48EEENS3_ILi256EEEEEELi256EN7cutlass10bfloat16_tEfNS8_4arch4Sm80ELb0ELb1ELb1ELb1ELb1ELb1ELb1ELb1EE3mmaINS_16FlashAttnFwdSm80ISC_NS_21CollectiveEpilogueFwdINS2_IJS4_S6_S5_EEENS2_IJNS3_ILi1EEESH_SH_EEES9_SB_Li256ELb1ELb1ELb1ELb0EEENS_36VarlenDynamicPersistentTileSchedulerILi128ELi48ELi256ELi256ELb1ELb1ELb0ELb1ELb0ELb1EEEE13SharedStorageENS1_6TensorINS1_11ArrayEngineIfLm128EEENS1_6LayoutINS2_IJNS2_IJNS3_ILi2EEESS_EEESH_NS3_ILi32EEEEEENS2_IJNS2_IJSH_SS_EEENS3_ILi0EEENS3_ILi4EEEEEEEEEENS_7SoftmaxILi2ELi0EEEEEbRKNSC_6ParamsERT0_RT1_iRKNS_16SeqlenInfoQKNewKILb1ELb1EEENS2_IJiiiiEEERT_ENKUlvE_clEv,($__internal_39_$__cuda_sm70_shflsync_bfly_p - $_ZN7cutlass13device_kernelIN5flash19enable_sm80_to_sm89INS1_16FlashAttnFwdSm80INS1_25CollectiveMainloopFwdSm80ILi8ELi1ELb0EN4cute5tupleIJNS5_1CILi128EEENS7_ILi48EEENS7_ILi256EEEEEELi256ENS_10bfloat16_tEfNS_4arch4Sm80ELb0ELb1ELb1ELb1ELb1ELb1ELb1ELb1EEENS1_21CollectiveEpilogueFwdINS6_IJS8_SA_S9_EEENS6_IJNS7_ILi1EEESI_SI_EEESC_SE_Li256ELb1ELb1ELb1ELb0EEENS1_36VarlenDynamicPersistentTileSchedulerILi128ELi48ELi256ELi256ELb1ELb1ELb0ELb1ELb0ELb1EEEEEEEEEvNT_6ParamsE$_ZZN5flash25CollectiveMainloopFwdSm80ILi8ELi1ELb0EN4cute5tupleIJNS1_1CILi128EEENS3_ILi48EEENS3_ILi256EEEEEELi256EN7cutlass10bfloat16_tEfNS8_4arch4Sm80ELb0ELb1ELb1ELb1ELb1ELb1ELb1ELb1EE3mmaINS_16FlashAttnFwdSm80ISC_NS_21CollectiveEpilogueFwdINS2_IJS4_S6_S5_EEENS2_IJNS3_ILi1EEESH_SH_EEES9_SB_Li256ELb1ELb1ELb1ELb0EEENS_36VarlenDynamicPersistentTileSchedulerILi128ELi48ELi256ELi256ELb1ELb1ELb0ELb1ELb0ELb1EEEE13SharedStorageENS1_6TensorINS1_11ArrayEngineIfLm128EEENS1_6LayoutINS2_IJNS2_IJNS3_ILi2EEESS_EEESH_NS3_ILi32EEEEEENS2_IJNS2_IJSH_SS_EEENS3_ILi0EEENS3_ILi4EEEEEEEEEENS_7SoftmaxILi2ELi0EEEEEbRKNSC_6ParamsERT0_RT1_iRKNS_16SeqlenInfoQKNewKILb1ELb1EEENS2_IJiiiiEEERT_ENKUlvE_clEv)
$_ZN7cutlass13device_kernelIN5flash19enable_sm80_to_sm89INS1_16FlashAttnFwdSm80INS1_25CollectiveMainloopFwdSm80ILi8ELi1ELb0EN4cute5tupleIJNS5_1CILi128EEENS7_ILi48EEENS7_ILi256EEEEEELi256ENS_10bfloat16_tEfNS_4arch4Sm80ELb0ELb1ELb1ELb1ELb1ELb1ELb1ELb1EEENS1_21CollectiveEpilogueFwdINS6_IJS8_SA_S9_EEENS6_IJNS7_ILi1EEESI_SI_EEESC_SE_Li256ELb1ELb1ELb1ELb0EEENS1_36VarlenDynamicPersistentTileSchedulerILi128ELi48ELi256ELi256ELb1ELb1ELb0ELb1ELb0ELb1EEEEEEEEEvNT_6ParamsE$_ZZN5flash25CollectiveMainloopFwdSm80ILi8ELi1ELb0EN4cute5tupleIJNS1_1CILi128EEENS3_ILi48EEENS3_ILi256EEEEEELi256EN7cutlass10bfloat16_tEfNS8_4arch4Sm80ELb0ELb1ELb1ELb1ELb1ELb1ELb1ELb1EE3mmaINS_16FlashAttnFwdSm80ISC_NS_21CollectiveEpilogueFwdINS2_IJS4_S6_S5_EEENS2_IJNS3_ILi1EEESH_SH_EEES9_SB_Li256ELb1ELb1ELb1ELb0EEENS_36VarlenDynamicPersistentTileSchedulerILi128ELi48ELi256ELi256ELb1ELb1ELb0ELb1ELb0ELb1EEEE13SharedStorageENS1_6TensorINS1_11ArrayEngineIfLm128EEENS1_6LayoutINS2_IJNS2_IJNS3_ILi2EEESS_EEESH_NS3_ILi32EEEEEENS2_IJNS2_IJSH_SS_EEENS3_ILi0EEENS3_ILi4EEEEEEEEEENS_7SoftmaxILi2ELi0EEEEEbRKNSC_6ParamsERT0_RT1_iRKNS_16SeqlenInfoQKNewKILb1ELb1EEENS2_IJiiiiEEERT_ENKUlvE_clEv:
[----:B------:R-:W-:-:S05]  /*22bb0*/  IADD3 R16, R79, -c[0x0][0x20], RZ ;  /* 0x800008004f107a10 */ /* 0x000fca0007ffe0ff */
[----:B------:R-:W2:Y:S01]  /*22bc0*/  LDL.64 R10, [R16] ;  /* 0x00000000100a7983 */ /* 0x000ea20000100a00 */
[----:B------:R-:W-:-:S03]  /*22bd0*/  ULDC.64 UR4, c[0x0][0x118] ;  /* 0x0000460000047ab9 */ /* 0x000fc60000000a00 */
[----:B--2---:R-:W2:Y:S02]  /*22be0*/  LD.E R0, [R10.64+0x11c] ;  /* 0x00011c040a007980 */ /* 0x004ea4000c101900 */
[----:B--2---:R-:W-:-:S13]  /*22bf0*/  ISETP.GT.AND P0, PT, R0, RZ, PT ;  /* 0x000000ff0000720c */ /* 0x004fda0003f04270 */
[----:B------:R-:W-:Y:S05]  /*22c00*/  @P0 BRA `(.L_x_2583) ;  /* 0x0000004000000947 */ /* 0x000fea0003800000 */
[----:B------:R-:W-:Y:S01]  /*22c10*/  MOV R2, R130 ;  /* 0x0000008200027202 */ /* 0x000fe20000000f00 */
[----:B------:R-:W-:-:S04]  /*22c20*/  DEPBAR.LE SB0, 0x1 ;  /* 0x000080400000791a */ /* 0x000fc80000000000 */
[----:B------:R-:W-:-:S04]  /*22c30*/  MOV R3, 0x0 ;  /* 0x0000000000037802 */ /* 0x000fc80000000f00 */
[----:B------:R-:W-:Y:S05]  /*22c40*/  RET.REL.NODEC R2 `(_ZN7cutlass13device_kernelIN5flash19enable_sm80_to_sm89INS1_16FlashAttnFwdSm80INS1_25CollectiveMainloopFwdSm80ILi8ELi1ELb0EN4cute5tupleIJNS5_1CILi128EEENS7_ILi48EEENS7_ILi256EEEEEELi256ENS_10bfloat16_tEfNS_4arch4Sm80ELb0ELb1ELb1ELb1ELb1ELb1ELb1ELb1EEENS1_21CollectiveEpilogueFwdINS6_IJS8_SA_S9_EEENS6_IJNS7_ILi1EEESI_SI_EEESC_SE_Li256ELb1ELb1ELb1ELb0EEENS1_36VarlenDynamicPersistentTileSchedulerILi128ELi48ELi256ELi256ELb1ELb1ELb0ELb1ELb0ELb1EEEEEEEEEvNT_6ParamsE) ;  /* 0xfffdd3b002007950 */ /* 0x000fea0003c3ffff */
.L_x_2583:
[----:B------:R1:W2:Y:S04]  /*22c50*/  LDL.64 R8, [R16+0x8] ;  /* 0x0000080010087983 */ /* 0x0002a80000100a00 */
[----:B------:R1:W3:Y:S04]  /*22c60*/  LDL.64 R2, [R16+0x20] ;  /* 0x0000200010027983 */ /* 0x0002e80000100a00 */
[----:B------:R1:W4:Y:S04]  /*22c70*/  LDL.64 R14, [R16+0x18] ;  /* 0x00001800100e7983 */ /* 0x0003280000100a00 */
[----:B------:R-:W4:Y:S04]  /*22c80*/  LD.E.U8 R19, [R10.64+0x138] ;  /* 0x000138040a137980 */ /* 0x000f28000c101100 */
[----:B------:R2:W5:Y:S04]  /*22c90*/  LD.E R13, [R10.64+0x164] ;  /* 0x000164040a0d7980 */ /* 0x000568000c101900 */
[----:B-1----:R-:W4:Y:S04]  /*22ca0*/  LDL.64 R16, [R16+0x10] ;  /* 0x0000100010107983 */ /* 0x002f280000100a00 */
[----:B--2---:R1:W2:Y:S04]  /*22cb0*/  LD.E R27, [R8.64] ;  /* 0x00000004081b7980 */ /* 0x0042a8000c101900 */
[----:B---3--:R3:W2:Y:S04]  /*22cc0*/  LD.E R60, [R2.64] ;  /* 0x00000004023c7980 */ /* 0x0086a8000c101900 */
[----:B----4-:R4:W2:Y:S04]  /*22cd0*/  LD.E R6, [R14.64+0x20] ;  /* 0x000020040e067980 */ /* 0x0108a8000c101900 */
[----:B-1----:R1:W5:Y:S04]  /*22ce0*/  LD.E.64 R8, [R10.64+0x120] ;  /* 0x000120040a087980 */ /* 0x002368000c101b00 */
[----:B---3--:R1:W5:Y:S04]  /*22cf0*/  LD.E.64 R2, [R10.64+0x130] ;  /* 0x000130040a027980 */ /* 0x008368000c101b00 */
[----:B------:R3:W5:Y:S04]  /*22d00*/  LD.E R22, [R16.64] ;  /* 0x0000000410167980 */ /* 0x000768000c101900 */
[----:B----4-:R1:W5:Y:S04]  /*22d10*/  LD.E.64 R14, [R10.64+0x110] ;  /* 0x000110040a0e7980 */ /* 0x010368000c101b00 */
[----:B---3--:R1:W5:Y:S01]  /*22d20*/  LD.E.64 R16, [R10.64+0x128] ;  /* 0x000128040a107980 */ /* 0x008362000c101b00 */
[----:B------:R-:W-:-:S02]  /*22d30*/  ISETP.NE.AND P0, PT, R19, RZ, PT ;  /* 0x000000ff1300720c */ /* 0x000fc40003f05270 */
[----:B--2---:R-:W-:-:S04]  /*22d40*/  SHF.R.S32.HI R4, RZ, 0x1f, R27 ;  /* 0x0000001fff047819 */ /* 0x004fc8000001141b */
[----:B------:R-:W-:-:S04]  /*22d50*/  LEA.HI R4, R4, R27, RZ, 0x3 ;  /* 0x0000001b04047211 */ /* 0x000fc800078f18ff */
[----:B------:R-:W-:Y:S02]  /*22d60*/  LOP3.LUT R18, R4, 0xfffffff8, RZ, 0xc0, !PT ;  /* 0xfffffff804127812 */ /* 0x000fe400078ec0ff */
[----:B------:R-:W-:-:S03]  /*22d70*/  SHF.R.S32.HI R78, RZ, 0x3, R4 ;  /* 0x00000003ff4e7819 */ /* 0x000fc60000011404 */
[----:B------:R-:W-:Y:S02]  /*22d80*/  IMAD.IADD R40, R27, 0x1, -R18 ;  /* 0x000000011b287824 */ /* 0x000fe400078e0a12 */
[----:B------:R-:W-:Y:S01]  /*22d90*/  IMAD R61, R60, 0x80, R78 ;  /* 0x000000803c3d7824 */ /* 0x000fe200078e024e */
[----:B------:R-:W-:Y:S01]  /*22da0*/  SHF.R.S32.HI R23, RZ, 0x1f, R6 ;  /* 0x0000001fff177819 */ /* 0x000fe20000011406 */
[C---:B------:R-:W-:Y:S02]  /*22db0*/  IMAD.SHL.U32 R42, R40.reuse, 0x8, RZ ;  /* 0x00000008282a7824 */ /* 0x040fe400078e00ff */
[----:B------:R-:W-:Y:S01]  /*22dc0*/  IMAD R4, R40, 0x20, R61 ;  /* 0x0000002028047824 */ /* 0x000fe200078e023d */
[----:B------:R-:W-:Y:S05]  /*22dd0*/  @!P0 BRA `(.L_x_2584) ;  /* 0x00004ce000008947 */ /* 0x000fea0003800000 */
[----:B-1---5:R-:W-:-:S13]  /*22de0*/  ISETP.NE.AND P0, PT, R13, 0x1, PT ;  /* 0x000000010d00780c */ /* 0x022fda0003f05270 */
[----:B------:R1:W2:Y:S04]  /*22df0*/  @P0 LD.E R18, [R10.64+0x168] ;  /* 0x000168040a120980 */ /* 0x0002a8000c101900 */
[----:B-1----:R2:W3:Y:S02]  /*22e00*/  @P0 LD.E R10, [R10.64+0x16c] ;  /* 0x00016c040a0a0980 */ /* 0x0024e4000c101900 */
[----:B--2---:R-:W-:-:S05]  /*22e10*/  @P0 IMAD.HI.U32 R11, R4, R18, RZ ;  /* 0x00000012040b0227 */ /* 0x004fca00078e00ff */
[----:B---3--:R-:W-:-:S04]  /*22e20*/  @P0 SHF.R.U32.HI R4, RZ, R10, R11 ;  /* 0x0000000aff040219 */ /* 0x008fc8000001160b */
[----:B------:R-:W-:Y:S01]  /*22e30*/  SHF.R.S32.HI R18, RZ, 0x1f, R4 ;  /* 0x0000001fff127819 */ /* 0x000fe20000011404 */
[-C--:B------:R-:W-:Y:S02]  /*22e40*/  IMAD R20, R9, R4.reuse, RZ ;  /* 0x0000000409147224 */ /* 0x080fe400078e02ff */
[-C--:B------:R-:W-:Y:S02]  /*22e50*/  IMAD R19, R3, R4.reuse, RZ ;  /* 0x0000000403137224 */ /* 0x080fe400078e02ff */
[----:B------:R-:W-:-:S04]  /*22e60*/  IMAD.WIDE.U32 R10, R8, R4, RZ ;  /* 0x00000004080a7225 */ /* 0x000fc800078e00ff */
[-C--:B------:R-:W-:Y:S02]  /*22e70*/  IMAD R21, R8, R18.reuse, R20 ;  /* 0x0000001208157224 */ /* 0x080fe400078e0214 */
[C---:B------:R-:W-:Y:S02]  /*22e80*/  IMAD R20, R2.reuse, R18, R19 ;  /* 0x0000001202147224 */ /* 0x040fe400078e0213 */
[----:B------:R-:W-:Y:S01]  /*22e90*/  IMAD.WIDE.U32 R18, R2, R4, RZ ;  /* 0x0000000402127225 */ /* 0x000fe200078e00ff */
[----:B------:R-:W-:-:S03]  /*22ea0*/  IADD3 R11, R11, R21, RZ ;  /* 0x000000150b0b7210 */ /* 0x000fc60007ffe0ff */
[----:B------:R-:W-:Y:S01]  /*22eb0*/  IMAD R4, R9, R6, RZ ;  /* 0x0000000609047224 */ /* 0x000fe200078e02ff */
[----:B------:R-:W-:Y:S01]  /*22ec0*/  IADD3 R9, R19, R20, RZ ;  /* 0x0000001413097210 */ /* 0x000fe20007ffe0ff */
[----:B------:R-:W-:-:S04]  /*22ed0*/  IMAD.WIDE.U32 R10, R6, R8, R10 ;  /* 0x00000008060a7225 */ /* 0x000fc800078e000a */
[----:B------:R-:W-:Y:S01]  /*22ee0*/  IMAD R4, R8, R23, R4 ;  /* 0x0000001708047224 */ /* 0x000fe200078e0204 */
[----:B------:R-:W-:Y:S01]  /*22ef0*/  MOV R8, R18 ;  /* 0x0000001200087202 */ /* 0x000fe20000000f00 */
[----:B------:R-:W-:Y:S01]  /*22f00*/  IMAD R3, R3, R6, RZ ;  /* 0x0000000603037224 */ /* 0x000fe200078e02ff */
[----:B------:R-:W-:-:S03]  /*22f10*/  LEA R33, P1, R10, R14, 0x1 ;  /* 0x0000000e0a217211 */ /* 0x000fc600078208ff */
[----:B------:R-:W-:-:S04]  /*22f20*/  IMAD.WIDE.U32 R8, R6, R2, R8 ;  /* 0x0000000206087225 */ /* 0x000fc800078e0008 */
[----:B------:R-:W-:Y:S01]  /*22f30*/  IMAD R2, R2, R23, R3 ;  /* 0x0000001702027224 */ /* 0x000fe200078e0203 */
[----:B------:R-:W-:Y:S02]  /*22f40*/  IADD3 R3, R11, R4, RZ ;  /* 0x000000040b037210 */ /* 0x000fe40007ffe0ff */
[----:B------:R-:W-:Y:S02]  /*22f50*/  LEA R34, P0, R8, R16, 0x1 ;  /* 0x0000001008227211 */ /* 0x000fe400078008ff */
[----:B------:R-:W-:Y:S02]  /*22f60*/  IADD3 R2, R9, R2, RZ ;  /* 0x0000000209027210 */ /* 0x000fe40007ffe0ff */
[----:B------:R-:W-:Y:S02]  /*22f70*/  LEA.HI.X R32, R10, R15, R3, 0x1, P1 ;  /* 0x0000000f0a207211 */ /* 0x000fe400008f0c03 */
[----:B------:R-:W-:Y:S02]  /*22f80*/  SHF.L.U32 R4, R40, 0x2, RZ ;  /* 0x0000000228047819 */ /* 0x000fe400000006ff */
[----:B------:R-:W-:Y:S01]  /*22f90*/  LEA.HI.X R26, R8, R17, R2, 0x1, P0 ;  /* 0x00000011081a7211 */ /* 0x000fe200000f0c02 */
[----:B------:R-:W-:Y:S05]  /*22fa0*/  BRA.DIV ~URZ, `(.L_x_2585) ;  /* 0x00009ba27f007947 */ /* 0x000fea000b800000 */
[----:B------:R1:W2:Y:S02]  /*22fb0*/  SHFL.IDX PT, R6, R32, RZ, 0x181f ;  /* 0x00181fff20067589 */ /* 0x0002a400000e0000 */
.L_x_2659:
[----:B------:R-:W-:Y:S05]  /*22fc0*/  BRA.DIV ~URZ, `(.L_x_2586) ;  /* 0x00009bf27f007947 */ /* 0x000fea000b800000 */
[----:B------:R3:W4:Y:S01]  /*22fd0*/  SHFL.IDX PT, R8, R33, RZ, 0x181f ;  /* 0x00181fff21087589 */ /* 0x00072200000e0000 */
[----:B--2---:R-:W-:-:S03]  /*22fe0*/  MOV R9, R6 ;  /* 0x0000000600097202 */ /* 0x004fc60000000f00 */
[----:B------:R3:W2:Y:S04]  /*22ff0*/  SHFL.IDX PT, R10, R26, RZ, 0x181f ;  /* 0x00181fff1a0a7589 */ /* 0x0006a800000e0000 */
[----:B------:R3:W1:Y:S02]  /*23000*/  SHFL.IDX PT, R2, R34, RZ, 0x181f ;  /* 0x00181fff22027589 */ /* 0x00066400000e0000 */
.L_x_2660:
[----:B------:R-:W-:Y:S01]  /*23010*/  IMAD R35, R22, R13, RZ ;  /* 0x0000000d16237224 */ /* 0x000fe200078e02ff */
[----:B------:R-:W-:Y:S01]  /*23020*/  BSSY B0, `(.L_x_2587) ;  /* 0x0000035000007945 */ /* 0x000fe20003800000 */
[----:B------:R-:W-:Y:S01]  /*23030*/  CS2R R58, SRZ ;  /* 0x00000000003a7805 */ /* 0x000fe2000001ff00 */
[----:B------:R-:W-:Y:S01]  /*23040*/  CS2R R36, SRZ ;  /* 0x0000000000247805 */ /* 0x000fe2000001ff00 */
[----:B------:R-:W-:Y:S01]  /*23050*/  CS2R R28, SRZ ;  /* 0x00000000001c7805 */ /* 0x000fe2000001ff00 */
[----:B------:R-:W-:Y:S01]  /*23060*/  ISETP.GE.AND P0, PT, R61, R35, PT ;  /* 0x000000233d00720c */ /* 0x000fe20003f06270 */
[----:B------:R-:W-:Y:S01]  /*23070*/  CS2R R22, SRZ ;  /* 0x0000000000167805 */ /* 0x000fe2000001ff00 */
[----:B------:R-:W-:Y:S01]  /*23080*/  CS2R R18, SRZ ;  /* 0x0000000000127805 */ /* 0x000fe2000001ff00 */
[----:B------:R-:W-:Y:S01]  /*23090*/  CS2R R38, SRZ ;  /* 0x0000000000267805 */ /* 0x000fe2000001ff00 */
[----:B------:R-:W-:Y:S01]  /*230a0*/  CS2R R30, SRZ ;  /* 0x00000000001e7805 */ /* 0x000fe2000001ff00 */
[----:B------:R-:W-:Y:S01]  /*230b0*/  CS2R R24, SRZ ;  /* 0x0000000000187805 */ /* 0x000fe2000001ff00 */
[----:B------:R-:W-:Y:S01]  /*230c0*/  CS2R R20, SRZ ;  /* 0x0000000000147805 */ /* 0x000fe2000001ff00 */
[----:B--2---:R-:W-:-:S06]  /*230d0*/  MOV R3, R10 ;  /* 0x0000000a00037202 */ /* 0x004fcc0000000f00 */
[----:B------:R-:W-:Y:S05]  /*230e0*/  @P0 BRA `(.L_x_2588) ;  /* 0x0000028000000947 */ /* 0x000fea0003800000 */
[C---:B------:R-:W-:Y:S01]  /*230f0*/  IADD3 R13, R4.reuse, 0x20, RZ ;  /* 0x00000020040d7810 */ /* 0x040fe20007ffe0ff */
[----:B------:R-:W-:Y:S01]  /*23100*/  CS2R R18, SRZ ;  /* 0x0000000000127805 */ /* 0x000fe2000001ff00 */
[-C--:B------:R-:W-:Y:S01]  /*23110*/  ISETP.GE.AND P1, PT, R4, R0.reuse, PT ;  /* 0x000000000400720c */ /* 0x080fe20003f26270 */
[----:B------:R-:W-:Y:S01]  /*23120*/  CS2R R20, SRZ ;  /* 0x0000000000147805 */ /* 0x000fe2000001ff00 */
[----:B------:R-:W-:Y:S01]  /*23130*/  ISETP.GE.AND P0, PT, R13, R0, PT ;  /* 0x000000000d00720c */ /* 0x000fe20003f06270 */
[----:B------:R-:W-:Y:S01]  /*23140*/  CS2R R22, SRZ ;  /* 0x0000000000167805 */ /* 0x000fe2000001ff00 */
[----:B------:R-:W-:-:S09]  /*23150*/  CS2R R24, SRZ ;  /* 0x0000000000187805 */ /* 0x000fd2000001ff00 */
[C---:B----4-:R-:W-:Y:S02]  /*23160*/  @!P1 IMAD.WIDE R10, R4.reuse, 0x2, R8 ;  /* 0x00000002040a9825 */ /* 0x050fe400078e0208 */
[----:B------:R-:W-:Y:S02]  /*23170*/  @!P0 SHF.R.S32.HI R6, RZ, 0x1f, R13 ;  /* 0x0000001fff068819 */ /* 0x000fe4000001140d */
[----:B-1----:R-:W-:Y:S01]  /*23180*/  @!P1 IMAD.WIDE R16, R4, 0x2, R2 ;  /* 0x0000000204109825 */ /* 0x002fe200078e0202 */
[----:B------:R1:W5:Y:S01]  /*23190*/  @!P1 LD.E.64 R18, [R10.64] ;  /* 0x000000040a129980 */ /* 0x000362000c101b00 */
[----:B------:R-:W-:-:S03]  /*231a0*/  @!P0 LEA.HI R6, R6, R13, RZ, 0x2 ;  /* 0x0000000d06068211 */ /* 0x000fc600078f10ff */
[----:B------:R2:W5:Y:S01]  /*231b0*/  @!P1 LD.E.64 R20, [R16.64] ;  /* 0x0000000410149980 */ /* 0x000562000c101b00 */
[----:B------:R-:W-:Y:S02]  /*231c0*/  @!P0 LOP3.LUT R6, R6, 0xfffffffc, RZ, 0xc0, !PT ;  /* 0xfffffffc06068812 */ /* 0x000fe400078ec0ff */
[----:B------:R-:W-:-:S03]  /*231d0*/  IADD3 R13, R4, 0x40, RZ ;  /* 0x00000040040d7810 */ /* 0x000fc60007ffe0ff */
[----:B------:R-:W-:Y:S01]  /*231e0*/  @!P0 IMAD.WIDE R14, R6, 0x2, R8 ;  /* 0x00000002060e8825 */ /* 0x000fe200078e0208 */
[----:B------:R-:W-:-:S04]  /*231f0*/  ISETP.GE.AND P1, PT, R13, R0, PT ;  /* 0x000000000d00720c */ /* 0x000fc80003f26270 */
[----:B------:R4:W5:Y:S01]  /*23200*/  @!P0 LD.E.64 R22, [R14.64] ;  /* 0x000000040e168980 */ /* 0x000962000c101b00 */
[----:B-1----:R-:W-:Y:S01]  /*23210*/  @!P0 IMAD.WIDE R10, R6, 0x2, R2 ;  /* 0x00000002060a8825 */ /* 0x002fe200078e0202 */
[----:B--2---:R-:W-:-:S04]  /*23220*/  IADD3 R16, R4, 0x60, RZ ;  /* 0x0000006004107810 */ /* 0x004fc80007ffe0ff */
[----:B------:R1:W5:Y:S01]  /*23230*/  @!P0 LD.E.64 R24, [R10.64] ;  /* 0x000000040a188980 */ /* 0x000362000c101b00 */
[----:B------:R-:W-:Y:S01]  /*23240*/  ISETP.GE.AND P0, PT, R16, R0, PT ;  /* 0x000000001000720c */ /* 0x000fe20003f06270 */
[----:B------:R-:W-:-:S12]  /*23250*/  CS2R R28, SRZ ;  /* 0x00000000001c7805 */ /* 0x000fd8000001ff00 */
[----:B------:R-:W-:Y:S02]  /*23260*/  @!P0 SHF.R.S32.HI R6, RZ, 0x1f, R16 ;  /* 0x0000001fff068819 */ /* 0x000fe40000011410 */
[----:B-1----:R-:W-:Y:S02]  /*23270*/  @!P1 SHF.R.S32.HI R10, RZ, 0x1f, R13 ;  /* 0x0000001fff0a9819 */ /* 0x002fe4000001140d */
[----:B------:R-:W-:Y:S02]  /*23280*/  @!P0 LEA.HI R6, R6, R16, RZ, 0x2 ;  /* 0x0000001006068211 */ /* 0x000fe400078f10ff */
[----:B------:R-:W-:Y:S02]  /*23290*/  @!P1 LEA.HI R10, R10, R13, RZ, 0x2 ;  /* 0x0000000d0a0a9211 */ /* 0x000fe400078f10ff */
[----:B------:R-:W-:Y:S02]  /*232a0*/  @!P0 LOP3.LUT R6, R6, 0xfffffffc, RZ, 0xc0, !PT ;  /* 0xfffffffc06068812 */ /* 0x000fe400078ec0ff */
[----:B------:R-:W-:Y:S01]  /*232b0*/  @!P1 LOP3.LUT R10, R10, 0xfffffffc, RZ, 0xc0, !PT ;  /* 0xfffffffc0a0a9812 */ /* 0x000fe200078ec0ff */
[----:B------:R-:W-:Y:S01]  /*232c0*/  CS2R R36, SRZ ;  /* 0x0000000000247805 */ /* 0x000fe2000001ff00 */
[----:B------:R-:W-:Y:S01]  /*232d0*/  CS2R R30, SRZ ;  /* 0x00000000001e7805 */ /* 0x000fe2000001ff00 */
[----:B------:R-:W-:-:S02]  /*232e0*/  CS2R R38, SRZ ;  /* 0x0000000000267805 */ /* 0x000fc4000001ff00 */
[----:B----4-:R-:W-:-:S04]  /*232f0*/  @!P1 IMAD.WIDE R14, R10, 0x2, R8 ;  /* 0x000000020a0e9825 */ /* 0x010fc800078e0208 */
[----:B------:R-:W-:Y:S01]  /*23300*/  @!P1 IMAD.WIDE R10, R10, 0x2, R2 ;  /* 0x000000020a0a9825 */ /* 0x000fe200078e0202 */
[----:B------:R1:W5:Y:S03]  /*23310*/  @!P1 LD.E.64 R28, [R14.64] ;  /* 0x000000040e1c9980 */ /* 0x000366000c101b00 */
[C---:B------:R-:W-:Y:S01]  /*23320*/  @!P0 IMAD.WIDE R8, R6.reuse, 0x2, R8 ;  /* 0x0000000206088825 */ /* 0x040fe200078e0208 */
[----:B------:R1:W5:Y:S03]  /*23330*/  @!P1 LD.E.64 R30, [R10.64] ;  /* 0x000000040a1e9980 */ /* 0x000366000c101b00 */
[----:B------:R-:W-:Y:S01]  /*23340*/  @!P0 IMAD.WIDE R2, R6, 0x2, R2 ;  /* 0x0000000206028825 */ /* 0x000fe200078e0202 */
[----:B------:R1:W5:Y:S04]  /*23350*/  @!P0 LD.E.64 R36, [R8.64] ;  /* 0x0000000408248980 */ /* 0x000368000c101b00 */
[----:B------:R1:W5:Y:S02]  /*23360*/  @!P0 LD.E.64 R38, [R2.64] ;  /* 0x0000000402268980 */ /* 0x000364000c101b00 */
.L_x_2588:
[----:B------:R-:W-:Y:S05]  /*23370*/  BSYNC B0 ;  /* 0x0000000000007941 */ /* 0x000fea0003800000 */
.L_x_2587:
[----:B-1--45:R-:W-:Y:S02]  /*23380*/  IMAD.MOV.U32 R8, RZ, RZ, R36 ;  /* 0x000000ffff087224 */ /* 0x032fe400078e0024 */
[----:B------:R-:W-:-:S02]  /*23390*/  IMAD.MOV.U32 R3, RZ, RZ, R28 ;  /* 0x000000ffff037224 */ /* 0x000fc400078e001c */
        /* <DEDUP_REMOVED lines=9> */
[----:B------:R-:W-:-:S04]  /*23430*/  MOV R6, R23 ;  /* 0x0000001700067202 */ /* 0x000fc80000000f00 */
        /* <DEDUP_REMOVED lines=12> */
[----:B------:R-:W-:-:S02]  /*23500*/  PRMT R94, R94, 0x5410, R6 ;  /* 0x000054105e5e7816 */ /* 0x000fc40000000006 */
[----:B------:R-:W-:Y:S02]  /*23510*/  MOV R6, R25 ;  /* 0x0000001900067202 */ /* 0x000fe40000000f00 */
[----:B------:R-:W-:Y:S02]  /*23520*/  PRMT R88, R2, 0x5410, R3 ;  /* 0x0000541002587816 */ /* 0x000fe40000000003 */
[----:B------:R-:W-:Y:S01]  /*23530*/  PRMT R90, R6, 0x5410, R8 ;  /* 0x00005410065a7816 */ /* 0x000fe20000000008 */
[----:B------:R-:W-:Y:S05]  /*23540*/  BRA.DIV ~URZ, `(.L_x_2589) ;  /* 0x000097b27f007947 */ /* 0x000fea000b800000 */
[----:B------:R1:W2:Y:S04]  /*23550*/  SHFL.IDX PT, R9, R32, 0x1, 0x181f ;  /* 0x00381f0020097f89 */ /* 0x0002a800000e0000 */
[----:B------:R1:W4:Y:S04]  /*23560*/  SHFL.IDX PT, R8, R33, 0x1, 0x181f ;  /* 0x00381f0021087f89 */ /* 0x00032800000e0000 */
[----:B------:R1:W3:Y:S04]  /*23570*/  SHFL.IDX PT, R6, R26, 0x1, 0x181f ;  /* 0x00381f001a067f89 */ /* 0x0002e800000e0000 */
[----:B------:R1:W1:Y:S02]  /*23580*/  SHFL.IDX PT, R2, R34, 0x1, 0x181f ;  /* 0x00381f0022027f89 */ /* 0x00026400000e0000 */
.L_x_2661:
[----:B------:R-:W-:Y:S01]  /*23590*/  IADD3 R3, R61, 0x20, RZ ;  /* 0x000000203d037810 */ /* 0x000fe20007ffe0ff */
[----:B------:R-:W-:Y:S01]  /*235a0*/  BSSY B0, `(.L_x_2590) ;  /* 0x0000033000007945 */ /* 0x000fe20003800000 */
        /* <DEDUP_REMOVED lines=8> */
[----:B---3--:R-:W-:-:S07]  /*23630*/  IMAD.MOV.U32 R3, RZ, RZ, R6 ;  /* 0x000000ffff037224 */ /* 0x008fce00078e0006 */
        /* <DEDUP_REMOVED lines=8> */
[C---:B--2-4-:R-:W-:Y:S02]  /*236c0*/  @!P1 IMAD.WIDE R10, R4.reuse, 0x2, R8 ;  /* 0x00000002040a9825 */ /* 0x054fe400078e0208 */
        /* <DEDUP_REMOVED lines=24> */
[----:B---3--:R-:W-:-:S04]  /*23850*/  @!P1 IMAD.WIDE R14, R10, 0x2, R8 ;  /* 0x000000020a0e9825 */ /* 0x008fc800078e0208 */
[----:B------:R-:W-:Y:S01]  /*23860*/  @!P1 IMAD.WIDE R10, R10, 0x2, R2 ;  /* 0x000000020a0a9825 */ /* 0x000fe200078e0202 */
[----:B------:R1:W5:Y:S03]  /*23870*/  @!P1 LD.E.64 R48, [R14.64] ;  /* 0x000000040e309980 */ /* 0x000366000c101b00 */
[C---:B------:R-:W-:Y:S01]  /*23880*/  @!P0 IMAD.WIDE R8, R6.reuse, 0x2, R8 ;  /* 0x0000000206088825 */ /* 0x040fe200078e0208 */
[----:B------:R1:W5:Y:S03]  /*23890*/  @!P1 LD.E.64 R50, [R10.64] ;  /* 0x000000040a329980 */ /* 0x000366000c101b00 */
[----:B------:R-:W-:Y:S01]  /*238a0*/  @!P0 IMAD.WIDE R2, R6, 0x2, R2 ;  /* 0x0000000206028825 */ /* 0x000fe200078e0202 */
[----:B------:R1:W5:Y:S04]  /*238b0*/  @!P0 LD.E.64 R58, [R8.64] ;  /* 0x00000004083a8980 */ /* 0x000368000c101b00 */
[----:B------:R1:W5:Y:S02]  /*238c0*/  @!P0 LD.E.64 R52, [R2.64] ;  /* 0x0000000402348980 */ /* 0x000364000c101b00 */
.L_x_2591:
[----:B------:R-:W-:Y:S05]  /*238d0*/  BSYNC B0 ;  /* 0x0000000000007941 */ /* 0x000fea0003800000 */
.L_x_2590:
[----:B-1--45:R-:W-:Y:S02]  /*238e0*/  IMAD.MOV.U32 R8, RZ, RZ, R58 ;  /* 0x000000ffff087224 */ /* 0x032fe400078e003a */
[----:B------:R-:W-:-:S02]  /*238f0*/  IMAD.MOV.U32 R6, RZ, RZ, R59 ;  /* 0x000000ffff067224 */ /* 0x000fc400078e003b */
[----:B------:R-:W-:Y:S02]  /*23900*/  IMAD.MOV.U32 R3, RZ, RZ, R48 ;  /* 0x000000ffff037224 */ /* 0x000fe400078e0030 */
[----:B------:R-:W-:Y:S01]  /*23910*/  IMAD.MOV.U32 R2, RZ, RZ, R49 ;  /* 0x000000ffff027224 */ /* 0x000fe200078e0031 */
        /* <DEDUP_REMOVED lines=11> */
[----:B------:R-:W-:-:S02]  /*239d0*/  PRMT R95, R2, 0x7610, R95 ;  /* 0x00007610025f7816 */ /* 0x000fc4000000005f */
[----:B------:R-:W-:Y:S02]  /*239e0*/  MOV R2, R51 ;  /* 0x0000003300027202 */ /* 0x000fe40000000f00 */
[----:B------:R-:W-:Y:S01]  /*239f0*/  PRMT R105, R6, 0x5410, R8 ;  /* 0x0000541006697816 */ /* 0x000fe20000000008 */
[----:B------:R-:W-:Y:S01]  /*23a00*/  IMAD.MOV.U32 R8, RZ, RZ, R46 ;  /* 0x000000ffff087224 */ /* 0x000fe200078e002e */
[----:B------:R-:W-:Y:S01]  /*23a10*/  PRMT R101, R2, 0x5410, R3 ;  /* 0x0000541002657816 */ /* 0x000fe20000000003 */
[----:B------:R-:W-:Y:S01]  /*23a20*/  IMAD.MOV.U32 R6, RZ, RZ, R47 ;  /* 0x000000ffff067224 */ /* 0x000fe200078e002f */
[----:B------:R-:W-:Y:S01]  /*23a30*/  MOV R3, R40 ;  /* 0x0000002800037202 */ /* 0x000fe20000000f00 */
[----:B------:R-:W-:-:S03]  /*23a40*/  IMAD.MOV.U32 R2, RZ, RZ, R41 ;  /* 0x000000ffff027224 */ /* 0x000fc600078e0029 */
[----:B------:R-:W-:Y:S02]  /*23a50*/  PRMT R99, R6, 0x5410, R8 ;  /* 0x0000541006637816 */ /* 0x000fe40000000008 */
[----:B------:R-:W-:Y:S02]  /*23a60*/  PRMT R95, R95, 0x5410, R3 ;  /* 0x000054105f5f7816 */ /* 0x000fe40000000003 */
[----:B------:R-:W-:Y:S01]  /*23a70*/  PRMT R94, R2, 0x7610, R94 ;  /* 0x00007610025e7816 */ /* 0x000fe2000000005e */
[----:B------:R-:W-:Y:S05]  /*23a80*/  BRA.DIV ~URZ, `(.L_x_2592) ;  /* 0x000094127f007947 */ /* 0x000fea000b800000 */
[----:B------:R1:W3:Y:S02]  /*23a90*/  SHFL.IDX PT, R6, R32, 0x2, 0x181f ;  /* 0x00581f0020067f89 */ /* 0x0002e400000e0000 */
.L_x_2662:
[----:B------:R-:W-:Y:S05]  /*23aa0*/  BRA.DIV ~URZ, `(.L_x_2593) ;  /* 0x000094627f007947 */ /* 0x000fea000b800000 */
[----:B------:R4:W1:Y:S01]  /*23ab0*/  SHFL.IDX PT, R8, R33, 0x2, 0x181f ;  /* 0x00581f0021087f89 */ /* 0x00086200000e0000 */
[----:B--23--:R-:W-:-:S03]  /*23ac0*/  MOV R9, R6 ;  /* 0x0000000600097202 */ /* 0x00cfc60000000f00 */
[----:B------:R4:W2:Y:S04]  /*23ad0*/  SHFL.IDX PT, R10, R26, 0x2, 0x181f ;  /* 0x00581f001a0a7f89 */ /* 0x0008a800000e0000 */
[----:B------:R4:W3:Y:S02]  /*23ae0*/  SHFL.IDX PT, R2, R34, 0x2, 0x181f ;  /* 0x00581f0022027f89 */ /* 0x0008e400000e0000 */
.L_x_2663:
        /* <DEDUP_REMOVED lines=11> */
[----:B--2---:R-:W-:-:S06]  /*23ba0*/  IMAD.MOV.U32 R3, RZ, RZ, R10 ;  /* 0x000000ffff037224 */ /* 0x004fcc00078e000a */
        /* <DEDUP_REMOVED lines=8> */
[C---:B-1----:R-:W-:Y:S02]  /*23c30*/  @!P1 IMAD.WIDE R10, R4.reuse, 0x2, R8 ;  /* 0x00000002040a9825 */ /* 0x042fe400078e0208 */
[----:B------:R-:W-:Y:S02]  /*23c40*/  @!P0 SHF.R.S32.HI R6, RZ, 0x1f, R13 ;  /* 0x0000001fff068819 */ /* 0x000fe4000001140d */
[----:B---3--:R-:W-:Y:S01]  /*23c50*/  @!P1 IMAD.WIDE R16, R4, 0x2, R2 ;  /* 0x0000000204109825 */ /* 0x008fe200078e0202 */
        /* <DEDUP_REMOVED lines=30> */
.L_x_2595:
[----:B------:R-:W-:Y:S05]  /*23e40*/  BSYNC B0 ;  /* 0x0000000000007941 */ /* 0x000fea0003800000 */
.L_x_2594:
[----:B-1---5:R-:W-:Y:S01]  /*23e50*/  IMAD.MOV.U32 R3, RZ, RZ, R70 ;  /* 0x000000ffff037224 */ /* 0x022fe200078e0046 */
[----:B------:R-:W-:Y:S01]  /*23e60*/  CS2R R86, SRZ ;  /* 0x0000000000567805 */ /* 0x000fe2000001ff00 */
[----:B---3--:R-:W-:-:S02]  /*23e70*/  IMAD.MOV.U32 R2, RZ, RZ, R71 ;  /* 0x000000ffff027224 */ /* 0x008fc400078e0047 */
[----:B------:R-:W-:Y:S02]  /*23e80*/  IMAD.MOV.U32 R8, RZ, RZ, R66 ;  /* 0x000000ffff087224 */ /* 0x000fe400078e0042 */
[----:B------:R-:W-:Y:S01]  /*23e90*/  IMAD.MOV.U32 R6, RZ, RZ, R67 ;  /* 0x000000ffff067224 */ /* 0x000fe200078e0043 */
[----:B------:R-:W-:Y:S01]  /*23ea0*/  PRMT R112, R2, 0x5410, R3 ;  /* 0x0000541002707816 */ /* 0x000fe20000000003 */
[----:B------:R-:W-:Y:S01]  /*23eb0*/  IMAD.MOV.U32 R2, RZ, RZ, R63 ;  /* 0x000000ffff027224 */ /* 0x000fe200078e003f */
[----:B------:R-:W-:Y:S01]  /*23ec0*/  MOV R3, R62 ;  /* 0x0000003e00037202 */ /* 0x000fe20000000f00 */
[----:B------:R-:W-:Y:S01]  /*23ed0*/  IMAD.SHL.U32 R60, R60, 0x80, RZ ;  /* 0x000000803c3c7824 */ /* 0x000fe200078e00ff */
[----:B------:R-:W-:Y:S01]  /*23ee0*/  PRMT R110, R6, 0x5410, R8 ;  /* 0x00005410066e7816 */ /* 0x000fe20000000008 */
[----:B------:R-:W-:Y:S01]  /*23ef0*/  IMAD.MOV.U32 R8, RZ, RZ, R56 ;  /* 0x000000ffff087224 */ /* 0x000fe200078e0038 */
[----:B------:R-:W-:Y:S01]  /*23f00*/  PRMT R108, R2, 0x5410, R3 ;  /* 0x00005410026c7816 */ /* 0x000fe20000000003 */
[----:B------:R-:W-:Y:S01]  /*23f10*/  IMAD.MOV.U32 R2, RZ, RZ, R73 ;  /* 0x000000ffff027224 */ /* 0x000fe200078e0049 */
[----:B------:R-:W-:Y:S01]  /*23f20*/  MOV R3, R72 ;  /* 0x0000004800037202 */ /* 0x000fe20000000f00 */
[----:B------:R-:W-:-:S03]  /*23f30*/  IMAD.MOV.U32 R6, RZ, RZ, R57 ;  /* 0x000000ffff067224 */ /* 0x000fc600078e0039 */
[----:B------:R-:W-:Y:S01]  /*23f40*/  PRMT R111, R2, 0x5410, R3 ;  /* 0x00005410026f7816 */ /* 0x000fe20000000003 */
[----:B------:R-:W-:Y:S01]  /*23f50*/  IMAD.MOV.U32 R3, RZ, RZ, R68 ;  /* 0x000000ffff037224 */ /* 0x000fe200078e0044 */
[----:B------:R-:W-:Y:S02]  /*23f60*/  MOV R2, R69 ;  /* 0x0000004500027202 */ /* 0x000fe40000000f00 */
[----:B------:R-:W-:Y:S02]  /*23f70*/  PRMT R104, R6, 0x5410, R8 ;  /* 0x0000541006687816 */ /* 0x000fe40000000008 */
[----:B------:R-:W-:Y:S01]  /*23f80*/  PRMT R109, R2, 0x5410, R3 ;  /* 0x00005410026d7816 */ /* 0x000fe20000000003 */
[----:B------:R-:W-:Y:S01]  /*23f90*/  IMAD.MOV.U32 R3, RZ, RZ, R64 ;  /* 0x000000ffff037224 */ /* 0x000fe200078e0040 */
[----:B------:R-:W-:Y:S01]  /*23fa0*/  SHF.R.S32.HI R6, RZ, 0x1f, R27 ;  /* 0x0000001fff067819 */ /* 0x000fe2000001141b */
[----:B------:R-:W-:-:S03]  /*23fb0*/  IMAD.MOV.U32 R2, RZ, RZ, R65 ;  /* 0x000000ffff027224 */ /* 0x000fc600078e0041 */
[----:B------:R-:W-:Y:S02]  /*23fc0*/  LEA.HI R6, R6, R27, RZ, 0x3 ;  /* 0x0000001b06067211 */ /* 0x000fe400078f18ff */
[----:B------:R-:W-:Y:S01]  /*23fd0*/  PRMT R107, R2, 0x5410, R3 ;  /* 0x00005410026b7816 */ /* 0x000fe20000000003 */
[----:B------:R-:W-:Y:S01]  /*23fe0*/  IMAD.MOV.U32 R2, RZ, RZ, R55 ;  /* 0x000000ffff027224 */ /* 0x000fe200078e0037 */
[----:B------:R-:W-:Y:S02]  /*23ff0*/  MOV R3, R54 ;  /* 0x0000003600037202 */ /* 0x000fe40000000f00 */
[----:B------:R-:W-:Y:S02]  /*24000*/  LEA.HI.SX32 R6, R6, R60, 0x1d ;  /* 0x0000003c06067211 */ /* 0x000fe400078feaff */
[----:B------:R-:W-:Y:S01]  /*24010*/  PRMT R103, R2, 0x5410, R3 ;  /* 0x0000541002677816 */ /* 0x000fe20000000003 */
[----:B------:R-:W-:Y:S05]  /*24020*/  BRA.DIV ~URZ, `(.L_x_2596) ;  /* 0x000090227f007947 */ /* 0x000fea000b800000 */
[----:B------:R1:W2:Y:S02]  /*24030*/  SHFL.IDX PT, R9, R32, 0x3, 0x181f ;  /* 0x00781f0020097f89 */ /* 0x0002a400000e0000 */
.L_x_2664:
[----:B------:R-:W-:Y:S05]  /*24040*/  BRA.DIV ~URZ, `(.L_x_2597) ;  /* 0x000090727f007947 */ /* 0x000fea000b800000 */
[----:B------:R3:W1:Y:S04]  /*24050*/  SHFL.IDX PT, R8, R33, 0x3, 0x181f ;  /* 0x00781f0021087f89 */ /* 0x00066800000e0000 */
[----:B------:R3:W4:Y:S04]  /*24060*/  SHFL.IDX PT, R10, R26, 0x3, 0x181f ;  /* 0x00781f001a0a7f89 */ /* 0x00072800000e0000 */
[----:B------:R3:W2:Y:S02]  /*24070*/  SHFL.IDX PT, R2, R34, 0x3, 0x181f ;  /* 0x00781f0022027f89 */ /* 0x0006a400000e0000 */
.L_x_2665:
[----:B------:R-:W-:Y:S01]  /*24080*/  IADD3 R6, R6, 0x60, RZ ;  /* 0x0000006006067810 */ /* 0x000fe20007ffe0ff */
[----:B------:R-:W-:Y:S01]  /*24090*/  BSSY B0, `(.L_x_2598) ;  /* 0x0000033000007945 */ /* 0x000fe20003800000 */
[----:B----4-:R-:W-:Y:S01]  /*240a0*/  IMAD.MOV.U32 R3, RZ, RZ, R10 ;  /* 0x000000ffff037224 */ /* 0x010fe200078e000a */
[----:B------:R-:W-:Y:S01]  /*240b0*/  CS2R R82, SRZ ;  /* 0x0000000000527805 */ /* 0x000fe2000001ff00 */
[----:B------:R-:W-:Y:S01]  /*240c0*/  ISETP.GE.AND P0, PT, R6, R35, PT ;  /* 0x000000230600720c */ /* 0x000fe20003f06270 */
[----:B------:R-:W-:Y:S01]  /*240d0*/  CS2R R76, SRZ ;  /* 0x00000000004c7805 */ /* 0x000fe2000001ff00 */
[----:B------:R-:W-:Y:S01]  /*240e0*/  CS2R R60, SRZ ;  /* 0x00000000003c7805 */ /* 0x000fe2000001ff00 */
[----:B------:R-:W-:Y:S01]  /*240f0*/  CS2R R84, SRZ ;  /* 0x0000000000547805 */ /* 0x000fe2000001ff00 */
[----:B------:R-:W-:Y:S01]  /*24100*/  CS2R R80, SRZ ;  /* 0x0000000000507805 */ /* 0x000fe2000001ff00 */
[----:B------:R-:W-:Y:S01]  /*24110*/  CS2R R74, SRZ ;  /* 0x00000000004a7805 */ /* 0x000fe2000001ff00 */
[----:B-1-3--:R-:W-:-:S07]  /*24120*/  CS2R R32, SRZ ;  /* 0x0000000000207805 */ /* 0x00afce000001ff00 */
[----:B------:R-:W-:Y:S05]  /*24130*/  @P0 BRA `(.L_x_2599) ;  /* 0x0000028000000947 */ /* 0x000fea0003800000 */
[C---:B------:R-:W-:Y:S01]  /*24140*/  IADD3 R13, R4.reuse, 0x20, RZ ;  /* 0x00000020040d7810 */ /* 0x040fe20007ffe0ff */
[----:B------:R-:W-:Y:S01]  /*24150*/  CS2R R60, SRZ ;  /* 0x00000000003c7805 */ /* 0x000fe2000001ff00 */
[-C--:B------:R-:W-:Y:S02]  /*24160*/  ISETP.GE.AND P0, PT, R4, R0.reuse, PT ;  /* 0x000000000400720c */ /* 0x080fe40003f06270 */
[----:B------:R-:W-:Y:S01]  /*24170*/  ISETP.GE.AND P2, PT, R13, R0, PT ;  /* 0x000000000d00720c */ /* 0x000fe20003f46270 */
[----:B------:R-:W-:-:S10]  /*24180*/  CS2R R32, SRZ ;  /* 0x0000000000207805 */ /* 0x000fd4000001ff00 */
[----:B--2---:R-:W-:Y:S02]  /*24190*/  @!P0 IMAD.WIDE R10, R4, 0x2, R8 ;  /* 0x00000002040a8825 */ /* 0x004fe400078e0208 */
[----:B------:R-:W-:-:S03]  /*241a0*/  @!P2 SHF.R.S32.HI R6, RZ, 0x1f, R13 ;  /* 0x0000001fff06a819 */ /* 0x000fc6000001140d */
[----:B------:R1:W5:Y:S01]  /*241b0*/  @!P0 LD.E.64 R60, [R10.64] ;  /* 0x000000040a3c8980 */ /* 0x000362000c101b00 */
[----:B------:R-:W-:Y:S02]  /*241c0*/  @!P2 LEA.HI R6, R6, R13, RZ, 0x2 ;  /* 0x0000000d0606a211 */ /* 0x000fe400078f10ff */
[----:B------:R-:W-:Y:S02]  /*241d0*/  IADD3 R13, R4, 0x40, RZ ;  /* 0x00000040040d7810 */ /* 0x000fe40007ffe0ff */
[----:B------:R-:W-:Y:S02]  /*241e0*/  @!P2 LOP3.LUT R6, R6, 0xfffffffc, RZ, 0xc0, !PT ;  /* 0xfffffffc0606a812 */ /* 0x000fe400078ec0ff */
[----:B------:R-:W-:Y:S01]  /*241f0*/  ISETP.GE.AND P1, PT, R13, R0, PT ;  /* 0x000000000d00720c */ /* 0x000fe20003f26270 */
[----:B------:R-:W-:Y:S01]  /*24200*/  CS2R R76, SRZ ;  /* 0x00000000004c7805 */ /* 0x000fe2000001ff00 */
[----:B-1----:R-:W-:-:S05]  /*24210*/  @!P0 IMAD.WIDE R10, R4, 0x2, R2 ;  /* 0x00000002040a8825 */ /* 0x002fca00078e0202 */
[----:B------:R1:W5:Y:S01]  /*24220*/  @!P0 LD.E.64 R32, [R10.64] ;  /* 0x000000040a208980 */ /* 0x000362000c101b00 */
[----:B------:R-:W-:Y:S01]  /*24230*/  CS2R R74, SRZ ;  /* 0x00000000004a7805 */ /* 0x000fe2000001ff00 */
[----:B------:R-:W-:Y:S01]  /*24240*/  CS2R R82, SRZ ;  /* 0x0000000000527805 */ /* 0x000fe2000001ff00 */
[----:B-1----:R-:W-:-:S05]  /*24250*/  @!P2 IMAD.WIDE R10, R6, 0x2, R8 ;  /* 0x00000002060aa825 */ /* 0x002fca00078e0208 */
[----:B------:R1:W5:Y:S02]  /*24260*/  @!P2 LD.E.64 R76, [R10.64] ;  /* 0x000000040a4ca980 */ /* 0x000364000c101b00 */
[----:B-1----:R-:W-:Y:S01]  /*24270*/  @!P2 IMAD.WIDE R10, R6, 0x2, R2 ;  /* 0x00000002060aa825 */ /* 0x002fe200078e0202 */
[----:B------:R-:W-:-:S04]  /*24280*/  @!P1 SHF.R.S32.HI R6, RZ, 0x1f, R13 ;  /* 0x0000001fff069819 */ /* 0x000fc8000001140d */
[----:B------:R-:W-:Y:S01]  /*24290*/  @!P1 LEA.HI R6, R6, R13, RZ, 0x2 ;  /* 0x0000000d06069211 */ /* 0x000fe200078f10ff */
[----:B------:R1:W5:Y:S01]  /*242a0*/  @!P2 LD.E.64 R74, [R10.64] ;  /* 0x000000040a4aa980 */ /* 0x000362000c101b00 */
[----:B------:R-:W-:Y:S02]  /*242b0*/  IADD3 R13, R4, 0x60, RZ ;  /* 0x00000060040d7810 */ /* 0x000fe40007ffe0ff */
[----:B------:R-:W-:Y:S02]  /*242c0*/  @!P1 LOP3.LUT R6, R6, 0xfffffffc, RZ, 0xc0, !PT ;  /* 0xfffffffc06069812 */ /* 0x000fe400078ec0ff */
[----:B------:R-:W-:Y:S01]  /*242d0*/  ISETP.GE.AND P0, PT, R13, R0, PT ;  /* 0x000000000d00720c */ /* 0x000fe20003f06270 */
[----:B------:R-:W-:Y:S01]  /*242e0*/  CS2R R80, SRZ ;  /* 0x0000000000507805 */ /* 0x000fe2000001ff00 */
[----:B------:R-:W-:Y:S01]  /*242f0*/  CS2R R86, SRZ ;  /* 0x0000000000567805 */ /* 0x000fe2000001ff00 */
[----:B-1----:R-:W-:-:S05]  /*24300*/  @!P1 IMAD.WIDE R10, R6, 0x2, R8 ;  /* 0x00000002060a9825 */ /* 0x002fca00078e0208 */
[----:B------:R1:W5:Y:S01]  /*24310*/  @!P1 LD.E.64 R82, [R10.64] ;  /* 0x000000040a529980 */ /* 0x000362000c101b00 */
[----:B------:R-:W-:-:S04]  /*24320*/  CS2R R84, SRZ ;  /* 0x0000000000547805 */ /* 0x000fc8000001ff00 */
[----:B-1----:R-:W-:-:S04]  /*24330*/  @!P0 SHF.R.S32.HI R10, RZ, 0x1f, R13 ;  /* 0x0000001fff0a8819 */ /* 0x002fc8000001140d */
[----:B------:R-:W-:Y:S01]  /*24340*/  @!P0 LEA.HI R13, R10, R13, RZ, 0x2 ;  /* 0x0000000d0a0d8211 */ /* 0x000fe200078f10ff */
[----:B------:R-:W-:-:S03]  /*24350*/  @!P1 IMAD.WIDE R10, R6, 0x2, R2 ;  /* 0x00000002060a9825 */ /* 0x000fc600078e0202 */
[----:B------:R-:W-:Y:S02]  /*24360*/  @!P0 LOP3.LUT R6, R13, 0xfffffffc, RZ, 0xc0, !PT ;  /* 0xfffffffc0d068812 */ /* 0x000fe400078ec0ff */
[----:B------:R1:W5:Y:S03]  /*24370*/  @!P1 LD.E.64 R80, [R10.64] ;  /* 0x000000040a509980 */ /* 0x000366000c101b00 */
[----:B------:R-:W-:-:S04]  /*24380*/  @!P0 IMAD.WIDE R8, R6, 0x2, R8 ;  /* 0x0000000206088825 */ /* 0x000fc800078e0208 */
[----:B------:R-:W-:Y:S01]  /*24390*/  @!P0 IMAD.WIDE R2, R6, 0x2, R2 ;  /* 0x0000000206028825 */ /* 0x000fe200078e0202 */
[----:B------:R1:W5:Y:S04]  /*243a0*/  @!P0 LD.E.64 R86, [R8.64] ;  /* 0x0000000408568980 */ /* 0x000368000c101b00 */
[----:B------:R1:W5:Y:S02]  /*243b0*/  @!P0 LD.E.64 R84, [R2.64] ;  /* 0x0000000402548980 */ /* 0x000364000c101b00 */
.L_x_2599:
[----:B------:R-:W-:Y:S05]  /*243c0*/  BSYNC B0 ;  /* 0x0000000000007941 */ /* 0x000fea0003800000 */
.L_x_2598:
[----:B-1----:R-:W-:Y:S01]  /*243d0*/  IADD3 R8, R79, -c[0x0][0x20], RZ ;  /* 0x800008004f087a10 */ /* 0x002fe20007ffe0ff */
[----:B------:R-:W-:-:S04]  /*243e0*/  DEPBAR.LE SB0, 0x1 ;  /* 0x000080400000791a */ /* 0x000fc80000000000 */
[----:B--2---:R1:W2:Y:S04]  /*243f0*/  LDL.64 R2, [R8+0x20] ;  /* 0x0000200008027983 */ /* 0x0042a80000100a00 */
[----:B-1----:R-:W3:Y:S01]  /*24400*/  LDL.64 R8, [R8+0x28] ;  /* 0x0000280008087983 */ /* 0x002ee20000100a00 */
[----:B------:R-:W-:Y:S03]  /*24410*/  WARPSYNC 0xffffffff ;  /* 0xffffffff00007948 */ /* 0x000fe60003800000 */
[----:B------:R-:W-:Y:S01]  /*24420*/  BAR.SYNC.DEFER_BLOCKING 0x0 ;  /* 0x0000000000007b1d */ /* 0x000fe20000010000 */
[----:B------:R-:W-:-:S05]  /*24430*/  SHF.R.S32.HI R6, RZ, 0x1f, R27 ;  /* 0x0000001fff067819 */ /* 0x000fca000001141b */
[----:B--2---:R1:W2:Y:S04]  /*24440*/  LD.E R13, [R2.64] ;  /* 0x00000004020d7980 */ /* 0x0042a8000c101900 */
[----:B---3--:R3:W4:Y:S01]  /*24450*/  LD.E.64 R10, [R8.64] ;  /* 0x00000004080a7980 */ /* 0x008722000c101b00 */
[----:B------:R-:W-:Y:S01]  /*24460*/  BSSY B1, `(.L_x_2600) ;  /* 0x00000f6000017945 */ /* 0x000fe20003800000 */
[CC--:B-1----:R-:W-:Y:S02]  /*24470*/  LEA.HI R2, R6.reuse, R27.reuse, RZ, 0x3 ;  /* 0x0000001b06027211 */ /* 0x0c2fe400078f18ff */
[----:B------:R-:W-:Y:S02]  /*24480*/  LEA.HI R6, R6, R27, RZ, 0x6 ;  /* 0x0000001b06067211 */ /* 0x000fe400078f30ff */
[----:B------:R-:W-:-:S05]  /*24490*/  LOP3.LUT R2, R2, 0xfffffff8, RZ, 0xc0, !PT ;  /* 0xfffffff802027812 */ /* 0x000fca00078ec0ff */
[----:B------:R-:W-:Y:S02]  /*244a0*/  IMAD.IADD R3, R27, 0x1, -R2 ;  /* 0x000000011b037824 */ /* 0x000fe400078e0a02 */
[----:B------:R-:W-:Y:S02]  /*244b0*/  IMAD.SHL.U32 R2, R78, 0x40, RZ ;  /* 0x000000404e027824 */ /* 0x000fe400078e00ff */
[----:B------:R-:W-:-:S03]  /*244c0*/  IMAD.SHL.U32 R3, R3, 0x8, RZ ;  /* 0x0000000803037824 */ /* 0x000fc600078e00ff */
[----:B------:R-:W-:-:S04]  /*244d0*/  LOP3.LUT R2, R2, 0x1c0, RZ, 0xc0, !PT ;  /* 0x000001c002027812 */ /* 0x000fc800078ec0ff */
[----:B------:R-:W-:Y:S02]  /*244e0*/  LOP3.LUT R3, R2, 0x38, R3, 0xf8, !PT ;  /* 0x0000003802037812 */ /* 0x000fe400078ef803 */
[----:B---3--:R-:W-:Y:S01]  /*244f0*/  SHF.R.U32.HI R8, RZ, 0x3, R2 ;  /* 0x00000003ff087819 */ /* 0x008fe20000011602 */
[----:B------:R-:W-:-:S03]  /*24500*/  IMAD.SHL.U32 R2, R6, 0x8, RZ ;  /* 0x0000000806027824 */ /* 0x000fc600078e00ff */
[----:B------:R-:W-:Y:S01]  /*24510*/  LOP3.LUT R8, R3, R8, RZ, 0x3c, !PT ;  /* 0x0000000803087212 */ /* 0x000fe200078e3cff */
[----:B-----5:R-:W-:-:S03]  /*24520*/  IMAD.MOV.U32 R3, RZ, RZ, R86 ;  /* 0x000000ffff037224 */ /* 0x020fc600078e0056 */
[----:B------:R-:W-:Y:S01]  /*24530*/  LOP3.LUT R8, R8, 0xfffffe00, R2, 0xf8, !PT ;  /* 0xfffffe0008087812 */ /* 0x000fe200078ef802 */
[----:B------:R-:W-:-:S05]  /*24540*/  IMAD.MOV.U32 R2, RZ, RZ, R87 ;  /* 0x000000ffff027224 */ /* 0x000fca00078e0057 */
[----:B------:R-:W-:Y:S01]  /*24550*/  PRMT R117, R2, 0x5410, R3 ;  /* 0x0000541002757816 */ /* 0x000fe20000000003 */
[----:B------:R-:W-:Y:S02]  /*24560*/  IMAD.MOV.U32 R3, RZ, RZ, R82 ;  /* 0x000000ffff037224 */ /* 0x000fe400078e0052 */
        /* <DEDUP_REMOVED lines=11> */
[----:B------:R-:W-:-:S05]  /*24620*/  IMAD.MOV.U32 R2, RZ, RZ, R80 ;  /* 0x000000ffff027224 */ /* 0x000fca00078e0050 */
[----:B------:R-:W-:Y:S01]  /*24630*/  PRMT R114, R114, 0x5410, R2 ;  /* 0x0000541072727816 */ /* 0x000fe20000000002 */
[----:B------:R-:W-:-:S05]  /*24640*/  IMAD.MOV.U32 R2, RZ, RZ, R81 ;  /* 0x000000ffff027224 */ /* 0x000fca00078e0051 */
[----:B------:R-:W-:Y:S01]  /*24650*/  PRMT R114, R2, 0x7610, R114 ;  /* 0x0000761002727816 */ /* 0x000fe20000000072 */
[----:B------:R-:W-:Y:S02]  /*24660*/  IMAD.MOV.U32 R2, RZ, RZ, R74 ;  /* 0x000000ffff027224 */ /* 0x000fe400078e004a */
[----:B--2---:R-:W-:-:S03]  /*24670*/  IMAD R13, R13, -0x80, R35 ;  /* 0xffffff800d0d7824 */ /* 0x004fc600078e0223 */
[----:B------:R-:W-:Y:S01]  /*24680*/  PRMT R35, R35, 0x5410, R2 ;  /* 0x0000541023237816 */ /* 0x000fe20000000002 */
[----:B------:R-:W-:Y:S01]  /*24690*/  IMAD.MOV.U32 R2, RZ, RZ, R75 ;  /* 0x000000ffff027224 */ /* 0x000fe200078e004b */
[----:B------:R-:W-:-:S04]  /*246a0*/  IMNMX R26, R13, 0x80, PT ;  /* 0x000000800d1a7817 */ /* 0x000fc80003800200 */
[----:B------:R-:W-:Y:S01]  /*246b0*/  PRMT R35, R2, 0x7610, R35 ;  /* 0x0000761002237816 */ /* 0x000fe20000000023 */
[----:B------:R-:W-:Y:S01]  /*246c0*/  IMAD.MOV.U32 R2, RZ, RZ, R32 ;  /* 0x000000ffff027224 */ /* 0x000fe200078e0020 */
[----:B------:R-:W-:-:S04]  /*246d0*/  ISETP.GE.AND P0, PT, R78, R26, PT ;  /* 0x0000001a4e00720c */ /* 0x000fc80003f06270 */
[----:B------:R-:W-:Y:S01]  /*246e0*/  PRMT R27, R27, 0x5410, R2 ;  /* 0x000054101b1b7816 */ /* 0x000fe20000000002 */
[----:B------:R-:W-:-:S05]  /*246f0*/  IMAD.MOV.U32 R2, RZ, RZ, R33 ;  /* 0x000000ffff027224 */ /* 0x000fca00078e0021 */
[----:B------:R-:W-:Y:S01]  /*24700*/  PRMT R27, R2, 0x7610, R27 ;  /* 0x00007610021b7816 */ /* 0x000fe2000000001b */
[----:B----4-:R-:W-:Y:S02]  /*24710*/  IMAD.WIDE.U32 R8, R8, 0x2, R10 ;  /* 0x0000000208087825 */ /* 0x010fe400078e000a */
[----:B------:R-:W-:Y:S05]  /*24720*/  @P0 BRA `(.L_x_2601) ;  /* 0x00000c9000000947 */ /* 0x000fea0003800000 */
[----:B------:R-:W-:Y:S01]  /*24730*/  ISETP.GE.AND P0, PT, R4, R0, PT ;  /* 0x000000000400720c */ /* 0x000fe20003f06270 */
[----:B------:R-:W-:-:S12]  /*24740*/  BSSY B0, `(.L_x_2602) ;  /* 0x0000030000007945 */ /* 0x000fd80003800000 */
[----:B------:R-:W-:Y:S05]  /*24750*/  @P0 BRA `(.L_x_2603) ;  /* 0x000002e000000947 */ /* 0x000fea0003800000 */
[--C-:B------:R-:W-:Y:S02]  /*24760*/  SHF.R.U64 R11, R18, 0x10, R19.reuse ;  /* 0x00000010120b7819 */ /* 0x100fe40000001213 */
[----:B------:R-:W-:Y:S02]  /*24770*/  SHF.R.U32.HI R3, RZ, 0x10, R19 ;  /* 0x00000010ff037819 */ /* 0x000fe40000011613 */
[----:B------:R-:W2:Y:S01]  /*24780*/  LD.E.128 R16, [R8.64] ;  /* 0x0000000408107980 */ /* 0x000ea2000c101d00 */
[--C-:B------:R-:W-:Y:S02]  /*24790*/  SHF.R.U32.HI R2, RZ, 0x10, R21.reuse ;  /* 0x00000010ff027819 */ /* 0x100fe40000011615 */
[----:B------:R-:W-:Y:S02]  /*247a0*/  SHF.R.U64 R10, R20, 0x10, R21 ;  /* 0x00000010140a7819 */ /* 0x000fe40000001215 */
[----:B------:R-:W-:Y:S02]  /*247b0*/  PRMT R2, R88, 0x5410, R2 ;  /* 0x0000541058027816 */ /* 0x000fe40000000002 */
[----:B------:R-:W-:-:S03]  /*247c0*/  PRMT R3, R89, 0x5410, R3 ;  /* 0x0000541059037816 */ /* 0x000fc60000000003 */
[----:B------:R-:W-:Y:S01]  /*247d0*/  IMAD.U32 R6, R2, 0x10000, RZ ;  /* 0x0001000002067824 */ /* 0x000fe200078e00ff */
[C---:B------:R-:W-:Y:S02]  /*247e0*/  SHF.L.U32 R13, R3.reuse, 0x10, RZ ;  /* 0x00000010030d7819 */ /* 0x040fe400000006ff */
[----:B------:R-:W-:Y:S02]  /*247f0*/  LOP3.LUT R3, R3, 0xffff0000, RZ, 0xc0, !PT ;  /* 0xffff000003037812 */ /* 0x000fe400078ec0ff */
[----:B------:R-:W-:Y:S02]  /*24800*/  PRMT R10, R88, 0x5432, R10 ;  /* 0x00005432580a7816 */ /* 0x000fe4000000000a */
[----:B------:R-:W-:Y:S02]  /*24810*/  PRMT R11, R89, 0x5432, R11 ;  /* 0x00005432590b7816 */ /* 0x000fe4000000000b */
[C---:B--2---:R-:W-:Y:S01]  /*24820*/  LOP3.LUT R15, R18.reuse, 0xffff0000, RZ, 0xc0, !PT ;  /* 0xffff0000120f7812 */ /* 0x044fe200078ec0ff */
[----:B------:R-:W-:-:S04]  /*24830*/  IMAD.U32 R18, R18, 0x10000, RZ ;  /* 0x0001000012127824 */ /* 0x000fc800078e00ff */
[----:B------:R-:W-:-:S04]  /*24840*/  FMUL.FTZ R14, R15, R6 ;  /* 0x000000060f0e7220 */ /* 0x000fc80000410000 */
[-C--:B------:R-:W-:Y:S02]  /*24850*/  FFMA.FTZ R14, R18, R13.reuse, -R14 ;  /* 0x0000000d120e7223 */ /* 0x080fe4000001080e */
[----:B------:R-:W-:Y:S01]  /*24860*/  FMUL.FTZ R13, R15, R13 ;  /* 0x0000000d0f0d7220 */ /* 0x000fe20000410000 */
[----:B------:R-:W-:-:S03]  /*24870*/  LOP3.LUT R15, R2, 0xffff0000, RZ, 0xc0, !PT ;  /* 0xffff0000020f7812 */ /* 0x000fc600078ec0ff */
[----:B------:R-:W-:Y:S01]  /*24880*/  FFMA.FTZ R13, R18, R6, R13 ;  /* 0x00000006120d7223 */ /* 0x000fe2000001000d */
[C---:B------:R-:W-:Y:S01]  /*24890*/  LOP3.LUT R18, R19.reuse, 0xffff0000, RZ, 0xc0, !PT ;  /* 0xffff000013127812 */ /* 0x040fe200078ec0ff */
[----:B------:R-:W-:-:S04]  /*248a0*/  IMAD.U32 R6, R19, 0x10000, RZ ;  /* 0x0001000013067824 */ /* 0x000fc800078e00ff */
[C---:B------:R-:W-:Y:S02]  /*248b0*/  FMUL.FTZ R2, R18.reuse, R15 ;  /* 0x0000000f12027220 */ /* 0x040fe40000410000 */
[-C--:B------:R-:W-:Y:S02]  /*248c0*/  FMUL.FTZ R19, R18, R3.reuse ;  /* 0x0000000312137220 */ /* 0x080fe40000410000 */
[C---:B------:R-:W-:Y:S02]  /*248d0*/  FFMA.FTZ R2, R6.reuse, R3, -R2 ;  /* 0x0000000306027223 */ /* 0x040fe40000010802 */
[----:B------:R-:W-:Y:S01]  /*248e0*/  FFMA.FTZ R19, R6, R15, R19 ;  /* 0x0000000f06137223 */ /* 0x000fe20000010013 */
[----:B------:R-:W-:Y:S02]  /*248f0*/  F2FP.BF16.PACK_AB R18, R13, R14 ;  /* 0x0000000e0d12723e */ /* 0x000fe400000010ff */
[----:B------:R-:W-:Y:S02]  /*24900*/  LOP3.LUT R13, R16, 0xffff0000, RZ, 0xc0, !PT ;  /* 0xffff0000100d7812 */ /* 0x000fe400078ec0ff */
[----:B------:R-:W-:Y:S01]  /*24910*/  F2FP.BF16.PACK_AB R19, R19, R2 ;  /* 0x000000021313723e */ /* 0x000fe200000010ff */
[----:B------:R-:W-:Y:S01]  /*24920*/  IMAD.U32 R2, R10, 0x10000, RZ ;  /* 0x000100000a027824 */ /* 0x000fe200078e00ff */
[----:B------:R-:W-:Y:S01]  /*24930*/  SHF.L.U32 R14, R16, 0x10, RZ ;  /* 0x00000010100e7819 */ /* 0x000fe200000006ff */
[----:B------:R-:W-:-:S02]  /*24940*/  IMAD.U32 R3, R11, 0x10000, RZ ;  /* 0x000100000b037824 */ /* 0x000fc400078e00ff */
[----:B------:R-:W-:-:S04]  /*24950*/  FMUL.FTZ R6, R13, R2 ;  /* 0x000000020d067220 */ /* 0x000fc80000410000 */
[-C--:B------:R-:W-:Y:S02]  /*24960*/  FFMA.FTZ R6, R14, R3.reuse, -R6 ;  /* 0x000000030e067223 */ /* 0x080fe40000010806 */
[----:B------:R-:W-:Y:S01]  /*24970*/  FMUL.FTZ R3, R13, R3 ;  /* 0x000000030d037220 */ /* 0x000fe20000410000 */
[----:B------:R-:W-:Y:S02]  /*24980*/  LOP3.LUT R13, R11, 0xffff0000, RZ, 0xc0, !PT ;  /* 0xffff00000b0d7812 */ /* 0x000fe400078ec0ff */
[----:B------:R-:W-:Y:S01]  /*24990*/  LOP3.LUT R11, R10, 0xffff0000, RZ, 0xc0, !PT ;  /* 0xffff00000a0b7812 */ /* 0x000fe200078ec0ff */
[----:B------:R-:W-:Y:S01]  /*249a0*/  FFMA.FTZ R3, R14, R2, R3 ;  /* 0x000000020e037223 */ /* 0x000fe20000010003 */
[C---:B------:R-:W-:Y:S02]  /*249b0*/  LOP3.LUT R2, R17.reuse, 0xffff0000, RZ, 0xc0, !PT ;  /* 0xffff000011027812 */ /* 0x040fe400078ec0ff */
[----:B------:R-:W-:-:S03]  /*249c0*/  SHF.L.U32 R16, R17, 0x10, RZ ;  /* 0x0000001011107819 */ /* 0x000fc600000006ff */
[C---:B------:R-:W-:Y:S02]  /*249d0*/  FMUL.FTZ R10, R2.reuse, R11 ;  /* 0x0000000b020a7220 */ /* 0x040fe40000410000 */
[-C--:B------:R-:W-:Y:S02]  /*249e0*/  FMUL.FTZ R17, R2, R13.reuse ;  /* 0x0000000d02117220 */ /* 0x080fe40000410000 */
[C---:B------:R-:W-:Y:S02]  /*249f0*/  FFMA.FTZ R2, R16.reuse, R13, -R10 ;  /* 0x0000000d10027223 */ /* 0x040fe4000001080a */
[----:B------:R-:W-:Y:S01]  /*24a00*/  FFMA.FTZ R17, R16, R11, R17 ;  /* 0x0000000b10117223 */ /* 0x000fe20000010011 */
[----:B------:R-:W-:-:S04]  /*24a10*/  F2FP.BF16.PACK_AB R16, R3, R6 ;  /* 0x000000060310723e */ /* 0x000fc800000010ff */
[----:B------:R-:W-:-:S05]  /*24a20*/  F2FP.BF16.PACK_AB R17, R17, R2 ;  /* 0x000000021111723e */ /* 0x000fca00000010ff */
[----:B------:R1:W-:Y:S02]  /*24a30*/  ST.E.128 [R8.64], R16 ;  /* 0x0000001008007985 */ /* 0x0003e4000c101d04 */
.L_x_2603:
[----:B------:R-:W-:Y:S05]  /*24a40*/  BSYNC B0 ;  /* 0x0000000000007941 */ /* 0x000fea0003800000 */
.L_x_2602:
[----:B------:R-:W-:Y:S01]  /*24a50*/  IADD3 R2, R4, 0x20, RZ ;  /* 0x0000002004027810 */ /* 0x000fe20007ffe0ff */
[----:B------:R-:W-:Y:S03]  /*24a60*/  BSSY B0, `(.L_x_2604) ;  /* 0x0000031000007945 */ /* 0x000fe60003800000 */
[----:B------:R-:W-:-:S13]  /*24a70*/  ISETP.GE.AND P0, PT, R2, R0, PT ;  /* 0x000000000200720c */ /* 0x000fda0003f06270 */
[----:B------:R-:W-:Y:S05]  /*24a80*/  @P0 BRA `(.L_x_2605) ;  /* 0x000002e000000947 */ /* 0x000fea0003800000 */
[----:B-1----:R-:W2:Y:S01]  /*24a90*/  LD.E.128 R16, [R8.64+0x4000] ;  /* 0x0040000408107980 */ /* 0x002ea2000c101d00 */
[----:B------:R-:W-:Y:S02]  /*24aa0*/  SHF.R.U32.HI R2, RZ, 0x10, R25 ;  /* 0x00000010ff027819 */ /* 0x000fe40000011619 */
[----:B------:R-:W-:Y:S02]  /*24ab0*/  SHF.R.U32.HI R3, RZ, 0x10, R23 ;  /* 0x00000010ff037819 */ /* 0x000fe40000011617 */
[----:B------:R-:W-:Y:S02]  /*24ac0*/  PRMT R2, R90, 0x5410, R2 ;  /* 0x000054105a027816 */ /* 0x000fe40000000002 */
[----:B------:R-:W-:Y:S02]  /*24ad0*/  PRMT R3, R91, 0x5410, R3 ;  /* 0x000054105b037816 */ /* 0x000fe40000000003 */
[----:B------:R-:W-:Y:S01]  /*24ae0*/  SHF.R.U64 R10, R24, 0x10, R25 ;  /* 0x00000010180a7819 */ /* 0x000fe20000001219 */
[----:B------:R-:W-:Y:S01]  /*24af0*/  IMAD.U32 R6, R2, 0x10000, RZ ;  /* 0x0001000002067824 */ /* 0x000fe200078e00ff */
[----:B------:R-:W-:-:S02]  /*24b00*/  SHF.L.U32 R13, R3, 0x10, RZ ;  /* 0x00000010030d7819 */ /* 0x000fc400000006ff */
[----:B------:R-:W-:Y:S02]  /*24b10*/  LOP3.LUT R3, R3, 0xffff0000, RZ, 0xc0, !PT ;  /* 0xffff000003037812 */ /* 0x000fe400078ec0ff */
[----:B------:R-:W-:Y:S02]  /*24b20*/  SHF.R.U64 R11, R22, 0x10, R23 ;  /* 0x00000010160b7819 */ /* 0x000fe40000001217 */
        /* <DEDUP_REMOVED lines=35> */
[----:B------:R1:W-:Y:S02]  /*24d60*/  ST.E.128 [R8.64+0x4000], R16 ;  /* 0x0040001008007985 */ /* 0x0003e4000c101d04 */
.L_x_2605:
[----:B------:R-:W-:Y:S05]  /*24d70*/  BSYNC B0 ;  /* 0x0000000000007941 */ /* 0x000fea0003800000 */
.L_x_2604:
[----:B------:R-:W-:Y:S01]  /*24d80*/  IADD3 R2, R4, 0x40, RZ ;  /* 0x0000004004027810 */ /* 0x000fe20007ffe0ff */
[----:B------:R-:W-:Y:S03]  /*24d90*/  BSSY B0, `(.L_x_2606) ;  /* 0x0000031000007945 */ /* 0x000fe60003800000 */
[----:B------:R-:W-:-:S13]  /*24da0*/  ISETP.GE.AND P0, PT, R2, R0, PT ;  /* 0x000000000200720c */ /* 0x000fda0003f06270 */
[----:B------:R-:W-:Y:S05]  /*24db0*/  @P0 BRA `(.L_x_2607) ;  /* 0x000002e000000947 */ /* 0x000fea0003800000 */
[----:B-1----:R-:W2:Y:S01]  /*24dc0*/  LD.E.128 R16, [R8.64+0x8000] ;  /* 0x0080000408107980 */ /* 0x002ea2000c101d00 */
[----:B------:R-:W-:Y:S02]  /*24dd0*/  SHF.R.U32.HI R2, RZ, 0x10, R31 ;  /* 0x00000010ff027819 */ /* 0x000fe4000001161f */
[----:B------:R-:W-:Y:S02]  /*24de0*/  SHF.R.U32.HI R3, RZ, 0x10, R29 ;  /* 0x00000010ff037819 */ /* 0x000fe4000001161d */
[C---:B------:R-:W-:Y:S02]  /*24df0*/  PRMT R2, R92.reuse, 0x5410, R2 ;  /* 0x000054105c027816 */ /* 0x040fe40000000002 */
[----:B------:R-:W-:Y:S02]  /*24e00*/  PRMT R3, R92, 0x5432, R3 ;  /* 0x000054325c037816 */ /* 0x000fe40000000003 */
[----:B------:R-:W-:Y:S01]  /*24e10*/  SHF.R.U64 R10, R30, 0x10, R31 ;  /* 0x000000101e0a7819 */ /* 0x000fe2000000121f */
[----:B------:R-:W-:Y:S01]  /*24e20*/  IMAD.U32 R14, R2, 0x10000, RZ ;  /* 0x00010000020e7824 */ /* 0x000fe200078e00ff */
[----:B------:R-:W-:Y:S01]  /*24e30*/  SHF.R.U64 R6, R28, 0x10, R29 ;  /* 0x000000101c067819 */ /* 0x000fe2000000121d */
[----:B------:R-:W-:Y:S01]  /*24e40*/  IMAD.U32 R15, R3, 0x10000, RZ ;  /* 0x00010000030f7824 */ /* 0x000fe200078e00ff */
[----:B--2---:R-:W-:-:S02]  /*24e50*/  LOP3.LUT R11, R18, 0xffff0000, RZ, 0xc0, !PT ;  /* 0xffff0000120b7812 */ /* 0x004fc400078ec0ff */
[----:B------:R-:W-:-:S03]  /*24e60*/  SHF.L.U32 R18, R18, 0x10, RZ ;  /* 0x0000001012127819 */ /* 0x000fc600000006ff */
[CC--:B------:R-:W-:Y:S02]  /*24e70*/  FMUL.FTZ R13, R11.reuse, R14.reuse ;  /* 0x0000000e0b0d7220 */ /* 0x0c0fe40000410000 */
[-C--:B------:R-:W-:Y:S02]  /*24e80*/  FMUL.FTZ R11, R11, R15.reuse ;  /* 0x0000000f0b0b7220 */ /* 0x080fe40000410000 */
[----:B------:R-:W-:Y:S01]  /*24e90*/  FFMA.FTZ R20, R18, R15, -R13 ;  /* 0x0000000f12147223 */ /* 0x000fe2000001080d */
[----:B------:R-:W-:Y:S01]  /*24ea0*/  LOP3.LUT R13, R2, 0xffff0000, RZ, 0xc0, !PT ;  /* 0xffff0000020d7812 */ /* 0x000fe200078ec0ff */
[----:B------:R-:W-:Y:S01]  /*24eb0*/  FFMA.FTZ R15, R18, R14, R11 ;  /* 0x0000000e120f7223 */ /* 0x000fe2000001000b */
[C---:B------:R-:W-:Y:S01]  /*24ec0*/  LOP3.LUT R2, R19.reuse, 0xffff0000, RZ, 0xc0, !PT ;  /* 0xffff000013027812 */ /* 0x040fe200078ec0ff */
[----:B------:R-:W-:Y:S01]  /*24ed0*/  IMAD.U32 R18, R19, 0x10000, RZ ;  /* 0x0001000013127824 */ /* 0x000fe200078e00ff */
[----:B------:R-:W-:-:S03]  /*24ee0*/  LOP3.LUT R11, R3, 0xffff0000, RZ, 0xc0, !PT ;  /* 0xffff0000030b7812 */ /* 0x000fc600078ec0ff */
[C---:B------:R-:W-:Y:S02]  /*24ef0*/  FMUL.FTZ R3, R2.reuse, R13 ;  /* 0x0000000d02037220 */ /* 0x040fe40000410000 */
[-C--:B------:R-:W-:Y:S01]  /*24f00*/  FMUL.FTZ R19, R2, R11.reuse ;  /* 0x0000000b02137220 */ /* 0x080fe20000410000 */
[C---:B------:R-:W-:Y:S01]  /*24f10*/  PRMT R2, R93.reuse, 0x5410, R10 ;  /* 0x000054105d027816 */ /* 0x040fe2000000000a */
[C---:B------:R-:W-:Y:S01]  /*24f20*/  FFMA.FTZ R11, R18.reuse, R11, -R3 ;  /* 0x0000000b120b7223 */ /* 0x040fe20000010803 */
[----:B------:R-:W-:Y:S01]  /*24f30*/  PRMT R3, R93, 0x5432, R6 ;  /* 0x000054325d037816 */ /* 0x000fe20000000006 */
[----:B------:R-:W-:Y:S01]  /*24f40*/  FFMA.FTZ R19, R18, R13, R19 ;  /* 0x0000000d12137223 */ /* 0x000fe20000010013 */
[----:B------:R-:W-:Y:S01]  /*24f50*/  LOP3.LUT R6, R16, 0xffff0000, RZ, 0xc0, !PT ;  /* 0xffff000010067812 */ /* 0x000fe200078ec0ff */
[----:B------:R-:W-:Y:S01]  /*24f60*/  IMAD.U32 R14, R2, 0x10000, RZ ;  /* 0x00010000020e7824 */ /* 0x000fe200078e00ff */
[----:B------:R-:W-:Y:S01]  /*24f70*/  SHF.L.U32 R13, R3, 0x10, RZ ;  /* 0x00000010030d7819 */ /* 0x000fe200000006ff */
[----:B------:R-:W-:Y:S01]  /*24f80*/  IMAD.U32 R16, R16, 0x10000, RZ ;  /* 0x0001000010107824 */ /* 0x000fe200078e00ff */
[----:B------:R-:W-:Y:S01]  /*24f90*/  F2FP.BF16.PACK_AB R18, R15, R20 ;  /* 0x000000140f12723e */ /* 0x000fe200000010ff */
[C---:B------:R-:W-:Y:S01]  /*24fa0*/  FMUL.FTZ R10, R6.reuse, R14 ;  /* 0x0000000e060a7220 */ /* 0x040fe20000410000 */
[----:B------:R-:W-:Y:S01]  /*24fb0*/  F2FP.BF16.PACK_AB R19, R19, R11 ;  /* 0x0000000b1313723e */ /* 0x000fe200000010ff */
[----:B------:R-:W-:-:S02]  /*24fc0*/  FMUL.FTZ R6, R6, R13 ;  /* 0x0000000d06067220 */ /* 0x000fc40000410000 */
[----:B------:R-:W-:Y:S01]  /*24fd0*/  FFMA.FTZ R10, R16, R13, -R10 ;  /* 0x0000000d100a7223 */ /* 0x000fe2000001080a */
[----:B------:R-:W-:Y:S01]  /*24fe0*/  LOP3.LUT R13, R2, 0xffff0000, RZ, 0xc0, !PT ;  /* 0xffff0000020d7812 */ /* 0x000fe200078ec0ff */
[----:B------:R-:W-:Y:S01]  /*24ff0*/  FFMA.FTZ R6, R16, R14, R6 ;  /* 0x0000000e10067223 */ /* 0x000fe20000010006 */
[----:B------:R-:W-:Y:S02]  /*25000*/  LOP3.LUT R14, R3, 0xffff0000, RZ, 0xc0, !PT ;  /* 0xffff0000030e7812 */ /* 0x000fe400078ec0ff */
[C---:B------:R-:W-:Y:S02]  /*25010*/  LOP3.LUT R2, R17.reuse, 0xffff0000, RZ, 0xc0, !PT ;  /* 0xffff000011027812 */ /* 0x040fe400078ec0ff */
[----:B------:R-:W-:-:S03]  /*25020*/  SHF.L.U32 R16, R17, 0x10, RZ ;  /* 0x0000001011107819 */ /* 0x000fc600000006ff */
[CC--:B------:R-:W-:Y:S02]  /*25030*/  FMUL.FTZ R3, R2.reuse, R13.reuse ;  /* 0x0000000d02037220 */ /* 0x0c0fe40000410000 */
[-C--:B------:R-:W-:Y:S02]  /*25040*/  FMUL.FTZ R17, R2, R14.reuse ;  /* 0x0000000e02117220 */ /* 0x080fe40000410000 */
[C---:B------:R-:W-:Y:S02]  /*25050*/  FFMA.FTZ R2, R16.reuse, R14, -R3 ;  /* 0x0000000e10027223 */ /* 0x040fe40000010803 */
[----:B------:R-:W-:Y:S01]  /*25060*/  FFMA.FTZ R17, R16, R13, R17 ;  /* 0x0000000d10117223 */ /* 0x000fe20000010011 */
[----:B------:R-:W-:-:S04]  /*25070*/  F2FP.BF16.PACK_AB R16, R6, R10 ;  /* 0x0000000a0610723e */ /* 0x000fc800000010ff */
[----:B------:R-:W-:-:S05]  /*25080*/  F2FP.BF16.PACK_AB R17, R17, R2 ;  /* 0x000000021111723e */ /* 0x000fca00000010ff */
[----:B------:R1:W-:Y:S02]  /*25090*/  ST.E.128 [R8.64+0x8000], R16 ;  /* 0x0080001008007985 */ /* 0x0003e4000c101d04 */
.L_x_2607:
[----:B------:R-:W-:Y:S05]  /*250a0*/  BSYNC B0 ;  /* 0x0000000000007941 */ /* 0x000fea0003800000 */
.L_x_2606:
[----:B------:R-:W-:-:S04]  /*250b0*/  IADD3 R2, R4, 0x60, RZ ;  /* 0x0000006004027810 */ /* 0x000fc80007ffe0ff */
[----:B------:R-:W-:-:S13]  /*250c0*/  ISETP.GE.AND P0, PT, R2, R0, PT ;  /* 0x000000000200720c */ /* 0x000fda0003f06270 */
[----:B------:R-:W-:Y:S05]  /*250d0*/  @P0 BRA `(.L_x_2601) ;  /* 0x000002e000000947 */ /* 0x000fea0003800000 */
[----:B-1----:R-:W2:Y:S01]  /*250e0*/  LD.E.128 R16, [R8.64+0xc000] ;  /* 0x00c0000408107980 */ /* 0x002ea2000c101d00 */
[----:B------:R-:W-:Y:S02]  /*250f0*/  SHF.R.U32.HI R2, RZ, 0x10, R39 ;  /* 0x00000010ff027819 */ /* 0x000fe40000011627 */
[----:B------:R-:W-:Y:S02]  /*25100*/  SHF.R.U32.HI R3, RZ, 0x10, R37 ;  /* 0x00000010ff037819 */ /* 0x000fe40000011625 */
[----:B------:R-:W-:Y:S02]  /*25110*/  PRMT R2, R94, 0x5432, R2 ;  /* 0x000054325e027816 */ /* 0x000fe40000000002 */
[----:B------:R-:W-:-:S03]  /*25120*/  PRMT R3, R96, 0x5410, R3 ;  /* 0x0000541060037816 */ /* 0x000fc60000000003 */
[----:B------:R-:W-:Y:S02]  /*25130*/  IMAD.U32 R11, R2, 0x10000, RZ ;  /* 0x00010000020b7824 */ /* 0x000fe400078e00ff */
[----:B------:R-:W-:Y:S01]  /*25140*/  IMAD.U32 R13, R3, 0x10000, RZ ;  /* 0x00010000030d7824 */ /* 0x000fe200078e00ff */
[C---:B--2---:R-:W-:Y:S02]  /*25150*/  LOP3.LUT R6, R18.reuse, 0xffff0000, RZ, 0xc0, !PT ;  /* 0xffff000012067812 */ /* 0x044fe400078ec0ff */
[----:B------:R-:W-:Y:S01]  /*25160*/  SHF.L.U32 R15, R18, 0x10, RZ ;  /* 0x00000010120f7819 */ /* 0x000fe200000006ff */
[----:B------:R-:W-:Y:S02]  /*25170*/  IMAD.U32 R18, R19, 0x10000, RZ ;  /* 0x0001000013127824 */ /* 0x000fe400078e00ff */
[C---:B------:R-:W-:Y:S02]  /*25180*/  FMUL.FTZ R10, R6.reuse, R11 ;  /* 0x0000000b060a7220 */ /* 0x040fe40000410000 */
[----:B------:R-:W-:-:S02]  /*25190*/  FMUL.FTZ R6, R6, R13 ;  /* 0x0000000d06067220 */ /* 0x000fc40000410000 */
[C---:B------:R-:W-:Y:S01]  /*251a0*/  FFMA.FTZ R20, R15.reuse, R13, -R10 ;  /* 0x0000000d0f147223 */ /* 0x040fe2000001080a */
[----:B------:R-:W-:Y:S01]  /*251b0*/  LOP3.LUT R13, R2, 0xffff0000, RZ, 0xc0, !PT ;  /* 0xffff0000020d7812 */ /* 0x000fe200078ec0ff */
[----:B------:R-:W-:Y:S01]  /*251c0*/  FFMA.FTZ R15, R15, R11, R6 ;  /* 0x0000000b0f0f7223 */ /* 0x000fe20000010006 */
[----:B------:R-:W-:Y:S02]  /*251d0*/  LOP3.LUT R2, R19, 0xffff0000, RZ, 0xc0, !PT ;  /* 0xffff000013027812 */ /* 0x000fe400078ec0ff */
[----:B------:R-:W-:Y:S02]  /*251e0*/  LOP3.LUT R11, R3, 0xffff0000, RZ, 0xc0, !PT ;  /* 0xffff0000030b7812 */ /* 0x000fe400078ec0ff */
[----:B------:R-:W-:Y:S01]  /*251f0*/  SHF.R.U64 R10, R38, 0x10, R39 ;  /* 0x00000010260a7819 */ /* 0x000fe20000001227 */
[----:B------:R-:W-:Y:S01]  /*25200*/  FMUL.FTZ R3, R2, R13 ;  /* 0x0000000d02037220 */ /* 0x000fe20000410000 */
[----:B------:R-:W-:Y:S01]  /*25210*/  SHF.R.U64 R6, R36, 0x10, R37 ;  /* 0x0000001024067819 */ /* 0x000fe20000001225 */
[-C--:B------:R-:W-:Y:S01]  /*25220*/  FMUL.FTZ R19, R2, R11.reuse ;  /* 0x0000000b02137220 */ /* 0x080fe20000410000 */
[----:B------:R-:W-:Y:S01]  /*25230*/  PRMT R2, R98, 0x5410, R10 ;  /* 0x0000541062027816 */ /* 0x000fe2000000000a */
[----:B------:R-:W-:Y:S01]  /*25240*/  FFMA.FTZ R11, R18, R11, -R3 ;  /* 0x0000000b120b7223 */ /* 0x000fe20000010803 */
        /* <DEDUP_REMOVED lines=23> */
.L_x_2601:
[----:B------:R-:W-:Y:S05]  /*253c0*/  BSYNC B1 ;  /* 0x0000000000017941 */ /* 0x000fea0003800000 */
.L_x_2600:
[----:B------:R-:W-:Y:S01]  /*253d0*/  IADD3 R2, R78, 0x20, RZ ;  /* 0x000000204e027810 */ /* 0x000fe20007ffe0ff */
[----:B------:R-:W-:Y:S03]  /*253e0*/  BSSY B1, `(.L_x_2608) ;  /* 0x00000cc000017945 */ /* 0x000fe60003800000 */
[----:B------:R-:W-:-:S13]  /*253f0*/  ISETP.GE.AND P0, PT, R2, R26, PT ;  /* 0x0000001a0200720c */ /* 0x000fda0003f06270 */
[----:B------:R-:W-:Y:S05]  /*25400*/  @P0 BRA `(.L_x_2609) ;  /* 0x00000c9000000947 */ /* 0x000fea0003800000 */
[----:B------:R-:W-:Y:S01]  /*25410*/  ISETP.GE.AND P0, PT, R4, R0, PT ;  /* 0x000000000400720c */ /* 0x000fe20003f06270 */
[----:B------:R-:W-:-:S12]  /*25420*/  BSSY B0, `(.L_x_2610) ;  /* 0x0000030000007945 */ /* 0x000fd80003800000 */
        /* <DEDUP_REMOVED lines=8> */
[----:B------:R-:W-:Y:S01]  /*254b0*/  SHF.R.U64 R10, R42, 0x10, R43 ;  /* 0x000000102a0a7819 */ /* 0x000fe2000000122b */
[----:B------:R-:W-:Y:S01]  /*254c0*/  IMAD.U32 R15, R3, 0x10000, RZ ;  /* 0x00010000030f7824 */ /* 0x000fe200078e00ff */
[----:B------:R-:W-:-:S02]  /*254d0*/  PRMT R6, R95, 0x5432, R6 ;  /* 0x000054325f067816 */ /* 0x000fc40000000006 */
[----:B------:R-:W-:Y:S02]  /*254e0*/  PRMT R10, R96, 0x5432, R10 ;  /* 0x00005432600a7816 */ /* 0x000fe4000000000a */
[C---:B--2---:R-:W-:Y:S02]  /*254f0*/  LOP3.LUT R11, R18.reuse, 0xffff0000, RZ, 0xc0, !PT ;  /* 0xffff0000120b7812 */ /* 0x044fe400078ec0ff */
        /* <DEDUP_REMOVED lines=8> */
[----:B------:R-:W-:Y:S01]  /*25580*/  LOP3.LUT R11, R3, 0xffff0000, RZ, 0xc0, !PT ;  /* 0xffff0000030b7812 */ /* 0x000fe200078ec0ff */
[----:B------:R-:W-:-:S02]  /*25590*/  IMAD.U32 R14, R6, 0x10000, RZ ;  /* 0x00010000060e7824 */ /* 0x000fc400078e00ff */
[C---:B------:R-:W-:Y:S02]  /*255a0*/  FMUL.FTZ R3, R2.reuse, R13 ;  /* 0x0000000d02037220 */ /* 0x040fe40000410000 */
[-C--:B------:R-:W-:Y:S01]  /*255b0*/  FMUL.FTZ R19, R2, R11.reuse ;  /* 0x0000000b02137220 */ /* 0x080fe20000410000 */
[----:B------:R-:W-:Y:S01]  /*255c0*/  SHF.L.U32 R2, R10, 0x10, RZ ;  /* 0x000000100a027819 */ /* 0x000fe200000006ff */
[----:B------:R-:W-:Y:S01]  /*255d0*/  FFMA.FTZ R3, R18, R11, -R3 ;  /* 0x0000000b12037223 */ /* 0x000fe20000010803 */
[----:B------:R-:W-:Y:S01]  /*255e0*/  LOP3.LUT R11, R16, 0xffff0000, RZ, 0xc0, !PT ;  /* 0xffff0000100b7812 */ /* 0x000fe200078ec0ff */
[----:B------:R-:W-:Y:S01]  /*255f0*/  FFMA.FTZ R19, R18, R13, R19 ;  /* 0x0000000d12137223 */ /* 0x000fe20000010013 */
[----:B------:R-:W-:Y:S01]  /*25600*/  LOP3.LUT R10, R10, 0xffff0000, RZ, 0xc0, !PT ;  /* 0xffff00000a0a7812 */ /* 0x000fe200078ec0ff */
[----:B------:R-:W-:Y:S01]  /*25610*/  IMAD.U32 R16, R16, 0x10000, RZ ;  /* 0x0001000010107824 */ /* 0x000fe200078e00ff */
[----:B------:R-:W-:Y:S01]  /*25620*/  F2FP.BF16.PACK_AB R18, R15, R20 ;  /* 0x000000140f12723e */ /* 0x000fe200000010ff */
[----:B------:R-:W-:Y:S01]  /*25630*/  FMUL.FTZ R13, R11, R14 ;  /* 0x0000000e0b0d7220 */ /* 0x000fe20000410000 */
[----:B------:R-:W-:Y:S01]  /*25640*/  F2FP.BF16.PACK_AB R19, R19, R3 ;  /* 0x000000031313723e */ /* 0x000fe200000010ff */
[----:B------:R-:W-:-:S02]  /*25650*/  FMUL.FTZ R11, R11, R2 ;  /* 0x000000020b0b7220 */ /* 0x000fc40000410000 */
[C---:B------:R-:W-:Y:S01]  /*25660*/  FFMA.FTZ R13, R16.reuse, R2, -R13 ;  /* 0x00000002100d7223 */ /* 0x040fe2000001080d */
[C---:B------:R-:W-:Y:S01]  /*25670*/  LOP3.LUT R2, R17.reuse, 0xffff0000, RZ, 0xc0, !PT ;  /* 0xffff000011027812 */ /* 0x040fe200078ec0ff */
[----:B------:R-:W-:Y:S01]  /*25680*/  FFMA.FTZ R11, R16, R14, R11 ;  /* 0x0000000e100b7223 */ /* 0x000fe2000001000b */
[----:B------:R-:W-:Y:S02]  /*25690*/  LOP3.LUT R14, R6, 0xffff0000, RZ, 0xc0, !PT ;  /* 0xffff0000060e7812 */ /* 0x000fe400078ec0ff */
[----:B------:R-:W-:Y:S01]  /*256a0*/  SHF.L.U32 R16, R17, 0x10, RZ ;  /* 0x0000001011107819 */ /* 0x000fe200000006ff */
[C---:B------:R-:W-:Y:S02]  /*256b0*/  FMUL.FTZ R17, R2.reuse, R10 ;  /* 0x0000000a02117220 */ /* 0x040fe40000410000 */
[-C--:B------:R-:W-:Y:S02]  /*256c0*/  FMUL.FTZ R6, R2, R14.reuse ;  /* 0x0000000e02067220 */ /* 0x080fe40000410000 */
[----:B------:R-:W-:-:S02]  /*256d0*/  FFMA.FTZ R17, R16, R14, R17 ;  /* 0x0000000e10117223 */ /* 0x000fc40000010011 */
[----:B------:R-:W-:Y:S01]  /*256e0*/  FFMA.FTZ R2, R16, R10, -R6 ;  /* 0x0000000a10027223 */ /* 0x000fe20000010806 */
[----:B------:R-:W-:-:S04]  /*256f0*/  F2FP.BF16.PACK_AB R16, R11, R13 ;  /* 0x0000000d0b10723e */ /* 0x000fc800000010ff */
[----:B------:R-:W-:-:S05]  /*25700*/  F2FP.BF16.PACK_AB R17, R17, R2 ;  /* 0x000000021111723e */ /* 0x000fca00000010ff */
[----:B------:R1:W-:Y:S02]  /*25710*/  ST.E.128 [R8.64+0x1000], R16 ;  /* 0x0010001008007985 */ /* 0x0003e4000c101d04 */
.L_x_2611:
[----:B------:R-:W-:Y:S05]  /*25720*/  BSYNC B0 ;  /* 0x0000000000007941 */ /* 0x000fea0003800000 */
.L_x_2610:
        /* <DEDUP_REMOVED lines=13> */
[----:B------:R-:W-:-:S02]  /*25800*/  LOP3.LUT R25, R10, 0xffff0000, RZ, 0xc0, !PT ;  /* 0xffff00000a197812 */ /* 0x000fc400078ec0ff */
[----:B------:R-:W-:Y:S02]  /*25810*/  LOP3.LUT R24, R11, 0xffff0000, RZ, 0xc0, !PT ;  /* 0xffff00000b187812 */ /* 0x000fe400078ec0ff */
[----:B------:R-:W-:Y:S02]  /*25820*/  PRMT R14, R99, 0x5432, R14 ;  /* 0x00005432630e7816 */ /* 0x000fe4000000000e */
[----:B------:R-:W-:Y:S02]  /*25830*/  PRMT R15, R100, 0x5432, R15 ;  /* 0x00005432640f7816 */ /* 0x000fe4000000000f */
[C---:B--2---:R-:W-:Y:S01]  /*25840*/  LOP3.LUT R13, R18.reuse, 0xffff0000, RZ, 0xc0, !PT ;  /* 0xffff0000120d7812 */ /* 0x044fe200078ec0ff */
[----:B------:R-:W-:Y:S01]  /*25850*/  IMAD.U32 R21, R18, 0x10000, RZ ;  /* 0x0001000012157824 */ /* 0x000fe200078e00ff */
[C---:B------:R-:W-:Y:S01]  /*25860*/  LOP3.LUT R18, R19.reuse, 0xffff0000, RZ, 0xc0, !PT ;  /* 0xffff000013127812 */ /* 0x040fe200078ec0ff */
[----:B------:R-:W-:Y:S01]  /*25870*/  IMAD.U32 R20, R19, 0x10000, RZ ;  /* 0x0001000013147824 */ /* 0x000fe200078e00ff */
[C---:B------:R-:W-:Y:S01]  /*25880*/  LOP3.LUT R3, R16.reuse, 0xffff0000, RZ, 0xc0, !PT ;  /* 0xffff000010037812 */ /* 0x040fe200078ec0ff */
[C---:B------:R-:W-:Y:S01]  /*25890*/  FMUL.FTZ R19, R13.reuse, R23 ;  /* 0x000000170d137220 */ /* 0x040fe20000410000 */
[----:B------:R-:W-:Y:S01]  /*258a0*/  SHF.L.U32 R6, R16, 0x10, RZ ;  /* 0x0000001010067819 */ /* 0x000fe200000006ff */
[-C--:B------:R-:W-:Y:S01]  /*258b0*/  FMUL.FTZ R10, R13, R22.reuse ;  /* 0x000000160d0a7220 */ /* 0x080fe20000410000 */
[----:B------:R-:W-:Y:S01]  /*258c0*/  LOP3.LUT R16, R17, 0xffff0000, RZ, 0xc0, !PT ;  /* 0xffff000011107812 */ /* 0x000fe200078ec0ff */
[----:B------:R-:W-:Y:S01]  /*258d0*/  FFMA.FTZ R13, R21, R22, -R19 ;  /* 0x00000016150d7223 */ /* 0x000fe20000010813 */
[----:B------:R-:W-:Y:S01]  /*258e0*/  SHF.L.U32 R2, R17, 0x10, RZ ;  /* 0x0000001011027819 */ /* 0x000fe200000006ff */
[----:B------:R-:W-:-:S02]  /*258f0*/  FMUL.FTZ R11, R18, R25 ;  /* 0x00000019120b7220 */ /* 0x000fc40000410000 */
[-C--:B------:R-:W-:Y:S01]  /*25900*/  FMUL.FTZ R19, R18, R24.reuse ;  /* 0x0000001812137220 */ /* 0x080fe20000410000 */
[----:B------:R-:W-:Y:S01]  /*25910*/  SHF.L.U32 R18, R15, 0x10, RZ ;  /* 0x000000100f127819 */ /* 0x000fe200000006ff */
[----:B------:R-:W-:Y:S01]  /*25920*/  FFMA.FTZ R21, R21, R23, R10 ;  /* 0x0000001715157223 */ /* 0x000fe2000001000a */
[C---:B------:R-:W-:Y:S01]  /*25930*/  LOP3.LUT R23, R14.reuse, 0xffff0000, RZ, 0xc0, !PT ;  /* 0xffff00000e177812 */ /* 0x040fe200078ec0ff */
[----:B------:R-:W-:Y:S01]  /*25940*/  IMAD.U32 R22, R14, 0x10000, RZ ;  /* 0x000100000e167824 */ /* 0x000fe200078e00ff */
[----:B------:R-:W-:Y:S01]  /*25950*/  LOP3.LUT R15, R15, 0xffff0000, RZ, 0xc0, !PT ;  /* 0xffff00000f0f7812 */ /* 0x000fe200078ec0ff */
[----:B------:R-:W-:Y:S02]  /*25960*/  FFMA.FTZ R11, R20, R24, -R11 ;  /* 0x00000018140b7223 */ /* 0x000fe4000001080b */
[C---:B------:R-:W-:Y:S02]  /*25970*/  FMUL.FTZ R10, R3.reuse, R22 ;  /* 0x00000016030a7220 */ /* 0x040fe40000410000 */
[----:B------:R-:W-:-:S02]  /*25980*/  FMUL.FTZ R3, R3, R18 ;  /* 0x0000001203037220 */ /* 0x000fc40000410000 */
[C---:B------:R-:W-:Y:S02]  /*25990*/  FMUL.FTZ R14, R16.reuse, R23 ;  /* 0x00000017100e7220 */ /* 0x040fe40000410000 */
[----:B------:R-:W-:Y:S02]  /*259a0*/  FMUL.FTZ R17, R16, R15 ;  /* 0x0000000f10117220 */ /* 0x000fe40000410000 */
[----:B------:R-:W-:Y:S02]  /*259b0*/  FFMA.FTZ R16, R6, R22, R3 ;  /* 0x0000001606107223 */ /* 0x000fe40000010003 */
[----:B------:R-:W-:Y:S02]  /*259c0*/  FFMA.FTZ R19, R20, R25, R19 ;  /* 0x0000001914137223 */ /* 0x000fe40000010013 */
[----:B------:R-:W-:Y:S01]  /*259d0*/  FFMA.FTZ R10, R6, R18, -R10 ;  /* 0x00000012060a7223 */ /* 0x000fe2000001080a */
[----:B------:R-:W-:Y:S01]  /*259e0*/  F2FP.BF16.PACK_AB R18, R21, R13 ;  /* 0x0000000d1512723e */ /* 0x000fe200000010ff */
[C---:B------:R-:W-:Y:S01]  /*259f0*/  FFMA.FTZ R3, R2.reuse, R15, -R14 ;  /* 0x0000000f02037223 */ /* 0x040fe2000001080e */
[----:B------:R-:W-:Y:S01]  /*25a00*/  F2FP.BF16.PACK_AB R19, R19, R11 ;  /* 0x0000000b1313723e */ /* 0x000fe200000010ff */
[----:B------:R-:W-:Y:S01]  /*25a10*/  FFMA.FTZ R17, R2, R23, R17 ;  /* 0x0000001702117223 */ /* 0x000fe20000010011 */
[----:B------:R-:W-:-:S04]  /*25a20*/  F2FP.BF16.PACK_AB R16, R16, R10 ;  /* 0x0000000a1010723e */ /* 0x000fc800000010ff */
[----:B------:R-:W-:-:S05]  /*25a30*/  F2FP.BF16.PACK_AB R17, R17, R3 ;  /* 0x000000031111723e */ /* 0x000fca00000010ff */
[----:B------:R1:W-:Y:S02]  /*25a40*/  ST.E.128 [R8.64+0x5000], R16 ;  /* 0x0050001008007985 */ /* 0x0003e4000c101d04 */
.L_x_2613:
[----:B------:R-:W-:Y:S05]  /*25a50*/  BSYNC B0 ;  /* 0x0000000000007941 */ /* 0x000fea0003800000 */
.L_x_2612:
        /* <DEDUP_REMOVED lines=50> */
.L_x_2615:
[----:B------:R-:W-:Y:S05]  /*25d80*/  BSYNC B0 ;  /* 0x0000000000007941 */ /* 0x000fea0003800000 */
.L_x_2614:
[----:B------:R-:W-:-:S04]  /*25d90*/  IADD3 R2, R4, 0x60, RZ ;  /* 0x0000006004027810 */ /* 0x000fc80007ffe0ff */
        /* <DEDUP_REMOVED lines=48> */
.L_x_2609:
[----:B------:R-:W-:Y:S05]  /*260a0*/  BSYNC B1 ;  /* 0x0000000000017941 */ /* 0x000fea0003800000 */
.L_x_2608:
        /* <DEDUP_REMOVED lines=53> */
.L_x_2619:
[----:B------:R-:W-:Y:S05]  /*26400*/  BSYNC B0 ;  /* 0x0000000000007941 */ /* 0x000fea0003800000 */
.L_x_2618:
        /* <DEDUP_REMOVED lines=50> */
.L_x_2621:
[----:B------:R-:W-:Y:S05]  /*26730*/  BSYNC B0 ;  /* 0x0000000000007941 */ /* 0x000fea0003800000 */
.L_x_2620:
        /* <DEDUP_REMOVED lines=50> */
.L_x_2623:
[----:B------:R-:W-:Y:S05]  /*26a60*/  BSYNC B0 ;  /* 0x0000000000007941 */ /* 0x000fea0003800000 */
.L_x_2622:
        /* <DEDUP_REMOVED lines=49> */
.L_x_2617:
[----:B------:R-:W-:Y:S05]  /*26d80*/  BSYNC B1 ;  /* 0x0000000000017941 */ /* 0x000fea0003800000 */
.L_x_2616:
[----:B------:R-:W-:Y:S01]  /*26d90*/  IADD3 R2, R78, 0x60, RZ ;  /* 0x000000604e027810 */ /* 0x000fe20007ffe0ff */
[----:B------:R-:W-:-:S03]  /*26da0*/  IMAD.MOV.U32 R3, RZ, RZ, 0x0 ;  /* 0x00000000ff037424 */ /* 0x000fc600078e00ff */
[----:B------:R-:W-:Y:S01]  /*26db0*/  ISETP.GE.AND P0, PT, R2, R26, PT ;  /* 0x0000001a0200720c */ /* 0x000fe20003f06270 */
[----:B------:R-:W-:-:S12]  /*26dc0*/  IMAD.MOV.U32 R2, RZ, RZ, R130 ;  /* 0x000000ffff027224 */ /* 0x000fd800078e0082 */
[----:B------:R-:W-:Y:S05]  /*26dd0*/  @P0 RET.REL.NODEC R2 `(_ZN7cutlass13device_kernelIN5flash19enable_sm80_to_sm89INS1_16FlashAttnFwdSm80INS1_25CollectiveMainloopFwdSm80ILi8ELi1ELb0EN4cute5tupleIJNS5_1CILi128EEENS7_ILi48EEENS7_ILi256EEEEEELi256ENS_10bfloat16_tEfNS_4arch4Sm80ELb0ELb1ELb1ELb1ELb1ELb1ELb1ELb1EEENS1_21CollectiveEpilogueFwdINS6_IJS8_SA_S9_EEENS6_IJNS7_ILi1EEESI_SI_EEESC_SE_Li256ELb1ELb1ELb1ELb0EEENS1_36VarlenDynamicPersistentTileSchedulerILi128ELi48ELi256ELi256ELb1ELb1ELb0ELb1ELb0ELb1EEEEEEEEEvNT_6ParamsE) ;  /* 0xfffd922002000950 */ /* 0x000fea0003c3ffff */
        /* <DEDUP_REMOVED lines=49> */
.L_x_2625:
[----:B------:R-:W-:Y:S05]  /*270f0*/  BSYNC B0 ;  /* 0x0000000000007941 */ /* 0x000fea0003800000 */
.L_x_2624:
        /* <DEDUP_REMOVED lines=50> */
.L_x_2627:
[----:B------:R-:W-:Y:S05]  /*27420*/  BSYNC B0 ;  /* 0x0000000000007941 */ /* 0x000fea0003800000 */
.L_x_2626:
        /* <DEDUP_REMOVED lines=50> */
.L_x_2629:
[----:B------:R-:W-:Y:S05]  /*27750*/  BSYNC B0 ;  /* 0x0000000000007941 */ /* 0x000fea0003800000 */
.L_x_2628:
[----:B------:R-:W-:Y:S01]  /*27760*/  IADD3 R4, R4, 0x60, RZ ;  /* 0x0000006004047810 */ /* 0x000fe20007ffe0ff */
[----:B------:R-:W-:Y:S02]  /*27770*/  IMAD.MOV.U32 R2, RZ, RZ, R130 ;  /* 0x000000ffff027224 */ /* 0x000fe400078e0082 */
[----:B------:R-:W-:Y:S01]  /*27780*/  IMAD.MOV.U32 R3, RZ, RZ, 0x0 ;  /* 0x00000000ff037424 */ /* 0x000fe200078e00ff */
[----:B------:R-:W-:-:S13]  /*27790*/  ISETP.GE.AND P0, PT, R4, R0, PT ;  /* 0x000000000400720c */ /* 0x000fda0003f06270 */
[----:B------:R-:W-:Y:S05]  /*277a0*/  @P0 RET.REL.NODEC R2 `(_ZN7cutlass13device_kernelIN5flash19enable_sm80_to_sm89INS1_16FlashAttnFwdSm80INS1_25CollectiveMainloopFwdSm80ILi8ELi1ELb0EN4cute5tupleIJNS5_1CILi128EEENS7_ILi48EEENS7_ILi256EEEEEELi256ENS_10bfloat16_tEfNS_4arch4Sm80ELb0ELb1ELb1ELb1ELb1ELb1ELb1ELb1EEENS1_21CollectiveEpilogueFwdINS6_IJS8_SA_S9_EEENS6_IJNS7_ILi1EEESI_SI_EEESC_SE_Li256ELb1ELb1ELb1ELb0EEENS1_36VarlenDynamicPersistentTileSchedulerILi128ELi48ELi256ELi256ELb1ELb1ELb0ELb1ELb0ELb1EEEEEEEEEvNT_6ParamsE) ;  /* 0xfffd885002000950 */ /* 0x000fea0003c3ffff */
        /* <DEDUP_REMOVED lines=17> */
[----:B------:R-:W-:Y:S01]  /*278c0*/  LOP3.LUT R2, R16, 0xffff0000, RZ, 0xc0, !PT ;  /* 0xffff000010027812 */ /* 0x000fe200078ec0ff */
[----:B------:R-:W-:Y:S01]  /*278d0*/  FMUL.FTZ R19, R10, R21 ;  /* 0x000000150a137220 */ /* 0x000fe20000410000 */
        /* <DEDUP_REMOVED lines=17> */
[C---:B------:R-:W-:Y:S02]  /*279f0*/  FFMA.FTZ R16, R3.reuse, R20, R2 ;  /* 0x0000001403107223 */ /* 0x040fe40000010002 */
[----:B------:R-:W-:Y:S02]  /*27a00*/  FFMA.FTZ R19, R14, R23, R19 ;  /* 0x000000170e137223 */ /* 0x000fe40000010013 */
[----:B------:R-:W-:Y:S01]  /*27a10*/  FFMA.FTZ R4, R3, R18, -R4 ;  /* 0x0000001203047223 */ /* 0x000fe20000010804 */
[----:B------:R-:W-:Y:S01]  /*27a20*/  F2FP.BF16.PACK_AB R18, R15, R10 ;  /* 0x0000000a0f12723e */ /* 0x000fe200000010ff */
[C---:B------:R-:W-:Y:S01]  /*27a30*/  FFMA.FTZ R2, R0.reuse, R13, -R11 ;  /* 0x0000000d00027223 */ /* 0x040fe2000001080b */
[----:B------:R-:W-:Y:S01]  /*27a40*/  F2FP.BF16.PACK_AB R19, R19, R6 ;  /* 0x000000061313723e */ /* 0x000fe200000010ff */
[----:B------:R-:W-:Y:S01]  /*27a50*/  FFMA.FTZ R17, R0, R21, R17 ;  /* 0x0000001500117223 */ /* 0x000fe20000010011 */
[----:B------:R-:W-:-:S02]  /*27a60*/  F2FP.BF16.PACK_AB R16, R16, R4 ;  /* 0x000000041010723e */ /* 0x000fc400000010ff */
[----:B------:R-:W-:Y:S02]  /*27a70*/  MOV R3, 0x0 ;  /* 0x0000000000037802 */ /* 0x000fe40000000f00 */
[----:B------:R-:W-:Y:S01]  /*27a80*/  F2FP.BF16.PACK_AB R17, R17, R2 ;  /* 0x000000021111723e */ /* 0x000fe200000010ff */
[----:B------:R-:W-:-:S04]  /*27a90*/  IMAD.MOV.U32 R2, RZ, RZ, R130 ;  /* 0x000000ffff027224 */ /* 0x000fc800078e0082 */
[----:B------:R1:W-:Y:S01]  /*27aa0*/  ST.E.128 [R8.64+0xf000], R16 ;  /* 0x00f0001008007985 */ /* 0x0003e2000c101d04 */
[----:B------:R-:W-:Y:S05]  /*27ab0*/  RET.REL.NODEC R2 `(_ZN7cutlass13device_kernelIN5flash19enable_sm80_to_sm89INS1_16FlashAttnFwdSm80INS1_25CollectiveMainloopFwdSm80ILi8ELi1ELb0EN4cute5tupleIJNS5_1CILi128EEENS7_ILi48EEENS7_ILi256EEEEEELi256ENS_10bfloat16_tEfNS_4arch4Sm80ELb0ELb1ELb1ELb1ELb1ELb1ELb1ELb1EEENS1_21CollectiveEpilogueFwdINS6_IJS8_SA_S9_EEENS6_IJNS7_ILi1EEESI_SI_EEESC_SE_Li256ELb1ELb1ELb1ELb0EEENS1_36VarlenDynamicPersistentTileSchedulerILi128ELi48ELi256ELi256ELb1ELb1ELb0ELb1ELb0ELb1EEEEEEEEEvNT_6ParamsE) ;  /* 0xfffd854002007950 */ /* 0x000fea0003c3ffff */
.L_x_2584:
[----:B-1---5:R-:W-:-:S13]  /*27ac0*/  ISETP.NE.AND P0, PT, R13, 0x1, PT ;  /* 0x000000010d00780c */ /* 0x022fda0003f05270 */
[----:B------:R1:W2:Y:S04]  /*27ad0*/  @P0 LD.E R18, [R10.64+0x168] ;  /* 0x000168040a120980 */ /* 0x0002a8000c101900 */
[----:B-1----:R2:W3:Y:S02]  /*27ae0*/  @P0 LD.E R10, [R10.64+0x16c] ;  /* 0x00016c040a0a0980 */ /* 0x0024e4000c101900 */
[----:B--2---:R-:W-:-:S05]  /*27af0*/  @P0 IMAD.HI.U32 R11, R4, R18, RZ ;  /* 0x00000012040b0227 */ /* 0x004fca00078e00ff */
[----:B---3--:R-:W-:-:S04]  /*27b00*/  @P0 SHF.R.U32.HI R4, RZ, R10, R11 ;  /* 0x0000000aff040219 */ /* 0x008fc8000001160b */
[----:B------:R-:W-:Y:S01]  /*27b10*/  SHF.R.S32.HI R10, RZ, 0x1f, R4 ;  /* 0x0000001fff0a7819 */ /* 0x000fe20000011404 */
[-C--:B------:R-:W-:Y:S02]  /*27b20*/  IMAD R20, R9, R4.reuse, RZ ;  /* 0x0000000409147224 */ /* 0x080fe400078e02ff */
[----:B------:R-:W-:Y:S02]  /*27b30*/  IMAD R11, R3, R4, RZ ;  /* 0x00000004030b7224 */ /* 0x000fe400078e02ff */
[-C--:B------:R-:W-:Y:S02]  /*27b40*/  IMAD R21, R8, R10.reuse, R20 ;  /* 0x0000000a08157224 */ /* 0x080fe400078e0214 */
[C---:B------:R-:W-:Y:S02]  /*27b50*/  IMAD R20, R2.reuse, R10, R11 ;  /* 0x0000000a02147224 */ /* 0x040fe400078e020b */
[----:B------:R-:W-:-:S04]  /*27b60*/  IMAD.WIDE.U32 R10, R2, R4, RZ ;  /* 0x00000004020a7225 */ /* 0x000fc800078e00ff */
[----:B------:R-:W-:Y:S01]  /*27b70*/  IMAD.WIDE.U32 R18, R8, R4, RZ ;  /* 0x0000000408127225 */ /* 0x000fe200078e00ff */
[----:B------:R-:W-:-:S03]  /*27b80*/  IADD3 R11, R11, R20, RZ ;  /* 0x000000140b0b7210 */ /* 0x000fc60007ffe0ff */
[-C--:B------:R-:W-:Y:S01]  /*27b90*/  IMAD R9, R9, R6.reuse, RZ ;  /* 0x0000000609097224 */ /* 0x080fe200078e02ff */
[----:B------:R-:W-:Y:S01]  /*27ba0*/  IADD3 R19, R19, R21, RZ ;  /* 0x0000001513137210 */ /* 0x000fe20007ffe0ff */
[----:B------:R-:W-:Y:S02]  /*27bb0*/  IMAD R4, R3, R6, RZ ;  /* 0x0000000603047224 */ /* 0x000fe400078e02ff */
[----:B------:R-:W-:-:S04]  /*27bc0*/  IMAD.WIDE.U32 R10, R6, R2, R10 ;  /* 0x00000002060a7225 */ /* 0x000fc800078e000a */
[----:B------:R-:W-:Y:S01]  /*27bd0*/  IMAD.WIDE.U32 R18, R6, R8, R18 ;  /* 0x0000000806127225 */ /* 0x000fe200078e0012 */
[----:B------:R-:W-:-:S03]  /*27be0*/  LEA R36, P0, R10, R16, 0x1 ;  /* 0x000000100a247211 */ /* 0x000fc600078008ff */
[-C--:B------:R-:W-:Y:S01]  /*27bf0*/  IMAD R3, R8, R23.reuse, R9 ;  /* 0x0000001708037224 */ /* 0x080fe200078e0209 */
[----:B------:R-:W-:Y:S01]  /*27c00*/  LEA R26, P1, R18, R14, 0x1 ;  /* 0x0000000e121a7211 */ /* 0x000fe200078208ff */
[----:B------:R-:W-:-:S03]  /*27c10*/  IMAD R2, R2, R23, R4 ;  /* 0x0000001702027224 */ /* 0x000fc600078e0204 */
[----:B------:R-:W-:Y:S02]  /*27c20*/  IADD3 R3, R19, R3, RZ ;  /* 0x0000000313037210 */ /* 0x000fe40007ffe0ff */
[----:B------:R-:W-:Y:S02]  /*27c30*/  IADD3 R2, R11, R2, RZ ;  /* 0x000000020b027210 */ /* 0x000fe40007ffe0ff */
[----:B------:R-:W-:Y:S02]  /*27c40*/  LEA.HI.X R25, R18, R15, R3, 0x1, P1 ;  /* 0x0000000f12197211 */ /* 0x000fe400008f0c03 */
[----:B------:R-:W-:Y:S01]  /*27c50*/  LEA.HI.X R24, R10, R17, R2, 0x1, P0 ;  /* 0x000000110a187211 */ /* 0x000fe200000f0c02 */
[----:B------:R-:W-:Y:S05]  /*27c60*/  BRA.DIV ~URZ, `(.L_x_2630) ;  /* 0x000055827f007947 */ /* 0x000fea000b800000 */
[----:B------:R1:W2:Y:S02]  /*27c70*/  SHFL.IDX PT, R4, R25, RZ, 0x181f ;  /* 0x00181fff19047589 */ /* 0x0002a400000e0000 */
.L_x_2666:
[----:B------:R-:W-:Y:S05]  /*27c80*/  BRA.DIV ~URZ, `(.L_x_2631) ;  /* 0x000055d27f007947 */ /* 0x000fea000b800000 */
[----:B------:R3:W4:Y:S01]  /*27c90*/  SHFL.IDX PT, R8, R26, RZ, 0x181f ;  /* 0x00181fff1a087589 */ /* 0x00072200000e0000 */
[----:B--2---:R-:W-:-:S03]  /*27ca0*/  MOV R9, R4 ;  /* 0x0000000400097202 */ /* 0x004fc60000000f00 */
[----:B------:R3:W2:Y:S04]  /*27cb0*/  SHFL.IDX PT, R6, R24, RZ, 0x181f ;  /* 0x00181fff18067589 */ /* 0x0006a800000e0000 */
[----:B------:R3:W1:Y:S02]  /*27cc0*/  SHFL.IDX PT, R2, R36, RZ, 0x181f ;  /* 0x00181fff24027589 */ /* 0x00066400000e0000 */
.L_x_2667:
        /* <DEDUP_REMOVED lines=20> */
[----:B------:R-:W-:Y:S01]  /*27e10*/  CS2R R20, SRZ ;  /* 0x0000000000147805 */ /* 0x000fe2000001ff00 */
[----:B------:R-:W-:Y:S01]  /*27e20*/  CS2R R30, SRZ ;  /* 0x00000000001e7805 */ /* 0x000fe2000001ff00 */
[----:B------:R-:W-:Y:S01]  /*27e30*/  CS2R R28, SRZ ;  /* 0x00000000001c7805 */ /* 0x000fe2000001ff00 */
[----:B------:R-:W-:Y:S01]  /*27e40*/  CS2R R34, SRZ ;  /* 0x0000000000227805 */ /* 0x000fe2000001ff00 */
[----:B------:R-:W-:-:S05]  /*27e50*/  CS2R R32, SRZ ;  /* 0x0000000000207805 */ /* 0x000fca000001ff00 */
[----:B----4-:R-:W-:Y:S02]  /*27e60*/  @!P1 IMAD.WIDE R14, R42, 0x2, R8 ;  /* 0x000000022a0e9825 */ /* 0x010fe400078e0208 */
[----:B------:R-:W-:-:S03]  /*27e70*/  @!P0 SHF.R.S32.HI R4, RZ, 0x1f, R6 ;  /* 0x0000001fff048819 */ /* 0x000fc60000011406 */
[----:B------:R2:W5:Y:S01]  /*27e80*/  @!P1 LD.E.128 R16, [R14.64] ;  /* 0x000000040e109980 */ /* 0x000562000c101d00 */
[----:B------:R-:W-:-:S04]  /*27e90*/  @!P0 LEA.HI R4, R4, R6, RZ, 0x3 ;  /* 0x0000000604048211 */ /* 0x000fc800078f18ff */
[----:B------:R-:W-:-:S05]  /*27ea0*/  @!P0 LOP3.LUT R4, R4, 0xfffffff8, RZ, 0xc0, !PT ;  /* 0xfffffff804048812 */ /* 0x000fca00078ec0ff */
[----:B------:R-:W-:-:S04]  /*27eb0*/  @!P0 IMAD.WIDE R10, R4, 0x2, R8 ;  /* 0x00000002040a8825 */ /* 0x000fc800078e0208 */
[--C-:B-1----:R-:W-:Y:S01]  /*27ec0*/  @!P0 IMAD.WIDE R8, R4, 0x2, R2.reuse ;  /* 0x0000000204088825 */ /* 0x102fe200078e0202 */
[----:B------:R2:W5:Y:S03]  /*27ed0*/  @!P0 LD.E.128 R28, [R10.64] ;  /* 0x000000040a1c8980 */ /* 0x000566000c101d00 */
[----:B------:R-:W-:Y:S01]  /*27ee0*/  @!P1 IMAD.WIDE R2, R42, 0x2, R2 ;  /* 0x000000022a029825 */ /* 0x000fe200078e0202 */
[----:B------:R2:W5:Y:S04]  /*27ef0*/  @!P0 LD.E.128 R32, [R8.64] ;  /* 0x0000000408208980 */ /* 0x000568000c101d00 */
[----:B------:R2:W5:Y:S02]  /*27f00*/  @!P1 LD.E.128 R20, [R2.64] ;  /* 0x0000000402149980 */ /* 0x000564000c101d00 */
.L_x_2633:
[----:B------:R-:W-:Y:S05]  /*27f10*/  BSYNC B0 ;  /* 0x0000000000007941 */ /* 0x000fea0003800000 */
.L_x_2632:
[----:B-----5:R-:W-:Y:S01]  /*27f20*/  IMAD.MOV.U32 R6, RZ, RZ, R30 ;  /* 0x000000ffff067224 */ /* 0x020fe200078e001e */
[----:B-12---:R-:W-:Y:S01]  /*27f30*/  MOV R2, R29 ;  /* 0x0000001d00027202 */ /* 0x006fe20000000f00 */
[----:B------:R-:W-:-:S02]  /*27f40*/  IMAD.MOV.U32 R4, RZ, RZ, R31 ;  /* 0x000000ffff047224 */ /* 0x000fc400078e001f */
[----:B------:R-:W-:-:S03]  /*27f50*/  IMAD.MOV.U32 R3, RZ, RZ, R28 ;  /* 0x000000ffff037224 */ /* 0x000fc600078e001c */
        /* <DEDUP_REMOVED lines=20> */
[----:B------:R-:W-:Y:S05]  /*280a0*/  BRA.DIV ~URZ, `(.L_x_2634) ;  /* 0x000052f27f007947 */ /* 0x000fea000b800000 */
[----:B------:R1:W2:Y:S04]  /*280b0*/  SHFL.IDX PT, R9, R25, 0x1, 0x181f ;  /* 0x00381f0019097f89 */ /* 0x0002a800000e0000 */
[----:B----4-:R1:W4:Y:S04]  /*280c0*/  SHFL.IDX PT, R8, R26, 0x1, 0x181f ;  /* 0x00381f001a087f89 */ /* 0x01032800000e0000 */
[----:B------:R1:W3:Y:S04]  /*280d0*/  SHFL.IDX PT, R4, R24, 0x1, 0x181f ;  /* 0x00381f0018047f89 */ /* 0x0002e800000e0000 */
[----:B------:R1:W1:Y:S02]  /*280e0*/  SHFL.IDX PT, R2, R36, 0x1, 0x181f ;  /* 0x00381f0024027f89 */ /* 0x00026400000e0000 */
.L_x_2668:
        /* <DEDUP_REMOVED lines=23> */
[----:B--2-4-:R-:W-:Y:S02]  /*28260*/  @!P1 IMAD.WIDE R14, R42, 0x2, R8 ;  /* 0x000000022a0e9825 */ /* 0x014fe400078e0208 */
        /* <DEDUP_REMOVED lines=10> */
.L_x_2636:
[----:B------:R-:W-:Y:S05]  /*28310*/  BSYNC B0 ;  /* 0x0000000000007941 */ /* 0x000fea0003800000 */
.L_x_2635:
[----:B-----5:R-:W-:Y:S02]  /*28320*/  IMAD.MOV.U32 R6, RZ, RZ, R58 ;  /* 0x000000ffff067224 */ /* 0x020fe400078e003a */
[----:B------:R-:W-:-:S02]  /*28330*/  IMAD.MOV.U32 R4, RZ, RZ, R59 ;  /* 0x000000ffff047224 */ /* 0x000fc400078e003b */
[----:B--2---:R-:W-:Y:S02]  /*28340*/  IMAD.MOV.U32 R3, RZ, RZ, R56 ;  /* 0x000000ffff037224 */ /* 0x004fe400078e0038 */
[----:B-1----:R-:W-:Y:S01]  /*28350*/  IMAD.MOV.U32 R2, RZ, RZ, R57 ;  /* 0x000000ffff027224 */ /* 0x002fe200078e0039 */
        /* <DEDUP_REMOVED lines=20> */
[----:B------:R-:W-:Y:S02]  /*284a0*/  PRMT R103, R6, 0x7610, R103 ;  /* 0x0000761006677816 */ /* 0x000fe40000000067 */
[----:B------:R-:W-:Y:S02]  /*284b0*/  PRMT R104, R4, 0x7610, R104 ;  /* 0x0000761004687816 */ /* 0x000fe40000000068 */
[----:B------:R-:W-:-:S02]  /*284c0*/  PRMT R101, R3, 0x7610, R101 ;  /* 0x0000761003657816 */ /* 0x000fc40000000065 */
[----:B------:R-:W-:Y:S01]  /*284d0*/  PRMT R102, R2, 0x7610, R102 ;  /* 0x0000761002667816 */ /* 0x000fe20000000066 */
[----:B------:R-:W-:Y:S05]  /*284e0*/  BRA.DIV ~URZ, `(.L_x_2637) ;  /* 0x000050427f007947 */ /* 0x000fea000b800000 */
[----:B------:R1:W2:Y:S02]  /*284f0*/  SHFL.IDX PT, R4, R25, 0x2, 0x181f ;  /* 0x00581f0019047f89 */ /* 0x0002a400000e0000 */
.L_x_2669:
[----:B------:R-:W-:Y:S05]  /*28500*/  BRA.DIV ~URZ, `(.L_x_2638) ;  /* 0x000050927f007947 */ /* 0x000fea000b800000 */
[----:B----4-:R3:W4:Y:S01]  /*28510*/  SHFL.IDX PT, R8, R26, 0x2, 0x181f ;  /* 0x00581f001a087f89 */ /* 0x01072200000e0000 */
[----:B--2---:R-:W-:-:S03]  /*28520*/  MOV R9, R4 ;  /* 0x0000000400097202 */ /* 0x004fc60000000f00 */
[----:B------:R3:W2:Y:S04]  /*28530*/  SHFL.IDX PT, R6, R24, 0x2, 0x181f ;  /* 0x00581f0018067f89 */ /* 0x0006a800000e0000 */
[----:B------:R3:W1:Y:S02]  /*28540*/  SHFL.IDX PT, R2, R36, 0x2, 0x181f ;  /* 0x00581f0024027f89 */ /* 0x00066400000e0000 */
.L_x_2670:
        /* <DEDUP_REMOVED lines=21> */
[----:B------:R-:W-:-:S07]  /*286a0*/  CS2R R72, SRZ ;  /* 0x0000000000487805 */ /* 0x000fce000001ff00 */
[----:B----4-:R-:W-:Y:S02]  /*286b0*/  @!P1 IMAD.WIDE R10, R42, 0x2, R8 ;  /* 0x000000022a0a9825 */ /* 0x010fe400078e0208 */
[----:B------:R-:W-:Y:S01]  /*286c0*/  @!P0 SHF.R.S32.HI R4, RZ, 0x1f, R6 ;  /* 0x0000001fff048819 */ /* 0x000fe20000011406 */
[----:B------:R-:W-:Y:S02]  /*286d0*/  CS2R R82, SRZ ;  /* 0x0000000000527805 */ /* 0x000fe4000001ff00 */
[----:B------:R2:W5:Y:S01]  /*286e0*/  @!P1 LD.E.128 R64, [R10.64] ;  /* 0x000000040a409980 */ /* 0x000562000c101d00 */
[----:B------:R-:W-:-:S04]  /*286f0*/  @!P0 LEA.HI R4, R4, R6, RZ, 0x3 ;  /* 0x0000000604048211 */ /* 0x000fc800078f18ff */
[----:B------:R-:W-:Y:S01]  /*28700*/  @!P0 LOP3.LUT R4, R4, 0xfffffff8, RZ, 0xc0, !PT ;  /* 0xfffffff804048812 */ /* 0x000fe200078ec0ff */
[----:B------:R-:W-:-:S04]  /*28710*/  CS2R R80, SRZ ;  /* 0x0000000000507805 */ /* 0x000fc8000001ff00 */
[----:B--2---:R-:W-:-:S04]  /*28720*/  @!P0 IMAD.WIDE R10, R4, 0x2, R8 ;  /* 0x00000002040a8825 */ /* 0x004fc800078e0208 */
[--C-:B-1----:R-:W-:Y:S01]  /*28730*/  @!P0 IMAD.WIDE R8, R4, 0x2, R2.reuse ;  /* 0x0000000204088825 */ /* 0x102fe200078e0202 */
[----:B------:R1:W5:Y:S03]  /*28740*/  @!P0 LD.E.128 R72, [R10.64] ;  /* 0x000000040a488980 */ /* 0x000366000c101d00 */
[----:B------:R-:W-:Y:S01]  /*28750*/  @!P1 IMAD.WIDE R2, R42, 0x2, R2 ;  /* 0x000000022a029825 */ /* 0x000fe200078e0202 */
[----:B------:R1:W5:Y:S04]  /*28760*/  @!P0 LD.E.128 R80, [R8.64] ;  /* 0x0000000408508980 */ /* 0x000368000c101d00 */
[----:B------:R1:W5:Y:S02]  /*28770*/  @!P1 LD.E.128 R68, [R2.64] ;  /* 0x0000000402449980 */ /* 0x000364000c101d00 */
.L_x_2640:
[----:B------:R-:W-:Y:S05]  /*28780*/  BSYNC B0 ;  /* 0x0000000000007941 */ /* 0x000fea0003800000 */
.L_x_2639:
[----:B-1---5:R-:W-:Y:S01]  /*28790*/  IMAD.MOV.U32 R3, RZ, RZ, R72 ;  /* 0x000000ffff037224 */ /* 0x022fe200078e0048 */
[----:B------:R-:W-:Y:S01]  /*287a0*/  CS2R R94, SRZ ;  /* 0x00000000005e7805 */ /* 0x000fe2000001ff00 */
[----:B------:R-:W-:-:S02]  /*287b0*/  IMAD.MOV.U32 R2, RZ, RZ, R73 ;  /* 0x000000ffff027224 */ /* 0x000fc400078e0049 */
[----:B------:R-:W-:Y:S02]  /*287c0*/  IMAD.MOV.U32 R6, RZ, RZ, R74 ;  /* 0x000000ffff067224 */ /* 0x000fe400078e004a */
[----:B------:R-:W-:Y:S01]  /*287d0*/  IMAD.MOV.U32 R4, RZ, RZ, R75 ;  /* 0x000000ffff047224 */ /* 0x000fe200078e004b */
[----:B------:R-:W-:Y:S01]  /*287e0*/  PRMT R116, R2, 0x5410, R3 ;  /* 0x0000541002747816 */ /* 0x000fe20000000003 */
        /* <DEDUP_REMOVED lines=9> */
[----:B------:R-:W-:-:S02]  /*28880*/  SHF.R.S32.HI R4, RZ, 0x1f, R27 ;  /* 0x0000001fff047819 */ /* 0x000fc4000001141b */
[----:B------:R-:W-:Y:S02]  /*28890*/  SHF.L.U32 R6, R60, 0x7, RZ ;  /* 0x000000073c067819 */ /* 0x000fe400000006ff */
[----:B------:R-:W-:Y:S01]  /*288a0*/  PRMT R115, R2, 0x5410, R3 ;  /* 0x0000541002737816 */ /* 0x000fe20000000003 */
[----:B------:R-:W-:Y:S01]  /*288b0*/  IMAD.MOV.U32 R3, RZ, RZ, R80 ;  /* 0x000000ffff037224 */ /* 0x000fe200078e0050 */
[----:B------:R-:W-:Y:S02]  /*288c0*/  MOV R2, R81 ;  /* 0x0000005100027202 */ /* 0x000fe40000000f00 */
[----:B------:R-:W-:Y:S02]  /*288d0*/  LEA.HI R4, R4, R27, RZ, 0x3 ;  /* 0x0000001b04047211 */ /* 0x000fe400078f18ff */
[----:B------:R-:W-:Y:S01]  /*288e0*/  PRMT R114, R2, 0x5410, R3 ;  /* 0x0000541002727816 */ /* 0x000fe20000000003 */
[----:B------:R-:W-:Y:S01]  /*288f0*/  IMAD.MOV.U32 R3, RZ, RZ, R70 ;  /* 0x000000ffff037224 */ /* 0x000fe200078e0046 */
[----:B------:R-:W-:Y:S01]  /*28900*/  LEA.HI.SX32 R6, R4, R6, 0x1d ;  /* 0x0000000604067211 */ /* 0x000fe200078feaff */
[----:B------:R-:W-:-:S05]  /*28910*/  IMAD.MOV.U32 R2, RZ, RZ, R71 ;  /* 0x000000ffff027224 */ /* 0x000fca00078e0047 */
[----:B------:R-:W-:Y:S01]  /*28920*/  PRMT R110, R2, 0x5410, R3 ;  /* 0x00005410026e7816 */ /* 0x000fe20000000003 */
[----:B------:R-:W-:Y:S01]  /*28930*/  IMAD.MOV.U32 R2, RZ, RZ, R69 ;  /* 0x000000ffff027224 */ /* 0x000fe200078e0045 */
[----:B------:R-:W-:-:S04]  /*28940*/  MOV R3, R68 ;  /* 0x0000004400037202 */ /* 0x000fc80000000f00 */
[----:B------:R-:W-:Y:S01]  /*28950*/  PRMT R109, R2, 0x5410, R3 ;  /* 0x00005410026d7816 */ /* 0x000fe20000000003 */
[----:B------:R-:W-:Y:S05]  /*28960*/  BRA.DIV ~URZ, `(.L_x_2641) ;  /* 0x00004d727f007947 */ /* 0x000fea000b800000 */
[----:B------:R1:W2:Y:S02]  /*28970*/  SHFL.IDX PT, R4, R25, 0x3, 0x181f ;  /* 0x00781f0019047f89 */ /* 0x0002a400000e0000 */
.L_x_2671:
[----:B------:R-:W-:Y:S05]  /*28980*/  BRA.DIV ~URZ, `(.L_x_2642) ;  /* 0x00004dc27f007947 */ /* 0x000fea000b800000 */
[----:B----4-:R4:W1:Y:S01]  /*28990*/  SHFL.IDX PT, R8, R26, 0x3, 0x181f ;  /* 0x00781f001a087f89 */ /* 0x01086200000e0000 */
[----:B--2---:R-:W-:-:S03]  /*289a0*/  MOV R9, R4 ;  /* 0x0000000400097202 */ /* 0x004fc60000000f00 */
[----:B------:R4:W2:Y:S04]  /*289b0*/  SHFL.IDX PT, R10, R24, 0x3, 0x181f ;  /* 0x00781f00180a7f89 */ /* 0x0008a800000e0000 */
[----:B------:R4:W3:Y:S02]  /*289c0*/  SHFL.IDX PT, R2, R36, 0x3, 0x181f ;  /* 0x00781f0024027f89 */ /* 0x0008e400000e0000 */
.L_x_2672:
[----:B------:R-:W-:Y:S01]  /*289d0*/  IADD3 R3, R6, 0x60, RZ ;  /* 0x0000006006037810 */ /* 0x000fe20007ffe0ff */
[----:B------:R-:W-:Y:S01]  /*289e0*/  BSSY B0, `(.L_x_2643) ;  /* 0x0000021000007945 */ /* 0x000fe20003800000 */
[----:B------:R-:W-:Y:S01]  /*289f0*/  CS2R R92, SRZ ;  /* 0x00000000005c7805 */ /* 0x000fe2000001ff00 */
[----:B------:R-:W-:Y:S01]  /*28a00*/  CS2R R62, SRZ ;  /* 0x00000000003e7805 */ /* 0x000fe2000001ff00 */
[----:B------:R-:W-:Y:S01]  /*28a10*/  ISETP.GE.AND P0, PT, R3, R13, PT ;  /* 0x0000000d0300720c */ /* 0x000fe20003f06270 */
[----:B--2---:R-:W-:Y:S01]  /*28a20*/  IMAD.MOV.U32 R3, RZ, RZ, R10 ;  /* 0x000000ffff037224 */ /* 0x004fe200078e000a */
[----:B------:R-:W-:Y:S01]  /*28a30*/  CS2R R60, SRZ ;  /* 0x00000000003c7805 */ /* 0x000fe2000001ff00 */
[----:B------:R-:W-:Y:S01]  /*28a40*/  CS2R R90, SRZ ;  /* 0x00000000005a7805 */ /* 0x000fe2000001ff00 */
[----:B------:R-:W-:Y:S01]  /*28a50*/  CS2R R88, SRZ ;  /* 0x0000000000587805 */ /* 0x000fe2000001ff00 */
[----:B------:R-:W-:Y:S01]  /*28a60*/  CS2R R86, SRZ ;  /* 0x0000000000567805 */ /* 0x000fe2000001ff00 */
[----:B------:R-:W-:-:S07]  /*28a70*/  CS2R R84, SRZ ;  /* 0x0000000000547805 */ /* 0x000fce000001ff00 */
        /* <DEDUP_REMOVED lines=10> */
[----:B-1----:R-:W-:Y:S02]  /*28b20*/  @!P1 IMAD.WIDE R10, R42, 0x2, R8 ;  /* 0x000000022a0a9825 */ /* 0x002fe400078e0208 */
[----:B------:R-:W-:Y:S01]  /*28b30*/  @!P0 SHF.R.S32.HI R4, RZ, 0x1f, R6 ;  /* 0x0000001fff048819 */ /* 0x000fe20000011406 */
[----:B------:R-:W-:Y:S01]  /*28b40*/  CS2R R90, SRZ ;  /* 0x00000000005a7805 */ /* 0x000fe2000001ff00 */
[----:B------:R-:W-:Y:S01]  /*28b50*/  CS2R R88, SRZ ;  /* 0x0000000000587805 */ /* 0x000fe2000001ff00 */
[----:B------:R1:W5:Y:S01]  /*28b60*/  @!P1 LD.E.128 R60, [R10.64] ;  /* 0x000000040a3c9980 */ /* 0x000362000c101d00 */
[----:B------:R-:W-:-:S04]  /*28b70*/  @!P0 LEA.HI R4, R4, R6, RZ, 0x3 ;  /* 0x0000000604048211 */ /* 0x000fc800078f18ff */
[----:B------:R-:W-:-:S05]  /*28b80*/  @!P0 LOP3.LUT R4, R4, 0xfffffff8, RZ, 0xc0, !PT ;  /* 0xfffffff804048812 */ /* 0x000fca00078ec0ff */
[----:B------:R-:W-:-:S05]  /*28b90*/  @!P0 IMAD.WIDE R8, R4, 0x2, R8 ;  /* 0x0000000204088825 */ /* 0x000fca00078e0208 */
[----:B------:R2:W5:Y:S02]  /*28ba0*/  @!P0 LD.E.128 R92, [R8.64] ;  /* 0x00000004085c8980 */ /* 0x000564000c101d00 */
[----:B--23--:R-:W-:-:S04]  /*28bb0*/  @!P1 IMAD.WIDE R8, R42, 0x2, R2 ;  /* 0x000000022a089825 */ /* 0x00cfc800078e0202 */
[----:B------:R-:W-:Y:S01]  /*28bc0*/  @!P0 IMAD.WIDE R2, R4, 0x2, R2 ;  /* 0x0000000204028825 */ /* 0x000fe200078e0202 */
[----:B------:R1:W5:Y:S04]  /*28bd0*/  @!P1 LD.E.128 R84, [R8.64] ;  /* 0x0000000408549980 */ /* 0x000368000c101d00 */
[----:B------:R1:W5:Y:S02]  /*28be0*/  @!P0 LD.E.128 R88, [R2.64] ;  /* 0x0000000402588980 */ /* 0x000364000c101d00 */
.L_x_2644:
[----:B------:R-:W-:Y:S05]  /*28bf0*/  BSYNC B0 ;  /* 0x0000000000007941 */ /* 0x000fea0003800000 */
.L_x_2643:
[----:B------:R-:W-:Y:S01]  /*28c00*/  IADD3 R6, R79, -c[0x0][0x20], RZ ;  /* 0x800008004f067a10 */ /* 0x000fe20007ffe0ff */
[----:B------:R-:W-:-:S04]  /*28c10*/  DEPBAR.LE SB0, 0x1 ;  /* 0x000080400000791a */ /* 0x000fc80000000000 */
[----:B-1-3--:R-:W2:Y:S01]  /*28c20*/  LDL.64 R2, [R6+0x20] ;  /* 0x0000200006027983 */ /* 0x00aea20000100a00 */
[----:B------:R-:W-:Y:S03]  /*28c30*/  WARPSYNC 0xffffffff ;  /* 0xffffffff00007948 */ /* 0x000fe60003800000 */
[----:B------:R-:W-:Y:S06]  /*28c40*/  BAR.SYNC.DEFER_BLOCKING 0x0 ;  /* 0x0000000000007b1d */ /* 0x000fec0000010000 */
[----:B--2---:R1:W2:Y:S02]  /*28c50*/  LD.E R2, [R2.64] ;  /* 0x0000000402027980 */ /* 0x0042a4000c101900 */
[----:B-1---5:R-:W-:-:S02]  /*28c60*/  IMAD.MOV.U32 R3, RZ, RZ, R94 ;  /* 0x000000ffff037224 */ /* 0x022fc400078e005e */
[----:B--2---:R-:W-:Y:S02]  /*28c70*/  IMAD R4, R2, -0x80, R13 ;  /* 0xffffff8002047824 */ /* 0x004fe400078e020d */
[----:B------:R-:W-:-:S05]  /*28c80*/  IMAD.MOV.U32 R2, RZ, RZ, R95 ;  /* 0x000000ffff027224 */ /* 0x000fca00078e005f */
        /* <DEDUP_REMOVED lines=13> */
[----:B------:R-:W-:-:S05]  /*28d60*/  IMAD.MOV.U32 R2, RZ, RZ, R88 ;  /* 0x000000ffff027224 */ /* 0x000fca00078e0058 */
[----:B------:R-:W-:Y:S01]  /*28d70*/  PRMT R121, R121, 0x5410, R2 ;  /* 0x0000541079797816 */ /* 0x000fe20000000002 */
[----:B------:R-:W-:-:S05]  /*28d80*/  IMAD.MOV.U32 R2, RZ, RZ, R89 ;  /* 0x000000ffff027224 */ /* 0x000fca00078e0059 */
[----:B------:R-:W-:Y:S01]  /*28d90*/  PRMT R121, R2, 0x7610, R121 ;  /* 0x0000761002797816 */ /* 0x000fe20000000079 */
[----:B------:R-:W-:-:S05]  /*28da0*/  IMAD.MOV.U32 R2, RZ, RZ, R86 ;  /* 0x000000ffff027224 */ /* 0x000fca00078e0056 */
[----:B------:R-:W-:Y:S02]  /*28db0*/  PRMT R118, R118, 0x5410, R2 ;  /* 0x0000541076767816 */ /* 0x000fe40000000002 */
[----:B------:R-:W-:-:S04]  /*28dc0*/  MOV R2, R87 ;  /* 0x0000005700027202 */ /* 0x000fc80000000f00 */
[----:B------:R-:W-:Y:S01]  /*28dd0*/  PRMT R118, R2, 0x7610, R118 ;  /* 0x0000761002767816 */ /* 0x000fe20000000076 */
[----:B------:R-:W-:-:S05]  /*28de0*/  IMAD.MOV.U32 R2, RZ, RZ, R84 ;  /* 0x000000ffff027224 */ /* 0x000fca00078e0054 */
[----:B------:R-:W-:Y:S01]  /*28df0*/  PRMT R79, R79, 0x5410, R2 ;  /* 0x000054104f4f7816 */ /* 0x000fe20000000002 */
[----:B------:R-:W-:-:S05]  /*28e00*/  IMAD.MOV.U32 R2, RZ, RZ, R85 ;  /* 0x000000ffff027224 */ /* 0x000fca00078e0055 */
[----:B------:R-:W-:Y:S02]  /*28e10*/  PRMT R79, R2, 0x7610, R79 ;  /* 0x00007610024f7816 */ /* 0x000fe4000000004f */
[----:B------:R-:W2:Y:S01]  /*28e20*/  LDL.64 R2, [R6+0x28] ;  /* 0x0000280006027983 */ /* 0x000ea20000100a00 */
[----:B------:R-:W-:-:S04]  /*28e30*/  IMNMX R77, R4, 0x80, PT ;  /* 0x00000080044d7817 */ /* 0x000fc80003800200 */
[----:B------:R-:W-:Y:S01]  /*28e40*/  ISETP.GE.AND P0, PT, R78, R77, PT ;  /* 0x0000004d4e00720c */ /* 0x000fe20003f06270 */
[----:B------:R-:W-:Y:S01]  /*28e50*/  BSSY B1, `(.L_x_2645) ;  /* 0x00000f1000017945 */ /* 0x000fe20003800000 */
[----:B--2---:R1:W5:Y:S11]  /*28e60*/  LD.E.64 R38, [R2.64] ;  /* 0x0000000402267980 */ /* 0x004376000c101b00 */
[----:B------:R-:W-:Y:S05]  /*28e70*/  @P0 BRA `(.L_x_2646) ;  /* 0x00000ee000000947 */ /* 0x000fea0003800000 */
[----:B------:R-:W-:Y:S01]  /*28e80*/  ISETP.GE.AND P0, PT, R42, R0, PT ;  /* 0x000000002a00720c */ /* 0x000fe20003f06270 */
[----:B------:R-:W-:-:S12]  /*28e90*/  BSSY B0, `(.L_x_2647) ;  /* 0x0000072000007945 */ /* 0x000fd80003800000 */
[----:B------:R-:W-:Y:S05]  /*28ea0*/  @P0 BRA `(.L_x_2648) ;  /* 0x0000070000000947 */ /* 0x000fea0003800000 */
[----:B------:R-:W-:Y:S01]  /*28eb0*/  LEA.HI R4, R0, R40, RZ, 0x1d ;  /* 0x0000002800047211 */ /* 0x000fe200078fe8ff */
[----:B-1----:R-:W-:Y:S01]  /*28ec0*/  IMAD.SHL.U32 R2, R78, 0x40, RZ ;  /* 0x000000404e027824 */ /* 0x002fe200078e00ff */
[----:B------:R-:W-:Y:S02]  /*28ed0*/  SHF.R.S32.HI R3, RZ, 0x1f, R27 ;  /* 0x0000001fff037819 */ /* 0x000fe4000001141b */
[----:B------:R-:W-:Y:S01]  /*28ee0*/  SHF.R.S32.HI R6, RZ, 0x1f, R4 ;  /* 0x0000001fff067819 */ /* 0x000fe20000011404 */
[----:B------:R-:W-:Y:S01]  /*28ef0*/  IMAD.SHL.U32 R8, R4, 0x8, RZ ;  /* 0x0000000804087824 */ /* 0x000fe200078e00ff */
[----:B------:R-:W-:Y:S02]  /*28f00*/  LEA.HI R3, R3, R27, RZ, 0x6 ;  /* 0x0000001b03037211 */ /* 0x000fe400078f30ff */
[----:B------:R-:W-:Y:S02]  /*28f10*/  LEA.HI R6, R6, R4, RZ, 0x3 ;  /* 0x0000000406067211 */ /* 0x000fe400078f18ff */
[----:B------:R-:W-:Y:S01]  /*28f20*/  LOP3.LUT R2, R2, 0x1c0, RZ, 0xc0, !PT ;  /* 0x000001c002027812 */ /* 0x000fe200078ec0ff */
[----:B------:R-:W-:Y:S01]  /*28f30*/  IMAD.SHL.U32 R4, R3, 0x8, RZ ;  /* 0x0000000803047824 */ /* 0x000fe200078e00ff */
[----:B----4-:R-:W-:Y:S01]  /*28f40*/  SHF.R.U64 R24, R20, 0x10, R21 ;  /* 0x0000001014187819 */ /* 0x010fe20000001215 */
[----:B------:R-:W-:Y:S01]  /*28f50*/  IMAD.SHL.U32 R6, R6, 0x400, RZ ;  /* 0x0000040006067824 */ /* 0x000fe200078e00ff */
[----:B------:R-:W-:-:S02]  /*28f60*/  LOP3.LUT R8, R2, 0x38, R8, 0xf8, !PT ;  /* 0x0000003802087812 */ /* 0x000fc400078ef808 */
[----:B------:R-:W-:Y:S02]  /*28f70*/  SHF.R.U32.HI R3, RZ, 0x3, R2 ;  /* 0x00000003ff037819 */ /* 0x000fe40000011602 */
[----:B------:R-:W-:Y:S02]  /*28f80*/  LOP3.LUT R9, R2, 0x38, R42, 0xf8, !PT ;  /* 0x0000003802097812 */ /* 0x000fe400078ef82a */
[----:B------:R-:W-:Y:S02]  /*28f90*/  LOP3.LUT R2, R4, 0xfffffe00, RZ, 0xc0, !PT ;  /* 0xfffffe0004027812 */ /* 0x000fe400078ec0ff */
[----:B------:R-:W-:Y:S02]  /*28fa0*/  LOP3.LUT R4, R8, R3, RZ, 0x3c, !PT ;  /* 0x0000000308047212 */ /* 0x000fe400078e3cff */
[----:B------:R-:W-:Y:S02]  /*28fb0*/  LOP3.LUT R6, R6, 0xffffe000, RZ, 0xc0, !PT ;  /* 0xffffe00006067812 */ /* 0x000fe400078ec0ff */
[----:B------:R-:W-:-:S02]  /*28fc0*/  LOP3.LUT R9, R2, R9, R3, 0xf6, !PT ;  /* 0x0000000902097212 */ /* 0x000fc400078ef603 */
[----:B------:R-:W-:Y:S02]  /*28fd0*/  IADD3 R8, R4, R6, R2 ;  /* 0x0000000604087210 */ /* 0x000fe40007ffe002 */
[----:B------:R-:W-:Y:S01]  /*28fe0*/  SHF.R.U32.HI R13, RZ, 0x10, R21 ;  /* 0x00000010ff0d7819 */ /* 0x000fe20000011615 */
[----:B-----5:R-:W-:Y:S01]  /*28ff0*/  IMAD.WIDE.U32 R14, R9, 0x2, R38 ;  /* 0x00000002090e7825 */ /* 0x020fe200078e0026 */
[--C-:B------:R-:W-:Y:S02]  /*29000*/  SHF.R.U64 R3, R16, 0x10, R17.reuse ;  /* 0x0000001010037819 */ /* 0x100fe40000001211 */
[----:B------:R-:W-:Y:S01]  /*29010*/  SHF.R.U32.HI R2, RZ, 0x10, R17 ;  /* 0x00000010ff027819 */ /* 0x000fe20000011611 */
[----:B------:R-:W-:Y:S01]  /*29020*/  IMAD.WIDE.U32 R20, R8, 0x2, R38 ;  /* 0x0000000208147825 */ /* 0x000fe200078e0026 */
[--C-:B------:R-:W-:Y:S02]  /*29030*/  SHF.R.U64 R4, R18, 0x10, R19.reuse ;  /* 0x0000001012047819 */ /* 0x100fe40000001213 */
[----:B------:R-:W-:-:S02]  /*29040*/  SHF.R.U32.HI R6, RZ, 0x10, R19 ;  /* 0x00000010ff067819 */ /* 0x000fc40000011613 */
[----:B------:R-:W2:Y:S01]  /*29050*/  LD.E.128 R8, [R20.64] ;  /* 0x0000000414087980 */ /* 0x000ea2000c101d00 */
[----:B------:R-:W-:Y:S02]  /*29060*/  SHF.R.U64 R36, R22, 0x10, R23 ;  /* 0x0000001016247819 */ /* 0x000fe40000001217 */
[----:B------:R-:W-:Y:S01]  /*29070*/  PRMT R22, R37, 0x5410, R2 ;  /* 0x0000541025167816 */ /* 0x000fe20000000002 */
[----:B------:R-:W3:Y:S01]  /*29080*/  LD.E.128 R16, [R14.64] ;  /* 0x000000040e107980 */ /* 0x000ee2000c101d00 */
[----:B------:R-:W-:Y:S02]  /*29090*/  PRMT R2, R43, 0x5432, R24 ;  /* 0x000054322b027816 */ /* 0x000fe40000000018 */
[----:B------:R-:W-:Y:S02]  /*290a0*/  PRMT R3, R37, 0x5432, R3 ;  /* 0x0000543225037816 */ /* 0x000fe40000000003 */
[C---:B------:R-:W-:Y:S02]  /*290b0*/  PRMT R26, R41.reuse, 0x5432, R4 ;  /* 0x00005432291a7816 */ /* 0x040fe40000000004 */
[----:B------:R-:W-:-:S02]  /*290c0*/  PRMT R25, R41, 0x5410, R6 ;  /* 0x0000541029197816 */ /* 0x000fc40000000006 */
[----:B------:R-:W-:Y:S01]  /*290d0*/  PRMT R24, R76, 0x5432, R36 ;  /* 0x000054324c187816 */ /* 0x000fe20000000024 */
[----:B------:R-:W-:Y:S01]  /*290e0*/  IMAD.U32 R36, R2, 0x10000, RZ ;  /* 0x0001000002247824 */ /* 0x000fe200078e00ff */
[----:B------:R-:W-:Y:S01]  /*290f0*/  PRMT R13, R43, 0x5410, R13 ;  /* 0x000054102b0d7816 */ /* 0x000fe2000000000d */
[C---:B------:R-:W-:Y:S01]  /*29100*/  IMAD.U32 R6, R3.reuse, 0x10000, RZ ;  /* 0x0001000003067824 */ /* 0x040fe200078e00ff */
[----:B------:R-:W-:Y:S02]  /*29110*/  LOP3.LUT R3, R3, 0xffff0000, RZ, 0xc0, !PT ;  /* 0xffff000003037812 */ /* 0x000fe400078ec0ff */
[----:B------:R-:W-:-:S04]  /*29120*/  SHF.R.U32.HI R23, RZ, 0x10, R23 ;  /* 0x00000010ff177819 */ /* 0x000fc80000011617 */
[----:B------:R-:W-:Y:S01]  /*29130*/  PRMT R23, R76, 0x5410, R23 ;  /* 0x000054104c177816 */ /* 0x000fe20000000017 */
[----:B--2---:R-:W-:Y:S02]  /*29140*/  IMAD.U32 R41, R8, 0x10000, RZ ;  /* 0x0001000008297824 */ /* 0x004fe400078e00ff */
[----:B---3--:R-:W-:Y:S02]  /*29150*/  IMAD.U32 R43, R16, 0x10000, RZ ;  /* 0x00010000102b7824 */ /* 0x008fe400078e00ff */
[----:B------:R-:W-:-:S04]  /*29160*/  FMUL.FTZ R4, R41, R36 ;  /* 0x0000002429047220 */ /* 0x000fc80000410000 */
[-C--:B------:R-:W-:Y:S02]  /*29170*/  FFMA.FTZ R37, R43, R6.reuse, -R4 ;  /* 0x000000062b257223 */ /* 0x080fe40000010804 */
[----:B------:R-:W-:Y:S01]  /*29180*/  FMUL.FTZ R4, R41, R6 ;  /* 0x0000000629047220 */ /* 0x000fe20000410000 */
[----:B------:R-:W-:-:S03]  /*29190*/  LOP3.LUT R6, R8, 0xffff0000, RZ, 0xc0, !PT ;  /* 0xffff000008067812 */ /* 0x000fc600078ec0ff */
[----:B------:R-:W-:Y:S01]  /*291a0*/  FFMA.FTZ R41, R43, R36, R4 ;  /* 0x000000242b297223 */ /* 0x000fe20000010004 */
[----:B------:R-:W-:Y:S02]  /*291b0*/  LOP3.LUT R4, R2, 0xffff0000, RZ, 0xc0, !PT ;  /* 0xffff000002047812 */ /* 0x000fe400078ec0ff */
[----:B------:R-:W-:-:S03]  /*291c0*/  LOP3.LUT R16, R16, 0xffff0000, RZ, 0xc0, !PT ;  /* 0xffff000010107812 */ /* 0x000fc600078ec0ff */
[----:B------:R-:W-:-:S04]  /*291d0*/  FMUL.FTZ R2, R6, R4 ;  /* 0x0000000406027220 */ /* 0x000fc80000410000 */
[-C--:B------:R-:W-:Y:S02]  /*291e0*/  FFMA.FTZ R8, R16, R3.reuse, -R2 ;  /* 0x0000000310087223 */ /* 0x080fe40000010802 */
[----:B------:R-:W-:-:S04]  /*291f0*/  FMUL.FTZ R2, R6, R3 ;  /* 0x0000000306027220 */ /* 0x000fc80000410000 */
[----:B------:R-:W-:Y:S01]  /*29200*/  FFMA.FTZ R36, R16, R4, R2 ;  /* 0x0000000410247223 */ /* 0x000fe20000010002 */
[----:B------:R-:W-:Y:S01]  /*29210*/  F2FP.BF16.PACK_AB R16, R8, R37 ;  /* 0x000000250810723e */ /* 0x000fe200000010ff */
[----:B------:R-:W-:-:S03]  /*29220*/  IMAD.U32 R3, R9, 0x10000, RZ ;  /* 0x0001000009037824 */ /* 0x000fc600078e00ff */
[----:B------:R-:W-:Y:S01]  /*29230*/  F2FP.BF16.PACK_AB R8, R36, R41 ;  /* 0x000000292408723e */ /* 0x000fe200000010ff */
[----:B------:R-:W-:Y:S01]  /*29240*/  IMAD.U32 R36, R13, 0x10000, RZ ;  /* 0x000100000d247824 */ /* 0x000fe200078e00ff */
[C---:B------:R-:W-:Y:S01]  /*29250*/  LOP3.LUT R4, R17.reuse, 0xffff0000, RZ, 0xc0, !PT ;  /* 0xffff000011047812 */ /* 0x040fe200078ec0ff */
[----:B------:R-:W-:Y:S01]  /*29260*/  IMAD.U32 R6, R17, 0x10000, RZ ;  /* 0x0001000011067824 */ /* 0x000fe200078e00ff */
[----:B------:R-:W-:Y:S01]  /*29270*/  LOP3.LUT R2, R9, 0xffff0000, RZ, 0xc0, !PT ;  /* 0xffff000009027812 */ /* 0x000fe200078ec0ff */
[----:B------:R-:W-:Y:S02]  /*29280*/  IMAD.U32 R17, R22, 0x10000, RZ ;  /* 0x0001000016117824 */ /* 0x000fe400078e00ff */
[C---:B------:R-:W-:Y:S02]  /*29290*/  FMUL.FTZ R9, R3.reuse, R36 ;  /* 0x0000002403097220 */ /* 0x040fe40000410000 */
[-C--:B------:R-:W-:Y:S02]  /*292a0*/  FMUL.FTZ R3, R3, R17.reuse ;  /* 0x0000001103037220 */ /* 0x080fe40000410000 */
[----:B------:R-:W-:Y:S01]  /*292b0*/  FFMA.FTZ R9, R6, R17, -R9 ;  /* 0x0000001106097223 */ /* 0x000fe20000010809 */
[----:B------:R-:W-:-:S02]  /*292c0*/  LOP3.LUT R17, R13, 0xffff0000, RZ, 0xc0, !PT ;  /* 0xffff00000d117812 */ /* 0x000fc400078ec0ff */
[----:B------:R-:W-:Y:S01]  /*292d0*/  LOP3.LUT R13, R22, 0xffff0000, RZ, 0xc0, !PT ;  /* 0xffff0000160d7812 */ /* 0x000fe200078ec0ff */
[----:B------:R-:W-:Y:S02]  /*292e0*/  FFMA.FTZ R6, R6, R36, R3 ;  /* 0x0000002406067223 */ /* 0x000fe40000010003 */
[C---:B------:R-:W-:Y:S02]  /*292f0*/  FMUL.FTZ R3, R2.reuse, R17 ;  /* 0x0000001102037220 */ /* 0x040fe40000410000 */
[----:B------:R-:W-:Y:S02]  /*29300*/  FMUL.FTZ R2, R2, R13 ;  /* 0x0000000d02027220 */ /* 0x000fe40000410000 */
[----:B------:R-:W-:Y:S02]  /*29310*/  IMAD.U32 R36, R10, 0x10000, RZ ;  /* 0x000100000a247824 */ /* 0x000fe400078e00ff */
[----:B------:R-:W-:Y:S02]  /*29320*/  FFMA.FTZ R2, R4, R17, R2 ;  /* 0x0000001104027223 */ /* 0x000fe40000010002 */
[----:B------:R-:W-:-:S02]  /*29330*/  IMAD.U32 R17, R24, 0x10000, RZ ;  /* 0x0001000018117824 */ /* 0x000fc400078e00ff */
[----:B------:R-:W-:Y:S02]  /*29340*/  FFMA.FTZ R3, R4, R13, -R3 ;  /* 0x0000000d04037223 */ /* 0x000fe40000010803 */
[----:B------:R-:W-:Y:S02]  /*29350*/  IMAD.U32 R13, R26, 0x10000, RZ ;  /* 0x000100001a0d7824 */ /* 0x000fe400078e00ff */
[----:B------:R-:W-:Y:S02]  /*29360*/  IMAD.U32 R37, R18, 0x10000, RZ ;  /* 0x0001000012257824 */ /* 0x000fe400078e00ff */
[----:B------:R-:W-:-:S04]  /*29370*/  FMUL.FTZ R4, R36, R17 ;  /* 0x0000001124047220 */ /* 0x000fc80000410000 */
[-C--:B------:R-:W-:Y:S02]  /*29380*/  FFMA.FTZ R22, R37, R13.reuse, -R4 ;  /* 0x0000000d25167223 */ /* 0x080fe40000010804 */
[----:B------:R-:W-:-:S04]  /*29390*/  FMUL.FTZ R4, R36, R13 ;  /* 0x0000000d24047220 */ /* 0x000fc80000410000 */
[----:B------:R-:W-:Y:S01]  /*293a0*/  FFMA.FTZ R37, R37, R17, R4 ;  /* 0x0000001125257223 */ /* 0x000fe20000010004 */
[----:B------:R-:W-:Y:S01]  /*293b0*/  F2FP.BF16.PACK_AB R17, R3, R9 ;  /* 0x000000090311723e */ /* 0x000fe200000010ff */
[----:B------:R-:W-:Y:S01]  /*293c0*/  IMAD.U32 R4, R23, 0x10000, RZ ;  /* 0x0001000017047824 */ /* 0x000fe200078e00ff */
[----:B------:R-:W-:Y:S01]  /*293d0*/  F2FP.BF16.PACK_AB R9, R2, R6 ;  /* 0x000000060209723e */ /* 0x000fe200000010ff */
[----:B------:R-:W-:Y:S02]  /*293e0*/  IMAD.U32 R6, R11, 0x10000, RZ ;  /* 0x000100000b067824 */ /* 0x000fe400078e00ff */
[----:B------:R-:W-:Y:S02]  /*293f0*/  IMAD.U32 R3, R25, 0x10000, RZ ;  /* 0x0001000019037824 */ /* 0x000fe400078e00ff */
[----:B------:R-:W-:Y:S02]  /*29400*/  IMAD.U32 R36, R19, 0x10000, RZ ;  /* 0x0001000013247824 */ /* 0x000fe400078e00ff */
[----:B------:R-:W-:-:S04]  /*29410*/  FMUL.FTZ R2, R6, R4 ;  /* 0x0000000406027220 */ /* 0x000fc80000410000 */
[-C--:B------:R-:W-:Y:S02]  /*29420*/  FFMA.FTZ R13, R36, R3.reuse, -R2 ;  /* 0x00000003240d7223 */ /* 0x080fe40000010802 */
[----:B------:R-:W-:Y:S01]  /*29430*/  FMUL.FTZ R2, R6, R3 ;  /* 0x0000000306027220 */ /* 0x000fe20000410000 */
[----:B------:R-:W-:Y:S02]  /*29440*/  LOP3.LUT R41, R24, 0xffff0000, RZ, 0xc0, !PT ;  /* 0xffff000018297812 */ /* 0x000fe400078ec0ff */
[----:B------:R-:W-:Y:S01]  /*29450*/  LOP3.LUT R3, R10, 0xffff0000, RZ, 0xc0, !PT ;  /* 0xffff00000a037812 */ /* 0x000fe200078ec0ff */
[----:B------:R-:W-:Y:S01]  /*29460*/  FFMA.FTZ R36, R36, R4, R2 ;  /* 0x0000000424247223 */ /* 0x000fe20000010002 */
[----:B------:R-:W-:Y:S02]  /*29470*/  LOP3.LUT R2, R11, 0xffff0000, RZ, 0xc0, !PT ;  /* 0xffff00000b027812 */ /* 0x000fe400078ec0ff */
[----:B------:R-:W-:Y:S02]  /*29480*/  LOP3.LUT R24, R23, 0xffff0000, RZ, 0xc0, !PT ;  /* 0xffff000017187812 */ /* 0x000fe400078ec0ff */
[----:B------:R-:W-:-:S02]  /*29490*/  LOP3.LUT R26, R26, 0xffff0000, RZ, 0xc0, !PT ;  /* 0xffff00001a1a7812 */ /* 0x000fc400078ec0ff */
[----:B------:R-:W-:Y:S01]  /*294a0*/  LOP3.LUT R23, R25, 0xffff0000, RZ, 0xc0, !PT ;  /* 0xffff000019177812 */ /* 0x000fe200078ec0ff */
[----:B------:R-:W-:Y:S01]  /*294b0*/  FMUL.FTZ R10, R3, R41 ;  /* 0x00000029030a7220 */ /* 0x000fe20000410000 */
[----:B------:R-:W-:Y:S01]  /*294c0*/  LOP3.LUT R6, R18, 0xffff0000, RZ, 0xc0, !PT ;  /* 0xffff000012067812 */ /* 0x000fe200078ec0ff */
[C---:B------:R-:W-:Y:S01]  /*294d0*/  FMUL.FTZ R11, R2.reuse, R24 ;  /* 0x00000018020b7220 */ /* 0x040fe20000410000 */
[----:B------:R-:W-:Y:S01]  /*294e0*/  LOP3.LUT R4, R19, 0xffff0000, RZ, 0xc0, !PT ;  /* 0xffff000013047812 */ /* 0x000fe200078ec0ff */
[-C--:B------:R-:W-:Y:S02]  /*294f0*/  FMUL.FTZ R3, R3, R26.reuse ;  /* 0x0000001a03037220 */ /* 0x080fe40000410000 */
[-C--:B------:R-:W-:Y:S02]  /*29500*/  FMUL.FTZ R2, R2, R23.reuse ;  /* 0x0000001702027220 */ /* 0x080fe40000410000 */
[----:B------:R-:W-:Y:S02]  /*29510*/  FFMA.FTZ R10, R6, R26, -R10 ;  /* 0x0000001a060a7223 */ /* 0x000fe4000001080a */
[----:B------:R-:W-:-:S02]  /*29520*/  FFMA.FTZ R11, R4, R23, -R11 ;  /* 0x00000017040b7223 */ /* 0x000fc4000001080b */
[----:B------:R-:W-:Y:S02]  /*29530*/  FFMA.FTZ R3, R6, R41, R3 ;  /* 0x0000002906037223 */ /* 0x000fe40000010003 */
[----:B------:R-:W-:Y:S01]  /*29540*/  FFMA.FTZ R2, R4, R24, R2 ;  /* 0x0000001804027223 */ /* 0x000fe20000010002 */
[----:B------:R-:W-:Y:S02]  /*29550*/  F2FP.BF16.PACK_AB R18, R10, R22 ;  /* 0x000000160a12723e */ /* 0x000fe400000010ff */
[----:B------:R-:W-:Y:S02]  /*29560*/  F2FP.BF16.PACK_AB R19, R11, R13 ;  /* 0x0000000d0b13723e */ /* 0x000fe400000010ff */
[----:B------:R-:W-:Y:S02]  /*29570*/  F2FP.BF16.PACK_AB R10, R3, R37 ;  /* 0x00000025030a723e */ /* 0x000fe400000010ff */
[----:B------:R-:W-:Y:S01]  /*29580*/  F2FP.BF16.PACK_AB R11, R2, R36 ;  /* 0x00000024020b723e */ /* 0x000fe200000010ff */
[----:B------:R1:W-:Y:S04]  /*29590*/  ST.E.128 [R14.64], R16 ;  /* 0x000000100e007985 */ /* 0x0003e8000c101d04 */
[----:B------:R1:W-:Y:S02]  /*295a0*/  ST.E.128 [R20.64], R8 ;  /* 0x0000000814007985 */ /* 0x0003e4000c101d04 */
.L_x_2648:
[----:B------:R-:W-:Y:S05]  /*295b0*/  BSYNC B0 ;  /* 0x0000000000007941 */ /* 0x000fea0003800000 */
.L_x_2647:
[----:B-1----:R-:W-:-:S04]  /*295c0*/  IADD3 R2, R42, 0x40, RZ ;  /* 0x000000402a027810 */ /* 0x002fc80007ffe0ff */
[----:B------:R-:W-:-:S13]  /*295d0*/  ISETP.GE.AND P0, PT, R2, R0, PT ;  /* 0x000000000200720c */ /* 0x000fda0003f06270 */
[----:B------:R-:W-:Y:S05]  /*295e0*/  @P0 BRA `(.L_x_2646) ;  /* 0x0000077000000947 */ /* 0x000fea0003800000 */
[----:B------:R-:W-:Y:S02]  /*295f0*/  SHF.R.S32.HI R3, RZ, 0x1f, R2 ;  /* 0x0000001fff037819 */ /* 0x000fe40000011402 */
[----:B------:R-:W-:Y:S02]  /*29600*/  SHF.R.U64 R13, R32, 0x10, R33 ;  /* 0x00000010200d7819 */ /* 0x000fe40000001221 */
[CC--:B------:R-:W-:Y:S02]  /*29610*/  LEA.HI R4, R3.reuse, R2.reuse, RZ, 0x3 ;  /* 0x0000000203047211 */ /* 0x0c0fe400078f18ff */
[----:B------:R-:W-:Y:S02]  /*29620*/  LEA.HI R10, R3, R2, RZ, 0x6 ;  /* 0x00000002030a7211 */ /* 0x000fe400078f30ff */
[----:B------:R-:W-:Y:S02]  /*29630*/  SHF.R.S32.HI R2, RZ, 0x1f, R27 ;  /* 0x0000001fff027819 */ /* 0x000fe4000001141b */
[----:B------:R-:W-:-:S02]  /*29640*/  SHF.R.S32.HI R3, RZ, 0x3, R4 ;  /* 0x00000003ff037819 */ /* 0x000fc40000011404 */
[----:B------:R-:W-:Y:S01]  /*29650*/  LEA.HI R9, R2, R27, RZ, 0x6 ;  /* 0x0000001b02097211 */ /* 0x000fe200078f30ff */
[----:B------:R-:W-:Y:S01]  /*29660*/  IMAD.SHL.U32 R2, R78, 0x40, RZ ;  /* 0x000000404e027824 */ /* 0x000fe200078e00ff */
[----:B------:R-:W-:Y:S02]  /*29670*/  LEA.HI R3, R0, R3, RZ, 0x1d ;  /* 0x0000000300037211 */ /* 0x000fe400078fe8ff */
[----:B------:R-:W-:Y:S02]  /*29680*/  SHF.R.U32.HI R23, RZ, 0x10, R33 ;  /* 0x00000010ff177819 */ /* 0x000fe40000011621 */
[----:B------:R-:W-:Y:S01]  /*29690*/  LOP3.LUT R2, R2, 0x1c0, RZ, 0xc0, !PT ;  /* 0x000001c002027812 */ /* 0x000fe200078ec0ff */
[----:B------:R-:W-:Y:S01]  /*296a0*/  IMAD.SHL.U32 R6, R3, 0x8, RZ ;  /* 0x0000000803067824 */ /* 0x000fe200078e00ff */
[----:B------:R-:W-:Y:S02]  /*296b0*/  SHF.R.U32.HI R27, RZ, 0x10, R35 ;  /* 0x00000010ff1b7819 */ /* 0x000fe40000011623 */
[----:B------:R-:W-:-:S02]  /*296c0*/  LOP3.LUT R8, R2, 0x38, R4, 0xf8, !PT ;  /* 0x0000003802087812 */ /* 0x000fc400078ef804 */
[----:B------:R-:W-:Y:S02]  /*296d0*/  SHF.R.S32.HI R4, RZ, 0x1f, R3 ;  /* 0x0000001fff047819 */ /* 0x000fe40000011403 */
[----:B------:R-:W-:Y:S02]  /*296e0*/  LOP3.LUT R6, R2, 0x38, R6, 0xf8, !PT ;  /* 0x0000003802067812 */ /* 0x000fe400078ef806 */
[----:B------:R-:W-:Y:S02]  /*296f0*/  SHF.R.U32.HI R2, RZ, 0x3, R2 ;  /* 0x00000003ff027819 */ /* 0x000fe40000011602 */
[----:B------:R-:W-:Y:S01]  /*29700*/  LEA.HI R3, R4, R3, RZ, 0x3 ;  /* 0x0000000304037211 */ /* 0x000fe200078f18ff */
[----:B------:R-:W-:Y:S01]  /*29710*/  IMAD.SHL.U32 R4, R10, 0x80, RZ ;  /* 0x000000800a047824 */ /* 0x000fe200078e00ff */
[-C--:B------:R-:W-:Y:S02]  /*29720*/  LOP3.LUT R8, R8, R2.reuse, RZ, 0x3c, !PT ;  /* 0x0000000208087212 */ /* 0x080fe400078e3cff */
[----:B------:R-:W-:Y:S01]  /*29730*/  LOP3.LUT R6, R6, R2, RZ, 0x3c, !PT ;  /* 0x0000000206067212 */ /* 0x000fe200078e3cff */
[----:B------:R-:W-:Y:S01]  /*29740*/  IMAD.SHL.U32 R2, R9, 0x8, RZ ;  /* 0x0000000809027824 */ /* 0x000fe200078e00ff */
[----:B------:R-:W-:Y:S01]  /*29750*/  LOP3.LUT R4, R4, 0xffffe000, RZ, 0xc0, !PT ;  /* 0xffffe00004047812 */ /* 0x000fe200078ec0ff */
[----:B------:R-:W-:Y:S01]  /*29760*/  IMAD.SHL.U32 R3, R3, 0x400, RZ ;  /* 0x0000040003037824 */ /* 0x000fe200078e00ff */
[----:B----4-:R-:W-:-:S02]  /*29770*/  SHF.R.U64 R24, R34, 0x10, R35 ;  /* 0x0000001022187819 */ /* 0x010fc40000001223 */
[----:B------:R-:W-:Y:S02]  /*29780*/  LOP3.LUT R2, R2, 0xfffffe00, RZ, 0xc0, !PT ;  /* 0xfffffe0002027812 */ /* 0x000fe400078ec0ff */
[----:B------:R-:W-:Y:S02]  /*29790*/  LOP3.LUT R3, R3, 0xffffe000, RZ, 0xc0, !PT ;  /* 0xffffe00003037812 */ /* 0x000fe400078ec0ff */
[--C-:B------:R-:W-:Y:S02]  /*297a0*/  IADD3 R9, R8, R4, R2.reuse ;  /* 0x0000000408097210 */ /* 0x100fe40007ffe002 */
[----:B------:R-:W-:Y:S02]  /*297b0*/  IADD3 R8, R6, R3, R2 ;  /* 0x0000000306087210 */ /* 0x000fe40007ffe002 */
[----:B------:R-:W-:Y:S01]  /*297c0*/  SHF.R.U32.HI R2, RZ, 0x10, R29 ;  /* 0x00000010ff027819 */ /* 0x000fe2000001161d */
[----:B-----5:R-:W-:Y:S01]  /*297d0*/  IMAD.WIDE.U32 R14, R9, 0x2, R38 ;  /* 0x00000002090e7825 */ /* 0x020fe200078e0026 */
[----:B------:R-:W-:-:S02]  /*297e0*/  SHF.R.U64 R3, R28, 0x10, R29 ;  /* 0x000000101c037819 */ /* 0x000fc4000000121d */
[----:B------:R-:W-:Y:S01]  /*297f0*/  PRMT R22, R96, 0x5410, R2 ;  /* 0x0000541060167816 */ /* 0x000fe20000000002 */
[----:B------:R-:W-:Y:S01]  /*29800*/  IMAD.WIDE.U32 R20, R8, 0x2, R38 ;  /* 0x0000000208147825 */ /* 0x000fe200078e0026 */
[----:B------:R-:W2:Y:S01]  /*29810*/  LD.E.128 R16, [R14.64] ;  /* 0x000000040e107980 */ /* 0x000ea2000c101d00 */
[--C-:B------:R-:W-:Y:S02]  /*29820*/  SHF.R.U64 R4, R30, 0x10, R31.reuse ;  /* 0x000000101e047819 */ /* 0x100fe4000000121f */
[----:B------:R-:W-:Y:S01]  /*29830*/  SHF.R.U32.HI R6, RZ, 0x10, R31 ;  /* 0x00000010ff067819 */ /* 0x000fe2000001161f */
[----:B------:R-:W3:Y:S01]  /*29840*/  LD.E.128 R8, [R20.64] ;  /* 0x0000000414087980 */ /* 0x000ee2000c101d00 */
[C---:B------:R-:W-:Y:S02]  /*29850*/  PRMT R2, R99.reuse, 0x5432, R13 ;  /* 0x0000543263027816 */ /* 0x040fe4000000000d */
[----:B------:R-:W-:Y:S02]  /*29860*/  PRMT R13, R99, 0x5410, R23 ;  /* 0x00005410630d7816 */ /* 0x000fe40000000017 */
[----:B------:R-:W-:-:S02]  /*29870*/  PRMT R3, R96, 0x5432, R3 ;  /* 0x0000543260037816 */ /* 0x000fc40000000003 */
[----:B------:R-:W-:Y:S01]  /*29880*/  PRMT R23, R100, 0x5410, R27 ;  /* 0x0000541064177816 */ /* 0x000fe2000000001b */
[----:B------:R-:W-:Y:S01]  /*29890*/  IMAD.U32 R27, R2, 0x10000, RZ ;  /* 0x00010000021b7824 */ /* 0x000fe200078e00ff */
[C---:B------:R-:W-:Y:S02]  /*298a0*/  PRMT R26, R98.reuse, 0x5432, R4 ;  /* 0x00005432621a7816 */ /* 0x040fe40000000004 */
[----:B------:R-:W-:Y:S01]  /*298b0*/  PRMT R25, R98, 0x5410, R6 ;  /* 0x0000541062197816 */ /* 0x000fe20000000006 */
[C---:B------:R-:W-:Y:S01]  /*298c0*/  IMAD.U32 R6, R3.reuse, 0x10000, RZ ;  /* 0x0001000003067824 */ /* 0x040fe200078e00ff */
[----:B------:R-:W-:Y:S02]  /*298d0*/  LOP3.LUT R3, R3, 0xffff0000, RZ, 0xc0, !PT ;  /* 0xffff000003037812 */ /* 0x000fe400078ec0ff */
[----:B------:R-:W-:Y:S01]  /*298e0*/  PRMT R24, R100, 0x5432, R24 ;  /* 0x0000543264187816 */ /* 0x000fe20000000018 */
[----:B--2---:R-:W-:Y:S02]  /*298f0*/  IMAD.U32 R30, R16, 0x10000, RZ ;  /* 0x00010000101e7824 */ /* 0x004fe400078e00ff */
[----:B---3--:R-:W-:-:S04]  /*29900*/  IMAD.U32 R29, R8, 0x10000, RZ ;  /* 0x00010000081d7824 */ /* 0x008fc800078e00ff */
        /* <DEDUP_REMOVED lines=44> */
[CC--:B------:R-:W-:Y:S02]  /*29bd0*/  FFMA.FTZ R13, R27.reuse, R3.reuse, -R2 ;  /* 0x000000031b0d7223 */ /* 0x0c0fe40000010802 */
        /* <DEDUP_REMOVED lines=24> */
.L_x_2646:
[----:B------:R-:W-:Y:S05]  /*29d60*/  BSYNC B1 ;  /* 0x0000000000017941 */ /* 0x000fea0003800000 */
.L_x_2645:
[----:B------:R-:W-:Y:S01]  /*29d70*/  IADD3 R32, R78, 0x20, RZ ;  /* 0x000000204e207810 */ /* 0x000fe20007ffe0ff */
[----:B------:R-:W-:Y:S03]  /*29d80*/  BSSY B1, `(.L_x_2649) ;  /* 0x00000f1000017945 */ /* 0x000fe60003800000 */
[----:B------:R-:W-:-:S13]  /*29d90*/  ISETP.GE.AND P0, PT, R32, R77, PT ;  /* 0x0000004d2000720c */ /* 0x000fda0003f06270 */
[----:B------:R-:W-:Y:S05]  /*29da0*/  @P0 BRA `(.L_x_2650) ;  /* 0x00000ee000000947 */ /* 0x000fea0003800000 */
[----:B------:R-:W-:Y:S01]  /*29db0*/  ISETP.GE.AND P0, PT, R42, R0, PT ;  /* 0x000000002a00720c */ /* 0x000fe20003f06270 */
[----:B------:R-:W-:-:S12]  /*29dc0*/  BSSY B0, `(.L_x_2651) ;  /* 0x0000072000007945 */ /* 0x000fd80003800000 */
[----:B------:R-:W-:Y:S05]  /*29dd0*/  @P0 BRA `(.L_x_2652) ;  /* 0x0000070000000947 */ /* 0x000fea0003800000 */
[----:B------:R-:W-:Y:S01]  /*29de0*/  LEA.HI R4, R0, R40, RZ, 0x1d ;  /* 0x0000002800047211 */ /* 0x000fe200078fe8ff */
[----:B-1----:R-:W-:Y:S01]  /*29df0*/  IMAD.SHL.U32 R3, R32, 0x40, RZ ;  /* 0x0000004020037824 */ /* 0x002fe200078e00ff */
[----:B------:R-:W-:Y:S02]  /*29e00*/  SHF.R.S32.HI R2, RZ, 0x1f, R32 ;  /* 0x0000001fff027819 */ /* 0x000fe40000011420 */
[----:B------:R-:W-:Y:S02]  /*29e10*/  SHF.R.S32.HI R8, RZ, 0x1f, R4 ;  /* 0x0000001fff087819 */ /* 0x000fe40000011404 */
[----:B------:R-:W-:Y:S02]  /*29e20*/  LEA.HI R6, R2, R32, RZ, 0x3 ;  /* 0x0000002002067211 */ /* 0x000fe400078f18ff */
[----:B------:R-:W-:Y:S02]  /*29e30*/  LOP3.LUT R2, R3, 0x1c0, RZ, 0xc0, !PT ;  /* 0x000001c003027812 */ /* 0x000fe400078ec0ff */
[----:B------:R-:W-:Y:S01]  /*29e40*/  LEA.HI R3, R8, R4, RZ, 0x3 ;  /* 0x0000000408037211 */ /* 0x000fe200078f18ff */
[----:B------:R-:W-:Y:S01]  /*29e50*/  IMAD.SHL.U32 R4, R4, 0x8, RZ ;  /* 0x0000000804047824 */ /* 0x000fe200078e00ff */
[----:B------:R-:W-:Y:S01]  /*29e60*/  SHF.R.U32.HI R9, RZ, 0x3, R2 ;  /* 0x00000003ff097819 */ /* 0x000fe20000011602 */
[----:B------:R-:W-:-:S03]  /*29e70*/  IMAD.SHL.U32 R8, R6, 0x40, RZ ;  /* 0x0000004006087824 */ /* 0x000fc600078e00ff */
[----:B------:R-:W-:Y:S01]  /*29e80*/  LOP3.LUT R6, R2, 0x38, R4, 0xf8, !PT ;  /* 0x0000003802067812 */ /* 0x000fe200078ef804 */
[----:B------:R-:W-:Y:S01]  /*29e90*/  IMAD.SHL.U32 R4, R3, 0x400, RZ ;  /* 0x0000040003047824 */ /* 0x000fe200078e00ff */
[----:B------:R-:W-:Y:S02]  /*29ea0*/  LOP3.LUT R3, R8, 0xfffffe00, RZ, 0xc0, !PT ;  /* 0xfffffe0008037812 */ /* 0x000fe400078ec0ff */
[----:B------:R-:W-:Y:S02]  /*29eb0*/  LOP3.LUT R6, R6, R9, RZ, 0x3c, !PT ;  /* 0x0000000906067212 */ /* 0x000fe400078e3cff */
[----:B------:R-:W-:Y:S02]  /*29ec0*/  LOP3.LUT R4, R4, 0xffffe000, RZ, 0xc0, !PT ;  /* 0xffffe00004047812 */ /* 0x000fe400078ec0ff */
[----:B------:R-:W-:Y:S02]  /*29ed0*/  LOP3.LUT R2, R2, 0x38, R42, 0xf8, !PT ;  /* 0x0000003802027812 */ /* 0x000fe400078ef82a */
[----:B------:R-:W-:-:S02]  /*29ee0*/  IADD3 R4, R6, R4, R3 ;  /* 0x0000000406047210 */ /* 0x000fc40007ffe003 */
[----:B------:R-:W-:-:S03]  /*29ef0*/  LOP3.LUT R3, R3, R2, R9, 0xf6, !PT ;  /* 0x0000000203037212 */ /* 0x000fc600078ef609 */
[----:B-----5:R-:W-:-:S04]  /*29f00*/  IMAD.WIDE.U32 R20, R4, 0x2, R38 ;  /* 0x0000000204147825 */ /* 0x020fc800078e0026 */
[----:B------:R-:W-:Y:S01]  /*29f10*/  IMAD.WIDE.U32 R14, R3, 0x2, R38 ;  /* 0x00000002030e7825 */ /* 0x000fe200078e0026 */
[----:B------:R-:W2:Y:S04]  /*29f20*/  LD.E.128 R8, [R20.64] ;  /* 0x0000000414087980 */ /* 0x000ea8000c101d00 */
[----:B------:R-:W3:Y:S01]  /*29f30*/  LD.E.128 R16, [R14.64] ;  /* 0x000000040e107980 */ /* 0x000ee2000c101d00 */
[----:B------:R-:W-:Y:S02]  /*29f40*/  SHF.R.U64 R2, R48, 0x10, R49 ;  /* 0x0000001030027819 */ /* 0x000fe40000001231 */
[----:B------:R-:W-:Y:S02]  /*29f50*/  SHF.R.U64 R3, R44, 0x10, R45 ;  /* 0x000000102c037819 */ /* 0x000fe4000000122d */
[----:B------:R-:W-:-:S02]  /*29f60*/  PRMT R2, R101, 0x5410, R2 ;  /* 0x0000541065027816 */ /* 0x000fc40000000002 */
[----:B------:R-:W-:-:S03]  /*29f70*/  PRMT R3, R101, 0x5432, R3 ;  /* 0x0000543265037816 */ /* 0x000fc60000000003 */
[----:B------:R-:W-:Y:S02]  /*29f80*/  IMAD.U32 R13, R2, 0x10000, RZ ;  /* 0x00010000020d7824 */ /* 0x000fe400078e00ff */
[----:B------:R-:W-:Y:S02]  /*29f90*/  IMAD.U32 R22, R3, 0x10000, RZ ;  /* 0x0001000003167824 */ /* 0x000fe400078e00ff */
[----:B--2---:R-:W-:-:S04]  /*29fa0*/  IMAD.U32 R4, R8, 0x10000, RZ ;  /* 0x0001000008047824 */ /* 0x004fc800078e00ff */
[-C--:B------:R-:W-:Y:S02]  /*29fb0*/  FMUL.FTZ R6, R4, R13.reuse ;  /* 0x0000000d04067220 */ /* 0x080fe40000410000 */
[----:B---3--:R-:W-:Y:S02]  /*29fc0*/  IMAD.U32 R23, R16, 0x10000, RZ ;  /* 0x0001000010177824 */ /* 0x008fe400078e00ff */
[-C--:B------:R-:W-:Y:S02]  /*29fd0*/  FMUL.FTZ R4, R4, R22.reuse ;  /* 0x0000001604047220 */ /* 0x080fe40000410000 */
[----:B------:R-:W-:Y:S01]  /*29fe0*/  FFMA.FTZ R34, R23, R22, -R6 ;  /* 0x0000001617227223 */ /* 0x000fe20000010806 */
[----:B------:R-:W-:Y:S01]  /*29ff0*/  LOP3.LUT R22, R3, 0xffff0000, RZ, 0xc0, !PT ;  /* 0xffff000003167812 */ /* 0x000fe200078ec0ff */
[----:B------:R-:W-:Y:S01]  /*2a000*/  FFMA.FTZ R33, R23, R13, R4 ;  /* 0x0000000d17217223 */ /* 0x000fe20000010004 */
[----:B------:R-:W-:Y:S02]  /*2a010*/  LOP3.LUT R13, R2, 0xffff0000, RZ, 0xc0, !PT ;  /* 0xffff0000020d7812 */ /* 0x000fe400078ec0ff */
[----:B------:R-:W-:-:S02]  /*2a020*/  LOP3.LUT R2, R8, 0xffff0000, RZ, 0xc0, !PT ;  /* 0xffff000008027812 */ /* 0x000fc400078ec0ff */
[----:B------:R-:W-:Y:S01]  /*2a030*/  LOP3.LUT R8, R16, 0xffff0000, RZ, 0xc0, !PT ;  /* 0xffff000010087812 */ /* 0x000fe200078ec0ff */
[----:B------:R-:W-:Y:S01]  /*2a040*/  IMAD.U32 R16, R17, 0x10000, RZ ;  /* 0x0001000011107824 */ /* 0x000fe200078e00ff */
[----:B------:R-:W-:Y:S01]  /*2a050*/  SHF.R.U32.HI R6, RZ, 0x10, R49 ;  /* 0x00000010ff067819 */ /* 0x000fe20000011631 */
[CC--:B------:R-:W-:Y:S01]  /*2a060*/  FMUL.FTZ R3, R2.reuse, R13.reuse ;  /* 0x0000000d02037220 */ /* 0x0c0fe20000410000 */
[----:B------:R-:W-:Y:S01]  /*2a070*/  SHF.R.U32.HI R4, RZ, 0x10, R45 ;  /* 0x00000010ff047819 */ /* 0x000fe2000001162d */
[-C--:B------:R-:W-:Y:S02]  /*2a080*/  FMUL.FTZ R2, R2, R22.reuse ;  /* 0x0000001602027220 */ /* 0x080fe40000410000 */
[----:B------:R-:W-:Y:S01]  /*2a090*/  FFMA.FTZ R31, R8, R22, -R3 ;  /* 0x00000016081f7223 */ /* 0x000fe20000010803 */
[----:B------:R-:W-:Y:S01]  /*2a0a0*/  PRMT R4, R102, 0x5432, R4 ;  /* 0x0000543266047816 */ /* 0x000fe20000000004 */
[----:B------:R-:W-:Y:S01]  /*2a0b0*/  FFMA.FTZ R30, R8, R13, R2 ;  /* 0x0000000d081e7223 */ /* 0x000fe20000010002 */
[----:B------:R-:W-:Y:S01]  /*2a0c0*/  PRMT R2, R102, 0x5410, R6 ;  /* 0x0000541066027816 */ /* 0x000fe20000000006 */
[----:B------:R-:W-:-:S02]  /*2a0d0*/  IMAD.U32 R3, R9, 0x10000, RZ ;  /* 0x0001000009037824 */ /* 0x000fc400078e00ff */
[----:B------:R-:W-:Y:S02]  /*2a0e0*/  IMAD.U32 R13, R4, 0x10000, RZ ;  /* 0x00010000040d7824 */ /* 0x000fe400078e00ff */
[----:B------:R-:W-:-:S04]  /*2a0f0*/  IMAD.U32 R8, R2, 0x10000, RZ ;  /* 0x0001000002087824 */ /* 0x000fc800078e00ff */
[CC--:B------:R-:W-:Y:S02]  /*2a100*/  FMUL.FTZ R6, R3.reuse, R8.reuse ;  /* 0x0000000803067220 */ /* 0x0c0fe40000410000 */
[-C--:B------:R-:W-:Y:S02]  /*2a110*/  FMUL.FTZ R3, R3, R13.reuse ;  /* 0x0000000d03037220 */ /* 0x080fe40000410000 */
[----:B------:R-:W-:Y:S01]  /*2a120*/  FFMA.FTZ R29, R16, R13, -R6 ;  /* 0x0000000d101d7223 */ /* 0x000fe20000010806 */
[----:B------:R-:W-:Y:S01]  /*2a130*/  LOP3.LUT R6, R4, 0xffff0000, RZ, 0xc0, !PT ;  /* 0xffff000004067812 */ /* 0x000fe200078ec0ff */
[----:B------:R-:W-:Y:S01]  /*2a140*/  FFMA.FTZ R28, R16, R8, R3 ;  /* 0x00000008101c7223 */ /* 0x000fe20000010003 */
[----:B------:R-:W-:Y:S02]  /*2a150*/  LOP3.LUT R3, R9, 0xffff0000, RZ, 0xc0, !PT ;  /* 0xffff000009037812 */ /* 0x000fe400078ec0ff */
[----:B------:R-:W-:Y:S02]  /*2a160*/  LOP3.LUT R8, R2, 0xffff0000, RZ, 0xc0, !PT ;  /* 0xffff000002087812 */ /* 0x000fe400078ec0ff */
[----:B------:R-:W-:Y:S01]  /*2a170*/  LOP3.LUT R2, R17, 0xffff0000, RZ, 0xc0, !PT ;  /* 0xffff000011027812 */ /* 0x000fe200078ec0ff */
[----:B------:R-:W-:-:S02]  /*2a180*/  IMAD.U32 R17, R18, 0x10000, RZ ;  /* 0x0001000012117824 */ /* 0x000fc400078e00ff */
[C---:B------:R-:W-:Y:S02]  /*2a190*/  FMUL.FTZ R4, R3.reuse, R8 ;  /* 0x0000000803047220 */ /* 0x040fe40000410000 */
[-C--:B------:R-:W-:Y:S02]  /*2a1a0*/  FMUL.FTZ R3, R3, R6.reuse ;  /* 0x0000000603037220 */ /* 0x080fe40000410000 */
[C---:B------:R-:W-:Y:S01]  /*2a1b0*/  FFMA.FTZ R27, R2.reuse, R6, -R4 ;  /* 0x00000006021b7223 */ /* 0x040fe20000010804 */
[----:B------:R-:W-:Y:S01]  /*2a1c0*/  SHF.R.U32.HI R4, RZ, 0x10, R51 ;  /* 0x00000010ff047819 */ /* 0x000fe20000011633 */
[----:B----4-:R-:W-:Y:S01]  /*2a1d0*/  FFMA.FTZ R26, R2, R8, R3 ;  /* 0x00000008021a7223 */ /* 0x010fe20000010003 */
[----:B------:R-:W-:Y:S01]  /*2a1e0*/  SHF.R.U64 R2, R50, 0x10, R51 ;  /* 0x0000001032027819 */ /* 0x000fe20000001233 */
[----:B------:R-:W-:Y:S01]  /*2a1f0*/  IMAD.U32 R8, R10, 0x10000, RZ ;  /* 0x000100000a087824 */ /* 0x000fe200078e00ff */
[----:B------:R-:W-:Y:S02]  /*2a200*/  SHF.R.U64 R3, R46, 0x10, R47 ;  /* 0x000000102e037819 */ /* 0x000fe4000000122f */
[----:B------:R-:W-:-:S02]  /*2a210*/  PRMT R2, R103, 0x5410, R2 ;  /* 0x0000541067027816 */ /* 0x000fc40000000002 */
[----:B------:R-:W-:Y:S02]  /*2a220*/  PRMT R3, R103, 0x5432, R3 ;  /* 0x0000543267037816 */ /* 0x000fe40000000003 */
[----:B------:R-:W-:Y:S01]  /*2a230*/  SHF.R.U32.HI R6, RZ, 0x10, R47 ;  /* 0x00000010ff067819 */ /* 0x000fe2000001162f */
[----:B------:R-:W-:Y:S01]  /*2a240*/  IMAD.U32 R13, R2, 0x10000, RZ ;  /* 0x00010000020d7824 */ /* 0x000fe200078e00ff */
[C---:B------:R-:W-:Y:S01]  /*2a250*/  PRMT R4, R104.reuse, 0x5410, R4 ;  /* 0x0000541068047816 */ /* 0x040fe20000000004 */
[----:B------:R-:W-:Y:S01]  /*2a260*/  IMAD.U32 R16, R3, 0x10000, RZ ;  /* 0x0001000003107824 */ /* 0x000fe200078e00ff */
[----:B------:R-:W-:Y:S01]  /*2a270*/  PRMT R6, R104, 0x5432, R6 ;  /* 0x0000543268067816 */ /* 0x000fe20000000006 */
[C---:B------:R-:W-:Y:S02]  /*2a280*/  FMUL.FTZ R9, R8.reuse, R13 ;  /* 0x0000000d08097220 */ /* 0x040fe40000410000 */
[-C--:B------:R-:W-:Y:S02]  /*2a290*/  FMUL.FTZ R8, R8, R16.reuse ;  /* 0x0000001008087220 */ /* 0x080fe40000410000 */
[----:B------:R-:W-:-:S02]  /*2a2a0*/  FFMA.FTZ R25, R17, R16, -R9 ;  /* 0x0000001011197223 */ /* 0x000fc40000010809 */
[----:B------:R-:W-:Y:S02]  /*2a2b0*/  FFMA.FTZ R24, R17, R13, R8 ;  /* 0x0000000d11187223 */ /* 0x000fe40000010008 */
[----:B------:R-:W-:Y:S02]  /*2a2c0*/  IMAD.U32 R13, R4, 0x10000, RZ ;  /* 0x00010000040d7824 */ /* 0x000fe400078e00ff */
[----:B------:R-:W-:Y:S02]  /*2a2d0*/  IMAD.U32 R8, R11, 0x10000, RZ ;  /* 0x000100000b087824 */ /* 0x000fe400078e00ff */
[----:B------:R-:W-:Y:S02]  /*2a2e0*/  IMAD.U32 R16, R6, 0x10000, RZ ;  /* 0x0001000006107824 */ /* 0x000fe400078e00ff */
[----:B------:R-:W-:Y:S02]  /*2a2f0*/  IMAD.U32 R17, R19, 0x10000, RZ ;  /* 0x0001000013117824 */ /* 0x000fe400078e00ff */
[----:B------:R-:W-:-:S02]  /*2a300*/  FMUL.FTZ R9, R8, R13 ;  /* 0x0000000d08097220 */ /* 0x000fc40000410000 */
[-C--:B------:R-:W-:Y:S02]  /*2a310*/  FMUL.FTZ R8, R8, R16.reuse ;  /* 0x0000001008087220 */ /* 0x080fe40000410000 */
[----:B------:R-:W-:Y:S01]  /*2a320*/  FFMA.FTZ R23, R17, R16, -R9 ;  /* 0x0000001011177223 */ /* 0x000fe20000010809 */
[----:B------:R-:W-:Y:S01]  /*2a330*/  LOP3.LUT R9, R3, 0xffff0000, RZ, 0xc0, !PT ;  /* 0xffff000003097812 */ /* 0x000fe200078ec0ff */
[----:B------:R-:W-:Y:S01]  /*2a340*/  FFMA.FTZ R22, R17, R13, R8 ;  /* 0x0000000d11167223 */ /* 0x000fe20000010008 */
[----:B------:R-:W-:Y:S02]  /*2a350*/  LOP3.LUT R8, R2, 0xffff0000, RZ, 0xc0, !PT ;  /* 0xffff000002087812 */ /* 0x000fe400078ec0ff */
[----:B------:R-:W-:Y:S02]  /*2a360*/  LOP3.LUT R3, R10, 0xffff0000, RZ, 0xc0, !PT ;  /* 0xffff00000a037812 */ /* 0x000fe400078ec0ff */
[----:B------:R-:W-:Y:S02]  /*2a370*/  LOP3.LUT R13, R18, 0xffff0000, RZ, 0xc0, !PT ;  /* 0xffff0000120d7812 */ /* 0x000fe400078ec0ff */
[----:B------:R-:W-:Y:S01]  /*2a380*/  F2FP.BF16.PACK_AB R16, R31, R34 ;  /* 0x000000221f10723e */ /* 0x000fe200000010ff */
[----:B------:R-:W-:Y:S01]  /*2a390*/  FMUL.FTZ R2, R3, R8 ;  /* 0x0000000803027220 */ /* 0x000fe20000410000 */
[----:B------:R-:W-:Y:S01]  /*2a3a0*/  F2FP.BF16.PACK_AB R17, R27, R29 ;  /* 0x0000001d1b11723e */ /* 0x000fe200000010ff */
[----:B------:R-:W-:-:S02]  /*2a3b0*/  FMUL.FTZ R3, R3, R9 ;  /* 0x0000000903037220 */ /* 0x000fc40000410000 */
[C---:B------:R-:W-:Y:S01]  /*2a3c0*/  FFMA.FTZ R10, R13.reuse, R9, -R2 ;  /* 0x000000090d0a7223 */ /* 0x040fe20000010802 */
[----:B------:R-:W-:Y:S01]  /*2a3d0*/  LOP3.LUT R9, R4, 0xffff0000, RZ, 0xc0, !PT ;  /* 0xffff000004097812 */ /* 0x000fe200078ec0ff */
[----:B------:R-:W-:Y:S01]  /*2a3e0*/  FFMA.FTZ R13, R13, R8, R3 ;  /* 0x000000080d0d7223 */ /* 0x000fe20000010003 */
[----:B------:R-:W-:Y:S02]  /*2a3f0*/  LOP3.LUT R3, R11, 0xffff0000, RZ, 0xc0, !PT ;  /* 0xffff00000b037812 */ /* 0x000fe400078ec0ff */
[----:B------:R-:W-:Y:S02]  /*2a400*/  LOP3.LUT R8, R6, 0xffff0000, RZ, 0xc0, !PT ;  /* 0xffff000006087812 */ /* 0x000fe400078ec0ff */
[----:B------:R-:W-:Y:S01]  /*2a410*/  LOP3.LUT R2, R19, 0xffff0000, RZ, 0xc0, !PT ;  /* 0xffff000013027812 */ /* 0x000fe200078ec0ff */
[C---:B------:R-:W-:Y:S01]  /*2a420*/  FMUL.FTZ R6, R3.reuse, R9 ;  /* 0x0000000903067220 */ /* 0x040fe20000410000 */
        /* <DEDUP_REMOVED lines=9> */
[----:B------:R1:W-:Y:S04]  /*2a4c0*/  ST.E.128 [R14.64], R16 ;  /* 0x000000100e007985 */ /* 0x0003e8000c101d04 */
[----:B------:R1:W-:Y:S02]  /*2a4d0*/  ST.E.128 [R20.64], R8 ;  /* 0x0000000814007985 */ /* 0x0003e4000c101d04 */
.L_x_2652:
[----:B------:R-:W-:Y:S05]  /*2a4e0*/  BSYNC B0 ;  /* 0x0000000000007941 */ /* 0x000fea0003800000 */
.L_x_2651:
[----:B-1----:R-:W-:-:S04]  /*2a4f0*/  IADD3 R2, R42, 0x40, RZ ;  /* 0x000000402a027810 */ /* 0x002fc80007ffe0ff */
[----:B------:R-:W-:-:S13]  /*2a500*/  ISETP.GE.AND P0, PT, R2, R0, PT ;  /* 0x000000000200720c */ /* 0x000fda0003f06270 */
[----:B------:R-:W-:Y:S05]  /*2a510*/  @P0 BRA `(.L_x_2650) ;  /* 0x0000077000000947 */ /* 0x000fea0003800000 */
[----:B------:R-:W-:Y:S01]  /*2a520*/  SHF.R.S32.HI R6, RZ, 0x1f, R2 ;  /* 0x0000001fff067819 */ /* 0x000fe20000011402 */
[----:B------:R-:W-:Y:S01]  /*2a530*/  IMAD.SHL.U32 R8, R32, 0x40, RZ ;  /* 0x0000004020087824 */ /* 0x000fe200078e00ff */
[----:B------:R-:W-:Y:S02]  /*2a540*/  SHF.R.S32.HI R9, RZ, 0x1f, R32 ;  /* 0x0000001fff097819 */ /* 0x000fe40000011420 */
[CC--:B------:R-:W-:Y:S02]  /*2a550*/  LEA.HI R4, R6.reuse, R2.reuse, RZ, 0x3 ;  /* 0x0000000206047211 */ /* 0x0c0fe400078f18ff */
[----:B------:R-:W-:Y:S02]  /*2a560*/  LEA.HI R6, R6, R2, RZ, 0x6 ;  /* 0x0000000206067211 */ /* 0x000fe400078f30ff */
[----:B------:R-:W-:Y:S02]  /*2a570*/  SHF.R.S32.HI R3, RZ, 0x3, R4 ;  /* 0x00000003ff037819 */ /* 0x000fe40000011404 */
[----:B------:R-:W-:Y:S01]  /*2a580*/  LOP3.LUT R2, R8, 0x1c0, RZ, 0xc0, !PT ;  /* 0x000001c008027812 */ /* 0x000fe200078ec0ff */
[----:B------:R-:W-:Y:S01]  /*2a590*/  IMAD.SHL.U32 R8, R6, 0x80, RZ ;  /* 0x0000008006087824 */ /* 0x000fe200078e00ff */
[----:B------:R-:W-:-:S02]  /*2a5a0*/  LEA.HI R3, R0, R3, RZ, 0x1d ;  /* 0x0000000300037211 */ /* 0x000fc400078fe8ff */
[----:B------:R-:W-:Y:S02]  /*2a5b0*/  LEA.HI R9, R9, R32, RZ, 0x3 ;  /* 0x0000002009097211 */ /* 0x000fe400078f18ff */
[----:B------:R-:W-:Y:S02]  /*2a5c0*/  SHF.R.S32.HI R6, RZ, 0x1f, R3 ;  /* 0x0000001fff067819 */ /* 0x000fe40000011403 */
[----:B------:R-:W-:Y:S01]  /*2a5d0*/  LOP3.LUT R10, R2, 0x38, R4, 0xf8, !PT ;  /* 0x00000038020a7812 */ /* 0x000fe200078ef804 */
[----:B------:R-:W-:Y:S01]  /*2a5e0*/  IMAD.SHL.U32 R4, R3, 0x8, RZ ;  /* 0x0000000803047824 */ /* 0x000fe200078e00ff */
[----:B------:R-:W-:Y:S01]  /*2a5f0*/  LEA.HI R11, R6, R3, RZ, 0x3 ;  /* 0x00000003060b7211 */ /* 0x000fe200078f18ff */
[----:B------:R-:W-:Y:S01]  /*2a600*/  IMAD.SHL.U32 R9, R9, 0x40, RZ ;  /* 0x0000004009097824 */ /* 0x000fe200078e00ff */
[----:B------:R-:W-:Y:S02]  /*2a610*/  SHF.R.U32.HI R13, RZ, 0x3, R2 ;  /* 0x00000003ff0d7819 */ /* 0x000fe40000011602 */
[----:B------:R-:W-:Y:S01]  /*2a620*/  LOP3.LUT R4, R2, 0x38, R4, 0xf8, !PT ;  /* 0x0000003802047812 */ /* 0x000fe200078ef804 */
[----:B------:R-:W-:Y:S01]  /*2a630*/  IMAD.SHL.U32 R2, R11, 0x400, RZ ;  /* 0x000004000b027824 */ /* 0x000fe200078e00ff */
[----:B------:R-:W-:-:S02]  /*2a640*/  LOP3.LUT R6, R8, 0xffffe000, RZ, 0xc0, !PT ;  /* 0xffffe00008067812 */ /* 0x000fc400078ec0ff */
[----:B------:R-:W-:Y:S02]  /*2a650*/  LOP3.LUT R3, R9, 0xfffffe00, RZ, 0xc0, !PT ;  /* 0xfffffe0009037812 */ /* 0x000fe400078ec0ff */
[-C--:B------:R-:W-:Y:S02]  /*2a660*/  LOP3.LUT R8, R10, R13.reuse, RZ, 0x3c, !PT ;  /* 0x0000000d0a087212 */ /* 0x080fe400078e3cff */
[----:B------:R-:W-:Y:S02]  /*2a670*/  LOP3.LUT R4, R4, R13, RZ, 0x3c, !PT ;  /* 0x0000000d04047212 */ /* 0x000fe400078e3cff */
[----:B------:R-:W-:Y:S02]  /*2a680*/  LOP3.LUT R2, R2, 0xffffe000, RZ, 0xc0, !PT ;  /* 0xffffe00002027812 */ /* 0x000fe400078ec0ff */
[--C-:B------:R-:W-:Y:S02]  /*2a690*/  IADD3 R6, R8, R6, R3.reuse ;  /* 0x0000000608067210 */ /* 0x100fe40007ffe003 */
[----:B------:R-:W-:-:S03]  /*2a6a0*/  IADD3 R2, R4, R2, R3 ;  /* 0x0000000204027210 */ /* 0x000fc60007ffe003 */
[----:B-----5:R-:W-:-:S04]  /*2a6b0*/  IMAD.WIDE.U32 R30, R6, 0x2, R38 ;  /* 0x00000002061e7825 */ /* 0x020fc800078e0026 */
[----:B------:R-:W-:Y:S01]  /*2a6c0*/  IMAD.WIDE.U32 R28, R2, 0x2, R38 ;  /* 0x00000002021c7825 */ /* 0x000fe200078e0026 */
[----:B------:R-:W2:Y:S04]  /*2a6d0*/  LD.E.128 R16, [R30.64] ;  /* 0x000000041e107980 */ /* 0x000ea8000c101d00 */
[----:B------:R-:W3:Y:S01]  /*2a6e0*/  LD.E.128 R8, [R28.64] ;  /* 0x000000041c087980 */ /* 0x000ee2000c101d00 */
[----:B------:R-:W-:Y:S02]  /*2a6f0*/  SHF.R.U64 R15, R52, 0x10, R53 ;  /* 0x00000010340f7819 */ /* 0x000fe40000001235 */
[----:B------:R-:W-:Y:S02]  /*2a700*/  SHF.R.U64 R2, R56, 0x10, R57 ;  /* 0x0000001038027819 */ /* 0x000fe40000001239 */
[----:B------:R-:W-:-:S02]  /*2a710*/  SHF.R.U32.HI R22, RZ, 0x10, R55 ;  /* 0x00000010ff167819 */ /* 0x000fc40000011637 */
[----:B------:R-:W-:Y:S02]  /*2a720*/  SHF.R.U64 R13, R54, 0x10, R55 ;  /* 0x00000010360d7819 */ /* 0x000fe40000001237 */
[----:B------:R-:W-:Y:S02]  /*2a730*/  SHF.R.U32.HI R6, RZ, 0x10, R59 ;  /* 0x00000010ff067819 */ /* 0x000fe4000001163b */
[----:B------:R-:W-:Y:S02]  /*2a740*/  PRMT R15, R105, 0x5432, R15 ;  /* 0x00005432690f7816 */ /* 0x000fe4000000000f */
[----:B------:R-:W-:Y:S02]  /*2a750*/  PRMT R21, R107, 0x5432, R2 ;  /* 0x000054326b157816 */ /* 0x000fe40000000002 */
[----:B----4-:R-:W-:Y:S02]  /*2a760*/  PRMT R24, R106, 0x5410, R22 ;  /* 0x000054106a187816 */ /* 0x010fe40000000016 */
[----:B------:R-:W-:Y:S01]  /*2a770*/  SHF.R.U64 R4, R58, 0x10, R59 ;  /* 0x000000103a047819 */ /* 0x000fe2000000123b */
[----:B------:R-:W-:Y:S01]  /*2a780*/  IMAD.U32 R32, R21, 0x10000, RZ ;  /* 0x0001000015207824 */ /* 0x000fe200078e00ff */
[----:B------:R-:W-:-:S02]  /*2a790*/  PRMT R25, R106, 0x5432, R13 ;  /* 0x000054326a197816 */ /* 0x000fc4000000000d */
[C---:B------:R-:W-:Y:S02]  /*2a7a0*/  PRMT R26, R108.reuse, 0x5410, R6 ;  /* 0x000054106c1a7816 */ /* 0x040fe40000000006 */
[----:B------:R-:W-:Y:S02]  /*2a7b0*/  SHF.R.U32.HI R14, RZ, 0x10, R53 ;  /* 0x00000010ff0e7819 */ /* 0x000fe40000011635 */
[----:B------:R-:W-:Y:S02]  /*2a7c0*/  SHF.R.U32.HI R3, RZ, 0x10, R57 ;  /* 0x00000010ff037819 */ /* 0x000fe40000011639 */
[----:B------:R-:W-:Y:S02]  /*2a7d0*/  PRMT R27, R108, 0x5432, R4 ;  /* 0x000054326c1b7816 */ /* 0x000fe40000000004 */
[----:B------:R-:W-:Y:S02]  /*2a7e0*/  PRMT R14, R105, 0x5410, R14 ;  /* 0x00005410690e7816 */ /* 0x000fe4000000000e */
[----:B------:R-:W-:-:S02]  /*2a7f0*/  PRMT R20, R107, 0x5410, R3 ;  /* 0x000054106b147816 */ /* 0x000fc40000000003 */
[----:B------:R-:W-:Y:S01]  /*2a800*/  LOP3.LUT R33, R15, 0xffff0000, RZ, 0xc0, !PT ;  /* 0xffff00000f217812 */ /* 0x000fe200078ec0ff */
[C---:B--2---:R-:W-:Y:S01]  /*2a810*/  IMAD.U32 R23, R16.reuse, 0x10000, RZ ;  /* 0x0001000010177824 */ /* 0x044fe200078e00ff */
[----:B------:R-:W-:Y:S01]  /*2a820*/  LOP3.LUT R22, R16, 0xffff0000, RZ, 0xc0, !PT ;  /* 0xffff000010167812 */ /* 0x000fe200078ec0ff */
[C---:B------:R-:W-:Y:S01]  /*2a830*/  IMAD.U32 R16, R17.reuse, 0x10000, RZ ;  /* 0x0001000011107824 */ /* 0x040fe200078e00ff */
[----:B------:R-:W-:Y:S01]  /*2a840*/  LOP3.LUT R13, R17, 0xffff0000, RZ, 0xc0, !PT ;  /* 0xffff0000110d7812 */ /* 0x000fe200078ec0ff */
[----:B------:R-:W-:Y:S01]  /*2a850*/  IMAD.U32 R17, R15, 0x10000, RZ ;  /* 0x000100000f117824 */ /* 0x000fe200078e00ff */
[C---:B---3--:R-:W-:Y:S01]  /*2a860*/  LOP3.LUT R4, R8.reuse, 0xffff0000, RZ, 0xc0, !PT ;  /* 0xffff000008047812 */ /* 0x048fe200078ec0ff */
[----:B------:R-:W-:Y:S01]  /*2a870*/  IMAD.U32 R6, R8, 0x10000, RZ ;  /* 0x0001000008067824 */ /* 0x000fe200078e00ff */
[C---:B------:R-:W-:Y:S01]  /*2a880*/  LOP3.LUT R2, R9.reuse, 0xffff0000, RZ, 0xc0, !PT ;  /* 0xffff000009027812 */ /* 0x040fe200078ec0ff */
[----:B------:R-:W-:Y:S01]  /*2a890*/  IMAD.U32 R3, R9, 0x10000, RZ ;  /* 0x0001000009037824 */ /* 0x000fe200078e00ff */
[----:B------:R-:W-:Y:S01]  /*2a8a0*/  LOP3.LUT R9, R21, 0xffff0000, RZ, 0xc0, !PT ;  /* 0xffff000015097812 */ /* 0x000fe200078ec0ff */
[----:B------:R-:W-:-:S02]  /*2a8b0*/  FMUL.FTZ R8, R6, R17 ;  /* 0x0000001106087220 */ /* 0x000fc40000410000 */
[-C--:B------:R-:W-:Y:S02]  /*2a8c0*/  FMUL.FTZ R6, R6, R32.reuse ;  /* 0x0000002006067220 */ /* 0x080fe40000410000 */
[C---:B------:R-:W-:Y:S01]  /*2a8d0*/  IMAD.U32 R15, R14.reuse, 0x10000, RZ ;  /* 0x000100000e0f7824 */ /* 0x040fe200078e00ff */
[----:B------:R-:W-:Y:S01]  /*2a8e0*/  LOP3.LUT R14, R14, 0xffff0000, RZ, 0xc0, !PT ;  /* 0xffff00000e0e7812 */ /* 0x000fe200078ec0ff */
[C---:B------:R-:W-:Y:S02]  /*2a8f0*/  FFMA.FTZ R36, R23.reuse, R17, R6 ;  /* 0x0000001117247223 */ /* 0x040fe40000010006 */
[----:B------:R-:W-:Y:S02]  /*2a900*/  IMAD.U32 R17, R20, 0x10000, RZ ;  /* 0x0001000014117824 */ /* 0x000fe400078e00ff */
[----:B------:R-:W-:Y:S02]  /*2a910*/  FFMA.FTZ R37, R23, R32, -R8 ;  /* 0x0000002017257223 */ /* 0x000fe40000010808 */
[----:B------:R-:W-:-:S02]  /*2a920*/  FMUL.FTZ R6, R4, R33 ;  /* 0x0000002104067220 */ /* 0x000fc40000410000 */
[----:B------:R-:W-:Y:S02]  /*2a930*/  FMUL.FTZ R8, R4, R9 ;  /* 0x0000000904087220 */ /* 0x000fe40000410000 */
[C---:B------:R-:W-:Y:S02]  /*2a940*/  FMUL.FTZ R4, R3.reuse, R15 ;  /* 0x0000000f03047220 */ /* 0x040fe40000410000 */
[----:B------:R-:W-:Y:S02]  /*2a950*/  FMUL.FTZ R3, R3, R17 ;  /* 0x0000001103037220 */ /* 0x000fe40000410000 */
[----:B------:R-:W-:Y:S01]  /*2a960*/  FFMA.FTZ R35, R22, R9, -R6 ;  /* 0x0000000916237223 */ /* 0x000fe20000010806 */
[----:B------:R-:W-:Y:S01]  /*2a970*/  LOP3.LUT R6, R20, 0xffff0000, RZ, 0xc0, !PT ;  /* 0xffff000014067812 */ /* 0x000fe200078ec0ff */
[----:B------:R-:W-:Y:S02]  /*2a980*/  FFMA.FTZ R32, R16, R15, R3 ;  /* 0x0000000f10207223 */ /* 0x000fe40000010003 */
[----:B------:R-:W-:-:S02]  /*2a990*/  FFMA.FTZ R34, R22, R33, R8 ;  /* 0x0000002116227223 */ /* 0x000fc40000010008 */
[----:B------:R-:W-:Y:S02]  /*2a9a0*/  FMUL.FTZ R3, R2, R14 ;  /* 0x0000000e02037220 */ /* 0x000fe40000410000 */
[----:B------:R-:W-:Y:S02]  /*2a9b0*/  IMAD.U32 R15, R10, 0x10000, RZ ;  /* 0x000100000a0f7824 */ /* 0x000fe400078e00ff */
[C---:B------:R-:W-:Y:S02]  /*2a9c0*/  IMAD.U32 R8, R27.reuse, 0x10000, RZ ;  /* 0x000100001b087824 */ /* 0x040fe400078e00ff */
[----:B------:R-:W-:Y:S01]  /*2a9d0*/  FFMA.FTZ R33, R16, R17, -R4 ;  /* 0x0000001110217223 */ /* 0x000fe20000010804 */
[----:B------:R-:W-:Y:S01]  /*2a9e0*/  LOP3.LUT R17, R27, 0xffff0000, RZ, 0xc0, !PT ;  /* 0xffff00001b117812 */ /* 0x000fe200078ec0ff */
[----:B------:R-:W-:Y:S01]  /*2a9f0*/  IMAD.U32 R9, R25, 0x10000, RZ ;  /* 0x0001000019097824 */ /* 0x000fe200078e00ff */
[----:B------:R-:W-:Y:S01]  /*2aa00*/  LOP3.LUT R16, R26, 0xffff0000, RZ, 0xc0, !PT ;  /* 0xffff00001a107812 */ /* 0x000fe200078ec0ff */
[----:B------:R-:W-:-:S02]  /*2aa10*/  FMUL.FTZ R4, R2, R6 ;  /* 0x0000000602047220 */ /* 0x000fc40000410000 */
[----:B------:R-:W-:Y:S02]  /*2aa20*/  FFMA.FTZ R22, R13, R6, -R3 ;  /* 0x000000060d167223 */ /* 0x000fe40000010803 */
[----:B------:R-:W-:Y:S02]  /*2aa30*/  IMAD.U32 R6, R18, 0x10000, RZ ;  /* 0x0001000012067824 */ /* 0x000fe400078e00ff */
[C---:B------:R-:W-:Y:S02]  /*2aa40*/  FMUL.FTZ R2, R15.reuse, R8 ;  /* 0x000000080f027220 */ /* 0x040fe40000410000 */
[-C--:B------:R-:W-:Y:S02]  /*2aa50*/  FMUL.FTZ R3, R15, R9.reuse ;  /* 0x000000090f037220 */ /* 0x080fe40000410000 */
[----:B------:R-:W-:Y:S01]  /*2aa60*/  FFMA.FTZ R21, R13, R14, R4 ;  /* 0x0000000e0d157223 */ /* 0x000fe20000010004 */
[----:B------:R-:W-:Y:S01]  /*2aa70*/  LOP3.LUT R4, R19, 0xffff0000, RZ, 0xc0, !PT ;  /* 0xffff000013047812 */ /* 0x000fe200078ec0ff */
[----:B------:R-:W-:Y:S01]  /*2aa80*/  FFMA.FTZ R15, R6, R9, R2 ;  /* 0x00000009060f7223 */ /* 0x000fe20000010002 */
[----:B------:R-:W-:Y:S01]  /*2aa90*/  LOP3.LUT R2, R11, 0xffff0000, RZ, 0xc0, !PT ;  /* 0xffff00000b027812 */ /* 0x000fe200078ec0ff */
[----:B------:R-:W-:-:S02]  /*2aaa0*/  IMAD.U32 R23, R24, 0x10000, RZ ;  /* 0x0001000018177824 */ /* 0x000fc400078e00ff */
[----:B------:R-:W-:Y:S02]  /*2aab0*/  IMAD.U32 R9, R11, 0x10000, RZ ;  /* 0x000100000b097824 */ /* 0x000fe400078e00ff */
[----:B------:R-:W-:Y:S02]  /*2aac0*/  IMAD.U32 R13, R26, 0x10000, RZ ;  /* 0x000100001a0d7824 */ /* 0x000fe400078e00ff */
[----:B------:R-:W-:Y:S01]  /*2aad0*/  FFMA.FTZ R20, R6, R8, -R3 ;  /* 0x0000000806147223 */ /* 0x000fe20000010803 */
[----:B------:R-:W-:Y:S01]  /*2aae0*/  LOP3.LUT R8, R18, 0xffff0000, RZ, 0xc0, !PT ;  /* 0xffff000012087812 */ /* 0x000fe200078ec0ff */
[----:B------:R-:W-:Y:S01]  /*2aaf0*/  IMAD.U32 R6, R19, 0x10000, RZ ;  /* 0x0001000013067824 */ /* 0x000fe200078e00ff */
[----:B------:R-:W-:Y:S01]  /*2ab00*/  LOP3.LUT R3, R10, 0xffff0000, RZ, 0xc0, !PT ;  /* 0xffff00000a037812 */ /* 0x000fe200078ec0ff */
[----:B------:R-:W-:Y:S01]  /*2ab10*/  FMUL.FTZ R14, R9, R23 ;  /* 0x00000017090e7220 */ /* 0x000fe20000410000 */
[----:B------:R-:W-:Y:S01]  /*2ab20*/  LOP3.LUT R19, R25, 0xffff0000, RZ, 0xc0, !PT ;  /* 0xffff000019137812 */ /* 0x000fe200078ec0ff */
[-C--:B------:R-:W-:Y:S01]  /*2ab30*/  FMUL.FTZ R11, R9, R13.reuse ;  /* 0x0000000d090b7220 */ /* 0x080fe20000410000 */
[----:B------:R-:W-:Y:S01]  /*2ab40*/  LOP3.LUT R18, R24, 0xffff0000, RZ, 0xc0, !PT ;  /* 0xffff000018127812 */ /* 0x000fe200078ec0ff */
[----:B------:R-:W-:-:S02]  /*2ab50*/  FFMA.FTZ R14, R6, R13, -R14 ;  /* 0x0000000d060e7223 */ /* 0x000fc4000001080e */
[----:B------:R-:W-:Y:S02]  /*2ab60*/  FFMA.FTZ R11, R6, R23, R11 ;  /* 0x00000017060b7223 */ /* 0x000fe4000001000b */
[C---:B------:R-:W-:Y:S02]  /*2ab70*/  FMUL.FTZ R6, R3.reuse, R17 ;  /* 0x0000001103067220 */ /* 0x040fe40000410000 */
[-C--:B------:R-:W-:Y:S02]  /*2ab80*/  FMUL.FTZ R9, R3, R19.reuse ;  /* 0x0000001303097220 */ /* 0x080fe40000410000 */
[C---:B------:R-:W-:Y:S02]  /*2ab90*/  FMUL.FTZ R13, R2.reuse, R18 ;  /* 0x00000012020d7220 */ /* 0x040fe40000410000 */
[----:B------:R-:W-:Y:S02]  /*2aba0*/  FMUL.FTZ R10, R2, R16 ;  /* 0x00000010020a7220 */ /* 0x000fe40000410000 */
[----:B------:R-:W-:-:S02]  /*2abb0*/  FFMA.FTZ R2, R8, R19, R6 ;  /* 0x0000001308027223 */ /* 0x000fc40000010006 */
[----:B------:R-:W-:Y:S01]  /*2abc0*/  FFMA.FTZ R3, R8, R17, -R9 ;  /* 0x0000001108037223 */ /* 0x000fe20000010809 */
[----:B------:R-:W-:Y:S01]  /*2abd0*/  F2FP.BF16.PACK_AB R17, R22, R33 ;  /* 0x000000211611723e */ /* 0x000fe200000010ff */
[C---:B------:R-:W-:Y:S01]  /*2abe0*/  FFMA.FTZ R6, R4.reuse, R16, -R13 ;  /* 0x0000001004067223 */ /* 0x040fe2000001080d */
[----:B------:R-:W-:Y:S01]  /*2abf0*/  F2FP.BF16.PACK_AB R16, R35, R37 ;  /* 0x000000252310723e */ /* 0x000fe200000010ff */
[----:B------:R-:W-:Y:S01]  /*2ac00*/  FFMA.FTZ R4, R4, R18, R10 ;  /* 0x0000001204047223 */ /* 0x000fe2000001000a */
[----:B------:R-:W-:Y:S02]  /*2ac10*/  F2FP.BF16.PACK_AB R18, R3, R20 ;  /* 0x000000140312723e */ /* 0x000fe400000010ff */
[----:B------:R-:W-:Y:S02]  /*2ac20*/  F2FP.BF16.PACK_AB R19, R6, R14 ;  /* 0x0000000e0613723e */ /* 0x000fe400000010ff */
[----:B------:R-:W-:Y:S02]  /*2ac30*/  F2FP.BF16.PACK_AB R8, R34, R36 ;  /* 0x000000242208723e */ /* 0x000fe400000010ff */
[----:B------:R-:W-:Y:S01]  /*2ac40*/  F2FP.BF16.PACK_AB R9, R21, R32 ;  /* 0x000000201509723e */ /* 0x000fe200000010ff */
[----:B------:R1:W-:Y:S01]  /*2ac50*/  ST.E.128 [R30.64], R16 ;  /* 0x000000101e007985 */ /* 0x0003e2000c101d04 */
[----:B------:R-:W-:-:S02]  /*2ac60*/  F2FP.BF16.PACK_AB R10, R2, R15 ;  /* 0x0000000f020a723e */ /* 0x000fc400000010ff */
[----:B------:R-:W-:-:S05]  /*2ac70*/  F2FP.BF16.PACK_AB R11, R4, R11 ;  /* 0x0000000b040b723e */ /* 0x000fca00000010ff */
[----:B------:R1:W-:Y:S02]  /*2ac80*/  ST.E.128 [R28.64], R8 ;  /* 0x000000081c007985 */ /* 0x0003e4000c101d04 */
.L_x_2650:
[----:B------:R-:W-:Y:S05]  /*2ac90*/  BSYNC B1 ;  /* 0x0000000000017941 */ /* 0x000fea0003800000 */
.L_x_2649:
[----:B------:R-:W-:Y:S01]  /*2aca0*/  IADD3 R43, R78, 0x40, RZ ;  /* 0x000000404e2b7810 */ /* 0x000fe20007ffe0ff */
[----:B------:R-:W-:Y:S03]  /*2acb0*/  BSSY B1, `(.L_x_2653) ;  /* 0x00000f1000017945 */ /* 0x000fe60003800000 */
[----:B------:R-:W-:-:S13]  /*2acc0*/  ISETP.GE.AND P0, PT, R43, R77, PT ;  /* 0x0000004d2b00720c */ /* 0x000fda0003f06270 */
[----:B------:R-:W-:Y:S05]  /*2acd0*/  @P0 BRA `(.L_x_2654) ;  /* 0x00000ee000000947 */ /* 0x000fea0003800000 */
[----:B------:R-:W-:Y:S01]  /*2ace0*/  ISETP.GE.AND P0, PT, R42, R0, PT ;  /* 0x000000002a00720c */ /* 0x000fe20003f06270 */
[----:B------:R-:W-:-:S12]  /*2acf0*/  BSSY B0, `(.L_x_2655) ;  /* 0x0000072000007945 */ /* 0x000fd80003800000 */
[----:B------:R-:W-:Y:S05]  /*2ad00*/  @P0 BRA `(.L_x_2656) ;  /* 0x0000070000000947 */ /* 0x000fea0003800000 */
[----:B-1----:R-:W-:Y:S01]  /*2ad10*/  SHF.R.S32.HI R3, RZ, 0x1f, R43 ;  /* 0x0000001fff037819 */ /* 0x002fe2000001142b */
[----:B------:R-:W-:Y:S01]  /*2ad20*/  IMAD.SHL.U32 R2, R43, 0x40, RZ ;  /* 0x000000402b027824 */ /* 0x000fe200078e00ff */
[----:B------:R-:W-:Y:S02]  /*2ad30*/  LEA.HI R6, R0, R40, RZ, 0x1d ;  /* 0x0000002800067211 */ /* 0x000fe400078fe8ff */
[----:B------:R-:W-:Y:S02]  /*2ad40*/  LEA.HI R3, R3, R43, RZ, 0x3 ;  /* 0x0000002b03037211 */ /* 0x000fe400078f18ff */
[----:B------:R-:W-:Y:S02]  /*2ad50*/  SHF.R.S32.HI R8, RZ, 0x1f, R6 ;  /* 0x0000001fff087819 */ /* 0x000fe40000011406 */
[----:B------:R-:W-:Y:S01]  /*2ad60*/  LOP3.LUT R2, R2, 0x1c0, RZ, 0xc0, !PT ;  /* 0x000001c002027812 */ /* 0x000fe200078ec0ff */
[----:B------:R-:W-:Y:S01]  /*2ad70*/  IMAD.SHL.U32 R4, R3, 0x40, RZ ;  /* 0x0000004003047824 */ /* 0x000fe200078e00ff */
[----:B------:R-:W-:Y:S01]  /*2ad80*/  LEA.HI R8, R8, R6, RZ, 0x3 ;  /* 0x0000000608087211 */ /* 0x000fe200078f18ff */
[----:B------:R-:W-:Y:S01]  /*2ad90*/  IMAD.SHL.U32 R6, R6, 0x8, RZ ;  /* 0x0000000806067824 */ /* 0x000fe200078e00ff */
[----:B------:R-:W-:-:S02]  /*2ada0*/  LOP3.LUT R9, R2, 0x38, R42, 0xf8, !PT ;  /* 0x0000003802097812 */ /* 0x000fc400078ef82a */
[----:B------:R-:W-:Y:S02]  /*2adb0*/  SHF.R.U32.HI R3, RZ, 0x3, R2 ;  /* 0x00000003ff037819 */ /* 0x000fe40000011602 */
[----:B------:R-:W-:Y:S02]  /*2adc0*/  LOP3.LUT R4, R4, 0xfffffe00, RZ, 0xc0, !PT ;  /* 0xfffffe0004047812 */ /* 0x000fe400078ec0ff */
[----:B------:R-:W-:Y:S01]  /*2add0*/  LOP3.LUT R2, R2, 0x38, R6, 0xf8, !PT ;  /* 0x0000003802027812 */ /* 0x000fe200078ef806 */
[----:B------:R-:W-:Y:S01]  /*2ade0*/  IMAD.SHL.U32 R6, R8, 0x400, RZ ;  /* 0x0000040008067824 */ /* 0x000fe200078e00ff */
[----:B------:R-:W-:Y:S02]  /*2adf0*/  LOP3.LUT R8, R4, R9, R3, 0xf6, !PT ;  /* 0x0000000904087212 */ /* 0x000fe400078ef603 */
[----:B------:R-:W-:Y:S02]  /*2ae00*/  LOP3.LUT R3, R2, R3, RZ, 0x3c, !PT ;  /* 0x0000000302037212 */ /* 0x000fe400078e3cff */
[----:B------:R-:W-:Y:S01]  /*2ae10*/  LOP3.LUT R2, R6, 0xffffe000, RZ, 0xc0, !PT ;  /* 0xffffe00006027812 */ /* 0x000fe200078ec0ff */
[----:B----45:R-:W-:-:S03]  /*2ae20*/  IMAD.WIDE.U32 R36, R8, 0x2, R38 ;  /* 0x0000000208247825 */ /* 0x030fc600078e0026 */
[----:B------:R-:W-:Y:S02]  /*2ae30*/  IADD3 R2, R3, R2, R4 ;  /* 0x0000000203027210 */ /* 0x000fe40007ffe004 */
[----:B------:R-:W2:Y:S03]  /*2ae40*/  LD.E.128 R16, [R36.64] ;  /* 0x0000000424107980 */ /* 0x000ea6000c101d00 */
[----:B------:R-:W-:-:S05]  /*2ae50*/  IMAD.WIDE.U32 R34, R2, 0x2, R38 ;  /* 0x0000000202227825 */ /* 0x000fca00078e0026 */
[----:B------:R-:W3:Y:S01]  /*2ae60*/  LD.E.128 R8, [R34.64] ;  /* 0x0000000422087980 */ /* 0x000ee2000c101d00 */
[----:B------:R-:W-:Y:S02]  /*2ae70*/  SHF.R.U64 R13, R68, 0x10, R69 ;  /* 0x00000010440d7819 */ /* 0x000fe40000001245 */
[----:B------:R-:W-:Y:S02]  /*2ae80*/  SHF.R.U64 R2, R64, 0x10, R65 ;  /* 0x0000001040027819 */ /* 0x000fe40000001241 */
[----:B------:R-:W-:Y:S02]  /*2ae90*/  SHF.R.U64 R15, R70, 0x10, R71 ;  /* 0x00000010460f7819 */ /* 0x000fe40000001247 */
[----:B------:R-:W-:Y:S02]  /*2aea0*/  PRMT R25, R109, 0x5432, R13 ;  /* 0x000054326d197816 */ /* 0x000fe4000000000d */
[----:B------:R-:W-:Y:S02]  /*2aeb0*/  SHF.R.U32.HI R14, RZ, 0x10, R69 ;  /* 0x00000010ff0e7819 */ /* 0x000fe40000011645 */
[----:B------:R-:W-:Y:S01]  /*2aec0*/  PRMT R32, R111, 0x5432, R2 ;  /* 0x000054326f207816 */ /* 0x000fe20000000002 */
[----:B------:R-:W-:Y:S01]  /*2aed0*/  IMAD.U32 R33, R25, 0x10000, RZ ;  /* 0x0001000019217824 */ /* 0x000fe200078e00ff */
[----:B------:R-:W-:-:S02]  /*2aee0*/  PRMT R23, R110, 0x5432, R15 ;  /* 0x000054326e177816 */ /* 0x000fc4000000000f */
[----:B------:R-:W-:Y:S02]  /*2aef0*/  PRMT R24, R109, 0x5410, R14 ;  /* 0x000054106d187816 */ /* 0x000fe4000000000e */
[--C-:B------:R-:W-:Y:S02]  /*2af00*/  SHF.R.U64 R4, R66, 0x10, R67.reuse ;  /* 0x0000001042047819 */ /* 0x100fe40000001243 */
[----:B------:R-:W-:Y:S02]  /*2af10*/  SHF.R.U32.HI R6, RZ, 0x10, R67 ;  /* 0x00000010ff067819 */ /* 0x000fe40000011643 */
[----:B------:R-:W-:Y:S02]  /*2af20*/  LOP3.LUT R25, R25, 0xffff0000, RZ, 0xc0, !PT ;  /* 0xffff000019197812 */ /* 0x000fe400078ec0ff */
[----:B------:R-:W-:Y:S02]  /*2af30*/  SHF.R.U32.HI R3, RZ, 0x10, R65 ;  /* 0x00000010ff037819 */ /* 0x000fe40000011641 */
[----:B------:R-:W-:-:S02]  /*2af40*/  PRMT R27, R112, 0x5432, R4 ;  /* 0x00005432701b7816 */ /* 0x000fc40000000004 */
[----:B------:R-:W-:Y:S02]  /*2af50*/  PRMT R26, R112, 0x5410, R6 ;  /* 0x00005410701a7816 */ /* 0x000fe40000000006 */
[----:B------:R-:W-:Y:S02]  /*2af60*/  PRMT R31, R111, 0x5410, R3 ;  /* 0x000054106f1f7816 */ /* 0x000fe40000000003 */
[----:B------:R-:W-:-:S04]  /*2af70*/  SHF.R.U32.HI R22, RZ, 0x10, R71 ;  /* 0x00000010ff167819 */ /* 0x000fc80000011647 */
[----:B------:R-:W-:Y:S01]  /*2af80*/  PRMT R22, R110, 0x5410, R22 ;  /* 0x000054106e167816 */ /* 0x000fe20000000016 */
[C---:B--2---:R-:W-:Y:S01]  /*2af90*/  IMAD.U32 R28, R17.reuse, 0x10000, RZ ;  /* 0x00010000111c7824 */ /* 0x044fe200078e00ff */
[----:B------:R-:W-:Y:S01]  /*2afa0*/  LOP3.LUT R21, R17, 0xffff0000, RZ, 0xc0, !PT ;  /* 0xffff000011157812 */ /* 0x000fe200078ec0ff */
[C---:B------:R-:W-:Y:S01]  /*2afb0*/  IMAD.U32 R30, R16.reuse, 0x10000, RZ ;  /* 0x00010000101e7824 */ /* 0x040fe200078e00ff */
[----:B------:R-:W-:Y:S01]  /*2afc0*/  LOP3.LUT R29, R16, 0xffff0000, RZ, 0xc0, !PT ;  /* 0xffff0000101d7812 */ /* 0x000fe200078ec0ff */
[C---:B------:R-:W-:Y:S01]  /*2afd0*/  IMAD.U32 R20, R18.reuse, 0x10000, RZ ;  /* 0x0001000012147824 */ /* 0x040fe200078e00ff */
[----:B------:R-:W-:Y:S01]  /*2afe0*/  LOP3.LUT R17, R18, 0xffff0000, RZ, 0xc0, !PT ;  /* 0xffff000012117812 */ /* 0x000fe200078ec0ff */
[C---:B------:R-:W-:Y:S01]  /*2aff0*/  IMAD.U32 R16, R19.reuse, 0x10000, RZ ;  /* 0x0001000013107824 */ /* 0x040fe200078e00ff */
[----:B------:R-:W-:Y:S01]  /*2b000*/  LOP3.LUT R18, R19, 0xffff0000, RZ, 0xc0, !PT ;  /* 0xffff000013127812 */ /* 0x000fe200078ec0ff */
[C---:B---3--:R-:W-:Y:S01]  /*2b010*/  IMAD.U32 R15, R8.reuse, 0x10000, RZ ;  /* 0x00010000080f7824 */ /* 0x048fe200078e00ff */
[----:B------:R-:W-:Y:S01]  /*2b020*/  LOP3.LUT R14, R8, 0xffff0000, RZ, 0xc0, !PT ;  /* 0xffff0000080e7812 */ /* 0x000fe200078ec0ff */
[C---:B------:R-:W-:Y:S01]  /*2b030*/  IMAD.U32 R13, R9.reuse, 0x10000, RZ ;  /* 0x00010000090d7824 */ /* 0x040fe200078e00ff */
[----:B------:R-:W-:Y:S01]  /*2b040*/  LOP3.LUT R8, R9, 0xffff0000, RZ, 0xc0, !PT ;  /* 0xffff000009087812 */ /* 0x000fe200078ec0ff */
[----:B------:R-:W-:Y:S01]  /*2b050*/  IMAD.U32 R19, R32, 0x10000, RZ ;  /* 0x0001000020137824 */ /* 0x000fe200078e00ff */
[C---:B------:R-:W-:Y:S01]  /*2b060*/  LOP3.LUT R4, R10.reuse, 0xffff0000, RZ, 0xc0, !PT ;  /* 0xffff00000a047812 */ /* 0x040fe200078ec0ff */
[----:B------:R-:W-:Y:S01]  /*2b070*/  FMUL.FTZ R9, R15, R33 ;  /* 0x000000210f097220 */ /* 0x000fe20000410000 */
[----:B------:R-:W-:Y:S01]  /*2b080*/  LOP3.LUT R2, R11, 0xffff0000, RZ, 0xc0, !PT ;  /* 0xffff00000b027812 */ /* 0x000fe200078ec0ff */
[----:B------:R-:W-:-:S02]  /*2b090*/  IMAD.U32 R6, R10, 0x10000, RZ ;  /* 0x000100000a067824 */ /* 0x000fc400078e00ff */
[-C--:B------:R-:W-:Y:S02]  /*2b0a0*/  FMUL.FTZ R10, R15, R19.reuse ;  /* 0x000000130f0a7220 */ /* 0x080fe40000410000 */
[----:B------:R-:W-:Y:S01]  /*2b0b0*/  FFMA.FTZ R41, R30, R19, -R9 ;  /* 0x000000131e297223 */ /* 0x000fe20000010809 */
[----:B------:R-:W-:Y:S01]  /*2b0c0*/  LOP3.LUT R19, R32, 0xffff0000, RZ, 0xc0, !PT ;  /* 0xffff000020137812 */ /* 0x000fe200078ec0ff */
[----:B------:R-:W-:Y:S02]  /*2b0d0*/  FMUL.FTZ R9, R14, R25 ;  /* 0x000000190e097220 */ /* 0x000fe40000410000 */
[----:B------:R-:W-:Y:S02]  /*2b0e0*/  IMAD.U32 R32, R24, 0x10000, RZ ;  /* 0x0001000018207824 */ /* 0x000fe400078e00ff */
[----:B------:R-:W-:Y:S02]  /*2b0f0*/  IMAD.U32 R3, R11, 0x10000, RZ ;  /* 0x000100000b037824 */ /* 0x000fe400078e00ff */
[----:B------:R-:W-:-:S02]  /*2b100*/  FFMA.FTZ R33, R30, R33, R10 ;  /* 0x000000211e217223 */ /* 0x000fc4000001000a */
[-C--:B------:R-:W-:Y:S02]  /*2b110*/  FMUL.FTZ R11, R14, R19.reuse ;  /* 0x000000130e0b7220 */ /* 0x080fe40000410000 */
[----:B------:R-:W-:Y:S01]  /*2b120*/  FFMA.FTZ R30, R29, R19, -R9 ;  /* 0x000000131d1e7223 */ /* 0x000fe20000010809 */
[----:B------:R-:W-:Y:S01]  /*2b130*/  LOP3.LUT R19, R24, 0xffff0000, RZ, 0xc0, !PT ;  /* 0xffff000018137812 */ /* 0x000fe200078ec0ff */
[----:B------:R-:W-:Y:S02]  /*2b140*/  IMAD.U32 R15, R31, 0x10000, RZ ;  /* 0x000100001f0f7824 */ /* 0x000fe400078e00ff */
[----:B------:R-:W-:Y:S02]  /*2b150*/  FMUL.FTZ R10, R13, R32 ;  /* 0x000000200d0a7220 */ /* 0x000fe40000410000 */
[----:B------:R-:W-:Y:S01]  /*2b160*/  FFMA.FTZ R29, R29, R25, R11 ;  /* 0x000000191d1d7223 */ /* 0x000fe2000001000b */
[----:B------:R-:W-:Y:S01]  /*2b170*/  LOP3.LUT R11, R31, 0xffff0000, RZ, 0xc0, !PT ;  /* 0xffff00001f0b7812 */ /* 0x000fe200078ec0ff */
[----:B------:R-:W-:-:S02]  /*2b180*/  FMUL.FTZ R9, R13, R15 ;  /* 0x0000000f0d097220 */ /* 0x000fc40000410000 */
[----:B------:R-:W-:Y:S02]  /*2b190*/  FFMA.FTZ R25, R28, R15, -R10 ;  /* 0x0000000f1c197223 */ /* 0x000fe4000001080a */
[----:B------:R-:W-:Y:S02]  /*2b1a0*/  FMUL.FTZ R10, R8, R19 ;  /* 0x00000013080a7220 */ /* 0x000fe40000410000 */
[----:B------:R-:W-:Y:S02]  /*2b1b0*/  IMAD.U32 R14, R27, 0x10000, RZ ;  /* 0x000100001b0e7824 */ /* 0x000fe400078e00ff */
[C---:B------:R-:W-:Y:S01]  /*2b1c0*/  IMAD.U32 R13, R23.reuse, 0x10000, RZ ;  /* 0x00010000170d7824 */ /* 0x040fe200078e00ff */
[----:B------:R-:W-:Y:S01]  /*2b1d0*/  LOP3.LUT R23, R23, 0xffff0000, RZ, 0xc0, !PT ;  /* 0xffff000017177812 */ /* 0x000fe200078ec0ff */
[----:B------:R-:W-:Y:S02]  /*2b1e0*/  FFMA.FTZ R24, R28, R32, R9 ;  /* 0x000000201c187223 */ /* 0x000fe40000010009 */
[----:B------:R-:W-:-:S02]  /*2b1f0*/  FMUL.FTZ R9, R8, R11 ;  /* 0x0000000b08097220 */ /* 0x000fc40000410000 */
[----:B------:R-:W-:Y:S02]  /*2b200*/  FFMA.FTZ R15, R21, R11, -R10 ;  /* 0x0000000b150f7223 */ /* 0x000fe4000001080a */
[C---:B------:R-:W-:Y:S01]  /*2b210*/  IMAD.U32 R28, R22.reuse, 0x10000, RZ ;  /* 0x00010000161c7824 */ /* 0x040fe200078e00ff */
[----:B------:R-:W-:Y:S01]  /*2b220*/  LOP3.LUT R22, R22, 0xffff0000, RZ, 0xc0, !PT ;  /* 0xffff000016167812 */ /* 0x000fe200078ec0ff */
[----:B------:R-:W-:Y:S02]  /*2b230*/  IMAD.U32 R11, R26, 0x10000, RZ ;  /* 0x000100001a0b7824 */ /* 0x000fe400078e00ff */
[C---:B------:R-:W-:Y:S02]  /*2b240*/  FMUL.FTZ R8, R6.reuse, R13 ;  /* 0x0000000d06087220 */ /* 0x040fe40000410000 */
[----:B------:R-:W-:Y:S02]  /*2b250*/  FMUL.FTZ R10, R6, R14 ;  /* 0x0000000e060a7220 */ /* 0x000fe40000410000 */
[----:B------:R-:W-:-:S02]  /*2b260*/  FMUL.FTZ R6, R3, R28 ;  /* 0x0000001c03067220 */ /* 0x000fc40000410000 */
[C---:B------:R-:W-:Y:S02]  /*2b270*/  FFMA.FTZ R14, R20.reuse, R14, -R8 ;  /* 0x0000000e140e7223 */ /* 0x040fe40000010808 */
[----:B------:R-:W-:Y:S01]  /*2b280*/  FFMA.FTZ R10, R20, R13, R10 ;  /* 0x0000000d140a7223 */ /* 0x000fe2000001000a */
[----:B------:R-:W-:Y:S01]  /*2b290*/  LOP3.LUT R20, R27, 0xffff0000, RZ, 0xc0, !PT ;  /* 0xffff00001b147812 */ /* 0x000fe200078ec0ff */
[----:B------:R-:W-:Y:S02]  /*2b2a0*/  FMUL.FTZ R3, R3, R11 ;  /* 0x0000000b03037220 */ /* 0x000fe40000410000 */
[----:B------:R-:W-:Y:S01]  /*2b2b0*/  FFMA.FTZ R9, R21, R19, R9 ;  /* 0x0000001315097223 */ /* 0x000fe20000010009 */
[----:B------:R-:W-:Y:S01]  /*2b2c0*/  LOP3.LUT R19, R26, 0xffff0000, RZ, 0xc0, !PT ;  /* 0xffff00001a137812 */ /* 0x000fe200078ec0ff */
[C---:B------:R-:W-:Y:S02]  /*2b2d0*/  FFMA.FTZ R13, R16.reuse, R11, -R6 ;  /* 0x0000000b100d7223 */ /* 0x040fe40000010806 */
[----:B------:R-:W-:Y:S01]  /*2b2e0*/  FFMA.FTZ R11, R16, R28, R3 ;  /* 0x0000001c100b7223 */ /* 0x000fe20000010003 */
[----:B------:R-:W-:Y:S01]  /*2b2f0*/  F2FP.BF16.PACK_AB R16, R30, R41 ;  /* 0x000000291e10723e */ /* 0x000fe200000010ff */
[C---:B------:R-:W-:Y:S01]  /*2b300*/  FMUL.FTZ R3, R4.reuse, R23 ;  /* 0x0000001704037220 */ /* 0x040fe20000410000 */
[----:B------:R-:W-:Y:S01]  /*2b310*/  F2FP.BF16.PACK_AB R9, R9, R24 ;  /* 0x000000180909723e */ /* 0x000fe200000010ff */
[----:B------:R-:W-:-:S02]  /*2b320*/  FMUL.FTZ R4, R4, R20 ;  /* 0x0000001404047220 */ /* 0x000fc40000410000 */
[C---:B------:R-:W-:Y:S02]  /*2b330*/  FMUL.FTZ R6, R2.reuse, R22 ;  /* 0x0000001602067220 */ /* 0x040fe40000410000 */
[----:B------:R-:W-:Y:S02]  /*2b340*/  FMUL.FTZ R8, R2, R19 ;  /* 0x0000001302087220 */ /* 0x000fe40000410000 */
[C---:B------:R-:W-:Y:S02]  /*2b350*/  FFMA.FTZ R3, R17.reuse, R20, -R3 ;  /* 0x0000001411037223 */ /* 0x040fe40000010803 */
[----:B------:R-:W-:Y:S01]  /*2b360*/  FFMA.FTZ R2, R17, R23, R4 ;  /* 0x0000001711027223 */ /* 0x000fe20000010004 */
[----:B------:R-:W-:Y:S01]  /*2b370*/  F2FP.BF16.PACK_AB R17, R15, R25 ;  /* 0x000000190f11723e */ /* 0x000fe200000010ff */
[C---:B------:R-:W-:Y:S02]  /*2b380*/  FFMA.FTZ R6, R18.reuse, R19, -R6 ;  /* 0x0000001312067223 */ /* 0x040fe40000010806 */
[----:B------:R-:W-:Y:S01]  /*2b390*/  FFMA.FTZ R4, R18, R22, R8 ;  /* 0x0000001612047223 */ /* 0x000fe20000010008 */
[----:B------:R-:W-:-:S02]  /*2b3a0*/  F2FP.BF16.PACK_AB R18, R3, R14 ;  /* 0x0000000e0312723e */ /* 0x000fc400000010ff */
[----:B------:R-:W-:Y:S02]  /*2b3b0*/  F2FP.BF16.PACK_AB R19, R6, R13 ;  /* 0x0000000d0613723e */ /* 0x000fe400000010ff */
[----:B------:R-:W-:Y:S02]  /*2b3c0*/  F2FP.BF16.PACK_AB R8, R29, R33 ;  /* 0x000000211d08723e */ /* 0x000fe400000010ff */
[----:B------:R-:W-:Y:S01]  /*2b3d0*/  F2FP.BF16.PACK_AB R10, R2, R10 ;  /* 0x0000000a020a723e */ /* 0x000fe200000010ff */
[----:B------:R1:W-:Y:S01]  /*2b3e0*/  ST.E.128 [R36.64], R16 ;  /* 0x0000001024007985 */ /* 0x0003e2000c101d04 */
[----:B------:R-:W-:-:S05]  /*2b3f0*/  F2FP.BF16.PACK_AB R11, R4, R11 ;  /* 0x0000000b040b723e */ /* 0x000fca00000010ff */
[----:B------:R1:W-:Y:S02]  /*2b400*/  ST.E.128 [R34.64], R8 ;  /* 0x0000000822007985 */ /* 0x0003e4000c101d04 */
.L_x_2656:
[----:B------:R-:W-:Y:S05]  /*2b410*/  BSYNC B0 ;  /* 0x0000000000007941 */ /* 0x000fea0003800000 */
.L_x_2655:
        /* <DEDUP_REMOVED lines=9> */
[----:B------:R-:W-:-:S02]  /*2b4b0*/  LEA.HI R6, R6, R43, RZ, 0x3 ;  /* 0x0000002b06067211 */ /* 0x000fc400078f18ff */
[----:B------:R-:W-:Y:S01]  /*2b4c0*/  LOP3.LUT R2, R9, 0x1c0, RZ, 0xc0, !PT ;  /* 0x000001c009027812 */ /* 0x000fe200078ec0ff */
[----:B------:R-:W-:Y:S01]  /*2b4d0*/  IMAD.SHL.U32 R9, R3, 0x80, RZ ;  /* 0x0000008003097824 */ /* 0x000fe200078e00ff */
[----:B------:R-:W-:Y:S01]  /*2b4e0*/  LEA.HI R3, R0, R8, RZ, 0x1d ;  /* 0x0000000800037211 */ /* 0x000fe200078fe8ff */
[----:B------:R-:W-:Y:S01]  /*2b4f0*/  IMAD.SHL.U32 R10, R6, 0x40, RZ ;  /* 0x00000040060a7824 */ /* 0x000fe200078e00ff */
[----:B------:R-:W-:Y:S02]  /*2b500*/  LOP3.LUT R8, R2, 0x38, R4, 0xf8, !PT ;  /* 0x0000003802087812 */ /* 0x000fe400078ef804 */
[----:B------:R-:W-:Y:S02]  /*2b510*/  SHF.R.U32.HI R13, RZ, 0x3, R2 ;  /* 0x00000003ff0d7819 */ /* 0x000fe40000011602 */
[----:B------:R-:W-:Y:S02]  /*2b520*/  SHF.R.S32.HI R6, RZ, 0x1f, R3 ;  /* 0x0000001fff067819 */ /* 0x000fe40000011403 */
[----:B------:R-:W-:-:S02]  /*2b530*/  LOP3.LUT R11, R9, 0xffffe000, RZ, 0xc0, !PT ;  /* 0xffffe000090b7812 */ /* 0x000fc400078ec0ff */
[----:B------:R-:W-:Y:S01]  /*2b540*/  LOP3.LUT R9, R8, R13, RZ, 0x3c, !PT ;  /* 0x0000000d08097212 */ /* 0x000fe200078e3cff */
[----:B------:R-:W-:Y:S01]  /*2b550*/  IMAD.SHL.U32 R8, R3, 0x8, RZ ;  /* 0x0000000803087824 */ /* 0x000fe200078e00ff */
[----:B------:R-:W-:Y:S02]  /*2b560*/  LEA.HI R3, R6, R3, RZ, 0x3 ;  /* 0x0000000306037211 */ /* 0x000fe400078f18ff */
[----:B------:R-:W-:Y:S02]  /*2b570*/  LOP3.LUT R4, R10, 0xfffffe00, RZ, 0xc0, !PT ;  /* 0xfffffe000a047812 */ /* 0x000fe400078ec0ff */
[----:B------:R-:W-:Y:S01]  /*2b580*/  LOP3.LUT R6, R2, 0x38, R8, 0xf8, !PT ;  /* 0x0000003802067812 */ /* 0x000fe200078ef808 */
[----:B------:R-:W-:Y:S01]  /*2b590*/  IMAD.SHL.U32 R2, R3, 0x400, RZ ;  /* 0x0000040003027824 */ /* 0x000fe200078e00ff */
[----:B------:R-:W-:Y:S02]  /*2b5a0*/  IADD3 R9, R9, R11, R4 ;  /* 0x0000000b09097210 */ /* 0x000fe40007ffe004 */
[----:B------:R-:W-:-:S02]  /*2b5b0*/  LOP3.LUT R3, R6, R13, RZ, 0x3c, !PT ;  /* 0x0000000d06037212 */ /* 0x000fc400078e3cff */
        /* <DEDUP_REMOVED lines=96> */
.L_x_2654:
[----:B------:R-:W-:Y:S05]  /*2bbc0*/  BSYNC B1 ;  /* 0x0000000000017941 */ /* 0x000fea0003800000 */
.L_x_2653:
[----:B------:R-:W-:Y:S01]  /*2bbd0*/  IADD3 R4, R78, 0x60, RZ ;  /* 0x000000604e047810 */ /* 0x000fe20007ffe0ff */
[----:B-1----:R-:W-:Y:S02]  /*2bbe0*/  IMAD.MOV.U32 R2, RZ, RZ, R130 ;  /* 0x000000ffff027224 */ /* 0x002fe400078e0082 */
[----:B------:R-:W-:Y:S01]  /*2bbf0*/  IMAD.MOV.U32 R3, RZ, RZ, 0x0 ;  /* 0x00000000ff037424 */ /* 0x000fe200078e00ff */
[----:B------:R-:W-:-:S13]  /*2bc00*/  ISETP.GE.AND P0, PT, R4, R77, PT ;  /* 0x0000004d0400720c */ /* 0x000fda0003f06270 */
[----:B------:R-:W-:Y:S05]  /*2bc10*/  @P0 RET.REL.NODEC R2 `(_ZN7cutlass13device_kernelIN5flash19enable_sm80_to_sm89INS1_16FlashAttnFwdSm80INS1_25CollectiveMainloopFwdSm80ILi8ELi1ELb0EN4cute5tupleIJNS5_1CILi128EEENS7_ILi48EEENS7_ILi256EEEEEELi256ENS_10bfloat16_tEfNS_4arch4Sm80ELb0ELb1ELb1ELb1ELb1ELb1ELb1ELb1EEENS1_21CollectiveEpilogueFwdINS6_IJS8_SA_S9_EEENS6_IJNS7_ILi1EEESI_SI_EEESC_SE_Li256ELb1ELb1ELb1ELb0EEENS1_36VarlenDynamicPersistentTileSchedulerILi128ELi48ELi256ELi256ELb1ELb1ELb0ELb1ELb0ELb1EEEEEEEEEvNT_6ParamsE) ;  /* 0xfffd43e002000950 */ /* 0x000fea0003c3ffff */
[----:B------:R-:W-:Y:S01]  /*2bc20*/  ISETP.GE.AND P0, PT, R42, R0, PT ;  /* 0x000000002a00720c */ /* 0x000fe20003f06270 */
[----:B------:R-:W-:-:S12]  /*2bc30*/  BSSY B0, `(.L_x_2657) ;  /* 0x0000072000007945 */ /* 0x000fd80003800000 */
[----:B------:R-:W-:Y:S05]  /*2bc40*/  @P0 BRA `(.L_x_2658) ;  /* 0x0000070000000947 */ /* 0x000fea0003800000 */
[----:B------:R-:W-:Y:S01]  /*2bc50*/  SHF.R.S32.HI R3, RZ, 0x1f, R4 ;  /* 0x0000001fff037819 */ /* 0x000fe20000011404 */
        /* <DEDUP_REMOVED lines=23> */
[----:B------:R-:W-:Y:S02]  /*2bdd0*/  SHF.R.U32.HI R15, RZ, 0x10, R85 ;  /* 0x00000010ff0f7819 */ /* 0x000fe40000011655 */
[----:B------:R-:W-:Y:S02]  /*2bde0*/  PRMT R25, R79, 0x5432, R14 ;  /* 0x000054324f197816 */ /* 0x000fe4000000000e */
[----:B------:R-:W-:Y:S02]  /*2bdf0*/  SHF.R.U64 R6, R62, 0x10, R63 ;  /* 0x000000103e067819 */ /* 0x000fe4000000123f */
[----:B------:R-:W-:Y:S01]  /*2be00*/  PRMT R32, R119, 0x5432, R2 ;  /* 0x0000543277207816 */ /* 0x000fe20000000002 */
[----:B------:R-:W-:Y:S01]  /*2be10*/  IMAD.U32 R33, R25, 0x10000, RZ ;  /* 0x0001000019217824 */ /* 0x000fe200078e00ff */
[----:B------:R-:W-:-:S02]  /*2be20*/  PRMT R24, R79, 0x5410, R15 ;  /* 0x000054104f187816 */ /* 0x000fc4000000000f */
[----:B------:R-:W-:Y:S02]  /*2be30*/  SHF.R.U32.HI R3, RZ, 0x10, R61 ;  /* 0x00000010ff037819 */ /* 0x000fe4000001163d */
[C---:B------:R-:W-:Y:S02]  /*2be40*/  PRMT R27, R120.reuse, 0x5432, R6 ;  /* 0x00005432781b7816 */ /* 0x040fe40000000006 */
[----:B------:R-:W-:Y:S02]  /*2be50*/  SHF.R.U32.HI R13, RZ, 0x10, R63 ;  /* 0x00000010ff0d7819 */ /* 0x000fe4000001163f */
[----:B------:R-:W-:Y:S02]  /*2be60*/  PRMT R28, R119, 0x5410, R3 ;  /* 0x00005410771c7816 */ /* 0x000fe40000000003 */
[----:B------:R-:W-:Y:S02]  /*2be70*/  LOP3.LUT R25, R25, 0xffff0000, RZ, 0xc0, !PT ;  /* 0xffff000019197812 */ /* 0x000fe400078ec0ff */
[----:B------:R-:W-:-:S02]  /*2be80*/  PRMT R26, R120, 0x5410, R13 ;  /* 0x00005410781a7816 */ /* 0x000fc4000000000d */
[--C-:B------:R-:W-:Y:S02]  /*2be90*/  SHF.R.U64 R23, R86, 0x10, R87.reuse ;  /* 0x0000001056177819 */ /* 0x100fe40000001257 */
[----:B------:R-:W-:Y:S02]  /*2bea0*/  SHF.R.U32.HI R22, RZ, 0x10, R87 ;  /* 0x00000010ff167819 */ /* 0x000fe40000011657 */
[----:B------:R-:W-:Y:S02]  /*2beb0*/  LOP3.LUT R40, R24, 0xffff0000, RZ, 0xc0, !PT ;  /* 0xffff000018287812 */ /* 0x000fe400078ec0ff */
[C---:B------:R-:W-:Y:S02]  /*2bec0*/  PRMT R23, R118.reuse, 0x5432, R23 ;  /* 0x0000543276177816 */ /* 0x040fe40000000017 */
        /* <DEDUP_REMOVED lines=14> */
[----:B------:R-:W-:Y:S01]  /*2bfb0*/  LOP3.LUT R2, R11, 0xffff0000, RZ, 0xc0, !PT ;  /* 0xffff00000b027812 */ /* 0x000fe200078ec0ff */
[----:B------:R-:W-:-:S02]  /*2bfc0*/  FMUL.FTZ R10, R15, R33 ;  /* 0x000000210f0a7220 */ /* 0x000fc40000410000 */
[----:B------:R-:W-:Y:S02]  /*2bfd0*/  IMAD.U32 R3, R11, 0x10000, RZ ;  /* 0x000100000b037824 */ /* 0x000fe400078e00ff */
[-C--:B------:R-:W-:Y:S02]  /*2bfe0*/  FMUL.FTZ R11, R15, R19.reuse ;  /* 0x000000130f0b7220 */ /* 0x080fe40000410000 */
[----:B------:R-:W-:Y:S01]  /*2bff0*/  FFMA.FTZ R41, R31, R19, -R10 ;  /* 0x000000131f297223 */ /* 0x000fe2000001080a */
[----:B------:R-:W-:Y:S01]  /*2c000*/  LOP3.LUT R19, R32, 0xffff0000, RZ, 0xc0, !PT ;  /* 0xffff000020137812 */ /* 0x000fe200078ec0ff */
[C---:B------:R-:W-:Y:S01]  /*2c010*/  IMAD.U32 R13, R9.reuse, 0x10000, RZ ;  /* 0x00010000090d7824 */ /* 0x040fe200078e00ff */
[----:B------:R-:W-:Y:S01]  /*2c020*/  LOP3.LUT R9, R9, 0xffff0000, RZ, 0xc0, !PT ;  /* 0xffff000009097812 */ /* 0x000fe200078ec0ff */
[----:B------:R-:W-:Y:S02]  /*2c030*/  IMAD.U32 R32, R24, 0x10000, RZ ;  /* 0x0001000018207824 */ /* 0x000fe400078e00ff */
[----:B------:R-:W-:-:S02]  /*2c040*/  FMUL.FTZ R10, R14, R25 ;  /* 0x000000190e0a7220 */ /* 0x000fc40000410000 */
[----:B------:R-:W-:Y:S02]  /*2c050*/  IMAD.U32 R15, R28, 0x10000, RZ ;  /* 0x000100001c0f7824 */ /* 0x000fe400078e00ff */
[----:B------:R-:W-:Y:S02]  /*2c060*/  FFMA.FTZ R33, R31, R33, R11 ;  /* 0x000000211f217223 */ /* 0x000fe4000001000b */
[-C--:B------:R-:W-:Y:S02]  /*2c070*/  FMUL.FTZ R14, R14, R19.reuse ;  /* 0x000000130e0e7220 */ /* 0x080fe40000410000 */
[----:B------:R-:W-:Y:S02]  /*2c080*/  FFMA.FTZ R31, R30, R19, -R10 ;  /* 0x000000131e1f7223 */ /* 0x000fe4000001080a */
[C---:B------:R-:W-:Y:S02]  /*2c090*/  FMUL.FTZ R11, R13.reuse, R32 ;  /* 0x000000200d0b7220 */ /* 0x040fe40000410000 */
[----:B------:R-:W-:-:S02]  /*2c0a0*/  FMUL.FTZ R10, R13, R15 ;  /* 0x0000000f0d0a7220 */ /* 0x000fc40000410000 */
[----:B------:R-:W-:Y:S02]  /*2c0b0*/  FFMA.FTZ R30, R30, R25, R14 ;  /* 0x000000191e1e7223 */ /* 0x000fe4000001000e */
[C---:B------:R-:W-:Y:S01]  /*2c0c0*/  FFMA.FTZ R25, R29.reuse, R15, -R11 ;  /* 0x0000000f1d197223 */ /* 0x040fe2000001080b */
[----:B------:R-:W-:Y:S01]  /*2c0d0*/  LOP3.LUT R11, R28, 0xffff0000, RZ, 0xc0, !PT ;  /* 0xffff00001c0b7812 */ /* 0x000fe200078ec0ff */
[----:B------:R-:W-:Y:S02]  /*2c0e0*/  FFMA.FTZ R24, R29, R32, R10 ;  /* 0x000000201d187223 */ /* 0x000fe4000001000a */
[----:B------:R-:W-:Y:S02]  /*2c0f0*/  FMUL.FTZ R10, R9, R40 ;  /* 0x00000028090a7220 */ /* 0x000fe40000410000 */
[----:B------:R-:W-:Y:S02]  /*2c100*/  IMAD.U32 R15, R27, 0x10000, RZ ;  /* 0x000100001b0f7824 */ /* 0x000fe400078e00ff */
[C---:B------:R-:W-:Y:S01]  /*2c110*/  IMAD.U32 R13, R23.reuse, 0x10000, RZ ;  /* 0x00010000170d7824 */ /* 0x040fe200078e00ff */
[----:B------:R-:W-:Y:S01]  /*2c120*/  LOP3.LUT R23, R23, 0xffff0000, RZ, 0xc0, !PT ;  /* 0xffff000017177812 */ /* 0x000fe200078ec0ff */
[C---:B------:R-:W-:Y:S01]  /*2c130*/  IMAD.U32 R28, R22.reuse, 0x10000, RZ ;  /* 0x00010000161c7824 */ /* 0x040fe200078e00ff */
[----:B------:R-:W-:Y:S01]  /*2c140*/  LOP3.LUT R22, R22, 0xffff0000, RZ, 0xc0, !PT ;  /* 0xffff000016167812 */ /* 0x000fe200078ec0ff */
[----:B------:R-:W-:-:S02]  /*2c150*/  FMUL.FTZ R9, R9, R11 ;  /* 0x0000000b09097220 */ /* 0x000fc40000410000 */
[----:B------:R-:W-:Y:S02]  /*2c160*/  FFMA.FTZ R19, R21, R11, -R10 ;  /* 0x0000000b15137223 */ /* 0x000fe4000001080a */
[----:B------:R-:W-:Y:S02]  /*2c170*/  IMAD.U32 R14, R26, 0x10000, RZ ;  /* 0x000100001a0e7824 */ /* 0x000fe400078e00ff */
[C---:B------:R-:W-:Y:S02]  /*2c180*/  FMUL.FTZ R11, R8.reuse, R13 ;  /* 0x0000000d080b7220 */ /* 0x040fe40000410000 */
[----:B------:R-:W-:Y:S02]  /*2c190*/  FMUL.FTZ R10, R8, R15 ;  /* 0x0000000f080a7220 */ /* 0x000fe40000410000 */
[----:B------:R-:W-:Y:S02]  /*2c1a0*/  FMUL.FTZ R8, R3, R28 ;  /* 0x0000001c03087220 */ /* 0x000fe40000410000 */
[----:B------:R-:W-:Y:S01]  /*2c1b0*/  FFMA.FTZ R9, R21, R40, R9 ;  /* 0x0000002815097223 */ /* 0x000fe20000010009 */
[----:B------:R-:W-:Y:S01]  /*2c1c0*/  LOP3.LUT R21, R27, 0xffff0000, RZ, 0xc0, !PT ;  /* 0xffff00001b157812 */ /* 0x000fe200078ec0ff */
[----:B------:R-:W-:-:S02]  /*2c1d0*/  FMUL.FTZ R3, R3, R14 ;  /* 0x0000000e03037220 */ /* 0x000fc40000410000 */
[C---:B------:R-:W-:Y:S01]  /*2c1e0*/  FFMA.FTZ R15, R20.reuse, R15, -R11 ;  /* 0x0000000f140f7223 */ /* 0x040fe2000001080b */
[----:B------:R-:W-:Y:S01]  /*2c1f0*/  F2FP.BF16.PACK_AB R9, R9, R24 ;  /* 0x000000180909723e */ /* 0x000fe200000010ff */
[----:B------:R-:W-:Y:S01]  /*2c200*/  FFMA.FTZ R10, R20, R13, R10 ;  /* 0x0000000d140a7223 */ /* 0x000fe2000001000a */
[----:B------:R-:W-:Y:S01]  /*2c210*/  LOP3.LUT R20, R26, 0xffff0000, RZ, 0xc0, !PT ;  /* 0xffff00001a147812 */ /* 0x000fe200078ec0ff */
[----:B------:R-:W-:Y:S02]  /*2c220*/  FFMA.FTZ R13, R16, R28, R3 ;  /* 0x0000001c100d7223 */ /* 0x000fe40000010003 */
[----:B------:R-:W-:Y:S02]  /*2c230*/  FMUL.FTZ R3, R6, R23 ;  /* 0x0000001706037220 */ /* 0x000fe40000410000 */
[----:B------:R-:W-:Y:S01]  /*2c240*/  FFMA.FTZ R14, R16, R14, -R8 ;  /* 0x0000000e100e7223 */ /* 0x000fe20000010808 */
[----:B------:R-:W-:Y:S01]  /*2c250*/  F2FP.BF16.PACK_AB R16, R31, R41 ;  /* 0x000000291f10723e */ /* 0x000fe200000010ff */
[----:B------:R-:W-:-:S02]  /*2c260*/  FMUL.FTZ R6, R6, R21 ;  /* 0x0000001506067220 */ /* 0x000fc40000410000 */
[C---:B------:R-:W-:Y:S02]  /*2c270*/  FMUL.FTZ R11, R2.reuse, R22 ;  /* 0x00000016020b7220 */ /* 0x040fe40000410000 */
[-C--:B------:R-:W-:Y:S02]  /*2c280*/  FMUL.FTZ R8, R2, R20.reuse ;  /* 0x0000001402087220 */ /* 0x080fe40000410000 */
        /* <DEDUP_REMOVED lines=12> */
.L_x_2658:
[----:B------:R-:W-:Y:S05]  /*2c350*/  BSYNC B0 ;  /* 0x0000000000007941 */ /* 0x000fea0003800000 */
.L_x_2657:
[----:B------:R-:W-:Y:S01]  /*2c360*/  IADD3 R6, R42, 0x40, RZ ;  /* 0x000000402a067810 */ /* 0x000fe20007ffe0ff */
[----:B------:R-:W-:Y:S02]  /*2c370*/  IMAD.MOV.U32 R2, RZ, RZ, R130 ;  /* 0x000000ffff027224 */ /* 0x000fe400078e0082 */
[----:B------:R-:W-:Y:S01]  /*2c380*/  IMAD.MOV.U32 R3, RZ, RZ, 0x0 ;  /* 0x00000000ff037424 */ /* 0x000fe200078e00ff */
[----:B------:R-:W-:-:S13]  /*2c390*/  ISETP.GE.AND P0, PT, R6, R0, PT ;  /* 0x000000000600720c */ /* 0x000fda0003f06270 */
[----:B------:R-:W-:Y:S05]  /*2c3a0*/  @P0 RET.REL.NODEC R2 `(_ZN7cutlass13device_kernelIN5flash19enable_sm80_to_sm89INS1_16FlashAttnFwdSm80INS1_25CollectiveMainloopFwdSm80ILi8ELi1ELb0EN4cute5tupleIJNS5_1CILi128EEENS7_ILi48EEENS7_ILi256EEEEEELi256ENS_10bfloat16_tEfNS_4arch4Sm80ELb0ELb1ELb1ELb1ELb1ELb1ELb1ELb1EEENS1_21CollectiveEpilogueFwdINS6_IJS8_SA_S9_EEENS6_IJNS7_ILi1EEESI_SI_EEESC_SE_Li256ELb1ELb1ELb1ELb0EEENS1_36VarlenDynamicPersistentTileSchedulerILi128ELi48ELi256ELi256ELb1ELb1ELb0ELb1ELb0ELb1EEEEEEEEEvNT_6ParamsE) ;  /* 0xfffd3c5002000950 */ /* 0x000fea0003c3ffff */
[----:B------:R-:W-:Y:S01]  /*2c3b0*/  SHF.R.S32.HI R2, RZ, 0x1f, R6 ;  /* 0x0000001fff027819 */ /* 0x000fe20000011406 */
[----:B-1----:R-:W-:Y:S01]  /*2c3c0*/  IMAD.SHL.U32 R9, R4, 0x40, RZ ;  /* 0x0000004004097824 */ /* 0x002fe200078e00ff */
[----:B------:R-:W-:Y:S02]  /*2c3d0*/  SHF.R.S32.HI R10, RZ, 0x1f, R4 ;  /* 0x0000001fff0a7819 */ /* 0x000fe40000011404 */
[CC--:B------:R-:W-:Y:S02]  /*2c3e0*/  LEA.HI R3, R2.reuse, R6.reuse, RZ, 0x3 ;  /* 0x0000000602037211 */ /* 0x0c0fe400078f18ff */
[----:B------:R-:W-:Y:S02]  /*2c3f0*/  LEA.HI R6, R2, R6, RZ, 0x6 ;  /* 0x0000000602067211 */ /* 0x000fe400078f30ff */
[----:B------:R-:W-:Y:S02]  /*2c400*/  SHF.R.S32.HI R8, RZ, 0x3, R3 ;  /* 0x00000003ff087819 */ /* 0x000fe40000011403 */
[----:B------:R-:W-:-:S02]  /*2c410*/  LOP3.LUT R2, R9, 0x1c0, RZ, 0xc0, !PT ;  /* 0x000001c009027812 */ /* 0x000fc400078ec0ff */
[----:B------:R-:W-:Y:S01]  /*2c420*/  LEA.HI R9, R10, R4, RZ, 0x3 ;  /* 0x000000040a097211 */ /* 0x000fe200078f18ff */
[----:B------:R-:W-:Y:S01]  /*2c430*/  IMAD.SHL.U32 R4, R6, 0x80, RZ ;  /* 0x0000008006047824 */ /* 0x000fe200078e00ff */
[----:B------:R-:W-:Y:S02]  /*2c440*/  LEA.HI R0, R0, R8, RZ, 0x1d ;  /* 0x0000000800007211 */ /* 0x000fe400078fe8ff */
[----:B------:R-:W-:Y:S01]  /*2c450*/  LOP3.LUT R6, R2, 0x38, R3, 0xf8, !PT ;  /* 0x0000003802067812 */ /* 0x000fe200078ef803 */
[----:B------:R-:W-:Y:S01]  /*2c460*/  IMAD.SHL.U32 R3, R9, 0x40, RZ ;  /* 0x0000004009037824 */ /* 0x000fe200078e00ff */
[----:B------:R-:W-:Y:S02]  /*2c470*/  SHF.R.S32.HI R8, RZ, 0x1f, R0 ;  /* 0x0000001fff087819 */ /* 0x000fe40000011400 */
[----:B------:R-:W-:Y:S01]  /*2c480*/  LOP3.LUT R9, R4, 0xffffe000, RZ, 0xc0, !PT ;  /* 0xffffe00004097812 */ /* 0x000fe200078ec0ff */
[----:B------:R-:W-:Y:S01]  /*2c490*/  IMAD.SHL.U32 R4, R0, 0x8, RZ ;  /* 0x0000000800047824 */ /* 0x000fe200078e00ff */
[----:B------:R-:W-:-:S02]  /*2c4a0*/  LEA.HI R0, R8, R0, RZ, 0x3 ;  /* 0x0000000008007211 */ /* 0x000fc400078f18ff */
[----:B------:R-:W-:Y:S02]  /*2c4b0*/  SHF.R.U32.HI R10, RZ, 0x3, R2 ;  /* 0x00000003ff0a7819 */ /* 0x000fe40000011602 */
[----:B------:R-:W-:Y:S01]  /*2c4c0*/  LOP3.LUT R2, R2, 0x38, R4, 0xf8, !PT ;  /* 0x0000003802027812 */ /* 0x000fe200078ef804 */
[----:B------:R-:W-:Y:S01]  /*2c4d0*/  IMAD.SHL.U32 R0, R0, 0x400, RZ ;  /* 0x0000040000007824 */ /* 0x000fe200078e00ff */
[----:B------:R-:W-:Y:S02]  /*2c4e0*/  LOP3.LUT R3, R3, 0xfffffe00, RZ, 0xc0, !PT ;  /* 0xfffffe0003037812 */ /* 0x000fe400078ec0ff */
[-C--:B------:R-:W-:Y:S02]  /*2c4f0*/  LOP3.LUT R6, R6, R10.reuse, RZ, 0x3c, !PT ;  /* 0x0000000a06067212 */ /* 0x080fe400078e3cff */
[----:B------:R-:W-:Y:S02]  /*2c500*/  LOP3.LUT R2, R2, R10, RZ, 0x3c, !PT ;  /* 0x0000000a02027212 */ /* 0x000fe400078e3cff */
[----:B------:R-:W-:-:S02]  /*2c510*/  LOP3.LUT R0, R0, 0xffffe000, RZ, 0xc0, !PT ;  /* 0xffffe00000007812 */ /* 0x000fc400078ec0ff */
        /* <DEDUP_REMOVED lines=8> */
[----:B------:R-:W-:-:S02]  /*2c5a0*/  PRMT R23, R121, 0x5432, R6 ;  /* 0x0000543279177816 */ /* 0x000fc40000000006 */
[----:B------:R-:W-:Y:S02]  /*2c5b0*/  PRMT R30, R123, 0x5432, R0 ;  /* 0x000054327b1e7816 */ /* 0x000fe40000000000 */
[----:B------:R-:W-:Y:S01]  /*2c5c0*/  SHF.R.U32.HI R4, RZ, 0x10, R95 ;  /* 0x00000010ff047819 */ /* 0x000fe2000001165f */
[----:B------:R-:W-:Y:S01]  /*2c5d0*/  IMAD.U32 R31, R23, 0x10000, RZ ;  /* 0x00010000171f7824 */ /* 0x000fe200078e00ff */
[----:B------:R-:W-:Y:S02]  /*2c5e0*/  SHF.R.U32.HI R22, RZ, 0x10, R89 ;  /* 0x00000010ff167819 */ /* 0x000fe40000011659 */
[----:B------:R-:W-:Y:S02]  /*2c5f0*/  SHF.R.U32.HI R2, RZ, 0x10, R93 ;  /* 0x00000010ff027819 */ /* 0x000fe4000001165d */
[----:B----4-:R-:W-:Y:S02]  /*2c600*/  PRMT R24, R124, 0x5410, R4 ;  /* 0x000054107c187816 */ /* 0x010fe40000000004 */
[----:B------:R-:W-:-:S02]  /*2c610*/  SHF.R.U64 R3, R94, 0x10, R95 ;  /* 0x000000105e037819 */ /* 0x000fc4000000125f */
[----:B------:R-:W-:Y:S02]  /*2c620*/  PRMT R22, R121, 0x5410, R22 ;  /* 0x0000541079167816 */ /* 0x000fe40000000016 */
[----:B------:R-:W-:Y:S02]  /*2c630*/  PRMT R29, R123, 0x5410, R2 ;  /* 0x000054107b1d7816 */ /* 0x000fe40000000002 */
[----:B------:R-:W-:Y:S02]  /*2c640*/  LOP3.LUT R23, R23, 0xffff0000, RZ, 0xc0, !PT ;  /* 0xffff000017177812 */ /* 0x000fe400078ec0ff */
[----:B------:R-:W-:Y:S02]  /*2c650*/  PRMT R25, R124, 0x5432, R3 ;  /* 0x000054327c197816 */ /* 0x000fe40000000003 */
[--C-:B------:R-:W-:Y:S02]  /*2c660*/  SHF.R.U64 R21, R90, 0x10, R91.reuse ;  /* 0x000000105a157819 */ /* 0x100fe4000000125b */
[----:B------:R-:W-:-:S02]  /*2c670*/  SHF.R.U32.HI R20, RZ, 0x10, R91 ;  /* 0x00000010ff147819 */ /* 0x000fc4000001165b */
[----:B------:R-:W-:Y:S02]  /*2c680*/  LOP3.LUT R36, R22, 0xffff0000, RZ, 0xc0, !PT ;  /* 0xffff000016247812 */ /* 0x000fe400078ec0ff */
[C---:B------:R-:W-:Y:S02]  /*2c690*/  PRMT R21, R122.reuse, 0x5432, R21 ;  /* 0x000054327a157816 */ /* 0x040fe40000000015 */
[----:B------:R-:W-:Y:S01]  /*2c6a0*/  PRMT R20, R122, 0x5410, R20 ;  /* 0x000054107a147816 */ /* 0x000fe20000000014 */
[C---:B--2---:R-:W-:Y:S01]  /*2c6b0*/  IMAD.U32 R28, R16.reuse, 0x10000, RZ ;  /* 0x00010000101c7824 */ /* 0x044fe200078e00ff */
[----:B------:R-:W-:Y:S01]  /*2c6c0*/  LOP3.LUT R27, R16, 0xffff0000, RZ, 0xc0, !PT ;  /* 0xffff0000101b7812 */ /* 0x000fe200078ec0ff */
[C---:B------:R-:W-:Y:S01]  /*2c6d0*/  IMAD.U32 R16, R18.reuse, 0x10000, RZ ;  /* 0x0001000012107824 */ /* 0x040fe200078e00ff */
[----:B------:R-:W-:Y:S01]  /*2c6e0*/  LOP3.LUT R15, R18, 0xffff0000, RZ, 0xc0, !PT ;  /* 0xffff0000120f7812 */ /* 0x000fe200078ec0ff */
[C---:B---3--:R-:W-:Y:S01]  /*2c6f0*/  IMAD.U32 R13, R8.reuse, 0x10000, RZ ;  /* 0x00010000080d7824 */ /* 0x048fe200078e00ff */
[C---:B------:R-:W-:Y:S01]  /*2c700*/  LOP3.LUT R18, R19.reuse, 0xffff0000, RZ, 0xc0, !PT ;  /* 0xffff000013127812 */ /* 0x040fe200078ec0ff */
[----:B------:R-:W-:Y:S01]  /*2c710*/  IMAD.U32 R14, R19, 0x10000, RZ ;  /* 0x00010000130e7824 */ /* 0x000fe200078e00ff */
[----:B------:R-:W-:Y:S01]  /*2c720*/  LOP3.LUT R6, R8, 0xffff0000, RZ, 0xc0, !PT ;  /* 0xffff000008067812 */ /* 0x000fe200078ec0ff */
[C---:B------:R-:W-:Y:S01]  /*2c730*/  IMAD.U32 R19, R30.reuse, 0x10000, RZ ;  /* 0x000100001e137824 */ /* 0x040fe200078e00ff */
[C---:B------:R-:W-:Y:S01]  /*2c740*/  LOP3.LUT R8, R9.reuse, 0xffff0000, RZ, 0xc0, !PT ;  /* 0xffff000009087812 */ /* 0x040fe200078ec0ff */
[----:B------:R-:W-:Y:S01]  /*2c750*/  IMAD.U32 R4, R9, 0x10000, RZ ;  /* 0x0001000009047824 */ /* 0x000fe200078e00ff */
[----:B------:R-:W-:Y:S01]  /*2c760*/  LOP3.LUT R30, R30, 0xffff0000, RZ, 0xc0, !PT ;  /* 0xffff00001e1e7812 */ /* 0x000fe200078ec0ff */
[C---:B------:R-:W-:Y:S01]  /*2c770*/  FMUL.FTZ R9, R13.reuse, R31 ;  /* 0x0000001f0d097220 */ /* 0x040fe20000410000 */
[----:B------:R-:W-:Y:S01]  /*2c780*/  LOP3.LUT R2, R10, 0xffff0000, RZ, 0xc0, !PT ;  /* 0xffff00000a027812 */ /* 0x000fe200078ec0ff */
[----:B------:R-:W-:-:S02]  /*2c790*/  FMUL.FTZ R13, R13, R19 ;  /* 0x000000130d0d7220 */ /* 0x000fc40000410000 */
[----:B------:R-:W-:Y:S02]  /*2c7a0*/  FFMA.FTZ R37, R28, R19, -R9 ;  /* 0x000000131c257223 */ /* 0x000fe40000010809 */
[----:B------:R-:W-:Y:S01]  /*2c7b0*/  IMAD.U32 R3, R10, 0x10000, RZ ;  /* 0x000100000a037824 */ /* 0x000fe200078e00ff */
[C---:B------:R-:W-:Y:S01]  /*2c7c0*/  LOP3.LUT R10, R11.reuse, 0xffff0000, RZ, 0xc0, !PT ;  /* 0xffff00000b0a7812 */ /* 0x040fe200078ec0ff */
[----:B------:R-:W-:Y:S02]  /*2c7d0*/  IMAD.U32 R19, R22, 0x10000, RZ ;  /* 0x0001000016137824 */ /* 0x000fe400078e00ff */
[----:B------:R-:W-:Y:S02]  /*2c7e0*/  IMAD.U32 R0, R11, 0x10000, RZ ;  /* 0x000100000b007824 */ /* 0x000fe400078e00ff */
[----:B------:R-:W-:Y:S02]  /*2c7f0*/  FFMA.FTZ R31, R28, R31, R13 ;  /* 0x0000001f1c1f7223 */ /* 0x000fe4000001000d */
[----:B------:R-:W-:-:S02]  /*2c800*/  FMUL.FTZ R11, R6, R23 ;  /* 0x00000017060b7220 */ /* 0x000fc40000410000 */
[----:B------:R-:W-:Y:S02]  /*2c810*/  IMAD.U32 R13, R29, 0x10000, RZ ;  /* 0x000100001d0d7824 */ /* 0x000fe400078e00ff */
[-C--:B------:R-:W-:Y:S02]  /*2c820*/  FMUL.FTZ R9, R6, R30.reuse ;  /* 0x0000001e06097220 */ /* 0x080fe40000410000 */
[C---:B------:R-:W-:Y:S01]  /*2c830*/  IMAD.U32 R26, R17.reuse, 0x10000, RZ ;  /* 0x00010000111a7824 */ /* 0x040fe200078e00ff */
[----:B------:R-:W-:Y:S01]  /*2c840*/  LOP3.LUT R17, R17, 0xffff0000, RZ, 0xc0, !PT ;  /* 0xffff000011117812 */ /* 0x000fe200078ec0ff */
[C---:B------:R-:W-:Y:S02]  /*2c850*/  FMUL.FTZ R6, R4.reuse, R19 ;  /* 0x0000001304067220 */ /* 0x040fe40000410000 */
[----:B------:R-:W-:Y:S02]  /*2c860*/  FFMA.FTZ R30, R27, R30, -R11 ;  /* 0x0000001e1b1e7223 */ /* 0x000fe4000001080b */
[----:B------:R-:W-:-:S02]  /*2c870*/  FMUL.FTZ R4, R4, R13 ;  /* 0x0000000d04047220 */ /* 0x000fc40000410000 */
[----:B------:R-:W-:Y:S02]  /*2c880*/  FFMA.FTZ R27, R27, R23, R9 ;  /* 0x000000171b1b7223 */ /* 0x000fe40000010009 */
[C---:B------:R-:W-:Y:S01]  /*2c890*/  FFMA.FTZ R23, R26.reuse, R13, -R6 ;  /* 0x0000000d1a177223 */ /* 0x040fe20000010806 */
[----:B------:R-:W-:Y:S01]  /*2c8a0*/  LOP3.LUT R13, R29, 0xffff0000, RZ, 0xc0, !PT ;  /* 0xffff00001d0d7812 */ /* 0x000fe200078ec0ff */
[----:B------:R-:W-:Y:S02]  /*2c8b0*/  FFMA.FTZ R26, R26, R19, R4 ;  /* 0x000000131a1a7223 */ /* 0x000fe40000010004 */
[----:B------:R-:W-:Y:S02]  /*2c8c0*/  FMUL.FTZ R4, R8, R36 ;  /* 0x0000002408047220 */ /* 0x000fe40000410000 */
[C---:B------:R-:W-:Y:S01]  /*2c8d0*/  IMAD.U32 R19, R25.reuse, 0x10000, RZ ;  /* 0x0001000019137824 */ /* 0x040fe200078e00ff */
[----:B------:R-:W-:Y:S01]  /*2c8e0*/  LOP3.LUT R25, R25, 0xffff0000, RZ, 0xc0, !PT ;  /* 0xffff000019197812 */ /* 0x000fe200078ec0ff */
[C---:B------:R-:W-:Y:S01]  /*2c8f0*/  IMAD.U32 R22, R21.reuse, 0x10000, RZ ;  /* 0x0001000015167824 */ /* 0x040fe200078e00ff */
[----:B------:R-:W-:Y:S01]  /*2c900*/  LOP3.LUT R21, R21, 0xffff0000, RZ, 0xc0, !PT ;  /* 0xffff000015157812 */ /* 0x000fe200078ec0ff */
[C---:B------:R-:W-:Y:S01]  /*2c910*/  IMAD.U32 R28, R20.reuse, 0x10000, RZ ;  /* 0x00010000141c7824 */ /* 0x040fe200078e00ff */
[----:B------:R-:W-:Y:S01]  /*2c920*/  LOP3.LUT R20, R20, 0xffff0000, RZ, 0xc0, !PT ;  /* 0xffff000014147812 */ /* 0x000fe200078ec0ff */
[----:B------:R-:W-:-:S02]  /*2c930*/  FMUL.FTZ R8, R8, R13 ;  /* 0x0000000d08087220 */ /* 0x000fc40000410000 */
[C---:B------:R-:W-:Y:S01]  /*2c940*/  IMAD.U32 R11, R24.reuse, 0x10000, RZ ;  /* 0x00010000180b7824 */ /* 0x040fe200078e00ff */
[----:B------:R-:W-:Y:S01]  /*2c950*/  LOP3.LUT R24, R24, 0xffff0000, RZ, 0xc0, !PT ;  /* 0xffff000018187812 */ /* 0x000fe200078ec0ff */
[----:B------:R-:W-:Y:S02]  /*2c960*/  FFMA.FTZ R13, R17, R13, -R4 ;  /* 0x0000000d110d7223 */ /* 0x000fe40000010804 */
[C---:B------:R-:W-:Y:S02]  /*2c970*/  FMUL.FTZ R6, R3.reuse, R22 ;  /* 0x0000001603067220 */ /* 0x040fe40000410000 */
[----:B------:R-:W-:Y:S02]  /*2c980*/  FMUL.FTZ R4, R3, R19 ;  /* 0x0000001303047220 */ /* 0x000fe40000410000 */
[C---:B------:R-:W-:Y:S02]  /*2c990*/  FMUL.FTZ R3, R0.reuse, R28 ;  /* 0x0000001c00037220 */ /* 0x040fe40000410000 */
[----:B------:R-:W-:-:S02]  /*2c9a0*/  FMUL.FTZ R0, R0, R11 ;  /* 0x0000000b00007220 */ /* 0x000fc40000410000 */
[----:B------:R-:W-:Y:S02]  /*2c9b0*/  FFMA.FTZ R3, R14, R11, -R3 ;  /* 0x0000000b0e037223 */ /* 0x000fe40000010803 */
[----:B------:R-:W-:Y:S02]  /*2c9c0*/  FFMA.FTZ R6, R16, R19, -R6 ;  /* 0x0000001310067223 */ /* 0x000fe40000010806 */
[----:B------:R-:W-:Y:S02]  /*2c9d0*/  FFMA.FTZ R14, R14, R28, R0 ;  /* 0x0000001c0e0e7223 */ /* 0x000fe40000010000 */
[----:B------:R-:W-:Y:S02]  /*2c9e0*/  FMUL.FTZ R0, R2, R21 ;  /* 0x0000001502007220 */ /* 0x000fe40000410000 */
[----:B------:R-:W-:Y:S02]  /*2c9f0*/  FMUL.FTZ R19, R10, R20 ;  /* 0x000000140a137220 */ /* 0x000fe40000410000 */
[----:B------:R-:W-:-:S02]  /*2ca00*/  FMUL.FTZ R2, R2, R25 ;  /* 0x0000001902027220 */ /* 0x000fc40000410000 */
[-C--:B------:R-:W-:Y:S02]  /*2ca10*/  FMUL.FTZ R11, R10, R24.reuse ;  /* 0x000000180a0b7220 */ /* 0x080fe40000410000 */
[----:B------:R-:W-:Y:S02]  /*2ca20*/  FFMA.FTZ R0, R15, R25, -R0 ;  /* 0x000000190f007223 */ /* 0x000fe40000010800 */
[----:B------:R-:W-:Y:S02]  /*2ca30*/  FFMA.FTZ R19, R18, R24, -R19 ;  /* 0x0000001812137223 */ /* 0x000fe40000010813 */
[----:B------:R-:W-:Y:S01]  /*2ca40*/  FFMA.FTZ R9, R17, R36, R8 ;  /* 0x0000002411097223 */ /* 0x000fe20000010008 */
[----:B------:R-:W-:Y:S01]  /*2ca50*/  F2FP.BF16.PACK_AB R17, R13, R23 ;  /* 0x000000170d11723e */ /* 0x000fe200000010ff */
[----:B------:R-:W-:Y:S01]  /*2ca60*/  FFMA.FTZ R4, R16, R22, R4 ;  /* 0x0000001610047223 */ /* 0x000fe20000010004 */
[----:B------:R-:W-:Y:S01]  /*2ca70*/  F2FP.BF16.PACK_AB R16, R30, R37 ;  /* 0x000000251e10723e */ /* 0x000fe200000010ff */
[----:B------:R-:W-:Y:S01]  /*2ca80*/  FFMA.FTZ R10, R15, R21, R2 ;  /* 0x000000150f0a7223 */ /* 0x000fe20000010002 */
[----:B------:R-:W-:Y:S01]  /*2ca90*/  F2FP.BF16.PACK_AB R19, R19, R3 ;  /* 0x000000031313723e */ /* 0x000fe200000010ff */
[----:B------:R-:W-:Y:S01]  /*2caa0*/  FFMA.FTZ R11, R18, R20, R11 ;  /* 0x00000014120b7223 */ /* 0x000fe2000001000b */
[----:B------:R-:W-:Y:S01]  /*2cab0*/  F2FP.BF16.PACK_AB R18, R0, R6 ;  /* 0x000000060012723e */ /* 0x000fe200000010ff */
[----:B------:R-:W-:Y:S01]  /*2cac0*/  IMAD.MOV.U32 R2, RZ, RZ, R130 ;  /* 0x000000ffff027224 */ /* 0x000fe200078e0082 */
[----:B------:R-:W-:Y:S01]  /*2cad0*/  F2FP.BF16.PACK_AB R8, R27, R31 ;  /* 0x0000001f1b08723e */ /* 0x000fe200000010ff */
[----:B------:R-:W-:Y:S01]  /*2cae0*/  IMAD.MOV.U32 R3, RZ, RZ, 0x0 ;  /* 0x00000000ff037424 */ /* 0x000fe200078e00ff */
[----:B------:R-:W-:Y:S01]  /*2caf0*/  F2FP.BF16.PACK_AB R9, R9, R26 ;  /* 0x0000001a0909723e */ /* 0x000fe200000010ff */
[----:B------:R1:W-:Y:S01]  /*2cb00*/  ST.E.128 [R34.64], R16 ;  /* 0x0000001022007985 */ /* 0x0003e2000c101d04 */
[----:B------:R-:W-:-:S02]  /*2cb10*/  F2FP.BF16.PACK_AB R10, R10, R4 ;  /* 0x000000040a0a723e */ /* 0x000fc400000010ff */
[----:B------:R-:W-:-:S05]  /*2cb20*/  F2FP.BF16.PACK_AB R11, R11, R14 ;  /* 0x0000000e0b0b723e */ /* 0x000fca00000010ff */
[----:B------:R1:W-:Y:S01]  /*2cb30*/  ST.E.128 [R32.64], R8 ;  /* 0x0000000820007985 */ /* 0x0003e2000c101d04 */
[----:B------:R-:W-:Y:S05]  /*2cb40*/  RET.REL.NODEC R2 `(_ZN7cutlass13device_kernelIN5flash19enable_sm80_to_sm89INS1_16FlashAttnFwdSm80INS1_25CollectiveMainloopFwdSm80ILi8ELi1ELb0EN4cute5tupleIJNS5_1CILi128EEENS7_ILi48EEENS7_ILi256EEEEEELi256ENS_10bfloat16_tEfNS_4arch4Sm80ELb0ELb1ELb1ELb1ELb1ELb1ELb1ELb1EEENS1_21CollectiveEpilogueFwdINS6_IJS8_SA_S9_EEENS6_IJNS7_ILi1EEESI_SI_EEESC_SE_Li256ELb1ELb1ELb1ELb0EEENS1_36VarlenDynamicPersistentTileSchedulerILi128ELi48ELi256ELi256ELb1ELb1ELb0ELb1ELb0ELb1EEEEEEEEEvNT_6ParamsE) ;  /* 0xfffd34b002007950 */ /* 0x000fea0003c3ffff */
.L_x_2585:
[----:B------:R-:W-:Y:S01]  /*2cb50*/  IMAD.MOV.U32 R235, RZ, RZ, R32 ;  /* 0x000000ffffeb7224 */ /* 0x000fe200078e0020 */
[----:B------:R-:W-:Y:S01]  /*2cb60*/  MOV R2, RZ ;  /* 0x000000ff00027202 */ /* 0x000fe20000000f00 */
[----:B------:R-:W-:Y:S01]  /*2cb70*/  IMAD.MOV.U32 R236, RZ, RZ, 0x181f ;  /* 0x0000181fffec7424 */ /* 0x000fe200078e00ff */
[----:B------:R-:W-:Y:S02]  /*2cb80*/  MOV R3, 0x2cba0 ;  /* 0x0002cba000037802 */ /* 0x000fe40000000f00 */
[----:B------:R-:W-:Y:S05]  /*2cb90*/  CALL.REL.NOINC `($__internal_40_$__cuda_sm70_shflsync_idx_p) ;  /* 0x00000d5000007944 */ /* 0x000fea0003c00000 */
[----:B------:R-:W-:Y:S01]  /*2cba0*/  MOV R6, R237 ;  /* 0x000000ed00067202 */ /* 0x000fe20000000f00 */
[----:B------:R-:W-:Y:S05]  /*2cbb0*/  BRA `(.L_x_2659) ;  /* 0xffff640000007947 */ /* 0x000fea000383ffff */
.L_x_2586:
[----:B------:R-:W-:Y:S01]  /*2cbc0*/  IMAD.MOV.U32 R235, RZ, RZ, R33 ;  /* 0x000000ffffeb7224 */ /* 0x000fe200078e0021 */
[----:B------:R-:W-:Y:S01]  /*2cbd0*/  MOV R2, RZ ;  /* 0x000000ff00027202 */ /* 0x000fe20000000f00 */
[----:B------:R-:W-:Y:S01]  /*2cbe0*/  IMAD.MOV.U32 R236, RZ, RZ, 0x181f ;  /* 0x0000181fffec7424 */ /* 0x000fe200078e00ff */
[----:B------:R-:W-:Y:S02]  /*2cbf0*/  MOV R3, 0x2cc10 ;  /* 0x0002cc1000037802 */ /* 0x000fe40000000f00 */
[----:B-12---:R-:W-:Y:S05]  /*2cc00*/  CALL.REL.NOINC `($__internal_40_$__cuda_sm70_shflsync_idx_p) ;  /* 0x00000ce000007944 */ /* 0x006fea0003c00000 */
[----:B------:R-:W-:Y:S01]  /*2cc10*/  IMAD.MOV.U32 R235, RZ, RZ, R26 ;  /* 0x000000ffffeb7224 */ /* 0x000fe200078e001a */
[----:B------:R-:W-:Y:S01]  /*2cc20*/  MOV R2, RZ ;  /* 0x000000ff00027202 */ /* 0x000fe20000000f00 */
[----:B------:R-:W-:Y:S01]  /*2cc30*/  IMAD.MOV.U32 R236, RZ, RZ, 0x181f ;  /* 0x0000181fffec7424 */ /* 0x000fe200078e00ff */
[----:B------:R-:W-:Y:S01]  /*2cc40*/  MOV R8, R237 ;  /* 0x000000ed00087202 */ /* 0x000fe20000000f00 */
[----:B------:R-:W-:Y:S01]  /*2cc50*/  IMAD.MOV.U32 R9, RZ, RZ, R6 ;  /* 0x000000ffff097224 */ /* 0x000fe200078e0006 */
[----:B------:R-:W-:-:S02]  /*2cc60*/  MOV R3, 0x2cc80 ;  /* 0x0002cc8000037802 */ /* 0x000fc40000000f00 */
[----:B------:R-:W-:Y:S05]  /*2cc70*/  CALL.REL.NOINC `($__internal_40_$__cuda_sm70_shflsync_idx_p) ;  /* 0x00000c7000007944 */ /* 0x000fea0003c00000 */
[----:B------:R-:W-:Y:S01]  /*2cc80*/  IMAD.MOV.U32 R10, RZ, RZ, R237 ;  /* 0x000000ffff0a7224 */ /* 0x000fe200078e00ed */
[----:B------:R-:W-:Y:S01]  /*2cc90*/  MOV R2, RZ ;  /* 0x000000ff00027202 */ /* 0x000fe20000000f00 */
[----:B------:R-:W-:Y:S01]  /*2cca0*/  IMAD.MOV.U32 R235, RZ, RZ, R34 ;  /* 0x000000ffffeb7224 */ /* 0x000fe200078e0022 */
[----:B------:R-:W-:-:S02]  /*2ccb0*/  MOV R236, 0x181f ;  /* 0x0000181f00ec7802 */ /* 0x000fc40000000f00 */
[----:B------:R-:W-:Y:S02]  /*2ccc0*/  MOV R3, 0x2cce0 ;  /* 0x0002cce000037802 */ /* 0x000fe40000000f00 */
[----:B------:R-:W-:Y:S05]  /*2ccd0*/  CALL.REL.NOINC `($__internal_40_$__cuda_sm70_shflsync_idx_p) ;  /* 0x00000c1000007944 */ /* 0x000fea0003c00000 */
[----:B------:R-:W-:Y:S01]  /*2cce0*/  MOV R2, R237 ;  /* 0x000000ed00027202 */ /* 0x000fe20000000f00 */
[----:B------:R-:W-:Y:S05]  /*2ccf0*/  BRA `(.L_x_2660) ;  /* 0xffff631000007947 */ /* 0x000fea000383ffff */
.L_x_2589:
[----:B------:R-:W-:Y:S01]  /*2cd00*/  IMAD.MOV.U32 R235, RZ, RZ, R32 ;  /* 0x000000ffffeb7224 */ /* 0x000fe200078e0020 */
[----:B------:R-:W-:Y:S01]  /*2cd10*/  MOV R2, 0x1 ;  /* 0x0000000100027802 */ /* 0x000fe20000000f00 */
[----:B------:R-:W-:Y:S01]  /*2cd20*/  IMAD.MOV.U32 R236, RZ, RZ, 0x181f ;  /* 0x0000181fffec7424 */ /* 0x000fe200078e00ff */
[----:B------:R-:W-:Y:S02]  /*2cd30*/  MOV R3, 0x2cd50 ;  /* 0x0002cd5000037802 */ /* 0x000fe40000000f00 */
[----:B---3--:R-:W-:Y:S05]  /*2cd40*/  CALL.REL.NOINC `($__internal_40_$__cuda_sm70_shflsync_idx_p) ;  /* 0x00000ba000007944 */ /* 0x008fea0003c00000 */
[----:B------:R-:W-:Y:S01]  /*2cd50*/  IMAD.MOV.U32 R6, RZ, RZ, R237 ;  /* 0x000000ffff067224 */ /* 0x000fe200078e00ed */
[----:B------:R-:W-:Y:S01]  /*2cd60*/  MOV R2, 0x1 ;  /* 0x0000000100027802 */ /* 0x000fe20000000f00 */
[----:B------:R-:W-:Y:S01]  /*2cd70*/  IMAD.MOV.U32 R235, RZ, RZ, R33 ;  /* 0x000000ffffeb7224 */ /* 0x000fe200078e0021 */
[----:B------:R-:W-:Y:S02]  /*2cd80*/  MOV R236, 0x181f ;  /* 0x0000181f00ec7802 */ /* 0x000fe40000000f00 */
[----:B------:R-:W-:Y:S02]  /*2cd90*/  MOV R3, 0x2cdb0 ;  /* 0x0002cdb000037802 */ /* 0x000fe40000000f00 */
[----:B------:R-:W-:Y:S05]  /*2cda0*/  CALL.REL.NOINC `($__internal_40_$__cuda_sm70_shflsync_idx_p) ;  /* 0x00000b4000007944 */ /* 0x000fea0003c00000 */
[----:B------:R-:W-:Y:S01]  /*2cdb0*/  IMAD.MOV.U32 R235, RZ, RZ, R26 ;  /* 0x000000ffffeb7224 */ /* 0x000fe200078e001a */
[----:B------:R-:W-:Y:S01]  /*2cdc0*/  MOV R2, 0x1 ;  /* 0x0000000100027802 */ /* 0x000fe20000000f00 */
[----:B------:R-:W-:Y:S01]  /*2cdd0*/  IMAD.MOV.U32 R236, RZ, RZ, 0x181f ;  /* 0x0000181fffec7424 */ /* 0x000fe200078e00ff */
[----:B------:R-:W-:Y:S01]  /*2cde0*/  MOV R8, R237 ;  /* 0x000000ed00087202 */ /* 0x000fe20000000f00 */
[----:B------:R-:W-:Y:S01]  /*2cdf0*/  IMAD.MOV.U32 R9, RZ, RZ, R6 ;  /* 0x000000ffff097224 */ /* 0x000fe200078e0006 */
[----:B------:R-:W-:-:S02]  /*2ce00*/  MOV R3, 0x2ce20 ;  /* 0x0002ce2000037802 */ /* 0x000fc40000000f00 */
[----:B------:R-:W-:Y:S05]  /*2ce10*/  CALL.REL.NOINC `($__internal_40_$__cuda_sm70_shflsync_idx_p) ;  /* 0x00000ad000007944 */ /* 0x000fea0003c00000 */
        /* <DEDUP_REMOVED lines=8> */
.L_x_2592:
[----:B------:R-:W-:Y:S01]  /*2cea0*/  IMAD.MOV.U32 R235, RZ, RZ, R32 ;  /* 0x000000ffffeb7224 */ /* 0x000fe200078e0020 */
[----:B------:R-:W-:Y:S01]  /*2ceb0*/  MOV R2, 0x2 ;  /* 0x0000000200027802 */ /* 0x000fe20000000f00 */
[----:B------:R-:W-:Y:S01]  /*2cec0*/  IMAD.MOV.U32 R236, RZ, RZ, 0x181f ;  /* 0x0000181fffec7424 */ /* 0x000fe200078e00ff */
[----:B------:R-:W-:Y:S02]  /*2ced0*/  MOV R3, 0x2cef0 ;  /* 0x0002cef000037802 */ /* 0x000fe40000000f00 */
[----:B--2---:R-:W-:Y:S05]  /*2cee0*/  CALL.REL.NOINC `($__internal_40_$__cuda_sm70_shflsync_idx_p) ;  /* 0x00000a0000007944 */ /* 0x004fea0003c00000 */
[----:B------:R-:W-:Y:S01]  /*2cef0*/  MOV R6, R237 ;  /* 0x000000ed00067202 */ /* 0x000fe20000000f00 */
[----:B------:R-:W-:Y:S05]  /*2cf00*/  BRA `(.L_x_2662) ;  /* 0xffff6b9000007947 */ /* 0x000fea000383ffff */
.L_x_2593:
[----:B------:R-:W-:Y:S01]  /*2cf10*/  IMAD.MOV.U32 R235, RZ, RZ, R33 ;  /* 0x000000ffffeb7224 */ /* 0x000fe200078e0021 */
[----:B------:R-:W-:Y:S01]  /*2cf20*/  MOV R2, 0x2 ;  /* 0x0000000200027802 */ /* 0x000fe20000000f00 */
[----:B------:R-:W-:Y:S01]  /*2cf30*/  IMAD.MOV.U32 R236, RZ, RZ, 0x181f ;  /* 0x0000181fffec7424 */ /* 0x000fe200078e00ff */
[----:B------:R-:W-:Y:S02]  /*2cf40*/  MOV R3, 0x2cf60 ;  /* 0x0002cf6000037802 */ /* 0x000fe40000000f00 */
[----:B-123--:R-:W-:Y:S05]  /*2cf50*/  CALL.REL.NOINC `($__internal_40_$__cuda_sm70_shflsync_idx_p) ;  /* 0x0000099000007944 */ /* 0x00efea0003c00000 */
        /* <DEDUP_REMOVED lines=15> */
.L_x_2596:
[----:B------:R-:W-:Y:S01]  /*2d050*/  IMAD.MOV.U32 R235, RZ, RZ, R32 ;  /* 0x000000ffffeb7224 */ /* 0x000fe200078e0020 */
[----:B------:R-:W-:Y:S01]  /*2d060*/  MOV R2, 0x3 ;  /* 0x0000000300027802 */ /* 0x000fe20000000f00 */
[----:B------:R-:W-:Y:S01]  /*2d070*/  IMAD.MOV.U32 R236, RZ, RZ, 0x181f ;  /* 0x0000181fffec7424 */ /* 0x000fe200078e00ff */
[----:B------:R-:W-:Y:S02]  /*2d080*/  MOV R3, 0x2d0a0 ;  /* 0x0002d0a000037802 */ /* 0x000fe40000000f00 */
[----:B----4-:R-:W-:Y:S05]  /*2d090*/  CALL.REL.NOINC `($__internal_40_$__cuda_sm70_shflsync_idx_p) ;  /* 0x0000085000007944 */ /* 0x010fea0003c00000 */
[----:B------:R-:W-:Y:S01]  /*2d0a0*/  MOV R9, R237 ;  /* 0x000000ed00097202 */ /* 0x000fe20000000f00 */
[----:B------:R-:W-:Y:S05]  /*2d0b0*/  BRA `(.L_x_2664) ;  /* 0xffff6f8000007947 */ /* 0x000fea000383ffff */
.L_x_2597:
[----:B------:R-:W-:Y:S01]  /*2d0c0*/  IMAD.MOV.U32 R235, RZ, RZ, R33 ;  /* 0x000000ffffeb7224 */ /* 0x000fe200078e0021 */
[----:B------:R-:W-:Y:S01]  /*2d0d0*/  MOV R2, 0x3 ;  /* 0x0000000300027802 */ /* 0x000fe20000000f00 */
[----:B------:R-:W-:Y:S01]  /*2d0e0*/  IMAD.MOV.U32 R236, RZ, RZ, 0x181f ;  /* 0x0000181fffec7424 */ /* 0x000fe200078e00ff */
[----:B------:R-:W-:Y:S02]  /*2d0f0*/  MOV R3, 0x2d110 ;  /* 0x0002d11000037802 */ /* 0x000fe40000000f00 */
[----:B-12-4-:R-:W-:Y:S05]  /*2d100*/  CALL.REL.NOINC `($__internal_40_$__cuda_sm70_shflsync_idx_p) ;  /* 0x000007e000007944 */ /* 0x016fea0003c00000 */
[----:B------:R-:W-:Y:S01]  /*2d110*/  IMAD.MOV.U32 R235, RZ, RZ, R26 ;  /* 0x000000ffffeb7224 */ /* 0x000fe200078e001a */
[----:B------:R-:W-:Y:S01]  /*2d120*/  MOV R236, 0x181f ;  /* 0x0000181f00ec7802 */ /* 0x000fe20000000f00 */
[----:B------:R-:W-:Y:S01]  /*2d130*/  IMAD.MOV.U32 R2, RZ, RZ, 0x3 ;  /* 0x00000003ff027424 */ /* 0x000fe200078e00ff */
[----:B------:R-:W-:-:S02]  /*2d140*/  MOV R8, R237 ;  /* 0x000000ed00087202 */ /* 0x000fc40000000f00 */
[----:B------:R-:W-:Y:S02]  /*2d150*/  MOV R3, 0x2d170 ;  /* 0x0002d17000037802 */ /* 0x000fe40000000f00 */
[----:B------:R-:W-:Y:S05]  /*2d160*/  CALL.REL.NOINC `($__internal_40_$__cuda_sm70_shflsync_idx_p) ;  /* 0x0000078000007944 */ /* 0x000fea0003c00000 */
[----:B------:R-:W-:Y:S01]  /*2d170*/  IMAD.MOV.U32 R10, RZ, RZ, R237 ;  /* 0x000000ffff0a7224 */ /* 0x000fe200078e00ed */
[----:B------:R-:W-:Y:S01]  /*2d180*/  MOV R2, 0x3 ;  /* 0x0000000300027802 */ /* 0x000fe20000000f00 */
[----:B------:R-:W-:Y:S01]  /*2d190*/  IMAD.MOV.U32 R235, RZ, RZ, R34 ;  /* 0x000000ffffeb7224 */ /* 0x000fe200078e0022 */
[----:B------:R-:W-:Y:S02]  /*2d1a0*/  MOV R236, 0x181f ;  /* 0x0000181f00ec7802 */ /* 0x000fe40000000f00 */
[----:B------:R-:W-:Y:S02]  /*2d1b0*/  MOV R3, 0x2d1d0 ;  /* 0x0002d1d000037802 */ /* 0x000fe40000000f00 */
[----:B------:R-:W-:Y:S05]  /*2d1c0*/  CALL.REL.NOINC `($__internal_40_$__cuda_sm70_shflsync_idx_p) ;  /* 0x0000072000007944 */ /* 0x000fea0003c00000 */
[----:B------:R-:W-:Y:S01]  /*2d1d0*/  MOV R2, R237 ;  /* 0x000000ed00027202 */ /* 0x000fe20000000f00 */
[----:B------:R-:W-:Y:S05]  /*2d1e0*/  BRA `(.L_x_2665) ;  /* 0xffff6e9000007947 */ /* 0x000fea000383ffff */
.L_x_2630:
[----:B------:R-:W-:Y:S01]  /*2d1f0*/  IMAD.MOV.U32 R235, RZ, RZ, R25 ;  /* 0x000000ffffeb7224 */ /* 0x000fe200078e0019 */
[----:B------:R-:W-:Y:S01]  /*2d200*/  MOV R2, RZ ;  /* 0x000000ff00027202 */ /* 0x000fe20000000f00 */
[----:B------:R-:W-:Y:S01]  /*2d210*/  IMAD.MOV.U32 R236, RZ, RZ, 0x181f ;  /* 0x0000181fffec7424 */ /* 0x000fe200078e00ff */
[----:B------:R-:W-:Y:S02]  /*2d220*/  MOV R3, 0x2d240 ;  /* 0x0002d24000037802 */ /* 0x000fe40000000f00 */
[----:B------:R-:W-:Y:S05]  /*2d230*/  CALL.REL.NOINC `($__internal_40_$__cuda_sm70_shflsync_idx_p) ;  /* 0x000006b000007944 */ /* 0x000fea0003c00000 */
[----:B------:R-:W-:Y:S01]  /*2d240*/  MOV R4, R237 ;  /* 0x000000ed00047202 */ /* 0x000fe20000000f00 */
[----:B------:R-:W-:Y:S05]  /*2d250*/  BRA `(.L_x_2666) ;  /* 0xffffaa2000007947 */ /* 0x000fea000383ffff */
.L_x_2631:
[----:B------:R-:W-:Y:S01]  /*2d260*/  IMAD.MOV.U32 R235, RZ, RZ, R26 ;  /* 0x000000ffffeb7224 */ /* 0x000fe200078e001a */
[----:B------:R-:W-:Y:S01]  /*2d270*/  MOV R2, RZ ;  /* 0x000000ff00027202 */ /* 0x000fe20000000f00 */
[----:B------:R-:W-:Y:S01]  /*2d280*/  IMAD.MOV.U32 R236, RZ, RZ, 0x181f ;  /* 0x0000181fffec7424 */ /* 0x000fe200078e00ff */
[----:B------:R-:W-:-:S02]  /*2d290*/  MOV R3, 0x2d2b0 ;  /* 0x0002d2b000037802 */ /* 0x000fc40000000f00 */
        /* <DEDUP_REMOVED lines=16> */
.L_x_2634:
[----:B------:R-:W-:Y:S01]  /*2d3a0*/  IMAD.MOV.U32 R235, RZ, RZ, R25 ;  /* 0x000000ffffeb7224 */ /* 0x000fe200078e0019 */
[----:B------:R-:W-:Y:S01]  /*2d3b0*/  MOV R2, 0x1 ;  /* 0x0000000100027802 */ /* 0x000fe20000000f00 */
[----:B------:R-:W-:Y:S01]  /*2d3c0*/  IMAD.MOV.U32 R236, RZ, RZ, 0x181f ;  /* 0x0000181fffec7424 */ /* 0x000fe200078e00ff */
[----:B------:R-:W-:Y:S02]  /*2d3d0*/  MOV R3, 0x2d3f0 ;  /* 0x0002d3f000037802 */ /* 0x000fe40000000f00 */
[----:B---34-:R-:W-:Y:S05]  /*2d3e0*/  CALL.REL.NOINC `($__internal_40_$__cuda_sm70_shflsync_idx_p) ;  /* 0x0000050000007944 */ /* 0x018fea0003c00000 */
        /* <DEDUP_REMOVED lines=20> */
.L_x_2637:
[----:B------:R-:W-:Y:S01]  /*2d530*/  IMAD.MOV.U32 R235, RZ, RZ, R25 ;  /* 0x000000ffffeb7224 */ /* 0x000fe200078e0019 */
[----:B------:R-:W-:Y:S01]  /*2d540*/  MOV R2, 0x2 ;  /* 0x0000000200027802 */ /* 0x000fe20000000f00 */
[----:B------:R-:W-:Y:S01]  /*2d550*/  IMAD.MOV.U32 R236, RZ, RZ, 0x181f ;  /* 0x0000181fffec7424 */ /* 0x000fe200078e00ff */
[----:B------:R-:W-:Y:S02]  /*2d560*/  MOV R3, 0x2d580 ;  /* 0x0002d58000037802 */ /* 0x000fe40000000f00 */
[----:B----4-:R-:W-:Y:S05]  /*2d570*/  CALL.REL.NOINC `($__internal_40_$__cuda_sm70_shflsync_idx_p) ;  /* 0x0000037000007944 */ /* 0x010fea0003c00000 */
[----:B------:R-:W-:Y:S01]  /*2d580*/  MOV R4, R237 ;  /* 0x000000ed00047202 */ /* 0x000fe20000000f00 */
[----:B------:R-:W-:Y:S05]  /*2d590*/  BRA `(.L_x_2669) ;  /* 0xffffaf6000007947 */ /* 0x000fea000383ffff */
.L_x_2638:
[----:B------:R-:W-:Y:S01]  /*2d5a0*/  IMAD.MOV.U32 R235, RZ, RZ, R26 ;  /* 0x000000ffffeb7224 */ /* 0x000fe200078e001a */
[----:B------:R-:W-:Y:S01]  /*2d5b0*/  MOV R2, 0x2 ;  /* 0x0000000200027802 */ /* 0x000fe20000000f00 */
[----:B------:R-:W-:Y:S01]  /*2d5c0*/  IMAD.MOV.U32 R236, RZ, RZ, 0x181f ;  /* 0x0000181fffec7424 */ /* 0x000fe200078e00ff */
[----:B------:R-:W-:-:S02]  /*2d5d0*/  MOV R3, 0x2d5f0 ;  /* 0x0002d5f000037802 */ /* 0x000fc40000000f00 */
[----:B-12-4-:R-:W-:Y:S05]  /*2d5e0*/  CALL.REL.NOINC `($__internal_40_$__cuda_sm70_shflsync_idx_p) ;  /* 0x0000030000007944 */ /* 0x016fea0003c00000 */
        /* <DEDUP_REMOVED lines=15> */
.L_x_2641:
[----:B------:R-:W-:Y:S01]  /*2d6e0*/  IMAD.MOV.U32 R235, RZ, RZ, R25 ;  /* 0x000000ffffeb7224 */ /* 0x000fe200078e0019 */
[----:B------:R-:W-:Y:S01]  /*2d6f0*/  MOV R2, 0x3 ;  /* 0x0000000300027802 */ /* 0x000fe20000000f00 */
[----:B------:R-:W-:Y:S01]  /*2d700*/  IMAD.MOV.U32 R236, RZ, RZ, 0x181f ;  /* 0x0000181fffec7424 */ /* 0x000fe200078e00ff */
[----:B------:R-:W-:Y:S02]  /*2d710*/  MOV R3, 0x2d730 ;  /* 0x0002d73000037802 */ /* 0x000fe40000000f00 */
[----:B---34-:R-:W-:Y:S05]  /*2d720*/  CALL.REL.NOINC `($__internal_40_$__cuda_sm70_shflsync_idx_p) ;  /* 0x000001c000007944 */ /* 0x018fea0003c00000 */
[----:B------:R-:W-:Y:S01]  /*2d730*/  MOV R4, R237 ;  /* 0x000000ed00047202 */ /* 0x000fe20000000f00 */
[----:B------:R-:W-:Y:S05]  /*2d740*/  BRA `(.L_x_2671) ;  /* 0xffffb23000007947 */ /* 0x000fea000383ffff */
.L_x_2642:
[----:B------:R-:W-:Y:S01]  /*2d750*/  IMAD.MOV.U32 R235, RZ, RZ, R26 ;  /* 0x000000ffffeb7224 */ /* 0x000fe200078e001a */
[----:B------:R-:W-:Y:S01]  /*2d760*/  MOV R2, 0x3 ;  /* 0x0000000300027802 */ /* 0x000fe20000000f00 */
[----:B------:R-:W-:Y:S01]  /*2d770*/  IMAD.MOV.U32 R236, RZ, RZ, 0x181f ;  /* 0x0000181fffec7424 */ /* 0x000fe200078e00ff */
[----:B------:R-:W-:Y:S02]  /*2d780*/  MOV R3, 0x2d7a0 ;  /* 0x0002d7a000037802 */ /* 0x000fe40000000f00 */
[----:B-1234-:R-:W-:Y:S05]  /*2d790*/  CALL.REL.NOINC `($__internal_40_$__cuda_sm70_shflsync_idx_p) ;  /* 0x0000015000007944 */ /* 0x01efea0003c00000 */
        /* <DEDUP_REMOVED lines=15> */
        .weak           $__internal_39_$__cuda_sm70_shflsync_bfly_p
        .type           $__internal_39_$__cuda_sm70_shflsync_bfly_p,@function
        .size           $__internal_39_$__cuda_sm70_shflsync_bfly_p,($__internal_40_$__cuda_sm70_shflsync_idx_p - $__internal_39_$__cuda_sm70_shflsync_bfly_p)
$__internal_39_$__cuda_sm70_shflsync_bfly_p:
[----:B------:R-:W-:Y:S02]  /*2d890*/  MOV R184, 0x1f ;  /* 0x0000001f00b87802 */ /* 0x000fe40000000f00 */
[----:B------:R-:W-:-:S04]  /*2d8a0*/  MOV R185, 0xffffffff ;  /* 0xffffffff00b97802 */ /* 0x000fc80000000f00 */
[----:B------:R-:W-:Y:S04]  /*2d8b0*/  WARPSYNC R185 ;  /* 0x000000b900007348 */ /* 0x000fe80003800000 */
[----:B------:R1:W2:Y:S02]  /*2d8c0*/  SHFL.BFLY PT, R184, R0, R3, R184 ;  /* 0x0c00000300b87389 */ /* 0x0002a400000e00b8 */
[----:B-1----:R-:W-:-:S04]  /*2d8d0*/  MOV R3, 0x0 ;  /* 0x0000000000037802 */ /* 0x002fc80000000f00 */
[----:B--2---:R-:W-:Y:S05]  /*2d8e0*/  RET.REL.NODEC R2 `(_ZN7cutlass13device_kernelIN5flash19enable_sm80_to_sm89INS1_16FlashAttnFwdSm80INS1_25CollectiveMainloopFwdSm80ILi8ELi1ELb0EN4cute5tupleIJNS5_1CILi128EEENS7_ILi48EEENS7_ILi256EEEEEELi256ENS_10bfloat16_tEfNS_4arch4Sm80ELb0ELb1ELb1ELb1ELb1ELb1ELb1ELb1EEENS1_21CollectiveEpilogueFwdINS6_IJS8_SA_S9_EEENS6_IJNS7_ILi1EEESI_SI_EEESC_SE_Li256ELb1ELb1ELb1ELb0EEENS1_36VarlenDynamicPersistentTileSchedulerILi128ELi48ELi256ELi256ELb1ELb1ELb0ELb1ELb0ELb1EEEEEEEEEvNT_6ParamsE) ;  /* 0xfffd271002007950 */ /* 0x004fea0003c3ffff */
        .weak           $__internal_40_$__cuda_sm70_shflsync_idx_p
        .type           $__internal_40_$__cuda_sm70_shflsync_idx_p,@function
        .size           $__internal_40_$__cuda_sm70_shflsync_idx_p,($__internal_41_$__cuda_sm70_shflsync_up_p - $__internal_40_$__cuda_sm70_shflsync_idx_p)
$__internal_40_$__cuda_sm70_shflsync_idx_p:
[----:B------:R-:W-:-:S04]  /*2d8f0*/  MOV R237, 0xffffffff ;  /* 0xffffffff00ed7802 */ /* 0x000fc80000000f00 */
[----:B------:R-:W-:Y:S04]  /*2d900*/  WARPSYNC R237 ;  /* 0x000000ed00007348 */ /* 0x000fe80003800000 */
[----:B------:R1:W2:Y:S02]  /*2d910*/  SHFL.IDX PT, R237, R235, R2, R236 ;  /* 0x00000002ebed7389 */ /* 0x0002a400000e00ec */
[----:B-1----:R-:W-:Y:S02]  /*2d920*/  MOV R2, R3 ;  /* 0x0000000300027202 */ /* 0x002fe40000000f00 */
[----:B------:R-:W-:-:S04]  /*2d930*/  MOV R3, 0x0 ;  /* 0x0000000000037802 */ /* 0x000fc80000000f00 */
[----:B--2---:R-:W-:Y:S05]  /*2d940*/  RET.REL.NODEC R2 `(_ZN7cutlass13device_kernelIN5flash19enable_sm80_to_sm89INS1_16FlashAttnFwdSm80INS1_25CollectiveMainloopFwdSm80ILi8ELi1ELb0EN4cute5tupleIJNS5_1CILi128EEENS7_ILi48EEENS7_ILi256EEEEEELi256ENS_10bfloat16_tEfNS_4arch4Sm80ELb0ELb1ELb1ELb1ELb1ELb1ELb1ELb1EEENS1_21CollectiveEpilogueFwdINS6_IJS8_SA_S9_EEENS6_IJNS7_ILi1EEESI_SI_EEESC_SE_Li256ELb1ELb1ELb1ELb0EEENS1_36VarlenDynamicPersistentTileSchedulerILi128ELi48ELi256ELi256ELb1ELb1ELb0ELb1ELb0ELb1EEEEEEEEEvNT_6ParamsE) ;  /* 0xfffd26b002007950 */ /* 0x004fea0003c3ffff */
        .weak           $__internal_41_$__cuda_sm70_shflsync_up_p
        .type           $__internal_41_$__cuda_sm70_shflsync_up_p,@function
        .size           $__internal_41_$__cuda_sm70_shflsync_up_p,($__internal_42_$__cuda_sm70_votesync_ballot - $__internal_41_$__cuda_sm70_shflsync_up_p)
$__internal_41_$__cuda_sm70_shflsync_up_p:
[----:B------:R-:W-:Y:S02]  /*2d950*/  MOV R4, RZ ;  /* 0x000000ff00047202 */ /* 0x000fe40000000f00 */
[----:B------:R-:W-:-:S04]  /*2d960*/  MOV R15, 0xffffffff ;  /* 0xffffffff000f7802 */ /* 0x000fc80000000f00 */
[----:B------:R-:W-:Y:S04]  /*2d970*/  WARPSYNC R15 ;  /* 0x0000000f00007348 */ /* 0x000fe80003800000 */
[----:B------:R1:W2:Y:S02]  /*2d980*/  SHFL.UP PT, R4, R0, R3, R4 ;  /* 0x0400000300047389 */ /* 0x0002a400000e0004 */
[----:B-1----:R-:W-:-:S04]  /*2d990*/  MOV R3, 0x0 ;  /* 0x0000000000037802 */ /* 0x002fc80000000f00 */
[----:B--2---:R-:W-:Y:S05]  /*2d9a0*/  RET.REL.NODEC R2 `(_ZN7cutlass13device_kernelIN5flash19enable_sm80_to_sm89INS1_16FlashAttnFwdSm80INS1_25CollectiveMainloopFwdSm80ILi8ELi1ELb0EN4cute5tupleIJNS5_1CILi128EEENS7_ILi48EEENS7_ILi256EEEEEELi256ENS_10bfloat16_tEfNS_4arch4Sm80ELb0ELb1ELb1ELb1ELb1ELb1ELb1ELb1EEENS1_21CollectiveEpilogueFwdINS6_IJS8_SA_S9_EEENS6_IJNS7_ILi1EEESI_SI_EEESC_SE_Li256ELb1ELb1ELb1ELb0EEENS1_36VarlenDynamicPersistentTileSchedulerILi128ELi48ELi256ELi256ELb1ELb1ELb0ELb1ELb0ELb1EEEEEEEEEvNT_6ParamsE) ;  /* 0xfffd265002007950 */ /* 0x004fea0003c3ffff */
        .weak           $__internal_42_$__cuda_sm70_votesync_ballot
        .type           $__internal_42_$__cuda_sm70_votesync_ballot,@function
        .size           $__internal_42_$__cuda_sm70_votesync_ballot,(.L_x_3281 - $__internal_42_$__cuda_sm70_votesync_ballot)
$__internal_42_$__cuda_sm70_votesync_ballot:
[----:B------:R-:W-:Y:S01]  /*2d9b0*/  ISETP.NE.U32.AND P0, PT, R0, 0x1, PT ;  /* 0x000000010000780c */ /* 0x000fe20003f05070 */
[----:B------:R-:W-:-:S04]  /*2d9c0*/  IMAD.MOV.U32 R3, RZ, RZ, -0x1 ;  /* 0xffffffffff037424 */ /* 0x000fc800078e00ff */
[----:B------:R-:W-:Y:S08]  /*2d9d0*/  WARPSYNC R3 ;  /* 0x0000000300007348 */ /* 0x000ff00003800000 */
[----:B------:R-:W-:-:S04]  /*2d9e0*/  VOTE.ANY R0, PT, !P0 ;  /* 0x0000000000007806 */ /* 0x000fc800040e0100 */
[----:B------:R-:W-:Y:S01]  /*2d9f0*/  LOP3.LUT R0, R0, R3, RZ, 0xc0, !PT ;  /* 0x0000000300007212 */ /* 0x000fe200078ec0ff */
[----:B------:R-:W-:-:S04]  /*2da00*/  IMAD.MOV.U32 R3, RZ, RZ, 0x0 ;  /* 0x00000000ff037424 */ /* 0x000fc800078e00ff */
[----:B------:R-:W-:Y:S05]  /*2da10*/  RET.REL.NODEC R2 `(_ZN7cutlass13device_kernelIN5flash19enable_sm80_to_sm89INS1_16FlashAttnFwdSm80INS1_25CollectiveMainloopFwdSm80ILi8ELi1ELb0EN4cute5tupleIJNS5_1CILi128EEENS7_ILi48EEENS7_ILi256EEEEEELi256ENS_10bfloat16_tEfNS_4arch4Sm80ELb0ELb1ELb1ELb1ELb1ELb1ELb1ELb1EEENS1_21CollectiveEpilogueFwdINS6_IJS8_SA_S9_EEENS6_IJNS7_ILi1EEESI_SI_EEESC_SE_Li256ELb1ELb1ELb1ELb0EEENS1_36VarlenDynamicPersistentTileSchedulerILi128ELi48ELi256ELi256ELb1ELb1ELb0ELb1ELb0ELb1EEEEEEEEEvNT_6ParamsE) ;  /* 0xfffd25e002007950 */ /* 0x000fea0003c3ffff */
.L_x_2673:
        /* <DEDUP_REMOVED lines=14> */
.L_x_3281:


//--------------------- .text._ZN7cutlass13device_kernelIN5flash19enable_sm80_to_sm89INS1_16FlashAttnFwdSm80INS1_25CollectiveMainloopFwdSm80ILi8ELi1ELb0EN4cute5tupleIJNS5_1CILi128EEENS7_ILi96EEENS7_ILi256EEEEEELi256ENS_10bfloat16_tEfNS_4arch4Sm80ELb1ELb0ELb1ELb0ELb1ELb0ELb1ELb1EEENS1_21CollectiveEpilogueFwdINS6_IJS8_SA_S9_EEENS6_IJNS7_ILi1EEESI_SI_EEESC_SE_Li256ELb0ELb1ELb1ELb0EEENS1_30DynamicPersistentTileSchedulerILi256ELi256ELb1ELb1ELb0EEEEEEEEEvNT_6ParamsE --------------------------
	.section	.text._ZN7cutlass13device_kernelIN5flash19enable_sm80_to_sm89INS1_16FlashAttnFwdSm80INS1_25CollectiveMainloopFwdSm80ILi8ELi1ELb0EN4cute5tupleIJNS5_1CILi128EEENS7_ILi96EEENS7_ILi256EEEEEELi256ENS_10bfloat16_tEfNS_4arch4Sm80ELb1ELb0ELb1ELb0ELb1ELb0ELb1ELb1EEENS1_21CollectiveEpilogueFwdINS6_IJS8_SA_S9_EEENS6_IJNS7_ILi1EEESI_SI_EEESC_SE_Li256ELb0ELb1ELb1ELb0EEENS1_30DynamicPersistentTileSchedulerILi256ELi256ELb1ELb1ELb0EEEEEEEEEvNT_6ParamsE,"ax",@progbits
	.sectioninfo	@"SHI_REGISTERS=255"
	.align	128
.text._ZN7cutlass13device_kernelIN5flash19enable_sm80_to_sm89INS1_16FlashAttnFwdSm80INS1_25CollectiveMainloopFwdSm80ILi8ELi1ELb0EN4cute5tupleIJNS5_1CILi128EEENS7_ILi96EEENS7_ILi256EEEEEELi256ENS_10bfloat16_tEfNS_4arch4Sm80ELb1ELb0ELb1ELb0ELb1ELb0ELb1ELb1EEENS1_21CollectiveEpilogueFwdINS6_IJS8_SA_S9_EEENS6_IJNS7_ILi1EEESI_SI_EEESC_SE_Li256ELb0ELb1ELb1ELb0EEENS1_30DynamicPersistentTileSchedulerILi256ELi256ELb1ELb1ELb0EEEEEEEEEvNT_6ParamsE:
        .type           _ZN7cutlass13device_kernelIN5flash19enable_sm80_to_sm89INS1_16FlashAttnFwdSm80INS1_25CollectiveMainloopFwdSm80ILi8ELi1ELb0EN4cute5tupleIJNS5_1CILi128EEENS7_ILi96EEENS7_ILi256EEEEEELi256ENS_10bfloat16_tEfNS_4arch4Sm80ELb1ELb0ELb1ELb0ELb1ELb0ELb1ELb1EEENS1_21CollectiveEpilogueFwdINS6_IJS8_SA_S9_EEENS6_IJNS7_ILi1EEESI_SI_EEESC_SE_Li256ELb0ELb1ELb1ELb0EEENS1_30DynamicPersistentTileSchedulerILi256ELi256ELb1ELb1ELb0EEEEEEEEEvNT_6ParamsE,@function
        .size           _ZN7cutlass13device_kernelIN5flash19enable_sm80_to_sm89INS1_16FlashAttnFwdSm80INS1_25CollectiveMainloopFwdSm80ILi8ELi1ELb0EN4cute5tupleIJNS5_1CILi128EEENS7_ILi96EEENS7_ILi256EEEEEELi256ENS_10bfloat16_tEfNS_4arch4Sm80ELb1ELb0ELb1ELb0ELb1ELb0ELb1ELb1EEENS1_21CollectiveEpilogueFwdINS6_IJS8_SA_S9_EEENS6_IJNS7_ILi1EEESI_SI_EEESC_SE_Li256ELb0ELb1ELb1ELb0EEENS1_30DynamicPersistentTileSchedulerILi256ELi256ELb1ELb1ELb0EEEEEEEEEvNT_6ParamsE,(.L_x_3287 - _ZN7cutlass13device_kernelIN5flash19enable_sm80_to_sm89INS1_16FlashAttnFwdSm80INS1_25CollectiveMainloopFwdSm80ILi8ELi1ELb0EN4cute5tupleIJNS5_1CILi128EEENS7_ILi96EEENS7_ILi256EEEEEELi256ENS_10bfloat16_tEfNS_4arch4Sm80ELb1ELb0ELb1ELb0ELb1ELb0ELb1ELb1EEENS1_21CollectiveEpilogueFwdINS6_IJS8_SA_S9_EEENS6_IJNS7_ILi1EEESI_SI_EEESC_SE_Li256ELb0ELb1ELb1ELb0EEENS1_30DynamicPersistentTileSchedulerILi256ELi256ELb1ELb1ELb0EEEEEEEEEvNT_6ParamsE)
        .other          _ZN7cutlass13device_kernelIN5flash19enable_sm80_to_sm89INS1_16FlashAttnFwdSm80INS1_25CollectiveMainloopFwdSm80ILi8ELi1ELb0EN4cute5tupleIJNS5_1CILi128EEENS7_ILi96EEENS7_ILi256EEEEEELi256ENS_10bfloat16_tEfNS_4arch4Sm80ELb1ELb0ELb1ELb0ELb1ELb0ELb1ELb1EEENS1_21CollectiveEpilogueFwdINS6_IJS8_SA_S9_EEENS6_IJNS7_ILi1EEESI_SI_EEESC_SE_Li256ELb0ELb1ELb1ELb0EEENS1_30DynamicPersistentTileSchedulerILi256ELi256ELb1ELb1ELb0EEEEEEEEEvNT_6ParamsE,@"STO_CUDA_ENTRY STV_DEFAULT"
_ZN7cutlass13device_kernelIN5flash19enable_sm80_to_sm89INS1_16FlashAttnFwdSm80INS1_25CollectiveMainloopFwdSm80ILi8ELi1ELb0EN4cute5tupleIJNS5_1CILi128EEENS7_ILi96EEENS7_ILi256EEEEEELi256ENS_10bfloat16_tEfNS_4arch4Sm80ELb1ELb0ELb1ELb0ELb1ELb0ELb1ELb1EEENS1_21CollectiveEpilogueFwdINS6_IJS8_SA_S9_EEENS6_IJNS7_ILi1EEESI_SI_EEESC_SE_Li256ELb0ELb1ELb1ELb0EEENS1_30DynamicPersistentTileSchedulerILi256ELi256ELb1ELb1ELb0EEEEEEEEEvNT_6ParamsE:
        /* <DEDUP_REMOVED lines=13> */
[----:B------:R-:W-:Y:S01]  /*00d0*/  ULDC.64 UR6, c[0x0][0x118] ;  /* 0x0000460000067ab9 */ /* 0x000fe20000000a00 */
[----:B------:R-:W-:Y:S01]  /*00e0*/  IMAD.MOV.U32 R220, RZ, RZ, 0x40 ;  /* 0x00000040ffdc7424 */ /* 0x000fe200078e00ff */
[CC--:B------:R-:W-:Y:S02]  /*00f0*/  LEA.HI R6, R14.reuse, R19.reuse, RZ, 0x4 ;  /* 0x000000130e067211 */ /* 0x0c0fe400078f20ff */
[-C--:B------:R-:W-:Y:S02]  /*0100*/  LEA.HI R10, R14, R19.reuse, RZ, 0x3 ;  /* 0x000000130e0a7211 */ /* 0x080fe400078f18ff */
[----:B------:R-:W-:Y:S02]  /*0110*/  LOP3.LUT R2, R6, 0xfffffff0, RZ, 0xc0, !PT ;  /* 0xfffffff006027812 */ /* 0x000fe400078ec0ff */
[----:B------:R-:W-:-:S02]  /*0120*/  LEA.HI R0, R14, R19, RZ, 0x2 ;  /* 0x000000130e007211 */ /* 0x000fc400078f10ff */
[----:B------:R-:W-:Y:S01]  /*0130*/  SHF.R.S32.HI R7, RZ, 0x3, R10 ;  /* 0x00000003ff077819 */ /* 0x000fe2000001140a */
[----:B------:R-:W-:Y:S01]  /*0140*/  IMAD.IADD R5, R19, 0x1, -R2 ;  /* 0x0000000113057824 */ /* 0x000fe200078e0a02 */
[----:B------:R-:W-:Y:S02]  /*0150*/  LOP3.LUT R4, R10, 0xfffffff8, RZ, 0xc0, !PT ;  /* 0xfffffff80a047812 */ /* 0x000fe400078ec0ff */
[----:B------:R-:W-:Y:S01]  /*0160*/  SHF.R.S32.HI R3, RZ, 0x4, R6 ;  /* 0x00000004ff037819 */ /* 0x000fe20000011406 */
[----:B------:R-:W-:Y:S01]  /*0170*/  IMAD.SHL.U32 R2, R7, 0x40, RZ ;  /* 0x0000004007027824 */ /* 0x000fe200078e00ff */
[----:B------:R-:W-:Y:S01]  /*0180*/  LOP3.LUT R0, R0, 0xfffffffc, RZ, 0xc0, !PT ;  /* 0xfffffffc00007812 */ /* 0x000fe200078ec0ff */
[C---:B------:R-:W-:Y:S01]  /*0190*/  IMAD.IADD R8, R19.reuse, 0x1, -R4 ;  /* 0x0000000113087824 */ /* 0x040fe200078e0a04 */
[----:B------:R-:W-:Y:S02]  /*01a0*/  LEA.HI R4, R6, R3, RZ, 0x1 ;  /* 0x0000000306047211 */ /* 0x000fe400078f08ff */
[----:B------:R-:W-:Y:S01]  /*01b0*/  SHF.R.S32.HI R9, RZ, 0x1f, R5 ;  /* 0x0000001fff097819 */ /* 0x000fe20000011405 */
[----:B------:R-:W-:Y:S01]  /*01c0*/  IMAD.IADD R7, R19, 0x1, -R0 ;  /* 0x0000000113077824 */ /* 0x000fe200078e0a00 */
[----:B------:R-:W-:Y:S01]  /*01d0*/  LOP3.LUT R0, R2, 0x1c0, RZ, 0xc0, !PT ;  /* 0x000001c002007812 */ /* 0x000fe200078ec0ff */
[----:B------:R-:W-:Y:S01]  /*01e0*/  IMAD.SHL.U32 R18, R8, 0x8, RZ ;  /* 0x0000000808127824 */ /* 0x000fe200078e00ff */
[----:B------:R-:W-:-:S02]  /*01f0*/  LOP3.LUT R4, R4, 0xfffffffe, RZ, 0xc0, !PT ;  /* 0xfffffffe04047812 */ /* 0x000fc400078ec0ff */
[----:B------:R-:W-:Y:S02]  /*0200*/  SHF.R.U32.HI R6, RZ, 0x3, R0 ;  /* 0x00000003ff067819 */ /* 0x000fe40000011600 */
[----:B------:R-:W-:Y:S01]  /*0210*/  LOP3.LUT R2, R0, 0x38, R18, 0xf8, !PT ;  /* 0x0000003800027812 */ /* 0x000fe200078ef812 */
[----:B------:R-:W-:Y:S01]  /*0220*/  IMAD.IADD R135, R3, 0x1, -R4 ;  /* 0x0000000103877824 */ /* 0x000fe200078e0a04 */
[----:B------:R-:W-:Y:S01]  /*0230*/  LEA.HI R0, R7, R7, RZ, 0x1 ;  /* 0x0000000707007211 */ /* 0x000fe200078f08ff */
[----:B------:R-:W-:Y:S01]  /*0240*/  IMAD.SHL.U32 R3, R8, 0x40, RZ ;  /* 0x0000004008037824 */ /* 0x000fe200078e00ff */
[----:B------:R-:W-:Y:S01]  /*0250*/  LEA.HI R9, R9, R5, RZ, 0x3 ;  /* 0x0000000509097211 */ /* 0x000fe200078f18ff */
[----:B------:R-:W-:Y:S01]  /*0260*/  STL [R1+0xc], R18 ;  /* 0x00000c1201007387 */ /* 0x000fe20000100800 */
[----:B------:R-:W-:Y:S02]  /*0270*/  LOP3.LUT R12, R2, R6, RZ, 0x3c, !PT ;  /* 0x00000006020c7212 */ /* 0x000fe400078e3cff */
[----:B------:R-:W-:-:S02]  /*0280*/  LOP3.LUT R2, R0, 0x1ffffffe, RZ, 0xc0, !PT ;  /* 0x1ffffffe00027812 */ /* 0x000fc400078ec0ff */
[----:B------:R-:W-:Y:S02]  /*0290*/  LOP3.LUT R4, R9, 0xfffffff8, RZ, 0xc0, !PT ;  /* 0xfffffff809047812 */ /* 0x000fe400078ec0ff */
[----:B------:R-:W-:Y:S01]  /*02a0*/  LOP3.LUT R0, R3, 0x1c0, RZ, 0xc0, !PT ;  /* 0x000001c003007812 */ /* 0x000fe200078ec0ff */
[----:B------:R-:W-:Y:S01]  /*02b0*/  IMAD.IADD R13, R7, 0x1, -R2 ;  /* 0x00000001070d7824 */ /* 0x000fe200078e0a02 */
[----:B------:R-:W-:Y:S01]  /*02c0*/  LEA.HI R6, R14, R19, RZ, 0x5 ;  /* 0x000000130e067211 */ /* 0x000fe200078f28ff */
[----:B------:R-:W-:Y:S01]  /*02d0*/  IMAD.IADD R8, R5, 0x1, -R4 ;  /* 0x0000000105087824 */ /* 0x000fe200078e0a04 */
[----:B------:R-:W-:Y:S02]  /*02e0*/  LOP3.LUT R4, R0, 0x8, R10, 0xf8, !PT ;  /* 0x0000000800047812 */ /* 0x000fe400078ef80a */
[----:B------:R-:W-:Y:S02]  /*02f0*/  SHF.R.U32.HI R2, RZ, 0x3, R0 ;  /* 0x00000003ff027819 */ /* 0x000fe40000011600 */
[----:B------:R-:W-:-:S02]  /*0300*/  SHF.R.S32.HI R5, RZ, 0x5, R6 ;  /* 0x00000005ff057819 */ /* 0x000fc40000011406 */
[----:B------:R-:W-:Y:S02]  /*0310*/  SHF.R.S32.HI R0, RZ, 0x1f, R6 ;  /* 0x0000001fff007819 */ /* 0x000fe40000011406 */
[----:B------:R-:W-:Y:S02]  /*0320*/  LOP3.LUT R3, R6, 0xffffffe0, RZ, 0xc0, !PT ;  /* 0xffffffe006037812 */ /* 0x000fe400078ec0ff */
[----:B------:R-:W-:Y:S02]  /*0330*/  LEA.HI R0, R0, R5, RZ, 0x3 ;  /* 0x0000000500007211 */ /* 0x000fe400078f18ff */
[----:B------:R-:W-:Y:S01]  /*0340*/  LOP3.LUT R11, R4, R2, RZ, 0x3c, !PT ;  /* 0x00000002040b7212 */ /* 0x000fe200078e3cff */
        /* <DEDUP_REMOVED lines=9> */
[----:B------:R-:W-:Y:S01]  /*03e0*/  LEA.HI R6, R6, R17, RZ, 0x2 ;  /* 0x0000001106067211 */ /* 0x000fe200078f10ff */
[----:B------:R-:W-:Y:S01]  /*03f0*/  IMAD.SHL.U32 R10, R10, 0x8, RZ ;  /* 0x000000080a0a7824 */ /* 0x000fe200078e00ff */
[----:B------:R-:W-:Y:S01]  /*0400*/  LOP3.LUT R4, R0, 0x8, R4, 0xf8, !PT ;  /* 0x0000000800047812 */ /* 0x000fe200078ef804 */
[----:B------:R-:W-:Y:S01]  /*0410*/  IMAD R135, R135, 0x200, R11 ;  /* 0x0000020087877824 */ /* 0x000fe200078e020b */
[----:B------:R-:W-:-:S02]  /*0420*/  SHF.R.U32.HI R218, RZ, 0x3, R0 ;  /* 0x00000003ffda7819 */ /* 0x000fc40000011600 */
[----:B------:R-:W-:Y:S02]  /*0430*/  LOP3.LUT R2, R2, 0xfffffe00, RZ, 0xc0, !PT ;  /* 0xfffffe0002027812 */ /* 0x000fe400078ec0ff */
[----:B------:R-:W-:Y:S02]  /*0440*/  SHF.R.S32.HI R0, RZ, 0x2, R6 ;  /* 0x00000002ff007819 */ /* 0x000fe40000011406 */
[----:B------:R-:W-:Y:S01]  /*0450*/  LOP3.LUT R218, R4, R218, RZ, 0x3c, !PT ;  /* 0x000000da04da7212 */ /* 0x000fe200078e3cff */
[----:B------:R-:W-:Y:S01]  /*0460*/  IMAD R3, R5, 0x400, R2 ;  /* 0x0000040005037824 */ /* 0x000fe200078e0202 */
[C---:B------:R-:W-:Y:S01]  /*0470*/  IADD3 R5, R18.reuse, 0x40, RZ ;  /* 0x0000004012057810 */ /* 0x040fe20007ffe0ff */
[----:B------:R-:W-:Y:S01]  /*0480*/  IMAD R16, R7, 0x10, R0 ;  /* 0x0000001007107824 */ /* 0x000fe200078e0200 */
[----:B------:R-:W-:Y:S01]  /*0490*/  IADD3 R4, R18, 0x80, RZ ;  /* 0x0000008012047810 */ /* 0x000fe20007ffe0ff */
[----:B------:R-:W-:Y:S01]  /*04a0*/  IMAD.IADD R0, R3, 0x1, R218 ;  /* 0x0000000103007824 */ /* 0x000fe200078e02da */
[----:B------:R-:W-:-:S02]  /*04b0*/  SHF.R.S32.HI R3, RZ, 0x1f, R18 ;  /* 0x0000001fff037819 */ /* 0x000fc40000011412 */
[----:B------:R-:W-:Y:S01]  /*04c0*/  LOP3.LUT R218, R218, R2, RZ, 0xfc, !PT ;  /* 0x00000002dada7212 */ /* 0x000fe200078efcff */
[----:B------:R-:W-:Y:S01]  /*04d0*/  STL [R1+0x194], R16 ;  /* 0x0001941001007387 */ /* 0x000fe20000100800 */
[----:B------:R-:W-:Y:S02]  /*04e0*/  LEA.HI R2, R14, R19, RZ, 0x7 ;  /* 0x000000130e027211 */ /* 0x000fe400078f38ff */
[----:B------:R-:W-:Y:S01]  /*04f0*/  LOP3.LUT R10, R12, 0x7ffffe00, R10, 0xf8, !PT ;  /* 0x7ffffe000c0a7812 */ /* 0x000fe200078ef80a */
[----:B------:R-:W-:Y:S01]  /*0500*/  STL [R1+0x80], R15 ;  /* 0x0000800f01007387 */ /* 0x000fe20000100800 */
[----:B------:R-:W-:Y:S02]  /*0510*/  SHF.R.S32.HI R2, RZ, 0x7, R2 ;  /* 0x00000007ff027819 */ /* 0x000fe40000011402 */
[----:B------:R-:W-:Y:S01]  /*0520*/  LOP3.LUT R2, R6, 0x7ffffffc, RZ, 0xc0, !PT ;  /* 0x7ffffffc06027812 */ /* 0x000fe200078ec0ff */
[----:B------:R1:W-:Y:S01]  /*0530*/  STL [R1+0x10c], R3 ;  /* 0x00010c0301007387 */ /* 0x0003e20000100800 */
[----:B------:R-:W-:Y:S01]  /*0540*/  IMAD.SHL.U32 R251, R10, 0x2, RZ ;  /* 0x000000020afb7824 */ /* 0x000fe200078e00ff */
[----:B------:R-:W-:-:S02]  /*0550*/  R2P PR, R8, 0x6 ;  /* 0x0000000608007804 */ /* 0x000fc40000000000 */
[----:B------:R2:W-:Y:S01]  /*0560*/  STL [R1+0x28], R5 ;  /* 0x0000280501007387 */ /* 0x0005e20000100800 */
[----:B------:R-:W-:Y:S01]  /*0570*/  IMAD.IADD R2, R17, 0x1, -R2 ;  /* 0x0000000111027824 */ /* 0x000fe200078e0a02 */
[----:B------:R-:W-:Y:S02]  /*0580*/  LEA R222, R0, 0x18100, 0x1 ;  /* 0x0001810000de7811 */ /* 0x000fe400078e08ff */
[----:B------:R3:W-:Y:S01]  /*0590*/  STL [R1+0x24], R4 ;  /* 0x0000240401007387 */ /* 0x0007e20000100800 */
[----:B------:R-:W-:Y:S01]  /*05a0*/  IMAD.SHL.U32 R2, R2, 0x2, RZ ;  /* 0x0000000202027824 */ /* 0x000fe200078e00ff */
[----:B------:R-:W-:Y:S02]  /*05b0*/  SEL R219, R219, 0xffffffe0, !P1 ;  /* 0xffffffe0dbdb7807 */ /* 0x000fe40004800000 */
[----:B------:R-:W-:Y:S02]  /*05c0*/  LEA R218, R218, 0x100, 0x1 ;  /* 0x00000100dada7811 */ /* 0x000fe400078e08ff */
[----:B------:R-:W-:Y:S01]  /*05d0*/  IADD3 R33, R2, 0x8, RZ ;  /* 0x0000000802217810 */ /* 0x000fe20007ffe0ff */
[----:B------:R-:W-:Y:S01]  /*05e0*/  IMAD.IADD R223, R222, 0x1, R219 ;  /* 0x00000001dedf7824 */ /* 0x000fe200078e02db */
[C---:B------:R-:W-:Y:S01]  /*05f0*/  IADD3 R32, R2.reuse, 0x10, RZ ;  /* 0x0000001002207810 */ /* 0x040fe20007ffe0ff */
[----:B------:R-:W-:Y:S01]  /*0600*/  IMAD.IADD R219, R219, 0x1, R218 ;  /* 0x00000001dbdb7824 */ /* 0x000fe200078e02da */
[----:B------:R-:W-:-:S02]  /*0610*/  IADD3 R31, R2, 0x18, RZ ;  /* 0x00000018021f7810 */ /* 0x000fc40007ffe0ff */
[C---:B------:R-:W-:Y:S02]  /*0620*/  IADD3 R30, R2.reuse, 0x20, RZ ;  /* 0x00000020021e7810 */ /* 0x040fe40007ffe0ff */
[C---:B------:R-:W-:Y:S02]  /*0630*/  IADD3 R29, R2.reuse, 0x28, RZ ;  /* 0x00000028021d7810 */ /* 0x040fe40007ffe0ff */
[----:B------:R-:W-:Y:S02]  /*0640*/  IADD3 R28, R2, 0x30, RZ ;  /* 0x00000030021c7810 */ /* 0x000fe40007ffe0ff */
[----:B-1----:R-:W-:Y:S02]  /*0650*/  IADD3 R3, R18, 0xc0, RZ ;  /* 0x000000c012037810 */ /* 0x002fe40007ffe0ff */
[----:B------:R-:W-:Y:S02]  /*0660*/  IADD3 R27, R2, 0x38, RZ ;  /* 0x00000038021b7810 */ /* 0x000fe40007ffe0ff */
[----:B--2---:R-:W-:-:S02]  /*0670*/  SHF.R.S32.HI R5, RZ, 0x1f, R5 ;  /* 0x0000001fff057819 */ /* 0x004fc40000011405 */
[C---:B------:R-:W-:Y:S02]  /*0680*/  IADD3 R26, R2.reuse, 0x40, RZ ;  /* 0x00000040021a7810 */ /* 0x040fe40007ffe0ff */
[----:B---3--:R-:W-:Y:S01]  /*0690*/  SHF.R.S32.HI R4, RZ, 0x1f, R4 ;  /* 0x0000001fff047819 */ /* 0x008fe20000011404 */
        /* <DEDUP_REMOVED lines=17> */
[----:B-1----:R-:W-:Y:S02]  /*07b0*/  SHF.R.S32.HI R3, RZ, 0x1f, R3 ;  /* 0x0000001fff037819 */ /* 0x002fe40000011403 */
[C---:B------:R-:W-:Y:S02]  /*07c0*/  IADD3 R9, R2.reuse, 0xc0, RZ ;  /* 0x000000c002097810 */ /* 0x040fe40007ffe0ff */
[C---:B------:R-:W-:Y:S01]  /*07d0*/  IADD3 R8, R2.reuse, 0xc8, RZ ;  /* 0x000000c802087810 */ /* 0x040fe20007ffe0ff */
[----:B------:R1:W-:Y:S01]  /*07e0*/  STL [R1+0x100], R3 ;  /* 0x0001000301007387 */ /* 0x0003e20000100800 */
[----:B------:R-:W-:-:S02]  /*07f0*/  IADD3 R7, R2, 0xd0, RZ ;  /* 0x000000d002077810 */ /* 0x000fc40007ffe0ff */
[C---:B------:R-:W-:Y:S02]  /*0800*/  IADD3 R6, R2.reuse, 0xd8, RZ ;  /* 0x000000d802067810 */ /* 0x040fe40007ffe0ff */
[C---:B------:R-:W-:Y:S02]  /*0810*/  IADD3 R5, R2.reuse, 0xe0, RZ ;  /* 0x000000e002057810 */ /* 0x040fe40007ffe0ff */
[----:B--2---:R-:W-:Y:S02]  /*0820*/  IADD3 R4, R2, 0xe8, RZ ;  /* 0x000000e802047810 */ /* 0x004fe40007ffe0ff */
[----:B------:R-:W-:Y:S02]  /*0830*/  SEL R220, R220, 0xffffffc0, !P2 ;  /* 0xffffffc0dcdc7807 */ /* 0x000fe40005000000 */
[----:B------:R-:W-:-:S03]  /*0840*/  LEA R135, R135, 0xc100, 0x1 ;  /* 0x0000c10087877811 */ /* 0x000fc600078e08ff */
[----:B------:R-:W-:Y:S02]  /*0850*/  IMAD.IADD R225, R222, 0x1, R220 ;  /* 0x00000001dee17824 */ /* 0x000fe400078e02dc */
[C---:B------:R-:W-:Y:S02]  /*0860*/  IMAD.IADD R221, R220.reuse, 0x1, R218 ;  /* 0x00000001dcdd7824 */ /* 0x040fe400078e02da */
[----:B------:R-:W-:Y:S02]  /*0870*/  IMAD.IADD R224, R223, 0x1, R220 ;  /* 0x00000001dfe07824 */ /* 0x000fe400078e02dc */
[----:B------:R-:W-:Y:S02]  /*0880*/  IMAD.IADD R220, R220, 0x1, R219 ;  /* 0x00000001dcdc7824 */ /* 0x000fe400078e02db */
[----:B-1----:R-:W-:Y:S01]  /*0890*/  IMAD R3, R13, 0x8, R16 ;  /* 0x000000080d037824 */ /* 0x002fe200078e0210 */
[----:B------:R-:W-:Y:S02]  /*08a0*/  IADD3 R16, R2, 0x90, RZ ;  /* 0x0000009002107810 */ /* 0x000fe40007ffe0ff */
[----:B------:R-:W-:-:S02]  /*08b0*/  SHF.R.S32.HI R13, RZ, 0x1f, R33 ;  /* 0x0000001fff0d7819 */ /* 0x000fc40000011421 */
[----:B------:R1:W-:Y:S04]  /*08c0*/  STL [R1+0x18c], R3 ;  /* 0x00018c0301007387 */ /* 0x0003e80000100800 */
[----:B------:R2:W-:Y:S04]  /*08d0*/  STL [R1+0x68], R2 ;  /* 0x0000680201007387 */ /* 0x0005e80000100800 */
[----:B------:R-:W-:Y:S04]  /*08e0*/  STL [R1+0xfc], R33 ;  /* 0x0000fc2101007387 */ /* 0x000fe80000100800 */
[----:B------:R3:W-:Y:S04]  /*08f0*/  STL [R1+0xf8], R32 ;  /* 0x0000f82001007387 */ /* 0x0007e80000100800 */
[----:B------:R-:W-:Y:S04]  /*0900*/  STL [R1+0xf4], R31 ;  /* 0x0000f41f01007387 */ /* 0x000fe80000100800 */
[----:B------:R4:W-:Y:S04]  /*0910*/  STL [R1+0xf0], R30 ;  /* 0x0000f01e01007387 */ /* 0x0009e80000100800 */
[----:B------:R-:W-:Y:S01]  /*0920*/  STL [R1+0xec], R29 ;  /* 0x0000ec1d01007387 */ /* 0x000fe20000100800 */
[----:B-1----:R-:W-:-:S03]  /*0930*/  IADD3 R3, R2, 0xf0, RZ ;  /* 0x000000f002037810 */ /* 0x002fc60007ffe0ff */
[----:B------:R1:W-:Y:S01]  /*0940*/  STL [R1+0xe8], R28 ;  /* 0x0000e81c01007387 */ /* 0x0003e20000100800 */
[----:B--2---:R-:W-:-:S03]  /*0950*/  IADD3 R2, R2, 0xf8, RZ ;  /* 0x000000f802027810 */ /* 0x004fc60007ffe0ff */
[----:B------:R2:W-:Y:S01]  /*0960*/  STL [R1+0xe4], R27 ;  /* 0x0000e41b01007387 */ /* 0x0005e20000100800 */
[----:B------:R-:W-:-:S03]  /*0970*/  SHF.R.S32.HI R0, RZ, 0x1f, R2 ;  /* 0x0000001fff007819 */ /* 0x000fc60000011402 */
[----:B------:R-:W-:Y:S01]  /*0980*/  STL [R1+0xe0], R26 ;  /* 0x0000e01a01007387 */ /* 0x000fe20000100800 */
[----:B---3--:R-:W-:-:S03]  /*0990*/  SHF.R.S32.HI R32, RZ, 0x1f, R32 ;  /* 0x0000001fff207819 */ /* 0x008fc60000011420 */
[----:B------:R3:W-:Y:S04]  /*09a0*/  STL [R1+0xdc], R25 ;  /* 0x0000dc1901007387 */ /* 0x0007e80000100800 */
[----:B------:R5:W-:Y:S01]  /*09b0*/  STL [R1+0xd8], R24 ;  /* 0x0000d81801007387 */ /* 0x000be20000100800 */
[----:B----4-:R-:W-:-:S03]  /*09c0*/  SHF.R.S32.HI R30, RZ, 0x1f, R30 ;  /* 0x0000001fff1e7819 */ /* 0x010fc6000001141e */
        /* <DEDUP_REMOVED lines=9> */
[----:B-----5:R-:W-:-:S03]  /*0a60*/  SHF.R.S32.HI R24, RZ, 0x1f, R24 ;  /* 0x0000001fff187819 */ /* 0x020fc60000011418 */
[----:B------:R-:W-:Y:S04]  /*0a70*/  STL [R1+0xbc], R17 ;  /* 0x0000bc1101007387 */ /* 0x000fe80000100800 */
[----:B------:R5:W-:Y:S01]  /*0a80*/  STL [R1+0xb8], R16 ;  /* 0x0000b81001007387 */ /* 0x000be20000100800 */
[----:B----4-:R-:W-:-:S03]  /*0a90*/  SHF.R.S32.HI R22, RZ, 0x1f, R22 ;  /* 0x0000001fff167819 */ /* 0x010fc60000011416 */
[----:B------:R4:W-:Y:S01]  /*0aa0*/  STL [R1+0xb4], R15 ;  /* 0x0000b40f01007387 */ /* 0x0009e20000100800 */
[----:B-1----:R-:W-:-:S03]  /*0ab0*/  SHF.R.S32.HI R21, RZ, 0x1f, R21 ;  /* 0x0000001fff157819 */ /* 0x002fc60000011415 */
[----:B------:R-:W-:Y:S04]  /*0ac0*/  STL [R1+0xb0], R14 ;  /* 0x0000b00e01007387 */ /* 0x000fe80000100800 */
[----:B------:R1:W-:Y:S01]  /*0ad0*/  STL [R1+0xac], R12 ;  /* 0x0000ac0c01007387 */ /* 0x0003e20000100800 */
[----:B--2---:R-:W-:-:S03]  /*0ae0*/  SHF.R.S32.HI R19, RZ, 0x1f, R19 ;  /* 0x0000001fff137819 */ /* 0x004fc60000011413 */
[----:B------:R2:W-:Y:S01]  /*0af0*/  STL [R1+0xa8], R11 ;  /* 0x0000a80b01007387 */ /* 0x0005e20000100800 */
[----:B---3--:R-:W-:-:S03]  /*0b00*/  SHF.R.S32.HI R18, RZ, 0x1f, R18 ;  /* 0x0000001fff127819 */ /* 0x008fc60000011412 */
[----:B------:R3:W-:Y:S04]  /*0b10*/  STL [R1+0xa4], R10 ;  /* 0x0000a40a01007387 */ /* 0x0007e80000100800 */
[----:B------:R3:W-:Y:S01]  /*0b20*/  STL [R1+0xa0], R9 ;  /* 0x0000a00901007387 */ /* 0x0007e20000100800 */
[----:B-----5:R-:W-:-:S03]  /*0b30*/  SHF.R.S32.HI R16, RZ, 0x1f, R16 ;  /* 0x0000001fff107819 */ /* 0x020fc60000011410 */
[----:B------:R5:W-:Y:S01]  /*0b40*/  STL [R1+0x9c], R8 ;  /* 0x00009c0801007387 */ /* 0x000be20000100800 */
[----:B----4-:R-:W-:-:S03]  /*0b50*/  SHF.R.S32.HI R15, RZ, 0x1f, R15 ;  /* 0x0000001fff0f7819 */ /* 0x010fc6000001140f */
[----:B------:R4:W-:Y:S04]  /*0b60*/  STL [R1+0x98], R7 ;  /* 0x0000980701007387 */ /* 0x0009e80000100800 */
[----:B------:R4:W-:Y:S01]  /*0b70*/  STL [R1+0x94], R6 ;  /* 0x0000940601007387 */ /* 0x0009e20000100800 */
[----:B-1----:R-:W-:-:S03]  /*0b80*/  SHF.R.S32.HI R12, RZ, 0x1f, R12 ;  /* 0x0000001fff0c7819 */ /* 0x002fc6000001140c */
[----:B------:R1:W-:Y:S01]  /*0b90*/  STL [R1+0x90], R5 ;  /* 0x0000900501007387 */ /* 0x0003e20000100800 */
[----:B--2---:R-:W-:-:S03]  /*0ba0*/  SHF.R.S32.HI R11, RZ, 0x1f, R11 ;  /* 0x0000001fff0b7819 */ /* 0x004fc6000001140b */
[----:B------:R2:W-:Y:S01]  /*0bb0*/  STL [R1+0x8c], R4 ;  /* 0x00008c0401007387 */ /* 0x0005e20000100800 */
[----:B---3--:R-:W-:-:S03]  /*0bc0*/  SHF.R.S32.HI R10, RZ, 0x1f, R10 ;  /* 0x0000001fff0a7819 */ /* 0x008fc6000001140a */
[----:B------:R3:W-:Y:S01]  /*0bd0*/  STL [R1+0x188], R13 ;  /* 0x0001880d01007387 */ /* 0x0007e20000100800 */
[----:B------:R-:W-:-:S03]  /*0be0*/  SHF.R.S32.HI R9, RZ, 0x1f, R9 ;  /* 0x0000001fff097819 */ /* 0x000fc60000011409 */
[----:B------:R3:W-:Y:S01]  /*0bf0*/  STL [R1+0x88], R3 ;  /* 0x0000880301007387 */ /* 0x0007e20000100800 */
[----:B-----5:R-:W-:-:S03]  /*0c00*/  SHF.R.S32.HI R8, RZ, 0x1f, R8 ;  /* 0x0000001fff087819 */ /* 0x020fc60000011408 */
[----:B------:R-:W-:Y:S01]  /*0c10*/  STL [R1+0x184], R32 ;  /* 0x0001842001007387 */ /* 0x000fe20000100800 */
[----:B----4-:R-:W-:-:S03]  /*0c20*/  SHF.R.S32.HI R7, RZ, 0x1f, R7 ;  /* 0x0000001fff077819 */ /* 0x010fc60000011407 */
[----:B------:R-:W-:Y:S01]  /*0c30*/  STL [R1+0x84], R2 ;  /* 0x0000840201007387 */ /* 0x000fe20000100800 */
[----:B------:R-:W-:Y:S02]  /*0c40*/  SHF.R.S32.HI R6, RZ, 0x1f, R6 ;  /* 0x0000001fff067819 */ /* 0x000fe40000011406 */
[----:B-1----:R-:W-:Y:S02]  /*0c50*/  SHF.R.S32.HI R5, RZ, 0x1f, R5 ;  /* 0x0000001fff057819 */ /* 0x002fe40000011405 */
[----:B--2---:R-:W-:Y:S02]  /*0c60*/  SHF.R.S32.HI R4, RZ, 0x1f, R4 ;  /* 0x0000001fff047819 */ /* 0x004fe40000011404 */
[----:B---3--:R-:W-:Y:S02]  /*0c70*/  SHF.R.S32.HI R13, RZ, 0x1f, R31 ;  /* 0x0000001fff0d7819 */ /* 0x008fe4000001141f */
[----:B------:R-:W-:-:S03]  /*0c80*/  SHF.R.S32.HI R3, RZ, 0x1f, R3 ;  /* 0x0000001fff037819 */ /* 0x000fc60000011403 */
[----:B------:R1:W-:Y:S04]  /*0c90*/  STL [R1+0x180], R13 ;  /* 0x0001800d01007387 */ /* 0x0003e80000100800 */
        /* <DEDUP_REMOVED lines=21> */
[----:B-1----:R-:W-:-:S05]  /*0df0*/  SHF.R.S32.HI R13, RZ, 0x1f, R14 ;  /* 0x0000001fff0d7819 */ /* 0x002fca000001140e */
[----:B------:R2:W-:Y:S04]  /*0e00*/  STL [R1+0x13c], R13 ;  /* 0x00013c0d01007387 */ /* 0x0005e80000100800 */
        /* <DEDUP_REMOVED lines=10> */
[----:B------:R2:W-:Y:S02]  /*0eb0*/  STL [R1+0x110], R0 ;  /* 0x0001100001007387 */ /* 0x0005e40000100800 */
.L_x_2731:
        /* <DEDUP_REMOVED lines=19> */
.L_x_2675:
[----:B------:R-:W-:-:S04]  /*0ff0*/  MOV R0, c[0x0][0x554] ;  /* 0x0001550000007a02 */ /* 0x000fc80000000f00 */
[----:B------:R-:W-:Y:S02]  /*1000*/  ISETP.NE.AND P0, PT, R0, 0x1, PT ;  /* 0x000000010000780c */ /* 0x000fe40003f05270 */
[----:B------:R-:W-:-:S11]  /*1010*/  MOV R0, R2 ;  /* 0x0000000200007202 */ /* 0x000fd60000000f00 */
[----:B------:R-:W-:-:S05]  /*1020*/  @P0 IMAD.HI.U32 R4, R2, c[0x0][0x558], RZ ;  /* 0x0001560002040a27 */ /* 0x000fca00078e00ff */
[----:B------:R-:W-:-:S05]  /*1030*/  @P0 SHF.R.U32.HI R0, RZ, c[0x0][0x55c], R4 ;  /* 0x00015700ff000a19 */ /* 0x000fca0000011604 */
[----:B------:R-:W-:Y:S02]  /*1040*/  IMAD R4, R0, c[0x0][0x554], RZ ;  /* 0x0001550000047a24 */ /* 0x000fe400078e02ff */
.L_x_2676:
[----:B------:R-:W-:Y:S05]  /*1050*/  BSYNC B0 ;  /* 0x0000000000007941 */ /* 0x000fea0003800000 */
.L_x_2674:
[----:B------:R-:W-:Y:S01]  /*1060*/  IMAD.MOV.U32 R5, RZ, RZ, c[0x0][0x548] ;  /* 0x00015200ff057624 */ /* 0x000fe200078e00ff */
[----:B------:R-:W-:Y:S01]  /*1070*/  ISETP.NE.U32.AND P0, PT, RZ, c[0x0][0x370], PT ;  /* 0x0000dc00ff007a0c */ /* 0x000fe20003f05070 */
[----:B------:R-:W2:Y:S01]  /*1080*/  LDL.LU R6, [R1+0x78] ;  /* 0x0000780001067983 */ /* 0x000ea20000300800 */
[----:B------:R-:W-:Y:S01]  /*1090*/  IMAD.IADD R4, R2, 0x1, -R4 ;  /* 0x0000000102047824 */ /* 0x000fe200078e0a04 */
[----:B------:R-:W-:Y:S02]  /*10a0*/  MOV R7, RZ ;  /* 0x000000ff00077202 */ /* 0x000fe40000000f00 */
[----:B------:R-:W-:Y:S01]  /*10b0*/  ISETP.NE.AND P1, PT, R5, 0x1, PT ;  /* 0x000000010500780c */ /* 0x000fe20003f25270 */
[----:B------:R-:W-:Y:S01]  /*10c0*/  IMAD R5, R3, c[0x0][0x554], R4 ;  /* 0x0001550003057a24 */ /* 0x000fe200078e0204 */
[----:B------:R-:W-:-:S03]  /*10d0*/  ISETP.NE.AND.EX P0, PT, RZ, c[0x0][0x374], PT, P0 ;  /* 0x0000dd00ff007a0c */ /* 0x000fc60003f05300 */
[----:B------:R-:W-:-:S08]  /*10e0*/  IMAD.MOV.U32 R11, RZ, RZ, R5 ;  /* 0x000000ffff0b7224 */ /* 0x000fd000078e0005 */
[----:B------:R-:W-:-:S04]  /*10f0*/  @P1 IMAD.HI.U32 R2, R5, c[0x0][0x54c], RZ ;  /* 0x0001530005021a27 */ /* 0x000fc800078e00ff */
[----:B------:R-:W-:Y:S01]  /*1100*/  @P0 IMAD.MOV.U32 R3, RZ, RZ, 0x4 ;  /* 0x00000004ff030424 */ /* 0x000fe200078e00ff */
[----:B------:R-:W-:-:S05]  /*1110*/  @P1 SHF.R.U32.HI R11, RZ, c[0x0][0x550], R2 ;  /* 0x00015400ff0b1a19 */ /* 0x000fca0000011602 */
[----:B------:R-:W-:Y:S01]  /*1120*/  @P0 IMAD.WIDE R2, R11, R3, c[0x0][0x370] ;  /* 0x0000dc000b020625 */ /* 0x000fe200078e0203 */
[----:B------:R-:W-:Y:S04]  /*1130*/  STL [R1+0x6c], R11 ;  /* 0x00006c0b01007387 */ /* 0x000fe80000100800 */
[----:B------:R1:W3:Y:S01]  /*1140*/  @P0 LDG.E R7, [R2.64] ;  /* 0x0000000602070981 */ /* 0x0002e2000c1e1900 */
[----:B------:R-:W-:Y:S01]  /*1150*/  IMAD.MOV.U32 R12, RZ, RZ, R0 ;  /* 0x000000ffff0c7224 */ /* 0x000fe200078e0000 */
[----:B------:R-:W-:Y:S01]  /*1160*/  BSSY B0, `(.L_x_2677) ;  /* 0x0000047000007945 */ /* 0x000fe20003800000 */
[----:B------:R-:W-:-:S05]  /*1170*/  IMAD.MOV.U32 R4, RZ, RZ, c[0x0][0x2c4] ;  /* 0x0000b100ff047624 */ /* 0x000fca00078e00ff */
[----:B------:R-:W-:Y:S01]  /*1180*/  ISETP.NE.AND P3, PT, R4, 0x1, PT ;  /* 0x000000010400780c */ /* 0x000fe20003f65270 */
[----:B------:R-:W-:-:S05]  /*1190*/  IMAD.MOV.U32 R4, RZ, RZ, c[0x0][0x168] ;  /* 0x00005a00ff047624 */ /* 0x000fca00078e00ff */
[----:B------:R-:W-:Y:S01]  /*11a0*/  IADD3 R4, -R4, 0x60, RZ ;  /* 0x0000006004047810 */ /* 0x000fe20007ffe1ff */
[----:B-1----:R-:W-:-:S05]  /*11b0*/  IMAD.MOV.U32 R2, RZ, RZ, c[0x0][0x53c] ;  /* 0x00014f00ff027624 */ /* 0x002fca00078e00ff */
        /* <DEDUP_REMOVED lines=8> */
[----:B------:R-:W-:Y:S01]  /*1240*/  STL [R1+0x74], R12 ;  /* 0x0000740c01007387 */ /* 0x000fe20000100800 */
[----:B------:R-:W-:-:S03]  /*1250*/  IMAD R2, R2, c[0x0][0x1d0], R4 ;  /* 0x0000740002027a24 */ /* 0x000fc600078e0204 */
[----:B------:R-:W-:-:S04]  /*1260*/  SHF.L.U32 R17, R0, 0x7, RZ ;  /* 0x0000000700117819 */ /* 0x000fc800000006ff */
[----:B------:R-:W-:Y:S01]  /*1270*/  IADD3 R0, R17, 0x7f, RZ ;  /* 0x0000007f11007810 */ /* 0x000fe20007ffe0ff */
[----:B------:R-:W-:Y:S04]  /*1280*/  STL [R1+0x7c], R17 ;  /* 0x00007c1101007387 */ /* 0x000fe80000100800 */
[----:B------:R-:W-:-:S05]  /*1290*/  @P3 IMAD.HI.U32 R3, R0, c[0x0][0x2c8], RZ ;  /* 0x0000b20000033a27 */ /* 0x000fca00078e00ff */
[----:B------:R-:W-:Y:S02]  /*12a0*/  @P3 SHF.R.U32.HI R0, RZ, c[0x0][0x2cc], R3 ;  /* 0x0000b300ff003a19 */ /* 0x000fe40000011603 */
[----:B------:R-:W-:-:S03]  /*12b0*/  IADD3 R3, R250, 0x5f, RZ ;  /* 0x0000005ffa037810 */ /* 0x000fc60007ffe0ff */
[----:B------:R-:W-:Y:S02]  /*12c0*/  IMAD.IADD R2, R2, 0x1, R0 ;  /* 0x0000000102027824 */ /* 0x000fe400078e0200 */
[----:B------:R-:W-:-:S04]  /*12d0*/  IMAD.HI R0, R3, 0x2aaaaaab, RZ ;  /* 0x2aaaaaab03007827 */ /* 0x000fc800078e02ff */
[----:B------:R-:W-:Y:S01]  /*12e0*/  IMAD.HI R3, R2, 0x2aaaaaab, RZ ;  /* 0x2aaaaaab02037827 */ /* 0x000fe200078e02ff */
[----:B------:R-:W-:-:S04]  /*12f0*/  SHF.R.U32.HI R2, RZ, 0x1f, R0 ;  /* 0x0000001fff027819 */ /* 0x000fc80000011600 */
[----:B------:R-:W-:Y:S02]  /*1300*/  SHF.R.U32.HI R4, RZ, 0x1f, R3 ;  /* 0x0000001fff047819 */ /* 0x000fe40000011603 */
[----:B------:R-:W-:Y:S02]  /*1310*/  LEA.HI.SX32 R0, R0, R2, 0x1c ;  /* 0x0000000200007211 */ /* 0x000fe400078fe2ff */
[----:B------:R-:W-:Y:S02]  /*1320*/  LEA.HI.SX32 R2, R3, R4, 0x1c ;  /* 0x0000000403027211 */ /* 0x000fe400078fe2ff */
[----:B--2---:R-:W-:-:S04]  /*1330*/  LOP3.LUT R6, R6, 0xfffffffd, RZ, 0xc0, !PT ;  /* 0xfffffffd06067812 */ /* 0x004fc800078ec0ff */
[----:B------:R-:W-:-:S05]  /*1340*/  @P3 LOP3.LUT R6, R6, 0x2, RZ, 0xfc, !PT ;  /* 0x0000000206063812 */ /* 0x000fca00078efcff */
[----:B------:R-:W-:Y:S04]  /*1350*/  STL [R1+0x78], R6 ;  /* 0x0000780601007387 */ /* 0x000fe80000100800 */
[----:B---3--:R1:W-:Y:S02]  /*1360*/  STL [R1+0x3c], R7 ;  /* 0x00003c0701007387 */ /* 0x0083e40000100800 */
[----:B-1----:R-:W-:Y:S01]  /*1370*/  IMNMX R7, R0, R2, PT ;  /* 0x0000000200077217 */ /* 0x002fe20003800200 */
[----:B------:R-:W-:Y:S01]  /*1380*/  IMAD.MOV.U32 R2, RZ, RZ, RZ ;  /* 0x000000ffff027224 */ /* 0x000fe200078e00ff */
[----:B------:R-:W-:Y:S02]  /*1390*/  IADD3 R0, -R11, RZ, RZ ;  /* 0x000000ff0b007210 */ /* 0x000fe40007ffe1ff */
[----:B------:R-:W-:-:S03]  /*13a0*/  ISETP.GE.AND P0, PT, R7, 0x1, PT ;  /* 0x000000010700780c */ /* 0x000fc60003f06270 */
[----:B------:R-:W-:-:S05]  /*13b0*/  IMAD R16, R0, c[0x0][0x548], R5 ;  /* 0x0001520000107a24 */ /* 0x000fca00078e0205 */
[----:B------:R1:W-:Y:S05]  /*13c0*/  STL [R1+0x70], R16 ;  /* 0x0000701001007387 */ /* 0x0003ea0000100800 */
        /* <DEDUP_REMOVED lines=32> */
.L_x_2678:
[----:B------:R-:W-:Y:S05]  /*15d0*/  BSYNC B0 ;  /* 0x0000000000007941 */ /* 0x000fea0003800000 */
.L_x_2677:
[----:B------:R-:W-:Y:S01]  /*15e0*/  LOP3.LUT R0, R12, 0xffff, RZ, 0xc0, !PT ;  /* 0x0000ffff0c007812 */ /* 0x000fe200078ec0ff */
[----:B------:R-:W-:Y:S01]  /*15f0*/  CS2R R128, SRZ ;  /* 0x0000000000807805 */ /* 0x000fe2000001ff00 */
[----:B------:R-:W-:Y:S01]  /*1600*/  CS2R R12, SRZ ;  /* 0x00000000000c7805 */ /* 0x000fe2000001ff00 */
        /* <DEDUP_REMOVED lines=70> */
[----:B--2---:R-:W2:Y:S01]  /*1a70*/  S2R R3, SR_TID.X ;  /* 0x0000000000037919 */ /* 0x004ea20000002100 */
[----:B------:R-:W-:-:S03]  /*1a80*/  ISETP.NE.U32.AND P0, PT, RZ, c[0x0][0x340], PT ;  /* 0x0000d000ff007a0c */ /* 0x000fc60003f05070 */
[----:B------:R-:W3:Y:S01]  /*1a90*/  LDL R12, [R1+0xc] ;  /* 0x00000c00010c7983 */ /* 0x000ee20000100800 */
[----:B------:R-:W-:-:S03]  /*1aa0*/  ISETP.NE.AND.EX P0, PT, RZ, c[0x0][0x344], PT, P0 ;  /* 0x0000d100ff007a0c */ /* 0x000fc60003f05300 */
[----:B------:R-:W4:Y:S04]  /*1ab0*/  LDL R10, [R1+0x28] ;  /* 0x00002800010a7983 */ /* 0x000f280000100800 */
[----:B------:R-:W4:Y:S04]  /*1ac0*/  LDL R9, [R1+0x24] ;  /* 0x0000240001097983 */ /* 0x000f280000100800 */
[----:B------:R-:W4:Y:S02]  /*1ad0*/  LDL R8, [R1+0x20] ;  /* 0x0000200001087983 */ /* 0x000f240000100800 */
[----:B------:R-:W-:Y:S01]  /*1ae0*/  @P0 IMAD.MOV.U32 R2, RZ, RZ, 0x4 ;  /* 0x00000004ff020424 */ /* 0x000fe200078e00ff */
[----:B--2---:R-:W-:-:S02]  /*1af0*/  SHF.R.S32.HI R4, RZ, 0x1f, R3 ;  /* 0x0000001fff047819 */ /* 0x004fc40000011403 */
[----:B------:R-:W-:Y:S02]  /*1b00*/  SHF.R.S32.HI R5, RZ, 0x1f, R3 ;  /* 0x0000001fff057819 */ /* 0x000fe40000011403 */
[-C--:B------:R-:W-:Y:S02]  /*1b10*/  LEA.HI R4, R4, R3.reuse, RZ, 0x3 ;  /* 0x0000000304047211 */ /* 0x080fe400078f18ff */
[----:B------:R-:W-:Y:S02]  /*1b20*/  LEA.HI R5, R5, R3, RZ, 0x3 ;  /* 0x0000000305057211 */ /* 0x000fe400078f18ff */
[----:B------:R-:W-:Y:S02]  /*1b30*/  LOP3.LUT R4, R4, 0xfffffff8, RZ, 0xc0, !PT ;  /* 0xfffffff804047812 */ /* 0x000fe400078ec0ff */
[----:B------:R-:W-:-:S03]  /*1b40*/  SHF.R.S32.HI R5, RZ, 0x3, R5 ;  /* 0x00000003ff057819 */ /* 0x000fc60000011405 */
[----:B------:R-:W-:Y:S02]  /*1b50*/  IMAD.IADD R4, R3, 0x1, -R4 ;  /* 0x0000000103047824 */ /* 0x000fe400078e0a04 */
[----:B------:R-:W-:-:S05]  /*1b60*/  @P0 IMAD.WIDE R2, R11, R2, c[0x0][0x340] ;  /* 0x0000d0000b020625 */ /* 0x000fca00078e0202 */
[----:B------:R2:W5:Y:S01]  /*1b70*/  @P0 LDG.E R14, [R2.64] ;  /* 0x00000006020e0981 */ /* 0x000562000c1e1900 */
[----:B------:R-:W-:Y:S02]  /*1b80*/  SHF.R.S32.HI R15, RZ, 0x1f, R16 ;  /* 0x0000001fff0f7819 */ /* 0x000fe40000011410 */
[----:B------:R-:W-:-:S03]  /*1b90*/  LEA R4, R4, R5, 0x5 ;  /* 0x0000000504047211 */ /* 0x000fc600078e28ff */
[----:B------:R-:W-:Y:S02]  /*1ba0*/  IMAD R0, R15, c[0x0][0x1b8], RZ ;  /* 0x00006e000f007a24 */ /* 0x000fe400078e02ff */
[----:B------:R-:W-:Y:S01]  /*1bb0*/  IMAD.IADD R4, R17, 0x1, R4 ;  /* 0x0000000111047824 */ /* 0x000fe200078e0204 */
[----:B------:R-:W-:Y:S01]  /*1bc0*/  SHF.R.S32.HI R6, RZ, 0x1f, R11 ;  /* 0x0000001fff067819 */ /* 0x000fe2000001140b */
[----:B------:R-:W-:Y:S02]  /*1bd0*/  IMAD R5, R16, c[0x0][0x1bc], R0 ;  /* 0x00006f0010057a24 */ /* 0x000fe400078e0200 */
[----:B------:R-:W-:-:S04]  /*1be0*/  @P3 IMAD.HI.U32 R7, R4, c[0x0][0x2c8], RZ ;  /* 0x0000b20004073a27 */ /* 0x000fc800078e00ff */
[----:B------:R-:W-:Y:S01]  /*1bf0*/  IMAD.MOV.U32 R0, RZ, RZ, R4 ;  /* 0x000000ffff007224 */ /* 0x000fe200078e0004 */
[----:B------:R-:W-:Y:S01]  /*1c00*/  @P3 SHF.R.U32.HI R0, RZ, c[0x0][0x2cc], R7 ;  /* 0x0000b300ff003a19 */ /* 0x000fe20000011607 */
[----:B--2---:R-:W-:-:S05]  /*1c10*/  IMAD.WIDE.U32 R2, R16, c[0x0][0x1b8], RZ ;  /* 0x00006e0010027a25 */ /* 0x004fca00078e00ff */
[----:B------:R-:W-:Y:S01]  /*1c20*/  IADD3 R3, R3, R5, RZ ;  /* 0x0000000503037210 */ /* 0x000fe20007ffe0ff */
[----:B------:R-:W-:Y:S01]  /*1c30*/  IMAD R5, R6, c[0x0][0x1c0], RZ ;  /* 0x0000700006057a24 */ /* 0x000fe200078e02ff */
[----:B------:R-:W-:-:S03]  /*1c40*/  SHF.R.S32.HI R7, RZ, 0x1f, R0 ;  /* 0x0000001fff077819 */ /* 0x000fc60000011400 */
[C---:B------:R-:W-:Y:S02]  /*1c50*/  IMAD R6, R11.reuse, c[0x0][0x1c4], R5 ;  /* 0x000071000b067a24 */ /* 0x040fe400078e0205 */
[----:B------:R-:W-:Y:S02]  /*1c60*/  IMAD.MOV R5, RZ, RZ, -R0 ;  /* 0x000000ffff057224 */ /* 0x000fe400078e0a00 */
[----:B------:R-:W-:-:S04]  /*1c70*/  IMAD.WIDE.U32 R2, R11, c[0x0][0x1c0], R2 ;  /* 0x000070000b027a25 */ /* 0x000fc800078e0002 */
[----:B------:R-:W-:Y:S02]  /*1c80*/  IMAD R4, R5, c[0x0][0x2c4], R4 ;  /* 0x0000b10005047a24 */ /* 0x000fe400078e0204 */
[----:B------:R-:W-:Y:S02]  /*1c90*/  IMAD.IADD R3, R3, 0x1, R6 ;  /* 0x0000000103037824 */ /* 0x000fe400078e0206 */
        /* <DEDUP_REMOVED lines=9> */
[----:B------:R-:W-:Y:S02]  /*1d30*/  LEA R13, P1, R2, c[0x0][0x160], 0x1 ;  /* 0x00005800020d7a11 */ /* 0x000fe400078208ff */
[----:B------:R-:W-:Y:S02]  /*1d40*/  IADD3 R136, R252, -0x1, RZ ;  /* 0xfffffffffc887810 */ /* 0x000fe40007ffe0ff */
[----:B------:R-:W-:Y:S02]  /*1d50*/  LEA.HI.X R5, R2, c[0x0][0x164], R0, 0x1, P1 ;  /* 0x0000590002057a11 */ /* 0x000fe400008f0c00 */
[----:B---3--:R-:W-:Y:S02]  /*1d60*/  ISETP.GE.AND P6, PT, R12, c[0x0][0x198], PT ;  /* 0x000066000c007a0c */ /* 0x008fe40003fc6270 */
[----:B----4-:R-:W-:Y:S02]  /*1d70*/  ISETP.GE.AND P5, PT, R10, c[0x0][0x198], PT ;  /* 0x000066000a007a0c */ /* 0x010fe40003fa6270 */
[----:B------:R-:W-:-:S02]  /*1d80*/  ISETP.GE.AND P4, PT, R9, c[0x0][0x198], PT ;  /* 0x0000660009007a0c */ /* 0x000fc40003f86270 */
[----:B------:R-:W-:Y:S02]  /*1d90*/  ISETP.GE.AND P3, PT, R8, c[0x0][0x198], PT ;  /* 0x0000660008007a0c */ /* 0x000fe40003f66270 */
[----:B------:R-:W-:Y:S01]  /*1da0*/  @!P0 MOV R14, R11 ;  /* 0x0000000b000e8202 */ /* 0x000fe20000000f00 */
[----:B------:R-:W-:Y:S08]  /*1db0*/  BRA.DIV ~URZ, `(.L_x_2680) ;  /* 0x00013c927f007947 */ /* 0x000ff0000b800000 */
[----:B------:R2:W3:Y:S02]  /*1dc0*/  SHFL.IDX PT, R4, R5, RZ, 0x181f ;  /* 0x00181fff05047589 */ /* 0x0004e400000e0000 */
.L_x_2732:
[----:B------:R-:W-:Y:S05]  /*1dd0*/  BRA.DIV ~URZ, `(.L_x_2681) ;  /* 0x00013ce27f007947 */ /* 0x000fea000b800000 */
[----:B------:R4:W1:Y:S02]  /*1de0*/  SHFL.IDX PT, R0, R13, RZ, 0x181f ;  /* 0x00181fff0d007589 */ /* 0x00086400000e0000 */
.L_x_2733:
[----:B--2---:R-:W2:Y:S04]  /*1df0*/  LDL R3, [R1+0x7c] ;  /* 0x00007c0001037983 */ /* 0x004ea80000100800 */
[----:B------:R-:W4:Y:S01]  /*1e00*/  S2R R6, SR_TID.X ;  /* 0x0000000000067919 */ /* 0x000f220000002100 */
[----:B-1----:R-:W-:-:S04]  /*1e10*/  IMAD.MOV.U32 R16, RZ, RZ, c[0x0][0x2c4] ;  /* 0x0000b100ff107624 */ /* 0x002fc800078e00ff */
[----:B------:R-:W-:Y:S01]  /*1e20*/  IMAD R16, R16, c[0x0][0x168], RZ ;  /* 0x00005a0010107a24 */ /* 0x000fe200078e02ff */
[----:B----4-:R-:W-:-:S04]  /*1e30*/  SHF.R.S32.HI R2, RZ, 0x1f, R6 ;  /* 0x0000001fff027819 */ /* 0x010fc80000011406 */
[----:B------:R-:W-:-:S04]  /*1e40*/  LEA.HI R2, R2, R6, RZ, 0x3 ;  /* 0x0000000602027211 */ /* 0x000fc800078f18ff */
[----:B------:R-:W-:Y:S01]  /*1e50*/  SHF.R.S32.HI R2, RZ, 0x3, R2 ;  /* 0x00000003ff027819 */ /* 0x000fe20000011402 */
[----:B------:R-:W-:Y:S04]  /*1e60*/  BSSY B0, `(.L_x_2682) ;  /* 0x000001b000007945 */ /* 0x000fe80003800000 */
[----:B--2---:R-:W-:-:S05]  /*1e70*/  IMAD.IADD R12, R2, 0x1, R3 ;  /* 0x00000001020c7824 */ /* 0x004fca00078e0203 */
[----:B------:R-:W-:-:S13]  /*1e80*/  ISETP.GE.AND P0, PT, R12, R16, PT ;  /* 0x000000100c00720c */ /* 0x000fda0003f06270 */
[----:B------:R-:W-:Y:S05]  /*1e90*/  @P0 BRA `(.L_x_2683) ;  /* 0x0000017000000947 */ /* 0x000fea0003800000 */
        /* <DEDUP_REMOVED lines=8> */
[----:B--2---:R-:W-:-:S02]  /*1f20*/  LEA R10, P0, R6, R0, 0x1 ;  /* 0x00000000060a7211 */ /* 0x004fc400078008ff */
[----:B----4-:R-:W-:Y:S02]  /*1f30*/  LEA R8, P2, R2, R0, 0x1 ;  /* 0x0000000002087211 */ /* 0x010fe400078408ff */
[-C--:B---3--:R-:W-:Y:S02]  /*1f40*/  LEA.HI.X R11, R6, R4.reuse, R7, 0x1, P0 ;  /* 0x00000004060b7211 */ /* 0x088fe400000f0c07 */
[----:B------:R-:W-:-:S03]  /*1f50*/  LEA.HI.X R9, R2, R4, R3, 0x1, P2 ;  /* 0x0000000402097211 */ /* 0x000fc600010f0c03 */
[----:B------:R-:W-:Y:S01]  /*1f60*/  @!PT LDS RZ, [RZ] ;  /* 0x00000000fffff984 */ /* 0x000fe20000000800 */
[----:B------:R-:W-:Y:S01]  /*1f70*/  @!PT LDS RZ, [RZ] ;  /* 0x00000000fffff984 */ /* 0x000fe20000000800 */
[----:B------:R-:W-:Y:S01]  /*1f80*/  @!PT LDS RZ, [RZ] ;  /* 0x00000000fffff984 */ /* 0x000fe20000000800 */
[----:B------:R1:W-:Y:S01]  /*1f90*/  LDGSTS.E.BYPASS.LTC128B.128 [R251+0x18100], [R10.64], !P6 ;  /* 0x181000000afb7fae */ /* 0x0003e2000f101d46 */
[----:B------:R-:W-:-:S03]  /*1fa0*/  LEA R6, P1, R19, R0, 0x1 ;  /* 0x0000000013067211 */ /* 0x000fc600078208ff */
[----:B------:R1:W-:Y:S01]  /*1fb0*/  LDGSTS.E.BYPASS.LTC128B.128 [R251+0x1c100], [R8.64], !P5 ;  /* 0x1c10000008fb7fae */ /* 0x0003e2000e901d46 */
[----:B------:R-:W-:Y:S02]  /*1fc0*/  LEA R2, P0, R17, R0, 0x1 ;  /* 0x0000000011027211 */ /* 0x000fe400078008ff */
[-C--:B------:R-:W-:Y:S02]  /*1fd0*/  LEA.HI.X R7, R19, R4.reuse, R20, 0x1, P1 ;  /* 0x0000000413077211 */ /* 0x080fe400008f0c14 */
[----:B------:R-:W-:-:S03]  /*1fe0*/  LEA.HI.X R3, R17, R4, R18, 0x1, P0 ;  /* 0x0000000411037211 */ /* 0x000fc600000f0c12 */
[----:B------:R1:W-:Y:S04]  /*1ff0*/  LDGSTS.E.BYPASS.LTC128B.128 [R251+0x20100], [R6.64], !P4 ;  /* 0x2010000006fb7fae */ /* 0x0003e8000e101d46 */
[----:B------:R1:W-:Y:S02]  /*2000*/  LDGSTS.E.BYPASS.LTC128B.128 [R251+0x24100], [R2.64], !P3 ;  /* 0x2410000002fb7fae */ /* 0x0003e4000d901d46 */
.L_x_2683:
[----:B------:R-:W-:Y:S05]  /*2010*/  BSYNC B0 ;  /* 0x0000000000007941 */ /* 0x000fea0003800000 */
.L_x_2682:
[----:B------:R-:W-:Y:S05]  /*2020*/  BRA.DIV ~URZ, `(.L_x_2684) ;  /* 0x00013af27f007947 */ /* 0x000fea000b800000 */
[----:B---3--:R2:W3:Y:S04]  /*2030*/  SHFL.IDX PT, R4, R5, 0x1, 0x181f ;  /* 0x00381f0005047f89 */ /* 0x0084e800000e0000 */
[----:B------:R2:W4:Y:S02]  /*2040*/  SHFL.IDX PT, R0, R13, 0x1, 0x181f ;  /* 0x00381f000d007f89 */ /* 0x00052400000e0000 */
.L_x_2734:
[----:B-1----:R-:W-:Y:S01]  /*2050*/  IADD3 R2, R12, 0x20, RZ ;  /* 0x000000200c027810 */ /* 0x002fe20007ffe0ff */
[----:B------:R-:W-:Y:S03]  /*2060*/  BSSY B0, `(.L_x_2685) ;  /* 0x000001a000007945 */ /* 0x000fe60003800000 */
[----:B------:R-:W-:-:S13]  /*2070*/  ISETP.GE.AND P0, PT, R2, R16, PT ;  /* 0x000000100200720c */ /* 0x000fda0003f06270 */
[----:B------:R-:W-:Y:S05]  /*2080*/  @P0 BRA `(.L_x_2686) ;  /* 0x0000017000000947 */ /* 0x000fea0003800000 */
        /* <DEDUP_REMOVED lines=8> */
[----:B--2---:R-:W-:-:S04]  /*2110*/  LEA R10, P0, R6, R0, 0x1 ;  /* 0x00000000060a7211 */ /* 0x004fc800078008ff */
[----:B----4-:R-:W-:Y:S02]  /*2120*/  LEA.HI.X R11, R6, R4, R7, 0x1, P0 ;  /* 0x00000004060b7211 */ /* 0x010fe400000f0c07 */
[----:B---3--:R-:W-:-:S03]  /*2130*/  LEA R8, P2, R3, R0, 0x1 ;  /* 0x0000000003087211 */ /* 0x008fc600078408ff */
[----:B------:R-:W-:Y:S01]  /*2140*/  @!PT LDS RZ, [RZ] ;  /* 0x00000000fffff984 */ /* 0x000fe20000000800 */
[----:B------:R-:W-:Y:S01]  /*2150*/  @!PT LDS RZ, [RZ] ;  /* 0x00000000fffff984 */ /* 0x000fe20000000800 */
[----:B------:R-:W-:Y:S01]  /*2160*/  @!PT LDS RZ, [RZ] ;  /* 0x00000000fffff984 */ /* 0x000fe20000000800 */
[----:B------:R1:W-:Y:S01]  /*2170*/  LDGSTS.E.BYPASS.LTC128B.128 [R251+0x19100], [R10.64], !P6 ;  /* 0x191000000afb7fae */ /* 0x0003e2000f101d46 */
[-C--:B------:R-:W-:Y:S02]  /*2180*/  LEA R6, P1, R19, R0.reuse, 0x1 ;  /* 0x0000000013067211 */ /* 0x080fe400078208ff */
[----:B------:R-:W-:Y:S02]  /*2190*/  LEA R2, P0, R17, R0, 0x1 ;  /* 0x0000000011027211 */ /* 0x000fe400078008ff */
[-C--:B------:R-:W-:Y:S02]  /*21a0*/  LEA.HI.X R9, R3, R4.reuse, R21, 0x1, P2 ;  /* 0x0000000403097211 */ /* 0x080fe400010f0c15 */
[----:B------:R-:W-:-:S03]  /*21b0*/  LEA.HI.X R7, R19, R4, R20, 0x1, P1 ;  /* 0x0000000413077211 */ /* 0x000fc600008f0c14 */
[----:B------:R1:W-:Y:S01]  /*21c0*/  LDGSTS.E.BYPASS.LTC128B.128 [R251+0x1d100], [R8.64], !P5 ;  /* 0x1d10000008fb7fae */ /* 0x0003e2000e901d46 */
[----:B------:R-:W-:-:S03]  /*21d0*/  LEA.HI.X R3, R17, R4, R18, 0x1, P0 ;  /* 0x0000000411037211 */ /* 0x000fc600000f0c12 */
[----:B------:R1:W-:Y:S04]  /*21e0*/  LDGSTS.E.BYPASS.LTC128B.128 [R251+0x21100], [R6.64], !P4 ;  /* 0x2110000006fb7fae */ /* 0x0003e8000e101d46 */
[----:B------:R1:W-:Y:S02]  /*21f0*/  LDGSTS.E.BYPASS.LTC128B.128 [R251+0x25100], [R2.64], !P3 ;  /* 0x2510000002fb7fae */ /* 0x0003e4000d901d46 */
.L_x_2686:
[----:B------:R-:W-:Y:S05]  /*2200*/  BSYNC B0 ;  /* 0x0000000000007941 */ /* 0x000fea0003800000 */
.L_x_2685:
[----:B------:R-:W-:Y:S05]  /*2210*/  BRA.DIV ~URZ, `(.L_x_2687) ;  /* 0x000139c27f007947 */ /* 0x000fea000b800000 */
[----:B---3--:R3:W1:Y:S02]  /*2220*/  SHFL.IDX PT, R4, R5, 0x2, 0x181f ;  /* 0x00581f0005047f89 */ /* 0x00866400000e0000 */
.L_x_2735:
[----:B------:R-:W-:Y:S05]  /*2230*/  BRA.DIV ~URZ, `(.L_x_2688) ;  /* 0x00013a127f007947 */ /* 0x000fea000b800000 */
[----:B----4-:R4:W2:Y:S02]  /*2240*/  SHFL.IDX PT, R0, R13, 0x2, 0x181f ;  /* 0x00581f000d007f89 */ /* 0x0108a400000e0000 */
.L_x_2736:
[----:B-1----:R-:W-:Y:S01]  /*2250*/  IADD3 R2, R12, 0x40, RZ ;  /* 0x000000400c027810 */ /* 0x002fe20007ffe0ff */
[----:B------:R-:W-:Y:S03]  /*2260*/  BSSY B0, `(.L_x_2689) ;  /* 0x000001a000007945 */ /* 0x000fe60003800000 */
[----:B------:R-:W-:-:S13]  /*2270*/  ISETP.GE.AND P0, PT, R2, R16, PT ;  /* 0x000000100200720c */ /* 0x000fda0003f06270 */
[----:B------:R-:W-:Y:S05]  /*2280*/  @P0 BRA `(.L_x_2690) ;  /* 0x0000017000000947 */ /* 0x000fea0003800000 */
        /* <DEDUP_REMOVED lines=8> */
[----:B---3--:R-:W-:-:S04]  /*2310*/  LEA R10, P0, R6, R0, 0x1 ;  /* 0x00000000060a7211 */ /* 0x008fc800078008ff */
[----:B----4-:R-:W-:Y:S02]  /*2320*/  LEA.HI.X R11, R6, R4, R7, 0x1, P0 ;  /* 0x00000004060b7211 */ /* 0x010fe400000f0c07 */
[----:B--2---:R-:W-:-:S03]  /*2330*/  LEA R8, P2, R3, R0, 0x1 ;  /* 0x0000000003087211 */ /* 0x004fc600078408ff */
        /* <DEDUP_REMOVED lines=12> */
.L_x_2690:
[----:B------:R-:W-:Y:S05]  /*2400*/  BSYNC B0 ;  /* 0x0000000000007941 */ /* 0x000fea0003800000 */
.L_x_2689:
[----:B------:R-:W-:Y:S05]  /*2410*/  BRA.DIV ~URZ, `(.L_x_2691) ;  /* 0x000138927f007947 */ /* 0x000fea000b800000 */
[----:B------:R1:W3:Y:S04]  /*2420*/  SHFL.IDX PT, R4, R5, 0x3, 0x181f ;  /* 0x00781f0005047f89 */ /* 0x0002e800000e0000 */
[----:B--2---:R1:W2:Y:S02]  /*2430*/  SHFL.IDX PT, R0, R13, 0x3, 0x181f ;  /* 0x00781f000d007f89 */ /* 0x0042a400000e0000 */
.L_x_2737:
[----:B----4-:R-:W4:Y:S04]  /*2440*/  LDL R20, [R1+0xc] ;  /* 0x00000c0001147983 */ /* 0x010f280000100800 */
[----:B---3--:R-:W3:Y:S04]  /*2450*/  LDL R21, [R1+0x10c] ;  /* 0x00010c0001157983 */ /* 0x008ee80000100800 */
[----:B--2---:R-:W2:Y:S04]  /*2460*/  LDL R30, [R1+0x28] ;  /* 0x00002800011e7983 */ /* 0x004ea80000100800 */
[----:B------:R-:W2:Y:S04]  /*2470*/  LDL R19, [R1+0x108] ;  /* 0x0001080001137983 */ /* 0x000ea80000100800 */
[----:B------:R-:W2:Y:S04]  /*2480*/  LDL R29, [R1+0x24] ;  /* 0x00002400011d7983 */ /* 0x000ea80000100800 */
[----:B------:R-:W2:Y:S04]  /*2490*/  LDL R18, [R1+0x104] ;  /* 0x0001040001127983 */ /* 0x000ea80000100800 */
[----:B------:R-:W2:Y:S04]  /*24a0*/  LDL R28, [R1+0x20] ;  /* 0x00002000011c7983 */ /* 0x000ea80000100800 */
[----:B------:R-:W2:Y:S01]  /*24b0*/  LDL R17, [R1+0x100] ;  /* 0x0001000001117983 */ /* 0x000ea20000100800 */
[----:B-1----:R-:W-:-:S04]  /*24c0*/  IADD3 R2, R12, 0x60, RZ ;  /* 0x000000600c027810 */ /* 0x002fc80007ffe0ff */
[----:B------:R-:W-:Y:S01]  /*24d0*/  ISETP.GE.AND P0, PT, R2, R16, PT ;  /* 0x000000100200720c */ /* 0x000fe20003f06270 */
[----:B------:R-:W1:Y:S01]  /*24e0*/  S2R R5, SR_TID.X ;  /* 0x0000000000057919 */ /* 0x000e620000002100 */
[----:B-----5:R-:W-:-:S05]  /*24f0*/  IMAD.WIDE.U32 R146, R14, c[0x0][0x2b0], RZ ;  /* 0x0000ac000e927a25 */ /* 0x020fca00078e00ff */
[----:B------:R2:W-:Y:S01]  /*2500*/  STL.64 [R1+0x50], R146 ;  /* 0x0000509201007387 */ /* 0x0005e20000100a00 */
[--C-:B-1----:R-:W-:Y:S02]  /*2510*/  SHF.R.S32.HI R22, RZ, 0x1f, R5.reuse ;  /* 0x0000001fff167819 */ /* 0x102fe40000011405 */
[----:B------:R-:W-:Y:S02]  /*2520*/  SHF.R.S32.HI R24, RZ, 0x1f, R5 ;  /* 0x0000001fff187819 */ /* 0x000fe40000011405 */
[-C--:B------:R-:W-:Y:S02]  /*2530*/  LEA.HI R22, R22, R5.reuse, RZ, 0x3 ;  /* 0x0000000516167211 */ /* 0x080fe400078f18ff */
[----:B------:R-:W-:Y:S02]  /*2540*/  LEA.HI R24, R24, R5, RZ, 0x3 ;  /* 0x0000000518187211 */ /* 0x000fe400078f18ff */
[----:B------:R-:W-:Y:S02]  /*2550*/  LOP3.LUT R22, R22, 0xfffffff8, RZ, 0xc0, !PT ;  /* 0xfffffff816167812 */ /* 0x000fe400078ec0ff */
[----:B------:R-:W-:-:S03]  /*2560*/  SHF.R.S32.HI R24, RZ, 0x3, R24 ;  /* 0x00000003ff187819 */ /* 0x000fc60000011418 */
[----:B------:R-:W-:-:S04]  /*2570*/  IMAD.IADD R22, R5, 0x1, -R22 ;  /* 0x0000000105167824 */ /* 0x000fc800078e0a16 */
[----:B------:R-:W-:Y:S01]  /*2580*/  IMAD R133, R22, 0x20, R24 ;  /* 0x0000002016857824 */ /* 0x000fe200078e0218 */
[----:B----4-:R-:W-:-:S04]  /*2590*/  @!P0 LEA R10, P1, R20, R0, 0x1 ;  /* 0x00000000140a8211 */ /* 0x010fc800078208ff */
[----:B---3--:R-:W-:Y:S02]  /*25a0*/  @!P0 LEA.HI.X R11, R20, R4, R21, 0x1, P1 ;  /* 0x00000004140b8211 */ /* 0x008fe400008f0c15 */
[----:B--2---:R-:W-:-:S03]  /*25b0*/  @!P0 LEA R8, P1, R30, R0, 0x1 ;  /* 0x000000001e088211 */ /* 0x004fc600078208ff */
        /* <DEDUP_REMOVED lines=8> */
[----:B------:R-:W-:-:S03]  /*2640*/  @!P0 LEA R2, P1, R28, R0, 0x1 ;  /* 0x000000001c028211 */ /* 0x000fc600078208ff */
[----:B------:R1:W-:Y:S01]  /*2650*/  @!P0 LDGSTS.E.BYPASS.LTC128B.128 [R251+0x23100], [R6.64], !P4 ;  /* 0x2310000006fb8fae */ /* 0x0003e2000e101d46 */
[----:B------:R-:W-:-:S05]  /*2660*/  SHF.R.S32.HI R0, RZ, 0x1f, R14 ;  /* 0x0000001fff007819 */ /* 0x000fca000001140e */
[----:B------:R-:W-:-:S04]  /*2670*/  IMAD R0, R0, c[0x0][0x2b0], RZ ;  /* 0x0000ac0000007a24 */ /* 0x000fc800078e02ff */
[----:B------:R-:W-:-:S04]  /*2680*/  IMAD R0, R14, c[0x0][0x2b4], R0 ;  /* 0x0000ad000e007a24 */ /* 0x000fc800078e0200 */
[----:B------:R-:W-:-:S05]  /*2690*/  IMAD.IADD R144, R147, 0x1, R0 ;  /* 0x0000000193907824 */ /* 0x000fca00078e0200 */
[----:B------:R1:W-:Y:S01]  /*26a0*/  STL [R1+0x60], R144 ;  /* 0x0000609001007387 */ /* 0x0003e20000100800 */
[----:B------:R-:W-:-:S05]  /*26b0*/  @!P0 LEA.HI.X R3, R28, R4, R17, 0x1, P1 ;  /* 0x000000041c038211 */ /* 0x000fca00008f0c11 */
[----:B------:R1:W-:Y:S04]  /*26c0*/  @!P0 LDGSTS.E.BYPASS.LTC128B.128 [R251+0x27100], [R2.64], !P3 ;  /* 0x2710000002fb8fae */ /* 0x0003e8000d901d46 */
[----:B------:R-:W0:Y:S01]  /*26d0*/  LDGDEPBAR ;  /* 0x00000000000079af */ /* 0x000e220000000000 */
[----:B------:R-:W-:Y:S02]  /*26e0*/  WARPSYNC 0xffffffff ;  /* 0xffffffff00007948 */ /* 0x000fe40003800000 */
[----:B------:R-:W2:Y:S04]  /*26f0*/  LDL.LU R5, [R1+0x78] ;  /* 0x0000780001057983 */ /* 0x000ea80000300800 */
[----:B------:R-:W3:Y:S01]  /*2700*/  LDL R145, [R1+0x3c] ;  /* 0x00003c0001917983 */ /* 0x000ee20000100800 */
[----:B-1----:R-:W-:-:S02]  /*2710*/  IMAD.MOV.U32 R6, RZ, RZ, 0x60 ;  /* 0x00000060ff067424 */ /* 0x002fc400078e00ff */
[----:B------:R-:W-:Y:S01]  /*2720*/  IMAD.MOV.U32 R148, RZ, RZ, c[0x0][0x2b8] ;  /* 0x0000ae00ff947624 */ /* 0x000fe200078e00ff */
[----:B------:R-:W4:Y:S01]  /*2730*/  LDL R16, [R1+0x70] ;  /* 0x0000700001107983 */ /* 0x000f220000100800 */
[----:B------:R-:W-:-:S03]  /*2740*/  IMAD R134, R252, R6, -0x60 ;  /* 0xffffffa0fc867424 */ /* 0x000fc600078e0206 */
[----:B------:R-:W-:Y:S01]  /*2750*/  ISETP.NE.AND P1, PT, R148, 0x1, PT ;  /* 0x000000019400780c */ /* 0x000fe20003f25270 */
[----:B------:R-:W-:-:S05]  /*2760*/  IMAD.IADD R2, R133, 0x1, R134 ;  /* 0x0000000185027824 */ /* 0x000fca00078e0286 */
[----:B------:R-:W-:-:S04]  /*2770*/  ISETP.GE.AND P0, PT, R2, R250, PT ;  /* 0x000000fa0200720c */ /* 0x000fc80003f06270 */
[----:B------:R-:W-:Y:S01]  /*2780*/  ISETP.GT.OR P0, PT, R133, 0x5f, P0 ;  /* 0x0000005f8500780c */ /* 0x000fe20000704670 */
[----:B------:R-:W-:Y:S01]  /*2790*/  IMAD.MOV.U32 R14, RZ, RZ, RZ ;  /* 0x000000ffff0e7224 */ /* 0x000fe200078e00ff */
[----:B------:R-:W-:Y:S01]  /*27a0*/  BAR.SYNC.DEFER_BLOCKING 0x0 ;  /* 0x0000000000007b1d */ /* 0x000fe20000010000 */
[----:B---3--:R-:W-:Y:S01]  /*27b0*/  IMAD.IADD R2, R2, 0x1, R145 ;  /* 0x0000000102027824 */ /* 0x008fe200078e0291 */
[----:B--2---:R-:W-:-:S03]  /*27c0*/  LOP3.LUT R5, R5, 0xfffffffe, RZ, 0xc0, !PT ;  /* 0xfffffffe05057812 */ /* 0x004fc600078ec0ff */
[----:B------:R-:W-:Y:S01]  /*27d0*/  @P1 IMAD.HI.U32 R3, R2, c[0x0][0x2bc], RZ ;  /* 0x0000af0002031a27 */ /* 0x000fe200078e00ff */
[----:B------:R-:W-:-:S03]  /*27e0*/  @P1 LOP3.LUT R5, R5, 0x1, RZ, 0xfc, !PT ;  /* 0x0000000105051812 */ /* 0x000fc600078efcff */
[----:B------:R-:W-:Y:S01]  /*27f0*/  IMAD.MOV.U32 R0, RZ, RZ, R2 ;  /* 0x000000ffff007224 */ /* 0x000fe200078e0002 */
[----:B------:R-:W-:Y:S01]  /*2800*/  @P1 SHF.R.U32.HI R0, RZ, c[0x0][0x2c0], R3 ;  /* 0x0000b000ff001a19 */ /* 0x000fe20000011603 */
[----:B------:R1:W-:Y:S03]  /*2810*/  STL [R1+0x78], R5 ;  /* 0x0000780501007387 */ /* 0x0003e60000100800 */
[----:B------:R-:W-:-:S04]  /*2820*/  @!P0 IADD3 R3, P1, R0, R146, RZ ;  /* 0x0000009200038210 */ /* 0x000fc80007f3e0ff */
[----:B-1----:R-:W-:Y:S02]  /*2830*/  @!P0 LEA.HI.X.SX32 R5, R0, R144, 0x1, P1 ;  /* 0x0000009000058211 */ /* 0x002fe400008f0eff */
[----:B------:R-:W-:-:S04]  /*2840*/  @!P0 LEA R4, P1, R3, c[0x0][0x2a0], 0x2 ;  /* 0x0000a80003048a11 */ /* 0x000fc800078210ff */
[----:B------:R-:W-:-:S05]  /*2850*/  @!P0 LEA.HI.X R5, R3, c[0x0][0x2a4], R5, 0x2, P1 ;  /* 0x0000a90003058a11 */ /* 0x000fca00008f1405 */
[----:B------:R1:W2:Y:S01]  /*2860*/  @!P0 LDG.E R14, [R4.64] ;  /* 0x00000006040e8981 */ /* 0x0002a2000c1e1900 */
[----:B------:R-:W-:-:S04]  /*2870*/  IMAD.MOV R0, RZ, RZ, -R0 ;  /* 0x000000ffff007224 */ /* 0x000fc800078e0a00 */
[----:B------:R-:W-:-:S05]  /*2880*/  IMAD R23, R0, c[0x0][0x2b8], R2 ;  /* 0x0000ae0000177a24 */ /* 0x000fca00078e0202 */
[----:B------:R-:W-:Y:S01]  /*2890*/  SHF.R.S32.HI R10, RZ, 0x1f, R23 ;  /* 0x0000001fff0a7819 */ /* 0x000fe20000011417 */
[----:B------:R-:W-:-:S04]  /*28a0*/  IMAD.WIDE.U32 R2, R23, c[0x0][0x1e0], RZ ;  /* 0x0000780017027a25 */ /* 0x000fc800078e00ff */
[----:B------:R-:W-:-:S04]  /*28b0*/  IMAD R0, R10, c[0x0][0x1e0], RZ ;  /* 0x000078000a007a24 */ /* 0x000fc800078e02ff */
[----:B------:R-:W-:-:S04]  /*28c0*/  IMAD R0, R23, c[0x0][0x1e4], R0 ;  /* 0x0000790017007a24 */ /* 0x000fc800078e0200 */
[----:B------:R-:W-:Y:S02]  /*28d0*/  IMAD.IADD R3, R3, 0x1, R0 ;  /* 0x0000000103037824 */ /* 0x000fe400078e0200 */
[----:B------:R-:W-:Y:S02]  /*28e0*/  IMAD R0, R15, c[0x0][0x1e8], RZ ;  /* 0x00007a000f007a24 */ /* 0x000fe400078e02ff */
[----:B----4-:R-:W-:-:S04]  /*28f0*/  IMAD.WIDE.U32 R142, R16, c[0x0][0x1e8], RZ ;  /* 0x00007a00108e7a25 */ /* 0x010fc800078e00ff */
[----:B------:R-:W-:-:S04]  /*2900*/  IMAD R0, R16, c[0x0][0x1ec], R0 ;  /* 0x00007b0010007a24 */ /* 0x000fc800078e0200 */
[----:B------:R-:W-:Y:S02]  /*2910*/  IMAD.IADD R141, R143, 0x1, R0 ;  /* 0x000000018f8d7824 */ /* 0x000fe400078e0200 */
[----:B------:R-:W-:Y:S02]  /*2920*/  IMAD.MOV.U32 R132, RZ, RZ, c[0x0][0x2ac] ;  /* 0x0000ab00ff847624 */ /* 0x000fe400078e00ff */
[----:B-1----:R-:W-:-:S04]  /*2930*/  IMAD R5, R252, -0x60, R6 ;  /* 0xffffffa0fc057824 */ /* 0x002fc800078e0206 */
[----:B------:R-:W-:-:S04]  /*2940*/  IMAD R132, R132, c[0x0][0x1d0], R5 ;  /* 0x0000740084847a24 */ /* 0x000fc800078e0205 */
[----:B------:R-:W-:Y:S02]  /*2950*/  IMAD.IADD R26, R132, 0x1, -R24 ;  /* 0x00000001841a7824 */ /* 0x000fe400078e0a18 */
[----:B------:R-:W-:Y:S01]  /*2960*/  IMAD.WIDE.U32 R24, R16, c[0x0][0x210], RZ ;  /* 0x0000840010187a25 */ /* 0x000fe200078e00ff */
[----:B------:R-:W-:Y:S03]  /*2970*/  STL [R1+0x14], R23 ;  /* 0x0000141701007387 */ /* 0x000fe60000100800 */
[----:B------:R-:W-:Y:S02]  /*2980*/  IMAD.SHL.U32 R138, R30, 0x2, RZ ;  /* 0x000000021e8a7824 */ /* 0x000fe400078e00ff */
[----:B------:R-:W-:Y:S01]  /*2990*/  IMAD.SHL.U32 R139, R29, 0x2, RZ ;  /* 0x000000021d8b7824 */ /* 0x000fe200078e00ff */
[C---:B------:R-:W-:Y:S01]  /*29a0*/  SHF.L.U64.HI R128, R20.reuse, 0x1, R21 ;  /* 0x0000000114807819 */ /* 0x040fe20000010215 */
[----:B------:R-:W-:Y:S01]  /*29b0*/  IMAD.SHL.U32 R137, R20, 0x2, RZ ;  /* 0x0000000214897824 */ /* 0x000fe200078e00ff */
[----:B------:R-:W-:-:S02]  /*29c0*/  SHF.L.U64.HI R129, R30, 0x1, R19 ;  /* 0x000000011e817819 */ /* 0x000fc40000010213 */
[----:B------:R-:W-:Y:S02]  /*29d0*/  SHF.L.U64.HI R130, R29, 0x1, R18 ;  /* 0x000000011d827819 */ /* 0x000fe40000010212 */
[----:B------:R-:W-:Y:S01]  /*29e0*/  IADD3 R226, R135, 0x20, RZ ;  /* 0x0000002087e27810 */ /* 0x000fe20007ffe0ff */
[C---:B------:R-:W-:Y:S01]  /*29f0*/  IMAD.SHL.U32 R140, R28.reuse, 0x2, RZ ;  /* 0x000000021c8c7824 */ /* 0x040fe200078e00ff */
[----:B------:R-:W-:Y:S02]  /*2a00*/  SHF.L.U64.HI R131, R28, 0x1, R17 ;  /* 0x000000011c837819 */ /* 0x000fe40000010211 */
[----:B--2---:R-:W-:Y:S01]  /*2a10*/  SHF.R.S32.HI R12, RZ, 0x1f, R14 ;  /* 0x0000001fff0c7819 */ /* 0x004fe2000001140e */
[----:B------:R-:W-:-:S04]  /*2a20*/  IMAD.WIDE.U32 R2, R14, c[0x0][0x1f0], R2 ;  /* 0x00007c000e027a25 */ /* 0x000fc800078e0002 */
[----:B------:R-:W-:Y:S01]  /*2a30*/  IMAD R4, R12, c[0x0][0x1f0], RZ ;  /* 0x00007c000c047a24 */ /* 0x000fe200078e02ff */
[----:B------:R-:W-:-:S03]  /*2a40*/  IADD3 R0, P0, R2, R142, RZ ;  /* 0x0000008e02007210 */ /* 0x000fc60007f1e0ff */
[----:B------:R-:W-:-:S05]  /*2a50*/  IMAD R4, R14, c[0x0][0x1f4], R4 ;  /* 0x00007d000e047a24 */ /* 0x000fca00078e0204 */
[----:B------:R-:W-:Y:S02]  /*2a60*/  IADD3.X R2, R141, R3, R4, P0, !PT ;  /* 0x000000038d027210 */ /* 0x000fe400007fe404 */
[----:B------:R-:W-:-:S04]  /*2a70*/  LEA R9, P0, R0, c[0x0][0x1c8], 0x1 ;  /* 0x0000720000097a11 */ /* 0x000fc800078008ff */
[----:B------:R-:W-:Y:S02]  /*2a80*/  LEA.HI.X R13, R0, c[0x0][0x1cc], R2, 0x1, P0 ;  /* 0x00007300000d7a11 */ /* 0x000fe400000f0c02 */
[----:B------:R-:W1:Y:S01]  /*2a90*/  SHFL.IDX PT, R0, R9, RZ, 0x181f ;  /* 0x00181fff09007589 */ /* 0x000e6200000e0000 */
[----:B------:R-:W-:-:S03]  /*2aa0*/  ISETP.GE.AND P0, PT, R26, 0x1, PT ;  /* 0x000000011a00780c */ /* 0x000fc60003f06270 */
[----:B------:R-:W2:Y:S04]  /*2ab0*/  SHFL.IDX PT, R2, R13, RZ, 0x181f ;  /* 0x00181fff0d027589 */ /* 0x000ea800000e0000 */
[----:B------:R-:W3:Y:S06]  /*2ac0*/  SHFL.IDX PT, R8, R9, 0x1, 0x181f ;  /* 0x00381f0009087f89 */ /* 0x000eec00000e0000 */
[----:B------:R-:W-:-:S02]  /*2ad0*/  @P0 ISETP.GE.AND P3, PT, R20, c[0x0][0x1d4], PT ;  /* 0x0000750014000a0c */ /* 0x000fc40003f66270 */
[----:B------:R-:W-:Y:S01]  /*2ae0*/  @P0 ISETP.GE.AND P4, PT, R30, c[0x0][0x1d4], PT ;  /* 0x000075001e000a0c */ /* 0x000fe20003f86270 */
[----:B------:R-:W4:Y:S01]  /*2af0*/  SHFL.IDX PT, R11, R13, 0x1, 0x181f ;  /* 0x00381f000d0b7f89 */ /* 0x000f2200000e0000 */
[-C--:B-1----:R-:W-:Y:S02]  /*2b00*/  @P0 LEA R4, P2, R20, R0.reuse, 0x1 ;  /* 0x0000000014040211 */ /* 0x082fe400078408ff */
[----:B------:R-:W-:Y:S02]  /*2b10*/  @P0 LEA R6, P1, R30, R0, 0x1 ;  /* 0x000000001e060211 */ /* 0x000fe400078208ff */
[-C--:B--2---:R-:W-:Y:S02]  /*2b20*/  @P0 LEA.HI.X R5, R20, R2.reuse, R21, 0x1, P2 ;  /* 0x0000000214050211 */ /* 0x084fe400010f0c15 */
[----:B------:R-:W-:Y:S02]  /*2b30*/  @P0 LEA.HI.X R7, R30, R2, R19, 0x1, P1 ;  /* 0x000000021e070211 */ /* 0x000fe400008f0c13 */
[----:B------:R-:W-:Y:S01]  /*2b40*/  ISETP.GE.AND P1, PT, R26, 0x21, PT ;  /* 0x000000211a00780c */ /* 0x000fe20003f26270 */
[----:B------:R1:W-:Y:S01]  /*2b50*/  @P0 LDGSTS.E.BYPASS.LTC128B.128 [R251+0xc100], [R4.64], !P3 ;  /* 0x0c10000004fb0fae */ /* 0x0003e2000d901d46 */
[----:B------:R-:W-:-:S03]  /*2b60*/  @P0 ISETP.GE.AND P5, PT, R29, c[0x0][0x1d4], PT ;  /* 0x000075001d000a0c */ /* 0x000fc60003fa6270 */
[----:B------:R2:W-:Y:S01]  /*2b70*/  @P0 LDGSTS.E.BYPASS.LTC128B.128 [R251+0xf100], [R6.64], !P4 ;  /* 0x0f10000006fb0fae */ /* 0x0005e2000e101d46 */
[----:B------:R-:W-:Y:S02]  /*2b80*/  @P0 ISETP.GE.AND P4, PT, R28, c[0x0][0x1d4], PT ;  /* 0x000075001c000a0c */ /* 0x000fe40003f86270 */
[----:B-1----:R-:W-:-:S04]  /*2b90*/  @P0 LEA R4, P2, R29, R0, 0x1 ;  /* 0x000000001d040211 */ /* 0x002fc800078408ff */
[----:B------:R-:W-:Y:S02]  /*2ba0*/  @P0 LEA.HI.X R5, R29, R2, R18, 0x1, P2 ;  /* 0x000000021d050211 */ /* 0x000fe400010f0c12 */
[----:B--2---:R-:W-:-:S03]  /*2bb0*/  @P0 LEA R6, P2, R28, R0, 0x1 ;  /* 0x000000001c060211 */ /* 0x004fc600078408ff */
[----:B------:R3:W-:Y:S01]  /*2bc0*/  @P0 LDGSTS.E.BYPASS.LTC128B.128 [R251+0x12100], [R4.64], !P5 ;  /* 0x1210000004fb0fae */ /* 0x0007e2000e901d46 */
[----:B------:R-:W-:Y:S02]  /*2bd0*/  @P0 LEA.HI.X R7, R28, R2, R17, 0x1, P2 ;  /* 0x000000021c070211 */ /* 0x000fe400010f0c11 */
[----:B------:R-:W-:Y:S01]  /*2be0*/  @P1 ISETP.GE.AND P2, PT, R20, c[0x0][0x1d4], PT ;  /* 0x0000750014001a0c */ /* 0x000fe20003f46270 */
[----:B------:R-:W-:Y:S02]  /*2bf0*/  IMAD R0, R10, c[0x0][0x208], RZ ;  /* 0x000082000a007a24 */ /* 0x000fe400078e02ff */
[----:B------:R1:W-:Y:S01]  /*2c00*/  @P0 LDGSTS.E.BYPASS.LTC128B.128 [R251+0x15100], [R6.64], !P4 ;  /* 0x1510000006fb0fae */ /* 0x0003e2000e101d46 */
[----:B------:R-:W-:Y:S01]  /*2c10*/  @P1 ISETP.GE.AND P4, PT, R30, c[0x0][0x1d4], PT ;  /* 0x000075001e001a0c */ /* 0x000fe20003f86270 */
[----:B------:R-:W-:Y:S02]  /*2c20*/  IMAD.WIDE.U32 R2, R23, c[0x0][0x208], RZ ;  /* 0x0000820017027a25 */ /* 0x000fe400078e00ff */
[----:B------:R-:W-:Y:S01]  /*2c30*/  SHFL.IDX PT, R10, R13, 0x2, 0x181f ;  /* 0x00581f000d0a7f89 */ /* 0x000fe200000e0000 */
[----:B---3--:R-:W-:-:S04]  /*2c40*/  @P1 LEA R4, P3, R20, R8, 0x1 ;  /* 0x0000000814041211 */ /* 0x008fc800078608ff */
[----:B----4-:R-:W-:Y:S01]  /*2c50*/  @P1 LEA.HI.X R5, R20, R11, R21, 0x1, P3 ;  /* 0x0000000b14051211 */ /* 0x010fe200018f0c15 */
[----:B-1----:R-:W-:Y:S02]  /*2c60*/  IMAD R7, R23, c[0x0][0x20c], R0 ;  /* 0x0000830017077a24 */ /* 0x002fe400078e0200 */
[----:B------:R-:W1:Y:S01]  /*2c70*/  SHFL.IDX PT, R0, R9, 0x2, 0x181f ;  /* 0x00581f0009007f89 */ /* 0x000e6200000e0000 */
[----:B------:R-:W-:-:S03]  /*2c80*/  @P1 LEA R6, P0, R30, R8, 0x1 ;  /* 0x000000081e061211 */ /* 0x000fc600078008ff */
[----:B------:R2:W-:Y:S01]  /*2c90*/  @P1 LDGSTS.E.BYPASS.LTC128B.128 [R251+0xd100], [R4.64], !P2 ;  /* 0x0d10000004fb1fae */ /* 0x0005e2000d101d46 */
[----:B------:R-:W-:Y:S01]  /*2ca0*/  @P1 ISETP.GE.AND P2, PT, R29, c[0x0][0x1d4], PT ;  /* 0x000075001d001a0c */ /* 0x000fe20003f46270 */
[----:B------:R-:W-:Y:S01]  /*2cb0*/  IMAD.IADD R3, R3, 0x1, R7 ;  /* 0x0000000103037824 */ /* 0x000fe200078e0207 */
[----:B------:R-:W-:Y:S02]  /*2cc0*/  @P1 LEA.HI.X R7, R30, R11, R19, 0x1, P0 ;  /* 0x0000000b1e071211 */ /* 0x000fe400000f0c13 */
[----:B------:R-:W-:-:S03]  /*2cd0*/  ISETP.GE.AND P0, PT, R26, 0x41, PT ;  /* 0x000000411a00780c */ /* 0x000fc60003f06270 */
[----:B------:R3:W-:Y:S01]  /*2ce0*/  @P1 LDGSTS.E.BYPASS.LTC128B.128 [R251+0x10100], [R6.64], !P4 ;  /* 0x1010000006fb1fae */ /* 0x0007e2000e101d46 */
[----:B------:R-:W-:Y:S01]  /*2cf0*/  @P1 ISETP.GE.AND P4, PT, R28, c[0x0][0x1d4], PT ;  /* 0x000075001c001a0c */ /* 0x000fe20003f86270 */
[----:B------:R-:W-:Y:S01]  /*2d00*/  IMAD.WIDE.U32 R2, R14, c[0x0][0x218], R2 ;  /* 0x000086000e027a25 */ /* 0x000fe200078e0002 */
[----:B--2---:R-:W-:-:S04]  /*2d10*/  @P1 LEA R4, P3, R29, R8, 0x1 ;  /* 0x000000081d041211 */ /* 0x004fc800078608ff */
[----:B------:R-:W-:Y:S01]  /*2d20*/  @P1 LEA.HI.X R5, R29, R11, R18, 0x1, P3 ;  /* 0x0000000b1d051211 */ /* 0x000fe200018f0c12 */
[----:B---3--:R-:W-:-:S04]  /*2d30*/  IMAD R6, R15, c[0x0][0x210], RZ ;  /* 0x000084000f067a24 */ /* 0x008fc800078e02ff */
[----:B------:R2:W-:Y:S04]  /*2d40*/  @P1 LDGSTS.E.BYPASS.LTC128B.128 [R251+0x13100], [R4.64], !P2 ;  /* 0x1310000004fb1fae */ /* 0x0005e8000d101d46 */
[----:B------:R-:W-:Y:S04]  /*2d50*/  STL [R1+0x10], R14 ;  /* 0x0000100e01007387 */ /* 0x000fe80000100800 */
[----:B------:R-:W-:Y:S01]  /*2d60*/  STL.64 [R1+0x48], R142 ;  /* 0x0000488e01007387 */ /* 0x000fe20000100a00 */
[----:B--2---:R-:W-:Y:S01]  /*2d70*/  IMAD R5, R16, c[0x0][0x214], R6 ;  /* 0x0000850010057a24 */ /* 0x004fe200078e0206 */
[----:B------:R-:W-:Y:S01]  /*2d80*/  @P1 LEA R6, P3, R28, R8, 0x1 ;  /* 0x000000081c061211 */ /* 0x000fe200078608ff */
[----:B------:R-:W-:Y:S01]  /*2d90*/  IMAD R8, R12, c[0x0][0x218], RZ ;  /* 0x000086000c087a24 */ /* 0x000fe200078e02ff */
[----:B-1----:R-:W-:-:S02]  /*2da0*/  @P0 LEA R4, P2, R20, R0, 0x1 ;  /* 0x0000000014040211 */ /* 0x002fc400078408ff */
[----:B------:R-:W-:Y:S02]  /*2db0*/  @P1 LEA.HI.X R7, R28, R11, R17, 0x1, P3 ;  /* 0x0000000b1c071211 */ /* 0x000fe400018f0c11 */
[C---:B------:R-:W-:Y:S01]  /*2dc0*/  @P0 ISETP.GE.AND P3, PT, R20.reuse, c[0x0][0x1d4], PT ;  /* 0x0000750014000a0c */ /* 0x040fe20003f66270 */
[----:B------:R-:W-:Y:S01]  /*2dd0*/  IMAD.IADD R9, R25, 0x1, R5 ;  /* 0x0000000119097824 */ /* 0x000fe200078e0205 */
[----:B------:R-:W-:Y:S01]  /*2de0*/  @P0 LEA.HI.X R5, R20, R10, R21, 0x1, P2 ;  /* 0x0000000a14050211 */ /* 0x000fe200010f0c15 */
[----:B------:R-:W-:Y:S01]  /*2df0*/  IMAD R8, R14, c[0x0][0x21c], R8 ;  /* 0x000087000e087a24 */ /* 0x000fe200078e0208 */
[----:B------:R-:W-:Y:S01]  /*2e00*/  IADD3 R2, P2, R2, R24, RZ ;  /* 0x0000001802027210 */ /* 0x000fe20007f5e0ff */
[----:B------:R1:W-:Y:S03]  /*2e10*/  @P1 LDGSTS.E.BYPASS.LTC128B.128 [R251+0x16100], [R6.64], !P4 ;  /* 0x1610000006fb1fae */ /* 0x0003e6000e101d46 */
[----:B------:R-:W-:Y:S01]  /*2e20*/  IADD3.X R3, R9, R3, R8, P2, !PT ;  /* 0x0000000309037210 */ /* 0x000fe200017fe408 */
[----:B------:R-:W-:Y:S01]  /*2e30*/  STL [R1+0x40], R141 ;  /* 0x0000408d01007387 */ /* 0x000fe20000100800 */
[----:B------:R-:W-:-:S02]  /*2e40*/  @P0 LEA R8, P2, R30, R0, 0x1 ;  /* 0x000000001e080211 */ /* 0x000fc400078408ff */
[----:B------:R-:W-:Y:S01]  /*2e50*/  LEA R13, P1, R2, c[0x0][0x1f8], 0x1 ;  /* 0x00007e00020d7a11 */ /* 0x000fe200078208ff */
[----:B------:R-:W-:Y:S01]  /*2e60*/  STL.64 [R1+0x58], R24 ;  /* 0x0000581801007387 */ /* 0x000fe20000100a00 */
[----:B------:R-:W-:-:S03]  /*2e70*/  @P0 ISETP.GE.AND P4, PT, R30, c[0x0][0x1d4], PT ;  /* 0x000075001e000a0c */ /* 0x000fc60003f86270 */
[----:B------:R2:W-:Y:S01]  /*2e80*/  STL [R1+0x64], R9 ;  /* 0x0000640901007387 */ /* 0x0005e20000100800 */
[----:B------:R-:W-:-:S03]  /*2e90*/  LEA.HI.X R27, R2, c[0x0][0x1fc], R3, 0x1, P1 ;  /* 0x00007f00021b7a11 */ /* 0x000fc600008f0c03 */
[----:B------:R3:W-:Y:S01]  /*2ea0*/  @P0 LDGSTS.E.BYPASS.LTC128B.128 [R251+0xe100], [R4.64], !P3 ;  /* 0x0e10000004fb0fae */ /* 0x0007e2000d901d46 */
[----:B------:R-:W-:-:S03]  /*2eb0*/  @P0 ISETP.GE.AND P1, PT, R28, c[0x0][0x1d4], PT ;  /* 0x000075001c000a0c */ /* 0x000fc60003f26270 */
[----:B------:R-:W-:Y:S04]  /*2ec0*/  SHFL.IDX PT, R12, R13, 0x1, 0x181f ;  /* 0x00381f000d0c7f89 */ /* 0x000fe800000e0000 */
[----:B------:R-:W4:Y:S01]  /*2ed0*/  LDL R149, [R1+0x34] ;  /* 0x0000340001957983 */ /* 0x000f220000100800 */
[----:B-1----:R-:W-:-:S04]  /*2ee0*/  @P0 LEA R6, P3, R29, R0, 0x1 ;  /* 0x000000001d060211 */ /* 0x002fc800078608ff */
[CC--:B------:R-:W-:Y:S02]  /*2ef0*/  @P0 LEA.HI.X R7, R29.reuse, R10.reuse, R18, 0x1, P3 ;  /* 0x0000000a1d070211 */ /* 0x0c0fe400018f0c12 */
[----:B--2---:R-:W-:Y:S02]  /*2f00*/  @P0 LEA.HI.X R9, R30, R10, R19, 0x1, P2 ;  /* 0x0000000a1e090211 */ /* 0x004fe400010f0c13 */
[----:B------:R-:W-:-:S03]  /*2f10*/  @P0 ISETP.GE.AND P2, PT, R29, c[0x0][0x1d4], PT ;  /* 0x000075001d000a0c */ /* 0x000fc60003f46270 */
[----:B------:R1:W-:Y:S01]  /*2f20*/  @P0 LDGSTS.E.BYPASS.LTC128B.128 [R251+0x11100], [R8.64], !P4 ;  /* 0x1110000008fb0fae */ /* 0x0003e2000e101d46 */
[----:B---3--:R-:W-:-:S04]  /*2f30*/  @P0 LEA R4, P3, R28, R0, 0x1 ;  /* 0x000000001c040211 */ /* 0x008fc800078608ff */
[----:B------:R-:W-:-:S05]  /*2f40*/  @P0 LEA.HI.X R5, R28, R10, R17, 0x1, P3 ;  /* 0x0000000a1c050211 */ /* 0x000fca00018f0c11 */
[----:B------:R2:W-:Y:S04]  /*2f50*/  @P0 LDGSTS.E.BYPASS.LTC128B.128 [R251+0x14100], [R6.64], !P2 ;  /* 0x1410000006fb0fae */ /* 0x0005e8000d101d46 */
[----:B------:R2:W-:Y:S04]  /*2f60*/  @P0 LDGSTS.E.BYPASS.LTC128B.128 [R251+0x17100], [R4.64], !P1 ;  /* 0x1710000004fb0fae */ /* 0x0005e8000c901d46 */
[----:B------:R-:W0:Y:S04]  /*2f70*/  LDGDEPBAR ;  /* 0x00000000000079af */ /* 0x000e280000000000 */
[----:B------:R-:W3:Y:S04]  /*2f80*/  SHFL.IDX PT, R0, R13, RZ, 0x181f ;  /* 0x00181fff0d007589 */ /* 0x000ee800000e0000 */
[----:B------:R-:W5:Y:S04]  /*2f90*/  SHFL.IDX PT, R2, R27, RZ, 0x181f ;  /* 0x00181fff1b027589 */ /* 0x000f6800000e0000 */
[----:B------:R-:W1:Y:S01]  /*2fa0*/  SHFL.IDX PT, R3, R27, 0x1, 0x181f ;  /* 0x00381f001b037f89 */ /* 0x000e6200000e0000 */
[----:B------:R-:W-:-:S02]  /*2fb0*/  R2P PR, R22, 0x6 ;  /* 0x0000000616007804 */ /* 0x000fc40000000000 */
[----:B------:R-:W-:Y:S01]  /*2fc0*/  ISETP.GE.AND P5, PT, R20, c[0x0][0x1d4], PT ;  /* 0x0000750014007a0c */ /* 0x000fe20003fa6270 */
[----:B------:R-:W-:-:S04]  /*2fd0*/  DEPBAR.LE SB0, 0x1 ;  /* 0x000080400000791a */ /* 0x000fc80000000000 */
[----:B------:R-:W-:-:S04]  /*2fe0*/  DEPBAR.LE SB0, 0x0 ;  /* 0x000080000000791a */ /* 0x000fc80000000000 */
[----:B------:R-:W-:Y:S01]  /*2ff0*/  BAR.SYNC.DEFER_BLOCKING 0x0 ;  /* 0x0000000000007b1d */ /* 0x000fe20000010000 */
[CC--:B---3--:R-:W-:Y:S02]  /*3000*/  IADD3 R20, P0, R0.reuse, R138.reuse, RZ ;  /* 0x0000008a00147210 */ /* 0x0c8fe40007f1e0ff */
[----:B------:R-:W-:Y:S02]  /*3010*/  IADD3 R18, P4, R0, R139, RZ ;  /* 0x0000008b00127210 */ /* 0x000fe40007f9e0ff */
[----:B------:R-:W-:Y:S01]  /*3020*/  @P1 IADD3 R226, R135, -0x20, RZ ;  /* 0xffffffe087e21810 */ /* 0x000fe20007ffe0ff */
[--C-:B-----5:R-:W-:Y:S01]  /*3030*/  IMAD.X R21, R2, 0x1, R129.reuse, P0 ;  /* 0x0000000102157824 */ /* 0x120fe200000e0681 */
[-C--:B------:R-:W-:Y:S01]  /*3040*/  IADD3 R14, P1, R12, R137.reuse, RZ ;  /* 0x000000890c0e7210 */ /* 0x080fe20007f3e0ff */
[----:B------:R-:W-:Y:S01]  /*3050*/  IMAD.X R19, R2, 0x1, R130, P4 ;  /* 0x0000000102137824 */ /* 0x000fe200020e0682 */
[----:B------:R-:W-:Y:S02]  /*3060*/  IADD3 R24, P0, R12, R138, RZ ;  /* 0x0000008a0c187210 */ /* 0x000fe40007f1e0ff */
[----:B------:R-:W-:Y:S01]  /*3070*/  ISETP.GE.AND P4, PT, R30, c[0x0][0x1d4], PT ;  /* 0x000075001e007a0c */ /* 0x000fe20003f86270 */
[C---:B-1----:R-:W-:Y:S01]  /*3080*/  IMAD.X R15, R3.reuse, 0x1, R128, P1 ;  /* 0x00000001030f7824 */ /* 0x042fe200008e0680 */
[----:B------:R-:W-:Y:S01]  /*3090*/  IADD3 R22, P3, R0, R137, RZ ;  /* 0x0000008900167210 */ /* 0x000fe20007f7e0ff */
[----:B------:R-:W-:Y:S01]  /*30a0*/  IMAD.X R25, R3, 0x1, R129, P0 ;  /* 0x0000000103197824 */ /* 0x000fe200000e0681 */
[----:B------:R-:W-:-:S02]  /*30b0*/  ISETP.LT.OR P1, PT, R26, 0x1, P5 ;  /* 0x000000011a00780c */ /* 0x000fc40002f21670 */
[----:B------:R-:W-:Y:S01]  /*30c0*/  ISETP.LT.OR P0, PT, R26, 0x1, P4 ;  /* 0x000000011a00780c */ /* 0x000fe20002701670 */
[----:B------:R-:W-:Y:S01]  /*30d0*/  IMAD.X R23, R2, 0x1, R128, P3 ;  /* 0x0000000102177824 */ /* 0x000fe200018e0680 */
[----:B------:R-:W-:-:S05]  /*30e0*/  IADD3 R16, P3, R0, R140, RZ ;  /* 0x0000008c00107210 */ /* 0x000fca0007f7e0ff */
[----:B------:R-:W-:Y:S01]  /*30f0*/  IMAD.X R17, R2, 0x1, R131, P3 ;  /* 0x0000000102117824 */ /* 0x000fe200018e0683 */
[----:B------:R-:W-:Y:S01]  /*3100*/  ISETP.GE.AND P3, PT, R29, c[0x0][0x1d4], PT ;  /* 0x000075001d007a0c */ /* 0x000fe20003f66270 */
[----:B------:R-:W-:Y:S04]  /*3110*/  LDSM.16.M88.4 R8, [R222] ;  /* 0x00000000de08783b */ /* 0x000fe80000000200 */
[----:B------:R-:W-:Y:S04]  /*3120*/  LDSM.16.M88.4 R32, [R135] ;  /* 0x000000008720783b */ /* 0x000fe80000000200 */
[----:B------:R-:W-:Y:S04]  /*3130*/  LDSM.16.M88.4 R40, [R135+0x800] ;  /* 0x000800008728783b */ /* 0x000fe80000000200 */
[----:B------:R-:W-:Y:S04]  /*3140*/  LDSM.16.M88.4 R48, [R135+0x1000] ;  /* 0x001000008730783b */ /* 0x000fe80000000200 */
[----:B------:R-:W-:Y:S04]  /*3150*/  LDSM.16.M88.4 R52, [R135+0x1800] ;  /* 0x001800008734783b */ /* 0x000fe80000000200 */
[----:B------:R-:W-:Y:S04]  /*3160*/  LDSM.16.M88.4 R44, [R135+0x2000] ;  /* 0x00200000872c783b */ /* 0x000fe80000000200 */
[----:B------:R-:W-:Y:S04]  /*3170*/  LDSM.16.M88.4 R56, [R135+0x2800] ;  /* 0x002800008738783b */ /* 0x000fe80000000200 */
[----:B--2---:R-:W-:Y:S04]  /*3180*/  LDSM.16.M88.4 R4, [R223] ;  /* 0x00000000df04783b */ /* 0x004fe80000000200 */
[----:B------:R-:W-:Y:S04]  /*3190*/  LDSM.16.M88.4 R92, [R226] ;  /* 0x00000000e25c783b */ /* 0x000fe80000000200 */
[----:B------:R-:W-:Y:S04]  /*31a0*/  LDSM.16.M88.4 R96, [R226+0x800] ;  /* 0x00080000e260783b */ /* 0x000fe80000000200 */
[----:B------:R-:W-:Y:S04]  /*31b0*/  LDSM.16.M88.4 R100, [R226+0x1000] ;  /* 0x00100000e264783b */ /* 0x000fe80000000200 */
[----:B------:R-:W-:Y:S04]  /*31c0*/  LDSM.16.M88.4 R104, [R226+0x1800] ;  /* 0x00180000e268783b */ /* 0x000fe80000000200 */
[----:B------:R-:W-:Y:S04]  /*31d0*/  LDSM.16.M88.4 R108, [R226+0x2000] ;  /* 0x00200000e26c783b */ /* 0x000fe80000000200 */
[----:B------:R-:W-:Y:S04]  /*31e0*/  LDSM.16.M88.4 R112, [R226+0x2800] ;  /* 0x00280000e270783b */ /* 0x000fe80000000200 */
[----:B------:R-:W-:Y:S01]  /*31f0*/  @!PT LDS RZ, [RZ] ;  /* 0x00000000fffff984 */ /* 0x000fe20000000800 */
[----:B------:R-:W-:Y:S01]  /*3200*/  @!PT LDS RZ, [RZ] ;  /* 0x00000000fffff984 */ /* 0x000fe20000000800 */
[----:B------:R-:W-:Y:S01]  /*3210*/  @!PT LDS RZ, [RZ] ;  /* 0x00000000fffff984 */ /* 0x000fe20000000800 */
[----:B------:R1:W-:Y:S04]  /*3220*/  LDGSTS.E.BYPASS.LTC128B.128 [R251+0x100], [R22.64], !P1 ;  /* 0x0010000016fb7fae */ /* 0x0003e8000c901d46 */
[----:B------:R1:W-:Y:S01]  /*3230*/  LDGSTS.E.BYPASS.LTC128B.128 [R251+0x3100], [R20.64], !P0 ;  /* 0x0310000014fb7fae */ /* 0x0003e2000c101d46 */
[----:B------:R-:W-:-:S02]  /*3240*/  ISETP.LT.OR P0, PT, R26, 0x1, P3 ;  /* 0x000000011a00780c */ /* 0x000fc40001f01670 */
[----:B------:R-:W-:-:S11]  /*3250*/  ISETP.GE.AND P1, PT, R28, c[0x0][0x1d4], PT ;  /* 0x000075001c007a0c */ /* 0x000fd60003f26270 */
[----:B------:R2:W-:Y:S01]  /*3260*/  LDGSTS.E.BYPASS.LTC128B.128 [R251+0x6100], [R18.64], !P0 ;  /* 0x0610000012fb7fae */ /* 0x0005e2000c101d46 */
[----:B------:R-:W-:-:S13]  /*3270*/  ISETP.LT.OR P0, PT, R26, 0x1, P1 ;  /* 0x000000011a00780c */ /* 0x000fda0000f01670 */
[----:B------:R3:W-:Y:S04]  /*3280*/  LDGSTS.E.BYPASS.LTC128B.128 [R251+0x9100], [R16.64], !P0 ;  /* 0x0910000010fb7fae */ /* 0x0007e8000c101d46 */
[----:B------:R-:W5:Y:S01]  /*3290*/  SHFL.IDX PT, R0, R13, 0x2, 0x181f ;  /* 0x00581f000d007f89 */ /* 0x000f6200000e0000 */
[----:B---3--:R-:W-:-:S05]  /*32a0*/  IADD3 R16, P0, R12, R139, RZ ;  /* 0x0000008b0c107210 */ /* 0x008fca0007f1e0ff */
[----:B------:R-:W-:Y:S01]  /*32b0*/  IMAD.X R17, R3, 0x1, R130, P0 ;  /* 0x0000000103117824 */ /* 0x000fe200000e0682 */
[----:B------:R-:W-:Y:S01]  /*32c0*/  ISETP.LT.OR P0, PT, R26, 0x21, P5 ;  /* 0x000000211a00780c */ /* 0x000fe20002f01670 */
[----:B------:R-:W3:-:S12]  /*32d0*/  SHFL.IDX PT, R2, R27, 0x2, 0x181f ;  /* 0x00581f001b027f89 */ /* 0x000ed800000e0000 */
[----:B------:R1:W-:Y:S02]  /*32e0*/  LDGSTS.E.BYPASS.LTC128B.128 [R251+0x1100], [R14.64], !P0 ;  /* 0x011000000efb7fae */ /* 0x0003e4000c101d46 */
[----:B-1----:R-:W-:-:S05]  /*32f0*/  IADD3 R14, P0, R12, R140, RZ ;  /* 0x0000008c0c0e7210 */ /* 0x002fca0007f1e0ff */
[----:B------:R-:W-:Y:S01]  /*3300*/  IMAD.X R15, R3, 0x1, R131, P0 ;  /* 0x00000001030f7824 */ /* 0x000fe200000e0683 */
[----:B------:R-:W-:-:S13]  /*3310*/  ISETP.LT.OR P0, PT, R26, 0x21, P4 ;  /* 0x000000211a00780c */ /* 0x000fda0002701670 */
[----:B------:R1:W-:Y:S01]  /*3320*/  LDGSTS.E.BYPASS.LTC128B.128 [R251+0x4100], [R24.64], !P0 ;  /* 0x0410000018fb7fae */ /* 0x0003e2000c101d46 */
[----:B-----5:R-:W-:-:S05]  /*3330*/  IADD3 R12, P0, R0, R137, RZ ;  /* 0x00000089000c7210 */ /* 0x020fca0007f1e0ff */
[----:B---3--:R-:W-:Y:S01]  /*3340*/  IMAD.X R13, R2, 0x1, R128, P0 ;  /* 0x00000001020d7824 */ /* 0x008fe200000e0680 */
[----:B------:R-:W-:-:S13]  /*3350*/  ISETP.LT.OR P0, PT, R26, 0x21, P3 ;  /* 0x000000211a00780c */ /* 0x000fda0001f01670 */
[----:B------:R3:W-:Y:S02]  /*3360*/  LDGSTS.E.BYPASS.LTC128B.128 [R251+0x7100], [R16.64], !P0 ;  /* 0x0710000010fb7fae */ /* 0x0007e4000c101d46 */
[----:B---3--:R-:W-:-:S05]  /*3370*/  IADD3 R16, P0, R0, R138, RZ ;  /* 0x0000008a00107210 */ /* 0x008fca0007f1e0ff */
[----:B------:R-:W-:Y:S01]  /*3380*/  IMAD.X R17, R2, 0x1, R129, P0 ;  /* 0x0000000102117824 */ /* 0x000fe200000e0681 */
[----:B------:R-:W-:-:S13]  /*3390*/  ISETP.LT.OR P0, PT, R26, 0x21, P1 ;  /* 0x000000211a00780c */ /* 0x000fda0000f01670 */
[----:B------:R3:W-:Y:S01]  /*33a0*/  LDGSTS.E.BYPASS.LTC128B.128 [R251+0xa100], [R14.64], !P0 ;  /* 0x0a1000000efb7fae */ /* 0x0007e2000c101d46 */
[C---:B------:R-:W-:Y:S01]  /*33b0*/  ISETP.LT.OR P4, PT, R26.reuse, 0x41, P4 ;  /* 0x000000411a00780c */ /* 0x040fe20002781670 */
[----:B------:R-:W-:Y:S01]  /*33c0*/  IMAD.MOV.U32 R3, RZ, RZ, 0x40 ;  /* 0x00000040ff037424 */ /* 0x000fe200078e00ff */
[C---:B------:R-:W-:Y:S02]  /*33d0*/  ISETP.LT.OR P3, PT, R26.reuse, 0x41, P3 ;  /* 0x000000411a00780c */ /* 0x040fe40001f61670 */
[----:B------:R-:W-:Y:S02]  /*33e0*/  ISETP.LT.OR P1, PT, R26, 0x41, P1 ;  /* 0x000000411a00780c */ /* 0x000fe40000f21670 */
[----:B---3--:R-:W-:-:S05]  /*33f0*/  IADD3 R14, P0, R0, R139, RZ ;  /* 0x0000008b000e7210 */ /* 0x008fca0007f1e0ff */
[----:B------:R-:W-:Y:S01]  /*3400*/  IMAD.X R15, R2, 0x1, R130, P0 ;  /* 0x00000001020f7824 */ /* 0x000fe200000e0682 */
[----:B------:R-:W-:Y:S01]  /*3410*/  ISETP.LT.OR P0, PT, R26, 0x41, P5 ;  /* 0x000000411a00780c */ /* 0x000fe20002f01670 */
[C---:B------:R-:W-:Y:S08]  /*3420*/  HMMA.16816.F32.BF16 R28, R8.reuse, R40, RZ ;  /* 0x00000028081c723c */ /* 0x040ff000000418ff */
[C---:B------:R-:W-:Y:S04]  /*3430*/  HMMA.16816.F32.BF16 R20, R8.reuse, R42, RZ ;  /* 0x0000002a0814723c */ /* 0x040fe800000418ff */
[----:B------:R3:W-:Y:S04]  /*3440*/  LDGSTS.E.BYPASS.LTC128B.128 [R251+0x2100], [R12.64], !P0 ;  /* 0x021000000cfb7fae */ /* 0x0007e8000c101d46 */
[----:B------:R-:W-:Y:S01]  /*3450*/  HMMA.16816.F32.BF16 R40, R8, R48, RZ ;  /* 0x000000300828723c */ /* 0x000fe200000418ff */
[----:B------:R2:W-:Y:S04]  /*3460*/  LDGSTS.E.BYPASS.LTC128B.128 [R251+0x5100], [R16.64], !P4 ;  /* 0x0510000010fb7fae */ /* 0x0005e8000e101d46 */
[----:B------:R5:W-:Y:S01]  /*3470*/  LDGSTS.E.BYPASS.LTC128B.128 [R251+0x8100], [R14.64], !P3 ;  /* 0x081000000efb7fae */ /* 0x000be2000d901d46 */
[----:B---3--:R-:W-:-:S02]  /*3480*/  IADD3 R12, P0, R0, R140, RZ ;  /* 0x0000008c000c7210 */ /* 0x008fc40007f1e0ff */
[----:B------:R-:W-:-:S03]  /*3490*/  SEL R0, R3, 0xffffffc0, !P2 ;  /* 0xffffffc003007807 */ /* 0x000fc60005000000 */
[----:B------:R-:W-:Y:S02]  /*34a0*/  IMAD.X R13, R2, 0x1, R131, P0 ;  /* 0x00000001020d7824 */ /* 0x000fe400000e0683 */
[----:B------:R-:W-:-:S03]  /*34b0*/  IMAD.IADD R217, R135, 0x1, R0 ;  /* 0x0000000187d97824 */ /* 0x000fc600078e0200 */
[----:B------:R5:W-:Y:S04]  /*34c0*/  LDGSTS.E.BYPASS.LTC128B.128 [R251+0xb100], [R12.64], !P1 ;  /* 0x0b1000000cfb7fae */ /* 0x000be8000c901d46 */
[----:B------:R-:W-:Y:S01]  /*34d0*/  LDSM.16.M88.4 R64, [R217+0x1000] ;  /* 0x00100000d940783b */ /* 0x000fe20000000200 */
[C---:B------:R-:W-:Y:S03]  /*34e0*/  HMMA.16816.F32.BF16 R36, R8.reuse, R32, RZ ;  /* 0x000000200824723c */ /* 0x040fe600000418ff */
[----:B------:R-:W-:Y:S04]  /*34f0*/  LDSM.16.M88.4 R72, [R217] ;  /* 0x00000000d948783b */ /* 0x000fe80000000200 */
[----:B------:R-:W-:Y:S01]  /*3500*/  LDSM.16.M88.4 R68, [R217+0x800] ;  /* 0x00080000d944783b */ /* 0x000fe20000000200 */
[----:B------:R-:W-:Y:S01]  /*3510*/  HMMA.16816.F32.BF16 R32, R8, R34, RZ ;  /* 0x000000220820723c */ /* 0x000fe200000418ff */
[----:B------:R-:W-:-:S02]  /*3520*/  IADD3 R227, R226, 0x9000, RZ ;  /* 0x00009000e2e37810 */ /* 0x000fc40007ffe0ff */
[C---:B------:R-:W-:Y:S01]  /*3530*/  IADD3 R233, R226.reuse, 0x3000, RZ ;  /* 0x00003000e2e97810 */ /* 0x040fe20007ffe0ff */
[----:B------:R-:W-:Y:S04]  /*3540*/  LDSM.16.M88.4 R124, [R217+0x3000] ;  /* 0x00300000d97c783b */ /* 0x000fe80000000200 */
[C---:B------:R-:W-:Y:S01]  /*3550*/  HMMA.16816.F32.BF16 R48, R8.reuse, R50, RZ ;  /* 0x000000320830723c */ /* 0x040fe200000418ff */
[C---:B------:R-:W-:Y:S01]  /*3560*/  IADD3 R228, R226.reuse, 0x3800, RZ ;  /* 0x00003800e2e47810 */ /* 0x040fe20007ffe0ff */
[----:B------:R-:W-:Y:S04]  /*3570*/  LDSM.16.M88.4 R116, [R217+0x5800] ;  /* 0x00580000d974783b */ /* 0x000fe80000000200 */
[----:B-----5:R-:W3:Y:S02]  /*3580*/  LDSM.16.M88.4 R12, [R225] ;  /* 0x00000000e10c783b */ /* 0x020ee40000000200 */
[C---:B------:R-:W-:Y:S08]  /*3590*/  HMMA.16816.F32.BF16 R60, R8.reuse, R52, RZ ;  /* 0x00000034083c723c */ /* 0x040ff000000418ff */
[C---:B------:R-:W-:Y:S01]  /*35a0*/  HMMA.16816.F32.BF16 R80, R8.reuse, R54, RZ ;  /* 0x000000360850723c */ /* 0x040fe200000418ff */
[----:B------:R-:W-:Y:S01]  /*35b0*/  IADD3 R229, R226, 0x4000, RZ ;  /* 0x00004000e2e57810 */ /* 0x000fe20007ffe0ff */
[----:B------:R-:W0:Y:S06]  /*35c0*/  LDGDEPBAR ;  /* 0x00000000000079af */ /* 0x000e2c0000000000 */
[C---:B------:R-:W-:Y:S08]  /*35d0*/  HMMA.16816.F32.BF16 R88, R8.reuse, R44, RZ ;  /* 0x0000002c0858723c */ /* 0x040ff000000418ff */
[C---:B------:R-:W-:Y:S08]  /*35e0*/  HMMA.16816.F32.BF16 R84, R8.reuse, R46, RZ ;  /* 0x0000002e0854723c */ /* 0x040ff000000418ff */
[C---:B------:R-:W-:Y:S08]  /*35f0*/  HMMA.16816.F32.BF16 R76, R8.reuse, R56, RZ ;  /* 0x00000038084c723c */ /* 0x040ff000000418ff */
[----:B-1----:R-:W-:Y:S08]  /*3600*/  HMMA.16816.F32.BF16 R24, R8, R58, RZ ;  /* 0x0000003a0818723c */ /* 0x002ff000000418ff */
[C---:B------:R-:W-:Y:S01]  /*3610*/  HMMA.16816.F32.BF16 R8, R4.reuse, R100, R40 ;  /* 0x000000640408723c */ /* 0x040fe20000041828 */
[----:B------:R-:W1:Y:S07]  /*3620*/  LDSM.16.M88.4 R40, [R217+0x1800] ;  /* 0x00180000d928783b */ /* 0x000e6e0000000200 */
[C---:B------:R-:W-:Y:S08]  /*3630*/  HMMA.16816.F32.BF16 R56, R4.reuse, R92, R36 ;  /* 0x0000005c0438723c */ /* 0x040ff00000041824 */
[C---:B------:R-:W-:Y:S08]  /*3640*/  HMMA.16816.F32.BF16 R52, R4.reuse, R94, R32 ;  /* 0x0000005e0434723c */ /* 0x040ff00000041820 */
[C---:B--2---:R-:W-:Y:S08]  /*3650*/  HMMA.16816.F32.BF16 R16, R4.reuse, R98, R20 ;  /* 0x000000620410723c */ /* 0x044ff00000041814 */
[C---:B------:R-:W-:Y:S08]  /*3660*/  HMMA.16816.F32.BF16 R20, R4.reuse, R102, R48 ;  /* 0x000000660414723c */ /* 0x040ff00000041830 */
[C---:B------:R-:W-:Y:S08]  /*3670*/  HMMA.16816.F32.BF16 R44, R4.reuse, R96, R28 ;  /* 0x00000060042c723c */ /* 0x040ff0000004181c */
[C---:B------:R-:W-:Y:S08]  /*3680*/  HMMA.16816.F32.BF16 R36, R4.reuse, R104, R60 ;  /* 0x000000680424723c */ /* 0x040ff0000004183c */
[C---:B------:R-:W-:Y:S08]  /*3690*/  HMMA.16816.F32.BF16 R32, R4.reuse, R106, R80 ;  /* 0x0000006a0420723c */ /* 0x040ff00000041850 */
[C---:B------:R-:W-:Y:S08]  /*36a0*/  HMMA.16816.F32.BF16 R96, R4.reuse, R112, R76 ;  /* 0x000000700460723c */ /* 0x040ff0000004184c */
[----:B------:R-:W-:Y:S01]  /*36b0*/  HMMA.16816.F32.BF16 R104, R4, R114, R24 ;  /* 0x000000720468723c */ /* 0x000fe20000041818 */
[----:B------:R-:W2:Y:S07]  /*36c0*/  LDSM.16.M88.4 R24, [R217+0x2000] ;  /* 0x00200000d918783b */ /* 0x000eae0000000200 */
[----:B---3--:R-:W-:Y:S01]  /*36d0*/  HMMA.16816.F32.BF16 R76, R12, R64, R8 ;  /* 0x000000400c4c723c */ /* 0x008fe20000041808 */
[----:B------:R-:W3:Y:S01]  /*36e0*/  LDSM.16.M88.4 R8, [R217+0x2800] ;  /* 0x00280000d908783b */ /* 0x000ee20000000200 */
[----:B------:R-:W-:-:S05]  /*36f0*/  IMAD.IADD R216, R227, 0x1, R0 ;  /* 0x00000001e3d87824 */ /* 0x000fca00078e0200 */
[----:B------:R-:W-:Y:S01]  /*3700*/  LDSM.16.M88.4 R48, [R216+-0x7800] ;  /* 0xff880000d830783b */ /* 0x000fe20000000200 */
[----:B------:R-:W-:Y:S08]  /*3710*/  HMMA.16816.F32.BF16 R28, R4, R108, R88 ;  /* 0x0000006c041c723c */ /* 0x000ff00000041858 */
[C---:B------:R-:W-:Y:S08]  /*3720*/  HMMA.16816.F32.BF16 R100, R12.reuse, R72, R56 ;  /* 0x000000480c64723c */ /* 0x040ff00000041838 */
[----:B------:R-:W-:Y:S01]  /*3730*/  HMMA.16816.F32.BF16 R92, R12, R74, R52 ;  /* 0x0000004a0c5c723c */ /* 0x000fe20000041834 */
[----:B------:R-:W-:Y:S07]  /*3740*/  LDSM.16.M88.4 R52, [R216+-0x9000] ;  /* 0xff700000d834783b */ /* 0x000fee0000000200 */
[----:B------:R-:W-:Y:S01]  /*3750*/  HMMA.16816.F32.BF16 R84, R4, R110, R84 ;  /* 0x0000006e0454723c */ /* 0x000fe20000041854 */
[----:B------:R-:W5:Y:S04]  /*3760*/  LDSM.16.M88.4 R4, [R224] ;  /* 0x00000000e004783b */ /* 0x000f680000000200 */
[----:B------:R-:W-:Y:S03]  /*3770*/  LDSM.16.M88.4 R108, [R135+0x3800] ;  /* 0x00380000876c783b */ /* 0x000fe60000000200 */
[C---:B------:R-:W-:Y:S01]  /*3780*/  HMMA.16816.F32.BF16 R72, R12.reuse, R66, R20 ;  /* 0x000000420c48723c */ /* 0x040fe20000041814 */
[----:B------:R-:W3:Y:S07]  /*3790*/  LDSM.16.M88.4 R64, [R216+-0x8000] ;  /* 0xff800000d840783b */ /* 0x000eee0000000200 */
[C---:B------:R-:W-:Y:S01]  /*37a0*/  HMMA.16816.F32.BF16 R88, R12.reuse, R68, R44 ;  /* 0x000000440c58723c */ /* 0x040fe2000004182c */
[----:B------:R-:W-:Y:S07]  /*37b0*/  LDSM.16.M88.4 R44, [R216+-0x7000] ;  /* 0xff900000d82c783b */ /* 0x000fee0000000200 */
[C---:B------:R-:W-:Y:S01]  /*37c0*/  HMMA.16816.F32.BF16 R80, R12.reuse, R70, R16 ;  /* 0x000000460c50723c */ /* 0x040fe20000041810 */
[----:B------:R-:W4:Y:S04]  /*37d0*/  LDSM.16.M88.4 R68, [R216+-0x8800] ;  /* 0xff780000d844783b */ /* 0x000f280000000200 */
[----:B------:R-:W-:Y:S03]  /*37e0*/  LDSM.16.M88.4 R16, [R222+0x4000] ;  /* 0x00400000de10783b */ /* 0x000fe60000000200 */
[C---:B-1----:R-:W-:Y:S01]  /*37f0*/  HMMA.16816.F32.BF16 R60, R12.reuse, R40, R36 ;  /* 0x000000280c3c723c */ /* 0x042fe20000041824 */
[----:B------:R-:W1:Y:S07]  /*3800*/  LDSM.16.M88.4 R36, [R216+-0x6800] ;  /* 0xff980000d824783b */ /* 0x000e6e0000000200 */
[C---:B------:R-:W-:Y:S08]  /*3810*/  HMMA.16816.F32.BF16 R56, R12.reuse, R42, R32 ;  /* 0x0000002a0c38723c */ /* 0x040ff00000041820 */
[C---:B--2---:R-:W-:Y:S08]  /*3820*/  HMMA.16816.F32.BF16 R40, R12.reuse, R24, R28 ;  /* 0x000000180c28723c */ /* 0x044ff0000004181c */
[C---:B---3--:R-:W-:Y:S08]  /*3830*/  HMMA.16816.F32.BF16 R28, R12.reuse, R8, R96 ;  /* 0x000000080c1c723c */ /* 0x048ff00000041860 */
[C---:B------:R-:W-:Y:S08]  /*3840*/  HMMA.16816.F32.BF16 R20, R12.reuse, R10, R104 ;  /* 0x0000000a0c14723c */ /* 0x040ff00000041868 */
[----:B------:R-:W-:Y:S01]  /*3850*/  HMMA.16816.F32.BF16 R32, R12, R26, R84 ;  /* 0x0000001a0c20723c */ /* 0x000fe20000041854 */
[----:B------:R-:W2:Y:S07]  /*3860*/  LDSM.16.M88.4 R24, [R135+0x3000] ;  /* 0x003000008718783b */ /* 0x000eae0000000200 */
[C---:B-----5:R-:W-:Y:S08]  /*3870*/  HMMA.16816.F32.BF16 R8, R4.reuse, R54, R92 ;  /* 0x000000360408723c */ /* 0x060ff0000004185c */
[C---:B------:R-:W-:Y:S01]  /*3880*/  HMMA.16816.F32.BF16 R84, R4.reuse, R64, R76 ;  /* 0x000000400454723c */ /* 0x040fe2000004184c */
[----:B------:R-:W3:Y:S07]  /*3890*/  LDSM.16.M88.4 R76, [R135+0x4000] ;  /* 0x00400000874c783b */ /* 0x000eee0000000200 */
[C---:B------:R-:W-:Y:S08]  /*38a0*/  HMMA.16816.F32.BF16 R12, R4.reuse, R52, R100 ;  /* 0x00000034040c723c */ /* 0x040ff00000041864 */
[C---:B------:R-:W-:Y:S08]  /*38b0*/  HMMA.16816.F32.BF16 R92, R4.reuse, R48, R60 ;  /* 0x00000030045c723c */ /* 0x040ff0000004183c */
[C---:B------:R-:W-:Y:S01]  /*38c0*/  HMMA.16816.F32.BF16 R96, R4.reuse, R50, R56 ;  /* 0x000000320460723c */ /* 0x040fe20000041838 */
[----:B------:R-:W5:Y:S07]  /*38d0*/  LDSM.16.M88.4 R48, [R135+0x4800] ;  /* 0x004800008730783b */ /* 0x000f6e0000000200 */
[C---:B----4-:R-:W-:Y:S08]  /*38e0*/  HMMA.16816.F32.BF16 R52, R4.reuse, R68, R88 ;  /* 0x000000440434723c */ /* 0x050ff00000041858 */
[C---:B------:R-:W-:Y:S08]  /*38f0*/  HMMA.16816.F32.BF16 R80, R4.reuse, R70, R80 ;  /* 0x000000460450723c */ /* 0x040ff00000041850 */
[C---:B------:R-:W-:Y:S01]  /*3900*/  HMMA.16816.F32.BF16 R100, R4.reuse, R44, R40 ;  /* 0x0000002c0464723c */ /* 0x040fe20000041828 */
[----:B------:R-:W4:Y:S07]  /*3910*/  LDSM.16.M88.4 R40, [R135+0x5000] ;  /* 0x005000008728783b */ /* 0x000f2e0000000200 */
[C---:B-1----:R-:W-:Y:S01]  /*3920*/  HMMA.16816.F32.BF16 R68, R4.reuse, R36, R28 ;  /* 0x000000240444723c */ /* 0x042fe2000004181c */
[----:B------:R-:W-:Y:S07]  /*3930*/  LDSM.16.M88.4 R28, [R228] ;  /* 0x00000000e41c783b */ /* 0x000fee0000000200 */
[C---:B------:R-:W-:Y:S01]  /*3940*/  HMMA.16816.F32.BF16 R56, R4.reuse, R38, R20 ;  /* 0x000000260438723c */ /* 0x040fe20000041814 */
[----:B------:R-:W1:Y:S07]  /*3950*/  LDSM.16.M88.4 R36, [R135+0x5800] ;  /* 0x005800008724783b */ /* 0x000e6e0000000200 */
[----:B------:R-:W-:Y:S01]  /*3960*/  HMMA.16816.F32.BF16 R88, R4, R66, R72 ;  /* 0x000000420458723c */ /* 0x000fe20000041848 */
[C---:B------:R-:W-:Y:S01]  /*3970*/  IADD3 R230, R226.reuse, 0x4800, RZ ;  /* 0x00004800e2e67810 */ /* 0x040fe20007ffe0ff */
[----:B------:R-:W-:Y:S01]  /*3980*/  LDSM.16.M88.4 R64, [R229] ;  /* 0x00000000e540783b */ /* 0x000fe20000000200 */
[----:B------:R-:W-:-:S02]  /*3990*/  IADD3 R231, R226, 0x5000, RZ ;  /* 0x00005000e2e77810 */ /* 0x000fc40007ffe0ff */
[C---:B------:R-:W-:Y:S01]  /*39a0*/  IADD3 R232, R226.reuse, 0x5800, RZ ;  /* 0x00005800e2e87810 */ /* 0x040fe20007ffe0ff */
[----:B------:R-:W-:Y:S02]  /*39b0*/  LDSM.16.M88.4 R104, [R230] ;  /* 0x00000000e668783b */ /* 0x000fe40000000200 */
[----:B------:R-:W-:Y:S02]  /*39c0*/  HMMA.16816.F32.BF16 R72, R4, R46, R32 ;  /* 0x0000002e0448723c */ /* 0x000fe40000041820 */
[----:B------:R-:W-:Y:S04]  /*39d0*/  LDSM.16.M88.4 R4, [R223+0x4000] ;  /* 0x00400000df04783b */ /* 0x000fe80000000200 */
[----:B------:R-:W1:Y:S02]  /*39e0*/  LDSM.16.M88.4 R32, [R233] ;  /* 0x00000000e920783b */ /* 0x000e640000000200 */
[C---:B--2---:R-:W-:Y:S02]  /*39f0*/  HMMA.16816.F32.BF16 R44, R16.reuse, R24, R12 ;  /* 0x00000018102c723c */ /* 0x044fe4000004180c */
[----:B------:R-:W2:Y:S04]  /*3a00*/  LDSM.16.M88.4 R112, [R231] ;  /* 0x00000000e770783b */ /* 0x000ea80000000200 */
[----:B------:R-:W1:Y:S02]  /*3a10*/  LDSM.16.M88.4 R120, [R232] ;  /* 0x00000000e878783b */ /* 0x000e640000000200 */
[C---:B------:R-:W-:Y:S02]  /*3a20*/  HMMA.16816.F32.BF16 R24, R16.reuse, R26, R8 ;  /* 0x0000001a1018723c */ /* 0x040fe40000041808 */
[----:B------:R-:W1:Y:S06]  /*3a30*/  LDSM.16.M88.4 R8, [R225+0x4000] ;  /* 0x00400000e108783b */ /* 0x000e6c0000000200 */
[C---:B------:R-:W-:Y:S01]  /*3a40*/  HMMA.16816.F32.BF16 R20, R16.reuse, R108, R52 ;  /* 0x0000006c1014723c */ /* 0x040fe20000041834 */
[----:B------:R-:W1:Y:S07]  /*3a50*/  LDSM.16.M88.4 R52, [R217+0x3800] ;  /* 0x00380000d934783b */ /* 0x000e6e0000000200 */
[C---:B------:R-:W-:Y:S01]  /*3a60*/  HMMA.16816.F32.BF16 R12, R16.reuse, R110, R80 ;  /* 0x0000006e100c723c */ /* 0x040fe20000041850 */
[----:B------:R-:W-:Y:S07]  /*3a70*/  LDSM.16.M88.4 R108, [R217+0x5000] ;  /* 0x00500000d96c783b */ /* 0x000fee0000000200 */
[C---:B---3--:R-:W-:Y:S08]  /*3a80*/  HMMA.16816.F32.BF16 R80, R16.reuse, R78, R88 ;  /* 0x0000004e1050723c */ /* 0x048ff00000041858 */
[C---:B-----5:R-:W-:Y:S08]  /*3a90*/  HMMA.16816.F32.BF16 R88, R16.reuse, R48, R92 ;  /* 0x000000301058723c */ /* 0x060ff0000004185c */
[C---:B------:R-:W-:Y:S08]  /*3aa0*/  HMMA.16816.F32.BF16 R60, R16.reuse, R76, R84 ;  /* 0x0000004c103c723c */ /* 0x040ff00000041854 */
[C---:B------:R-:W-:Y:S01]  /*3ab0*/  HMMA.16816.F32.BF16 R96, R16.reuse, R50, R96 ;  /* 0x000000321060723c */ /* 0x040fe20000041860 */
[----:B------:R-:W3:Y:S07]  /*3ac0*/  LDSM.16.M88.4 R48, [R217+0x4000] ;  /* 0x00400000d930783b */ /* 0x000eee0000000200 */
[C---:B----4-:R-:W-:Y:S08]  /*3ad0*/  HMMA.16816.F32.BF16 R92, R16.reuse, R42, R72 ;  /* 0x0000002a105c723c */ /* 0x050ff00000041848 */
[C---:B------:R-:W-:Y:S08]  /*3ae0*/  HMMA.16816.F32.BF16 R100, R16.reuse, R40, R100 ;  /* 0x000000281064723c */ /* 0x040ff00000041864 */
[C---:B-1----:R-:W-:Y:S08]  /*3af0*/  HMMA.16816.F32.BF16 R84, R16.reuse, R36, R68 ;  /* 0x000000241054723c */ /* 0x042ff00000041844 */
[----:B------:R-:W-:Y:S08]  /*3b00*/  HMMA.16816.F32.BF16 R72, R16, R38, R56 ;  /* 0x000000261048723c */ /* 0x000ff00000041838 */
[C---:B------:R-:W-:Y:S01]  /*3b10*/  HMMA.16816.F32.BF16 R68, R4.reuse, R32, R44 ;  /* 0x000000200444723c */ /* 0x040fe2000004182c */
[----:B------:R-:W1:Y:S07]  /*3b20*/  LDSM.16.M88.4 R44, [R217+0x4800] ;  /* 0x00480000d92c783b */ /* 0x000e6e0000000200 */
[C---:B------:R-:W-:Y:S08]  /*3b30*/  HMMA.16816.F32.BF16 R76, R4.reuse, R34, R24 ;  /* 0x00000022044c723c */ /* 0x040ff00000041818 */
[C---:B------:R-:W-:Y:S08]  /*3b40*/  HMMA.16816.F32.BF16 R56, R4.reuse, R28, R20 ;  /* 0x0000001c0438723c */ /* 0x040ff00000041814 */
[C---:B------:R-:W-:Y:S08]  /*3b50*/  HMMA.16816.F32.BF16 R40, R4.reuse, R30, R12 ;  /* 0x0000001e0428723c */ /* 0x040ff0000004180c */
[C---:B------:R-:W-:Y:S08]  /*3b60*/  HMMA.16816.F32.BF16 R36, R4.reuse, R64, R60 ;  /* 0x000000400424723c */ /* 0x040ff0000004183c */
[C---:B------:R-:W-:Y:S08]  /*3b70*/  HMMA.16816.F32.BF16 R32, R4.reuse, R66, R80 ;  /* 0x000000420420723c */ /* 0x040ff00000041850 */
[C---:B------:R-:W-:Y:S08]  /*3b80*/  HMMA.16816.F32.BF16 R28, R4.reuse, R104, R88 ;  /* 0x00000068041c723c */ /* 0x040ff00000041858 */
[C---:B------:R-:W-:Y:S08]  /*3b90*/  HMMA.16816.F32.BF16 R24, R4.reuse, R106, R96 ;  /* 0x0000006a0418723c */ /* 0x040ff00000041860 */
[C---:B--2---:R-:W-:Y:S08]  /*3ba0*/  HMMA.16816.F32.BF16 R20, R4.reuse, R112, R100 ;  /* 0x000000700414723c */ /* 0x044ff00000041864 */
[C---:B------:R-:W-:Y:S01]  /*3bb0*/  HMMA.16816.F32.BF16 R16, R4.reuse, R114, R92 ;  /* 0x000000720410723c */ /* 0x040fe2000004185c */
[----:B------:R-:W-:Y:S07]  /*3bc0*/  LDSM.16.M88.4 R112, [R216+-0x5800] ;  /* 0xffa80000d870783b */ /* 0x000fee0000000200 */
[C---:B------:R-:W-:Y:S08]  /*3bd0*/  HMMA.16816.F32.BF16 R12, R4.reuse, R120, R84 ;  /* 0x00000078040c723c */ /* 0x040ff00000041854 */
[----:B------:R-:W-:Y:S01]  /*3be0*/  HMMA.16816.F32.BF16 R64, R4, R122, R72 ;  /* 0x0000007a0440723c */ /* 0x000fe20000041848 */
[----:B------:R-:W-:Y:S04]  /*3bf0*/  LDSM.16.M88.4 R4, [R224+0x4000] ;  /* 0x00400000e004783b */ /* 0x000fe80000000200 */
[----:B------:R-:W2:Y:S03]  /*3c00*/  LDSM.16.M88.4 R72, [R216+-0x6000] ;  /* 0xffa00000d848783b */ /* 0x000ea60000000200 */
[C---:B------:R-:W-:Y:S01]  /*3c10*/  HMMA.16816.F32.BF16 R68, R8.reuse, R124, R68 ;  /* 0x0000007c0844723c */ /* 0x040fe20000041844 */
[C---:B------:R-:W-:Y:S01]  /*3c20*/  IADD3 R239, R226.reuse, 0x6000, RZ ;  /* 0x00006000e2ef7810 */ /* 0x040fe20007ffe0ff */
[----:B------:R-:W-:Y:S06]  /*3c30*/  LDSM.16.M88.4 R120, [R135+0x9000] ;  /* 0x009000008778783b */ /* 0x000fec0000000200 */
[C---:B------:R-:W-:Y:S08]  /*3c40*/  HMMA.16816.F32.BF16 R76, R8.reuse, R126, R76 ;  /* 0x0000007e084c723c */ /* 0x040ff0000004184c */
[C---:B------:R-:W-:Y:S01]  /*3c50*/  HMMA.16816.F32.BF16 R100, R8.reuse, R52, R56 ;  /* 0x000000340864723c */ /* 0x040fe20000041838 */
[----:B------:R-:W4:Y:S07]  /*3c60*/  LDSM.16.M88.4 R56, [R216+-0x5000] ;  /* 0xffb00000d838783b */ /* 0x000f2e0000000200 */
[C---:B------:R-:W-:Y:S01]  /*3c70*/  HMMA.16816.F32.BF16 R104, R8.reuse, R54, R40 ;  /* 0x000000360868723c */ /* 0x040fe20000041828 */
[----:B------:R-:W5:Y:S04]  /*3c80*/  LDSM.16.M88.4 R52, [R216+-0x4800] ;  /* 0xffb80000d834783b */ /* 0x000f680000000200 */
[----:B------:R-:W-:Y:S03]  /*3c90*/  LDSM.16.M88.4 R40, [R216+-0x3800] ;  /* 0xffc80000d828783b */ /* 0x000fe60000000200 */
[C---:B---3--:R-:W-:Y:S08]  /*3ca0*/  HMMA.16816.F32.BF16 R96, R8.reuse, R48, R36 ;  /* 0x000000300860723c */ /* 0x048ff00000041824 */
[C---:B------:R-:W-:Y:S01]  /*3cb0*/  HMMA.16816.F32.BF16 R92, R8.reuse, R50, R32 ;  /* 0x00000032085c723c */ /* 0x040fe20000041820 */
[----:B------:R-:W-:Y:S07]  /*3cc0*/  LDSM.16.M88.4 R32, [R135+0x6000] ;  /* 0x006000008720783b */ /* 0x000fee0000000200 */
[C---:B-1----:R-:W-:Y:S01]  /*3cd0*/  HMMA.16816.F32.BF16 R88, R8.reuse, R44, R28 ;  /* 0x0000002c0858723c */ /* 0x042fe2000004181c */
[----:B------:R-:W-:Y:S07]  /*3ce0*/  LDSM.16.M88.4 R28, [R135+0x6800] ;  /* 0x00680000871c783b */ /* 0x000fee0000000200 */
[C---:B------:R-:W-:Y:S01]  /*3cf0*/  HMMA.16816.F32.BF16 R84, R8.reuse, R46, R24 ;  /* 0x0000002e0854723c */ /* 0x040fe20000041818 */
[----:B------:R-:W1:Y:S07]  /*3d00*/  LDSM.16.M88.4 R44, [R216+-0x4000] ;  /* 0xffc00000d82c783b */ /* 0x000e6e0000000200 */
[C---:B------:R-:W-:Y:S01]  /*3d10*/  HMMA.16816.F32.BF16 R48, R8.reuse, R116, R12 ;  /* 0x000000740830723c */ /* 0x040fe2000004180c */
[----:B------:R-:W3:Y:S07]  /*3d20*/  LDSM.16.M88.4 R12, [R222+0x8000] ;  /* 0x00800000de0c783b */ /* 0x000eee0000000200 */
[C---:B------:R-:W-:Y:S08]  /*3d30*/  HMMA.16816.F32.BF16 R80, R8.reuse, R108, R20 ;  /* 0x0000006c0850723c */ /* 0x040ff00000041814 */
[C---:B------:R-:W-:Y:S08]  /*3d40*/  HMMA.16816.F32.BF16 R60, R8.reuse, R110, R16 ;  /* 0x0000006e083c723c */ /* 0x040ff00000041810 */
[----:B------:R-:W-:Y:S01]  /*3d50*/  HMMA.16816.F32.BF16 R36, R8, R118, R64 ;  /* 0x000000760824723c */ /* 0x000fe20000041840 */
[C---:B------:R-:W-:Y:S01]  /*3d60*/  IADD3 R234, R226.reuse, 0x6800, RZ ;  /* 0x00006800e2ea7810 */ /* 0x040fe20007ffe0ff */
[----:B------:R-:W-:Y:S06]  /*3d70*/  LDSM.16.M88.4 R116, [R217+0x6000] ;  /* 0x00600000d974783b */ /* 0x000fec0000000200 */
[C---:B--2---:R-:W-:Y:S01]  /*3d80*/  HMMA.16816.F32.BF16 R24, R4.reuse, R72, R68 ;  /* 0x000000480418723c */ /* 0x044fe20000041844 */
[----:B------:R-:W2:Y:S07]  /*3d90*/  LDSM.16.M88.4 R68, [R135+0x7000] ;  /* 0x007000008744783b */ /* 0x000eae0000000200 */
[C---:B------:R-:W-:Y:S08]  /*3da0*/  HMMA.16816.F32.BF16 R20, R4.reuse, R74, R76 ;  /* 0x0000004a0414723c */ /* 0x040ff0000004184c */
[C---:B------:R-:W-:Y:S01]  /*3db0*/  HMMA.16816.F32.BF16 R16, R4.reuse, R112, R100 ;  /* 0x000000700410723c */ /* 0x040fe20000041864 */
[----:B------:R-:W-:Y:S07]  /*3dc0*/  LDSM.16.M88.4 R100, [R135+0x7800] ;  /* 0x007800008764783b */ /* 0x000fee0000000200 */
[C---:B------:R-:W-:Y:S01]  /*3dd0*/  HMMA.16816.F32.BF16 R8, R4.reuse, R114, R104 ;  /* 0x000000720408723c */ /* 0x040fe20000041868 */
[C---:B------:R-:W-:Y:S01]  /*3de0*/  IADD3 R235, R226.reuse, 0x7000, RZ ;  /* 0x00007000e2eb7810 */ /* 0x040fe20007ffe0ff */
[----:B------:R-:W-:Y:S06]  /*3df0*/  LDSM.16.M88.4 R112, [R216+-0x3000] ;  /* 0xffd00000d870783b */ /* 0x000fec0000000200 */
[C---:B----4-:R-:W-:Y:S08]  /*3e00*/  HMMA.16816.F32.BF16 R64, R4.reuse, R56, R96 ;  /* 0x000000380440723c */ /* 0x050ff00000041860 */
[C---:B------:R-:W-:Y:S01]  /*3e10*/  HMMA.16816.F32.BF16 R56, R4.reuse, R58, R92 ;  /* 0x0000003a0438723c */ /* 0x040fe2000004185c */
[----:B------:R-:W4:Y:S07]  /*3e20*/  LDSM.16.M88.4 R92, [R135+0x8000] ;  /* 0x00800000875c783b */ /* 0x000f2e0000000200 */
[C---:B-----5:R-:W-:Y:S08]  /*3e30*/  HMMA.16816.F32.BF16 R72, R4.reuse, R52, R88 ;  /* 0x000000340448723c */ /* 0x060ff00000041858 */
[C---:B------:R-:W-:Y:S08]  /*3e40*/  HMMA.16816.F32.BF16 R84, R4.reuse, R54, R84 ;  /* 0x000000360454723c */ /* 0x040ff00000041854 */
[C---:B-1----:R-:W-:Y:S08]  /*3e50*/  HMMA.16816.F32.BF16 R76, R4.reuse, R44, R80 ;  /* 0x0000002c044c723c */ /* 0x042ff00000041850 */
[C---:B------:R-:W-:Y:S08]  /*3e60*/  HMMA.16816.F32.BF16 R96, R4.reuse, R40, R48 ;  /* 0x000000280460723c */ /* 0x040ff00000041830 */
[----:B------:R-:W-:Y:S01]  /*3e70*/  HMMA.16816.F32.BF16 R80, R4, R42, R36 ;  /* 0x0000002a0450723c */ /* 0x000fe20000041824 */
[----:B------:R-:W-:Y:S07]  /*3e80*/  LDSM.16.M88.4 R36, [R235] ;  /* 0x00000000eb24783b */ /* 0x000fee0000000200 */
[C---:B---3--:R-:W-:Y:S01]  /*3e90*/  HMMA.16816.F32.BF16 R52, R12.reuse, R32, R24 ;  /* 0x000000200c34723c */ /* 0x048fe20000041818 */
[----:B------:R-:W-:Y:S07]  /*3ea0*/  LDSM.16.M88.4 R24, [R234] ;  /* 0x00000000ea18783b */ /* 0x000fee0000000200 */
[C---:B------:R-:W-:Y:S01]  /*3eb0*/  HMMA.16816.F32.BF16 R48, R12.reuse, R34, R20 ;  /* 0x000000220c30723c */ /* 0x040fe20000041814 */
[----:B------:R-:W1:Y:S07]  /*3ec0*/  LDSM.16.M88.4 R32, [R135+0x8800] ;  /* 0x008800008720783b */ /* 0x000e6e0000000200 */
[C---:B------:R-:W-:Y:S08]  /*3ed0*/  HMMA.16816.F32.BF16 R40, R12.reuse, R28, R16 ;  /* 0x0000001c0c28723c */ /* 0x040ff00000041810 */
[----:B------:R-:W-:Y:S01]  /*3ee0*/  HMMA.16816.F32.BF16 R20, R12, R30, R8 ;  /* 0x0000001e0c14723c */ /* 0x000fe20000041808 */
[----:B------:R-:W-:Y:S04]  /*3ef0*/  LDSM.16.M88.4 R8, [R223+0x8000] ;  /* 0x00800000df08783b */ /* 0x000fe80000000200 */
[----:B------:R-:W3:Y:S03]  /*3f00*/  LDSM.16.M88.4 R28, [R239] ;  /* 0x00000000ef1c783b */ /* 0x000ee60000000200 */
[----:B------:R-:W-:Y:S01]  /*3f10*/  HMMA.16816.F32.BF16 R88, R4, R46, R60 ;  /* 0x0000002e0458723c */ /* 0x000fe2000004183c */
[C---:B------:R-:W-:Y:S01]  /*3f20*/  IADD3 R236, R226.reuse, 0x7800, RZ ;  /* 0x00007800e2ec7810 */ /* 0x040fe20007ffe0ff */
[----:B------:R-:W-:Y:S06]  /*3f30*/  LDSM.16.M88.4 R4, [R225+0x8000] ;  /* 0x00800000e104783b */ /* 0x000fec0000000200 */
[C---:B--2---:R-:W-:Y:S08]  /*3f40*/  HMMA.16816.F32.BF16 R16, R12.reuse, R68, R64 ;  /* 0x000000440c10723c */ /* 0x044ff00000041840 */
[----:B------:R-:W-:Y:S01]  /*3f50*/  HMMA.16816.F32.BF16 R44, R12, R70, R56 ;  /* 0x000000460c2c723c */ /* 0x000fe20000041838 */
[----:B------:R-:W2:Y:S01]  /*3f60*/  LDSM.16.M88.4 R68, [R236] ;  /* 0x00000000ec44783b */ /* 0x000ea20000000200 */
[----:B------:R-:W-:-:S06]  /*3f70*/  IADD3 R237, R226, 0x8000, RZ ;  /* 0x00008000e2ed7810 */ /* 0x000fcc0007ffe0ff */
[C---:B----4-:R-:W-:Y:S01]  /*3f80*/  HMMA.16816.F32.BF16 R60, R12.reuse, R92, R76 ;  /* 0x0000005c0c3c723c */ /* 0x050fe2000004184c */
[----:B------:R-:W4:Y:S07]  /*3f90*/  LDSM.16.M88.4 R76, [R237] ;  /* 0x00000000ed4c783b */ /* 0x000f2e0000000200 */
[C---:B------:R-:W-:Y:S08]  /*3fa0*/  HMMA.16816.F32.BF16 R56, R12.reuse, R94, R88 ;  /* 0x0000005e0c38723c */ /* 0x040ff00000041858 */
[C---:B------:R-:W-:Y:S08]  /*3fb0*/  HMMA.16816.F32.BF16 R72, R12.reuse, R100, R72 ;  /* 0x000000640c48723c */ /* 0x040ff00000041848 */
[C---:B------:R-:W-:Y:S01]  /*3fc0*/  HMMA.16816.F32.BF16 R64, R12.reuse, R102, R84 ;  /* 0x000000660c40723c */ /* 0x040fe20000041854 */
[C---:B------:R-:W-:Y:S01]  /*3fd0*/  IADD3 R238, R226.reuse, 0x8800, RZ ;  /* 0x00008800e2ee7810 */ /* 0x040fe20007ffe0ff */
[----:B------:R-:W-:Y:S04]  /*3fe0*/  LDSM.16.M88.4 R100, [R217+0x7800] ;  /* 0x00780000d964783b */ /* 0x000fe80000000200 */
[----:B------:R-:W-:Y:S02]  /*3ff0*/  LDSM.16.M88.4 R108, [R238] ;  /* 0x00000000ee6c783b */ /* 0x000fe40000000200 */
[C---:B-1----:R-:W-:Y:S08]  /*4000*/  HMMA.16816.F32.BF16 R92, R12.reuse, R32, R96 ;  /* 0x000000200c5c723c */ /* 0x042ff00000041860 */
[----:B------:R-:W-:Y:S01]  /*4010*/  HMMA.16816.F32.BF16 R104, R12, R34, R80 ;  /* 0x000000220c68723c */ /* 0x000fe20000041850 */
[----:B------:R-:W-:Y:S04]  /*4020*/  LDSM.16.M88.4 R32, [R217+0x7000] ;  /* 0x00700000d920783b */ /* 0x000fe80000000200 */
[----:B------:R-:W-:Y:S03]  /*4030*/  LDSM.16.M88.4 R80, [R217+0x8800] ;  /* 0x00880000d950783b */ /* 0x000fe60000000200 */
[C---:B---3--:R-:W-:Y:S08]  /*4040*/  HMMA.16816.F32.BF16 R12, R8.reuse, R28, R52 ;  /* 0x0000001c080c723c */ /* 0x048ff00000041834 */
[C---:B------:R-:W-:Y:S08]  /*4050*/  HMMA.16816.F32.BF16 R52, R8.reuse, R30, R48 ;  /* 0x0000001e0834723c */ /* 0x040ff00000041830 */
[C---:B------:R-:W-:Y:S08]  /*4060*/  HMMA.16816.F32.BF16 R48, R8.reuse, R24, R40 ;  /* 0x000000180830723c */ /* 0x040ff00000041828 */
[C---:B------:R-:W-:Y:S01]  /*4070*/  HMMA.16816.F32.BF16 R40, R8.reuse, R26, R20 ;  /* 0x0000001a0828723c */ /* 0x040fe20000041814 */
[----:B------:R-:W-:Y:S07]  /*4080*/  LDSM.16.M88.4 R20, [R222+0xc000] ;  /* 0x00c00000de14783b */ /* 0x000fee0000000200 */
[C---:B------:R-:W-:Y:S01]  /*4090*/  HMMA.16816.F32.BF16 R28, R8.reuse, R36, R16 ;  /* 0x00000024081c723c */ /* 0x040fe20000041810 */
[----:B------:R-:W-:Y:S07]  /*40a0*/  LDSM.16.M88.4 R16, [R224+0x8000] ;  /* 0x00800000e010783b */ /* 0x000fee0000000200 */
[C---:B------:R-:W-:Y:S01]  /*40b0*/  HMMA.16816.F32.BF16 R24, R8.reuse, R38, R44 ;  /* 0x000000260818723c */ /* 0x040fe2000004182c */
[----:B------:R-:W1:Y:S07]  /*40c0*/  LDSM.16.M88.4 R36, [R217+0x6800] ;  /* 0x00680000d924783b */ /* 0x000e6e0000000200 */
[----:B--2---:R-:W-:Y:S01]  /*40d0*/  HMMA.16816.F32.BF16 R88, R8, R68, R72 ;  /* 0x000000440858723c */ /* 0x004fe20000041848 */
[----:B------:R-:W2:Y:S07]  /*40e0*/  LDSM.16.M88.4 R72, [R217+0x8000] ;  /* 0x00800000d948783b */ /* 0x000eae0000000200 */
[----:B------:R-:W-:Y:S08]  /*40f0*/  HMMA.16816.F32.BF16 R12, R4, R116, R12 ;  /* 0x00000074040c723c */ /* 0x000ff0000004180c */
[----:B------:R-:W-:Y:S08]  /*4100*/  HMMA.16816.F32.BF16 R96, R8, R70, R64 ;  /* 0x000000460860723c */ /* 0x000ff00000041840 */
[----:B------:R-:W-:Y:S01]  /*4110*/  HMMA.16816.F32.BF16 R44, R4, R118, R52 ;  /* 0x00000076042c723c */ /* 0x000fe20000041834 */
[----:B------:R-:W-:Y:S07]  /*4120*/  LDSM.16.M88.4 R52, [R216+-0x1800] ;  /* 0xffe80000d834783b */ /* 0x000fee0000000200 */
[C---:B----4-:R-:W-:Y:S08]  /*4130*/  HMMA.16816.F32.BF16 R84, R8.reuse, R76, R60 ;  /* 0x0000004c0854723c */ /* 0x050ff0000004183c */
[----:B------:R-:W-:Y:S08]  /*4140*/  HMMA.16816.F32.BF16 R76, R8, R78, R56 ;  /* 0x0000004e084c723c */ /* 0x000ff00000041838 */
[----:B-1----:R-:W-:Y:S01]  /*4150*/  HMMA.16816.F32.BF16 R60, R4, R38, R40 ;  /* 0x00000026043c723c */ /* 0x002fe20000041828 */
[----:B------:R-:W1:Y:S07]  /*4160*/  LDSM.16.M88.4 R40, [R216+-0x2800] ;  /* 0xffd80000d828783b */ /* 0x000e6e0000000200 */
[----:B------:R-:W-:Y:S08]  /*4170*/  HMMA.16816.F32.BF16 R68, R8, R108, R92 ;  /* 0x0000006c0844723c */ /* 0x000ff0000004185c */
[----:B------:R-:W-:Y:S01]  /*4180*/  HMMA.16816.F32.BF16 R64, R4, R36, R48 ;  /* 0x000000240440723c */ /* 0x000fe20000041830 */
[----:B------:R-:W3:Y:S07]  /*4190*/  LDSM.16.M88.4 R36, [R216+-0x2000] ;  /* 0xffe00000d824783b */ /* 0x000eee0000000200 */
[----:B------:R-:W-:Y:S01]  /*41a0*/  HMMA.16816.F32.BF16 R92, R8, R110, R104 ;  /* 0x0000006e085c723c */ /* 0x000fe20000041868 */
[----:B------:R-:W-:Y:S07]  /*41b0*/  LDSM.16.M88.4 R104, [R227] ;  /* 0x00000000e368783b */ /* 0x000fee0000000200 */
[----:B------:R-:W-:Y:S01]  /*41c0*/  HMMA.16816.F32.BF16 R8, R16, R112, R12 ;  /* 0x000000701008723c */ /* 0x000fe2000004180c */
[----:B------:R-:W4:Y:S07]  /*41d0*/  LDSM.16.M88.4 R12, [R223+0xc000] ;  /* 0x00c00000df0c783b */ /* 0x000f2e0000000200 */
[C---:B------:R-:W-:Y:S08]  /*41e0*/  HMMA.16816.F32.BF16 R56, R4.reuse, R32, R28 ;  /* 0x000000200438723c */ /* 0x040ff0000004181c */
[C---:B------:R-:W-:Y:S08]  /*41f0*/  HMMA.16816.F32.BF16 R48, R4.reuse, R34, R24 ;  /* 0x000000220430723c */ /* 0x040ff00000041818 */
[C---:B------:R-:W-:Y:S08]  /*4200*/  HMMA.16816.F32.BF16 R32, R4.reuse, R100, R88 ;  /* 0x000000640420723c */ /* 0x040ff00000041858 */
[----:B------:R-:W-:Y:S08]  /*4210*/  HMMA.16816.F32.BF16 R88, R4, R102, R96 ;  /* 0x000000660458723c */ /* 0x000ff00000041860 */
[----:B------:R-:W-:Y:S08]  /*4220*/  HMMA.16816.F32.BF16 R28, R16, R114, R44 ;  /* 0x00000072101c723c */ /* 0x000ff0000004182c */
[C---:B--2---:R-:W-:Y:S08]  /*4230*/  HMMA.16816.F32.BF16 R96, R4.reuse, R72, R84 ;  /* 0x000000480460723c */ /* 0x044ff00000041854 */
[C---:B------:R-:W-:Y:S01]  /*4240*/  HMMA.16816.F32.BF16 R72, R4.reuse, R74, R76 ;  /* 0x0000004a0448723c */ /* 0x040fe2000004184c */
[----:B------:R-:W2:Y:S07]  /*4250*/  LDSM.16.M88.4 R76, [R135+0x9800] ;  /* 0x00980000874c783b */ /* 0x000eae0000000200 */
[----:B------:R-:W-:Y:S01]  /*4260*/  HMMA.16816.F32.BF16 R108, R4, R80, R68 ;  /* 0x00000050046c723c */ /* 0x000fe20000041844 */
[----:B------:R-:W5:Y:S07]  /*4270*/  LDSM.16.M88.4 R68, [R216+-0x1000] ;  /* 0xfff00000d844783b */ /* 0x000f6e0000000200 */
[----:B------:R-:W-:Y:S01]  /*4280*/  HMMA.16816.F32.BF16 R24, R20, R120, R8 ;  /* 0x000000781418723c */ /* 0x000fe20000041808 */
[----:B------:R-:W-:Y:S01]  /*4290*/  LDSM.16.M88.4 R8, [R225+0xc000] ;  /* 0x00c00000e108783b */ /* 0x000fe20000000200 */
[----:B------:R-:W-:-:S06]  /*42a0*/  IADD3 R240, R226, 0x9800, RZ ;  /* 0x00009800e2f07810 */ /* 0x000fcc0007ffe0ff */
[----:B-1----:R-:W-:Y:S08]  /*42b0*/  HMMA.16816.F32.BF16 R44, R16, R40, R64 ;  /* 0x00000028102c723c */ /* 0x002ff00000041840 */
[----:B------:R-:W-:Y:S01]  /*42c0*/  HMMA.16816.F32.BF16 R112, R4, R82, R92 ;  /* 0x000000520470723c */ /* 0x000fe2000004185c */
[----:B------:R-:W1:Y:S04]  /*42d0*/  LDSM.16.M88.4 R80, [R217+0x9000] ;  /* 0x00900000d950783b */ /* 0x000e680000000200 */
[----:B------:R-:W-:Y:S03]  /*42e0*/  LDSM.16.M88.4 R4, [R224+0xc000] ;  /* 0x00c00000e004783b */ /* 0x000fe60000000200 */
[----:B------:R-:W-:Y:S08]  /*42f0*/  HMMA.16816.F32.BF16 R28, R20, R122, R28 ;  /* 0x0000007a141c723c */ /* 0x000ff0000004181c */
[C---:B---3--:R-:W-:Y:S01]  /*4300*/  HMMA.16816.F32.BF16 R100, R16.reuse, R36, R56 ;  /* 0x000000241064723c */ /* 0x048fe20000041838 */
[----:B------:R-:W3:Y:S07]  /*4310*/  LDSM.16.M88.4 R56, [R240] ;  /* 0x00000000f038783b */ /* 0x000eee0000000200 */
[----:B------:R-:W-:Y:S01]  /*4320*/  HMMA.16816.F32.BF16 R92, R16, R38, R48 ;  /* 0x00000026105c723c */ /* 0x000fe20000041830 */
[----:B------:R-:W1:Y:S04]  /*4330*/  LDSM.16.M88.4 R48, [R216+-0x800] ;  /* 0xfff80000d830783b */ /* 0x000e680000000200 */
[----:B------:R-:W-:Y:S03]  /*4340*/  LDSM.16.M88.4 R36, [R135+0xa000] ;  /* 0x00a000008724783b */ /* 0x000fe60000000200 */
[----:B----4-:R-:W-:Y:S08]  /*4350*/  HMMA.16816.F32.BF16 R24, R12, R104, R24 ;  /* 0x000000680c18723c */ /* 0x010ff00000041818 */
[----:B------:R-:W-:Y:S08]  /*4360*/  HMMA.16816.F32.BF16 R84, R16, R52, R32 ;  /* 0x000000341054723c */ /* 0x000ff00000041820 */
[----:B--2---:R-:W-:Y:S08]  /*4370*/  HMMA.16816.F32.BF16 R32, R20, R76, R44 ;  /* 0x0000004c1420723c */ /* 0x004ff0000004182c */
[----:B------:R-:W-:Y:S01]  /*4380*/  HMMA.16816.F32.BF16 R40, R16, R42, R60 ;  /* 0x0000002a1028723c */ /* 0x000fe2000004183c */
[----:B------:R-:W2:Y:S07]  /*4390*/  LDSM.16.M88.4 R60, [R216] ;  /* 0x00000000d83c783b */ /* 0x000eae0000000200 */
[----:B------:R-:W-:Y:S08]  /*43a0*/  HMMA.16816.F32.BF16 R28, R12, R106, R28 ;  /* 0x0000006a0c1c723c */ /* 0x000ff0000004181c */
[----:B-----5:R-:W-:Y:S01]  /*43b0*/  HMMA.16816.F32.BF16 R104, R16, R70, R72 ;  /* 0x000000461068723c */ /* 0x020fe20000041848 */
[----:B------:R-:W4:Y:S01]  /*43c0*/  LDSM.16.M88.4 R72, [R217+0x9800] ;  /* 0x00980000d948783b */ /* 0x000f220000000200 */
[----:B------:R-:W-:-:S05]  /*43d0*/  IADD3 R241, R226, 0xa000, RZ ;  /* 0x0000a000e2f17810 */ /* 0x000fca0007ffe0ff */
[----:B------:R-:W5:Y:S01]  /*43e0*/  LDSM.16.M88.4 R64, [R241] ;  /* 0x00000000f140783b */ /* 0x000f620000000200 */
[----:B-1----:R-:W-:Y:S08]  /*43f0*/  HMMA.16816.F32.BF16 R24, R8, R80, R24 ;  /* 0x000000500818723c */ /* 0x002ff00000041818 */
[----:B---3--:R-:W-:Y:S08]  /*4400*/  HMMA.16816.F32.BF16 R32, R12, R56, R32 ;  /* 0x000000380c20723c */ /* 0x008ff00000041820 */
[----:B------:R-:W-:Y:S08]  /*4410*/  HMMA.16816.F32.BF16 R40, R20, R78, R40 ;  /* 0x0000004e1428723c */ /* 0x000ff00000041828 */
[----:B------:R-:W-:Y:S08]  /*4420*/  HMMA.16816.F32.BF16 R28, R8, R82, R28 ;  /* 0x00000052081c723c */ /* 0x000ff0000004181c */
[C---:B------:R-:W-:Y:S08]  /*4430*/  HMMA.16816.F32.BF16 R108, R16.reuse, R48, R108 ;  /* 0x00000030106c723c */ /* 0x040ff0000004186c */
[C---:B------:R-:W-:Y:S01]  /*4440*/  HMMA.16816.F32.BF16 R112, R16.reuse, R50, R112 ;  /* 0x000000321070723c */ /* 0x040fe20000041870 */
[----:B------:R-:W1:Y:S07]  /*4450*/  LDSM.16.M88.4 R48, [R216+0x800] ;  /* 0x00080000d830783b */ /* 0x000e6e0000000200 */
[----:B------:R-:W-:Y:S01]  /*4460*/  HMMA.16816.F32.BF16 R88, R16, R54, R88 ;  /* 0x000000361058723c */ /* 0x000fe20000041858 */
[----:B------:R-:W3:Y:S07]  /*4470*/  LDSM.16.M88.4 R52, [R135+0xa800] ;  /* 0x00a800008734783b */ /* 0x000eee0000000200 */
[----:B--2---:R-:W-:Y:S08]  /*4480*/  HMMA.16816.F32.BF16 R44, R4, R60, R24 ;  /* 0x0000003c042c723c */ /* 0x004ff00000041818 */
[----:B------:R-:W-:Y:S08]  /*4490*/  HMMA.16816.F32.BF16 R24, R20, R36, R100 ;  /* 0x000000241418723c */ /* 0x000ff00000041864 */
[----:B------:R-:W-:Y:S08]  /*44a0*/  HMMA.16816.F32.BF16 R96, R16, R68, R96 ;  /* 0x000000441060723c */ /* 0x000ff00000041860 */
[----:B------:R-:W-:Y:S08]  /*44b0*/  HMMA.16816.F32.BF16 R68, R20, R38, R92 ;  /* 0x000000261444723c */ /* 0x000ff0000004185c */
[----:B----4-:R-:W-:Y:S08]  /*44c0*/  HMMA.16816.F32.BF16 R16, R8, R72, R32 ;  /* 0x000000480810723c */ /* 0x010ff00000041820 */
[----:B------:R-:W-:Y:S08]  /*44d0*/  HMMA.16816.F32.BF16 R36, R12, R58, R40 ;  /* 0x0000003a0c24723c */ /* 0x000ff00000041828 */
[----:B------:R-:W-:Y:S01]  /*44e0*/  HMMA.16816.F32.BF16 R28, R4, R62, R28 ;  /* 0x0000003e041c723c */ /* 0x000fe2000004181c */
[----:B------:R-:W2:Y:S01]  /*44f0*/  LDSM.16.M88.4 R60, [R217+0xa000] ;  /* 0x00a00000d93c783b */ /* 0x000ea20000000200 */
[----:B------:R-:W-:Y:S01]  /*4500*/  FMUL.FTZ R0, R44, c[0x0][0x320] ;  /* 0x0000c8002c007a20 */ /* 0x000fe20000410000 */
[----:B------:R-:W-:-:S02]  /*4510*/  IADD3 R242, R226, 0xa800, RZ ;  /* 0x0000a800e2f27810 */ /* 0x000fc40007ffe0ff */
[----:B------:R-:W4:Y:S01]  /*4520*/  LDSM.16.M88.4 R40, [R135+0xb000] ;  /* 0x00b000008728783b */ /* 0x000f220000000200 */
[----:B------:R3:W2:Y:S02]  /*4530*/  MUFU.TANH R116, R0 ;  /* 0x0000000000747308 */ /* 0x0006a40000002400 */
[----:B-----5:R-:W-:Y:S08]  /*4540*/  HMMA.16816.F32.BF16 R24, R12, R64, R24 ;  /* 0x000000400c18723c */ /* 0x020ff00000041818 */
[----:B-1----:R-:W-:Y:S01]  /*4550*/  HMMA.16816.F32.BF16 R32, R4, R48, R16 ;  /* 0x000000300420723c */ /* 0x002fe20000041810 */
[----:B---3--:R-:W-:-:S07]  /*4560*/  FMUL.FTZ R0, R45, c[0x0][0x320] ;  /* 0x0000c8002d007a20 */ /* 0x008fce0000410000 */
[----:B------:R-:W-:Y:S01]  /*4570*/  HMMA.16816.F32.BF16 R16, R8, R74, R36 ;  /* 0x0000004a0810723c */ /* 0x000fe20000041824 */
[----:B------:R-:W1:Y:S01]  /*4580*/  LDSM.16.M88.4 R36, [R242] ;  /* 0x00000000f224783b */ /* 0x000e620000000200 */
[----:B------:R3:W1:Y:S06]  /*4590*/  MUFU.TANH R95, R0 ;  /* 0x00000000005f7308 */ /* 0x00066c0000002400 */
[C---:B------:R-:W-:Y:S08]  /*45a0*/  HMMA.16816.F32.BF16 R84, R20.reuse, R52, R84 ;  /* 0x000000341454723c */ /* 0x040ff00000041854 */
[----:B------:R-:W-:Y:S01]  /*45b0*/  HMMA.16816.F32.BF16 R80, R20, R54, R88 ;  /* 0x000000361450723c */ /* 0x000fe20000041858 */
[----:B------:R-:W5:Y:S01]  /*45c0*/  LDSM.16.M88.4 R52, [R216+0x1000] ;  /* 0x00100000d834783b */ /* 0x000f620000000200 */
[----:B---3--:R-:W-:-:S04]  /*45d0*/  FMUL.FTZ R0, R46, c[0x0][0x320] ;  /* 0x0000c8002e007a20 */ /* 0x008fc80000410000 */
[----:B------:R3:W1:Y:S02]  /*45e0*/  MUFU.TANH R121, R0 ;  /* 0x0000000000797308 */ /* 0x0006640000002400 */
[----:B--2---:R-:W-:Y:S01]  /*45f0*/  HMMA.16816.F32.BF16 R24, R8, R60, R24 ;  /* 0x0000003c0818723c */ /* 0x004fe20000041818 */
[----:B---3--:R-:W-:-:S05]  /*4600*/  FMUL.FTZ R0, R47, c[0x0][0x320] ;  /* 0x0000c8002f007a20 */ /* 0x008fca0000410000 */
[----:B------:R2:W3:Y:S02]  /*4610*/  MUFU.TANH R120, R0 ;  /* 0x0000000000787308 */ /* 0x0004e40000002400 */
[----:B------:R-:W-:Y:S01]  /*4620*/  HMMA.16816.F32.BF16 R44, R12, R66, R68 ;  /* 0x000000420c2c723c */ /* 0x000fe20000041844 */
[----:B------:R-:W-:Y:S01]  /*4630*/  LDSM.16.M88.4 R68, [R135+0xb800] ;  /* 0x00b800008744783b */ /* 0x000fe20000000200 */
[----:B--2---:R-:W-:-:S04]  /*4640*/  FMUL.FTZ R0, R28, c[0x0][0x320] ;  /* 0x0000c8001c007a20 */ /* 0x004fc80000410000 */
[----:B------:R2:W1:Y:S02]  /*4650*/  MUFU.TANH R92, R0 ;  /* 0x00000000005c7308 */ /* 0x0004640000002400 */
[----:B------:R-:W-:Y:S01]  /*4660*/  HMMA.16816.F32.BF16 R16, R4, R50, R16 ;  /* 0x000000320410723c */ /* 0x000fe20000041810 */
[----:B------:R-:W1:Y:S01]  /*4670*/  LDSM.16.M88.4 R48, [R217+0xa800] ;  /* 0x00a80000d930783b */ /* 0x000e620000000200 */
[----:B--2---:R-:W-:-:S04]  /*4680*/  FMUL.FTZ R0, R29, c[0x0][0x320] ;  /* 0x0000c8001d007a20 */ /* 0x004fc80000410000 */
[----:B------:R2:W1:Y:S02]  /*4690*/  MUFU.TANH R91, R0 ;  /* 0x00000000005b7308 */ /* 0x0004640000002400 */
[----:B--2---:R-:W-:-:S06]  /*46a0*/  FMUL.FTZ R0, R30, c[0x0][0x320] ;  /* 0x0000c8001e007a20 */ /* 0x004fcc0000410000 */
[----:B------:R2:W1:Y:S01]  /*46b0*/  MUFU.TANH R94, R0 ;  /* 0x00000000005e7308 */ /* 0x0004620000002400 */
[----:B----4-:R-:W-:Y:S01]  /*46c0*/  HMMA.16816.F32.BF16 R76, R20, R40, R96 ;  /* 0x00000028144c723c */ /* 0x010fe20000041860 */
[----:B--2---:R-:W-:-:S06]  /*46d0*/  FMUL.FTZ R0, R31, c[0x0][0x320] ;  /* 0x0000c8001f007a20 */ /* 0x004fcc0000410000 */
[----:B------:R2:W4:Y:S01]  /*46e0*/  MUFU.TANH R93, R0 ;  /* 0x00000000005d7308 */ /* 0x0005220000002400 */
[----:B-1----:R-:W-:Y:S01]  /*46f0*/  HMMA.16816.F32.BF16 R28, R12, R36, R84 ;  /* 0x000000240c1c723c */ /* 0x002fe20000041854 */
[----:B--2---:R-:W-:-:S06]  /*4700*/  FMUL.FTZ R0, R32, c[0x0][0x320] ;  /* 0x0000c80020007a20 */ /* 0x004fcc0000410000 */
[----:B------:R1:W2:Y:S01]  /*4710*/  MUFU.TANH R89, R0 ;  /* 0x0000000000597308 */ /* 0x0002a20000002400 */
[----:B------:R-:W-:Y:S08]  /*4720*/  HMMA.16816.F32.BF16 R64, R20, R42, R104 ;  /* 0x0000002a1440723c */ /* 0x000ff00000041868 */
[----:B-----5:R-:W-:Y:S01]  /*4730*/  HMMA.16816.F32.BF16 R40, R4, R52, R24 ;  /* 0x000000340428723c */ /* 0x020fe20000041818 */
[----:B-1----:R-:W-:-:S07]  /*4740*/  FMUL.FTZ R0, R33, c[0x0][0x320] ;  /* 0x0000c80021007a20 */ /* 0x002fce0000410000 */
[----:B------:R-:W-:Y:S01]  /*4750*/  HMMA.16816.F32.BF16 R24, R8, R62, R44 ;  /* 0x0000003e0818723c */ /* 0x000fe2000004182c */
[----:B------:R-:W1:Y:S01]  /*4760*/  LDSM.16.M88.4 R60, [R216+0x1800] ;  /* 0x00180000d83c783b */ /* 0x000e620000000200 */
[----:B------:R5:W1:Y:S01]  /*4770*/  MUFU.TANH R88, R0 ;  /* 0x0000000000587308 */ /* 0x000a620000002400 */
[C---:B------:R-:W-:Y:S02]  /*4780*/  IADD3 R243, R226.reuse, 0xb000, RZ ;  /* 0x0000b000e2f37810 */ /* 0x040fe40007ffe0ff */
[----:B------:R-:W-:Y:S01]  /*4790*/  LDSM.16.M88.4 R44, [R217+0xb000] ;  /* 0x00b00000d92c783b */ /* 0x000fe20000000200 */
[----:B------:R-:W-:Y:S02]  /*47a0*/  IADD3 R244, R226, 0xb800, RZ ;  /* 0x0000b800e2f47810 */ /* 0x000fe40007ffe0ff */
[----:B------:R-:W-:Y:S01]  /*47b0*/  HMMA.16816.F32.BF16 R36, R12, R38, R80 ;  /* 0x000000260c24723c */ /* 0x000fe20000041850 */
[----:B------:R-:W1:Y:S01]  /*47c0*/  LDSM.16.M88.4 R56, [R243] ;  /* 0x00000000f338783b */ /* 0x000e620000000200 */
[----:B-----5:R-:W-:-:S04]  /*47d0*/  FMUL.FTZ R0, R34, c[0x0][0x320] ;  /* 0x0000c80022007a20 */ /* 0x020fc80000410000 */
[----:B------:R5:W1:Y:S02]  /*47e0*/  MUFU.TANH R90, R0 ;  /* 0x00000000005a7308 */ /* 0x000a640000002400 */
[----:B-----5:R-:W-:-:S06]  /*47f0*/  FMUL.FTZ R0, R35, c[0x0][0x320] ;  /* 0x0000c80023007a20 */ /* 0x020fcc0000410000 */
[----:B------:R5:W1:Y:S01]  /*4800*/  MUFU.TANH R86, R0 ;  /* 0x0000000000567308 */ /* 0x000a620000002400 */
[----:B------:R-:W-:Y:S01]  /*4810*/  HMMA.16816.F32.BF16 R32, R8, R48, R28 ;  /* 0x000000300820723c */ /* 0x000fe2000004181c */
[----:B-----5:R-:W-:-:S06]  /*4820*/  FMUL.FTZ R0, R16, c[0x0][0x320] ;  /* 0x0000c80010007a20 */ /* 0x020fcc0000410000 */
[----:B------:R5:W1:Y:S01]  /*4830*/  MUFU.TANH R85, R0 ;  /* 0x0000000000557308 */ /* 0x000a620000002400 */
[----:B------:R-:W-:Y:S01]  /*4840*/  HMMA.16816.F32.BF16 R72, R20, R68, R108 ;  /* 0x000000441448723c */ /* 0x000fe2000004186c */
[----:B-----5:R-:W-:-:S06]  /*4850*/  FMUL.FTZ R0, R17, c[0x0][0x320] ;  /* 0x0000c80011007a20 */ /* 0x020fcc0000410000 */
[----:B------:R5:W1:Y:S02]  /*4860*/  MUFU.TANH R84, R0 ;  /* 0x0000000000547308 */ /* 0x000a640000002400 */
[----:B-----5:R-:W-:-:S06]  /*4870*/  FMUL.FTZ R0, R18, c[0x0][0x320] ;  /* 0x0000c80012007a20 */ /* 0x020fcc0000410000 */
[----:B------:R5:W1:Y:S02]  /*4880*/  MUFU.TANH R69, R0 ;  /* 0x0000000000457308 */ /* 0x000a640000002400 */
[----:B-----5:R-:W-:Y:S02]  /*4890*/  FMUL.FTZ R0, R19, c[0x0][0x320] ;  /* 0x0000c80013007a20 */ /* 0x020fe40000410000 */
[----:B------:R-:W-:Y:S01]  /*48a0*/  HMMA.16816.F32.BF16 R16, R4, R54, R24 ;  /* 0x000000360410723c */ /* 0x000fe20000041818 */
[----:B------:R-:W5:Y:S03]  /*48b0*/  LDSM.16.M88.4 R52, [R244] ;  /* 0x00000000f434783b */ /* 0x000f660000000200 */
[----:B------:R1:W1:Y:S02]  /*48c0*/  MUFU.TANH R68, R0 ;  /* 0x0000000000447308 */ /* 0x0002640000002400 */
[----:B-1----:R-:W-:-:S06]  /*48d0*/  FMUL.FTZ R0, R40, c[0x0][0x320] ;  /* 0x0000c80028007a20 */ /* 0x002fcc0000410000 */
[----:B------:R1:W1:Y:S01]  /*48e0*/  MUFU.TANH R100, R0 ;  /* 0x0000000000647308 */ /* 0x0002620000002400 */
[----:B------:R-:W-:Y:S01]  /*48f0*/  HMMA.16816.F32.BF16 R24, R8, R50, R36 ;  /* 0x000000320818723c */ /* 0x000fe20000041824 */
[----:B------:R-:W-:Y:S01]  /*4900*/  LDSM.16.M88.4 R48, [R216+0x2000] ;  /* 0x00200000d830783b */ /* 0x000fe20000000200 */
[----:B-1----:R-:W-:-:S05]  /*4910*/  FMUL.FTZ R0, R41, c[0x0][0x320] ;  /* 0x0000c80029007a20 */ /* 0x002fca0000410000 */
[----:B------:R1:W1:Y:S01]  /*4920*/  MUFU.TANH R103, R0 ;  /* 0x0000000000677308 */ /* 0x0002620000002400 */
[----:B------:R-:W-:Y:S08]  /*4930*/  HMMA.16816.F32.BF16 R20, R20, R70, R112 ;  /* 0x000000461414723c */ /* 0x000ff00000041870 */
[----:B------:R-:W-:Y:S01]  /*4940*/  HMMA.16816.F32.BF16 R36, R4, R60, R32 ;  /* 0x0000003c0424723c */ /* 0x000fe20000041820 */
[----:B-1----:R-:W-:-:S04]  /*4950*/  FMUL.FTZ R0, R42, c[0x0][0x320] ;  /* 0x0000c8002a007a20 */ /* 0x002fc80000410000 */
[----:B------:R1:W1:Y:S03]  /*4960*/  MUFU.TANH R105, R0 ;  /* 0x0000000000697308 */ /* 0x0002660000002400 */
[C---:B------:R-:W-:Y:S01]  /*4970*/  HMMA.16816.F32.BF16 R32, R12.reuse, R58, R64 ;  /* 0x0000003a0c20723c */ /* 0x040fe20000041840 */
[----:B-1----:R-:W-:Y:S02]  /*4980*/  FMUL.FTZ R0, R43, c[0x0][0x320] ;  /* 0x0000c8002b007a20 */ /* 0x002fe40000410000 */
[----:B------:R-:W1:Y:S02]  /*4990*/  LDSM.16.M88.4 R40, [R217+0xb800] ;  /* 0x00b80000d928783b */ /* 0x000e640000000200 */
[----:B------:R2:W1:Y:S03]  /*49a0*/  MUFU.TANH R104, R0 ;  /* 0x0000000000687308 */ /* 0x0004660000002400 */
[----:B------:R-:W-:Y:S01]  /*49b0*/  HMMA.16816.F32.BF16 R28, R12, R56, R76 ;  /* 0x000000380c1c723c */ /* 0x000fe2000004184c */
[----:B--2---:R-:W-:-:S04]  /*49c0*/  FMUL.FTZ R0, R16, c[0x0][0x320] ;  /* 0x0000c80010007a20 */ /* 0x004fc80000410000 */
[----:B------:R2:W1:Y:S03]  /*49d0*/  MUFU.TANH R60, R0 ;  /* 0x00000000003c7308 */ /* 0x0004660000002400 */
[----:B------:R-:W-:Y:S02]  /*49e0*/  FMUL.FTZ R37, R37, c[0x0][0x320] ;  /* 0x0000c80025257a20 */ /* 0x000fe40000410000 */
[----:B------:R-:W-:Y:S02]  /*49f0*/  FMUL.FTZ R38, R38, c[0x0][0x320] ;  /* 0x0000c80026267a20 */ /* 0x000fe40000410000 */
[----:B--2---:R-:W-:-:S04]  /*4a00*/  FMUL.FTZ R0, R17, c[0x0][0x320] ;  /* 0x0000c80011007a20 */ /* 0x004fc80000410000 */
[----:B------:R2:W1:Y:S01]  /*4a10*/  MUFU.TANH R58, R0 ;  /* 0x00000000003a7308 */ /* 0x0004620000002400 */
[----:B------:R-:W-:Y:S02]  /*4a20*/  FMUL.FTZ R39, R39, c[0x0][0x320] ;  /* 0x0000c80027277a20 */ /* 0x000fe40000410000 */
[----:B--2---:R-:W-:-:S05]  /*4a30*/  FMUL.FTZ R0, R18, c[0x0][0x320] ;  /* 0x0000c80012007a20 */ /* 0x004fca0000410000 */
[----:B------:R2:W1:Y:S08]  /*4a40*/  MUFU.TANH R102, R0 ;  /* 0x0000000000667308 */ /* 0x0004700000002400 */
[----:B------:R-:W1:Y:S01]  /*4a50*/  MUFU.TANH R56, R37 ;  /* 0x0000002500387308 */ /* 0x000e620000002400 */
[----:B--2---:R-:W-:Y:S02]  /*4a60*/  FMUL.FTZ R0, R19, c[0x0][0x320] ;  /* 0x0000c80013007a20 */ /* 0x004fe40000410000 */
[C---:B-----5:R-:W-:Y:S05]  /*4a70*/  HMMA.16816.F32.BF16 R16, R12.reuse, R52, R72 ;  /* 0x000000340c10723c */ /* 0x060fea0000041848 */
[----:B------:R-:W2:Y:S03]  /*4a80*/  MUFU.TANH R99, R38 ;  /* 0x0000002600637308 */ /* 0x000ea60000002400 */
[----:B------:R-:W-:Y:S05]  /*4a90*/  HMMA.16816.F32.BF16 R12, R12, R54, R20 ;  /* 0x000000360c0c723c */ /* 0x000fea0000041814 */
[----:B------:R5:W1:Y:S08]  /*4aa0*/  MUFU.TANH R101, R0 ;  /* 0x0000000000657308 */ /* 0x000a700000002400 */
[----:B------:R1:W1:Y:S01]  /*4ab0*/  MUFU.TANH R98, R39 ;  /* 0x0000002700627308 */ /* 0x0002620000002400 */
[----:B-----5:R-:W-:-:S02]  /*4ac0*/  FMUL.FTZ R0, R36, c[0x0][0x320] ;  /* 0x0000c80024007a20 */ /* 0x020fc40000410000 */
[----:B-1----:R-:W1:Y:S01]  /*4ad0*/  LDSM.16.M88.4 R36, [R216+0x2800] ;  /* 0x00280000d824783b */ /* 0x002e620000000200 */
[C---:B------:R-:W-:Y:S08]  /*4ae0*/  HMMA.16816.F32.BF16 R28, R8.reuse, R44, R28 ;  /* 0x0000002c081c723c */ /* 0x040ff0000004181c */
[C---:B------:R-:W-:Y:S08]  /*4af0*/  HMMA.16816.F32.BF16 R32, R8.reuse, R46, R32 ;  /* 0x0000002e0820723c */ /* 0x040ff00000041820 */
[----:B------:R-:W-:Y:S08]  /*4b00*/  HMMA.16816.F32.BF16 R16, R8, R40, R16 ;  /* 0x000000280810723c */ /* 0x000ff00000041810 */
[----:B------:R-:W-:Y:S01]  /*4b10*/  HMMA.16816.F32.BF16 R24, R4, R62, R24 ;  /* 0x0000003e0418723c */ /* 0x000fe20000041818 */
[----:B------:R-:W-:Y:S01]  /*4b20*/  ISETP.GT.AND P0, PT, R136, R149, PT ;  /* 0x000000958800720c */ /* 0x000fe20003f04270 */
[----:B------:R1:W1:Y:S01]  /*4b30*/  MUFU.TANH R57, R0 ;  /* 0x0000000000397308 */ /* 0x0002620000002400 */
[----:B------:R-:W-:-:S05]  /*4b40*/  DEPBAR.LE SB0, 0x0 ;  /* 0x000080000000791a */ /* 0x000fca0000000000 */
[----:B------:R-:W-:Y:S08]  /*4b50*/  HMMA.16816.F32.BF16 R8, R8, R42, R12 ;  /* 0x0000002a0808723c */ /* 0x000ff0000004180c */
[C---:B------:R-:W-:Y:S08]  /*4b60*/  HMMA.16816.F32.BF16 R28, R4.reuse, R48, R28 ;  /* 0x00000030041c723c */ /* 0x040ff0000004181c */
[C---:B------:R-:W-:Y:S08]  /*4b70*/  HMMA.16816.F32.BF16 R20, R4.reuse, R50, R32 ;  /* 0x000000320414723c */ /* 0x040ff00000041820 */
[C---:B-1----:R-:W-:Y:S08]  /*4b80*/  HMMA.16816.F32.BF16 R12, R4.reuse, R36, R16 ;  /* 0x00000024040c723c */ /* 0x042ff00000041810 */
[----:B------:R-:W-:Y:S01]  /*4b90*/  HMMA.16816.F32.BF16 R4, R4, R38, R8 ;  /* 0x000000260404723c */ /* 0x000fe20000041808 */
        /* <DEDUP_REMOVED lines=42> */
[----:B------:R-:W-:-:S02]  /*4e40*/  ISETP.GT.AND P6, PT, R133, 0x5f, PT ;  /* 0x0000005f8500780c */ /* 0x000fc40003fc4270 */
[C---:B------:R-:W-:Y:S02]  /*4e50*/  IADD3 R249, R226.reuse, 0x2800, RZ ;  /* 0x00002800e2f97810 */ /* 0x040fe40007ffe0ff */
[C---:B------:R-:W-:Y:S02]  /*4e60*/  IADD3 R248, R226.reuse, 0x2000, RZ ;  /* 0x00002000e2f87810 */ /* 0x040fe40007ffe0ff */
[C---:B------:R-:W-:Y:S02]  /*4e70*/  IADD3 R247, R226.reuse, 0x1800, RZ ;  /* 0x00001800e2f77810 */ /* 0x040fe40007ffe0ff */
[C---:B------:R-:W-:Y:S02]  /*4e80*/  IADD3 R246, R226.reuse, 0x1000, RZ ;  /* 0x00001000e2f67810 */ /* 0x040fe40007ffe0ff */
[----:B------:R-:W-:Y:S01]  /*4e90*/  IADD3 R245, R226, 0x800, RZ ;  /* 0x00000800e2f57810 */ /* 0x000fe20007ffe0ff */
[----:B------:R-:W-:Y:S05]  /*4ea0*/  @!P0 BRA `(.L_x_2693) ;  /* 0x0000064000008947 */ /* 0x000fea0003800000 */
[----:B--234-:R-:W-:Y:S01]  /*4eb0*/  ISETP.NE.AND P5, PT, R148, 0x1, PT ;  /* 0x000000019400780c */ /* 0x01cfe20003fa5270 */
[----:B-1----:R-:W-:Y:S01]  /*4ec0*/  IMAD.MOV.U32 R6, RZ, RZ, RZ ;  /* 0x000000ffff067224 */ /* 0x002fe200078e00ff */
[----:B------:R-:W-:-:S04]  /*4ed0*/  IADD3 R2, R133, R134, R145 ;  /* 0x0000008685027210 */ /* 0x000fc80007ffe091 */
[----:B------:R-:W-:-:S05]  /*4ee0*/  IADD3 R2, R2, -0x60, RZ ;  /* 0xffffffa002027810 */ /* 0x000fca0007ffe0ff */
        /* <DEDUP_REMOVED lines=11> */
[----:B------:R-:W-:Y:S01]  /*4fa0*/  SHF.R.S32.HI R0, RZ, 0x1f, R7 ;  /* 0x0000001fff007819 */ /* 0x000fe20000011407 */
[----:B------:R1:W-:Y:S04]  /*4fb0*/  STL [R1+0x14], R7 ;  /* 0x0000140701007387 */ /* 0x0003e80000100800 */
[----:B------:R-:W-:-:S04]  /*4fc0*/  IMAD R0, R0, c[0x0][0x1e0], RZ ;  /* 0x0000780000007a24 */ /* 0x000fc800078e02ff */
[----:B------:R-:W-:-:S04]  /*4fd0*/  IMAD R0, R7, c[0x0][0x1e4], R0 ;  /* 0x0000790007007a24 */ /* 0x000fc800078e0200 */
[----:B------:R-:W-:Y:S01]  /*4fe0*/  IMAD.IADD R3, R3, 0x1, R0 ;  /* 0x0000000103037824 */ /* 0x000fe200078e0200 */
[----:B--2---:R1:W-:Y:S01]  /*4ff0*/  STL [R1+0x10], R6 ;  /* 0x0000100601007387 */ /* 0x0043e20000100800 */
[----:B------:R-:W-:Y:S02]  /*5000*/  SHF.R.S32.HI R0, RZ, 0x1f, R6 ;  /* 0x0000001fff007819 */ /* 0x000fe40000011406 */
        /* <DEDUP_REMOVED lines=8> */
[----:B------:R2:W3:Y:S02]  /*5090*/  SHFL.IDX PT, R4, R5, RZ, 0x181f ;  /* 0x00181fff05047589 */ /* 0x0004e400000e0000 */
.L_x_2738:
[----:B------:R-:W-:Y:S05]  /*50a0*/  BRA.DIV ~URZ, `(.L_x_2695) ;  /* 0x00010d327f007947 */ /* 0x000fea000b800000 */
[----:B-1----:R-:W4:Y:S04]  /*50b0*/  LDL R6, [R1+0xc] ;  /* 0x00000c0001067983 */ /* 0x002f280000100800 */
[----:B------:R-:W5:Y:S04]  /*50c0*/  LDL R39, [R1+0x28] ;  /* 0x0000280001277983 */ /* 0x000f680000100800 */
[----:B--2---:R-:W2:Y:S04]  /*50d0*/  LDL R38, [R1+0x24] ;  /* 0x0000240001267983 */ /* 0x004ea80000100800 */
[----:B---3--:R-:W3:Y:S04]  /*50e0*/  LDL R37, [R1+0x20] ;  /* 0x0000200001257983 */ /* 0x008ee80000100800 */
[----:B------:R-:W1:Y:S04]  /*50f0*/  SHFL.IDX PT, R3, R22, RZ, 0x181f ;  /* 0x00181fff16037589 */ /* 0x000e6800000e0000 */
[----:B------:R-:W1:Y:S04]  /*5100*/  SHFL.IDX PT, R0, R22, 0x1, 0x181f ;  /* 0x00381f0016007f89 */ /* 0x000e6800000e0000 */
[----:B------:R-:W1:Y:S02]  /*5110*/  SHFL.IDX PT, R2, R5, 0x1, 0x181f ;  /* 0x00381f0005027f89 */ /* 0x000e6400000e0000 */
[----:B-1----:R-:W-:-:S02]  /*5120*/  IADD3 R20, P0, R3, R137, RZ ;  /* 0x0000008903147210 */ /* 0x002fc40007f1e0ff */
[C---:B------:R-:W-:Y:S02]  /*5130*/  IADD3 R18, P2, R3.reuse, R138, RZ ;  /* 0x0000008a03127210 */ /* 0x040fe40007f5e0ff */
[C---:B------:R-:W-:Y:S01]  /*5140*/  IADD3 R14, P1, R3.reuse, R140, RZ ;  /* 0x0000008c030e7210 */ /* 0x040fe20007f3e0ff */
[--C-:B------:R-:W-:Y:S01]  /*5150*/  IMAD.X R21, R4, 0x1, R128.reuse, P0 ;  /* 0x0000000104157824 */ /* 0x100fe200000e0680 */
[----:B------:R-:W-:Y:S01]  /*5160*/  IADD3 R12, P0, R0, R137, RZ ;  /* 0x00000089000c7210 */ /* 0x000fe20007f1e0ff */
[C---:B------:R-:W-:Y:S01]  /*5170*/  IMAD.X R19, R4.reuse, 0x1, R129, P2 ;  /* 0x0000000104137824 */ /* 0x040fe200010e0681 */
[-C--:B------:R-:W-:Y:S01]  /*5180*/  IADD3 R16, P4, R3, R139.reuse, RZ ;  /* 0x0000008b03107210 */ /* 0x080fe20007f9e0ff */
[----:B------:R-:W-:Y:S01]  /*5190*/  IMAD.X R15, R4, 0x1, R131, P1 ;  /* 0x00000001040f7824 */ /* 0x000fe200008e0683 */
[----:B------:R-:W-:Y:S01]  /*51a0*/  IADD3 R10, P2, R0, R138, RZ ;  /* 0x0000008a000a7210 */ /* 0x000fe20007f5e0ff */
[----:B------:R-:W-:Y:S01]  /*51b0*/  IMAD.X R13, R2, 0x1, R128, P0 ;  /* 0x00000001020d7824 */ /* 0x000fe200000e0680 */
[----:B------:R-:W-:Y:S01]  /*51c0*/  IADD3 R8, P1, R0, R139, RZ ;  /* 0x0000008b00087210 */ /* 0x000fe20007f3e0ff */
[----:B------:R-:W-:-:S02]  /*51d0*/  IMAD.X R17, R4, 0x1, R130, P4 ;  /* 0x0000000104117824 */ /* 0x000fc400020e0682 */
[C---:B------:R-:W-:Y:S01]  /*51e0*/  IMAD.X R11, R2.reuse, 0x1, R129, P2 ;  /* 0x00000001020b7824 */ /* 0x040fe200010e0681 */
[----:B------:R1:W1:Y:S01]  /*51f0*/  SHFL.IDX PT, R4, R5, 0x2, 0x181f ;  /* 0x00581f0005047f89 */ /* 0x00026200000e0000 */
[----:B------:R-:W-:Y:S01]  /*5200*/  IMAD.X R9, R2, 0x1, R130, P1 ;  /* 0x0000000102097824 */ /* 0x000fe200008e0682 */
[----:B----4-:R-:W-:Y:S02]  /*5210*/  ISETP.GE.AND P3, PT, R6, c[0x0][0x1d4], PT ;  /* 0x0000750006007a0c */ /* 0x010fe40003f66270 */
[----:B------:R-:W-:Y:S02]  /*5220*/  IADD3 R6, P0, R0, R140, RZ ;  /* 0x0000008c00067210 */ /* 0x000fe40007f1e0ff */
[----:B-----5:R-:W-:Y:S01]  /*5230*/  ISETP.GE.AND P2, PT, R39, c[0x0][0x1d4], PT ;  /* 0x0000750027007a0c */ /* 0x020fe20003f46270 */
[----:B------:R4:W1:Y:S02]  /*5240*/  SHFL.IDX PT, R0, R22, 0x2, 0x181f ;  /* 0x00581f0016007f89 */ /* 0x00086400000e0000 */
[----:B------:R-:W-:Y:S01]  /*5250*/  IMAD.X R7, R2, 0x1, R131, P0 ;  /* 0x0000000102077824 */ /* 0x000fe200000e0683 */
[----:B--2---:R-:W-:-:S02]  /*5260*/  ISETP.GE.AND P1, PT, R38, c[0x0][0x1d4], PT ;  /* 0x0000750026007a0c */ /* 0x004fc40003f26270 */
[----:B---3--:R-:W-:-:S03]  /*5270*/  ISETP.GE.AND P0, PT, R37, c[0x0][0x1d4], PT ;  /* 0x0000750025007a0c */ /* 0x008fc60003f06270 */
[----:B------:R4:W-:Y:S04]  /*5280*/  LDGSTS.E.BYPASS.LTC128B.128 [R251+0xc100], [R20.64], !P3 ;  /* 0x0c10000014fb7fae */ /* 0x0009e8000d901d46 */
[----:B------:R4:W-:Y:S04]  /*5290*/  LDGSTS.E.BYPASS.LTC128B.128 [R251+0xf100], [R18.64], !P2 ;  /* 0x0f10000012fb7fae */ /* 0x0009e8000d101d46 */
[----:B------:R4:W-:Y:S04]  /*52a0*/  LDGSTS.E.BYPASS.LTC128B.128 [R251+0x12100], [R16.64], !P1 ;  /* 0x1210000010fb7fae */ /* 0x0009e8000c901d46 */
[----:B------:R2:W-:Y:S04]  /*52b0*/  LDGSTS.E.BYPASS.LTC128B.128 [R251+0x15100], [R14.64], !P0 ;  /* 0x151000000efb7fae */ /* 0x0005e8000c101d46 */
[----:B------:R3:W-:Y:S04]  /*52c0*/  LDGSTS.E.BYPASS.LTC128B.128 [R251+0xd100], [R12.64], !P3 ;  /* 0x0d1000000cfb7fae */ /* 0x0007e8000d901d46 */
[----:B------:R4:W-:Y:S04]  /*52d0*/  LDGSTS.E.BYPASS.LTC128B.128 [R251+0x10100], [R10.64], !P2 ;  /* 0x101000000afb7fae */ /* 0x0009e8000d101d46 */
[----:B------:R4:W-:Y:S04]  /*52e0*/  LDGSTS.E.BYPASS.LTC128B.128 [R251+0x13100], [R8.64], !P1 ;  /* 0x1310000008fb7fae */ /* 0x0009e8000c901d46 */
[----:B------:R5:W-:Y:S01]  /*52f0*/  LDGSTS.E.BYPASS.LTC128B.128 [R251+0x16100], [R6.64], !P0 ;  /* 0x1610000006fb7fae */ /* 0x000be2000c101d46 */
[----:B--2---:R-:W-:-:S02]  /*5300*/  SEL R14, RZ, 0x10, P2 ;  /* 0x00000010ff0e7807 */ /* 0x004fc40001000000 */
[----:B---3--:R-:W-:Y:S02]  /*5310*/  SEL R13, RZ, 0x10, P1 ;  /* 0x00000010ff0d7807 */ /* 0x008fe40000800000 */
[----:B------:R-:W-:Y:S02]  /*5320*/  SEL R12, RZ, 0x10, P0 ;  /* 0x00000010ff0c7807 */ /* 0x000fe40000000000 */
[----:B-----5:R-:W-:-:S04]  /*5330*/  SEL R7, RZ, 0x10, P3 ;  /* 0x00000010ff077807 */ /* 0x020fc80001800000 */
.L_x_2739:
[----:B-1--4-:R-:W-:Y:S02]  /*5340*/  IADD3 R10, -R7, 0x10, RZ ;  /* 0x00000010070a7810 */ /* 0x012fe40007ffe1ff */
[----:B------:R-:W-:Y:S02]  /*5350*/  IADD3 R2, -R14, 0x10, RZ ;  /* 0x000000100e027810 */ /* 0x000fe40007ffe1ff */
[----:B------:R-:W-:Y:S02]  /*5360*/  LOP3.LUT R10, R10, 0xf, RZ, 0xc0, !PT ;  /* 0x0000000f0a0a7812 */ /* 0x000fe400078ec0ff */
[----:B------:R-:W-:-:S02]  /*5370*/  IADD3 R6, -R13, 0x10, RZ ;  /* 0x000000100d067810 */ /* 0x000fc40007ffe1ff */
[----:B------:R-:W-:Y:S02]  /*5380*/  LOP3.LUT R2, R2, 0xf, RZ, 0xc0, !PT ;  /* 0x0000000f02027812 */ /* 0x000fe400078ec0ff */
[-C--:B------:R-:W-:Y:S02]  /*5390*/  IADD3 R10, P1, P0, R10, R0.reuse, R137 ;  /* 0x000000000a0a7210 */ /* 0x080fe4000783e089 */
[----:B------:R-:W-:Y:S02]  /*53a0*/  LOP3.LUT R6, R6, 0xf, RZ, 0xc0, !PT ;  /* 0x0000000f06067812 */ /* 0x000fe400078ec0ff */
[----:B------:R-:W-:Y:S02]  /*53b0*/  IADD3 R3, -R12, 0x10, RZ ;  /* 0x000000100c037810 */ /* 0x000fe40007ffe1ff */
[----:B------:R-:W-:Y:S02]  /*53c0*/  IADD3 R8, P3, P2, R2, R0, R138 ;  /* 0x0000000002087210 */ /* 0x000fe40007a7e08a */
[----:B------:R-:W-:-:S02]  /*53d0*/  IADD3.X R11, RZ, R4, R128, P1, P0 ;  /* 0x00000004ff0b7210 */ /* 0x000fc40000fe0480 */
[----:B------:R-:W-:Y:S02]  /*53e0*/  IADD3 R6, P1, P0, R6, R0, R139 ;  /* 0x0000000006067210 */ /* 0x000fe4000783e08b */
[----:B------:R-:W-:Y:S02]  /*53f0*/  LOP3.LUT R2, R3, 0xf, RZ, 0xc0, !PT ;  /* 0x0000000f03027812 */ /* 0x000fe400078ec0ff */
[-C--:B------:R-:W-:Y:S02]  /*5400*/  IADD3.X R9, RZ, R4.reuse, R129, P3, P2 ;  /* 0x00000004ff097210 */ /* 0x080fe40001fe4481 */
[----:B------:R-:W-:Y:S02]  /*5410*/  ISETP.NE.U32.AND P3, PT, R7, RZ, PT ;  /* 0x000000ff0700720c */ /* 0x000fe40003f65070 */
[----:B------:R-:W-:Y:S02]  /*5420*/  IADD3.X R7, RZ, R4, R130, P1, P0 ;  /* 0x00000004ff077210 */ /* 0x000fe40000fe0482 */
[----:B------:R-:W-:-:S02]  /*5430*/  IADD3 R2, P1, P0, R2, R0, R140 ;  /* 0x0000000002027210 */ /* 0x000fc4000783e08c */
[----:B------:R-:W-:Y:S02]  /*5440*/  ISETP.NE.U32.AND P2, PT, R14, RZ, PT ;  /* 0x000000ff0e00720c */ /* 0x000fe40003f45070 */
[----:B------:R-:W-:Y:S02]  /*5450*/  IADD3.X R3, RZ, R4, R131, P1, P0 ;  /* 0x00000004ff037210 */ /* 0x000fe40000fe0483 */
[----:B------:R-:W-:Y:S02]  /*5460*/  ISETP.NE.U32.AND P1, PT, R13, RZ, PT ;  /* 0x000000ff0d00720c */ /* 0x000fe40003f25070 */
[----:B------:R-:W-:Y:S01]  /*5470*/  ISETP.NE.U32.AND P0, PT, R12, RZ, PT ;  /* 0x000000ff0c00720c */ /* 0x000fe20003f05070 */
[----:B------:R-:W-:Y:S01]  /*5480*/  @!PT LDS RZ, [RZ] ;  /* 0x00000000fffff984 */ /* 0x000fe20000000800 */
[----:B------:R-:W-:Y:S01]  /*5490*/  @!PT LDS RZ, [RZ] ;  /* 0x00000000fffff984 */ /* 0x000fe20000000800 */
[----:B------:R-:W-:Y:S01]  /*54a0*/  @!PT LDS RZ, [RZ] ;  /* 0x00000000fffff984 */ /* 0x000fe20000000800 */
[----:B------:R1:W-:Y:S06]  /*54b0*/  LDGSTS.E.BYPASS.LTC128B.128.ZFILL [R251+0xe100], [R10.64], P3 ;  /* 0x0e1000000afb7fae */ /* 0x0003ec0009941d46 */
[----:B------:R1:W-:Y:S04]  /*54c0*/  LDGSTS.E.BYPASS.LTC128B.128.ZFILL [R251+0x11100], [R8.64], P2 ;  /* 0x1110000008fb7fae */ /* 0x0003e80009141d46 */
[----:B------:R1:W-:Y:S04]  /*54d0*/  LDGSTS.E.BYPASS.LTC128B.128.ZFILL [R251+0x14100], [R6.64], P1 ;  /* 0x1410000006fb7fae */ /* 0x0003e80008941d46 */
[----:B------:R1:W-:Y:S02]  /*54e0*/  LDGSTS.E.BYPASS.LTC128B.128.ZFILL [R251+0x17100], [R2.64], P0 ;  /* 0x1710000002fb7fae */ /* 0x0003e40008141d46 */
.L_x_2693:
[----:B--234-:R-:W-:Y:S05]  /*54f0*/  BSYNC B0 ;  /* 0x0000000000007941 */ /* 0x01cfea0003800000 */
.L_x_2692:
[----:B-1----:R-:W2:Y:S01]  /*5500*/  LDL R3, [R1+0x7c] ;  /* 0x00007c0001037983 */ /* 0x002ea20000100800 */
[----:B------:R-:W-:-:S03]  /*5510*/  IMAD.MOV.U32 R4, RZ, RZ, c[0x0][0x2c4] ;  /* 0x0000b100ff047624 */ /* 0x000fc600078e00ff */
[----:B------:R-:W2:Y:S04]  /*5520*/  LDL R0, [R1+0x18c] ;  /* 0x00018c0001007983 */ /* 0x000ea80000100800 */
[----:B------:R-:W3:Y:S01]  /*5530*/  LDL R2, [R1+0x68] ;  /* 0x0000680001027983 */ /* 0x000ee20000100800 */
[----:B------:R-:W-:-:S03]  /*5540*/  ISETP.NE.AND P0, PT, R4, 0x1, PT ;  /* 0x000000010400780c */ /* 0x000fc60003f05270 */
[----:B------:R-:W0:Y:S01]  /*5550*/  LDGDEPBAR ;  /* 0x00000000000079af */ /* 0x000e220000000000 */
[----:B--2---:R-:W-:-:S05]  /*5560*/  IMAD.IADD R3, R0, 0x1, R3 ;  /* 0x0000000100037824 */ /* 0x004fca00078e0203 */
[----:B------:R1:W-:Y:S04]  /*5570*/  STL [R1+0x30], R3 ;  /* 0x0000300301007387 */ /* 0x0003e80000100800 */
[----:B------:R-:W-:Y:S01]  /*5580*/  @P0 IMAD.HI.U32 R0, R3, c[0x0][0x2c8], RZ ;  /* 0x0000b20003000a27 */ /* 0x000fe200078e00ff */
[----:B---3--:R-:W-:Y:S02]  /*5590*/  IADD3 R5, -R2, 0x1, R132 ;  /* 0x0000000102057810 */ /* 0x008fe40007ffe184 */
[----:B------:R-:W-:Y:S01]  /*55a0*/  MOV R4, R3 ;  /* 0x0000000300047202 */ /* 0x000fe20000000f00 */
[----:B------:R-:W-:Y:S01]  /*55b0*/  IMAD.IADD R6, R132, 0x1, -R2 ;  /* 0x0000000184067824 */ /* 0x000fe200078e0a02 */
[----:B------:R-:W-:Y:S02]  /*55c0*/  @P0 SHF.R.U32.HI R4, RZ, c[0x0][0x2cc], R0 ;  /* 0x0000b300ff040a19 */ /* 0x000fe40000011600 */
[----:B------:R-:W-:Y:S01]  /*55d0*/  IADD3 R5, R5, -c[0x0][0x168], RZ ;  /* 0x80005a0005057a10 */ /* 0x000fe20007ffe0ff */
[----:B------:R-:W-:Y:S05]  /*55e0*/  BRA.DIV ~URZ, `(.L_x_2696) ;  /* 0x00010d127f007947 */ /* 0x000fea000b800000 */
[----:B------:R2:W3:Y:S02]  /*55f0*/  SHFL.IDX PT, R0, R4, RZ, 0x1c1f ;  /* 0x001c1fff04007589 */ /* 0x0004e400000e0000 */
.L_x_2740:
[----:B---3--:R-:W-:-:S05]  /*5600*/  IMAD.IADD R0, R5, 0x1, R0 ;  /* 0x0000000105007824 */ /* 0x008fca00078e0200 */
[----:B------:R-:W-:-:S04]  /*5610*/  IMNMX R0, R6, R0, PT ;  /* 0x0000000006007217 */ /* 0x000fc80003800200 */
[C---:B------:R-:W-:Y:S02]  /*5620*/  ISETP.GT.AND P0, PT, R0.reuse, RZ, PT ;  /* 0x000000ff0000720c */ /* 0x040fe40003f04270 */
[----:B------:R-:W-:Y:S02]  /*5630*/  ISETP.GT.AND P1, PT, R0, 0x1, PT ;  /* 0x000000010000780c */ /* 0x000fe40003f24270 */
[----:B------:R-:W-:Y:S02]  /*5640*/  FSEL R7, R116, -INF , P0 ;  /* 0xff80000074077808 */ /* 0x000fe40000000000 */
[C---:B------:R-:W-:Y:S02]  /*5650*/  ISETP.GT.AND P4, PT, R0.reuse, 0x9, PT ;  /* 0x000000090000780c */ /* 0x040fe40003f84270 */
[----:B------:R-:W-:Y:S02]  /*5660*/  ISETP.GT.AND P0, PT, R0, 0x10, PT ;  /* 0x000000100000780c */ /* 0x000fe40003f04270 */
        /* <DEDUP_REMOVED lines=44> */
[----:B------:R-:W3:Y:S01]  /*5930*/  SHFL.IDX PT, R0, R4, 0x1, 0x1c1f ;  /* 0x003c1f0004007f89 */ /* 0x000ee200000e0000 */
[----:B------:R-:W-:-:S04]  /*5940*/  FMNMX.FTZ R2, R7, R8, !PT ;  /* 0x0000000807027209 */ /* 0x000fc80007810000 */
[----:B------:R-:W-:-:S04]  /*5950*/  FMNMX.FTZ R2, R12, R2, !PT ;  /* 0x000000020c027209 */ /* 0x000fc80007810000 */
[----:B------:R-:W-:-:S04]  /*5960*/  FMNMX.FTZ R2, R14, R2, !PT ;  /* 0x000000020e027209 */ /* 0x000fc80007810000 */
[----:B------:R-:W-:-:S04]  /*5970*/  FMNMX.FTZ R2, R15, R2, !PT ;  /* 0x000000020f027209 */ /* 0x000fc80007810000 */
[----:B------:R-:W-:-:S04]  /*5980*/  FMNMX.FTZ R2, R16, R2, !PT ;  /* 0x0000000210027209 */ /* 0x000fc80007810000 */
[----:B------:R-:W-:Y:S01]  /*5990*/  FMNMX.FTZ R2, R18, R2, !PT ;  /* 0x0000000212027209 */ /* 0x000fe20007810000 */
[----:B---3--:R-:W-:-:S03]  /*59a0*/  IMAD.IADD R0, R5, 0x1, R0 ;  /* 0x0000000105007824 */ /* 0x008fc600078e0200 */
        /* <DEDUP_REMOVED lines=10> */
[----:B-1----:R-:W-:Y:S02]  /*5a50*/  FMNMX.FTZ R3, R5, R6, !PT ;  /* 0x0000000605037209 */ /* 0x002fe40007810000 */
        /* <DEDUP_REMOVED lines=31> */
[C---:B------:R-:W-:Y:S02]  /*5c50*/  ISETP.GT.AND P0, PT, R0.reuse, 0x31, PT ;  /* 0x000000310000780c */ /* 0x040fe40003f04270 */
        /* <DEDUP_REMOVED lines=43> */
[----:B------:R-:W-:Y:S02]  /*5f10*/  FSEL R88, R30, -INF , P0 ;  /* 0xff8000001e587808 */ /* 0x000fe40000000000 */
[----:B------:R-:W-:Y:S02]  /*5f20*/  FMNMX.FTZ R2, R89, R3, !PT ;  /* 0x0000000359027209 */ /* 0x000fe40007810000 */
[----:B------:R-:W1:Y:S02]  /*5f30*/  SHFL.BFLY PT, R3, R0, 0x2, 0x1f ;  /* 0x0c401f0000037f89 */ /* 0x000e6400000e0000 */
[----:B------:R-:W-:-:S05]  /*5f40*/  FMNMX.FTZ R2, R88, R2, !PT ;  /* 0x0000000258027209 */ /* 0x000fca0007810000 */
[----:B------:R-:W3:Y:S01]  /*5f50*/  SHFL.BFLY PT, R24, R2, 0x2, 0x1f ;  /* 0x0c401f0002187f89 */ /* 0x000ee200000e0000 */
[----:B-1----:R-:W-:-:S05]  /*5f60*/  FMNMX.FTZ R0, R3, R0, !PT ;  /* 0x0000000003007209 */ /* 0x002fca0007810000 */
[----:B------:R-:W1:Y:S01]  /*5f70*/  SHFL.BFLY PT, R132, R0, 0x1, 0x1f ;  /* 0x0c201f0000847f89 */ /* 0x000e6200000e0000 */
[----:B---3--:R-:W-:-:S05]  /*5f80*/  FMNMX.FTZ R24, R2, R24, !PT ;  /* 0x0000001802187209 */ /* 0x008fca0007810000 */
[----:B------:R3:W4:Y:S01]  /*5f90*/  SHFL.BFLY PT, R3, R24, 0x1, 0x1f ;  /* 0x0c201f0018037f89 */ /* 0x00072200000e0000 */
[----:B-1----:R-:W-:-:S05]  /*5fa0*/  FMNMX.FTZ R132, R0, R132, !PT ;  /* 0x0000008400847209 */ /* 0x002fca0007810000 */
.L_x_2741:
[C---:B------:R-:W-:Y:S01]  /*5fb0*/  FMUL.FTZ R2, R132.reuse, c[0x0][0x2d0] ;  /* 0x0000b40084027a20 */ /* 0x040fe20000410000 */
[----:B------:R-:W-:Y:S01]  /*5fc0*/  FSETP.NEU.FTZ.AND P0, PT, R132, -INF , PT ;  /* 0xff8000008400780b */ /* 0x000fe20003f1d000 */
[----:B------:R-:W-:Y:S01]  /*5fd0*/  WARPSYNC 0xffffffff ;  /* 0xffffffff00007948 */ /* 0x000fe20003800000 */
[----:B---34-:R-:W-:Y:S01]  /*5fe0*/  FMNMX.FTZ R24, R3, R24, !PT ;  /* 0x0000001803187209 */ /* 0x018fe20007810000 */
[----:B------:R-:W-:Y:S01]  /*5ff0*/  LDSM.16.MT88.4 R36, [R218+0x800] ;  /* 0x00080000da24783b */ /* 0x000fe20000004200 */
[----:B------:R-:W-:Y:S02]  /*6000*/  FSEL R2, R2, RZ, P0 ;  /* 0x000000ff02027208 */ /* 0x000fe40000000000 */
[----:B------:R-:W-:Y:S01]  /*6010*/  FSETP.NEU.FTZ.AND P0, PT, R24, -INF , PT ;  /* 0xff8000001800780b */ /* 0x000fe20003f1d000 */
[----:B------:R-:W-:Y:S02]  /*6020*/  LDSM.16.MT88.4 R32, [R219] ;  /* 0x00000000db20783b */ /* 0x000fe40000004200 */
[----:B------:R-:W-:-:S02]  /*6030*/  FFMA.FTZ R0, R7, c[0x0][0x2d0], -R2 ;  /* 0x0000b40007007a23 */ /* 0x000fc40000010802 */
[--C-:B------:R-:W-:Y:S01]  /*6040*/  FFMA.FTZ R3, R18, c[0x0][0x2d0], -R2.reuse ;  /* 0x0000b40012037a23 */ /* 0x100fe20000010802 */
[----:B------:R-:W-:Y:S01]  /*6050*/  LDSM.16.MT88.4 R60, [R219+0x800] ;  /* 0x00080000db3c783b */ /* 0x000fe20000004200 */
[----:B------:R1:W-:Y:S03]  /*6060*/  MUFU.EX2 R120, R0 ;  /* 0x0000000000787308 */ /* 0x0003e60000000800 */
[----:B------:R-:W-:Y:S04]  /*6070*/  LDSM.16.MT88.4 R72, [R218+0x3000] ;  /* 0x00300000da48783b */ /* 0x000fe80000004200 */
[----:B------:R-:W-:Y:S01]  /*6080*/  LDSM.16.MT88.4 R56, [R220] ;  /* 0x00000000dc38783b */ /* 0x000fe20000004200 */
        /* <DEDUP_REMOVED lines=9> */
[----:B------:R-:W3:Y:S03]  /*6120*/  MUFU.EX2 R134, R3 ;  /* 0x0000000300867308 */ /* 0x000ee60000000800 */
[----:B------:R-:W-:Y:S04]  /*6130*/  LDSM.16.MT88.4 R80, [R219+0x3800] ;  /* 0x00380000db50783b */ /* 0x000fe80000004200 */
[----:B------:R-:W-:Y:S01]  /*6140*/  LDSM.16.MT88.4 R84, [R220+0x3000] ;  /* 0x00300000dc54783b */ /* 0x000fe20000004200 */
[----:B-1----:R-:W-:Y:S01]  /*6150*/  FFMA.FTZ R0, R12, c[0x0][0x2d0], -R2 ;  /* 0x0000b4000c007a23 */ /* 0x002fe20000010802 */
[----:B----4-:R-:W-:-:S03]  /*6160*/  F2FP.BF16.PACK_AB R20, R27, R120 ;  /* 0x000000781b14723e */ /* 0x010fc600000010ff */
[----:B------:R1:W-:Y:S01]  /*6170*/  MUFU.EX2 R125, R0 ;  /* 0x00000000007d7308 */ /* 0x0003e20000000800 */
[----:B---3--:R-:W-:Y:S01]  /*6180*/  F2FP.BF16.PACK_AB R18, R134, R131 ;  /* 0x000000838612723e */ /* 0x008fe200000010ff */
[----:B-1----:R-:W-:-:S06]  /*6190*/  FFMA.FTZ R0, R14, c[0x0][0x2d0], -R2 ;  /* 0x0000b4000e007a23 */ /* 0x002fcc0000010802 */
[----:B------:R1:W3:Y:S02]  /*61a0*/  MUFU.EX2 R127, R0 ;  /* 0x00000000007f7308 */ /* 0x0002e40000000800 */
[----:B-1----:R-:W-:Y:S01]  /*61b0*/  FFMA.FTZ R0, R15, c[0x0][0x2d0], -R2 ;  /* 0x0000b4000f007a23 */ /* 0x002fe20000010802 */
[----:B---3--:R-:W-:-:S05]  /*61c0*/  F2FP.BF16.PACK_AB R22, R127, R125 ;  /* 0x0000007d7f16723e */ /* 0x008fca00000010ff */
[----:B------:R1:W-:Y:S02]  /*61d0*/  MUFU.EX2 R128, R0 ;  /* 0x0000000000807308 */ /* 0x0003e40000000800 */
[----:B-1----:R-:W-:-:S06]  /*61e0*/  FFMA.FTZ R0, R16, c[0x0][0x2d0], -R2 ;  /* 0x0000b40010007a23 */ /* 0x002fcc0000010802 */
[----:B------:R1:W3:Y:S02]  /*61f0*/  MUFU.EX2 R129, R0 ;  /* 0x0000000000817308 */ /* 0x0002e40000000800 */
[----:B-1----:R-:W-:Y:S01]  /*6200*/  FMUL.FTZ R0, R24, c[0x0][0x2d0] ;  /* 0x0000b40018007a20 */ /* 0x002fe20000410000 */
[----:B---3--:R-:W-:-:S04]  /*6210*/  F2FP.BF16.PACK_AB R16, R129, R128 ;  /* 0x000000808110723e */ /* 0x008fc800000010ff */
[----:B------:R-:W-:-:S05]  /*6220*/  FSEL R0, R0, RZ, P0 ;  /* 0x000000ff00007208 */ /* 0x000fca0000000000 */
[----:B------:R-:W-:-:S04]  /*6230*/  FFMA.FTZ R3, R5, c[0x0][0x2d0], -R0 ;  /* 0x0000b40005037a23 */ /* 0x000fc80000010800 */
[----:B------:R1:W-:Y:S02]  /*6240*/  MUFU.EX2 R26, R3 ;  /* 0x00000003001a7308 */ /* 0x0003e40000000800 */
[--C-:B-1----:R-:W-:Y:S02]  /*6250*/  FFMA.FTZ R3, R6, c[0x0][0x2d0], -R0.reuse ;  /* 0x0000b40006037a23 */ /* 0x102fe40000010800 */
[----:B--2---:R-:W1:Y:S04]  /*6260*/  LDSM.16.MT88.4 R4, [R218] ;  /* 0x00000000da04783b */ /* 0x004e680000004200 */
        /* <DEDUP_REMOVED lines=9> */
[C---:B-1----:R-:W-:Y:S08]  /*6300*/  HMMA.16816.F32.BF16 R28, R20.reuse, R4, RZ ;  /* 0x00000004141c723c */ /* 0x042ff000000418ff */
[----:B------:R-:W-:Y:S01]  /*6310*/  HMMA.16816.F32.BF16 R8, R20, R6, RZ ;  /* 0x000000061408723c */ /* 0x000fe200000418ff */
[----:B--2---:R-:W-:-:S02]  /*6320*/  FFMA.FTZ R3, R13, c[0x0][0x2d0], -R0 ;  /* 0x0000b4000d037a23 */ /* 0x004fc40000010800 */
[----:B------:R-:W1:Y:S02]  /*6330*/  LDSM.16.MT88.4 R12, [R221] ;  /* 0x00000000dd0c783b */ /* 0x000e640000004200 */
[----:B------:R2:W3:Y:S03]  /*6340*/  MUFU.EX2 R133, R3 ;  /* 0x0000000300857308 */ /* 0x0004e60000000800 */
[C---:B------:R-:W-:Y:S08]  /*6350*/  HMMA.16816.F32.BF16 R4, R20.reuse, R32, RZ ;  /* 0x000000201404723c */ /* 0x040ff000000418ff */
[----:B------:R-:W-:Y:S01]  /*6360*/  HMMA.16816.F32.BF16 R52, R20, R34, RZ ;  /* 0x000000221434723c */ /* 0x000fe200000418ff */
[----:B--2---:R-:W-:Y:S01]  /*6370*/  FFMA.FTZ R3, R17, c[0x0][0x2d0], -R0 ;  /* 0x0000b40011037a23 */ /* 0x004fe20000010800 */
[----:B---3--:R-:W-:-:S06]  /*6380*/  F2FP.BF16.PACK_AB R17, R133, R130 ;  /* 0x000000828511723e */ /* 0x008fcc00000010ff */
[----:B------:R-:W-:Y:S01]  /*6390*/  HMMA.16816.F32.BF16 R32, R20, R56, RZ ;  /* 0x000000381420723c */ /* 0x000fe200000418ff */
[----:B------:R2:W-:Y:S02]  /*63a0*/  MUFU.EX2 R136, R3 ;  /* 0x0000000300887308 */ /* 0x0005e40000000800 */
[----:B--2---:R-:W-:-:S06]  /*63b0*/  FFMA.FTZ R3, R19, c[0x0][0x2d0], -R0 ;  /* 0x0000b40013037a23 */ /* 0x004fcc0000010800 */
[----:B------:R-:W2:Y:S02]  /*63c0*/  MUFU.EX2 R137, R3 ;  /* 0x0000000300897308 */ /* 0x000ea40000000800 */
[----:B--2---:R-:W-:-:S07]  /*63d0*/  F2FP.BF16.PACK_AB R19, R137, R136 ;  /* 0x000000888913723e */ /* 0x004fce00000010ff */
[C---:B------:R-:W-:Y:S08]  /*63e0*/  HMMA.16816.F32.BF16 R40, R16.reuse, R36, R28 ;  /* 0x000000241028723c */ /* 0x040ff0000004181c */
[C---:B------:R-:W-:Y:S08]  /*63f0*/  HMMA.16816.F32.BF16 R8, R16.reuse, R38, R8 ;  /* 0x000000261008723c */ /* 0x040ff00000041808 */
[----:B------:R-:W-:Y:S08]  /*6400*/  HMMA.16816.F32.BF16 R4, R16, R60, R4 ;  /* 0x0000003c1004723c */ /* 0x000ff00000041804 */
[----:B------:R-:W-:Y:S01]  /*6410*/  MOV R146, R41 ;  /* 0x0000002900927202 */ /* 0x000fe20000000f00 */
[----:B-1----:R-:W-:Y:S01]  /*6420*/  HMMA.16816.F32.BF16 R36, R20, R14, RZ ;  /* 0x0000000e1424723c */ /* 0x002fe200000418ff */
[----:B------:R-:W-:-:S02]  /*6430*/  MOV R145, R42 ;  /* 0x0000002a00917202 */ /* 0x000fc40000000f00 */
[----:B------:R-:W-:Y:S02]  /*6440*/  MOV R144, R43 ;  /* 0x0000002b00907202 */ /* 0x000fe40000000f00 */
[----:B------:R-:W-:Y:S02]  /*6450*/  MOV R143, R40 ;  /* 0x00000028008f7202 */ /* 0x000fe40000000f00 */
[----:B------:R-:W-:Y:S01]  /*6460*/  MOV R142, R9 ;  /* 0x00000009008e7202 */ /* 0x000fe20000000f00 */
[----:B------:R-:W-:Y:S01]  /*6470*/  HMMA.16816.F32.BF16 R40, R20, R12, RZ ;  /* 0x0000000c1428723c */ /* 0x000fe200000418ff */
[----:B------:R-:W-:Y:S02]  /*6480*/  MOV R141, R10 ;  /* 0x0000000a008d7202 */ /* 0x000fe40000000f00 */
[----:B------:R-:W-:Y:S02]  /*6490*/  MOV R140, R11 ;  /* 0x0000000b008c7202 */ /* 0x000fe40000000f00 */
[----:B------:R-:W-:-:S02]  /*64a0*/  MOV R139, R8 ;  /* 0x00000008008b7202 */ /* 0x000fc40000000f00 */
[----:B------:R-:W-:Y:S01]  /*64b0*/  MOV R138, R5 ;  /* 0x00000005008a7202 */ /* 0x000fe20000000f00 */
[----:B------:R-:W-:Y:S01]  /*64c0*/  HMMA.16816.F32.BF16 R12, R20, R72, RZ ;  /* 0x00000048140c723c */ /* 0x000fe200000418ff */
[----:B------:R-:W-:Y:S02]  /*64d0*/  MOV R123, R6 ;  /* 0x00000006007b7202 */ /* 0x000fe40000000f00 */
[----:B------:R-:W-:Y:S02]  /*64e0*/  MOV R122, R7 ;  /* 0x00000007007a7202 */ /* 0x000fe40000000f00 */
[----:B------:R-:W-:-:S03]  /*64f0*/  MOV R121, R4 ;  /* 0x0000000400797202 */ /* 0x000fc60000000f00 */
[----:B------:R-:W-:Y:S08]  /*6500*/  HMMA.16816.F32.BF16 R8, R20, R74, RZ ;  /* 0x0000004a1408723c */ /* 0x000ff000000418ff */
[C---:B------:R-:W-:Y:S01]  /*6510*/  HMMA.16816.F32.BF16 R60, R16.reuse, R62, R52 ;  /* 0x0000003e103c723c */ /* 0x040fe20000041834 */
[----:B------:R-:W1:Y:S07]  /*6520*/  LDSM.16.MT88.4 R52, [R221+0x3800] ;  /* 0x00380000dd34783b */ /* 0x000e6e0000004200 */
[----:B------:R-:W-:Y:S01]  /*6530*/  HMMA.16816.F32.BF16 R148, R16, R68, R40 ;  /* 0x000000441094723c */ /* 0x000fe20000041828 */
[----:B------:R-:W2:Y:S07]  /*6540*/  LDSM.16.MT88.4 R40, [R218+0x6000] ;  /* 0x00600000da28783b */ /* 0x000eae0000004200 */
[C---:B------:R-:W-:Y:S08]  /*6550*/  HMMA.16816.F32.BF16 R4, R20.reuse, R76, RZ ;  /* 0x0000004c1404723c */ /* 0x040ff000000418ff */
[----:B------:R-:W-:Y:S01]  /*6560*/  HMMA.16816.F32.BF16 R28, R20, R58, RZ ;  /* 0x0000003a141c723c */ /* 0x000fe200000418ff */
[----:B------:R-:W3:Y:S07]  /*6570*/  LDSM.16.MT88.4 R56, [R220+0x3800] ;  /* 0x00380000dc38783b */ /* 0x000eee0000004200 */
[----:B------:R-:W-:Y:S01]  /*6580*/  HMMA.16816.F32.BF16 R208, R16, R44, R12 ;  /* 0x0000002c10d0723c */ /* 0x000fe2000004180c */
[----:B------:R-:W-:-:S02]  /*6590*/  MOV R68, R150 ;  /* 0x0000009600447202 */ /* 0x000fc40000000f00 */
[----:B------:R-:W-:Y:S02]  /*65a0*/  MOV R3, R151 ;  /* 0x0000009700037202 */ /* 0x000fe40000000f00 */
[----:B------:R-:W-:Y:S02]  /*65b0*/  MOV R76, R148 ;  /* 0x00000094004c7202 */ /* 0x000fe40000000f00 */
[----:B------:R-:W-:Y:S01]  /*65c0*/  MOV R77, R149 ;  /* 0x00000095004d7202 */ /* 0x000fe20000000f00 */
[----:B------:R-:W-:Y:S01]  /*65d0*/  HMMA.16816.F32.BF16 R188, R16, R46, R8 ;  /* 0x0000002e10bc723c */ /* 0x000fe20000041808 */
[----:B------:R-:W4:Y:S07]  /*65e0*/  LDSM.16.MT88.4 R44, [R219+0x6000] ;  /* 0x00600000db2c783b */ /* 0x000f2e0000004200 */
[C---:B------:R-:W-:Y:S07]  /*65f0*/  HMMA.16816.F32.BF16 R12, R20.reuse, R64, RZ ;  /* 0x00000040140c723c */ /* 0x040fee00000418ff */
[----:B------:R-:W-:Y:S01]  /*6600*/  MOV R65, R146 ;  /* 0x0000009200417202 */ /* 0x000fe20000000f00 */
[----:B------:R-:W-:Y:S01]  /*6610*/  HMMA.16816.F32.BF16 R8, R20, R66, RZ ;  /* 0x000000421408723c */ /* 0x000fe200000418ff */
[----:B------:R-:W-:-:S06]  /*6620*/  MOV R64, R143 ;  /* 0x0000008f00407202 */ /* 0x000fcc0000000f00 */
[----:B------:R-:W-:Y:S01]  /*6630*/  MOV R66, R145 ;  /* 0x0000009100427202 */ /* 0x000fe20000000f00 */
[----:B------:R-:W-:Y:S01]  /*6640*/  HMMA.16816.F32.BF16 R212, R16, R48, R32 ;  /* 0x0000003010d4723c */ /* 0x000fe20000041820 */
[----:B------:R-:W5:Y:S01]  /*6650*/  LDSM.16.MT88.4 R32, [R218+0x6800] ;  /* 0x00680000da20783b */ /* 0x000f620000004200 */
[----:B------:R-:W-:-:S05]  /*6660*/  MOV R67, R144 ;  /* 0x0000009000437202 */ /* 0x000fca0000000f00 */
[--C-:B------:R-:W-:Y:S01]  /*6670*/  FFMA.FTZ R48, R95, c[0x0][0x2d0], -R0.reuse ;  /* 0x0000b4005f307a23 */ /* 0x100fe20000010800 */
[----:B------:R-:W-:Y:S01]  /*6680*/  HMMA.16816.F32.BF16 R204, R16, R80, R4 ;  /* 0x0000005010cc723c */ /* 0x000fe20000041804 */
[----:B------:R-:W-:-:S06]  /*6690*/  FFMA.FTZ R49, R94, c[0x0][0x2d0], -R0 ;  /* 0x0000b4005e317a23 */ /* 0x000fcc0000010800 */
[----:B------:R-:W-:Y:S01]  /*66a0*/  MOV R80, R121 ;  /* 0x0000007900507202 */ /* 0x000fe20000000f00 */
[----:B------:R-:W-:Y:S01]  /*66b0*/  HMMA.16816.F32.BF16 R4, R20, R84, RZ ;  /* 0x000000541404723c */ /* 0x000fe200000418ff */
[----:B------:R-:W-:-:S06]  /*66c0*/  MOV R81, R138 ;  /* 0x0000008a00517202 */ /* 0x000fcc0000000f00 */
[----:B------:R-:W-:Y:S01]  /*66d0*/  MOV R85, R142 ;  /* 0x0000008e00557202 */ /* 0x000fe20000000f00 */
[----:B------:R-:W-:Y:S01]  /*66e0*/  HMMA.16816.F32.BF16 R200, R16, R70, R36 ;  /* 0x0000004610c8723c */ /* 0x000fe20000041824 */
[----:B------:R-:W3:Y:S01]  /*66f0*/  LDSM.16.MT88.4 R36, [R219+0x6800] ;  /* 0x00680000db24783b */ /* 0x000ee20000004200 */
[----:B------:R-:W-:-:S06]  /*6700*/  MOV R84, R139 ;  /* 0x0000008b00547202 */ /* 0x000fcc0000000f00 */
[C---:B-1----:R-:W-:Y:S07]  /*6710*/  HMMA.16816.F32.BF16 R184, R16.reuse, R52, R12 ;  /* 0x0000003410b8723c */ /* 0x042fee000004180c */
[--C-:B------:R-:W-:Y:S01]  /*6720*/  FFMA.FTZ R52, R91, c[0x0][0x2d0], -R0.reuse ;  /* 0x0000b4005b347a23 */ /* 0x100fe20000010800 */
[----:B------:R-:W-:Y:S01]  /*6730*/  HMMA.16816.F32.BF16 R176, R16, R54, R8 ;  /* 0x0000003610b0723c */ /* 0x000fe20000041808 */
[----:B------:R-:W-:-:S06]  /*6740*/  FFMA.FTZ R53, R90, c[0x0][0x2d0], -R0 ;  /* 0x0000b4005a357a23 */ /* 0x000fcc0000010800 */
[--C-:B------:R-:W-:Y:S01]  /*6750*/  FFMA.FTZ R55, R89, c[0x0][0x2d0], -R0.reuse ;  /* 0x0000b40059377a23 */ /* 0x100fe20000010800 */
[----:B------:R-:W-:Y:S01]  /*6760*/  HMMA.16816.F32.BF16 R192, R16, R50, R28 ;  /* 0x0000003210c0723c */ /* 0x000fe2000004181c */
[----:B------:R-:W-:-:S06]  /*6770*/  FFMA.FTZ R54, R88, c[0x0][0x2d0], -R0 ;  /* 0x0000b40058367a23 */ /* 0x000fcc0000010800 */
[--C-:B------:R-:W-:Y:S01]  /*6780*/  FFMA.FTZ R50, R93, c[0x0][0x2d0], -R0.reuse ;  /* 0x0000b4005d327a23 */ /* 0x100fe20000010800 */
[----:B--2---:R-:W-:Y:S01]  /*6790*/  HMMA.16816.F32.BF16 R12, R20, R40, RZ ;  /* 0x00000028140c723c */ /* 0x004fe200000418ff */
[----:B------:R-:W-:-:S07]  /*67a0*/  FFMA.FTZ R51, R92, c[0x0][0x2d0], -R0 ;  /* 0x0000b4005c337a23 */ /* 0x000fce0000010800 */
[C---:B------:R-:W-:Y:S01]  /*67b0*/  HMMA.16816.F32.BF16 R8, R20.reuse, R42, RZ ;  /* 0x0000002a1408723c */ /* 0x040fe200000418ff */
[----:B------:R-:W1:Y:S07]  /*67c0*/  LDSM.16.MT88.4 R40, [R221+0x6000] ;  /* 0x00600000dd28783b */ /* 0x000e6e0000004200 */
[----:B------:R-:W-:Y:S07]  /*67d0*/  HMMA.16816.F32.BF16 R28, R20, R78, RZ ;  /* 0x0000004e141c723c */ /* 0x000fee00000418ff */
[----:B------:R-:W-:Y:S01]  /*67e0*/  MOV R78, R68 ;  /* 0x00000044004e7202 */ /* 0x000fe20000000f00 */
[----:B---3--:R-:W-:Y:S01]  /*67f0*/  HMMA.16816.F32.BF16 R180, R16, R56, R4 ;  /* 0x0000003810b4723c */ /* 0x008fe20000041804 */
[----:B------:R-:W-:Y:S01]  /*6800*/  MOV R79, R3 ;  /* 0x00000003004f7202 */ /* 0x000fe20000000f00 */
[----:B------:R-:W-:-:S02]  /*6810*/  FADD.FTZ R3, R120, R27 ;  /* 0x0000001b78037221 */ /* 0x000fc40000010000 */
[----:B------:R-:W-:Y:S02]  /*6820*/  FFMA.FTZ R27, R103, c[0x0][0x2d0], -R2 ;  /* 0x0000b400671b7a23 */ /* 0x000fe40000010802 */
[----:B------:R-:W-:Y:S01]  /*6830*/  FADD.FTZ R3, R125, R3 ;  /* 0x000000037d037221 */ /* 0x000fe20000010000 */
[----:B------:R-:W-:Y:S01]  /*6840*/  MOV R56, R141 ;  /* 0x0000008d00387202 */ /* 0x000fe20000000f00 */
[----:B----4-:R-:W-:Y:S01]  /*6850*/  HMMA.16816.F32.BF16 R4, R20, R44, RZ ;  /* 0x0000002c1404723c */ /* 0x010fe200000418ff */
[----:B------:R-:W-:Y:S01]  /*6860*/  MOV R57, R140 ;  /* 0x0000008c00397202 */ /* 0x000fe20000000f00 */
[----:B------:R-:W-:-:S04]  /*6870*/  FADD.FTZ R3, R127, R3 ;  /* 0x000000037f037221 */ /* 0x000fc80000010000 */
[----:B------:R-:W-:Y:S02]  /*6880*/  FADD.FTZ R3, R128, R3 ;  /* 0x0000000380037221 */ /* 0x000fe40000010000 */
[C---:B-----5:R-:W-:Y:S01]  /*6890*/  HMMA.16816.F32.BF16 R172, R16.reuse, R32, R12 ;  /* 0x0000002010ac723c */ /* 0x060fe2000004180c */
[----:B------:R-:W2:Y:S01]  /*68a0*/  LDSM.16.MT88.4 R12, [R221+0x6800] ;  /* 0x00680000dd0c783b */ /* 0x000ea20000004200 */
[----:B------:R-:W-:Y:S02]  /*68b0*/  FADD.FTZ R3, R129, R3 ;  /* 0x0000000381037221 */ /* 0x000fe40000010000 */
[--C-:B------:R-:W-:Y:S02]  /*68c0*/  FFMA.FTZ R45, R116, c[0x0][0x2d0], -R2.reuse ;  /* 0x0000b400742d7a23 */ /* 0x100fe40000010802 */
[----:B------:R-:W-:Y:S02]  /*68d0*/  FFMA.FTZ R44, R115, c[0x0][0x2d0], -R2 ;  /* 0x0000b400732c7a23 */ /* 0x000fe40000010802 */
[----:B------:R-:W-:Y:S07]  /*68e0*/  HMMA.16816.F32.BF16 R72, R16, R82, R28 ;  /* 0x000000521048723c */ /* 0x000fee000004181c */
[----:B------:R-:W-:Y:S01]  /*68f0*/  MOV R82, R123 ;  /* 0x0000007b00527202 */ /* 0x000fe20000000f00 */
[----:B------:R-:W-:Y:S01]  /*6900*/  HMMA.16816.F32.BF16 R28, R20, R86, RZ ;  /* 0x00000056141c723c */ /* 0x000fe200000418ff */
[----:B------:R-:W-:-:S06]  /*6910*/  MOV R83, R122 ;  /* 0x0000007a00537202 */ /* 0x000fcc0000000f00 */
[----:B------:R-:W-:Y:S01]  /*6920*/  MOV R86, R56 ;  /* 0x0000003800567202 */ /* 0x000fe20000000f00 */
[----:B------:R-:W-:Y:S01]  /*6930*/  HMMA.16816.F32.BF16 R168, R16, R36, R4 ;  /* 0x0000002410a8723c */ /* 0x000fe20000041804 */
[----:B------:R-:W-:-:S06]  /*6940*/  IMAD.MOV.U32 R87, RZ, RZ, R57 ;  /* 0x000000ffff577224 */ /* 0x000fcc00078e0039 */
[--C-:B------:R-:W-:Y:S01]  /*6950*/  FFMA.FTZ R37, R108, c[0x0][0x2d0], -R2.reuse ;  /* 0x0000b4006c257a23 */ /* 0x100fe20000010802 */
[----:B-1----:R-:W-:Y:S01]  /*6960*/  HMMA.16816.F32.BF16 R4, R20, R40, RZ ;  /* 0x000000281404723c */ /* 0x002fe200000418ff */
[----:B------:R-:W-:-:S06]  /*6970*/  FFMA.FTZ R36, R107, c[0x0][0x2d0], -R2 ;  /* 0x0000b4006b247a23 */ /* 0x000fcc0000010802 */
[--C-:B------:R-:W-:Y:S01]  /*6980*/  FFMA.FTZ R41, R112, c[0x0][0x2d0], -R2.reuse ;  /* 0x0000b40070297a23 */ /* 0x100fe20000010802 */
[----:B------:R-:W-:Y:S01]  /*6990*/  HMMA.16816.F32.BF16 R160, R16, R34, R8 ;  /* 0x0000002210a0723c */ /* 0x000fe20000041808 */
[----:B------:R-:W-:Y:S01]  /*69a0*/  LDSM.16.MT88.4 R32, [R219+0x9000] ;  /* 0x00900000db20783b */ /* 0x000fe20000004200 */
[----:B------:R-:W-:-:S06]  /*69b0*/  FFMA.FTZ R40, R111, c[0x0][0x2d0], -R2 ;  /* 0x0000b4006f287a23 */ /* 0x000fcc0000010802 */
[----:B------:R-:W-:Y:S01]  /*69c0*/  HMMA.16816.F32.BF16 R68, R16, R58, R28 ;  /* 0x0000003a1044723c */ /* 0x000fe2000004181c */
[----:B------:R-:W1:Y:S07]  /*69d0*/  LDSM.16.MT88.4 R28, [R220+0x6000] ;  /* 0x00600000dc1c783b */ /* 0x000e6e0000004200 */
[----:B------:R-:W-:Y:S07]  /*69e0*/  HMMA.16816.F32.BF16 R8, R20, R46, RZ ;  /* 0x0000002e1408723c */ /* 0x000fee00000418ff */
[--C-:B------:R-:W-:Y:S01]  /*69f0*/  FFMA.FTZ R46, R97, c[0x0][0x2d0], -R0.reuse ;  /* 0x0000b400612e7a23 */ /* 0x100fe20000010800 */
[----:B--2---:R-:W-:Y:S01]  /*6a00*/  HMMA.16816.F32.BF16 R152, R16, R12, R4 ;  /* 0x0000000c1098723c */ /* 0x004fe20000041804 */
[----:B------:R-:W-:-:S06]  /*6a10*/  FFMA.FTZ R47, R96, c[0x0][0x2d0], -R0 ;  /* 0x0000b400602f7a23 */ /* 0x000fcc0000010800 */
[----:B------:R-:W-:Y:S01]  /*6a20*/  FADD.FTZ R12, R26, R25 ;  /* 0x000000191a0c7221 */ /* 0x000fe20000010000 */
[----:B------:R-:W-:Y:S01]  /*6a30*/  HMMA.16816.F32.BF16 R4, R20, R42, RZ ;  /* 0x0000002a1404723c */ /* 0x000fe200000418ff */
[--C-:B------:R-:W-:Y:S02]  /*6a40*/  FFMA.FTZ R26, R106, c[0x0][0x2d0], -R2.reuse ;  /* 0x0000b4006a1a7a23 */ /* 0x100fe40000010802 */
[----:B------:R-:W-:-:S04]  /*6a50*/  FFMA.FTZ R25, R119, c[0x0][0x2d0], -R2 ;  /* 0x0000b40077197a23 */ /* 0x000fc80000010802 */
[--C-:B------:R-:W-:Y:S01]  /*6a60*/  FFMA.FTZ R43, R114, c[0x0][0x2d0], -R2.reuse ;  /* 0x0000b400722b7a23 */ /* 0x100fe20000010802 */
[----:B------:R-:W-:Y:S01]  /*6a70*/  HMMA.16816.F32.BF16 R148, R16, R38, R8 ;  /* 0x000000261094723c */ /* 0x000fe20000041808 */
[----:B------:R-:W2:Y:S01]  /*6a80*/  LDSM.16.MT88.4 R8, [R220+0x6800] ;  /* 0x00680000dc08783b */ /* 0x000ea20000004200 */
[--C-:B------:R-:W-:Y:S01]  /*6a90*/  FFMA.FTZ R42, R113, c[0x0][0x2d0], -R2.reuse ;  /* 0x0000b400712a7a23 */ /* 0x100fe20000010802 */
[----:B------:R-:W-:Y:S04]  /*6aa0*/  MUFU.EX2 R26, R26 ;  /* 0x0000001a001a7308 */ /* 0x000fe80000000800 */
[--C-:B------:R-:W-:Y:S02]  /*6ab0*/  FFMA.FTZ R39, R110, c[0x0][0x2d0], -R2.reuse ;  /* 0x0000b4006e277a23 */ /* 0x100fe40000010802 */
[----:B------:R-:W-:-:S07]  /*6ac0*/  FFMA.FTZ R38, R109, c[0x0][0x2d0], -R2 ;  /* 0x0000b4006d267a23 */ /* 0x000fce0000010802 */
[----:B------:R-:W-:Y:S08]  /*6ad0*/  HMMA.16816.F32.BF16 R120, R16, R14, R4 ;  /* 0x0000000e1078723c */ /* 0x000ff00000041804 */
[----:B-1----:R-:W-:Y:S07]  /*6ae0*/  HMMA.16816.F32.BF16 R4, R20, R28, RZ ;  /* 0x0000001c1404723c */ /* 0x002fee00000418ff */
[----:B------:R-:W-:-:S06]  /*6af0*/  FFMA.FTZ R28, R100, c[0x0][0x2d0], -R2 ;  /* 0x0000b400641c7a23 */ /* 0x000fcc0000010802 */
[----:B------:R-:W-:Y:S11]  /*6b00*/  MUFU.EX2 R28, R28 ;  /* 0x0000001c001c7308 */ /* 0x000ff60000000800 */
[----:B--2---:R-:W-:Y:S07]  /*6b10*/  HMMA.16816.F32.BF16 R144, R16, R8, R4 ;  /* 0x000000081090723c */ /* 0x004fee0000041804 */
[----:B------:R-:W-:Y:S01]  /*6b20*/  FADD.FTZ R8, R124, R12 ;  /* 0x0000000c7c087221 */ /* 0x000fe20000010000 */
[----:B------:R-:W-:Y:S01]  /*6b30*/  HMMA.16816.F32.BF16 R4, R20, R30, RZ ;  /* 0x0000001e1404723c */ /* 0x000fe200000418ff */
[----:B------:R-:W-:Y:S06]  /*6b40*/  LDSM.16.MT88.4 R12, [R218+0x9800] ;  /* 0x00980000da0c783b */ /* 0x000fec0000004200 */
[----:B------:R-:W-:-:S02]  /*6b50*/  FFMA.FTZ R30, R118, c[0x0][0x2d0], -R2 ;  /* 0x0000b400761e7a23 */ /* 0x000fc40000010802 */
[----:B------:R-:W-:Y:S02]  /*6b60*/  FFMA.FTZ R31, R117, c[0x0][0x2d0], -R2 ;  /* 0x0000b400751f7a23 */ /* 0x000fe40000010802 */
[----:B------:R-:W-:-:S04]  /*6b70*/  FADD.FTZ R2, R131, R3 ;  /* 0x0000000383027221 */ /* 0x000fc80000010000 */
[----:B------:R-:W-:-:S09]  /*6b80*/  FADD.FTZ R2, R134, R2 ;  /* 0x0000000286027221 */ /* 0x000fd20000010000 */
[----:B------:R-:W-:Y:S07]  /*6b90*/  HMMA.16816.F32.BF16 R156, R16, R10, R4 ;  /* 0x0000000a109c723c */ /* 0x000fee0000041804 */
[----:B------:R-:W-:Y:S02]  /*6ba0*/  FADD.FTZ R4, R126, R8 ;  /* 0x000000087e047221 */ /* 0x000fe40000010000 */
[----:B------:R-:W1:Y:S02]  /*6bb0*/  LDSM.16.MT88.4 R8, [R218+0x9000] ;  /* 0x00900000da08783b */ /* 0x000e640000004200 */
[----:B------:R-:W-:-:S04]  /*6bc0*/  FADD.FTZ R29, R130, R4 ;  /* 0x00000004821d7221 */ /* 0x000fc80000010000 */
[----:B------:R-:W-:-:S04]  /*6bd0*/  FADD.FTZ R3, R133, R29 ;  /* 0x0000001d85037221 */ /* 0x000fc80000010000 */
[----:B------:R-:W-:Y:S01]  /*6be0*/  FADD.FTZ R3, R136, R3 ;  /* 0x0000000388037221 */ /* 0x000fe20000010000 */
[----:B-1----:R-:W-:Y:S01]  /*6bf0*/  HMMA.16816.F32.BF16 R4, R20, R8, RZ ;  /* 0x000000081404723c */ /* 0x002fe200000418ff */
[----:B------:R1:W2:Y:S06]  /*6c00*/  MUFU.EX2 R8, R25 ;  /* 0x0000001900087308 */ /* 0x0002ac0000000800 */
[--C-:B------:R-:W-:Y:S02]  /*6c10*/  FFMA.FTZ R9, R105, c[0x0][0x2d0], -R0.reuse ;  /* 0x0000b40069097a23 */ /* 0x100fe40000010800 */
[--C-:B-1----:R-:W-:Y:S11]  /*6c20*/  FFMA.FTZ R25, R98, c[0x0][0x2d0], -R0.reuse ;  /* 0x0000b40062197a23 */ /* 0x102ff60000010800 */
[----:B------:R-:W-:Y:S04]  /*6c30*/  @!UPT UIADD3 URZ, URZ, URZ, URZ ;  /* 0x0000003f3f3ff290 */ /* 0x000fe8000fffe03f */
[----:B------:R-:W-:Y:S01]  /*6c40*/  HMMA.16816.F32.BF16 R164, R16, R12, R4 ;  /* 0x0000000c10a4723c */ /* 0x000fe20000041804 */
[----:B------:R-:W1:Y:S06]  /*6c50*/  MUFU.EX2 R12, R27 ;  /* 0x0000001b000c7308 */ /* 0x000e6c0000000800 */
[--C-:B------:R-:W-:Y:S01]  /*6c60*/  FFMA.FTZ R13, R101, c[0x0][0x2d0], -R0.reuse ;  /* 0x0000b400650d7a23 */ /* 0x100fe20000010800 */
[----:B------:R-:W-:Y:S01]  /*6c70*/  HMMA.16816.F32.BF16 R4, R20, R10, RZ ;  /* 0x0000000a1404723c */ /* 0x000fe200000418ff */
[----:B------:R-:W-:Y:S06]  /*6c80*/  MUFU.EX2 R27, R45 ;  /* 0x0000002d001b7308 */ /* 0x000fec0000000800 */
[----:B------:R-:W-:-:S02]  /*6c90*/  FFMA.FTZ R10, R104, c[0x0][0x2d0], -R0 ;  /* 0x0000b400680a7a23 */ /* 0x000fc40000010800 */
[----:B------:R-:W-:-:S06]  /*6ca0*/  FFMA.FTZ R11, R102, c[0x0][0x2d0], -R0 ;  /* 0x0000b400660b7a23 */ /* 0x000fcc0000010800 */
[----:B------:R-:W-:Y:S09]  /*6cb0*/  MUFU.EX2 R11, R11 ;  /* 0x0000000b000b7308 */ /* 0x000ff20000000800 */
[----:B------:R-:W-:Y:S01]  /*6cc0*/  HMMA.16816.F32.BF16 R196, R16, R14, R4 ;  /* 0x0000000e10c4723c */ /* 0x000fe20000041804 */
[----:B------:R-:W3:Y:S06]  /*6cd0*/  MUFU.EX2 R5, R30 ;  /* 0x0000001e00057308 */ /* 0x000eec0000000800 */
[----:B------:R-:W-:Y:S01]  /*6ce0*/  FFMA.FTZ R15, R99, c[0x0][0x2d0], -R0 ;  /* 0x0000b400630f7a23 */ /* 0x000fe20000010800 */
[----:B--2---:R-:W-:Y:S01]  /*6cf0*/  F2FP.BF16.PACK_AB R14, R8, R26 ;  /* 0x0000001a080e723e */ /* 0x004fe200000010ff */
[----:B------:R-:W-:Y:S01]  /*6d00*/  FADD.FTZ R0, R28, R2 ;  /* 0x000000021c007221 */ /* 0x000fe20000010000 */
[----:B------:R2:W4:Y:S01]  /*6d10*/  MUFU.EX2 R4, R31 ;  /* 0x0000001f00047308 */ /* 0x0005220000000800 */
[----:B------:R-:W-:-:S02]  /*6d20*/  FADD.FTZ R2, R137, R3 ;  /* 0x0000000389027221 */ /* 0x000fc40000010000 */
[C---:B-1----:R-:W-:Y:S01]  /*6d30*/  FADD.FTZ R0, R12.reuse, R0 ;  /* 0x000000000c007221 */ /* 0x042fe20000010000 */
[----:B------:R-:W-:-:S03]  /*6d40*/  F2FP.BF16.PACK_AB R12, R12, R28 ;  /* 0x0000001c0c0c723e */ /* 0x000fc600000010ff */
[----:B------:R-:W-:Y:S01]  /*6d50*/  FADD.FTZ R0, R26, R0 ;  /* 0x000000001a007221 */ /* 0x000fe20000010000 */
[----:B------:R-:W1:Y:S03]  /*6d60*/  MUFU.EX2 R3, R44 ;  /* 0x0000002c00037308 */ /* 0x000e660000000800 */
[----:B------:R-:W-:-:S04]  /*6d70*/  FADD.FTZ R0, R8, R0 ;  /* 0x0000000008007221 */ /* 0x000fc80000010000 */
[----:B---3--:R-:W-:Y:S01]  /*6d80*/  FADD.FTZ R0, R5, R0 ;  /* 0x0000000005007221 */ /* 0x008fe20000010000 */
[----:B--2---:R-:W2:Y:S01]  /*6d90*/  LDSM.16.MT88.4 R28, [R219+0x9800] ;  /* 0x00980000db1c783b */ /* 0x004ea20000004200 */
[C---:B----4-:R-:W-:Y:S01]  /*6da0*/  F2FP.BF16.PACK_AB R8, R4.reuse, R5 ;  /* 0x000000050408723e */ /* 0x050fe200000010ff */
[----:B------:R-:W-:Y:S01]  /*6db0*/  MUFU.EX2 R26, R42 ;  /* 0x0000002a001a7308 */ /* 0x000fe20000000800 */
[----:B------:R-:W-:Y:S02]  /*6dc0*/  FADD.FTZ R0, R4, R0 ;  /* 0x0000000004007221 */ /* 0x000fe40000010000 */
[----:B------:R-:W-:Y:S02]  /*6dd0*/  HMMA.16816.F32.BF16 R4, R20, R32, RZ ;  /* 0x000000201404723c */ /* 0x000fe400000418ff */
[----:B------:R-:W-:-:S03]  /*6de0*/  FADD.FTZ R0, R27, R0 ;  /* 0x000000001b007221 */ /* 0x000fc60000010000 */
[----:B------:R-:W-:Y:S01]  /*6df0*/  MUFU.EX2 R32, R41 ;  /* 0x0000002900207308 */ /* 0x000fe20000000800 */
[----:B-1----:R-:W-:-:S07]  /*6e00*/  FADD.FTZ R0, R3, R0 ;  /* 0x0000000003007221 */ /* 0x002fce0000010000 */
[----:B------:R-:W-:Y:S08]  /*6e10*/  MUFU.EX2 R33, R38 ;  /* 0x0000002600217308 */ /* 0x000ff00000000800 */
[----:B------:R-:W-:Y:S03]  /*6e20*/  MUFU.EX2 R41, R37 ;  /* 0x0000002500297308 */ /* 0x000fe60000000800 */
[----:B--2---:R-:W-:Y:S05]  /*6e30*/  HMMA.16816.F32.BF16 R140, R16, R28, R4 ;  /* 0x0000001c108c723c */ /* 0x004fea0000041804 */
[----:B------:R-:W1:Y:S03]  /*6e40*/  MUFU.EX2 R28, R43 ;  /* 0x0000002b001c7308 */ /* 0x000e660000000800 */
[----:B------:R-:W-:Y:S05]  /*6e50*/  HMMA.16816.F32.BF16 R4, R20, R34, RZ ;  /* 0x000000221404723c */ /* 0x000fea00000418ff */
[----:B------:R-:W2:Y:S08]  /*6e60*/  MUFU.EX2 R29, R40 ;  /* 0x00000028001d7308 */ /* 0x000eb00000000800 */
[----:B------:R-:W3:Y:S01]  /*6e70*/  MUFU.EX2 R34, R39 ;  /* 0x0000002700227308 */ /* 0x000ee20000000800 */
[----:B-1----:R-:W-:-:S04]  /*6e80*/  FADD.FTZ R0, R28, R0 ;  /* 0x000000001c007221 */ /* 0x002fc80000010000 */
[----:B------:R-:W-:-:S03]  /*6e90*/  FADD.FTZ R0, R26, R0 ;  /* 0x000000001a007221 */ /* 0x000fc60000010000 */
[----:B------:R1:W4:Y:S01]  /*6ea0*/  MUFU.EX2 R35, R36 ;  /* 0x0000002400237308 */ /* 0x0003220000000800 */
[----:B------:R-:W-:-:S04]  /*6eb0*/  FADD.FTZ R0, R32, R0 ;  /* 0x0000000020007221 */ /* 0x000fc80000010000 */
[----:B--2---:R-:W-:Y:S01]  /*6ec0*/  FADD.FTZ R0, R29, R0 ;  /* 0x000000001d007221 */ /* 0x004fe20000010000 */
[----:B------:R-:W-:Y:S01]  /*6ed0*/  HMMA.16816.F32.BF16 R136, R16, R30, R4 ;  /* 0x0000001e1088723c */ /* 0x000fe20000041804 */
[C---:B---3--:R-:W-:Y:S02]  /*6ee0*/  F2FP.BF16.PACK_AB R128, R33.reuse, R34 ;  /* 0x000000222180723e */ /* 0x048fe400000010ff */
[----:B------:R-:W-:Y:S01]  /*6ef0*/  FADD.FTZ R0, R34, R0 ;  /* 0x0000000022007221 */ /* 0x000fe20000010000 */
[----:B------:R-:W2:Y:S03]  /*6f00*/  MUFU.EX2 R40, R9 ;  /* 0x0000000900287308 */ /* 0x000ea60000000800 */
[----:B------:R-:W-:Y:S01]  /*6f10*/  FADD.FTZ R0, R33, R0 ;  /* 0x0000000021007221 */ /* 0x000fe20000010000 */
[----:B------:R-:W-:Y:S01]  /*6f20*/  F2FP.BF16.PACK_AB R6, R29, R32 ;  /* 0x000000201d06723e */ /* 0x000fe200000010ff */
[----:B-1----:R-:W1:Y:S02]  /*6f30*/  LDSM.16.MT88.4 R36, [R221+0x9000] ;  /* 0x00900000dd24783b */ /* 0x002e640000004200 */
[----:B------:R-:W-:Y:S01]  /*6f40*/  FADD.FTZ R0, R41, R0 ;  /* 0x0000000029007221 */ /* 0x000fe20000010000 */
[C---:B----4-:R-:W-:Y:S01]  /*6f50*/  F2FP.BF16.PACK_AB R130, R35.reuse, R41 ;  /* 0x000000292382723e */ /* 0x050fe200000010ff */
[----:B------:R3:W4:Y:S01]  /*6f60*/  MUFU.EX2 R9, R10 ;  /* 0x0000000a00097308 */ /* 0x0007220000000800 */
[----:B------:R-:W-:Y:S01]  /*6f70*/  F2FP.BF16.PACK_AB R4, R26, R28 ;  /* 0x0000001c1a04723e */ /* 0x000fe200000010ff */
[----:B------:R-:W-:-:S02]  /*6f80*/  FADD.FTZ R0, R35, R0 ;  /* 0x0000000023007221 */ /* 0x000fc40000010000 */
[----:B------:R-:W5:Y:S01]  /*6f90*/  LDSM.16.MT88.4 R32, [R221+0x9800] ;  /* 0x00980000dd20783b */ /* 0x000f620000004200 */
[----:B--2---:R-:W-:-:S03]  /*6fa0*/  FADD.FTZ R2, R40, R2 ;  /* 0x0000000228027221 */ /* 0x004fc60000010000 */
[----:B------:R2:W2:Y:S01]  /*6fb0*/  MUFU.EX2 R7, R13 ;  /* 0x0000000d00077308 */ /* 0x0004a20000000800 */
[----:B------:R1:W-:Y:S01]  /*6fc0*/  STL [R1+0x1c], R0 ;  /* 0x00001c0001007387 */ /* 0x0003e20000100800 */
[----:B---3--:R-:W-:-:S06]  /*6fd0*/  F2FP.BF16.PACK_AB R10, R3, R27 ;  /* 0x0000001b030a723e */ /* 0x008fcc00000010ff */
[----:B------:R3:W1:Y:S01]  /*6fe0*/  MUFU.EX2 R5, R15 ;  /* 0x0000000f00057308 */ /* 0x0006620000000800 */
[----:B----4-:R-:W-:-:S04]  /*6ff0*/  FADD.FTZ R2, R9, R2 ;  /* 0x0000000209027221 */ /* 0x010fc80000010000 */
[----:B------:R-:W-:Y:S01]  /*7000*/  FADD.FTZ R2, R11, R2 ;  /* 0x000000020b027221 */ /* 0x000fe20000010000 */
[----:B--2---:R-:W-:Y:S02]  /*7010*/  F2FP.BF16.PACK_AB R13, R9, R40 ;  /* 0x00000028090d723e */ /* 0x004fe400000010ff */
[----:B------:R-:W2:Y:S01]  /*7020*/  MUFU.EX2 R3, R25 ;  /* 0x0000001900037308 */ /* 0x000ea20000000800 */
[C---:B---3--:R-:W-:Y:S01]  /*7030*/  F2FP.BF16.PACK_AB R15, R7.reuse, R11 ;  /* 0x0000000b070f723e */ /* 0x048fe200000010ff */
[----:B-1----:R-:W-:-:S06]  /*7040*/  FADD.FTZ R0, R7, R2 ;  /* 0x0000000207007221 */ /* 0x002fcc0000010000 */
[----:B------:R-:W-:Y:S01]  /*7050*/  MUFU.EX2 R26, R48 ;  /* 0x00000030001a7308 */ /* 0x000fe20000000800 */
[----:B------:R-:W-:Y:S01]  /*7060*/  HMMA.16816.F32.BF16 R28, R20, R36, RZ ;  /* 0x00000024141c723c */ /* 0x000fe200000418ff */
[----:B------:R-:W-:Y:S01]  /*7070*/  FADD.FTZ R0, R5, R0 ;  /* 0x0000000005007221 */ /* 0x000fe20000010000 */
[----:B--2---:R-:W-:-:S03]  /*7080*/  F2FP.BF16.PACK_AB R9, R3, R5 ;  /* 0x000000050309723e */ /* 0x004fc600000010ff */
[----:B------:R-:W-:Y:S02]  /*7090*/  FADD.FTZ R0, R3, R0 ;  /* 0x0000000003007221 */ /* 0x000fe40000010000 */
[----:B------:R-:W1:Y:S08]  /*70a0*/  MUFU.EX2 R7, R46 ;  /* 0x0000002e00077308 */ /* 0x000e700000000800 */
[----:B------:R-:W2:Y:S08]  /*70b0*/  MUFU.EX2 R5, R47 ;  /* 0x0000002f00057308 */ /* 0x000eb00000000800 */
[----:B------:R-:W3:Y:S01]  /*70c0*/  MUFU.EX2 R25, R49 ;  /* 0x0000003100197308 */ /* 0x000ee20000000800 */
[----:B-1----:R-:W-:Y:S01]  /*70d0*/  FADD.FTZ R0, R7, R0 ;  /* 0x0000000007007221 */ /* 0x002fe20000010000 */
[----:B-----5:R-:W-:Y:S06]  /*70e0*/  HMMA.16816.F32.BF16 R124, R16, R32, R28 ;  /* 0x00000020107c723c */ /* 0x020fec000004181c */
[----:B------:R-:W1:Y:S01]  /*70f0*/  MUFU.EX2 R32, R50 ;  /* 0x0000003200207308 */ /* 0x000e620000000800 */
[C---:B--2---:R-:W-:Y:S01]  /*7100*/  FADD.FTZ R0, R5.reuse, R0 ;  /* 0x0000000005007221 */ /* 0x044fe20000010000 */
[----:B------:R-:W-:Y:S01]  /*7110*/  HMMA.16816.F32.BF16 R28, R20, R38, RZ ;  /* 0x00000026141c723c */ /* 0x000fe200000418ff */
[----:B------:R-:W-:-:S02]  /*7120*/  F2FP.BF16.PACK_AB R11, R5, R7 ;  /* 0x00000007050b723e */ /* 0x000fc400000010ff */
[----:B------:R-:W-:-:S03]  /*7130*/  FADD.FTZ R0, R26, R0 ;  /* 0x000000001a007221 */ /* 0x000fc60000010000 */
[----:B------:R-:W2:Y:S01]  /*7140*/  MUFU.EX2 R27, R51 ;  /* 0x00000033001b7308 */ /* 0x000ea20000000800 */
[C---:B---3--:R-:W-:Y:S01]  /*7150*/  FADD.FTZ R0, R25.reuse, R0 ;  /* 0x0000000019007221 */ /* 0x048fe20000010000 */
[----:B------:R-:W-:-:S03]  /*7160*/  F2FP.BF16.PACK_AB R5, R25, R26 ;  /* 0x0000001a1905723e */ /* 0x000fc600000010ff */
[----:B-1----:R-:W-:-:S03]  /*7170*/  FADD.FTZ R0, R32, R0 ;  /* 0x0000000020007221 */ /* 0x002fc60000010000 */
[----:B------:R-:W1:Y:S01]  /*7180*/  MUFU.EX2 R3, R52 ;  /* 0x0000003400037308 */ /* 0x000e620000000800 */
[----:B--2---:R-:W-:-:S07]  /*7190*/  F2FP.BF16.PACK_AB R7, R27, R32 ;  /* 0x000000201b07723e */ /* 0x004fce00000010ff */
[----:B------:R-:W2:Y:S02]  /*71a0*/  MUFU.EX2 R2, R53 ;  /* 0x0000003500027308 */ /* 0x000ea40000000800 */
[----:B------:R-:W-:Y:S01]  /*71b0*/  HMMA.16816.F32.BF16 R116, R16, R34, R28 ;  /* 0x000000221074723c */ /* 0x000fe2000004181c */
[----:B------:R-:W3:Y:S01]  /*71c0*/  LDSM.16.MT88.4 R28, [R220+0x9000] ;  /* 0x00900000dc1c783b */ /* 0x000ee20000004200 */
[----:B------:R-:W-:-:S04]  /*71d0*/  FADD.FTZ R0, R27, R0 ;  /* 0x000000001b007221 */ /* 0x000fc80000010000 */
[----:B-1----:R-:W-:-:S04]  /*71e0*/  FADD.FTZ R0, R3, R0 ;  /* 0x0000000003007221 */ /* 0x002fc80000010000 */
[C---:B--2---:R-:W-:Y:S01]  /*71f0*/  FADD.FTZ R0, R2.reuse, R0 ;  /* 0x0000000002007221 */ /* 0x044fe20000010000 */
[----:B------:R-:W-:Y:S02]  /*7200*/  F2FP.BF16.PACK_AB R129, R2, R3 ;  /* 0x000000030281723e */ /* 0x000fe400000010ff */
[----:B------:R-:W1:Y:S08]  /*7210*/  MUFU.EX2 R3, R55 ;  /* 0x0000003700037308 */ /* 0x000e700000000800 */
[----:B------:R-:W2:Y:S01]  /*7220*/  MUFU.EX2 R2, R54 ;  /* 0x0000003600027308 */ /* 0x000ea20000000800 */
[----:B-1----:R-:W-:Y:S01]  /*7230*/  FADD.FTZ R0, R3, R0 ;  /* 0x0000000003007221 */ /* 0x002fe20000010000 */
[----:B---3--:R-:W-:Y:S03]  /*7240*/  HMMA.16816.F32.BF16 R32, R20, R28, RZ ;  /* 0x0000001c1420723c */ /* 0x008fe600000418ff */
[C---:B--2---:R-:W-:Y:S01]  /*7250*/  FADD.FTZ R0, R2.reuse, R0 ;  /* 0x0000000002007221 */ /* 0x044fe20000010000 */
[----:B------:R-:W-:-:S04]  /*7260*/  F2FP.BF16.PACK_AB R131, R2, R3 ;  /* 0x000000030283723e */ /* 0x000fc800000010ff */
[----:B------:R-:W-:Y:S01]  /*7270*/  STL [R1+0x2c], R0 ;  /* 0x00002c0001007387 */ /* 0x000fe20000100800 */
[----:B------:R-:W-:Y:S03]  /*7280*/  HMMA.16816.F32.BF16 R20, R20, R30, RZ ;  /* 0x0000001e1414723c */ /* 0x000fe600000418ff */
[----:B------:R-:W1:Y:S11]  /*7290*/  LDSM.16.MT88.4 R28, [R220+0x9800] ;  /* 0x00980000dc1c783b */ /* 0x000e760000004200 */
[----:B------:R-:W-:Y:S01]  /*72a0*/  @!UPT UIADD3 URZ, URZ, URZ, URZ ;  /* 0x0000003f3f3ff290 */ /* 0x000fe2000fffe03f */
[C---:B-1----:R-:W-:Y:S09]  /*72b0*/  HMMA.16816.F32.BF16 R100, R16.reuse, R28, R32 ;  /* 0x0000001c1064723c */ /* 0x042ff20000041820 */
        /* <DEDUP_REMOVED lines=43> */
[----:B------:R-:W1:Y:S11]  /*7570*/  LDSM.16.MT88.4 R16, [R221+0xa000] ;  /* 0x00a00000dd10783b */ /* 0x000e760000004200 */
[----:B------:R-:W-:Y:S04]  /*7580*/  @!UPT UIADD3 URZ, URZ, URZ, URZ ;  /* 0x0000003f3f3ff290 */ /* 0x000fe8000fffe03f */
[----:B------:R-:W-:Y:S02]  /*7590*/  MOV R25, R140 ;  /* 0x0000008c00197202 */ /* 0x000fe40000000f00 */
[----:B------:R-:W-:Y:S02]  /*75a0*/  MOV R3, R141 ;  /* 0x0000008d00037202 */ /* 0x000fe40000000f00 */
[----:B------:R-:W-:Y:S02]  /*75b0*/  MOV R2, R142 ;  /* 0x0000008e00027202 */ /* 0x000fe40000000f00 */
[----:B------:R-:W-:Y:S01]  /*75c0*/  MOV R0, R143 ;  /* 0x0000008f00007202 */ /* 0x000fe20000000f00 */
[C---:B-1----:R-:W-:Y:S08]  /*75d0*/  HMMA.16816.F32.BF16 R208, R12.reuse, R16, R124 ;  /* 0x000000100cd0723c */ /* 0x042ff0000004187c */
[C---:B------:R-:W-:Y:S01]  /*75e0*/  HMMA.16816.F32.BF16 R192, R12.reuse, R18, R116 ;  /* 0x000000120cc0723c */ /* 0x040fe20000041874 */
[----:B------:R-:W1:Y:S07]  /*75f0*/  LDSM.16.MT88.4 R16, [R220+0xa000] ;  /* 0x00a00000dc10783b */ /* 0x000e6e0000004200 */
[C---:B-1----:R-:W-:Y:S08]  /*7600*/  HMMA.16816.F32.BF16 R140, R12.reuse, R16, R100 ;  /* 0x000000100c8c723c */ /* 0x042ff00000041864 */
[----:B------:R-:W-:Y:S01]  /*7610*/  HMMA.16816.F32.BF16 R188, R12, R18, R44 ;  /* 0x000000120cbc723c */ /* 0x000fe2000004182c */
[----:B------:R-:W1:Y:S04]  /*7620*/  LDSM.16.MT88.4 R12, [R218+0x1800] ;  /* 0x00180000da0c783b */ /* 0x000e680000004200 */
[----:B------:R-:W2:Y:S11]  /*7630*/  LDSM.16.MT88.4 R16, [R219+0x1800] ;  /* 0x00180000db10783b */ /* 0x000eb60000004200 */
[----:B------:R-:W-:-:S02]  /*7640*/  MOV R101, R140 ;  /* 0x0000008c00657202 */ /* 0x000fc40000000f00 */
[----:B------:R-:W-:Y:S02]  /*7650*/  MOV R100, R141 ;  /* 0x0000008d00647202 */ /* 0x000fe40000000f00 */
[----:B------:R-:W-:Y:S02]  /*7660*/  MOV R27, R142 ;  /* 0x0000008e001b7202 */ /* 0x000fe40000000f00 */
[----:B------:R-:W-:Y:S01]  /*7670*/  MOV R26, R143 ;  /* 0x0000008f001a7202 */ /* 0x000fe20000000f00 */
        /* <DEDUP_REMOVED lines=8> */
[----:B------:R-:W-:Y:S01]  /*7700*/  HMMA.16816.F32.BF16 R176, R8, R14, R36 ;  /* 0x0000000e08b0723c */ /* 0x000fe20000041824 */
[----:B------:R-:W1:Y:S01]  /*7710*/  LDSM.16.MT88.4 R12, [R218+0x4800] ;  /* 0x00480000da0c783b */ /* 0x000e620000004200 */
[----:B------:R-:W-:-:S02]  /*7720*/  MOV R61, R3 ;  /* 0x00000003003d7202 */ /* 0x000fc40000000f00 */
[----:B------:R-:W-:Y:S02]  /*7730*/  MOV R62, R2 ;  /* 0x00000002003e7202 */ /* 0x000fe40000000f00 */
[----:B------:R-:W-:Y:S02]  /*7740*/  MOV R63, R0 ;  /* 0x00000000003f7202 */ /* 0x000fe40000000f00 */
[C---:B--2---:R-:W-:Y:S01]  /*7750*/  HMMA.16816.F32.BF16 R160, R8.reuse, R16, R92 ;  /* 0x0000001008a0723c */ /* 0x044fe2000004185c */
[----:B------:R-:W-:Y:S02]  /*7760*/  MOV R36, R101 ;  /* 0x0000006500247202 */ /* 0x000fe40000000f00 */
[----:B------:R-:W-:Y:S02]  /*7770*/  MOV R37, R100 ;  /* 0x0000006400257202 */ /* 0x000fe40000000f00 */
[----:B------:R-:W-:Y:S02]  /*7780*/  MOV R38, R27 ;  /* 0x0000001b00267202 */ /* 0x000fe40000000f00 */
[----:B------:R-:W-:Y:S01]  /*7790*/  MOV R39, R26 ;  /* 0x0000001a00277202 */ /* 0x000fe20000000f00 */
        /* <DEDUP_REMOVED lines=31> */
[----:B------:R-:W2:Y:S11]  /*7990*/  LDSM.16.MT88.4 R16, [R220+0xa800] ;  /* 0x00a80000dc10783b */ /* 0x000eb60000004200 */
[----:B------:R-:W-:Y:S04]  /*79a0*/  @!UPT UIADD3 URZ, URZ, URZ, URZ ;  /* 0x0000003f3f3ff290 */ /* 0x000fe8000fffe03f */
[----:B------:R-:W-:Y:S01]  /*79b0*/  IMAD.MOV.U32 R25, RZ, RZ, R60 ;  /* 0x000000ffff197224 */ /* 0x000fe200078e003c */
[----:B------:R-:W-:Y:S02]  /*79c0*/  MOV R3, R61 ;  /* 0x0000003d00037202 */ /* 0x000fe40000000f00 */
[----:B------:R-:W-:Y:S02]  /*79d0*/  MOV R2, R62 ;  /* 0x0000003e00027202 */ /* 0x000fe40000000f00 */
[----:B------:R-:W-:Y:S02]  /*79e0*/  MOV R0, R63 ;  /* 0x0000003f00007202 */ /* 0x000fe40000000f00 */
[C---:B-1----:R-:W-:Y:S08]  /*79f0*/  HMMA.16816.F32.BF16 R60, R8.reuse, R12, R208 ;  /* 0x0000000c083c723c */ /* 0x042ff000000418d0 */
[C---:B------:R-:W-:Y:S01]  /*7a00*/  HMMA.16816.F32.BF16 R48, R8.reuse, R14, R192 ;  /* 0x0000000e0830723c */ /* 0x040fe200000418c0 */
[----:B------:R-:W1:Y:S07]  /*7a10*/  LDSM.16.MT88.4 R12, [R218+0x2000] ;  /* 0x00200000da0c783b */ /* 0x000e6e0000004200 */
[C---:B--2---:R-:W-:Y:S08]  /*7a20*/  HMMA.16816.F32.BF16 R36, R8.reuse, R16, R36 ;  /* 0x000000100824723c */ /* 0x044ff00000041824 */
[----:B------:R-:W-:Y:S01]  /*7a30*/  HMMA.16816.F32.BF16 R20, R8, R18, R188 ;  /* 0x000000120814723c */ /* 0x000fe200000418bc */
[----:B------:R-:W2:Y:S04]  /*7a40*/  LDSM.16.MT88.4 R16, [R219+0x2000] ;  /* 0x00200000db10783b */ /* 0x000ea80000004200 */
[----:B------:R-:W3:Y:S03]  /*7a50*/  LDSM.16.MT88.4 R8, [R220+0x2000] ;  /* 0x00200000dc08783b */ /* 0x000ee60000004200 */
[C---:B-1----:R-:W-:Y:S08]  /*7a60*/  HMMA.16816.F32.BF16 R144, R4.reuse, R12, R172 ;  /* 0x0000000c0490723c */ /* 0x042ff000000418ac */
[C---:B------:R-:W-:Y:S01]  /*7a70*/  HMMA.16816.F32.BF16 R84, R4.reuse, R14, R152 ;  /* 0x0000000e0454723c */ /* 0x040fe20000041898 */
[----:B------:R-:W1:Y:S06]  /*7a80*/  LDSM.16.MT88.4 R12, [R221+0x2000] ;  /* 0x00200000dd0c783b */ /* 0x000e6c0000004200 */
[----:B------:R-:W-:Y:S01]  /*7a90*/  MOV R155, R0 ;  /* 0x00000000009b7202 */ /* 0x000fe20000000f00 */
[----:B--2---:R-:W-:Y:S01]  /*7aa0*/  HMMA.16816.F32.BF16 R172, R4, R16, R204 ;  /* 0x0000001004ac723c */ /* 0x004fe200000418cc */
[----:B------:R-:W-:-:S02]  /*7ab0*/  MOV R153, R3 ;  /* 0x0000000300997202 */ /* 0x000fc40000000f00 */
[----:B------:R-:W-:Y:S02]  /*7ac0*/  MOV R154, R2 ;  /* 0x00000002009a7202 */ /* 0x000fe40000000f00 */
[----:B------:R-:W-:-:S03]  /*7ad0*/  MOV R152, R25 ;  /* 0x0000001900987202 */ /* 0x000fc60000000f00 */
[C---:B------:R-:W-:Y:S01]  /*7ae0*/  HMMA.16816.F32.BF16 R88, R4.reuse, R18, R184 ;  /* 0x000000120458723c */ /* 0x040fe200000418b8 */
[----:B------:R-:W2:Y:S07]  /*7af0*/  LDSM.16.MT88.4 R16, [R218+0x5000] ;  /* 0x00500000da10783b */ /* 0x000eae0000004200 */
[C---:B---3--:R-:W-:Y:S01]  /*7b00*/  HMMA.16816.F32.BF16 R156, R4.reuse, R8, R160 ;  /* 0x00000008049c723c */ /* 0x048fe200000418a0 */
[----:B------:R-:W-:Y:S07]  /*7b10*/  LDSM.16.MT88.4 R160, [R221+0x2800] ;  /* 0x00280000dda0783b */ /* 0x000fee0000004200 */
[C---:B------:R-:W-:Y:S01]  /*7b20*/  HMMA.16816.F32.BF16 R96, R4.reuse, R10, R96 ;  /* 0x0000000a0460723c */ /* 0x040fe20000041860 */
[----:B------:R-:W3:Y:S07]  /*7b30*/  LDSM.16.MT88.4 R8, [R221+0x5000] ;  /* 0x00500000dd08783b */ /* 0x000eee0000004200 */
[C---:B-1----:R-:W-:Y:S08]  /*7b40*/  HMMA.16816.F32.BF16 R164, R4.reuse, R12, R180 ;  /* 0x0000000c04a4723c */ /* 0x042ff000000418b4 */
[C---:B------:R-:W-:Y:S01]  /*7b50*/  HMMA.16816.F32.BF16 R92, R4.reuse, R14, R176 ;  /* 0x0000000e045c723c */ /* 0x040fe200000418b0 */
[----:B------:R-:W1:Y:S04]  /*7b60*/  LDSM.16.MT88.4 R12, [R219+0x5000] ;  /* 0x00500000db0c783b */ /* 0x000e680000004200 */
[----:B------:R-:W-:Y:S03]  /*7b70*/  LDSM.16.MT88.4 R176, [R218+0x2800] ;  /* 0x00280000dab0783b */ /* 0x000fe60000004200 */
[C---:B--2---:R-:W-:Y:S08]  /*7b80*/  HMMA.16816.F32.BF16 R104, R4.reuse, R16, R200 ;  /* 0x000000100468723c */ /* 0x044ff000000418c8 */
[C---:B------:R-:W-:Y:S01]  /*7b90*/  HMMA.16816.F32.BF16 R200, R4.reuse, R18, R168 ;  /* 0x0000001204c8723c */ /* 0x040fe200000418a8 */
[----:B------:R-:W2:Y:S07]  /*7ba0*/  LDSM.16.MT88.4 R168, [R219+0x2800] ;  /* 0x00280000dba8783b */ /* 0x000eae0000004200 */
[C---:B---3--:R-:W-:Y:S01]  /*7bb0*/  HMMA.16816.F32.BF16 R112, R4.reuse, R8, R136 ;  /* 0x000000080470723c */ /* 0x048fe20000041888 */
[----:B------:R-:W-:Y:S07]  /*7bc0*/  LDSM.16.MT88.4 R136, [R219+0x5800] ;  /* 0x00580000db88783b */ /* 0x000fee0000004200 */
[----:B------:R-:W-:Y:S01]  /*7bd0*/  MOV R0, R107 ;  /* 0x0000006b00007202 */ /* 0x000fe20000000f00 */
[----:B------:R-:W-:Y:S01]  /*7be0*/  HMMA.16816.F32.BF16 R116, R4, R10, R116 ;  /* 0x0000000a0474723c */ /* 0x000fe20000041874 */
[----:B------:R-:W-:Y:S01]  /*7bf0*/  MOV R3, R105 ;  /* 0x0000006900037202 */ /* 0x000fe20000000f00 */
[----:B------:R-:W3:Y:S01]  /*7c00*/  LDSM.16.MT88.4 R8, [R219+0x8000] ;  /* 0x00800000db08783b */ /* 0x000ee20000004200 */
[----:B------:R-:W-:-:S02]  /*7c10*/  MOV R16, R104 ;  /* 0x0000006800107202 */ /* 0x000fc40000000f00 */
[----:B------:R-:W-:-:S03]  /*7c20*/  MOV R2, R106 ;  /* 0x0000006a00027202 */ /* 0x000fc60000000f00 */
[C---:B-1----:R-:W-:Y:S07]  /*7c30*/  HMMA.16816.F32.BF16 R192, R4.reuse, R12, R148 ;  /* 0x0000000c04c0723c */ /* 0x042fee0000041894 */
[----:B------:R-:W-:Y:S01]  /*7c40*/  MOV R151, R0 ;  /* 0x0000000000977202 */ /* 0x000fe20000000f00 */
[----:B------:R-:W-:Y:S01]  /*7c50*/  HMMA.16816.F32.BF16 R184, R4, R14, R140 ;  /* 0x0000000e04b8723c */ /* 0x000fe2000004188c */
[----:B------:R-:W4:Y:S01]  /*7c60*/  LDL R0, [R1+0x7c] ;  /* 0x00007c0001007983 */ /* 0x000f220000100800 */
[----:B------:R-:W-:-:S02]  /*7c70*/  MOV R149, R3 ;  /* 0x0000000300957202 */ /* 0x000fc40000000f00 */
[----:B------:R-:W-:Y:S01]  /*7c80*/  MOV R148, R16 ;  /* 0x0000001000947202 */ /* 0x000fe20000000f00 */
[----:B------:R-:W5:Y:S01]  /*7c90*/  LDL R3, [R1+0x34] ;  /* 0x0000340001037983 */ /* 0x000f620000100800 */
[----:B------:R-:W-:Y:S02]  /*7ca0*/  MOV R150, R2 ;  /* 0x0000000200967202 */ /* 0x000fe40000000f00 */
[C---:B--2---:R-:W-:Y:S01]  /*7cb0*/  HMMA.16816.F32.BF16 R172, R128.reuse, R168, R172 ;  /* 0x000000a880ac723c */ /* 0x044fe200000418ac */
[----:B------:R-:W1:Y:S04]  /*7cc0*/  LDSM.16.MT88.4 R16, [R220+0x5000] ;  /* 0x00500000dc10783b */ /* 0x000e680000004200 */
[----:B------:R-:W2:Y:S03]  /*7cd0*/  LDSM.16.MT88.4 R12, [R218+0x8000] ;  /* 0x00800000da0c783b */ /* 0x000ea60000004200 */
[C---:B------:R-:W-:Y:S01]  /*7ce0*/  HMMA.16816.F32.BF16 R168, R128.reuse, R170, R88 ;  /* 0x000000aa80a8723c */ /* 0x040fe20000041858 */
[----:B------:R-:W-:Y:S07]  /*7cf0*/  LDSM.16.MT88.4 R88, [R221+0x8800] ;  /* 0x00880000dd58783b */ /* 0x000fee0000004200 */
[----:B------:R-:W-:Y:S08]  /*7d00*/  HMMA.16816.F32.BF16 R180, R128, R176, R144 ;  /* 0x000000b080b4723c */ /* 0x000ff00000041890 */
[C---:B---3--:R-:W-:Y:S08]  /*7d10*/  HMMA.16816.F32.BF16 R188, R4.reuse, R8, R44 ;  /* 0x0000000804bc723c */ /* 0x048ff0000004182c */
[----:B------:R-:W-:Y:S01]  /*7d20*/  HMMA.16816.F32.BF16 R120, R4, R10, R32 ;  /* 0x0000000a0478723c */ /* 0x000fe20000041820 */
[----:B------:R-:W3:Y:S01]  /*7d30*/  LDSM.16.MT88.4 R8, [R218+0xb000] ;  /* 0x00b00000da08783b */ /* 0x000ee20000004200 */
[----:B------:R-:W-:-:S03]  /*7d40*/  MOV R2, c[0x0][0x2c4] ;  /* 0x0000b10000027a02 */ /* 0x000fc60000000f00 */
[----:B------:R-:W-:Y:S01]  /*7d50*/  LDSM.16.MT88.4 R144, [R218+0x5800] ;  /* 0x00580000da90783b */ /* 0x000fe20000004200 */
[----:B------:R-:W-:Y:S02]  /*7d60*/  IADD3 R252, R252, -0x2, RZ ;  /* 0xfffffffefcfc7810 */ /* 0x000fe40007ffe0ff */
[----:B------:R-:W-:Y:S08]  /*7d70*/  HMMA.16816.F32.BF16 R164, R128, R160, R164 ;  /* 0x000000a080a4723c */ /* 0x000ff000000418a4 */
[C---:B-1----:R-:W-:Y:S08]  /*7d80*/  HMMA.16816.F32.BF16 R124, R4.reuse, R16, R124 ;  /* 0x00000010047c723c */ /* 0x042ff0000004187c */
[C---:B------:R-:W-:Y:S01]  /*7d90*/  HMMA.16816.F32.BF16 R100, R4.reuse, R18, R100 ;  /* 0x000000120464723c */ /* 0x040fe20000041864 */
[----:B------:R-:W1:Y:S07]  /*7da0*/  LDSM.16.MT88.4 R16, [R221+0x8000] ;  /* 0x00800000dd10783b */ /* 0x000e6e0000004200 */
[C---:B--2---:R-:W-:Y:S01]  /*7db0*/  HMMA.16816.F32.BF16 R212, R4.reuse, R12, R80 ;  /* 0x0000000c04d4723c */ /* 0x044fe20000041850 */
[----:B------:R-:W-:Y:S07]  /*7dc0*/  LDSM.16.MT88.4 R80, [R219+0x8800] ;  /* 0x00880000db50783b */ /* 0x000fee0000004200 */
[C---:B------:R-:W-:Y:S01]  /*7dd0*/  HMMA.16816.F32.BF16 R196, R4.reuse, R14, R56 ;  /* 0x0000000e04c4723c */ /* 0x040fe20000041838 */
[----:B------:R-:W2:Y:S04]  /*7de0*/  LDSM.16.MT88.4 R12, [R220+0x8000] ;  /* 0x00800000dc0c783b */ /* 0x000ea80000004200 */
[----:B------:R-:W-:Y:S03]  /*7df0*/  LDSM.16.MT88.4 R56, [R221+0x5800] ;  /* 0x00580000dd38783b */ /* 0x000fe60000004200 */
[C---:B---3--:R-:W-:Y:S08]  /*7e00*/  HMMA.16816.F32.BF16 R208, R4.reuse, R8, R40 ;  /* 0x0000000804d0723c */ /* 0x048ff00000041828 */
[----:B------:R-:W-:Y:S01]  /*7e10*/  HMMA.16816.F32.BF16 R40, R4, R10, R28 ;  /* 0x0000000a0428723c */ /* 0x000fe2000004181c */
[----:B------:R-:W3:Y:S01]  /*7e20*/  LDSM.16.MT88.4 R8, [R220+0xb000] ;  /* 0x00b00000dc08783b */ /* 0x000ee20000004200 */
[----:B------:R-:W-:-:S06]  /*7e30*/  ISETP.NE.AND P1, PT, R2, 0x1, PT ;  /* 0x000000010200780c */ /* 0x000fcc0003f25270 */
[----:B------:R-:W-:Y:S08]  /*7e40*/  HMMA.16816.F32.BF16 R176, R128, R178, R84 ;  /* 0x000000b280b0723c */ /* 0x000ff00000041854 */
[C---:B-1----:R-:W-:Y:S08]  /*7e50*/  HMMA.16816.F32.BF16 R108, R4.reuse, R16, R76 ;  /* 0x00000010046c723c */ /* 0x042ff0000004184c */
[C---:B------:R-:W-:Y:S01]  /*7e60*/  HMMA.16816.F32.BF16 R104, R4.reuse, R18, R72 ;  /* 0x000000120468723c */ /* 0x040fe20000041848 */
[----:B------:R-:W1:Y:S04]  /*7e70*/  LDSM.16.MT88.4 R16, [R219+0xb000] ;  /* 0x00b00000db10783b */ /* 0x000e680000004200 */
[----:B------:R-:W-:Y:S03]  /*7e80*/  LDSM.16.MT88.4 R72, [R218+0x8800] ;  /* 0x00880000da48783b */ /* 0x000fe60000004200 */
[C---:B--2---:R-:W-:Y:S01]  /*7e90*/  HMMA.16816.F32.BF16 R44, R4.reuse, R12, R64 ;  /* 0x0000000c042c723c */ /* 0x044fe20000041840 */
[----:B------:R-:W-:Y:S07]  /*7ea0*/  LDSM.16.MT88.4 R64, [R220+0x5800] ;  /* 0x00580000dc40783b */ /* 0x000fee0000004200 */
[C---:B------:R-:W-:Y:S01]  /*7eb0*/  HMMA.16816.F32.BF16 R32, R4.reuse, R14, R52 ;  /* 0x0000000e0420723c */ /* 0x040fe20000041834 */
[----:B------:R-:W-:Y:S07]  /*7ec0*/  LDSM.16.MT88.4 R12, [R221+0xb000] ;  /* 0x00b00000dd0c783b */ /* 0x000fee0000004200 */
[C---:B---3--:R-:W-:Y:S08]  /*7ed0*/  HMMA.16816.F32.BF16 R36, R4.reuse, R8, R36 ;  /* 0x000000080424723c */ /* 0x048ff00000041824 */
[----:B------:R-:W-:Y:S08]  /*7ee0*/  HMMA.16816.F32.BF16 R20, R4, R10, R20 ;  /* 0x0000000a0414723c */ /* 0x000ff00000041814 */
[----:B------:R-:W-:Y:S08]  /*7ef0*/  HMMA.16816.F32.BF16 R160, R128, R162, R92 ;  /* 0x000000a280a0723c */ /* 0x000ff0000004185c */
[----:B-1----:R-:W-:Y:S01]  /*7f00*/  HMMA.16816.F32.BF16 R204, R4, R16, R152 ;  /* 0x0000001004cc723c */ /* 0x002fe20000041898 */
[----:B------:R-:W1:Y:S07]  /*7f10*/  LDSM.16.MT88.4 R152, [R220+0x2800] ;  /* 0x00280000dc98783b */ /* 0x000e6e0000004200 */
[C---:B------:R-:W-:Y:S08]  /*7f20*/  HMMA.16816.F32.BF16 R76, R128.reuse, R80, R188 ;  /* 0x00000050804c723c */ /* 0x040ff000000418bc */
[----:B------:R-:W-:Y:S08]  /*7f30*/  HMMA.16816.F32.BF16 R84, R128, R88, R108 ;  /* 0x000000588054723c */ /* 0x000ff0000004186c */
[----:B------:R-:W-:Y:S08]  /*7f40*/  HMMA.16816.F32.BF16 R28, R4, R18, R68 ;  /* 0x00000012041c723c */ /* 0x000ff00000041844 */
[C---:B------:R-:W-:Y:S01]  /*7f50*/  HMMA.16816.F32.BF16 R52, R128.reuse, R56, R112 ;  /* 0x000000388034723c */ /* 0x040fe20000041870 */
[----:B------:R-:W-:Y:S07]  /*7f60*/  LDSM.16.MT88.4 R112, [R219+0xb800] ;  /* 0x00b80000db70783b */ /* 0x000fee0000004200 */
[C---:B------:R-:W-:Y:S01]  /*7f70*/  HMMA.16816.F32.BF16 R80, R128.reuse, R82, R120 ;  /* 0x000000528050723c */ /* 0x040fe20000041878 */
[----:B------:R-:W-:Y:S07]  /*7f80*/  LDSM.16.MT88.4 R120, [R221+0xb800] ;  /* 0x00b80000dd78783b */ /* 0x000fee0000004200 */
[C---:B-1----:R-:W-:Y:S08]  /*7f90*/  HMMA.16816.F32.BF16 R156, R128.reuse, R152, R156 ;  /* 0x00000098809c723c */ /* 0x042ff0000004189c */
[C---:B------:R-:W-:Y:S01]  /*7fa0*/  HMMA.16816.F32.BF16 R152, R128.reuse, R154, R96 ;  /* 0x0000009a8098723c */ /* 0x040fe20000041860 */
[----:B------:R-:W1:Y:S07]  /*7fb0*/  LDSM.16.MT88.4 R96, [R220+0x8800] ;  /* 0x00880000dc60783b */ /* 0x000e6e0000004200 */
[----:B------:R-:W-:Y:S01]  /*7fc0*/  HMMA.16816.F32.BF16 R88, R128, R90, R104 ;  /* 0x0000005a8058723c */ /* 0x000fe20000041868 */
[----:B------:R-:W2:Y:S07]  /*7fd0*/  LDSM.16.MT88.4 R104, [R218+0xb800] ;  /* 0x00b80000da68783b */ /* 0x000eae0000004200 */
[C---:B------:R-:W-:Y:S08]  /*7fe0*/  HMMA.16816.F32.BF16 R16, R4.reuse, R12, R60 ;  /* 0x0000000c0410723c */ /* 0x040ff0000004183c */
[----:B------:R-:W-:Y:S01]  /*7ff0*/  HMMA.16816.F32.BF16 R48, R4, R14, R48 ;  /* 0x0000000e0430723c */ /* 0x000fe20000041830 */
[----:B------:R-:W3:Y:S07]  /*8000*/  LDSM.16.MT88.4 R4, [R220+0xb800] ;  /* 0x00b80000dc04783b */ /* 0x000eee0000004200 */
[C---:B------:R-:W-:Y:S08]  /*8010*/  HMMA.16816.F32.BF16 R60, R128.reuse, R64, R124 ;  /* 0x00000040803c723c */ /* 0x040ff0000004187c */
[----:B------:R-:W-:Y:S01]  /*8020*/  HMMA.16816.F32.BF16 R148, R128, R144, R148 ;  /* 0x000000908094723c */ /* 0x000fe20000041894 */
[----:B----4-:R-:W-:-:S05]  /*8030*/  @P1 IMAD.HI.U32 R2, R0, c[0x0][0x2c8], RZ ;  /* 0x0000b20000021a27 */ /* 0x010fca00078e00ff */
[----:B------:R-:W-:-:S04]  /*8040*/  @P1 SHF.R.U32.HI R0, RZ, c[0x0][0x2cc], R2 ;  /* 0x0000b300ff001a19 */ /* 0x000fc80000011602 */
[----:B------:R-:W-:-:S05]  /*8050*/  IADD3 R0, R0, -c[0x0][0x168], R250 ;  /* 0x80005a0000007a10 */ /* 0x000fca0007ffe0fa */
[----:B------:R-:W-:-:S05]  /*8060*/  IMAD.HI R0, R0, 0x2aaaaaab, RZ ;  /* 0x2aaaaaab00007827 */ /* 0x000fca00078e02ff */
[----:B------:R-:W-:-:S04]  /*8070*/  SHF.R.U32.HI R2, RZ, 0x1f, R0 ;  /* 0x0000001fff027819 */ /* 0x000fc80000011600 */
[----:B------:R-:W-:-:S04]  /*8080*/  LEA.HI.SX32 R0, R0, R2, 0x1c ;  /* 0x0000000200007211 */ /* 0x000fc800078fe2ff */
[----:B-----5:R-:W-:-:S05]  /*8090*/  IMNMX R3, R3, R0, !PT ;  /* 0x0000000003037217 */ /* 0x020fca0007800200 */
[----:B------:R4:W-:Y:S01]  /*80a0*/  STL [R1+0x38], R3 ;  /* 0x0000380301007387 */ /* 0x0009e20000100800 */
[----:B------:R-:W-:Y:S01]  /*80b0*/  ISETP.GE.AND P0, PT, R252, R3, PT ;  /* 0x00000003fc00720c */ /* 0x000fe20003f06270 */
[C---:B------:R-:W-:Y:S08]  /*80c0*/  HMMA.16816.F32.BF16 R56, R128.reuse, R58, R116 ;  /* 0x0000003a8038723c */ /* 0x040ff00000041874 */
[C---:B------:R-:W-:Y:S08]  /*80d0*/  HMMA.16816.F32.BF16 R64, R128.reuse, R66, R100 ;  /* 0x000000428040723c */ /* 0x040ff00000041864 */
[C---:B------:R-:W-:Y:S08]  /*80e0*/  HMMA.16816.F32.BF16 R140, R128.reuse, R136, R192 ;  /* 0x00000088808c723c */ /* 0x040ff000000418c0 */
[C---:B------:R-:W-:Y:S08]  /*80f0*/  HMMA.16816.F32.BF16 R68, R128.reuse, R72, R212 ;  /* 0x000000488044723c */ /* 0x040ff000000418d4 */
[C---:B-1----:R-:W-:Y:S08]  /*8100*/  HMMA.16816.F32.BF16 R92, R128.reuse, R96, R44 ;  /* 0x00000060805c723c */ /* 0x042ff0000004182c */
[C---:B--2---:R-:W-:Y:S08]  /*8110*/  HMMA.16816.F32.BF16 R100, R128.reuse, R104, R208 ;  /* 0x000000688064723c */ /* 0x044ff000000418d0 */
[C---:B------:R-:W-:Y:S08]  /*8120*/  HMMA.16816.F32.BF16 R108, R128.reuse, R112, R204 ;  /* 0x00000070806c723c */ /* 0x040ff000000418cc */
        /* <DEDUP_REMOVED lines=8> */
[C---:B---3--:R-:W-:Y:S08]  /*81b0*/  HMMA.16816.F32.BF16 R124, R128.reuse, R4, R36 ;  /* 0x00000004807c723c */ /* 0x048ff00000041824 */
[----:B------:R-:W-:Y:S01]  /*81c0*/  HMMA.16816.F32.BF16 R128, R128, R6, R20 ;  /* 0x000000068080723c */ /* 0x000fe20000041814 */
[----:B------:R-:W-:Y:S02]  /*81d0*/  @!UPT UIADD3 URZ, URZ, URZ, URZ ;  /* 0x0000003f3f3ff290 */ /* 0x000fe4000fffe03f */
[----:B------:R-:W-:Y:S11]  /*81e0*/  @!P0 BRA `(.L_x_2698) ;  /* 0x00005ba000008947 */ /* 0x000ff60003800000 */
[----:B----4-:R1:W-:Y:S01]  /*81f0*/  STL [R1+0x18], R252 ;  /* 0x000018fc01007387 */ /* 0x0103e20000100800 */
[----:B------:R-:W-:-:S02]  /*8200*/  MOV R134, R24 ;  /* 0x0000001800867202 */ /* 0x000fc40000000f00 */
[----:B------:R-:W-:-:S07]  /*8210*/  MOV R133, R132 ;  /* 0x0000008400857202 */ /* 0x000fce0000000f00 */
.L_x_2709:
[----:B------:R-:W2:Y:S01]  /*8220*/  LDL R2, [R1+0x18] ;  /* 0x0000180001027983 */ /* 0x000ea20000100800 */
[----:B------:R-:W-:Y:S04]  /*8230*/  DEPBAR.LE SB0, 0x0 ;  /* 0x000080000000791a */ /* 0x000fe80000000000 */
[----:B------:R-:W2:Y:S01]  /*8240*/  LDL R0, [R1+0x34] ;  /* 0x0000340001007983 */ /* 0x000ea20000100800 */
[----:B------:R-:W-:Y:S01]  /*8250*/  WARPSYNC 0xffffffff ;  /* 0xffffffff00007948 */ /* 0x000fe20003800000 */
[----:B------:R-:W-:Y:S02]  /*8260*/  BSSY B0, `(.L_x_2699) ;  /* 0x000007c000007945 */ /* 0x000fe40003800000 */
[----:B------:R-:W-:Y:S06]  /*8270*/  BAR.SYNC.DEFER_BLOCKING 0x0 ;  /* 0x0000000000007b1d */ /* 0x000fec0000010000 */
[----:B------:R3:W4:Y:S04]  /*8280*/  LDSM.16.M88.4 R48, [R222] ;  /* 0x00000000de30783b */ /* 0x0007280000000200 */
[----:B------:R3:W1:Y:S04]  /*8290*/  LDSM.16.M88.4 R8, [R135] ;  /* 0x000000008708783b */ /* 0x0006680000000200 */
[----:B------:R3:W1:Y:S04]  /*82a0*/  LDSM.16.M88.4 R16, [R135+0x800] ;  /* 0x000800008710783b */ /* 0x0006680000000200 */
[----:B------:R3:W1:Y:S04]  /*82b0*/  LDSM.16.M88.4 R24, [R135+0x1000] ;  /* 0x001000008718783b */ /* 0x0006680000000200 */
[----:B------:R3:W1:Y:S04]  /*82c0*/  LDSM.16.M88.4 R32, [R135+0x1800] ;  /* 0x001800008720783b */ /* 0x0006680000000200 */
[----:B------:R3:W1:Y:S04]  /*82d0*/  LDSM.16.M88.4 R40, [R135+0x2000] ;  /* 0x002000008728783b */ /* 0x0006680000000200 */
[----:B------:R3:W1:Y:S04]  /*82e0*/  LDSM.16.M88.4 R184, [R135+0x2800] ;  /* 0x0028000087b8783b */ /* 0x0006680000000200 */
[----:B------:R3:W1:Y:S04]  /*82f0*/  LDSM.16.M88.4 R188, [R223] ;  /* 0x00000000dfbc783b */ /* 0x0006680000000200 */
[----:B------:R3:W1:Y:S04]  /*8300*/  LDSM.16.M88.4 R192, [R226] ;  /* 0x00000000e2c0783b */ /* 0x0006680000000200 */
[----:B------:R3:W1:Y:S04]  /*8310*/  LDSM.16.M88.4 R196, [R245] ;  /* 0x00000000f5c4783b */ /* 0x0006680000000200 */
[----:B------:R3:W1:Y:S04]  /*8320*/  LDSM.16.M88.4 R200, [R246] ;  /* 0x00000000f6c8783b */ /* 0x0006680000000200 */
[----:B------:R3:W1:Y:S04]  /*8330*/  LDSM.16.M88.4 R204, [R247] ;  /* 0x00000000f7cc783b */ /* 0x0006680000000200 */
[----:B------:R3:W1:Y:S04]  /*8340*/  LDSM.16.M88.4 R208, [R248] ;  /* 0x00000000f8d0783b */ /* 0x0006680000000200 */
[----:B------:R3:W1:Y:S01]  /*8350*/  LDSM.16.M88.4 R212, [R249] ;  /* 0x00000000f9d4783b */ /* 0x0006620000000200 */
[----:B--2---:R-:W-:Y:S11]  /*8360*/  ISETP.GT.AND P0, PT, R0, R2, PT ;  /* 0x000000020000720c */ /* 0x004ff60003f04270 */
[----:B------:R-:W-:Y:S02]  /*8370*/  @!UPT UIADD3 URZ, URZ, URZ, URZ ;  /* 0x0000003f3f3ff290 */ /* 0x000fe4000fffe03f */
[----:B------:R-:W-:-:S05]  /*8380*/  @P0 BRA `(.L_x_2700) ;  /* 0x0000069000000947 */ /* 0x000fca0003800000 */
[----:B-1-34-:R-:W2:Y:S04]  /*8390*/  LDL R4, [R1+0x14] ;  /* 0x0000140001047983 */ /* 0x01aea80000100800 */
[----:B------:R-:W3:Y:S04]  /*83a0*/  LDL R5, [R1+0x10] ;  /* 0x0000100001057983 */ /* 0x000ee80000100800 */
[----:B------:R-:W4:Y:S04]  /*83b0*/  LDL.64 R28, [R1+0x58] ;  /* 0x00005800011c7983 */ /* 0x000f280000100a00 */
[----:B------:R-:W5:Y:S04]  /*83c0*/  LDL R6, [R1+0x64] ;  /* 0x0000640001067983 */ /* 0x000f680000100800 */
[----:B------:R-:W4:Y:S04]  /*83d0*/  LDL R14, [R1+0x100] ;  /* 0x00010000010e7983 */ /* 0x000f280000100800 */
[----:B------:R-:W4:Y:S04]  /*83e0*/  LDL R22, [R1+0x20] ;  /* 0x0000200001167983 */ /* 0x000f280000100800 */
[----:B------:R-:W5:Y:S04]  /*83f0*/  LDL R13, [R1+0x104] ;  /* 0x00010400010d7983 */ /* 0x000f680000100800 */
[----:B------:R-:W5:Y:S04]  /*8400*/  LDL R21, [R1+0x24] ;  /* 0x0000240001157983 */ /* 0x000f680000100800 */
[----:B------:R-:W5:Y:S04]  /*8410*/  LDL R12, [R1+0x108] ;  /* 0x00010800010c7983 */ /* 0x000f680000100800 */
[----:B------:R-:W5:Y:S04]  /*8420*/  LDL R20, [R1+0x28] ;  /* 0x0000280001147983 */ /* 0x000f680000100800 */
[----:B------:R-:W5:Y:S04]  /*8430*/  LDL R7, [R1+0x10c] ;  /* 0x00010c0001077983 */ /* 0x000f680000100800 */
[----:B------:R-:W5:Y:S01]  /*8440*/  LDL R15, [R1+0xc] ;  /* 0x00000c00010f7983 */ /* 0x000f620000100800 */
[----:B--2---:R-:W-:Y:S01]  /*8450*/  SHF.R.S32.HI R0, RZ, 0x1f, R4 ;  /* 0x0000001fff007819 */ /* 0x004fe20000011404 */
[----:B------:R-:W-:Y:S04]  /*8460*/  IMAD.WIDE.U32 R2, R4, c[0x0][0x208], RZ ;  /* 0x0000820004027a25 */ /* 0x000fe800078e00ff */
[----:B------:R-:W-:Y:S04]  /*8470*/  IMAD R0, R0, c[0x0][0x208], RZ ;  /* 0x0000820000007a24 */ /* 0x000fe800078e02ff */
[----:B------:R-:W-:Y:S01]  /*8480*/  IMAD R0, R4, c[0x0][0x20c], R0 ;  /* 0x0000830004007a24 */ /* 0x000fe200078e0200 */
[----:B---3--:R-:W-:Y:S03]  /*8490*/  SHF.R.S32.HI R4, RZ, 0x1f, R5 ;  /* 0x0000001fff047819 */ /* 0x008fe60000011405 */
[----:B------:R-:W-:Y:S02]  /*84a0*/  IMAD.IADD R3, R3, 0x1, R0 ;  /* 0x0000000103037824 */ /* 0x000fe400078e0200 */
[----:B------:R-:W-:Y:S02]  /*84b0*/  IMAD R0, R4, c[0x0][0x218], RZ ;  /* 0x0000860004007a24 */ /* 0x000fe400078e02ff */
[C---:B------:R-:W-:Y:S01]  /*84c0*/  IMAD.WIDE.U32 R2, R5.reuse, c[0x0][0x218], R2 ;  /* 0x0000860005027a25 */ /* 0x040fe200078e0002 */
[----:B----4-:R-:W-:Y:S03]  /*84d0*/  SHF.L.U64.HI R14, R22, 0x1, R14 ;  /* 0x00000001160e7819 */ /* 0x010fe6000001020e */
[----:B------:R-:W-:Y:S01]  /*84e0*/  IMAD R0, R5, c[0x0][0x21c], R0 ;  /* 0x0000870005007a24 */ /* 0x000fe200078e0200 */
[----:B------:R-:W-:Y:S01]  /*84f0*/  IADD3 R5, P0, R28, R2, RZ ;  /* 0x000000021c057210 */ /* 0x000fe20007f1e0ff */
[----:B------:R-:W-:Y:S03]  /*8500*/  IMAD.SHL.U32 R36, R22, 0x2, RZ ;  /* 0x0000000216247824 */ /* 0x000fe600078e00ff */
[----:B-----5:R-:W-:Y:S02]  /*8510*/  IADD3.X R0, R6, R3, R0, P0, !PT ;  /* 0x0000000306007210 */ /* 0x020fe400007fe400 */
[----:B------:R-:W-:Y:S02]  /*8520*/  LEA R6, P0, R5, c[0x0][0x1f8], 0x1 ;  /* 0x00007e0005067a11 */ /* 0x000fe400078008ff */
        /* <DEDUP_REMOVED lines=8> */
[----:B------:R1:W2:Y:S02]  /*85b0*/  SHFL.IDX PT, R4, R5, RZ, 0x181f ;  /* 0x00181fff05047589 */ /* 0x0002a400000e0000 */
.L_x_2742:
[----:B------:R-:W-:-:S05]  /*85c0*/  BRA.DIV ~URZ, `(.L_x_2702) ;  /* 0x0000e5a27f007947 */ /* 0x000fca000b800000 */
[----:B------:R-:W3:Y:S04]  /*85d0*/  LDL R20, [R1+0xc] ;  /* 0x00000c0001147983 */ /* 0x000ee80000100800 */
[----:B------:R-:W4:Y:S04]  /*85e0*/  LDL R38, [R1+0x28] ;  /* 0x0000280001267983 */ /* 0x000f280000100800 */
[----:B------:R-:W5:Y:S04]  /*85f0*/  LDL R2, [R1+0x24] ;  /* 0x0000240001027983 */ /* 0x000f680000100800 */
[----:B--2---:R-:W2:Y:S04]  /*8600*/  LDL R37, [R1+0x20] ;  /* 0x0000200001257983 */ /* 0x004ea80000100800 */
[----:B------:R-:W1:Y:S04]  /*8610*/  SHFL.IDX PT, R3, R6, RZ, 0x181f ;  /* 0x00181fff06037589 */ /* 0x000e6800000e0000 */
[----:B------:R-:W1:Y:S01]  /*8620*/  SHFL.IDX PT, R0, R6, 0x1, 0x181f ;  /* 0x00381f0006007f89 */ /* 0x000e6200000e0000 */
[----:B--2---:R-:W-:Y:S02]  /*8630*/  ISETP.GE.AND P1, PT, R37, c[0x0][0x1d4], PT ;  /* 0x0000750025007a0c */ /* 0x004fe40003f26270 */
[----:B---3--:R-:W-:Y:S02]  /*8640*/  ISETP.GE.AND P4, PT, R20, c[0x0][0x1d4], PT ;  /* 0x0000750014007a0c */ /* 0x008fe40003f86270 */
[C---:B-1----:R-:W-:Y:S02]  /*8650*/  IADD3 R20, P0, R3.reuse, R29, RZ ;  /* 0x0000001d03147210 */ /* 0x042fe40007f1e0ff */
[----:B----4-:R-:W-:Y:S02]  /*8660*/  ISETP.GE.AND P3, PT, R38, c[0x0][0x1d4], PT ;  /* 0x0000750026007a0c */ /* 0x010fe40003f66270 */
[----:B-----5:R-:W-:Y:S01]  /*8670*/  ISETP.GE.AND P2, PT, R2, c[0x0][0x1d4], PT ;  /* 0x0000750002007a0c */ /* 0x020fe20003f46270 */
[C---:B------:R-:W-:Y:S01]  /*8680*/  IMAD.X R21, R4.reuse, 0x1, R7, P0 ;  /* 0x0000000104157824 */ /* 0x040fe200000e0607 */
[----:B------:R-:W1:Y:S01]  /*8690*/  SHFL.IDX PT, R2, R5, 0x1, 0x181f ;  /* 0x00381f0005027f89 */ /* 0x000e6200000e0000 */
[C---:B------:R-:W-:Y:S02]  /*86a0*/  IADD3 R22, P0, R3.reuse, R30, RZ ;  /* 0x0000001e03167210 */ /* 0x040fe40007f1e0ff */
[----:B------:R-:W-:Y:S02]  /*86b0*/  SEL R15, RZ, 0x10, P4 ;  /* 0x00000010ff0f7807 */ /* 0x000fe40002000000 */
[----:B------:R2:W-:Y:S01]  /*86c0*/  LDGSTS.E.BYPASS.LTC128B.128 [R251+0x100], [R20.64], !P4 ;  /* 0x0010000014fb7fae */ /* 0x0005e2000e101d46 */
[C---:B------:R-:W-:Y:S01]  /*86d0*/  IMAD.X R23, R4.reuse, 0x1, R12, P0 ;  /* 0x0000000104177824 */ /* 0x040fe200000e060c */
[----:B------:R-:W-:Y:S04]  /*86e0*/  SEL R28, RZ, 0x10, P3 ;  /* 0x00000010ff1c7807 */ /* 0x000fe80001800000 */
[----:B------:R3:W-:Y:S01]  /*86f0*/  LDGSTS.E.BYPASS.LTC128B.128 [R251+0x3100], [R22.64], !P3 ;  /* 0x0310000016fb7fae */ /* 0x0007e2000d901d46 */
[C---:B--2---:R-:W-:Y:S05]  /*8700*/  IADD3 R20, P0, R3.reuse, R31, RZ ;  /* 0x0000001f03147210 */ /* 0x044fea0007f1e0ff */
[C---:B------:R-:W-:Y:S01]  /*8710*/  IMAD.X R21, R4.reuse, 0x1, R13, P0 ;  /* 0x0000000104157824 */ /* 0x040fe200000e060d */
[----:B---3--:R-:W-:Y:S04]  /*8720*/  IADD3 R22, P0, R3, R36, RZ ;  /* 0x0000002403167210 */ /* 0x008fe80007f1e0ff */
[----:B------:R2:W-:Y:S01]  /*8730*/  LDGSTS.E.BYPASS.LTC128B.128 [R251+0x6100], [R20.64], !P2 ;  /* 0x0610000014fb7fae */ /* 0x0005e2000d101d46 */
[----:B------:R-:W-:Y:S03]  /*8740*/  IMAD.X R23, R4, 0x1, R14, P0 ;  /* 0x0000000104177824 */ /* 0x000fe600000e060e */
[----:B------:R3:W4:Y:S04]  /*8750*/  SHFL.IDX PT, R4, R5, 0x2, 0x181f ;  /* 0x00581f0005047f89 */ /* 0x00072800000e0000 */
[----:B------:R5:W-:Y:S01]  /*8760*/  LDGSTS.E.BYPASS.LTC128B.128 [R251+0x9100], [R22.64], !P1 ;  /* 0x0910000016fb7fae */ /* 0x000be2000c901d46 */
[----:B--2---:R-:W-:Y:S05]  /*8770*/  IADD3 R20, P0, R0, R29, RZ ;  /* 0x0000001d00147210 */ /* 0x004fea0007f1e0ff */
[----:B-1----:R-:W-:Y:S05]  /*8780*/  IMAD.X R21, R2, 0x1, R7, P0 ;  /* 0x0000000102157824 */ /* 0x002fea00000e0607 */
[----:B------:R1:W-:Y:S02]  /*8790*/  LDGSTS.E.BYPASS.LTC128B.128 [R251+0x1100], [R20.64], !P4 ;  /* 0x0110000014fb7fae */ /* 0x0003e4000e101d46 */
[----:B-1----:R-:W-:Y:S05]  /*87a0*/  IADD3 R20, P0, R0, R30, RZ ;  /* 0x0000001e00147210 */ /* 0x002fea0007f1e0ff */
[----:B------:R-:W-:Y:S01]  /*87b0*/  IMAD.X R21, R2, 0x1, R12, P0 ;  /* 0x0000000102157824 */ /* 0x000fe200000e060c */
[----:B-----5:R-:W-:Y:S04]  /*87c0*/  IADD3 R22, P0, R0, R31, RZ ;  /* 0x0000001f00167210 */ /* 0x020fe80007f1e0ff */
[----:B------:R1:W-:Y:S01]  /*87d0*/  LDGSTS.E.BYPASS.LTC128B.128 [R251+0x4100], [R20.64], !P3 ;  /* 0x0410000014fb7fae */ /* 0x0003e2000d901d46 */
[----:B------:R-:W-:Y:S05]  /*87e0*/  IMAD.X R23, R2, 0x1, R13, P0 ;  /* 0x0000000102177824 */ /* 0x000fea00000e060d */
[----:B------:R2:W-:Y:S01]  /*87f0*/  LDGSTS.E.BYPASS.LTC128B.128 [R251+0x7100], [R22.64], !P2 ;  /* 0x0710000016fb7fae */ /* 0x0005e2000d101d46 */
[----:B-1----:R-:W-:Y:S03]  /*8800*/  IADD3 R20, P0, R0, R36, RZ ;  /* 0x0000002400147210 */ /* 0x002fe60007f1e0ff */
[----:B------:R3:W1:Y:S02]  /*8810*/  SHFL.IDX PT, R0, R6, 0x2, 0x181f ;  /* 0x00581f0006007f89 */ /* 0x00066400000e0000 */
[----:B------:R-:W-:Y:S01]  /*8820*/  IMAD.X R21, R2, 0x1, R14, P0 ;  /* 0x0000000102157824 */ /* 0x000fe200000e060e */
[----:B--2---:R-:W-:Y:S02]  /*8830*/  SEL R23, RZ, 0x10, P2 ;  /* 0x00000010ff177807 */ /* 0x004fe40001000000 */
[----:B------:R-:W-:Y:S02]  /*8840*/  SEL R22, RZ, 0x10, P1 ;  /* 0x00000010ff167807 */ /* 0x000fe40000800000 */
[----:B------:R3:W-:Y:S04]  /*8850*/  LDGSTS.E.BYPASS.LTC128B.128 [R251+0xa100], [R20.64], !P1 ;  /* 0x0a10000014fb7fae */ /* 0x0007e8000c901d46 */
.L_x_2743:
[C---:B----4-:R-:W-:Y:S02]  /*8860*/  ISETP.NE.U32.AND P2, PT, R15.reuse, RZ, PT ;  /* 0x000000ff0f00720c */ /* 0x050fe40003f45070 */
[----:B------:R-:W-:Y:S02]  /*8870*/  IADD3 R15, -R15, 0x10, RZ ;  /* 0x000000100f0f7810 */ /* 0x000fe40007ffe1ff */
[----:B---3--:R-:W-:Y:S02]  /*8880*/  IADD3 R6, -R23, 0x10, RZ ;  /* 0x0000001017067810 */ /* 0x008fe40007ffe1ff */
[----:B------:R-:W-:Y:S02]  /*8890*/  LOP3.LUT R15, R15, 0xf, RZ, 0xc0, !PT ;  /* 0x0000000f0f0f7812 */ /* 0x000fe400078ec0ff */
[----:B------:R-:W-:Y:S02]  /*88a0*/  IADD3 R20, -R28, 0x10, RZ ;  /* 0x000000101c147810 */ /* 0x000fe40007ffe1ff */
[----:B-1----:R-:W-:Y:S02]  /*88b0*/  IADD3 R2, P1, P0, R15, R0, R29 ;  /* 0x000000000f027210 */ /* 0x002fe4000783e01d */
[----:B------:R-:W-:Y:S02]  /*88c0*/  LOP3.LUT R6, R6, 0xf, RZ, 0xc0, !PT ;  /* 0x0000000f06067812 */ /* 0x000fe400078ec0ff */
[----:B------:R-:W-:Y:S02]  /*88d0*/  IADD3.X R3, RZ, R4, R7, P1, P0 ;  /* 0x00000004ff037210 */ /* 0x000fe40000fe0407 */
[----:B------:R-:W-:Y:S03]  /*88e0*/  LOP3.LUT R20, R20, 0xf, RZ, 0xc0, !PT ;  /* 0x0000000f14147812 */ /* 0x000fe600078ec0ff */
[----:B------:R-:W-:Y:S01]  /*88f0*/  @!PT LDS RZ, [RZ] ;  /* 0x00000000fffff984 */ /* 0x000fe20000000800 */
[----:B------:R-:W-:Y:S01]  /*8900*/  @!PT LDS RZ, [RZ] ;  /* 0x00000000fffff984 */ /* 0x000fe20000000800 */
[----:B------:R-:W-:Y:S01]  /*8910*/  @!PT LDS RZ, [RZ] ;  /* 0x00000000fffff984 */ /* 0x000fe20000000800 */
[----:B------:R1:W-:Y:S01]  /*8920*/  LDGSTS.E.BYPASS.LTC128B.128.ZFILL [R251+0x2100], [R2.64], P2 ;  /* 0x0210000002fb7fae */ /* 0x0003e20009141d46 */
[-C--:B------:R-:W-:Y:S02]  /*8930*/  IADD3 R6, P3, P2, R6, R0.reuse, R31 ;  /* 0x0000000006067210 */ /* 0x080fe40007a7e01f */
[----:B------:R-:W-:Y:S02]  /*8940*/  IADD3 R20, P1, P0, R20, R0, R30 ;  /* 0x0000000014147210 */ /* 0x000fe4000783e01e */
[-C--:B------:R-:W-:Y:S02]  /*8950*/  IADD3.X R7, RZ, R4.reuse, R13, P3, P2 ;  /* 0x00000004ff077210 */ /* 0x080fe40001fe440d */
[----:B------:R-:W-:Y:S02]  /*8960*/  ISETP.NE.U32.AND P3, PT, R28, RZ, PT ;  /* 0x000000ff1c00720c */ /* 0x000fe40003f65070 */
[----:B------:R-:W-:Y:S02]  /*8970*/  IADD3.X R21, RZ, R4, R12, P1, P0 ;  /* 0x00000004ff157210 */ /* 0x000fe40000fe040c */
[----:B------:R-:W-:Y:S09]  /*8980*/  ISETP.NE.U32.AND P2, PT, R23, RZ, PT ;  /* 0x000000ff1700720c */ /* 0x000ff20003f45070 */
        /* <DEDUP_REMOVED lines=9> */
.L_x_2700:
[----:B-1-34-:R-:W-:Y:S05]  /*8a20*/  BSYNC B0 ;  /* 0x0000000000007941 */ /* 0x01afea0003800000 */
.L_x_2699:
[----:B------:R-:W0:Y:S01]  /*8a30*/  LDGDEPBAR ;  /* 0x00000000000079af */ /* 0x000e220000000000 */
[----:B------:R-:W-:Y:S01]  /*8a40*/  WARPSYNC 0xffffffff ;  /* 0xffffffff00007948 */ /* 0x000fe20003800000 */
[C---:B--2---:R-:W-:Y:S01]  /*8a50*/  HMMA.16816.F32.BF16 R4, R48.reuse, R8, RZ ;  /* 0x000000083004723c */ /* 0x044fe200000418ff */
[----:B------:R-:W-:Y:S07]  /*8a60*/  BSSY B0, `(.L_x_2703) ;  /* 0x0000210000007945 */ /* 0x000fee0003800000 */
        /* <DEDUP_REMOVED lines=29> */
[----:B------:R-:W5:Y:S07]  /*8c40*/  LDSM.16.M88.4 R188, [R217+0x2000] ;  /* 0x00200000d9bc783b */ /* 0x000f6e0000000200 */
        /* <DEDUP_REMOVED lines=8> */
[----:B------:R-:W-:Y:S07]  /*8cd0*/  LDSM.16.M88.4 R200, [R216+-0x8000] ;  /* 0xff800000d8c8783b */ /* 0x000fee0000000200 */
[C---:B----4-:R-:W-:Y:S08]  /*8ce0*/  HMMA.16816.F32.BF16 R28, R184.reuse, R204, R28 ;  /* 0x000000ccb81c723c */ /* 0x050ff0000004181c */
[C---:B------:R-:W-:Y:S01]  /*8cf0*/  HMMA.16816.F32.BF16 R32, R184.reuse, R206, R32 ;  /* 0x000000ceb820723c */ /* 0x040fe20000041820 */
[----:B------:R-:W-:Y:S07]  /*8d00*/  LDSM.16.M88.4 R204, [R216+-0x7800] ;  /* 0xff880000d8cc783b */ /* 0x000fee0000000200 */
[C---:B-----5:R-:W-:Y:S08]  /*8d10*/  HMMA.16816.F32.BF16 R36, R184.reuse, R188, R36 ;  /* 0x000000bcb824723c */ /* 0x060ff00000041824 */
        /* <DEDUP_REMOVED lines=42> */
[----:B------:R-:W2:Y:S08]  /*8fc0*/  LDSM.16.M88.4 R184, [R231] ;  /* 0x00000000e7b8783b */ /* 0x000eb00000000200 */
[----:B------:R-:W3:Y:S01]  /*8fd0*/  LDSM.16.M88.4 R208, [R232] ;  /* 0x00000000e8d0783b */ /* 0x000ee20000000200 */
        /* <DEDUP_REMOVED lines=113> */
[----:B------:R-:W-:Y:S01]  /*96f0*/  LDSM.16.M88.4 R208, [R135+0xa000] ;  /* 0x00a0000087d0783b */ /* 0x000fe20000000200 */
[C---:B-1----:R-:W-:Y:S08]  /*9700*/  HMMA.16816.F32.BF16 R4, R188.reuse, R192, R4 ;  /* 0x000000c0bc04723c */ /* 0x042ff00000041804 */
[C---:B------:R-:W-:Y:S01]  /*9710*/  HMMA.16816.F32.BF16 R8, R188.reuse, R194, R8 ;  /* 0x000000c2bc08723c */ /* 0x040fe20000041808 */
[----:B------:R-:W1:Y:S07]  /*9720*/  LDSM.16.M88.4 R192, [R216+-0x800] ;  /* 0xfff80000d8c0783b */ /* 0x000e6e0000000200 */
        /* <DEDUP_REMOVED lines=18> */
[----:B------:R-:W-:Y:S07]  /*9850*/  LDSM.16.M88.4 R200, [R223+0xc000] ;  /* 0x00c00000dfc8783b */ /* 0x000fee0000000200 */
[C---:B----4-:R-:W-:Y:S08]  /*9860*/  HMMA.16816.F32.BF16 R12, R196.reuse, R204, R12 ;  /* 0x000000ccc40c723c */ /* 0x050ff0000004180c */
[C---:B------:R-:W-:Y:S01]  /*9870*/  HMMA.16816.F32.BF16 R16, R196.reuse, R206, R16 ;  /* 0x000000cec410723c */ /* 0x040fe20000041810 */
[----:B------:R-:W4:Y:S07]  /*9880*/  LDSM.16.M88.4 R204, [R227] ;  /* 0x00000000e3cc783b */ /* 0x000f2e0000000200 */
[C---:B------:R-:W-:Y:S08]  /*9890*/  HMMA.16816.F32.BF16 R20, R196.reuse, R208, R20 ;  /* 0x000000d0c414723c */ /* 0x040ff00000041814 */
[C---:B------:R-:W-:Y:S01]  /*98a0*/  HMMA.16816.F32.BF16 R24, R196.reuse, R210, R24 ;  /* 0x000000d2c418723c */ /* 0x040fe20000041818 */
[----:B------:R-:W5:Y:S07]  /*98b0*/  LDSM.16.M88.4 R208, [R240] ;  /* 0x00000000f0d0783b */ /* 0x000f6e0000000200 */
[C---:B--2---:R-:W-:Y:S08]  /*98c0*/  HMMA.16816.F32.BF16 R28, R196.reuse, R184, R28 ;  /* 0x000000b8c41c723c */ /* 0x044ff0000004181c */
[C---:B------:R-:W-:Y:S01]  /*98d0*/  HMMA.16816.F32.BF16 R32, R196.reuse, R186, R32 ;  /* 0x000000bac420723c */ /* 0x040fe20000041820 */
[----:B------:R-:W2:Y:S07]  /*98e0*/  LDSM.16.M88.4 R184, [R241] ;  /* 0x00000000f1b8783b */ /* 0x000eae0000000200 */
[C---:B-1----:R-:W-:Y:S08]  /*98f0*/  HMMA.16816.F32.BF16 R36, R196.reuse, R188, R36 ;  /* 0x000000bcc424723c */ /* 0x042ff00000041824 */
[C---:B------:R-:W-:Y:S01]  /*9900*/  HMMA.16816.F32.BF16 R40, R196.reuse, R190, R40 ;  /* 0x000000bec428723c */ /* 0x040fe20000041828 */
[----:B------:R-:W1:Y:S07]  /*9910*/  LDSM.16.M88.4 R188, [R242] ;  /* 0x00000000f2bc783b */ /* 0x000e6e0000000200 */
[C---:B---3--:R-:W-:Y:S08]  /*9920*/  HMMA.16816.F32.BF16 R44, R196.reuse, R192, R44 ;  /* 0x000000c0c42c723c */ /* 0x048ff0000004182c */
[----:B------:R-:W-:Y:S01]  /*9930*/  HMMA.16816.F32.BF16 R48, R196, R194, R48 ;  /* 0x000000c2c430723c */ /* 0x000fe20000041830 */
[----:B------:R-:W3:Y:S07]  /*9940*/  LDSM.16.M88.4 R192, [R243] ;  /* 0x00000000f3c0783b */ /* 0x000eee0000000200 */
[C---:B----4-:R-:W-:Y:S01]  /*9950*/  HMMA.16816.F32.BF16 R4, R200.reuse, R204, R4 ;  /* 0x000000ccc804723c */ /* 0x050fe20000041804 */
[----:B------:R-:W4:Y:S07]  /*9960*/  LDSM.16.M88.4 R196, [R244] ;  /* 0x00000000f4c4783b */ /* 0x000f2e0000000200 */
[C---:B------:R-:W-:Y:S01]  /*9970*/  HMMA.16816.F32.BF16 R8, R200.reuse, R206, R8 ;  /* 0x000000cec808723c */ /* 0x040fe20000041808 */
[----:B------:R-:W-:Y:S07]  /*9980*/  LDSM.16.M88.4 R204, [R225+0xc000] ;  /* 0x00c00000e1cc783b */ /* 0x000fee0000000200 */
[C---:B-----5:R-:W-:Y:S08]  /*9990*/  HMMA.16816.F32.BF16 R12, R200.reuse, R208, R12 ;  /* 0x000000d0c80c723c */ /* 0x060ff0000004180c */
[C---:B------:R-:W-:Y:S01]  /*99a0*/  HMMA.16816.F32.BF16 R16, R200.reuse, R210, R16 ;  /* 0x000000d2c810723c */ /* 0x040fe20000041810 */
[----:B------:R-:W5:Y:S07]  /*99b0*/  LDSM.16.M88.4 R208, [R217+0x9000] ;  /* 0x00900000d9d0783b */ /* 0x000f6e0000000200 */
[C---:B--2---:R-:W-:Y:S08]  /*99c0*/  HMMA.16816.F32.BF16 R20, R200.reuse, R184, R20 ;  /* 0x000000b8c814723c */ /* 0x044ff00000041814 */
[C---:B------:R-:W-:Y:S01]  /*99d0*/  HMMA.16816.F32.BF16 R24, R200.reuse, R186, R24 ;  /* 0x000000bac818723c */ /* 0x040fe20000041818 */
[----:B------:R-:W2:Y:S07]  /*99e0*/  LDSM.16.M88.4 R184, [R217+0x9800] ;  /* 0x00980000d9b8783b */ /* 0x000eae0000000200 */
        /* <DEDUP_REMOVED lines=9> */
[C---:B-----5:R-:W-:Y:S01]  /*9a80*/  HMMA.16816.F32.BF16 R4, R204.reuse, R208, R4 ;  /* 0x000000d0cc04723c */ /* 0x060fe20000041804 */
[----:B------:R-:W-:Y:S07]  /*9a90*/  LDSM.16.M88.4 R200, [R224+0xc000] ;  /* 0x00c00000e0c8783b */ /* 0x000fee0000000200 */
[C---:B------:R-:W-:Y:S01]  /*9aa0*/  HMMA.16816.F32.BF16 R8, R204.reuse, R210, R8 ;  /* 0x000000d2cc08723c */ /* 0x040fe20000041808 */
[----:B------:R-:W-:Y:S07]  /*9ab0*/  LDSM.16.M88.4 R208, [R216] ;  /* 0x00000000d8d0783b */ /* 0x000fee0000000200 */
[C---:B--2---:R-:W-:Y:S08]  /*9ac0*/  HMMA.16816.F32.BF16 R12, R204.reuse, R184, R12 ;  /* 0x000000b8cc0c723c */ /* 0x044ff0000004180c */
[C---:B------:R-:W-:Y:S01]  /*9ad0*/  HMMA.16816.F32.BF16 R16, R204.reuse, R186, R16 ;  /* 0x000000bacc10723c */ /* 0x040fe20000041810 */
[----:B------:R-:W2:Y:S07]  /*9ae0*/  LDSM.16.M88.4 R184, [R217+0xb800] ;  /* 0x00b80000d9b8783b */ /* 0x000eae0000000200 */
[C---:B-1----:R-:W-:Y:S08]  /*9af0*/  HMMA.16816.F32.BF16 R20, R204.reuse, R188, R20 ;  /* 0x000000bccc14723c */ /* 0x042ff00000041814 */
[C---:B------:R-:W-:Y:S08]  /*9b00*/  HMMA.16816.F32.BF16 R24, R204.reuse, R190, R24 ;  /* 0x000000becc18723c */ /* 0x040ff00000041818 */
[C---:B---3--:R-:W-:Y:S08]  /*9b10*/  HMMA.16816.F32.BF16 R28, R204.reuse, R192, R28 ;  /* 0x000000c0cc1c723c */ /* 0x048ff0000004181c */
[C---:B------:R-:W-:Y:S08]  /*9b20*/  HMMA.16816.F32.BF16 R32, R204.reuse, R194, R32 ;  /* 0x000000c2cc20723c */ /* 0x040ff00000041820 */
[C---:B----4-:R-:W-:Y:S08]  /*9b30*/  HMMA.16816.F32.BF16 R36, R204.reuse, R196, R36 ;  /* 0x000000c4cc24723c */ /* 0x050ff00000041824 */
        /* <DEDUP_REMOVED lines=19> */
[----:B------:R-:W-:Y:S01]  /*9c70*/  MUFU.TANH R250, R4 ;  /* 0x0000000400fa7308 */ /* 0x000fe20000002400 */
[----:B--2---:R2:W-:Y:S09]  /*9c80*/  STL [R1+0x8], R2 ;  /* 0x0000080201007387 */ /* 0x0045f20000100800 */
[----:B------:R3:W-:Y:S01]  /*9c90*/  MUFU.TANH R215, R5 ;  /* 0x0000000500d77308 */ /* 0x0007e20000002400 */
        /* <DEDUP_REMOVED lines=8> */
[----:B------:R-:W-:Y:S02]  /*9d20*/  FMUL.FTZ R19, R19, c[0x0][0x320] ;  /* 0x0000c80013137a20 */ /* 0x000fe40000410000 */
[----:B------:R-:W-:Y:S01]  /*9d30*/  FMUL.FTZ R16, R16, c[0x0][0x320] ;  /* 0x0000c80010107a20 */ /* 0x000fe20000410000 */
[----:B--2---:R-:W2:Y:S04]  /*9d40*/  LDL R2, [R1+0x18] ;  /* 0x0000180001027983 */ /* 0x004ea80000100800 */
[----:B------:R-:W-:Y:S01]  /*9d50*/  MUFU.TANH R211, R9 ;  /* 0x0000000900d37308 */ /* 0x000fe20000002400 */
[----:B---3--:R-:W3:Y:S09]  /*9d60*/  LDSM.16.M88.4 R4, [R216+0x1000] ;  /* 0x00100000d804783b */ /* 0x008ef20000000200 */
[----:B------:R-:W4:Y:S01]  /*9d70*/  MUFU.TANH R3, R10 ;  /* 0x0000000a00037308 */ /* 0x000f220000002400 */
[----:B-1----:R-:W2:Y:S09]  /*9d80*/  LDL R0, [R1+0x34] ;  /* 0x0000340001007983 */ /* 0x002eb20000100800 */
[----:B------:R1:W1:Y:S10]  /*9d90*/  MUFU.TANH R252, R11 ;  /* 0x0000000b00fc7308 */ /* 0x0002740000002400 */
[----:B------:R-:W2:Y:S01]  /*9da0*/  MUFU.TANH R199, R17 ;  /* 0x0000001100c77308 */ /* 0x000ea20000002400 */
[----:B----4-:R-:W-:Y:S09]  /*9db0*/  STL [R1], R3 ;  /* 0x0000000301007387 */ /* 0x010ff20000100800 */
[----:B------:R-:W4:Y:S01]  /*9dc0*/  MUFU.TANH R210, R18 ;  /* 0x0000001200d27308 */ /* 0x000f220000002400 */
[----:B-1----:R-:W1:Y:S01]  /*9dd0*/  LDSM.16.M88.4 R8, [R216+0x1800] ;  /* 0x00180000d808783b */ /* 0x002e620000000200 */
[C---:B---3--:R-:W-:Y:S08]  /*9de0*/  HMMA.16816.F32.BF16 R20, R200.reuse, R4, R20 ;  /* 0x00000004c814723c */ /* 0x048ff00000041814 */
[----:B------:R-:W3:Y:S01]  /*9df0*/  MUFU.TANH R209, R19 ;  /* 0x0000001300d17308 */ /* 0x000ee20000002400 */
[C---:B------:R-:W-:Y:S01]  /*9e00*/  HMMA.16816.F32.BF16 R24, R200.reuse, R6, R24 ;  /* 0x00000006c818723c */ /* 0x040fe20000041818 */
[----:B------:R-:W5:Y:S08]  /*9e10*/  LDSM.16.M88.4 R4, [R216+0x2000] ;  /* 0x00200000d804783b */ /* 0x000f700000000200 */
[----:B------:R-:W1:Y:S06]  /*9e20*/  MUFU.TANH R208, R12 ;  /* 0x0000000c00d07308 */ /* 0x000e6c0000002400 */
[----:B------:R-:W-:Y:S04]  /*9e30*/  FMUL.FTZ R20, R20, c[0x0][0x320] ;  /* 0x0000c80014147a20 */ /* 0x000fe80000410000 */
[----:B------:R-:W2:Y:S01]  /*9e40*/  MUFU.TANH R207, R13 ;  /* 0x0000000d00cf7308 */ /* 0x000ea20000002400 */
[----:B------:R-:W-:Y:S02]  /*9e50*/  FMUL.FTZ R21, R21, c[0x0][0x320] ;  /* 0x0000c80015157a20 */ /* 0x000fe40000410000 */
[----:B------:R-:W-:Y:S02]  /*9e60*/  FMUL.FTZ R22, R22, c[0x0][0x320] ;  /* 0x0000c80016167a20 */ /* 0x000fe40000410000 */
[----:B------:R-:W-:Y:S02]  /*9e70*/  FMUL.FTZ R23, R23, c[0x0][0x320] ;  /* 0x0000c80017177a20 */ /* 0x000fe40000410000 */
[----:B------:R-:W-:Y:S02]  /*9e80*/  FMUL.FTZ R24, R24, c[0x0][0x320] ;  /* 0x0000c80018187a20 */ /* 0x000fe40000410000 */
[----:B------:R-:W-:Y:S01]  /*9e90*/  FMUL.FTZ R25, R25, c[0x0][0x320] ;  /* 0x0000c80019197a20 */ /* 0x000fe20000410000 */
[----:B------:R-:W2:Y:S01]  /*9ea0*/  MUFU.TANH R196, R20 ;  /* 0x0000001400c47308 */ /* 0x000ea20000002400 */
[----:B------:R-:W-:Y:S02]  /*9eb0*/  FMUL.FTZ R26, R26, c[0x0][0x320] ;  /* 0x0000c8001a1a7a20 */ /* 0x000fe40000410000 */
[----:B------:R-:W-:Y:S01]  /*9ec0*/  FMUL.FTZ R27, R27, c[0x0][0x320] ;  /* 0x0000c8001b1b7a20 */ /* 0x000fe20000410000 */
[C---:B-1----:R-:W-:Y:S06]  /*9ed0*/  HMMA.16816.F32.BF16 R28, R200.reuse, R8, R28 ;  /* 0x00000008c81c723c */ /* 0x042fec000004181c */
[----:B------:R1:W1:Y:S02]  /*9ee0*/  MUFU.TANH R185, R21 ;  /* 0x0000001500b97308 */ /* 0x0002640000002400 */
[C---:B------:R-:W-:Y:S01]  /*9ef0*/  HMMA.16816.F32.BF16 R32, R200.reuse, R10, R32 ;  /* 0x0000000ac820723c */ /* 0x040fe20000041820 */
[----:B------:R-:W3:Y:S01]  /*9f00*/  LDSM.16.M88.4 R8, [R216+0x2800] ;  /* 0x00280000d808783b */ /* 0x000ee20000000200 */
[----:B------:R-:W-:Y:S06]  /*9f10*/  DEPBAR.LE SB0, 0x0 ;  /* 0x000080000000791a */ /* 0x000fec0000000000 */
[----:B------:R4:W2:Y:S01]  /*9f20*/  MUFU.TANH R206, R22 ;  /* 0x0000001600ce7308 */ /* 0x0008a20000002400 */
[----:B------:R-:W-:Y:S01]  /*9f30*/  BAR.SYNC.DEFER_BLOCKING 0x0 ;  /* 0x0000000000007b1d */ /* 0x000fe20000010000 */
[C---:B-----5:R-:W-:Y:S06]  /*9f40*/  HMMA.16816.F32.BF16 R36, R200.reuse, R4, R36 ;  /* 0x00000004c824723c */ /* 0x060fec0000041824 */
[----:B------:R-:W-:Y:S02]  /*9f50*/  FMUL.FTZ R30, R30, c[0x0][0x320] ;  /* 0x0000c8001e1e7a20 */ /* 0x000fe40000410000 */
[----:B------:R-:W2:Y:S01]  /*9f60*/  MUFU.TANH R214, R14 ;  /* 0x0000000e00d67308 */ /* 0x000ea20000002400 */
[C---:B------:R-:W-:Y:S03]  /*9f70*/  HMMA.16816.F32.BF16 R40, R200.reuse, R6, R40 ;  /* 0x00000006c828723c */ /* 0x040fe60000041828 */
[----:B-1----:R-:W-:Y:S02]  /*9f80*/  FMUL.FTZ R21, R29, c[0x0][0x320] ;  /* 0x0000c8001d157a20 */ /* 0x002fe40000410000 */
[----:B------:R-:W-:Y:S02]  /*9f90*/  FMUL.FTZ R34, R34, c[0x0][0x320] ;  /* 0x0000c80022227a20 */ /* 0x000fe40000410000 */
[----:B------:R-:W-:Y:S02]  /*9fa0*/  FMUL.FTZ R35, R35, c[0x0][0x320] ;  /* 0x0000c80023237a20 */ /* 0x000fe40000410000 */
[----:B------:R-:W1:Y:S03]  /*9fb0*/  MUFU.TANH R189, R34 ;  /* 0x0000002200bd7308 */ /* 0x000e660000002400 */
[----:B------:R-:W-:Y:S02]  /*9fc0*/  FMUL.FTZ R20, R32, c[0x0][0x320] ;  /* 0x0000c80020147a20 */ /* 0x000fe40000410000 */
[----:B----4-:R-:W-:Y:S02]  /*9fd0*/  FMUL.FTZ R22, R28, c[0x0][0x320] ;  /* 0x0000c8001c167a20 */ /* 0x010fe40000410000 */
[----:B------:R-:W-:Y:S02]  /*9fe0*/  FMUL.FTZ R38, R38, c[0x0][0x320] ;  /* 0x0000c80026267a20 */ /* 0x000fe40000410000 */
[----:B------:R-:W-:Y:S01]  /*9ff0*/  FMUL.FTZ R39, R39, c[0x0][0x320] ;  /* 0x0000c80027277a20 */ /* 0x000fe20000410000 */
[----:B------:R-:W4:Y:S01]  /*a000*/  MUFU.TANH R188, R35 ;  /* 0x0000002300bc7308 */ /* 0x000f220000002400 */
[----:B------:R-:W-:Y:S01]  /*a010*/  FMUL.FTZ R19, R33, c[0x0][0x320] ;  /* 0x0000c80021137a20 */ /* 0x000fe20000410000 */
[C---:B---3--:R-:W-:Y:S03]  /*a020*/  HMMA.16816.F32.BF16 R44, R200.reuse, R8, R44 ;  /* 0x00000008c82c723c */ /* 0x048fe6000004182c */
[----:B------:R-:W-:Y:S02]  /*a030*/  FMUL.FTZ R18, R36, c[0x0][0x320] ;  /* 0x0000c80024127a20 */ /* 0x000fe40000410000 */
[----:B------:R-:W-:Y:S03]  /*a040*/  FMUL.FTZ R17, R37, c[0x0][0x320] ;  /* 0x0000c80025117a20 */ /* 0x000fe60000410000 */
[----:B------:R3:W1:Y:S01]  /*a050*/  MUFU.TANH R187, R38 ;  /* 0x0000002600bb7308 */ /* 0x0006620000002400 */
[----:B------:R-:W-:Y:S03]  /*a060*/  HMMA.16816.F32.BF16 R48, R200, R10, R48 ;  /* 0x0000000ac830723c */ /* 0x000fe60000041830 */
[----:B------:R-:W-:Y:S02]  /*a070*/  FMUL.FTZ R31, R31, c[0x0][0x320] ;  /* 0x0000c8001f1f7a20 */ /* 0x000fe40000410000 */
[----:B------:R-:W-:Y:S02]  /*a080*/  FMUL.FTZ R42, R42, c[0x0][0x320] ;  /* 0x0000c8002a2a7a20 */ /* 0x000fe40000410000 */
[----:B------:R-:W-:Y:S02]  /*a090*/  FMUL.FTZ R43, R43, c[0x0][0x320] ;  /* 0x0000c8002b2b7a20 */ /* 0x000fe40000410000 */
[----:B------:R5:W1:Y:S06]  /*a0a0*/  MUFU.TANH R186, R39 ;  /* 0x0000002700ba7308 */ /* 0x000a6c0000002400 */
[----:B------:R-:W-:Y:S02]  /*a0b0*/  FMUL.FTZ R37, R44, c[0x0][0x320] ;  /* 0x0000c8002c257a20 */ /* 0x000fe40000410000 */
[----:B------:R-:W-:Y:S02]  /*a0c0*/  FMUL.FTZ R36, R45, c[0x0][0x320] ;  /* 0x0000c8002d247a20 */ /* 0x000fe40000410000 */
[----:B------:R1:W1:Y:S01]  /*a0d0*/  MUFU.TANH R213, R15 ;  /* 0x0000000f00d57308 */ /* 0x0002620000002400 */
[----:B------:R-:W-:Y:S02]  /*a0e0*/  FMUL.FTZ R46, R46, c[0x0][0x320] ;  /* 0x0000c8002e2e7a20 */ /* 0x000fe40000410000 */
[----:B------:R-:W-:Y:S02]  /*a0f0*/  FMUL.FTZ R47, R47, c[0x0][0x320] ;  /* 0x0000c8002f2f7a20 */ /* 0x000fe40000410000 */
[----:B---3--:R-:W-:Y:S02]  /*a100*/  FMUL.FTZ R38, R41, c[0x0][0x320] ;  /* 0x0000c80029267a20 */ /* 0x008fe40000410000 */
[----:B------:R-:W-:Y:S02]  /*a110*/  FMUL.FTZ R35, R48, c[0x0][0x320] ;  /* 0x0000c80030237a20 */ /* 0x000fe40000410000 */
[----:B------:R-:W-:Y:S01]  /*a120*/  FMUL.FTZ R34, R49, c[0x0][0x320] ;  /* 0x0000c80031227a20 */ /* 0x000fe20000410000 */
[----:B------:R3:W1:Y:S01]  /*a130*/  MUFU.TANH R204, R16 ;  /* 0x0000001000cc7308 */ /* 0x0006620000002400 */
[----:B------:R-:W-:Y:S02]  /*a140*/  FMUL.FTZ R50, R50, c[0x0][0x320] ;  /* 0x0000c80032327a20 */ /* 0x000fe40000410000 */
[----:B------:R-:W-:Y:S02]  /*a150*/  FMUL.FTZ R51, R51, c[0x0][0x320] ;  /* 0x0000c80033337a20 */ /* 0x000fe40000410000 */
[----:B-----5:R-:W-:Y:S05]  /*a160*/  FMUL.FTZ R39, R40, c[0x0][0x320] ;  /* 0x0000c80028277a20 */ /* 0x020fea0000410000 */
[----:B------:R3:W1:Y:S10]  /*a170*/  MUFU.TANH R205, R23 ;  /* 0x0000001700cd7308 */ /* 0x0006740000002400 */
[----:B------:R-:W1:Y:S10]  /*a180*/  MUFU.TANH R24, R24 ;  /* 0x0000001800187308 */ /* 0x000e740000002400 */
[----:B------:R3:W1:Y:S10]  /*a190*/  MUFU.TANH R23, R25 ;  /* 0x0000001900177308 */ /* 0x0006740000002400 */
[----:B------:R3:W1:Y:S10]  /*a1a0*/  MUFU.TANH R198, R26 ;  /* 0x0000001a00c67308 */ /* 0x0006740000002400 */
[----:B------:R3:W1:Y:S10]  /*a1b0*/  MUFU.TANH R197, R27 ;  /* 0x0000001b00c57308 */ /* 0x0006740000002400 */
[----:B------:R-:W1:Y:S10]  /*a1c0*/  MUFU.TANH R22, R22 ;  /* 0x0000001600167308 */ /* 0x000e740000002400 */
[----:B------:R-:W1:Y:S10]  /*a1d0*/  MUFU.TANH R21, R21 ;  /* 0x0000001500157308 */ /* 0x000e740000002400 */
[----:B------:R3:W1:Y:S10]  /*a1e0*/  MUFU.TANH R195, R30 ;  /* 0x0000001e00c37308 */ /* 0x0006740000002400 */
[----:B------:R3:W1:Y:S10]  /*a1f0*/  MUFU.TANH R194, R31 ;  /* 0x0000001f00c27308 */ /* 0x0006740000002400 */
[----:B------:R-:W1:Y:S10]  /*a200*/  MUFU.TANH R20, R20 ;  /* 0x0000001400147308 */ /* 0x000e740000002400 */
[----:B------:R-:W1:Y:S10]  /*a210*/  MUFU.TANH R19, R19 ;  /* 0x0000001300137308 */ /* 0x000e740000002400 */
[----:B------:R-:W1:Y:S10]  /*a220*/  MUFU.TANH R18, R18 ;  /* 0x0000001200127308 */ /* 0x000e740000002400 */
[----:B------:R-:W1:Y:S10]  /*a230*/  MUFU.TANH R17, R17 ;  /* 0x0000001100117308 */ /* 0x000e740000002400 */
[----:B------:R-:W1:Y:S01]  /*a240*/  MUFU.TANH R39, R39 ;  /* 0x0000002700277308 */ /* 0x000e620000002400 */
[----:B--2---:R-:W-:Y:S09]  /*a250*/  ISETP.GT.AND P0, PT, R2, R0, PT ;  /* 0x000000000200720c */ /* 0x004ff20003f04270 */
[----:B------:R-:W2:Y:S10]  /*a260*/  MUFU.TANH R38, R38 ;  /* 0x0000002600267308 */ /* 0x000eb40000002400 */
        /* <DEDUP_REMOVED lines=11> */
[----:B--2-4-:R-:W2:Y:S01]  /*a320*/  LDL R12, [R1+0x3c] ;  /* 0x00003c00010c7983 */ /* 0x014ea20000100800 */
[----:B------:R-:W-:Y:S02]  /*a330*/  IMAD.MOV.U32 R13, RZ, RZ, c[0x0][0x2b8] ;  /* 0x0000ae00ff0d7624 */ /* 0x000fe400078e00ff */
[----:B------:R-:W-:Y:S01]  /*a340*/  IMAD.MOV.U32 R11, RZ, RZ, RZ ;  /* 0x000000ffff0b7224 */ /* 0x000fe200078e00ff */
[----:B------:R-:W4:Y:S02]  /*a350*/  LDL.64 R28, [R1+0x50] ;  /* 0x00005000011c7983 */ /* 0x000f240000100a00 */
[----:B------:R-:W-:Y:S02]  /*a360*/  ISETP.NE.AND P1, PT, R13, 0x1, PT ;  /* 0x000000010d00780c */ /* 0x000fe40003f25270 */
[----:B---3--:R-:W3:Y:S04]  /*a370*/  LDL R16, [R1+0x60] ;  /* 0x0000600001107983 */ /* 0x008ee80000100800 */
[----:B------:R-:W5:Y:S04]  /*a380*/  S2R R14, SR_TID.X ;  /* 0x00000000000e7919 */ /* 0x000f680000002100 */
[----:B------:R-:W3:Y:S04]  /*a390*/  LDL.64 R26, [R1+0x48] ;  /* 0x00004800011a7983 */ /* 0x000ee80000100a00 */
[----:B------:R-:W3:Y:S04]  /*a3a0*/  LDL R6, [R1+0x40] ;  /* 0x0000400001067983 */ /* 0x000ee80000100800 */
[----:B------:R-:W3:Y:S04]  /*a3b0*/  LDL R10, [R1+0x100] ;  /* 0x00010000010a7983 */ /* 0x000ee80000100800 */
[----:B-1----:R-:W3:Y:S04]  /*a3c0*/  LDL R15, [R1+0x20] ;  /* 0x00002000010f7983 */ /* 0x002ee80000100800 */
[----:B------:R-:W3:Y:S01]  /*a3d0*/  LDL R9, [R1+0x104] ;  /* 0x0001040001097983 */ /* 0x000ee20000100800 */
[--C-:B-----5:R-:W-:Y:S03]  /*a3e0*/  SHF.R.S32.HI R0, RZ, 0x1f, R14.reuse ;  /* 0x0000001fff007819 */ /* 0x120fe6000001140e */
        /* <DEDUP_REMOVED lines=8> */
[----:B------:R-:W-:Y:S02]  /*a470*/  IMAD.IADD R0, R14, 0x1, -R0 ;  /* 0x000000010e007824 */ /* 0x000fe400078e0a00 */
[----:B------:R-:W5:Y:S02]  /*a480*/  LDL R14, [R1+0x24] ;  /* 0x00002400010e7983 */ /* 0x000f640000100800 */
[----:B------:R-:W-:Y:S02]  /*a490*/  IMAD R0, R0, 0x20, R3 ;  /* 0x0000002000007824 */ /* 0x000fe400078e0203 */
[----:B--2---:R-:W-:Y:S02]  /*a4a0*/  IMAD R2, R2, 0x60, R12 ;  /* 0x0000006002027824 */ /* 0x004fe400078e020c */
[----:B------:R-:W2:Y:S03]  /*a4b0*/  LDL R12, [R1+0xc] ;  /* 0x00000c00010c7983 */ /* 0x000ea60000100800 */
[----:B------:R-:W-:Y:S05]  /*a4c0*/  IADD3 R2, R2, -0x60, R0 ;  /* 0xffffffa002027810 */ /* 0x000fea0007ffe000 */
[----:B------:R-:W-:Y:S04]  /*a4d0*/  @P1 IMAD.HI.U32 R3, R2, c[0x0][0x2bc], RZ ;  /* 0x0000af0002031a27 */ /* 0x000fe800078e00ff */
[----:B------:R-:W-:Y:S01]  /*a4e0*/  IMAD.MOV.U32 R0, RZ, RZ, R2 ;  /* 0x000000ffff007224 */ /* 0x000fe200078e0002 */
[----:B------:R-:W-:Y:S04]  /*a4f0*/  @P1 SHF.R.U32.HI R0, RZ, c[0x0][0x2c0], R3 ;  /* 0x0000b000ff001a19 */ /* 0x000fe80000011603 */
[C---:B----4-:R-:W-:Y:S04]  /*a500*/  @!P6 IADD3 R3, P0, R0.reuse, R28, RZ ;  /* 0x0000001c0003e210 */ /* 0x050fe80007f1e0ff */
[----:B---3--:R-:W-:Y:S01]  /*a510*/  @!P6 LEA.HI.X.SX32 R5, R0, R16, 0x1, P0 ;  /* 0x000000100005e211 */ /* 0x008fe200000f0eff */
[----:B------:R-:W-:Y:S01]  /*a520*/  IMAD.MOV R0, RZ, RZ, -R0 ;  /* 0x000000ffff007224 */ /* 0x000fe200078e0a00 */
[C---:B------:R-:W-:Y:S03]  /*a530*/  @!P6 LEA R4, P0, R3.reuse, c[0x0][0x2a0], 0x2 ;  /* 0x0000a8000304ea11 */ /* 0x040fe600078010ff */
[----:B------:R-:W-:Y:S01]  /*a540*/  IMAD R16, R0, c[0x0][0x2b8], R2 ;  /* 0x0000ae0000107a24 */ /* 0x000fe200078e0202 */
[----:B------:R-:W-:Y:S01]  /*a550*/  @!P6 LEA.HI.X R5, R3, c[0x0][0x2a4], R5, 0x2, P0 ;  /* 0x0000a9000305ea11 */ /* 0x000fe200000f1405 */
[C---:B------:R-:W-:Y:S01]  /*a560*/  IMAD.SHL.U32 R28, R15.reuse, 0x2, RZ ;  /* 0x000000020f1c7824 */ /* 0x040fe200078e00ff */
[----:B------:R-:W-:Y:S01]  /*a570*/  SHF.L.U64.HI R10, R15, 0x1, R10 ;  /* 0x000000010f0a7819 */ /* 0x000fe2000001020a */
[----:B------:R-:W-:Y:S01]  /*a580*/  IMAD.WIDE.U32 R2, R16, c[0x0][0x1e0], RZ ;  /* 0x0000780010027a25 */ /* 0x000fe200078e00ff */
[----:B------:R-:W-:Y:S01]  /*a590*/  SHF.R.S32.HI R0, RZ, 0x1f, R16 ;  /* 0x0000001fff007819 */ /* 0x000fe20000011410 */
[----:B------:R-:W3:Y:S04]  /*a5a0*/  @!P6 LDG.E R11, [R4.64] ;  /* 0x00000006040be981 */ /* 0x000ee8000c1e1900 */
[----:B------:R-:W-:Y:S01]  /*a5b0*/  IMAD R0, R0, c[0x0][0x1e0], RZ ;  /* 0x0000780000007a24 */ /* 0x000fe200078e02ff */
[----:B------:R1:W-:Y:S01]  /*a5c0*/  STL [R1+0x14], R16 ;  /* 0x0000141001007387 */ /* 0x0003e20000100800 */
[----:B-----5:R-:W-:Y:S02]  /*a5d0*/  SHF.L.U64.HI R8, R13, 0x1, R8 ;  /* 0x000000010d087819 */ /* 0x020fe40000010208 */
[----:B------:R-:W-:Y:S04]  /*a5e0*/  IMAD R0, R16, c[0x0][0x1e4], R0 ;  /* 0x0000790010007a24 */ /* 0x000fe800078e0200 */
[----:B------:R-:W-:Y:S01]  /*a5f0*/  IMAD.IADD R3, R3, 0x1, R0 ;  /* 0x0000000103037824 */ /* 0x000fe200078e0200 */
[C---:B------:R-:W-:Y:S01]  /*a600*/  SHF.L.U64.HI R9, R14.reuse, 0x1, R9 ;  /* 0x000000010e097819 */ /* 0x040fe20000010209 */
[----:B------:R-:W-:Y:S01]  /*a610*/  IMAD.SHL.U32 R27, R14, 0x2, RZ ;  /* 0x000000020e1b7824 */ /* 0x000fe200078e00ff */
[C---:B--2---:R-:W-:Y:S01]  /*a620*/  SHF.L.U64.HI R7, R12.reuse, 0x1, R7 ;  /* 0x000000010c077819 */ /* 0x044fe20000010207 */
[----:B------:R-:W-:Y:S01]  /*a630*/  IMAD.SHL.U32 R25, R12, 0x2, RZ ;  /* 0x000000020c197824 */ /* 0x000fe200078e00ff */
[----:B---3--:R-:W-:Y:S01]  /*a640*/  SHF.R.S32.HI R0, RZ, 0x1f, R11 ;  /* 0x0000001fff007819 */ /* 0x008fe2000001140b */
[----:B------:R-:W-:Y:S01]  /*a650*/  IMAD.WIDE.U32 R2, R11, c[0x0][0x1f0], R2 ;  /* 0x00007c000b027a25 */ /* 0x000fe200078e0002 */
[----:B------:R1:W-:Y:S03]  /*a660*/  STL [R1+0x10], R11 ;  /* 0x0000100b01007387 */ /* 0x0003e60000100800 */
[----:B------:R-:W-:Y:S01]  /*a670*/  IMAD R0, R0, c[0x0][0x1f0], RZ ;  /* 0x00007c0000007a24 */ /* 0x000fe200078e02ff */
[----:B------:R-:W-:Y:S01]  /*a680*/  IADD3 R5, P0, R26, R2, RZ ;  /* 0x000000021a057210 */ /* 0x000fe20007f1e0ff */
[----:B------:R-:W-:Y:S02]  /*a690*/  IMAD.SHL.U32 R26, R13, 0x2, RZ ;  /* 0x000000020d1a7824 */ /* 0x000fe400078e00ff */
[----:B------:R-:W-:Y:S05]  /*a6a0*/  IMAD R0, R11, c[0x0][0x1f4], R0 ;  /* 0x00007d000b007a24 */ /* 0x000fea00078e0200 */
[----:B------:R-:W-:Y:S02]  /*a6b0*/  IADD3.X R2, R6, R3, R0, P0, !PT ;  /* 0x0000000306027210 */ /* 0x000fe400007fe400 */
[C---:B------:R-:W-:Y:S04]  /*a6c0*/  LEA R6, P0, R5.reuse, c[0x0][0x1c8], 0x1 ;  /* 0x0000720005067a11 */ /* 0x040fe800078008ff */
[----:B------:R-:W-:Y:S01]  /*a6d0*/  LEA.HI.X R5, R5, c[0x0][0x1cc], R2, 0x1, P0 ;  /* 0x0000730005057a11 */ /* 0x000fe200000f0c02 */
[----:B------:R-:W-:-:S06]  /*a6e0*/  BRA.DIV ~URZ, `(.L_x_2705) ;  /* 0x0000c9a27f007947 */ /* 0x000fcc000b800000 */
[----:B------:R2:W3:Y:S02]  /*a6f0*/  SHFL.IDX PT, R4, R5, RZ, 0x181f ;  /* 0x00181fff05047589 */ /* 0x0004e400000e0000 */
.L_x_2744:
[----:B------:R-:W-:-:S05]  /*a700*/  BRA.DIV ~URZ, `(.L_x_2706) ;  /* 0x0000c9f27f007947 */ /* 0x000fca000b800000 */
[----:B------:R-:W4:Y:S04]  /*a710*/  LDL R12, [R1+0xc] ;  /* 0x00000c00010c7983 */ /* 0x000f280000100800 */
[----:B------:R-:W5:Y:S04]  /*a720*/  LDL R30, [R1+0x28] ;  /* 0x00002800011e7983 */ /* 0x000f680000100800 */
[----:B--2---:R-:W2:Y:S04]  /*a730*/  LDL R2, [R1+0x24] ;  /* 0x0000240001027983 */ /* 0x004ea80000100800 */
[----:B---3--:R-:W3:Y:S04]  /*a740*/  LDL R29, [R1+0x20] ;  /* 0x00002000011d7983 */ /* 0x008ee80000100800 */
[----:B------:R-:W1:Y:S04]  /*a750*/  SHFL.IDX PT, R3, R6, RZ, 0x181f ;  /* 0x00181fff06037589 */ /* 0x000e6800000e0000 */
[----:B------:R-:W1:Y:S01]  /*a760*/  SHFL.IDX PT, R0, R6, 0x1, 0x181f ;  /* 0x00381f0006007f89 */ /* 0x000e6200000e0000 */
[----:B---3--:R-:W-:Y:S02]  /*a770*/  ISETP.GE.AND P1, PT, R29, c[0x0][0x1d4], PT ;  /* 0x000075001d007a0c */ /* 0x008fe40003f26270 */
[----:B----4-:R-:W-:Y:S02]  /*a780*/  ISETP.GE.AND P4, PT, R12, c[0x0][0x1d4], PT ;  /* 0x000075000c007a0c */ /* 0x010fe40003f86270 */
[C---:B-1----:R-:W-:Y:S02]  /*a790*/  IADD3 R12, P0, R3.reuse, R25, RZ ;  /* 0x00000019030c7210 */ /* 0x042fe40007f1e0ff */
[----:B-----5:R-:W-:Y:S02]  /*a7a0*/  ISETP.GE.AND P3, PT, R30, c[0x0][0x1d4], PT ;  /* 0x000075001e007a0c */ /* 0x020fe40003f66270 */
[----:B--2---:R-:W-:Y:S01]  /*a7b0*/  ISETP.GE.AND P2, PT, R2, c[0x0][0x1d4], PT ;  /* 0x0000750002007a0c */ /* 0x004fe20003f46270 */
        /* <DEDUP_REMOVED lines=30> */
.L_x_2745:
        /* <DEDUP_REMOVED lines=28> */
.L_x_2704:
[----:B--2-4-:R-:W-:Y:S05]  /*ab60*/  BSYNC B0 ;  /* 0x0000000000007941 */ /* 0x014fea0003800000 */
.L_x_2703:
[----:B------:R-:W2:Y:S01]  /*ab70*/  LDL R4, [R1+0x30] ;  /* 0x0000300001047983 */ /* 0x000ea20000100800 */
[----:B------:R-:W-:Y:S03]  /*ab80*/  IMAD.MOV.U32 R0, RZ, RZ, c[0x0][0x2c4] ;  /* 0x0000b100ff007624 */ /* 0x000fe600078e00ff */
[----:B------:R-:W4:Y:S02]  /*ab90*/  LDL R3, [R1+0x18] ;  /* 0x0000180001037983 */ /* 0x000f240000100800 */
[----:B------:R-:W-:Y:S02]  /*aba0*/  ISETP.NE.AND P0, PT, R0, 0x1, PT ;  /* 0x000000010000780c */ /* 0x000fe40003f05270 */
[----:B------:R-:W5:Y:S04]  /*abb0*/  LDL R2, [R1+0x68] ;  /* 0x0000680001027983 */ /* 0x000f680000100800 */
[----:B------:R-:W0:Y:S07]  /*abc0*/  LDGDEPBAR ;  /* 0x00000000000079af */ /* 0x000e2e0000000000 */
[----:B--2---:R-:W-:Y:S04]  /*abd0*/  @P0 IMAD.HI.U32 R0, R4, c[0x0][0x2c8], RZ ;  /* 0x0000b20004000a27 */ /* 0x004fe800078e00ff */
[----:B----4-:R-:W-:Y:S01]  /*abe0*/  IMAD R5, R3, -0x60, RZ ;  /* 0xffffffa003057824 */ /* 0x010fe200078e02ff */
[----:B------:R-:W-:Y:S02]  /*abf0*/  @P0 SHF.R.U32.HI R4, RZ, c[0x0][0x2cc], R0 ;  /* 0x0000b300ff040a19 */ /* 0x000fe40000011600 */
[----:B------:R-:W-:Y:S02]  /*ac00*/  MOV R0, c[0x0][0x2ac] ;  /* 0x0000ab0000007a02 */ /* 0x000fe40000000f00 */
[----:B-----5:R-:W-:Y:S05]  /*ac10*/  IADD3 R5, -R2, 0x1, R5 ;  /* 0x0000000102057810 */ /* 0x020fea0007ffe105 */
[----:B------:R-:W-:Y:S05]  /*ac20*/  IMAD R5, R0, c[0x0][0x1d0], R5 ;  /* 0x0000740000057a24 */ /* 0x000fea00078e0205 */
[----:B------:R-:W-:Y:S01]  /*ac30*/  IADD3 R5, R5, -c[0x0][0x168], RZ ;  /* 0x80005a0005057a10 */ /* 0x000fe20007ffe0ff */
[----:B------:R-:W-:-:S05]  /*ac40*/  BRA.DIV ~URZ, `(.L_x_2707) ;  /* 0x0000c9d27f007947 */ /* 0x000fca000b800000 */
[----:B------:R2:W4:Y:S02]  /*ac50*/  SHFL.IDX PT, R0, R4, RZ, 0x1c1f ;  /* 0x001c1fff04007589 */ /* 0x00052400000e0000 */
.L_x_2746:
[----:B----4-:R-:W-:Y:S05]  /*ac60*/  IMAD.IADD R0, R5, 0x1, R0 ;  /* 0x0000000105007824 */ /* 0x010fea00078e0200 */
[C---:B------:R-:W-:Y:S02]  /*ac70*/  ISETP.GT.AND P0, PT, R0.reuse, RZ, PT ;  /* 0x000000ff0000720c */ /* 0x040fe40003f04270 */
[C---:B------:R-:W-:Y:S02]  /*ac80*/  ISETP.GT.AND P1, PT, R0.reuse, 0x1, PT ;  /* 0x000000010000780c */ /* 0x040fe40003f24270 */
[----:B------:R-:W-:Y:S02]  /*ac90*/  ISETP.GT.AND P4, PT, R0, 0x9, PT ;  /* 0x000000090000780c */ /* 0x000fe40003f84270 */
[----:B------:R-:W-:Y:S02]  /*aca0*/  FSEL R6, R250, -INF , P0 ;  /* 0xff800000fa067808 */ /* 0x000fe40000000000 */
[C---:B------:R-:W-:Y:S02]  /*acb0*/  ISETP.GT.AND P0, PT, R0.reuse, 0x10, PT ;  /* 0x000000100000780c */ /* 0x040fe40003f04270 */
[C---:B------:R-:W-:Y:S02]  /*acc0*/  ISETP.GT.AND P2, PT, R0.reuse, 0x8, PT ;  /* 0x000000080000780c */ /* 0x040fe40003f44270 */
[----:B------:R-:W-:Y:S02]  /*acd0*/  FSEL R33, R215, -INF , P1 ;  /* 0xff800000d7217808 */ /* 0x000fe40000800000 */
[C---:B------:R-:W-:Y:S02]  /*ace0*/  ISETP.GT.AND P1, PT, R0.reuse, 0x11, PT ;  /* 0x000000110000780c */ /* 0x040fe40003f24270 */
[C---:B------:R-:W-:Y:S02]  /*acf0*/  ISETP.GT.AND P3, PT, R0.reuse, 0x18, PT ;  /* 0x000000180000780c */ /* 0x040fe40003f64270 */
[----:B---3--:R-:W-:Y:S02]  /*ad00*/  FSEL R31, R211, -INF , P4 ;  /* 0xff800000d31f7808 */ /* 0x008fe40002000000 */
[----:B------:R-:W-:Y:S02]  /*ad10*/  ISETP.GT.AND P4, PT, R0, 0x19, PT ;  /* 0x000000190000780c */ /* 0x000fe40003f84270 */
[----:B------:R-:W-:Y:S02]  /*ad20*/  FSEL R30, R208, -INF , P0 ;  /* 0xff800000d01e7808 */ /* 0x000fe40000000000 */
[----:B------:R-:W-:Y:S02]  /*ad30*/  ISETP.GT.AND P0, PT, R0, 0x20, PT ;  /* 0x000000200000780c */ /* 0x000fe40003f04270 */
[----:B------:R-:W-:Y:S02]  /*ad40*/  FSEL R32, R212, -INF , P2 ;  /* 0xff800000d4207808 */ /* 0x000fe40001000000 */
[----:B------:R-:W-:Y:S02]  /*ad50*/  FSEL R29, R207, -INF , P1 ;  /* 0xff800000cf1d7808 */ /* 0x000fe40000800000 */
[----:B------:R-:W-:Y:S02]  /*ad60*/  ISETP.GT.AND P2, PT, R0, 0x21, PT ;  /* 0x000000210000780c */ /* 0x000fe40003f44270 */
[----:B-1----:R-:W-:Y:S02]  /*ad70*/  FSEL R28, R204, -INF , P3 ;  /* 0xff800000cc1c7808 */ /* 0x002fe40001800000 */
        /* <DEDUP_REMOVED lines=12> */
[C---:B------:R-:W-:Y:S02]  /*ae40*/  ISETP.GT.AND P2, PT, R0.reuse, 0x40, PT ;  /* 0x000000400000780c */ /* 0x040fe40003f44270 */
[----:B------:R-:W-:Y:S02]  /*ae50*/  FSEL R21, R21, -INF , P0 ;  /* 0xff80000015157808 */ /* 0x000fe40000000000 */
[C---:B------:R-:W-:Y:S02]  /*ae60*/  ISETP.GT.AND P1, PT, R0.reuse, 0x41, PT ;  /* 0x000000410000780c */ /* 0x040fe40003f24270 */
[----:B------:R-:W-:Y:S02]  /*ae70*/  ISETP.GT.AND P0, PT, R0, 0x48, PT ;  /* 0x000000480000780c */ /* 0x000fe40003f04270 */
[----:B------:R-:W-:Y:S02]  /*ae80*/  FSEL R20, R20, -INF , P3 ;  /* 0xff80000014147808 */ /* 0x000fe40001800000 */
[----:B------:R-:W-:Y:S02]  /*ae90*/  FSEL R19, R19, -INF , P4 ;  /* 0xff80000013137808 */ /* 0x000fe40002000000 */
[----:B------:R-:W-:Y:S02]  /*aea0*/  ISETP.GT.AND P4, PT, R0, 0x49, PT ;  /* 0x000000490000780c */ /* 0x000fe40003f84270 */
[----:B------:R-:W-:Y:S02]  /*aeb0*/  FSEL R18, R18, -INF , P2 ;  /* 0xff80000012127808 */ /* 0x000fe40001000000 */
[C---:B------:R-:W-:Y:S02]  /*aec0*/  ISETP.GT.AND P3, PT, R0.reuse, 0x50, PT ;  /* 0x000000500000780c */ /* 0x040fe40003f64270 */
[----:B------:R-:W-:Y:S02]  /*aed0*/  FSEL R17, R17, -INF , P1 ;  /* 0xff80000011117808 */ /* 0x000fe40000800000 */
[C---:B------:R-:W-:Y:S02]  /*aee0*/  ISETP.GT.AND P2, PT, R0.reuse, 0x51, PT ;  /* 0x000000510000780c */ /* 0x040fe40003f44270 */
        /* <DEDUP_REMOVED lines=9> */
[----:B------:R-:W3:Y:S04]  /*af80*/  LDL.LU R196, [R1+0x8] ;  /* 0x0000080001c47983 */ /* 0x000ee80000300800 */
[----:B------:R-:W4:Y:S04]  /*af90*/  LDL.LU R3, [R1+0x4] ;  /* 0x0000040001037983 */ /* 0x000f280000300800 */
[----:B------:R-:W5:Y:S04]  /*afa0*/  LDL.LU R2, [R1] ;  /* 0x0000000001027983 */ /* 0x000f680000300800 */
[----:B------:R-:W1:Y:S02]  /*afb0*/  SHFL.IDX PT, R0, R4, 0x1, 0x1c1f ;  /* 0x003c1f0004007f89 */ /* 0x000e6400000e0000 */
[----:B-1----:R-:W-:Y:S05]  /*afc0*/  IMAD.IADD R0, R5, 0x1, R0 ;  /* 0x0000000105007824 */ /* 0x002fea00078e0200 */
[C---:B------:R-:W-:Y:S02]  /*afd0*/  ISETP.GT.AND P0, PT, R0.reuse, RZ, PT ;  /* 0x000000ff0000720c */ /* 0x040fe40003f04270 */
[C---:B------:R-:W-:Y:S02]  /*afe0*/  ISETP.GT.AND P1, PT, R0.reuse, 0x1, PT ;  /* 0x000000010000780c */ /* 0x040fe40003f24270 */
[C---:B------:R-:W-:Y:S02]  /*aff0*/  ISETP.GT.AND P4, PT, R0.reuse, 0x9, PT ;  /* 0x000000090000780c */ /* 0x040fe40003f84270 */
[C---:B------:R-:W-:Y:S02]  /*b000*/  ISETP.GT.AND P2, PT, R0.reuse, 0x8, PT ;  /* 0x000000080000780c */ /* 0x040fe40003f44270 */
[----:B------:R-:W-:Y:S02]  /*b010*/  ISETP.GT.AND P3, PT, R0, 0x18, PT ;  /* 0x000000180000780c */ /* 0x000fe40003f64270 */
        /* <DEDUP_REMOVED lines=11> */
[----:B------:R-:W-:Y:S02]  /*b0d0*/  FSEL R38, R188, -INF , P4 ;  /* 0xff800000bc267808 */ /* 0x000fe40002000000 */
[C---:B------:R-:W-:Y:S02]  /*b0e0*/  ISETP.GT.AND P4, PT, R0.reuse, 0x49, PT ;  /* 0x000000490000780c */ /* 0x040fe40003f84270 */
[----:B------:R-:W-:Y:S02]  /*b0f0*/  ISETP.GT.AND P3, PT, R0, 0x50, PT ;  /* 0x000000500000780c */ /* 0x000fe40003f64270 */
[----:B------:R-:W-:Y:S02]  /*b100*/  FSEL R34, R132, -INF , P4 ;  /* 0xff80000084227808 */ /* 0x000fe40002000000 */
[----:B------:R-:W-:Y:S02]  /*b110*/  FSEL R10, R193, -INF , P3 ;  /* 0xff800000c10a7808 */ /* 0x000fe40001800000 */
[----:B---3--:R-:W-:Y:S02]  /*b120*/  FSEL R5, R196, -INF , P0 ;  /* 0xff800000c4057808 */ /* 0x008fe40000000000 */
[C---:B------:R-:W-:Y:S02]  /*b130*/  ISETP.GT.AND P0, PT, R0.reuse, 0x10, PT ;  /* 0x000000100000780c */ /* 0x040fe40003f04270 */
[----:B----4-:R-:W-:Y:S02]  /*b140*/  FSEL R185, R3, -INF , P1 ;  /* 0xff80000003b97808 */ /* 0x010fe40000800000 */
[----:B------:R-:W-:Y:S02]  /*b150*/  ISETP.GT.AND P1, PT, R0, 0x11, PT ;  /* 0x000000110000780c */ /* 0x000fe40003f24270 */
[----:B------:R-:W-:Y:S02]  /*b160*/  FSEL R49, R214, -INF , P0 ;  /* 0xff800000d6317808 */ /* 0x000fe40000000000 */
[----:B------:R-:W-:Y:S02]  /*b170*/  ISETP.GT.AND P0, PT, R0, 0x20, PT ;  /* 0x000000200000780c */ /* 0x000fe40003f04270 */
[----:B-----5:R-:W-:Y:S02]  /*b180*/  FSEL R51, R2, -INF , P2 ;  /* 0xff80000002337808 */ /* 0x020fe40001000000 */
[----:B------:R-:W-:Y:S02]  /*b190*/  FSEL R48, R213, -INF , P1 ;  /* 0xff800000d5307808 */ /* 0x000fe40000800000 */
[----:B------:R-:W-:Y:S02]  /*b1a0*/  ISETP.GT.AND P2, PT, R0, 0x21, PT ;  /* 0x000000210000780c */ /* 0x000fe40003f44270 */
[----:B------:R-:W-:Y:S02]  /*b1b0*/  FSEL R45, R206, -INF , P0 ;  /* 0xff800000ce2d7808 */ /* 0x000fe40000000000 */
[C---:B------:R-:W-:Y:S02]  /*b1c0*/  ISETP.GT.AND P1, PT, R0.reuse, 0x30, PT ;  /* 0x000000300000780c */ /* 0x040fe40003f24270 */
[C---:B------:R-:W-:Y:S02]  /*b1d0*/  ISETP.GT.AND P0, PT, R0.reuse, 0x31, PT ;  /* 0x000000310000780c */ /* 0x040fe40003f04270 */
[----:B------:R-:W-:Y:S02]  /*b1e0*/  FSEL R44, R205, -INF , P2 ;  /* 0xff800000cd2c7808 */ /* 0x000fe40001000000 */
[----:B------:R-:W-:Y:S02]  /*b1f0*/  FSEL R41, R195, -INF , P1 ;  /* 0xff800000c3297808 */ /* 0x000fe40000800000 */
[----:B------:R-:W-:Y:S02]  /*b200*/  ISETP.GT.AND P2, PT, R0, 0x40, PT ;  /* 0x000000400000780c */ /* 0x000fe40003f44270 */
        /* <DEDUP_REMOVED lines=62> */
[----:B--2---:R-:W-:Y:S04]  /*b5f0*/  FMNMX.FTZ R4, R8, R0, !PT ;  /* 0x0000000008047209 */ /* 0x004fe80007810000 */
[----:B------:R-:W-:Y:S05]  /*b600*/  FMNMX.FTZ R4, R7, R4, !PT ;  /* 0x0000000407047209 */ /* 0x000fea0007810000 */
[----:B------:R-:W1:Y:S02]  /*b610*/  SHFL.BFLY PT, R0, R4, 0x2, 0x1f ;  /* 0x0c401f0004007f89 */ /* 0x000e6400000e0000 */
[----:B-1----:R-:W-:Y:S06]  /*b620*/  FMNMX.FTZ R4, R4, R0, !PT ;  /* 0x0000000004047209 */ /* 0x002fec0007810000 */
[----:B------:R1:W2:Y:S02]  /*b630*/  SHFL.BFLY PT, R0, R4, 0x1, 0x1f ;  /* 0x0c201f0004007f89 */ /* 0x0002a400000e0000 */
.L_x_2747:
        /* <DEDUP_REMOVED lines=39> */
[----:B------:R-:W-:Y:S02]  /*b8b0*/  FFMA.FTZ R32, R32, c[0x0][0x2d0], -R2 ;  /* 0x0000b40020207a23 */ /* 0x000fe40000010802 */
[--C-:B------:R-:W-:Y:S02]  /*b8c0*/  FFMA.FTZ R133, R51, c[0x0][0x2d0], -R4.reuse ;  /* 0x0000b40033857a23 */ /* 0x100fe40000010804 */
        /* <DEDUP_REMOVED lines=39> */
[C---:B------:R-:W-:Y:S02]  /*bb40*/  FMUL.FTZ R48, R0.reuse, R136 ;  /* 0x0000008800307220 */ /* 0x040fe40000410000 */
[----:B------:R-:W-:Y:S02]  /*bb50*/  FMUL.FTZ R49, R0, R137 ;  /* 0x0000008900317220 */ /* 0x000fe40000410000 */
[----:B------:R-:W-:Y:S02]  /*bb60*/  FADD.FTZ R2, -R2, R134 ;  /* 0x0000008602027221 */ /* 0x000fe40000010100 */
[----:B------:R-:W-:Y:S02]  /*bb70*/  FFMA.FTZ R134, R50, c[0x0][0x2d0], -R4 ;  /* 0x0000b40032867a23 */ /* 0x000fe40000010804 */
[----:B------:R-:W-:Y:S02]  /*bb80*/  FMUL.FTZ R2, R2, c[0x0][0x2d0] ;  /* 0x0000b40002027a20 */ /* 0x000fe40000410000 */
[C---:B------:R-:W-:Y:S01]  /*bb90*/  FMUL.FTZ R21, R0.reuse, R165 ;  /* 0x000000a500157220 */ /* 0x040fe20000410000 */
[----:B------:R-:W-:Y:S01]  /*bba0*/  MOV R165, R28 ;  /* 0x0000001c00a57202 */ /* 0x000fe20000000f00 */
[C---:B------:R-:W-:Y:S02]  /*bbb0*/  FMUL.FTZ R12, R0.reuse, R172 ;  /* 0x000000ac000c7220 */ /* 0x040fe40000410000 */
[----:B------:R-:W1:Y:S01]  /*bbc0*/  MUFU.EX2 R2, R2 ;  /* 0x0000000200027308 */ /* 0x000e620000000800 */
[C---:B------:R-:W-:Y:S01]  /*bbd0*/  FMUL.FTZ R17, R0.reuse, R169 ;  /* 0x000000a900117220 */ /* 0x040fe20000410000 */
[----:B------:R-:W-:Y:S01]  /*bbe0*/  MOV R169, R29 ;  /* 0x0000001d00a97202 */ /* 0x000fe20000000f00 */
[----:B------:R-:W-:Y:S01]  /*bbf0*/  FMUL.FTZ R29, R0, R157 ;  /* 0x0000009d001d7220 */ /* 0x000fe20000410000 */
[----:B------:R-:W-:Y:S01]  /*bc00*/  MOV R157, R165 ;  /* 0x000000a5009d7202 */ /* 0x000fe20000000f00 */
[----:B------:R-:W-:Y:S02]  /*bc10*/  FADD.FTZ R4, R32, R6 ;  /* 0x0000000620047221 */ /* 0x000fe40000010000 */
[C---:B----4-:R-:W-:Y:S01]  /*bc20*/  FMUL.FTZ R5, R0.reuse, R181 ;  /* 0x000000b500057220 */ /* 0x050fe20000410000 */
[----:B------:R-:W-:Y:S01]  /*bc30*/  MOV R181, R18 ;  /* 0x0000001200b57202 */ /* 0x000fe20000000f00 */
[----:B------:R-:W-:Y:S01]  /*bc40*/  FADD.FTZ R188, R31, R4 ;  /* 0x000000041fbc7221 */ /* 0x000fe20000010000 */
[----:B------:R-:W3:Y:S01]  /*bc50*/  MUFU.EX2 R172, R185 ;  /* 0x000000b900ac7308 */ /* 0x000ee20000000800 */
        /* <DEDUP_REMOVED lines=12> */
[----:B------:R-:W-:Y:S01]  /*bd20*/  FMUL.FTZ R24, R0, R160 ;  /* 0x000000a000187220 */ /* 0x000fe20000410000 */
[----:B------:R-:W-:Y:S01]  /*bd30*/  MOV R173, R26 ;  /* 0x0000001a00ad7202 */ /* 0x000fe20000000f00 */
[C---:B-1----:R-:W-:Y:S01]  /*bd40*/  FMUL.FTZ R50, R2.reuse, R138 ;  /* 0x0000008a02327220 */ /* 0x042fe20000410000 */
[----:B------:R-:W-:Y:S01]  /*bd50*/  MOV R160, R30 ;  /* 0x0000001e00a07202 */ /* 0x000fe20000000f00 */
[C---:B------:R-:W-:Y:S02]  /*bd60*/  FMUL.FTZ R51, R2.reuse, R139 ;  /* 0x0000008b02337220 */ /* 0x040fe40000410000 */
[----:B------:R-:W1:Y:S01]  /*bd70*/  LDSM.16.MT88.4 R136, [R218] ;  /* 0x00000000da88783b */ /* 0x000e620000004200 */
[C---:B------:R-:W-:Y:S01]  /*bd80*/  FMUL.FTZ R22, R2.reuse, R166 ;  /* 0x000000a602167220 */ /* 0x040fe20000410000 */
[----:B------:R-:W-:Y:S01]  /*bd90*/  MUFU.EX2 R133, R196 ;  /* 0x000000c400857308 */ /* 0x000fe20000000800 */
[C---:B------:R-:W-:Y:S01]  /*bda0*/  FMUL.FTZ R6, R2.reuse, R182 ;  /* 0x000000b602067220 */ /* 0x040fe20000410000 */
[----:B------:R-:W-:Y:S01]  /*bdb0*/  MOV R182, R173 ;  /* 0x000000ad00b67202 */ /* 0x000fe20000000f00 */
[----:B------:R-:W-:Y:S01]  /*bdc0*/  FMUL.FTZ R7, R2, R183 ;  /* 0x000000b702077220 */ /* 0x000fe20000410000 */
[----:B---3--:R-:W-:Y:S01]  /*bdd0*/  F2FP.BF16.PACK_AB R185, R172, R187 ;  /* 0x000000bbacb9723e */ /* 0x008fe200000010ff */
        /* <DEDUP_REMOVED lines=8> */
[----:B------:R-:W-:Y:S01]  /*be60*/  FMUL.FTZ R26, R2, R162 ;  /* 0x000000a2021a7220 */ /* 0x000fe20000410000 */
[----:B------:R-:W-:Y:S01]  /*be70*/  MUFU.EX2 R134, R193 ;  /* 0x000000c100867308 */ /* 0x000fe20000000800 */
[----:B------:R-:W-:Y:S01]  /*be80*/  FMUL.FTZ R28, R0, R156 ;  /* 0x0000009c001c7220 */ /* 0x000fe20000410000 */
[----:B------:R-:W-:Y:S01]  /*be90*/  MOV R156, R27 ;  /* 0x0000001b009c7202 */ /* 0x000fe20000000f00 */
[C---:B------:R-:W-:Y:S02]  /*bea0*/  FMUL.FTZ R27, R2.reuse, R163 ;  /* 0x000000a3021b7220 */ /* 0x040fe40000410000 */
[C---:B------:R-:W-:Y:S02]  /*beb0*/  FMUL.FTZ R30, R2.reuse, R158 ;  /* 0x0000009e021e7220 */ /* 0x040fe40000410000 */
[----:B------:R-:W-:Y:S02]  /*bec0*/  FMUL.FTZ R31, R2, R159 ;  /* 0x0000009f021f7220 */ /* 0x000fe40000410000 */
        /* <DEDUP_REMOVED lines=15> */
[C---:B------:R-:W-:Y:S02]  /*bfc0*/  FMUL.FTZ R44, R0.reuse, R140 ;  /* 0x0000008c002c7220 */ /* 0x040fe40000410000 */
[----:B------:R-:W-:Y:S02]  /*bfd0*/  FMUL.FTZ R45, R0, R141 ;  /* 0x0000008d002d7220 */ /* 0x000fe40000410000 */
[C---:B------:R-:W-:Y:S02]  /*bfe0*/  FMUL.FTZ R46, R2.reuse, R142 ;  /* 0x0000008e022e7220 */ /* 0x040fe40000410000 */
[----:B------:R-:W-:Y:S01]  /*bff0*/  FMUL.FTZ R47, R2, R143 ;  /* 0x0000008f022f7220 */ /* 0x000fe20000410000 */
[----:B------:R-:W-:Y:S01]  /*c000*/  MUFU.EX2 R144, R194 ;  /* 0x000000c200907308 */ /* 0x000fe20000000800 */
[C---:B------:R-:W-:Y:S01]  /*c010*/  FMUL.FTZ R52, R0.reuse, R52 ;  /* 0x0000003400347220 */ /* 0x040fe20000410000 */
[----:B------:R-:W-:Y:S01]  /*c020*/  LDSM.16.MT88.4 R140, [R218+0x800] ;  /* 0x00080000da8c783b */ /* 0x000fe20000004200 */
        /* <DEDUP_REMOVED lines=19> */
[----:B---3--:R-:W-:Y:S01]  /*c160*/  MOV R202, R166 ;  /* 0x000000a600ca7202 */ /* 0x008fe20000000f00 */
        /* <DEDUP_REMOVED lines=24> */
[----:B---3--:R-:W-:Y:S01]  /*c2f0*/  LDSM.16.MT88.4 R176, [R218+0x2800] ;  /* 0x00280000dab0783b */ /* 0x008fe20000004200 */
        /* <DEDUP_REMOVED lines=44> */
[----:B------:R-:W-:Y:S02]  /*c5c0*/  FADD.FTZ R0, R133, R188 ;  /* 0x000000bc85007221 */ /* 0x000fe40000010000 */
[----:B------:R-:W-:Y:S01]  /*c5d0*/  MUFU.EX2 R188, R181 ;  /* 0x000000b500bc7308 */ /* 0x000fe20000000800 */
[----:B--2---:R-:W-:Y:S01]  /*c5e0*/  FFMA.FTZ R164, R2, R164, R187 ;  /* 0x000000a402a47223 */ /* 0x004fe200000100bb */
[----:B------:R-:W-:Y:S08]  /*c5f0*/  F2FP.BF16.PACK_AB R187, R166, R165 ;  /* 0x000000a5a6bb723e */ /* 0x000ff000000010ff */
[----:B------:R-:W2:Y:S01]  /*c600*/  MUFU.EX2 R2, R195 ;  /* 0x000000c300027308 */ /* 0x000ea20000000800 */
[C---:B-1----:R-:W-:Y:S09]  /*c610*/  HMMA.16816.F32.BF16 R4, R184.reuse, R136, R4 ;  /* 0x00000088b804723c */ /* 0x042ff20000041804 */
[----:B------:R-:W1:Y:S01]  /*c620*/  MUFU.EX2 R195, R192 ;  /* 0x000000c000c37308 */ /* 0x000e620000000800 */
[C---:B------:R-:W-:Y:S01]  /*c630*/  HMMA.16816.F32.BF16 R8, R184.reuse, R138, R8 ;  /* 0x0000008ab808723c */ /* 0x040fe20000041808 */
[----:B------:R-:W3:Y:S08]  /*c640*/  LDSM.16.MT88.4 R136, [R219] ;  /* 0x00000000db88783b */ /* 0x000ef00000004200 */
[----:B------:R-:W-:Y:S03]  /*c650*/  MUFU.EX2 R192, R215 ;  /* 0x000000d700c07308 */ /* 0x000fe60000000800 */
[----:B--2---:R-:W-:Y:S04]  /*c660*/  FADD.FTZ R0, R2, R0 ;  /* 0x0000000002007221 */ /* 0x004fe80000010000 */
[----:B------:R-:W-:Y:S04]  /*c670*/  FADD.FTZ R0, R144, R0 ;  /* 0x0000000090007221 */ /* 0x000fe80000010000 */
[----:B------:R-:W-:Y:S01]  /*c680*/  FADD.FTZ R0, R134, R0 ;  /* 0x0000000086007221 */ /* 0x000fe20000010000 */
[C---:B---3--:R-:W-:Y:S08]  /*c690*/  HMMA.16816.F32.BF16 R12, R184.reuse, R136, R12 ;  /* 0x00000088b80c723c */ /* 0x048ff0000004180c */
[C---:B------:R-:W-:Y:S01]  /*c6a0*/  HMMA.16816.F32.BF16 R16, R184.reuse, R138, R16 ;  /* 0x0000008ab810723c */ /* 0x040fe20000041810 */
[----:B------:R-:W2:Y:S07]  /*c6b0*/  LDSM.16.MT88.4 R136, [R221] ;  /* 0x00000000dd88783b */ /* 0x000eae0000004200 */
[C---:B--2---:R-:W-:Y:S08]  /*c6c0*/  HMMA.16816.F32.BF16 R20, R184.reuse, R136, R20 ;  /* 0x00000088b814723c */ /* 0x044ff00000041814 */
[C---:B------:R-:W-:Y:S01]  /*c6d0*/  HMMA.16816.F32.BF16 R24, R184.reuse, R138, R24 ;  /* 0x0000008ab818723c */ /* 0x040fe20000041818 */
[----:B------:R-:W2:Y:S07]  /*c6e0*/  LDSM.16.MT88.4 R136, [R220] ;  /* 0x00000000dc88783b */ /* 0x000eae0000004200 */
        /* <DEDUP_REMOVED lines=38> */
[----:B------:R-:W-:Y:S01]  /*c950*/  HMMA.16816.F32.BF16 R128, R184, R138, R128 ;  /* 0x0000008ab880723c */ /* 0x000fe20000041880 */
[----:B------:R2:W3:Y:S03]  /*c960*/  MUFU.EX2 R133, R204 ;  /* 0x000000cc00857308 */ /* 0x0004e60000000800 */
[----:B------:R-:W-:Y:S03]  /*c970*/  F2FP.BF16.PACK_AB R137, R173, R167 ;  /* 0x000000a7ad89723e */ /* 0x000fe600000010ff */
[----:B------:R-:W-:Y:S02]  /*c980*/  F2FP.BF16.PACK_AB R138, R134, R144 ;  /* 0x00000090868a723e */ /* 0x000fe400000010ff */
[----:B------:R-:W4:Y:S02]  /*c990*/  LDSM.16.MT88.4 R144, [R219+0x800] ;  /* 0x00080000db90783b */ /* 0x000f240000004200 */
[----:B------:R-:W5:Y:S01]  /*c9a0*/  MUFU.EX2 R2, R203 ;  /* 0x000000cb00027308 */ /* 0x000f620000000800 */
[----:B-1----:R-:W-:Y:S02]  /*c9b0*/  F2FP.BF16.PACK_AB R139, R195, R196 ;  /* 0x000000c4c38b723e */ /* 0x002fe400000010ff */
[----:B------:R-:W-:Y:S05]  /*c9c0*/  F2FP.BF16.PACK_AB R185, R189, R190 ;  /* 0x000000bebdb9723e */ /* 0x000fea00000010ff */
[C---:B------:R-:W-:Y:S02]  /*c9d0*/  HMMA.16816.F32.BF16 R4, R136.reuse, R140, R4 ;  /* 0x0000008c8804723c */ /* 0x040fe40000041804 */
[----:B------:R-:W-:Y:S03]  /*c9e0*/  MUFU.EX2 R186, R168 ;  /* 0x000000a800ba7308 */ /* 0x000fe60000000800 */
[----:B--2---:R-:W-:Y:S01]  /*c9f0*/  MOV R204, R173 ;  /* 0x000000ad00cc7202 */ /* 0x004fe20000000f00 */
[----:B---3--:R-:W-:Y:S02]  /*ca00*/  FADD.FTZ R0, R133, R0 ;  /* 0x0000000085007221 */ /* 0x008fe40000010000 */
[C---:B------:R-:W-:Y:S01]  /*ca10*/  HMMA.16816.F32.BF16 R8, R136.reuse, R142, R8 ;  /* 0x0000008e8808723c */ /* 0x040fe20000041808 */
[----:B------:R-:W1:Y:S03]  /*ca20*/  LDSM.16.MT88.4 R140, [R221+0x800] ;  /* 0x00080000dd8c783b */ /* 0x000e660000004200 */
[----:B------:R-:W-:Y:S01]  /*ca30*/  MUFU.EX2 R184, R160 ;  /* 0x000000a000b87308 */ /* 0x000fe20000000800 */
[----:B-----5:R-:W-:Y:S01]  /*ca40*/  FADD.FTZ R0, R2, R0 ;  /* 0x0000000002007221 */ /* 0x020fe20000010000 */
[----:B------:R-:W-:Y:S03]  /*ca50*/  MOV R203, R167 ;  /* 0x000000a700cb7202 */ /* 0x000fe60000000f00 */
[----:B------:R-:W-:Y:S05]  /*ca60*/  FADD.FTZ R0, R148, R0 ;  /* 0x0000000094007221 */ /* 0x000fea0000010000 */
[----:B------:R-:W2:Y:S01]  /*ca70*/  MUFU.EX2 R134, R201 ;  /* 0x000000c900867308 */ /* 0x000ea20000000800 */
[C---:B----4-:R-:W-:Y:S08]  /*ca80*/  HMMA.16816.F32.BF16 R12, R136.reuse, R144, R12 ;  /* 0x00000090880c723c */ /* 0x050ff0000004180c */
[C---:B------:R-:W-:Y:S01]  /*ca90*/  HMMA.16816.F32.BF16 R16, R136.reuse, R146, R16 ;  /* 0x000000928810723c */ /* 0x040fe20000041810 */
[----:B------:R-:W3:Y:S03]  /*caa0*/  LDSM.16.MT88.4 R144, [R220+0x800] ;  /* 0x00080000dc90783b */ /* 0x000ee60000004200 */
[C---:B--2---:R-:W-:Y:S04]  /*cab0*/  FADD.FTZ R0, R134.reuse, R0 ;  /* 0x0000000086007221 */ /* 0x044fe80000010000 */
        /* <DEDUP_REMOVED lines=58> */
[----:B------:R-:W-:Y:S04]  /*ce60*/  FADD.FTZ R0, R2, R0 ;  /* 0x0000000002007221 */ /* 0x000fe80000010000 */
[C---:B------:R-:W-:Y:S01]  /*ce70*/  HMMA.16816.F32.BF16 R24, R136.reuse, R150, R24 ;  /* 0x000000968818723c */ /* 0x040fe20000041818 */
[----:B------:R-:W1:Y:S03]  /*ce80*/  LDSM.16.MT88.4 R148, [R219+0x4000] ;  /* 0x00400000db94783b */ /* 0x000e660000004200 */
[----:B------:R-:W-:Y:S04]  /*ce90*/  FADD.FTZ R0, R152, R0 ;  /* 0x0000000098007221 */ /* 0x000fe80000010000 */
[C---:B----4-:R-:W-:Y:S04]  /*cea0*/  HMMA.16816.F32.BF16 R28, R136.reuse, R140, R28 ;  /* 0x0000008c881c723c */ /* 0x050fe8000004181c */
[C---:B------:R-:W-:Y:S04]  /*ceb0*/  FADD.FTZ R0, R134.reuse, R0 ;  /* 0x0000000086007221 */ /* 0x040fe80000010000 */
        /* <DEDUP_REMOVED lines=39> */
[----:B------:R-:W-:Y:S01]  /*d130*/  F2FP.BF16.PACK_AB R136, R2, R133 ;  /* 0x000000850288723e */ /* 0x000fe200000010ff */
[----:B------:R-:W4:Y:S01]  /*d140*/  LDSM.16.MT88.4 R152, [R220+0x1800] ;  /* 0x00180000dc98783b */ /* 0x000f220000004200 */
[----:B------:R-:W-:Y:S01]  /*d150*/  MUFU.EX2 R2, R157 ;  /* 0x0000009d00027308 */ /* 0x000fe20000000800 */
[----:B------:R-:W-:Y:S02]  /*d160*/  F2FP.BF16.PACK_AB R137, R205, R206 ;  /* 0x000000cecd89723e */ /* 0x000fe400000010ff */
[----:B------:R-:W-:Y:S07]  /*d170*/  F2FP.BF16.PACK_AB R139, R208, R207 ;  /* 0x000000cfd08b723e */ /* 0x000fee00000010ff */
[C---:B--2---:R-:W-:Y:S01]  /*d180*/  HMMA.16816.F32.BF16 R4, R136.reuse, R144, R4 ;  /* 0x000000908804723c */ /* 0x044fe20000041804 */
[----:B------:R-:W2:Y:S07]  /*d190*/  MUFU.EX2 R133, R182 ;  /* 0x000000b600857308 */ /* 0x000eae0000000800 */
[C---:B------:R-:W-:Y:S01]  /*d1a0*/  HMMA.16816.F32.BF16 R8, R136.reuse, R146, R8 ;  /* 0x000000928808723c */ /* 0x040fe20000041808 */
[----:B------:R-:W5:Y:S02]  /*d1b0*/  LDSM.16.MT88.4 R144, [R218+0x4800] ;  /* 0x00480000da90783b */ /* 0x000f640000004200 */
[----:B------:R-:W4:Y:S05]  /*d1c0*/  MUFU.EX2 R134, R252 ;  /* 0x000000fc00867308 */ /* 0x000f2a0000000800 */
[C---:B-1----:R-:W-:Y:S08]  /*d1d0*/  HMMA.16816.F32.BF16 R12, R136.reuse, R148, R12 ;  /* 0x00000094880c723c */ /* 0x042ff0000004180c */
[C---:B------:R-:W-:Y:S01]  /*d1e0*/  HMMA.16816.F32.BF16 R16, R136.reuse, R150, R16 ;  /* 0x000000968810723c */ /* 0x040fe20000041810 */
[----:B------:R-:W1:Y:S03]  /*d1f0*/  LDSM.16.MT88.4 R148, [R219+0x4800] ;  /* 0x00480000db94783b */ /* 0x000e660000004200 */
[----:B--2---:R-:W-:Y:S04]  /*d200*/  FADD.FTZ R0, R133, R0 ;  /* 0x0000000085007221 */ /* 0x004fe80000010000 */
[C---:B---3--:R-:W-:Y:S04]  /*d210*/  HMMA.16816.F32.BF16 R20, R136.reuse, R140, R20 ;  /* 0x0000008c8814723c */ /* 0x048fe80000041814 */
[----:B------:R-:W-:Y:S04]  /*d220*/  FADD.FTZ R0, R2, R0 ;  /* 0x0000000002007221 */ /* 0x000fe80000010000 */
[C---:B------:R-:W-:Y:S01]  /*d230*/  HMMA.16816.F32.BF16 R24, R136.reuse, R142, R24 ;  /* 0x0000008e8818723c */ /* 0x040fe20000041818 */
[----:B------:R-:W2:Y:S03]  /*d240*/  LDSM.16.MT88.4 R140, [R221+0x4800] ;  /* 0x00480000dd8c783b */ /* 0x000ea60000004200 */
[----:B------:R-:W-:Y:S04]  /*d250*/  FADD.FTZ R0, R156, R0 ;  /* 0x000000009c007221 */ /* 0x000fe80000010000 */
[C---:B----4-:R-:W-:Y:S04]  /*d260*/  HMMA.16816.F32.BF16 R28, R136.reuse, R152, R28 ;  /* 0x00000098881c723c */ /* 0x050fe8000004181c */
[----:B------:R-:W-:Y:S04]  /*d270*/  FADD.FTZ R0, R134, R0 ;  /* 0x0000000086007221 */ /* 0x000fe80000010000 */
[C---:B------:R-:W-:Y:S01]  /*d280*/  HMMA.16816.F32.BF16 R32, R136.reuse, R154, R32 ;  /* 0x0000009a8820723c */ /* 0x040fe20000041820 */
[----:B------:R-:W-:Y:S07]  /*d290*/  LDSM.16.MT88.4 R152, [R218+0x7800] ;  /* 0x00780000da98783b */ /* 0x000fee0000004200 */
[C---:B-----5:R-:W-:Y:S08]  /*d2a0*/  HMMA.16816.F32.BF16 R36, R136.reuse, R144, R36 ;  /* 0x000000908824723c */ /* 0x060ff00000041824 */
        /* <DEDUP_REMOVED lines=16> */
[----:B------:R-:W-:Y:S07]  /*d3b0*/  LDSM.16.MT88.4 R148, [R221+0xa800] ;  /* 0x00a80000dd94783b */ /* 0x000fee0000004200 */
        /* <DEDUP_REMOVED lines=15> */
[C---:B--2---:R-:W-:Y:S08]  /*d4b0*/  HMMA.16816.F32.BF16 R124, R136.reuse, R144, R124 ;  /* 0x00000090887c723c */ /* 0x044ff0000004187c */
[----:B------:R-:W-:Y:S01]  /*d4c0*/  HMMA.16816.F32.BF16 R128, R136, R146, R128 ;  /* 0x000000928880723c */ /* 0x000fe20000041880 */
[----:B------:R-:W2:Y:S06]  /*d4d0*/  LDSM.16.MT88.4 R144, [R220+0x2000] ;  /* 0x00200000dc90783b */ /* 0x000eac0000004200 */
[----:B------:R-:W-:Y:S02]  /*d4e0*/  F2FP.BF16.PACK_AB R136, R2, R133 ;  /* 0x000000850288723e */ /* 0x000fe400000010ff */
[----:B------:R-:W-:Y:S01]  /*d4f0*/  F2FP.BF16.PACK_AB R138, R134, R156 ;  /* 0x0000009c868a723e */ /* 0x000fe200000010ff */
[----:B------:R4:W-:Y:S01]  /*d500*/  MUFU.EX2 R133, R169 ;  /* 0x000000a900857308 */ /* 0x0009e20000000800 */
[----:B------:R-:W-:Y:S01]  /*d510*/  LDSM.16.MT88.4 R156, [R219+0x5000] ;  /* 0x00500000db9c783b */ /* 0x000fe20000004200 */
[----:B------:R-:W-:Y:S02]  /*d520*/  F2FP.BF16.PACK_AB R137, R193, R194 ;  /* 0x000000c2c189723e */ /* 0x000fe400000010ff */
[----:B------:R-:W-:Y:S06]  /*d530*/  F2FP.BF16.PACK_AB R139, R191, R192 ;  /* 0x000000c0bf8b723e */ /* 0x000fec00000010ff */
[----:B------:R-:W5:Y:S01]  /*d540*/  MUFU.EX2 R2, R161 ;  /* 0x000000a100027308 */ /* 0x000f620000000800 */
[C---:B-1----:R-:W-:Y:S08]  /*d550*/  HMMA.16816.F32.BF16 R4, R136.reuse, R140, R4 ;  /* 0x0000008c8804723c */ /* 0x042ff00000041804 */
[C---:B------:R-:W-:Y:S01]  /*d560*/  HMMA.16816.F32.BF16 R8, R136.reuse, R142, R8 ;  /* 0x0000008e8808723c */ /* 0x040fe20000041808 */
[----:B------:R-:W1:Y:S01]  /*d570*/  LDSM.16.MT88.4 R140, [R218+0x5000] ;  /* 0x00500000da8c783b */ /* 0x000e620000004200 */
[----:B------:R-:W2:Y:S06]  /*d580*/  MUFU.EX2 R134, R180 ;  /* 0x000000b400867308 */ /* 0x000eac0000000800 */
[C---:B------:R-:W-:Y:S01]  /*d590*/  HMMA.16816.F32.BF16 R12, R136.reuse, R152, R12 ;  /* 0x00000098880c723c */ /* 0x040fe2000004180c */
[----:B----4-:R-:W-:Y:S03]  /*d5a0*/  LDSM.16.MT88.4 R168, [R219+0x2800] ;  /* 0x00280000dba8783b */ /* 0x010fe60000004200 */
[----:B-----5:R-:W-:Y:S04]  /*d5b0*/  FADD.FTZ R0, R2, R0 ;  /* 0x0000000002007221 */ /* 0x020fe80000010000 */
[C---:B------:R-:W-:Y:S01]  /*d5c0*/  HMMA.16816.F32.BF16 R16, R136.reuse, R154, R16 ;  /* 0x0000009a8810723c */ /* 0x040fe20000041810 */
[----:B------:R-:W4:Y:S03]  /*d5d0*/  LDSM.16.MT88.4 R152, [R221+0x5000] ;  /* 0x00500000dd98783b */ /* 0x000f260000004200 */
[C---:B------:R-:W-:Y:S01]  /*d5e0*/  FADD.FTZ R0, R184.reuse, R0 ;  /* 0x00000000b8007221 */ /* 0x040fe20000010000 */
[----:B------:R-:W-:Y:S01]  /*d5f0*/  F2FP.BF16.PACK_AB R184, R184, R2 ;  /* 0x00000002b8b8723e */ /* 0x000fe200000010ff */
[----:B------:R-:W-:Y:S02]  /*d600*/  FADD.FTZ R2, R172, R164 ;  /* 0x000000a4ac027221 */ /* 0x000fe40000010000 */
[C---:B---3--:R-:W-:Y:S01]  /*d610*/  HMMA.16816.F32.BF16 R20, R136.reuse, R148, R20 ;  /* 0x000000948814723c */ /* 0x048fe20000041814 */
[----:B------:R-:W-:Y:S03]  /*d620*/  LDSM.16.MT88.4 R160, [R221+0x2800] ;  /* 0x00280000dda0783b */ /* 0x000fe60000004200 */
[----:B------:R-:W-:Y:S01]  /*d630*/  FADD.FTZ R0, R133, R0 ;  /* 0x0000000085007221 */ /* 0x000fe20000010000 */
[----:B--2---:R-:W-:Y:S03]  /*d640*/  F2FP.BF16.PACK_AB R187, R134, R188 ;  /* 0x000000bc86bb723e */ /* 0x004fe600000010ff */
[C---:B------:R-:W-:Y:S01]  /*d650*/  HMMA.16816.F32.BF16 R24, R136.reuse, R150, R24 ;  /* 0x000000968818723c */ /* 0x040fe20000041818 */
[----:B------:R-:W2:Y:S03]  /*d660*/  LDSM.16.MT88.4 R148, [R220+0x5000] ;  /* 0x00500000dc94783b */ /* 0x000ea60000004200 */
[C---:B------:R-:W-:Y:S01]  /*d670*/  FADD.FTZ R0, R186.reuse, R0 ;  /* 0x00000000ba007221 */ /* 0x040fe20000010000 */
[----:B------:R-:W-:Y:S02]  /*d680*/  F2FP.BF16.PACK_AB R186, R186, R133 ;  /* 0x00000085baba723e */ /* 0x000fe400000010ff */
[----:B------:R-:W-:Y:S01]  /*d690*/  MOV R133, R132 ;  /* 0x0000008400857202 */ /* 0x000fe20000000f00 */
[C---:B------:R-:W-:Y:S01]  /*d6a0*/  HMMA.16816.F32.BF16 R28, R136.reuse, R144, R28 ;  /* 0x00000090881c723c */ /* 0x040fe2000004181c */
[----:B------:R3:W-:Y:S07]  /*d6b0*/  STL [R1+0x1c], R0 ;  /* 0x00001c0001007387 */ /* 0x0007ee0000100800 */
[C---:B------:R-:W-:Y:S01]  /*d6c0*/  HMMA.16816.F32.BF16 R32, R136.reuse, R146, R32 ;  /* 0x000000928820723c */ /* 0x040fe20000041820 */
[----:B------:R-:W-:Y:S07]  /*d6d0*/  LDSM.16.MT88.4 R144, [R219+0x8000] ;  /* 0x00800000db90783b */ /* 0x000fee0000004200 */
[C---:B-1----:R-:W-:Y:S08]  /*d6e0*/  HMMA.16816.F32.BF16 R36, R136.reuse, R140, R36 ;  /* 0x0000008c8824723c */ /* 0x042ff00000041824 */
[C---:B------:R-:W-:Y:S01]  /*d6f0*/  HMMA.16816.F32.BF16 R40, R136.reuse, R142, R40 ;  /* 0x0000008e8828723c */ /* 0x040fe20000041828 */
[----:B------:R-:W1:Y:S03]  /*d700*/  LDSM.16.MT88.4 R140, [R218+0x8000] ;  /* 0x00800000da8c783b */ /* 0x000e660000004200 */
[----:B---3--:R-:W-:Y:S04]  /*d710*/  FADD.FTZ R0, R165, R2 ;  /* 0x00000002a5007221 */ /* 0x008fe80000010000 */
[C---:B------:R-:W-:Y:S04]  /*d720*/  HMMA.16816.F32.BF16 R44, R136.reuse, R156, R44 ;  /* 0x0000009c882c723c */ /* 0x040fe8000004182c */
[----:B------:R-:W-:Y:S04]  /*d730*/  FADD.FTZ R0, R202, R0 ;  /* 0x00000000ca007221 */ /* 0x000fe80000010000 */
[C---:B------:R-:W-:Y:S01]  /*d740*/  HMMA.16816.F32.BF16 R48, R136.reuse, R158, R48 ;  /* 0x0000009e8830723c */ /* 0x040fe20000041830 */
[----:B------:R-:W3:Y:S03]  /*d750*/  LDSM.16.MT88.4 R156, [R221+0x8000] ;  /* 0x00800000dd9c783b */ /* 0x000ee60000004200 */
[----:B------:R-:W-:Y:S04]  /*d760*/  FADD.FTZ R0, R203, R0 ;  /* 0x00000000cb007221 */ /* 0x000fe80000010000 */
        /* <DEDUP_REMOVED lines=8> */
[----:B------:R-:W-:Y:S03]  /*d7f0*/  LDSM.16.MT88.4 R148, [R221+0xb000] ;  /* 0x00b00000dd94783b */ /* 0x000fe60000004200 */
[----:B------:R-:W-:Y:S04]  /*d800*/  FADD.FTZ R0, R198, R0 ;  /* 0x00000000c6007221 */ /* 0x000fe80000010000 */
        /* <DEDUP_REMOVED lines=8> */
[----:B------:R-:W2:Y:S03]  /*d890*/  LDSM.16.MT88.4 R144, [R219+0xb000] ;  /* 0x00b00000db90783b */ /* 0x000ea60000004200 */
[----:B------:R-:W-:Y:S04]  /*d8a0*/  FADD.FTZ R0, R206, R0 ;  /* 0x00000000ce007221 */ /* 0x000fe80000010000 */
[C---:B---3--:R-:W-:Y:S04]  /*d8b0*/  HMMA.16816.F32.BF16 R84, R136.reuse, R156, R84 ;  /* 0x0000009c8854723c */ /* 0x048fe80000041854 */
        /* <DEDUP_REMOVED lines=15> */
[C---:B------:R-:W-:Y:S01]  /*d9b0*/  HMMA.16816.F32.BF16 R112, R136.reuse, R146, R112 ;  /* 0x000000928870723c */ /* 0x040fe20000041870 */
[----:B------:R-:W1:Y:S03]  /*d9c0*/  LDSM.16.MT88.4 R144, [R218+0x5800] ;  /* 0x00580000da90783b */ /* 0x000e660000004200 */
[----:B------:R-:W-:Y:S04]  /*d9d0*/  FADD.FTZ R0, R190, R0 ;  /* 0x00000000be007221 */ /* 0x000fe80000010000 */
[C---:B------:R-:W-:Y:S04]  /*d9e0*/  HMMA.16816.F32.BF16 R116, R136.reuse, R148, R116 ;  /* 0x000000948874723c */ /* 0x040fe80000041874 */
[----:B------:R-:W-:Y:S04]  /*d9f0*/  FADD.FTZ R0, R189, R0 ;  /* 0x00000000bd007221 */ /* 0x000fe80000010000 */
[C---:B------:R-:W-:Y:S04]  /*da00*/  HMMA.16816.F32.BF16 R120, R136.reuse, R150, R120 ;  /* 0x000000968878723c */ /* 0x040fe80000041878 */
[----:B------:R-:W-:Y:S04]  /*da10*/  FADD.FTZ R0, R188, R0 ;  /* 0x00000000bc007221 */ /* 0x000fe80000010000 */
[C---:B---3--:R-:W-:Y:S04]  /*da20*/  HMMA.16816.F32.BF16 R124, R136.reuse, R156, R124 ;  /* 0x0000009c887c723c */ /* 0x048fe8000004187c */
[----:B------:R-:W-:Y:S01]  /*da30*/  FADD.FTZ R0, R134, R0 ;  /* 0x0000000086007221 */ /* 0x000fe20000010000 */
[-C--:B------:R-:W-:Y:S03]  /*da40*/  MOV R134, R3.reuse ;  /* 0x0000000300867202 */ /* 0x080fe60000000f00 */
[----:B------:R-:W-:Y:S01]  /*da50*/  HMMA.16816.F32.BF16 R128, R136, R158, R128 ;  /* 0x0000009e8880723c */ /* 0x000fe20000041880 */
[----:B------:R-:W2:Y:S07]  /*da60*/  LDSM.16.MT88.4 R136, [R219+0x5800] ;  /* 0x00580000db88783b */ /* 0x000eae0000004200 */
[C---:B------:R-:W-:Y:S01]  /*da70*/  HMMA.16816.F32.BF16 R180, R184.reuse, R176, R4 ;  /* 0x000000b0b8b4723c */ /* 0x040fe20000041804 */
[----:B------:R-:W3:Y:S07]  /*da80*/  LDSM.16.MT88.4 R4, [R221+0x5800] ;  /* 0x00580000dd04783b */ /* 0x000eee0000004200 */
[C---:B------:R-:W-:Y:S01]  /*da90*/  HMMA.16816.F32.BF16 R176, R184.reuse, R178, R8 ;  /* 0x000000b2b8b0723c */ /* 0x040fe20000041808 */
[----:B------:R-:W5:Y:S07]  /*daa0*/  LDSM.16.MT88.4 R8, [R220+0x5800] ;  /* 0x00580000dc08783b */ /* 0x000f6e0000004200 */
[C---:B------:R-:W-:Y:S01]  /*dab0*/  HMMA.16816.F32.BF16 R172, R184.reuse, R168, R12 ;  /* 0x000000a8b8ac723c */ /* 0x040fe2000004180c */
[----:B------:R-:W1:Y:S07]  /*dac0*/  LDSM.16.MT88.4 R12, [R218+0x8800] ;  /* 0x00880000da0c783b */ /* 0x000e6e0000004200 */
[C---:B------:R-:W-:Y:S01]  /*dad0*/  HMMA.16816.F32.BF16 R168, R184.reuse, R170, R16 ;  /* 0x000000aab8a8723c */ /* 0x040fe20000041810 */
[----:B------:R-:W2:Y:S07]  /*dae0*/  LDSM.16.MT88.4 R16, [R219+0x8800] ;  /* 0x00880000db10783b */ /* 0x000eae0000004200 */
[C---:B------:R-:W-:Y:S01]  /*daf0*/  HMMA.16816.F32.BF16 R164, R184.reuse, R160, R20 ;  /* 0x000000a0b8a4723c */ /* 0x040fe20000041814 */
[----:B------:R-:W2:Y:S07]  /*db00*/  LDSM.16.MT88.4 R20, [R221+0x8800] ;  /* 0x00880000dd14783b */ /* 0x000eae0000004200 */
[C---:B------:R-:W-:Y:S01]  /*db10*/  HMMA.16816.F32.BF16 R160, R184.reuse, R162, R24 ;  /* 0x000000a2b8a0723c */ /* 0x040fe20000041818 */
[----:B------:R-:W3:Y:S07]  /*db20*/  LDSM.16.MT88.4 R24, [R220+0x8800] ;  /* 0x00880000dc18783b */ /* 0x000eee0000004200 */
[C---:B----4-:R-:W-:Y:S08]  /*db30*/  HMMA.16816.F32.BF16 R156, R184.reuse, R152, R28 ;  /* 0x00000098b89c723c */ /* 0x050ff0000004181c */
[C---:B------:R-:W-:Y:S08]  /*db40*/  HMMA.16816.F32.BF16 R152, R184.reuse, R154, R32 ;  /* 0x0000009ab898723c */ /* 0x040ff00000041820 */
[C---:B-1----:R-:W-:Y:S08]  /*db50*/  HMMA.16816.F32.BF16 R148, R184.reuse, R144, R36 ;  /* 0x00000090b894723c */ /* 0x042ff00000041824 */
[C---:B------:R-:W-:Y:S08]  /*db60*/  HMMA.16816.F32.BF16 R144, R184.reuse, R146, R40 ;  /* 0x00000092b890723c */ /* 0x040ff00000041828 */
[C---:B--2---:R-:W-:Y:S08]  /*db70*/  HMMA.16816.F32.BF16 R140, R184.reuse, R136, R44 ;  /* 0x00000088b88c723c */ /* 0x044ff0000004182c */
[C---:B------:R-:W-:Y:S08]  /*db80*/  HMMA.16816.F32.BF16 R136, R184.reuse, R138, R48 ;  /* 0x0000008ab888723c */ /* 0x040ff00000041830 */
[C---:B---3--:R-:W-:Y:S08]  /*db90*/  HMMA.16816.F32.BF16 R52, R184.reuse, R4, R52 ;  /* 0x00000004b834723c */ /* 0x048ff00000041834 */
[C---:B------:R-:W-:Y:S01]  /*dba0*/  HMMA.16816.F32.BF16 R56, R184.reuse, R6, R56 ;  /* 0x00000006b838723c */ /* 0x040fe20000041838 */
[----:B------:R-:W1:Y:S07]  /*dbb0*/  LDSM.16.MT88.4 R4, [R218+0xb800] ;  /* 0x00b80000da04783b */ /* 0x000e6e0000004200 */
[C---:B-----5:R-:W-:Y:S08]  /*dbc0*/  HMMA.16816.F32.BF16 R60, R184.reuse, R8, R60 ;  /* 0x00000008b83c723c */ /* 0x060ff0000004183c */
[C---:B------:R-:W-:Y:S01]  /*dbd0*/  HMMA.16816.F32.BF16 R64, R184.reuse, R10, R64 ;  /* 0x0000000ab840723c */ /* 0x040fe20000041840 */
[----:B------:R-:W2:Y:S07]  /*dbe0*/  LDSM.16.MT88.4 R8, [R219+0xb800] ;  /* 0x00b80000db08783b */ /* 0x000eae0000004200 */
[C---:B------:R-:W-:Y:S08]  /*dbf0*/  HMMA.16816.F32.BF16 R68, R184.reuse, R12, R68 ;  /* 0x0000000cb844723c */ /* 0x040ff00000041844 */
[C---:B------:R-:W-:Y:S01]  /*dc00*/  HMMA.16816.F32.BF16 R72, R184.reuse, R14, R72 ;  /* 0x0000000eb848723c */ /* 0x040fe20000041848 */
[----:B------:R-:W3:Y:S07]  /*dc10*/  LDSM.16.MT88.4 R12, [R221+0xb800] ;  /* 0x00b80000dd0c783b */ /* 0x000eee0000004200 */
[C---:B------:R-:W-:Y:S01]  /*dc20*/  HMMA.16816.F32.BF16 R76, R184.reuse, R16, R76 ;  /* 0x00000010b84c723c */ /* 0x040fe2000004184c */
[----:B------:R-:W4:Y:S04]  /*dc30*/  LDL R16, [R1+0x38] ;  /* 0x0000380001107983 */ /* 0x000f280000100800 */
[----:B------:R-:W5:Y:S03]  /*dc40*/  LDL.LU R2, [R1+0x18] ;  /* 0x0000180001027983 */ /* 0x000f660000300800 */
[C---:B------:R-:W-:Y:S01]  /*dc50*/  HMMA.16816.F32.BF16 R80, R184.reuse, R18, R80 ;  /* 0x00000012b850723c */ /* 0x040fe20000041850 */
[----:B------:R-:W-:Y:S07]  /*dc60*/  STL [R1+0x2c], R0 ;  /* 0x00002c0001007387 */ /* 0x000fee0000100800 */
[C---:B------:R-:W-:Y:S08]  /*dc70*/  HMMA.16816.F32.BF16 R84, R184.reuse, R20, R84 ;  /* 0x00000014b854723c */ /* 0x040ff00000041854 */
[C---:B------:R-:W-:Y:S08]  /*dc80*/  HMMA.16816.F32.BF16 R88, R184.reuse, R22, R88 ;  /* 0x00000016b858723c */ /* 0x040ff00000041858 */
[C---:B------:R-:W-:Y:S07]  /*dc90*/  HMMA.16816.F32.BF16 R92, R184.reuse, R24, R92 ;  /* 0x00000018b85c723c */ /* 0x040fee000004185c */
[----:B------:R-:W-:Y:S01]  /*dca0*/  MOV R24, R3 ;  /* 0x0000000300187202 */ /* 0x000fe20000000f00 */
[C---:B------:R-:W-:Y:S08]  /*dcb0*/  HMMA.16816.F32.BF16 R96, R184.reuse, R26, R96 ;  /* 0x0000001ab860723c */ /* 0x040ff00000041860 */
[C---:B-1----:R-:W-:Y:S08]  /*dcc0*/  HMMA.16816.F32.BF16 R100, R184.reuse, R4, R100 ;  /* 0x00000004b864723c */ /* 0x042ff00000041864 */
[C---:B------:R-:W-:Y:S01]  /*dcd0*/  HMMA.16816.F32.BF16 R104, R184.reuse, R6, R104 ;  /* 0x00000006b868723c */ /* 0x040fe20000041868 */
[----:B------:R-:W1:Y:S07]  /*dce0*/  LDSM.16.MT88.4 R4, [R220+0xb800] ;  /* 0x00b80000dc04783b */ /* 0x000e6e0000004200 */
[C---:B--2---:R-:W-:Y:S08]  /*dcf0*/  HMMA.16816.F32.BF16 R108, R184.reuse, R8, R108 ;  /* 0x00000008b86c723c */ /* 0x044ff0000004186c */
[C---:B------:R-:W-:Y:S08]  /*dd00*/  HMMA.16816.F32.BF16 R112, R184.reuse, R10, R112 ;  /* 0x0000000ab870723c */ /* 0x040ff00000041870 */
[C---:B---3--:R-:W-:Y:S08]  /*dd10*/  HMMA.16816.F32.BF16 R116, R184.reuse, R12, R116 ;  /* 0x0000000cb874723c */ /* 0x048ff00000041874 */
[C---:B------:R-:W-:Y:S08]  /*dd20*/  HMMA.16816.F32.BF16 R120, R184.reuse, R14, R120 ;  /* 0x0000000eb878723c */ /* 0x040ff00000041878 */
[C---:B-1----:R-:W-:Y:S08]  /*dd30*/  HMMA.16816.F32.BF16 R124, R184.reuse, R4, R124 ;  /* 0x00000004b87c723c */ /* 0x042ff0000004187c */
[----:B------:R-:W-:Y:S04]  /*dd40*/  HMMA.16816.F32.BF16 R128, R184, R6, R128 ;  /* 0x00000006b880723c */ /* 0x000fe80000041880 */
[C---:B-----5:R-:W-:Y:S02]  /*dd50*/  IADD3 R252, R2.reuse, -0x1, RZ ;  /* 0xffffffff02fc7810 */ /* 0x060fe40007ffe0ff */
[----:B----4-:R-:W-:Y:S03]  /*dd60*/  ISETP.GT.AND P0, PT, R2, R16, PT ;  /* 0x000000100200720c */ /* 0x010fe60003f04270 */
[----:B------:R1:W-:Y:S10]  /*dd70*/  STL [R1+0x18], R252 ;  /* 0x000018fc01007387 */ /* 0x0003f40000100800 */
[----:B-1----:R-:W-:-:S05]  /*dd80*/  @P0 BRA `(.L_x_2709) ;  /* 0xffffa49000000947 */ /* 0x002fca000383ffff */
.L_x_2698:
[----:B----4-:R-:W2:Y:S02]  /*dd90*/  LDL R0, [R1+0x34] ;  /* 0x0000340001007983 */ /* 0x010ea40000100800 */
[----:B--2---:R-:W-:-:S13]  /*dda0*/  ISETP.GE.AND P0, PT, R252, R0, PT ;  /* 0x00000000fc00720c */ /* 0x004fda0003f06270 */
[----:B------:R-:W-:Y:S05]  /*ddb0*/  @!P0 BRA `(.L_x_2710) ;  /* 0x000051c000008947 */ /* 0x000fea0003800000 */
[----:B------:R-:W-:Y:S02]  /*ddc0*/  MOV R134, R24 ;  /* 0x0000001800867202 */ /* 0x000fe40000000f00 */
[----:B------:R-:W-:Y:S02]  /*ddd0*/  MOV R133, R132 ;  /* 0x0000008400857202 */ /* 0x000fe40000000f00 */
.L_x_2717:
[----:B------:R-:W2:Y:S01]  /*dde0*/  LDL R4, [R1+0x14] ;  /* 0x0000140001047983 */ /* 0x000ea20000100800 */
[----:B------:R-:W-:Y:S04]  /*ddf0*/  DEPBAR.LE SB0, 0x0 ;  /* 0x000080000000791a */ /* 0x000fe80000000000 */
[----:B------:R-:W3:Y:S01]  /*de00*/  LDL R6, [R1+0x10] ;  /* 0x0000100001067983 */ /* 0x000ee20000100800 */
[----:B------:R-:W-:Y:S03]  /*de10*/  WARPSYNC 0xffffffff ;  /* 0xffffffff00007948 */ /* 0x000fe60003800000 */
        /* <DEDUP_REMOVED lines=9> */
[----:B------:R-:W-:Y:S06]  /*deb0*/  BAR.SYNC.DEFER_BLOCKING 0x0 ;  /* 0x0000000000007b1d */ /* 0x000fec0000010000 */
[----:B------:R1:W1:Y:S04]  /*dec0*/  LDSM.16.M88.4 R48, [R222] ;  /* 0x00000000de30783b */ /* 0x0002680000000200 */
        /* <DEDUP_REMOVED lines=13> */
[----:B--2---:R-:W-:Y:S01]  /*dfa0*/  SHF.R.S32.HI R0, RZ, 0x1f, R4 ;  /* 0x0000001fff007819 */ /* 0x004fe20000011404 */
[----:B------:R-:W-:Y:S04]  /*dfb0*/  IMAD.WIDE.U32 R2, R4, c[0x0][0x208], RZ ;  /* 0x0000820004027a25 */ /* 0x000fe800078e00ff */
[----:B------:R-:W-:Y:S04]  /*dfc0*/  IMAD R0, R0, c[0x0][0x208], RZ ;  /* 0x0000820000007a24 */ /* 0x000fe800078e02ff */
[----:B------:R-:W-:Y:S02]  /*dfd0*/  IMAD R0, R4, c[0x0][0x20c], R0 ;  /* 0x0000830004007a24 */ /* 0x000fe400078e0200 */
[----:B------:R-:W2:Y:S02]  /*dfe0*/  LDL R4, [R1+0xc] ;  /* 0x00000c0001047983 */ /* 0x000ea40000100800 */
[----:B------:R-:W-:Y:S01]  /*dff0*/  IMAD.IADD R3, R3, 0x1, R0 ;  /* 0x0000000103037824 */ /* 0x000fe200078e0200 */
[----:B---3--:R-:W-:Y:S03]  /*e000*/  SHF.R.S32.HI R0, RZ, 0x1f, R6 ;  /* 0x0000001fff007819 */ /* 0x008fe60000011406 */
[----:B------:R-:W-:Y:S01]  /*e010*/  IMAD.WIDE.U32 R2, R6, c[0x0][0x218], R2 ;  /* 0x0000860006027a25 */ /* 0x000fe200078e0002 */
[C---:B----4-:R-:W-:Y:S03]  /*e020*/  SHF.L.U64.HI R14, R21.reuse, 0x1, R14 ;  /* 0x00000001150e7819 */ /* 0x050fe6000001020e */
[----:B------:R-:W-:Y:S02]  /*e030*/  IMAD R0, R0, c[0x0][0x218], RZ ;  /* 0x0000860000007a24 */ /* 0x000fe400078e02ff */
[----:B------:R-:W-:Y:S02]  /*e040*/  IMAD.SHL.U32 R47, R21, 0x2, RZ ;  /* 0x00000002152f7824 */ /* 0x000fe400078e00ff */
[----:B------:R-:W-:Y:S01]  /*e050*/  IMAD R0, R6, c[0x0][0x21c], R0 ;  /* 0x0000870006007a24 */ /* 0x000fe200078e0200 */
[----:B------:R-:W-:Y:S02]  /*e060*/  IADD3 R6, P0, R22, R2, RZ ;  /* 0x0000000216067210 */ /* 0x000fe40007f1e0ff */
[----:B-----5:R-:W-:Y:S02]  /*e070*/  SHF.L.U64.HI R13, R20, 0x1, R13 ;  /* 0x00000001140d7819 */ /* 0x020fe4000001020d */
[----:B------:R-:W-:Y:S02]  /*e080*/  IADD3.X R2, R5, R3, R0, P0, !PT ;  /* 0x0000000305027210 */ /* 0x000fe400007fe400 */
[----:B------:R-:W-:Y:S02]  /*e090*/  LEA R5, P0, R6, c[0x0][0x1f8], 0x1 ;  /* 0x00007e0006057a11 */ /* 0x000fe400078008ff */
[----:B------:R-:W-:Y:S02]  /*e0a0*/  SHF.L.U32 R46, R20, 0x1, RZ ;  /* 0x00000001142e7819 */ /* 0x000fe400000006ff */
[----:B------:R-:W-:Y:S01]  /*e0b0*/  LEA.HI.X R6, R6, c[0x0][0x1fc], R2, 0x1, P0 ;  /* 0x00007f0006067a11 */ /* 0x000fe200000f0c02 */
[C---:B------:R-:W-:Y:S01]  /*e0c0*/  IMAD.SHL.U32 R39, R15.reuse, 0x2, RZ ;  /* 0x000000020f277824 */ /* 0x040fe200078e00ff */
[----:B------:R-:W-:Y:S02]  /*e0d0*/  SHF.L.U64.HI R12, R15, 0x1, R12 ;  /* 0x000000010f0c7819 */ /* 0x000fe4000001020c */
[C---:B--2---:R-:W-:Y:S02]  /*e0e0*/  SHF.L.U64.HI R7, R4.reuse, 0x1, R7 ;  /* 0x0000000104077819 */ /* 0x044fe40000010207 */
[----:B------:R-:W-:Y:S01]  /*e0f0*/  SHF.L.U32 R37, R4, 0x1, RZ ;  /* 0x0000000104257819 */ /* 0x000fe200000006ff */
[----:B------:R-:W-:-:S05]  /*e100*/  BRA.DIV ~URZ, `(.L_x_2711) ;  /* 0x00009d127f007947 */ /* 0x000fca000b800000 */
[----:B-1----:R1:W2:Y:S02]  /*e110*/  SHFL.IDX PT, R0, R6, RZ, 0x181f ;  /* 0x00181fff06007589 */ /* 0x0022a400000e0000 */
.L_x_2748:
[----:B------:R-:W3:Y:S01]  /*e120*/  LDL R20, [R1+0xc] ;  /* 0x00000c0001147983 */ /* 0x000ee20000100800 */
[----:B------:R-:W-:Y:S05]  /*e130*/  BSSY B0, `(.L_x_2712) ;  /* 0x000023d000007945 */ /* 0x000fea0003800000 */
[----:B------:R-:W4:Y:S06]  /*e140*/  LDL R23, [R1+0x28] ;  /* 0x0000280001177983 */ /* 0x000f2c0000100800 */
[----:B------:R-:W5:Y:S06]  /*e150*/  LDL R22, [R1+0x24] ;  /* 0x0000240001167983 */ /* 0x000f6c0000100800 */
[----:B--2---:R-:W2:Y:S06]  /*e160*/  LDL R15, [R1+0x20] ;  /* 0x00002000010f7983 */ /* 0x004eac0000100800 */
[----:B------:R-:W1:Y:S06]  /*e170*/  SHFL.IDX PT, R2, R5, RZ, 0x181f ;  /* 0x00181fff05027589 */ /* 0x000e6c00000e0000 */
[----:B------:R-:W2:Y:S06]  /*e180*/  SHFL.IDX PT, R3, R5, 0x1, 0x181f ;  /* 0x00381f0005037f89 */ /* 0x000eac00000e0000 */
[----:B------:R-:W2:Y:S01]  /*e190*/  SHFL.IDX PT, R4, R6, 0x1, 0x181f ;  /* 0x00381f0006047f89 */ /* 0x000ea200000e0000 */
[C---:B-1----:R-:W-:Y:S02]  /*e1a0*/  IADD3 R28, P2, R2.reuse, R39, RZ ;  /* 0x00000027021c7210 */ /* 0x042fe40007f5e0ff */
[----:B------:R-:W-:Y:S02]  /*e1b0*/  IADD3 R30, P0, R2, R46, RZ ;  /* 0x0000002e021e7210 */ /* 0x000fe40007f1e0ff */
[C---:B------:R-:W-:Y:S02]  /*e1c0*/  IADD3.X R29, R0.reuse, R12, RZ, P2, !PT ;  /* 0x0000000c001d7210 */ /* 0x040fe400017fe4ff */
[----:B------:R-:W-:Y:S02]  /*e1d0*/  IADD3.X R31, R0, R13, RZ, P0, !PT ;  /* 0x0000000d001f7210 */ /* 0x000fe400007fe4ff */
[----:B---3--:R-:W-:Y:S02]  /*e1e0*/  ISETP.GE.AND P1, PT, R20, c[0x0][0x1d4], PT ;  /* 0x0000750014007a0c */ /* 0x008fe40003f26270 */
[----:B------:R-:W-:Y:S02]  /*e1f0*/  IADD3 R20, P3, R2, R37, RZ ;  /* 0x0000002502147210 */ /* 0x000fe40007f7e0ff */
[----:B------:R-:W-:Y:S02]  /*e200*/  SEL R132, RZ, 0x10, P1 ;  /* 0x00000010ff847807 */ /* 0x000fe40000800000 */
[----:B------:R-:W-:Y:S02]  /*e210*/  IADD3.X R21, R0, R7, RZ, P3, !PT ;  /* 0x0000000700157210 */ /* 0x000fe40001ffe4ff */
[----:B----4-:R-:W-:Y:S02]  /*e220*/  ISETP.GE.AND P5, PT, R23, c[0x0][0x1d4], PT ;  /* 0x0000750017007a0c */ /* 0x010fe40003fa6270 */
[----:B------:R-:W-:Y:S02]  /*e230*/  IADD3 R36, -R132, 0x10, RZ ;  /* 0x0000001084247810 */ /* 0x000fe40007ffe1ff */
[----:B-----5:R-:W-:Y:S01]  /*e240*/  ISETP.GE.AND P4, PT, R22, c[0x0][0x1d4], PT ;  /* 0x0000750016007a0c */ /* 0x020fe20003f86270 */
[----:B------:R1:W-:Y:S01]  /*e250*/  LDGSTS.E.BYPASS.LTC128B.128 [R251+0x100], [R20.64], !P1 ;  /* 0x0010000014fb7fae */ /* 0x0003e2000c901d46 */
[----:B------:R-:W-:Y:S02]  /*e260*/  IADD3 R22, P0, R2, R47, RZ ;  /* 0x0000002f02167210 */ /* 0x000fe40007f1e0ff */
[----:B------:R-:W-:Y:S02]  /*e270*/  SEL R44, RZ, 0x10, P4 ;  /* 0x00000010ff2c7807 */ /* 0x000fe40002000000 */
[----:B--2---:R-:W-:Y:S01]  /*e280*/  ISETP.GE.AND P3, PT, R15, c[0x0][0x1d4], PT ;  /* 0x000075000f007a0c */ /* 0x004fe20003f66270 */
[----:B------:R-:W2:Y:S01]  /*e290*/  SHFL.IDX PT, R2, R5, 0x2, 0x181f ;  /* 0x00581f0005027f89 */ /* 0x000ea200000e0000 */
[----:B------:R-:W-:Y:S02]  /*e2a0*/  IADD3.X R23, R0, R14, RZ, P0, !PT ;  /* 0x0000000e00177210 */ /* 0x000fe400007fe4ff */
[----:B------:R-:W-:Y:S02]  /*e2b0*/  SEL R15, RZ, 0x10, P5 ;  /* 0x00000010ff0f7807 */ /* 0x000fe40002800000 */
[----:B------:R-:W-:Y:S01]  /*e2c0*/  LOP3.LUT R36, R36, 0xf, RZ, 0xc0, !PT ;  /* 0x0000000f24247812 */ /* 0x000fe200078ec0ff */
[----:B------:R3:W-:Y:S01]  /*e2d0*/  LDGSTS.E.BYPASS.LTC128B.128 [R251+0x3100], [R28.64], !P5 ;  /* 0x031000001cfb7fae */ /* 0x0007e2000e901d46 */
[----:B------:R-:W-:Y:S02]  /*e2e0*/  IADD3 R38, -R44, 0x10, RZ ;  /* 0x000000102c267810 */ /* 0x000fe40007ffe1ff */
[----:B------:R-:W-:Y:S02]  /*e2f0*/  SEL R45, RZ, 0x10, P3 ;  /* 0x00000010ff2d7807 */ /* 0x000fe40001800000 */
[----:B------:R-:W-:Y:S01]  /*e300*/  LOP3.LUT R38, R38, 0xf, RZ, 0xc0, !PT ;  /* 0x0000000f26267812 */ /* 0x000fe200078ec0ff */
[----:B------:R4:W-:Y:S01]  /*e310*/  LDGSTS.E.BYPASS.LTC128B.128 [R251+0x6100], [R30.64], !P4 ;  /* 0x061000001efb7fae */ /* 0x0009e2000e101d46 */
[----:B------:R-:W-:Y:S05]  /*e320*/  ISETP.NE.U32.AND P2, PT, R15, RZ, PT ;  /* 0x000000ff0f00720c */ /* 0x000fea0003f45070 */
[----:B------:R5:W-:Y:S01]  /*e330*/  LDGSTS.E.BYPASS.LTC128B.128 [R251+0x9100], [R22.64], !P3 ;  /* 0x0910000016fb7fae */ /* 0x000be2000d901d46 */
[----:B-1----:R-:W-:Y:S05]  /*e340*/  IADD3 R20, P0, R3, R37, RZ ;  /* 0x0000002503147210 */ /* 0x002fea0007f1e0ff */
[----:B------:R-:W1:Y:S01]  /*e350*/  SHFL.IDX PT, R0, R6, 0x2, 0x181f ;  /* 0x00581f0006007f89 */ /* 0x000e6200000e0000 */
[----:B------:R-:W-:Y:S05]  /*e360*/  IADD3.X R21, R4, R7, RZ, P0, !PT ;  /* 0x0000000704157210 */ /* 0x000fea00007fe4ff */
[----:B------:R1:W-:Y:S01]  /*e370*/  LDGSTS.E.BYPASS.LTC128B.128 [R251+0x1100], [R20.64], !P1 ;  /* 0x0110000014fb7fae */ /* 0x0003e2000c901d46 */
[----:B----4-:R-:W-:Y:S04]  /*e380*/  IADD3 R30, -R15, 0x10, RZ ;  /* 0x000000100f1e7810 */ /* 0x010fe80007ffe1ff */
[----:B------:R-:W-:Y:S02]  /*e390*/  LOP3.LUT R30, R30, 0xf, RZ, 0xc0, !PT ;  /* 0x0000000f1e1e7812 */ /* 0x000fe400078ec0ff */
[C---:B-----5:R-:W-:Y:S04]  /*e3a0*/  IADD3 R22, P1, R3.reuse, R46, RZ ;  /* 0x0000002e03167210 */ /* 0x060fe80007f3e0ff */
[C---:B------:R-:W-:Y:S02]  /*e3b0*/  IADD3.X R23, R4.reuse, R13, RZ, P1, !PT ;  /* 0x0000000d04177210 */ /* 0x040fe40000ffe4ff */
[C---:B-1----:R-:W-:Y:S04]  /*e3c0*/  IADD3 R20, P0, R3.reuse, R39, RZ ;  /* 0x0000002703147210 */ /* 0x042fe80007f1e0ff */
[C---:B------:R-:W-:Y:S02]  /*e3d0*/  IADD3.X R21, R4.reuse, R12, RZ, P0, !PT ;  /* 0x0000000c04157210 */ /* 0x040fe400007fe4ff */
[----:B---3--:R-:W-:Y:S02]  /*e3e0*/  IADD3 R28, P0, R3, R47, RZ ;  /* 0x0000002f031c7210 */ /* 0x008fe40007f1e0ff */
[----:B------:R-:W-:Y:S01]  /*e3f0*/  IADD3 R3, -R45, 0x10, RZ ;  /* 0x000000102d037810 */ /* 0x000fe20007ffe1ff */
[----:B------:R1:W-:Y:S01]  /*e400*/  LDGSTS.E.BYPASS.LTC128B.128 [R251+0x4100], [R20.64], !P5 ;  /* 0x0410000014fb7fae */ /* 0x0003e2000e901d46 */
[----:B------:R-:W-:Y:S02]  /*e410*/  IADD3.X R29, R4, R14, RZ, P0, !PT ;  /* 0x0000000e041d7210 */ /* 0x000fe400007fe4ff */
[----:B--2---:R-:W-:Y:S02]  /*e420*/  IADD3 R36, P1, P0, R36, R2, R37 ;  /* 0x0000000224247210 */ /* 0x004fe4000783e025 */
[----:B------:R-:W-:Y:S01]  /*e430*/  LOP3.LUT R3, R3, 0xf, RZ, 0xc0, !PT ;  /* 0x0000000f03037812 */ /* 0x000fe200078ec0ff */
[----:B------:R1:W-:Y:S01]  /*e440*/  LDGSTS.E.BYPASS.LTC128B.128 [R251+0x7100], [R22.64], !P4 ;  /* 0x0710000016fb7fae */ /* 0x0003e2000e101d46 */
[----:B------:R-:W-:Y:S02]  /*e450*/  IADD3.X R37, RZ, R0, R7, P1, P0 ;  /* 0x00000000ff257210 */ /* 0x000fe40000fe0407 */
[C---:B------:R-:W-:Y:S03]  /*e460*/  HMMA.16816.F32.BF16 R4, R48.reuse, R8, RZ ;  /* 0x000000083004723c */ /* 0x040fe600000418ff */
[----:B------:R-:W-:Y:S01]  /*e470*/  IADD3 R30, P1, P0, R30, R2, R39 ;  /* 0x000000021e1e7210 */ /* 0x000fe2000783e027 */
[----:B------:R2:W-:Y:S03]  /*e480*/  LDGSTS.E.BYPASS.LTC128B.128 [R251+0xa100], [R28.64], !P3 ;  /* 0x0a1000001cfb7fae */ /* 0x0005e6000d901d46 */
[----:B------:R-:W-:Y:S01]  /*e490*/  IADD3.X R31, RZ, R0, R12, P1, P0 ;  /* 0x00000000ff1f7210 */ /* 0x000fe20000fe040c */
[C---:B------:R-:W-:Y:S01]  /*e4a0*/  HMMA.16816.F32.BF16 R8, R48.reuse, R10, RZ ;  /* 0x0000000a3008723c */ /* 0x040fe200000418ff */
[----:B------:R-:W-:Y:S04]  /*e4b0*/  IADD3 R38, P1, P0, R38, R2, R46 ;  /* 0x0000000226267210 */ /* 0x000fe8000783e02e */
[----:B------:R-:W-:Y:S02]  /*e4c0*/  IADD3.X R39, RZ, R0, R13, P1, P0 ;  /* 0x00000000ff277210 */ /* 0x000fe40000fe040d */
[----:B------:R-:W-:Y:S05]  /*e4d0*/  IADD3 R2, P1, P0, R3, R2, R47 ;  /* 0x0000000203027210 */ /* 0x000fea000783e02f */
[----:B------:R-:W-:Y:S02]  /*e4e0*/  IADD3.X R3, RZ, R0, R14, P1, P0 ;  /* 0x00000000ff037210 */ /* 0x000fe40000fe040e */
[C---:B------:R-:W-:Y:S01]  /*e4f0*/  HMMA.16816.F32.BF16 R12, R48.reuse, R16, RZ ;  /* 0x00000010300c723c */ /* 0x040fe200000418ff */
[----:B------:R-:W-:Y:S01]  /*e500*/  ISETP.NE.U32.AND P0, PT, R132, RZ, PT ;  /* 0x000000ff8400720c */ /* 0x000fe20003f05070 */
[----:B------:R-:W3:Y:S01]  /*e510*/  LDL R0, [R1+0x34] ;  /* 0x0000340001007983 */ /* 0x000ee20000100800 */
[----:B------:R-:W-:Y:S05]  /*e520*/  ISETP.NE.U32.AND P1, PT, R44, RZ, PT ;  /* 0x000000ff2c00720c */ /* 0x000fea0003f25070 */
[C---:B------:R-:W-:Y:S06]  /*e530*/  HMMA.16816.F32.BF16 R16, R48.reuse, R18, RZ ;  /* 0x000000123010723c */ /* 0x040fec00000418ff */
[----:B------:R4:W-:Y:S01]  /*e540*/  LDGSTS.E.BYPASS.LTC128B.128.ZFILL [R251+0x2100], [R36.64], P0 ;  /* 0x0210000024fb7fae */ /* 0x0009e20008141d46 */
[----:B------:R-:W-:Y:S01]  /*e550*/  ISETP.NE.U32.AND P0, PT, R45, RZ, PT ;  /* 0x000000ff2d00720c */ /* 0x000fe20003f05070 */
[C---:B-1----:R-:W-:Y:S04]  /*e560*/  HMMA.16816.F32.BF16 R20, R48.reuse, R24, RZ ;  /* 0x000000183014723c */ /* 0x042fe800000418ff */
[----:B------:R2:W-:Y:S04]  /*e570*/  LDGSTS.E.BYPASS.LTC128B.128.ZFILL [R251+0x5100], [R30.64], P2 ;  /* 0x051000001efb7fae */ /* 0x0005e80009141d46 */
[C---:B------:R-:W-:Y:S02]  /*e580*/  HMMA.16816.F32.BF16 R24, R48.reuse, R26, RZ ;  /* 0x0000001a3018723c */ /* 0x040fe400000418ff */
[----:B------:R4:W-:Y:S06]  /*e590*/  LDGSTS.E.BYPASS.LTC128B.128.ZFILL [R251+0x8100], [R38.64], P1 ;  /* 0x0810000026fb7fae */ /* 0x0009ec0008941d46 */
[----:B------:R1:W-:Y:S06]  /*e5a0*/  LDGSTS.E.BYPASS.LTC128B.128.ZFILL [R251+0xb100], [R2.64], P0 ;  /* 0x0b10000002fb7fae */ /* 0x0003ec0008141d46 */
[----:B------:R-:W0:Y:S01]  /*e5b0*/  LDGDEPBAR ;  /* 0x00000000000079af */ /* 0x000e220000000000 */
[C---:B--2---:R-:W-:Y:S08]  /*e5c0*/  HMMA.16816.F32.BF16 R28, R48.reuse, R32, RZ ;  /* 0x00000020301c723c */ /* 0x044ff000000418ff */
[C---:B------:R-:W-:Y:S08]  /*e5d0*/  HMMA.16816.F32.BF16 R32, R48.reuse, R34, RZ ;  /* 0x000000223020723c */ /* 0x040ff000000418ff */
[C---:B----4-:R-:W-:Y:S08]  /*e5e0*/  HMMA.16816.F32.BF16 R36, R48.reuse, R40, RZ ;  /* 0x000000283024723c */ /* 0x050ff000000418ff */
[C---:B------:R-:W-:Y:S08]  /*e5f0*/  HMMA.16816.F32.BF16 R40, R48.reuse, R42, RZ ;  /* 0x0000002a3028723c */ /* 0x040ff000000418ff */
[C---:B------:R-:W-:Y:S08]  /*e600*/  HMMA.16816.F32.BF16 R44, R48.reuse, R184, RZ ;  /* 0x000000b8302c723c */ /* 0x040ff000000418ff */
[----:B------:R-:W-:Y:S01]  /*e610*/  HMMA.16816.F32.BF16 R48, R48, R186, RZ ;  /* 0x000000ba3030723c */ /* 0x000fe200000418ff */
[----:B------:R-:W-:Y:S07]  /*e620*/  LDSM.16.M88.4 R184, [R225] ;  /* 0x00000000e1b8783b */ /* 0x000fee0000000200 */
[C---:B------:R-:W-:Y:S08]  /*e630*/  HMMA.16816.F32.BF16 R4, R188.reuse, R192, R4 ;  /* 0x000000c0bc04723c */ /* 0x040ff00000041804 */
[C---:B------:R-:W-:Y:S01]  /*e640*/  HMMA.16816.F32.BF16 R8, R188.reuse, R194, R8 ;  /* 0x000000c2bc08723c */ /* 0x040fe20000041808 */
[----:B------:R-:W2:Y:S07]  /*e650*/  LDSM.16.M88.4 R192, [R217] ;  /* 0x00000000d9c0783b */ /* 0x000eae0000000200 */
[C---:B------:R-:W-:Y:S08]  /*e660*/  HMMA.16816.F32.BF16 R12, R188.reuse, R196, R12 ;  /* 0x000000c4bc0c723c */ /* 0x040ff0000004180c */
[C---:B------:R-:W-:Y:S01]  /*e670*/  HMMA.16816.F32.BF16 R16, R188.reuse, R198, R16 ;  /* 0x000000c6bc10723c */ /* 0x040fe20000041810 */
[----:B------:R-:W4:Y:S07]  /*e680*/  LDSM.16.M88.4 R196, [R217+0x800] ;  /* 0x00080000d9c4783b */ /* 0x000f2e0000000200 */
[C---:B------:R-:W-:Y:S08]  /*e690*/  HMMA.16816.F32.BF16 R20, R188.reuse, R200, R20 ;  /* 0x000000c8bc14723c */ /* 0x040ff00000041814 */
[C---:B------:R-:W-:Y:S01]  /*e6a0*/  HMMA.16816.F32.BF16 R24, R188.reuse, R202, R24 ;  /* 0x000000cabc18723c */ /* 0x040fe20000041818 */
[----:B------:R-:W5:Y:S07]  /*e6b0*/  LDSM.16.M88.4 R200, [R217+0x1000] ;  /* 0x00100000d9c8783b */ /* 0x000f6e0000000200 */
[C---:B------:R-:W-:Y:S08]  /*e6c0*/  HMMA.16816.F32.BF16 R28, R188.reuse, R204, R28 ;  /* 0x000000ccbc1c723c */ /* 0x040ff0000004181c */
[C---:B------:R-:W-:Y:S01]  /*e6d0*/  HMMA.16816.F32.BF16 R32, R188.reuse, R206, R32 ;  /* 0x000000cebc20723c */ /* 0x040fe20000041820 */
[----:B------:R-:W1:Y:S07]  /*e6e0*/  LDSM.16.M88.4 R204, [R217+0x1800] ;  /* 0x00180000d9cc783b */ /* 0x000e6e0000000200 */
[C---:B------:R-:W-:Y:S08]  /*e6f0*/  HMMA.16816.F32.BF16 R36, R188.reuse, R208, R36 ;  /* 0x000000d0bc24723c */ /* 0x040ff00000041824 */
[C---:B------:R-:W-:Y:S01]  /*e700*/  HMMA.16816.F32.BF16 R40, R188.reuse, R210, R40 ;  /* 0x000000d2bc28723c */ /* 0x040fe20000041828 */
[----:B------:R-:W-:Y:S07]  /*e710*/  LDSM.16.M88.4 R208, [R217+0x2800] ;  /* 0x00280000d9d0783b */ /* 0x000fee0000000200 */
[C---:B------:R-:W-:Y:S08]  /*e720*/  HMMA.16816.F32.BF16 R44, R188.reuse, R212, R44 ;  /* 0x000000d4bc2c723c */ /* 0x040ff0000004182c */
[----:B------:R-:W-:Y:S01]  /*e730*/  HMMA.16816.F32.BF16 R48, R188, R214, R48 ;  /* 0x000000d6bc30723c */ /* 0x000fe20000041830 */
[----:B------:R-:W1:Y:S07]  /*e740*/  LDSM.16.M88.4 R188, [R217+0x2000] ;  /* 0x00200000d9bc783b */ /* 0x000e6e0000000200 */
[C---:B--2---:R-:W-:Y:S08]  /*e750*/  HMMA.16816.F32.BF16 R4, R184.reuse, R192, R4 ;  /* 0x000000c0b804723c */ /* 0x044ff00000041804 */
[C---:B------:R-:W-:Y:S01]  /*e760*/  HMMA.16816.F32.BF16 R8, R184.reuse, R194, R8 ;  /* 0x000000c2b808723c */ /* 0x040fe20000041808 */
[----:B------:R-:W-:Y:S07]  /*e770*/  LDSM.16.M88.4 R192, [R216+-0x9000] ;  /* 0xff700000d8c0783b */ /* 0x000fee0000000200 */
[C---:B----4-:R-:W-:Y:S08]  /*e780*/  HMMA.16816.F32.BF16 R12, R184.reuse, R196, R12 ;  /* 0x000000c4b80c723c */ /* 0x050ff0000004180c */
[C---:B------:R-:W-:Y:S01]  /*e790*/  HMMA.16816.F32.BF16 R16, R184.reuse, R198, R16 ;  /* 0x000000c6b810723c */ /* 0x040fe20000041810 */
[----:B------:R-:W-:Y:S07]  /*e7a0*/  LDSM.16.M88.4 R196, [R216+-0x8800] ;  /* 0xff780000d8c4783b */ /* 0x000fee0000000200 */
[C---:B-----5:R-:W-:Y:S08]  /*e7b0*/  HMMA.16816.F32.BF16 R20, R184.reuse, R200, R20 ;  /* 0x000000c8b814723c */ /* 0x060ff00000041814 */
[C---:B------:R-:W-:Y:S01]  /*e7c0*/  HMMA.16816.F32.BF16 R24, R184.reuse, R202, R24 ;  /* 0x000000cab818723c */ /* 0x040fe20000041818 */
[----:B------:R-:W-:Y:S07]  /*e7d0*/  LDSM.16.M88.4 R200, [R216+-0x8000] ;  /* 0xff800000d8c8783b */ /* 0x000fee0000000200 */
[C---:B-1----:R-:W-:Y:S08]  /*e7e0*/  HMMA.16816.F32.BF16 R28, R184.reuse, R204, R28 ;  /* 0x000000ccb81c723c */ /* 0x042ff0000004181c */
[C---:B------:R-:W-:Y:S01]  /*e7f0*/  HMMA.16816.F32.BF16 R32, R184.reuse, R206, R32 ;  /* 0x000000ceb820723c */ /* 0x040fe20000041820 */
[----:B------:R-:W-:Y:S07]  /*e800*/  LDSM.16.M88.4 R204, [R216+-0x7800] ;  /* 0xff880000d8cc783b */ /* 0x000fee0000000200 */
[C---:B------:R-:W-:Y:S08]  /*e810*/  HMMA.16816.F32.BF16 R36, R184.reuse, R188, R36 ;  /* 0x000000bcb824723c */ /* 0x040ff00000041824 */
[C---:B------:R-:W-:Y:S01]  /*e820*/  HMMA.16816.F32.BF16 R40, R184.reuse, R190, R40 ;  /* 0x000000beb828723c */ /* 0x040fe20000041828 */
[----:B------:R-:W1:Y:S07]  /*e830*/  LDSM.16.M88.4 R188, [R224] ;  /* 0x00000000e0bc783b */ /* 0x000e6e0000000200 */
[C---:B------:R-:W-:Y:S08]  /*e840*/  HMMA.16816.F32.BF16 R44, R184.reuse, R208, R44 ;  /* 0x000000d0b82c723c */ /* 0x040ff0000004182c */
[----:B------:R-:W-:Y:S01]  /*e850*/  HMMA.16816.F32.BF16 R48, R184, R210, R48 ;  /* 0x000000d2b830723c */ /* 0x000fe20000041830 */
[----:B------:R-:W2:Y:S06]  /*e860*/  LDSM.16.M88.4 R184, [R216+-0x7000] ;  /* 0xff900000d8b8783b */ /* 0x000eac0000000200 */
[----:B------:R-:W4:Y:S01]  /*e870*/  LDSM.16.M88.4 R208, [R216+-0x6800] ;  /* 0xff980000d8d0783b */ /* 0x000f220000000200 */
[----:B---3--:R-:W-:Y:S01]  /*e880*/  ISETP.GT.AND P0, PT, R252, R0, PT ;  /* 0x00000000fc00720c */ /* 0x008fe20003f04270 */
        /* <DEDUP_REMOVED lines=36> */
[----:B------:R-:W2:Y:S06]  /*ead0*/  LDSM.16.M88.4 R184, [R231] ;  /* 0x00000000e7b8783b */ /* 0x000eac0000000200 */
        /* <DEDUP_REMOVED lines=18> */
[----:B------:R-:W2:Y:S06]  /*ec00*/  LDSM.16.M88.4 R188, [R217+0x5000] ;  /* 0x00500000d9bc783b */ /* 0x000eac0000000200 */
        /* <DEDUP_REMOVED lines=18> */
[----:B------:R-:W2:Y:S06]  /*ed30*/  LDSM.16.M88.4 R184, [R216+-0x4000] ;  /* 0xffc00000d8b8783b */ /* 0x000eac0000000200 */
        /* <DEDUP_REMOVED lines=94> */
[----:B------:R-:W1:Y:S06]  /*f320*/  LDSM.16.M88.4 R188, [R135+0xb000] ;  /* 0x00b0000087bc783b */ /* 0x000e6c0000000200 */
[----:B------:R-:W5:Y:S01]  /*f330*/  LDSM.16.M88.4 R192, [R135+0xb800] ;  /* 0x00b8000087c0783b */ /* 0x000f620000000200 */
        /* <DEDUP_REMOVED lines=15> */
[C---:B-----5:R-:W-:Y:S08]  /*f430*/  HMMA.16816.F32.BF16 R44, R196.reuse, R192, R44 ;  /* 0x000000c0c42c723c */ /* 0x060ff0000004182c */
[----:B------:R-:W-:Y:S01]  /*f440*/  HMMA.16816.F32.BF16 R48, R196, R194, R48 ;  /* 0x000000c2c430723c */ /* 0x000fe20000041830 */
[----:B------:R-:W5:Y:S06]  /*f450*/  LDSM.16.M88.4 R192, [R243] ;  /* 0x00000000f3c0783b */ /* 0x000f6c0000000200 */
[----:B------:R-:W1:Y:S01]  /*f460*/  LDSM.16.M88.4 R196, [R244] ;  /* 0x00000000f4c4783b */ /* 0x000e620000000200 */
        /* <DEDUP_REMOVED lines=12> */
[C---:B-----5:R-:W-:Y:S08]  /*f530*/  HMMA.16816.F32.BF16 R36, R200.reuse, R192, R36 ;  /* 0x000000c0c824723c */ /* 0x060ff00000041824 */
[C---:B------:R-:W-:Y:S01]  /*f540*/  HMMA.16816.F32.BF16 R40, R200.reuse, R194, R40 ;  /* 0x000000c2c828723c */ /* 0x040fe20000041828 */
[----:B------:R-:W4:Y:S07]  /*f550*/  LDSM.16.M88.4 R192, [R217+0xa800] ;  /* 0x00a80000d9c0783b */ /* 0x000f2e0000000200 */
[C---:B------:R-:W-:Y:S08]  /*f560*/  HMMA.16816.F32.BF16 R44, R200.reuse, R196, R44 ;  /* 0x000000c4c82c723c */ /* 0x040ff0000004182c */
[----:B------:R-:W-:Y:S01]  /*f570*/  HMMA.16816.F32.BF16 R48, R200, R198, R48 ;  /* 0x000000c6c830723c */ /* 0x000fe20000041830 */
[----:B------:R-:W5:Y:S06]  /*f580*/  LDSM.16.M88.4 R196, [R217+0xb000] ;  /* 0x00b00000d9c4783b */ /* 0x000f6c0000000200 */
[----:B------:R-:W-:Y:S01]  /*f590*/  LDSM.16.M88.4 R200, [R224+0xc000] ;  /* 0x00c00000e0c8783b */ /* 0x000fe20000000200 */
[C---:B---3--:R-:W-:Y:S08]  /*f5a0*/  HMMA.16816.F32.BF16 R4, R204.reuse, R208, R4 ;  /* 0x000000d0cc04723c */ /* 0x048ff00000041804 */
[C---:B------:R-:W-:Y:S01]  /*f5b0*/  HMMA.16816.F32.BF16 R8, R204.reuse, R210, R8 ;  /* 0x000000d2cc08723c */ /* 0x040fe20000041808 */
[----:B------:R-:W-:Y:S07]  /*f5c0*/  LDSM.16.M88.4 R208, [R216] ;  /* 0x00000000d8d0783b */ /* 0x000fee0000000200 */
[C---:B--2---:R-:W-:Y:S08]  /*f5d0*/  HMMA.16816.F32.BF16 R12, R204.reuse, R184, R12 ;  /* 0x000000b8cc0c723c */ /* 0x044ff0000004180c */
[C---:B------:R-:W-:Y:S01]  /*f5e0*/  HMMA.16816.F32.BF16 R16, R204.reuse, R186, R16 ;  /* 0x000000bacc10723c */ /* 0x040fe20000041810 */
[----:B------:R-:W2:Y:S07]  /*f5f0*/  LDSM.16.M88.4 R184, [R217+0xb800] ;  /* 0x00b80000d9b8783b */ /* 0x000eae0000000200 */
[C---:B-1----:R-:W-:Y:S08]  /*f600*/  HMMA.16816.F32.BF16 R20, R204.reuse, R188, R20 ;  /* 0x000000bccc14723c */ /* 0x042ff00000041814 */
[C---:B------:R-:W-:Y:S08]  /*f610*/  HMMA.16816.F32.BF16 R24, R204.reuse, R190, R24 ;  /* 0x000000becc18723c */ /* 0x040ff00000041818 */
[C---:B----4-:R-:W-:Y:S08]  /*f620*/  HMMA.16816.F32.BF16 R28, R204.reuse, R192, R28 ;  /* 0x000000c0cc1c723c */ /* 0x050ff0000004181c */
[C---:B------:R-:W-:Y:S08]  /*f630*/  HMMA.16816.F32.BF16 R32, R204.reuse, R194, R32 ;  /* 0x000000c2cc20723c */ /* 0x040ff00000041820 */
[C---:B-----5:R-:W-:Y:S08]  /*f640*/  HMMA.16816.F32.BF16 R36, R204.reuse, R196, R36 ;  /* 0x000000c4cc24723c */ /* 0x060ff00000041824 */
        /* <DEDUP_REMOVED lines=29> */
[----:B------:R-:W-:Y:S05]  /*f820*/  FMUL.FTZ R19, R19, c[0x0][0x320] ;  /* 0x0000c80013137a20 */ /* 0x000fea0000410000 */
[----:B------:R-:W1:Y:S01]  /*f830*/  MUFU.TANH R210, R9 ;  /* 0x0000000900d27308 */ /* 0x000e620000002400 */
[----:B----4-:R-:W4:Y:S09]  /*f840*/  LDSM.16.M88.4 R4, [R216+0x1000] ;  /* 0x00100000d804783b */ /* 0x010f320000000200 */
[----:B------:R-:W1:Y:S10]  /*f850*/  MUFU.TANH R215, R10 ;  /* 0x0000000a00d77308 */ /* 0x000e740000002400 */
[----:B------:R5:W1:Y:S10]  /*f860*/  MUFU.TANH R213, R11 ;  /* 0x0000000b00d57308 */ /* 0x000a740000002400 */
[----:B------:R-:W1:Y:S10]  /*f870*/  MUFU.TANH R199, R16 ;  /* 0x0000001000c77308 */ /* 0x000e740000002400 */
[----:B------:R-:W1:Y:S01]  /*f880*/  MUFU.TANH R197, R17 ;  /* 0x0000001100c57308 */ /* 0x000e620000002400 */
[----:B-----5:R-:W5:Y:S01]  /*f890*/  LDSM.16.M88.4 R8, [R216+0x1800] ;  /* 0x00180000d808783b */ /* 0x020f620000000200 */
[C---:B----4-:R-:W-:Y:S08]  /*f8a0*/  HMMA.16816.F32.BF16 R20, R200.reuse, R4, R20 ;  /* 0x00000004c814723c */ /* 0x050ff00000041814 */
[----:B------:R-:W4:Y:S01]  /*f8b0*/  MUFU.TANH R204, R18 ;  /* 0x0000001200cc7308 */ /* 0x000f220000002400 */
[C---:B------:R-:W-:Y:S01]  /*f8c0*/  HMMA.16816.F32.BF16 R24, R200.reuse, R6, R24 ;  /* 0x00000006c818723c */ /* 0x040fe20000041818 */
[----:B------:R-:W1:Y:S08]  /*f8d0*/  LDSM.16.M88.4 R4, [R216+0x2000] ;  /* 0x00200000d804783b */ /* 0x000e700000000200 */
[----:B------:R-:W1:Y:S06]  /*f8e0*/  MUFU.TANH R198, R19 ;  /* 0x0000001300c67308 */ /* 0x000e6c0000002400 */
[----:B------:R-:W-:Y:S04]  /*f8f0*/  FMUL.FTZ R20, R20, c[0x0][0x320] ;  /* 0x0000c80014147a20 */ /* 0x000fe80000410000 */
[----:B------:R-:W1:Y:S01]  /*f900*/  MUFU.TANH R206, R12 ;  /* 0x0000000c00ce7308 */ /* 0x000e620000002400 */
        /* <DEDUP_REMOVED lines=8> */
[C---:B-----5:R-:W-:Y:S06]  /*f990*/  HMMA.16816.F32.BF16 R28, R200.reuse, R8, R28 ;  /* 0x00000008c81c723c */ /* 0x060fec000004181c */
[----:B------:R-:W2:Y:S02]  /*f9a0*/  MUFU.TANH R193, R21 ;  /* 0x0000001500c17308 */ /* 0x000ea40000002400 */
[C---:B------:R-:W-:Y:S01]  /*f9b0*/  HMMA.16816.F32.BF16 R32, R200.reuse, R10, R32 ;  /* 0x0000000ac820723c */ /* 0x040fe20000041820 */
[----:B------:R-:W5:Y:S01]  /*f9c0*/  LDSM.16.M88.4 R8, [R216+0x2800] ;  /* 0x00280000d808783b */ /* 0x000f620000000200 */
[----:B------:R-:W-:Y:S06]  /*f9d0*/  DEPBAR.LE SB0, 0x0 ;  /* 0x000080000000791a */ /* 0x000fec0000000000 */
[----:B------:R-:W2:Y:S01]  /*f9e0*/  MUFU.TANH R196, R22 ;  /* 0x0000001600c47308 */ /* 0x000ea20000002400 */
[----:B------:R-:W-:Y:S01]  /*f9f0*/  BAR.SYNC.DEFER_BLOCKING 0x0 ;  /* 0x0000000000007b1d */ /* 0x000fe20000010000 */
[C---:B-1----:R-:W-:Y:S06]  /*fa00*/  HMMA.16816.F32.BF16 R36, R200.reuse, R4, R36 ;  /* 0x00000004c824723c */ /* 0x042fec0000041824 */
[----:B------:R-:W-:Y:S02]  /*fa10*/  FMUL.FTZ R28, R28, c[0x0][0x320] ;  /* 0x0000c8001c1c7a20 */ /* 0x000fe40000410000 */
[----:B------:R1:W1:Y:S01]  /*fa20*/  MUFU.TANH R195, R23 ;  /* 0x0000001700c37308 */ /* 0x0002620000002400 */
[C---:B------:R-:W-:Y:S03]  /*fa30*/  HMMA.16816.F32.BF16 R40, R200.reuse, R6, R40 ;  /* 0x00000006c828723c */ /* 0x040fe60000041828 */
[----:B------:R-:W-:Y:S02]  /*fa40*/  FMUL.FTZ R29, R29, c[0x0][0x320] ;  /* 0x0000c8001d1d7a20 */ /* 0x000fe40000410000 */
[----:B------:R-:W-:Y:S02]  /*fa50*/  FMUL.FTZ R30, R30, c[0x0][0x320] ;  /* 0x0000c8001e1e7a20 */ /* 0x000fe40000410000 */
[----:B------:R-:W-:Y:S02]  /*fa60*/  FMUL.FTZ R31, R31, c[0x0][0x320] ;  /* 0x0000c8001f1f7a20 */ /* 0x000fe40000410000 */
[----:B------:R2:W2:Y:S03]  /*fa70*/  MUFU.TANH R191, R24 ;  /* 0x0000001800bf7308 */ /* 0x0004a60000002400 */
[----:B------:R-:W-:Y:S07]  /*fa80*/  FMUL.FTZ R32, R32, c[0x0][0x320] ;  /* 0x0000c80020207a20 */ /* 0x000fee0000410000 */
[----:B------:R3:W3:Y:S01]  /*fa90*/  MUFU.TANH R189, R25 ;  /* 0x0000001900bd7308 */ /* 0x0006e20000002400 */
[C---:B-----5:R-:W-:Y:S04]  /*faa0*/  HMMA.16816.F32.BF16 R44, R200.reuse, R8, R44 ;  /* 0x00000008c82c723c */ /* 0x060fe8000004182c */
[----:B-1----:R-:W-:Y:S05]  /*fab0*/  FMUL.FTZ R23, R41, c[0x0][0x320] ;  /* 0x0000c80029177a20 */ /* 0x002fea0000410000 */
[----:B------:R1:W1:Y:S01]  /*fac0*/  MUFU.TANH R192, R26 ;  /* 0x0000001a00c07308 */ /* 0x0002620000002400 */
[----:B------:R-:W-:Y:S03]  /*fad0*/  HMMA.16816.F32.BF16 R48, R200, R10, R48 ;  /* 0x0000000ac830723c */ /* 0x000fe60000041830 */
[----:B--2---:R-:W-:Y:S06]  /*fae0*/  FMUL.FTZ R24, R40, c[0x0][0x320] ;  /* 0x0000c80028187a20 */ /* 0x004fec0000410000 */
[----:B------:R2:W2:Y:S03]  /*faf0*/  MUFU.TANH R190, R27 ;  /* 0x0000001b00be7308 */ /* 0x0004a60000002400 */
[----:B---3--:R-:W-:Y:S02]  /*fb00*/  FMUL.FTZ R25, R43, c[0x0][0x320] ;  /* 0x0000c8002b197a20 */ /* 0x008fe40000410000 */
[----:B------:R-:W-:Y:S02]  /*fb10*/  FMUL.FTZ R22, R44, c[0x0][0x320] ;  /* 0x0000c8002c167a20 */ /* 0x000fe40000410000 */
[----:B------:R-:W-:Y:S03]  /*fb20*/  FMUL.FTZ R17, R45, c[0x0][0x320] ;  /* 0x0000c8002d117a20 */ /* 0x000fe60000410000 */
[----:B------:R3:W3:Y:S01]  /*fb30*/  MUFU.TANH R186, R28 ;  /* 0x0000001c00ba7308 */ /* 0x0006e20000002400 */
[----:B------:R-:W-:Y:S02]  /*fb40*/  FMUL.FTZ R21, R46, c[0x0][0x320] ;  /* 0x0000c8002e157a20 */ /* 0x000fe40000410000 */
[----:B------:R-:W-:Y:S02]  /*fb50*/  FMUL.FTZ R20, R47, c[0x0][0x320] ;  /* 0x0000c8002f147a20 */ /* 0x000fe40000410000 */
[----:B-1----:R-:W-:Y:S02]  /*fb60*/  FMUL.FTZ R26, R42, c[0x0][0x320] ;  /* 0x0000c8002a1a7a20 */ /* 0x002fe40000410000 */
[----:B------:R-:W-:Y:S02]  /*fb70*/  FMUL.FTZ R16, R48, c[0x0][0x320] ;  /* 0x0000c80030107a20 */ /* 0x000fe40000410000 */
[----:B------:R-:W-:Y:S01]  /*fb80*/  FMUL.FTZ R11, R49, c[0x0][0x320] ;  /* 0x0000c800310b7a20 */ /* 0x000fe20000410000 */
[----:B------:R1:W1:Y:S01]  /*fb90*/  MUFU.TANH R185, R29 ;  /* 0x0000001d00b97308 */ /* 0x0002620000002400 */
[----:B------:R-:W-:Y:S02]  /*fba0*/  FMUL.FTZ R19, R50, c[0x0][0x320] ;  /* 0x0000c80032137a20 */ /* 0x000fe40000410000 */
[----:B------:R-:W-:Y:S02]  /*fbb0*/  FMUL.FTZ R18, R51, c[0x0][0x320] ;  /* 0x0000c80033127a20 */ /* 0x000fe40000410000 */
[----:B--2---:R-:W-:Y:S05]  /*fbc0*/  FMUL.FTZ R27, R37, c[0x0][0x320] ;  /* 0x0000c800251b7a20 */ /* 0x004fea0000410000 */
[----:B------:R2:W2:Y:S01]  /*fbd0*/  MUFU.TANH R188, R30 ;  /* 0x0000001e00bc7308 */ /* 0x0004a20000002400 */
[----:B---3--:R-:W-:Y:S09]  /*fbe0*/  FMUL.FTZ R28, R39, c[0x0][0x320] ;  /* 0x0000c800271c7a20 */ /* 0x008ff20000410000 */
[----:B------:R3:W3:Y:S01]  /*fbf0*/  MUFU.TANH R187, R31 ;  /* 0x0000001f00bb7308 */ /* 0x0006e20000002400 */
[----:B-1----:R-:W-:Y:S09]  /*fc00*/  FMUL.FTZ R29, R38, c[0x0][0x320] ;  /* 0x0000c800261d7a20 */ /* 0x002ff20000410000 */
[----:B------:R1:W1:Y:S01]  /*fc10*/  MUFU.TANH R184, R32 ;  /* 0x0000002000b87308 */ /* 0x0002620000002400 */
[----:B--2---:R-:W-:Y:S09]  /*fc20*/  FMUL.FTZ R30, R36, c[0x0][0x320] ;  /* 0x0000c800241e7a20 */ /* 0x004ff20000410000 */
[----:B------:R2:W2:Y:S01]  /*fc30*/  MUFU.TANH R205, R13 ;  /* 0x0000000d00cd7308 */ /* 0x0004a20000002400 */
[----:B---3--:R-:W-:Y:S02]  /*fc40*/  FMUL.FTZ R31, R33, c[0x0][0x320] ;  /* 0x0000c800211f7a20 */ /* 0x008fe40000410000 */
[----:B------:R-:W-:Y:S07]  /*fc50*/  FMUL.FTZ R33, R34, c[0x0][0x320] ;  /* 0x0000c80022217a20 */ /* 0x000fee0000410000 */
[----:B------:R3:W2:Y:S01]  /*fc60*/  MUFU.TANH R209, R14 ;  /* 0x0000000e00d17308 */ /* 0x0006a20000002400 */
[----:B-1----:R-:W-:Y:S09]  /*fc70*/  FMUL.FTZ R32, R35, c[0x0][0x320] ;  /* 0x0000c80023207a20 */ /* 0x002ff20000410000 */
[----:B------:R3:W1:Y:S10]  /*fc80*/  MUFU.TANH R207, R15 ;  /* 0x0000000f00cf7308 */ /* 0x0006740000002400 */
        /* <DEDUP_REMOVED lines=20> */
[----:B--234-:R-:W2:Y:S01]  /*fdd0*/  LDL R2, [R1+0x3c] ;  /* 0x00003c0001027983 */ /* 0x01cea20000100800 */
[----:B------:R-:W-:Y:S03]  /*fde0*/  IMAD.MOV.U32 R12, RZ, RZ, c[0x0][0x2b8] ;  /* 0x0000ae00ff0c7624 */ /* 0x000fe600078e00ff */
[----:B------:R-:W3:Y:S02]  /*fdf0*/  LDL.64 R36, [R1+0x50] ;  /* 0x0000500001247983 */ /* 0x000ee40000100a00 */
[----:B------:R-:W-:Y:S02]  /*fe00*/  ISETP.NE.AND P2, PT, R12, 0x1, PT ;  /* 0x000000010c00780c */ /* 0x000fe40003f45270 */
[----:B------:R-:W4:Y:S04]  /*fe10*/  LDL R5, [R1+0x60] ;  /* 0x0000600001057983 */ /* 0x000f280000100800 */
[----:B------:R-:W5:Y:S04]  /*fe20*/  S2R R13, SR_TID.X ;  /* 0x00000000000d7919 */ /* 0x000f680000002100 */
[----:B------:R-:W3:Y:S04]  /*fe30*/  LDL.64 R34, [R1+0x48] ;  /* 0x0000480001227983 */ /* 0x000ee80000100a00 */
[----:B------:R-:W4:Y:S04]  /*fe40*/  LDL R6, [R1+0x40] ;  /* 0x0000400001067983 */ /* 0x000f280000100800 */
[----:B------:R-:W4:Y:S04]  /*fe50*/  LDL R10, [R1+0x100] ;  /* 0x00010000010a7983 */ /* 0x000f280000100800 */
[----:B------:R-:W4:Y:S04]  /*fe60*/  LDL R15, [R1+0x20] ;  /* 0x00002000010f7983 */ /* 0x000f280000100800 */
[----:B------:R-:W4:Y:S01]  /*fe70*/  LDL R9, [R1+0x104] ;  /* 0x0001040001097983 */ /* 0x000f220000100800 */
        /* <DEDUP_REMOVED lines=10> */
[----:B------:R-:W5:Y:S03]  /*ff20*/  LDL R12, [R1+0xc] ;  /* 0x00000c00010c7983 */ /* 0x000f660000100800 */
[----:B------:R-:W-:Y:S01]  /*ff30*/  IMAD R0, R0, 0x20, R3 ;  /* 0x0000002000007824 */ /* 0x000fe200078e0203 */
[----:B------:R-:W5:Y:S01]  /*ff40*/  LDL R13, [R1+0x28] ;  /* 0x00002800010d7983 */ /* 0x000f620000100800 */
[----:B--2---:R-:W-:Y:S05]  /*ff50*/  IMAD R2, R252, 0x60, R2 ;  /* 0x00000060fc027824 */ /* 0x004fea00078e0202 */
[----:B------:R-:W-:Y:S05]  /*ff60*/  IADD3 R2, R2, -0x60, R0 ;  /* 0xffffffa002027810 */ /* 0x000fea0007ffe000 */
[----:B------:R-:W-:Y:S04]  /*ff70*/  @P2 IMAD.HI.U32 R3, R2, c[0x0][0x2bc], RZ ;  /* 0x0000af0002032a27 */ /* 0x000fe800078e00ff */
[----:B------:R-:W-:Y:S01]  /*ff80*/  IMAD.MOV.U32 R0, RZ, RZ, R2 ;  /* 0x000000ffff007224 */ /* 0x000fe200078e0002 */
[----:B------:R-:W-:Y:S04]  /*ff90*/  @P2 SHF.R.U32.HI R0, RZ, c[0x0][0x2c0], R3 ;  /* 0x0000b000ff002a19 */ /* 0x000fe80000011603 */
[C---:B---3--:R-:W-:Y:S01]  /*ffa0*/  @!P6 IADD3 R3, P0, R0.reuse, R36, RZ ;  /* 0x000000240003e210 */ /* 0x048fe20007f1e0ff */
[----:B------:R-:W-:Y:S03]  /*ffb0*/  IMAD.MOV.U32 R36, RZ, RZ, RZ ;  /* 0x000000ffff247224 */ /* 0x000fe600078e00ff */
[----:B----4-:R-:W-:Y:S01]  /*ffc0*/  @!P6 LEA.HI.X.SX32 R5, R0, R5, 0x1, P0 ;  /* 0x000000050005e211 */ /* 0x010fe200000f0eff */
[----:B------:R-:W-:Y:S01]  /*ffd0*/  IMAD.MOV R0, RZ, RZ, -R0 ;  /* 0x000000ffff007224 */ /* 0x000fe200078e0a00 */
[C---:B------:R-:W-:Y:S03]  /*ffe0*/  @!P6 LEA R4, P0, R3.reuse, c[0x0][0x2a0], 0x2 ;  /* 0x0000a8000304ea11 */ /* 0x040fe600078010ff */
[----:B------:R-:W-:Y:S01]  /*fff0*/  IMAD R37, R0, c[0x0][0x2b8], R2 ;  /* 0x0000ae0000257a24 */ /* 0x000fe200078e0202 */
[----:B------:R-:W-:Y:S02]  /*10000*/  @!P6 LEA.HI.X R5, R3, c[0x0][0x2a4], R5, 0x2, P0 ;  /* 0x0000a9000305ea11 */ /* 0x000fe400000f1405 */
[----:B------:R-:W-:Y:S01]  /*10010*/  SHF.L.U64.HI R10, R15, 0x1, R10 ;  /* 0x000000010f0a7819 */ /* 0x000fe2000001020a */
[C---:B------:R-:W-:Y:S01]  /*10020*/  IMAD.WIDE.U32 R2, R37.reuse, c[0x0][0x1e0], RZ ;  /* 0x0000780025027a25 */ /* 0x040fe200078e00ff */
[----:B------:R-:W-:Y:S01]  /*10030*/  SHF.R.S32.HI R0, RZ, 0x1f, R37 ;  /* 0x0000001fff007819 */ /* 0x000fe20000011425 */
[----:B------:R-:W2:Y:S01]  /*10040*/  @!P6 LDG.E R36, [R4.64] ;  /* 0x000000060424e981 */ /* 0x000ea2000c1e1900 */
[----:B-----5:R-:W-:Y:S03]  /*10050*/  SHF.L.U64.HI R9, R14, 0x1, R9 ;  /* 0x000000010e097819 */ /* 0x020fe60000010209 */
[----:B------:R-:W-:Y:S01]  /*10060*/  IMAD R0, R0, c[0x0][0x1e0], RZ ;  /* 0x0000780000007a24 */ /* 0x000fe200078e02ff */
[----:B------:R3:W-:Y:S03]  /*10070*/  STL [R1+0x14], R37 ;  /* 0x0000142501007387 */ /* 0x0007e60000100800 */
[----:B------:R-:W-:Y:S04]  /*10080*/  IMAD R0, R37, c[0x0][0x1e4], R0 ;  /* 0x0000790025007a24 */ /* 0x000fe800078e0200 */
[----:B------:R-:W-:Y:S01]  /*10090*/  IMAD.IADD R3, R3, 0x1, R0 ;  /* 0x0000000103037824 */ /* 0x000fe200078e0200 */
[----:B------:R-:W-:Y:S01]  /*100a0*/  SHF.L.U64.HI R7, R12, 0x1, R7 ;  /* 0x000000010c077819 */ /* 0x000fe20000010207 */
[C---:B------:R-:W-:Y:S01]  /*100b0*/  IMAD.SHL.U32 R35, R13.reuse, 0x2, RZ ;  /* 0x000000020d237824 */ /* 0x040fe200078e00ff */
[----:B------:R-:W-:Y:S01]  /*100c0*/  SHF.L.U64.HI R8, R13, 0x1, R8 ;  /* 0x000000010d087819 */ /* 0x000fe20000010208 */
[----:B---3--:R-:W-:Y:S02]  /*100d0*/  IMAD.SHL.U32 R37, R15, 0x2, RZ ;  /* 0x000000020f257824 */ /* 0x008fe400078e00ff */
[----:B--2---:R-:W-:Y:S01]  /*100e0*/  IMAD.WIDE.U32 R2, R36, c[0x0][0x1f0], R2 ;  /* 0x00007c0024027a25 */ /* 0x004fe200078e0002 */
[----:B------:R-:W-:Y:S01]  /*100f0*/  SHF.R.S32.HI R0, RZ, 0x1f, R36 ;  /* 0x0000001fff007819 */ /* 0x000fe20000011424 */
[----:B------:R2:W-:Y:S03]  /*10100*/  STL [R1+0x10], R36 ;  /* 0x0000102401007387 */ /* 0x0005e60000100800 */
[----:B------:R-:W-:Y:S01]  /*10110*/  IADD3 R5, P0, R34, R2, RZ ;  /* 0x0000000222057210 */ /* 0x000fe20007f1e0ff */
[----:B------:R-:W-:Y:S02]  /*10120*/  IMAD R0, R0, c[0x0][0x1f0], RZ ;  /* 0x00007c0000007a24 */ /* 0x000fe400078e02ff */
[----:B------:R-:W-:Y:S02]  /*10130*/  IMAD.SHL.U32 R34, R12, 0x2, RZ ;  /* 0x000000020c227824 */ /* 0x000fe400078e00ff */
[----:B------:R-:W-:Y:S05]  /*10140*/  IMAD R0, R36, c[0x0][0x1f4], R0 ;  /* 0x00007d0024007a24 */ /* 0x000fea00078e0200 */
[----:B------:R-:W-:Y:S02]  /*10150*/  IADD3.X R2, R6, R3, R0, P0, !PT ;  /* 0x0000000306027210 */ /* 0x000fe400007fe400 */
[C---:B------:R-:W-:Y:S04]  /*10160*/  LEA R6, P0, R5.reuse, c[0x0][0x1c8], 0x1 ;  /* 0x0000720005067a11 */ /* 0x040fe800078008ff */
[----:B------:R-:W-:Y:S01]  /*10170*/  LEA.HI.X R5, R5, c[0x0][0x1cc], R2, 0x1, P0 ;  /* 0x0000730005057a11 */ /* 0x000fe200000f0c02 */
[----:B--2---:R-:W-:Y:S01]  /*10180*/  IMAD.SHL.U32 R36, R14, 0x2, RZ ;  /* 0x000000020e247824 */ /* 0x004fe200078e00ff */
[----:B------:R-:W-:-:S05]  /*10190*/  BRA.DIV ~URZ, `(.L_x_2714) ;  /* 0x00007ce27f007947 */ /* 0x000fca000b800000 */
[----:B------:R2:W3:Y:S02]  /*101a0*/  SHFL.IDX PT, R4, R5, RZ, 0x181f ;  /* 0x00181fff05047589 */ /* 0x0004e400000e0000 */
.L_x_2749:
[----:B------:R-:W-:-:S05]  /*101b0*/  BRA.DIV ~URZ, `(.L_x_2715) ;  /* 0x00007d327f007947 */ /* 0x000fca000b800000 */
[----:B------:R-:W4:Y:S01]  /*101c0*/  SHFL.IDX PT, R0, R6, RZ, 0x181f ;  /* 0x00181fff06007589 */ /* 0x000f2200000e0000 */
[C---:B------:R-:W-:Y:S02]  /*101d0*/  IADD3 R12, -R132.reuse, 0x10, RZ ;  /* 0x00000010840c7810 */ /* 0x040fe40007ffe1ff */
[----:B------:R-:W-:Y:S02]  /*101e0*/  ISETP.NE.U32.AND P2, PT, R132, RZ, PT ;  /* 0x000000ff8400720c */ /* 0x000fe40003f45070 */
[----:B------:R-:W-:Y:S04]  /*101f0*/  LOP3.LUT R12, R12, 0xf, RZ, 0xc0, !PT ;  /* 0x0000000f0c0c7812 */ /* 0x000fe800078ec0ff */
[----:B----4-:R-:W-:Y:S04]  /*10200*/  IADD3 R2, P1, P0, R12, R0, R34 ;  /* 0x000000000c027210 */ /* 0x010fe8000783e022 */
[----:B---3--:R-:W-:Y:S02]  /*10210*/  IADD3.X R3, RZ, R4, R7, P1, P0 ;  /* 0x00000004ff037210 */ /* 0x008fe40000fe0407 */
[----:B------:R-:W-:Y:S03]  /*10220*/  IADD3 R14, P0, R0, R35, RZ ;  /* 0x00000023000e7210 */ /* 0x000fe60007f1e0ff */
[----:B------:R-:W-:Y:S01]  /*10230*/  @!PT LDS RZ, [RZ] ;  /* 0x00000000fffff984 */ /* 0x000fe20000000800 */
[----:B------:R-:W-:Y:S01]  /*10240*/  @!PT LDS RZ, [RZ] ;  /* 0x00000000fffff984 */ /* 0x000fe20000000800 */
[----:B------:R3:W-:Y:S02]  /*10250*/  LDGSTS.E.BYPASS.LTC128B.128.ZFILL [R251+0xc100], [R2.64], P2 ;  /* 0x0c10000002fb7fae */ /* 0x0007e40009141d46 */
[----:B------:R-:W-:Y:S05]  /*10260*/  IMAD.X R15, R4, 0x1, R8, P0 ;  /* 0x00000001040f7824 */ /* 0x000fea00000e0608 */
[----:B------:R4:W-:Y:S01]  /*10270*/  LDGSTS.E.BYPASS.LTC128B.128 [R251+0xf100], [R14.64], !P5 ;  /* 0x0f1000000efb7fae */ /* 0x0009e2000e901d46 */
[----:B---3--:R-:W-:Y:S05]  /*10280*/  IADD3 R2, P0, R0, R36, RZ ;  /* 0x0000002400027210 */ /* 0x008fea0007f1e0ff */
[----:B------:R-:W-:Y:S05]  /*10290*/  IMAD.X R3, R4, 0x1, R9, P0 ;  /* 0x0000000104037824 */ /* 0x000fea00000e0609 */
[----:B------:R3:W-:Y:S02]  /*102a0*/  LDGSTS.E.BYPASS.LTC128B.128 [R251+0x12100], [R2.64], !P4 ;  /* 0x1210000002fb7fae */ /* 0x0007e4000e101d46 */
[----:B---3--:R-:W-:Y:S02]  /*102b0*/  IADD3 R2, P0, R0, R37, RZ ;  /* 0x0000002500027210 */ /* 0x008fe40007f1e0ff */
[----:B------:R-:W3:Y:S03]  /*102c0*/  SHFL.IDX PT, R0, R6, 0x1, 0x181f ;  /* 0x00381f0006007f89 */ /* 0x000ee600000e0000 */
[----:B------:R-:W-:Y:S02]  /*102d0*/  IMAD.X R3, R4, 0x1, R10, P0 ;  /* 0x0000000104037824 */ /* 0x000fe400000e060a */
[----:B------:R-:W-:Y:S04]  /*102e0*/  SHFL.IDX PT, R4, R5, 0x2, 0x181f ;  /* 0x00581f0005047f89 */ /* 0x000fe800000e0000 */
[----:B------:R5:W-:Y:S01]  /*102f0*/  LDGSTS.E.BYPASS.LTC128B.128 [R251+0x15100], [R2.64], !P3 ;  /* 0x1510000002fb7fae */ /* 0x000be2000d901d46 */
[----:B---3--:R-:W-:Y:S03]  /*10300*/  IADD3 R12, P1, P0, R12, R0, R34 ;  /* 0x000000000c0c7210 */ /* 0x008fe6000783e022 */
[----:B-----5:R-:W3:Y:S02]  /*10310*/  SHFL.IDX PT, R2, R5, 0x1, 0x181f ;  /* 0x00381f0005027f89 */ /* 0x020ee400000e0000 */
[----:B---3--:R-:W-:Y:S05]  /*10320*/  IADD3.X R13, RZ, R2, R7, P1, P0 ;  /* 0x00000002ff0d7210 */ /* 0x008fea0000fe0407 */
[----:B------:R3:W-:Y:S02]  /*10330*/  LDGSTS.E.BYPASS.LTC128B.128.ZFILL [R251+0xd100], [R12.64], P2 ;  /* 0x0d1000000cfb7fae */ /* 0x0007e40009141d46 */
[----:B---3--:R-:W-:Y:S05]  /*10340*/  IADD3 R12, P0, R0, R35, RZ ;  /* 0x00000023000c7210 */ /* 0x008fea0007f1e0ff */
[----:B------:R-:W-:Y:S05]  /*10350*/  IMAD.X R13, R2, 0x1, R8, P0 ;  /* 0x00000001020d7824 */ /* 0x000fea00000e0608 */
[----:B------:R3:W-:Y:S02]  /*10360*/  LDGSTS.E.BYPASS.LTC128B.128 [R251+0x10100], [R12.64], !P5 ;  /* 0x101000000cfb7fae */ /* 0x0007e4000e901d46 */
[----:B---3--:R-:W-:Y:S05]  /*10370*/  IADD3 R12, P0, R0, R36, RZ ;  /* 0x00000024000c7210 */ /* 0x008fea0007f1e0ff */
[----:B------:R-:W-:Y:S01]  /*10380*/  IMAD.X R13, R2, 0x1, R9, P0 ;  /* 0x00000001020d7824 */ /* 0x000fe200000e0609 */
[----:B----4-:R-:W-:Y:S02]  /*10390*/  IADD3 R14, P0, R0, R37, RZ ;  /* 0x00000025000e7210 */ /* 0x010fe40007f1e0ff */
[----:B------:R3:W4:Y:S03]  /*103a0*/  SHFL.IDX PT, R0, R6, 0x2, 0x181f ;  /* 0x00581f0006007f89 */ /* 0x00072600000e0000 */
[----:B------:R-:W-:Y:S01]  /*103b0*/  IMAD.X R15, R2, 0x1, R10, P0 ;  /* 0x00000001020f7824 */ /* 0x000fe200000e060a */
[----:B------:R3:W-:Y:S04]  /*103c0*/  LDGSTS.E.BYPASS.LTC128B.128 [R251+0x13100], [R12.64], !P4 ;  /* 0x131000000cfb7fae */ /* 0x0007e8000e101d46 */
[----:B------:R3:W-:Y:S03]  /*103d0*/  LDGSTS.E.BYPASS.LTC128B.128 [R251+0x16100], [R14.64], !P3 ;  /* 0x161000000efb7fae */ /* 0x0007e6000d901d46 */
.L_x_2750:
[C---:B------:R-:W-:Y:S02]  /*103e0*/  IADD3 R2, -R132.reuse, 0x10, RZ ;  /* 0x0000001084027810 */ /* 0x040fe40007ffe1ff */
[----:B------:R-:W-:Y:S02]  /*103f0*/  ISETP.NE.U32.AND P0, PT, R132, RZ, PT ;  /* 0x000000ff8400720c */ /* 0x000fe40003f05070 */
[----:B------:R-:W-:Y:S04]  /*10400*/  LOP3.LUT R2, R2, 0xf, RZ, 0xc0, !PT ;  /* 0x0000000f02027812 */ /* 0x000fe800078ec0ff */
[----:B----4-:R-:W-:Y:S04]  /*10410*/  IADD3 R2, P2, P1, R2, R0, R34 ;  /* 0x0000000002027210 */ /* 0x010fe8000795e022 */
[----:B------:R-:W-:Y:S02]  /*10420*/  IADD3.X R3, RZ, R4, R7, P2, P1 ;  /* 0x00000004ff037210 */ /* 0x000fe400017e2407 */
[C---:B---3--:R-:W-:Y:S03]  /*10430*/  IADD3 R6, P1, R0.reuse, R36, RZ ;  /* 0x0000002400067210 */ /* 0x048fe60007f3e0ff */
        /* <DEDUP_REMOVED lines=9> */
[----:B---3--:R-:W-:Y:S05]  /*104d0*/  IADD3 R2, P0, R0, R37, RZ ;  /* 0x0000002500027210 */ /* 0x008fea0007f1e0ff */
[----:B------:R-:W-:Y:S05]  /*104e0*/  IMAD.X R3, R4, 0x1, R10, P0 ;  /* 0x0000000104037824 */ /* 0x000fea00000e060a */
[----:B------:R4:W-:Y:S03]  /*104f0*/  LDGSTS.E.BYPASS.LTC128B.128 [R251+0x17100], [R2.64], !P3 ;  /* 0x1710000002fb7fae */ /* 0x0009e6000d901d46 */
.L_x_2713:
[----:B--234-:R-:W-:Y:S05]  /*10500*/  BSYNC B0 ;  /* 0x0000000000007941 */ /* 0x01cfea0003800000 */
.L_x_2712:
        /* <DEDUP_REMOVED lines=57> */
.L_x_2751:
        /* <DEDUP_REMOVED lines=34> */
[----:B------:R-:W-:Y:S02]  /*10ac0*/  FFMA.FTZ R15, R16, c[0x0][0x2d0], -R4 ;  /* 0x0000b400100f7a23 */ /* 0x000fe40000010804 */
[C---:B-1----:R-:W-:Y:S01]  /*10ad0*/  FADD.FTZ R0, -R3.reuse, R134 ;  /* 0x0000008603007221 */ /* 0x042fe20000010100 */
[----:B------:R-:W-:Y:S03]  /*10ae0*/  MOV R134, R12 ;  /* 0x0000000c00867202 */ /* 0x000fe60000000f00 */
[----:B------:R-:W-:Y:S03]  /*10af0*/  FMUL.FTZ R0, R0, c[0x0][0x2d0] ;  /* 0x0000b40000007a20 */ /* 0x000fe60000410000 */
[----:B------:R-:W-:Y:S10]  /*10b00*/  MUFU.EX2 R133, R133 ;  /* 0x0000008500857308 */ /* 0x000ff40000000800 */
[----:B------:R-:W1:Y:S01]  /*10b10*/  MUFU.EX2 R0, R0 ;  /* 0x0000000000007308 */ /* 0x000e620000000800 */
[C---:B---3--:R-:W-:Y:S02]  /*10b20*/  FFMA.FTZ R4, R2.reuse, R13, R7 ;  /* 0x0000000d02047223 */ /* 0x048fe40000010007 */
[----:B------:R-:W-:Y:S02]  /*10b30*/  FMUL.FTZ R48, R2, R136 ;  /* 0x0000008802307220 */ /* 0x000fe40000410000 */
[C---:B--2---:R-:W-:Y:S01]  /*10b40*/  FADD.FTZ R6, R184.reuse, R4 ;  /* 0x00000004b8067221 */ /* 0x044fe20000010000 */
[----:B------:R-:W-:Y:S01]  /*10b50*/  F2FP.BF16.PACK_AB R184, R184, R7 ;  /* 0x00000007b8b8723e */ /* 0x000fe200000010ff */
[----:B------:R-:W-:Y:S02]  /*10b60*/  FMUL.FTZ R4, R3, c[0x0][0x2d0] ;  /* 0x0000b40003047a20 */ /* 0x000fe40000410000 */
[----:B------:R-:W-:Y:S02]  /*10b70*/  FMUL.FTZ R49, R2, R137 ;  /* 0x0000008902317220 */ /* 0x000fe40000410000 */
[--C-:B------:R-:W-:Y:S02]  /*10b80*/  FFMA.FTZ R23, R20, c[0x0][0x2d0], -R4.reuse ;  /* 0x0000b40014177a23 */ /* 0x100fe40000010804 */
[----:B------:R-:W-:Y:S02]  /*10b90*/  FMUL.FTZ R20, R2, R164 ;  /* 0x000000a402147220 */ /* 0x000fe40000410000 */
[----:B------:R-:W2:Y:S01]  /*10ba0*/  LDL.LU R164, [R1+0x2c] ;  /* 0x00002c0001a47983 */ /* 0x000ea20000300800 */
[C---:B-1----:R-:W-:Y:S02]  /*10bb0*/  FMUL.FTZ R50, R0.reuse, R138 ;  /* 0x0000008a00327220 */ /* 0x042fe40000410000 */
[----:B------:R-:W-:Y:S02]  /*10bc0*/  FMUL.FTZ R51, R0, R139 ;  /* 0x0000008b00337220 */ /* 0x000fe40000410000 */
[----:B------:R-:W1:Y:S01]  /*10bd0*/  LDSM.16.MT88.4 R136, [R218] ;  /* 0x00000000da88783b */ /* 0x000e620000004200 */
[--C-:B------:R-:W-:Y:S02]  /*10be0*/  FFMA.FTZ R215, R215, c[0x0][0x2d0], -R4.reuse ;  /* 0x0000b400d7d77a23 */ /* 0x100fe40000010804 */
[--C-:B------:R-:W-:Y:S02]  /*10bf0*/  FFMA.FTZ R213, R213, c[0x0][0x2d0], -R4.reuse ;  /* 0x0000b400d5d57a23 */ /* 0x100fe40000010804 */
[--C-:B------:R-:W-:Y:S02]  /*10c00*/  FFMA.FTZ R5, R212, c[0x0][0x2d0], -R4.reuse ;  /* 0x0000b400d4057a23 */ /* 0x100fe40000010804 */
[--C-:B------:R-:W-:Y:S01]  /*10c10*/  FFMA.FTZ R7, R250, c[0x0][0x2d0], -R4.reuse ;  /* 0x0000b400fa077a23 */ /* 0x100fe20000010804 */
[----:B------:R-:W-:Y:S01]  /*10c20*/  MUFU.EX2 R215, R215 ;  /* 0x000000d700d77308 */ /* 0x000fe20000000800 */
[--C-:B------:R-:W-:Y:S02]  /*10c30*/  FFMA.FTZ R22, R21, c[0x0][0x2d0], -R4.reuse ;  /* 0x0000b40015167a23 */ /* 0x100fe40000010804 */
[----:B------:R-:W-:Y:S02]  /*10c40*/  FMUL.FTZ R21, R2, R165 ;  /* 0x000000a502157220 */ /* 0x000fe40000410000 */
[----:B------:R-:W-:Y:S01]  /*10c50*/  FFMA.FTZ R200, R187, c[0x0][0x2d0], -R4 ;  /* 0x0000b400bbc87a23 */ /* 0x000fe20000010804 */
[----:B------:R-:W-:Y:S01]  /*10c60*/  MOV R187, R9 ;  /* 0x0000000900bb7202 */ /* 0x000fe20000000f00 */
[----:B------:R-:W-:Y:S01]  /*10c70*/  FADD.FTZ R6, R186, R6 ;  /* 0x00000006ba067221 */ /* 0x000fe20000010000 */
[----:B------:R-:W-:Y:S01]  /*10c80*/  F2FP.BF16.PACK_AB R186, R8, R186 ;  /* 0x000000ba08ba723e */ /* 0x000fe200000010ff */
[--C-:B------:R-:W-:Y:S01]  /*10c90*/  FFMA.FTZ R190, R190, c[0x0][0x2d0], -R4.reuse ;  /* 0x0000b400bebe7a23 */ /* 0x100fe20000010804 */
[----:B------:R3:W-:Y:S01]  /*10ca0*/  MUFU.EX2 R165, R7 ;  /* 0x0000000700a57308 */ /* 0x0007e20000000800 */
        /* <DEDUP_REMOVED lines=11> */
[----:B------:R-:W5:Y:S01]  /*10d60*/  MUFU.EX2 R213, R213 ;  /* 0x000000d500d57308 */ /* 0x000f620000000800 */
[--C-:B------:R-:W-:Y:S02]  /*10d70*/  FFMA.FTZ R195, R195, c[0x0][0x2d0], -R4.reuse ;  /* 0x0000b400c3c37a23 */ /* 0x100fe40000010804 */
[--C-:B------:R-:W-:Y:S02]  /*10d80*/  FFMA.FTZ R192, R192, c[0x0][0x2d0], -R4.reuse ;  /* 0x0000b400c0c07a23 */ /* 0x100fe40000010804 */
[----:B---3--:R-:W-:Y:S02]  /*10d90*/  FMUL.FTZ R7, R0, R183 ;  /* 0x000000b700077220 */ /* 0x008fe40000410000 */
[--C-:B------:R-:W-:Y:S02]  /*10da0*/  FFMA.FTZ R201, R188, c[0x0][0x2d0], -R4.reuse ;  /* 0x0000b400bcc97a23 */ /* 0x100fe40000010804 */
[--C-:B------:R-:W-:Y:S01]  /*10db0*/  FFMA.FTZ R203, R32, c[0x0][0x2d0], -R4.reuse ;  /* 0x0000b40020cb7a23 */ /* 0x100fe20000010804 */
[----:B------:R-:W-:Y:S01]  /*10dc0*/  MUFU.EX2 R209, R209 ;  /* 0x000000d100d17308 */ /* 0x000fe20000000800 */
[--C-:B------:R-:W-:Y:S02]  /*10dd0*/  FFMA.FTZ R212, R29, c[0x0][0x2d0], -R4.reuse ;  /* 0x0000b4001dd47a23 */ /* 0x100fe40000010804 */
[C---:B------:R-:W-:Y:S01]  /*10de0*/  FMUL.FTZ R29, R2.reuse, R157 ;  /* 0x0000009d021d7220 */ /* 0x040fe20000410000 */
[----:B------:R-:W-:Y:S01]  /*10df0*/  MOV R157, R187 ;  /* 0x000000bb009d7202 */ /* 0x000fe20000000f00 */
[----:B----4-:R-:W-:Y:S01]  /*10e00*/  FMUL.FTZ R5, R2, R181 ;  /* 0x000000b502057220 */ /* 0x010fe20000410000 */
[----:B------:R-:W-:Y:S01]  /*10e10*/  MOV R181, R19 ;  /* 0x0000001300b57202 */ /* 0x000fe20000000f00 */
[----:B------:R-:W-:Y:S02]  /*10e20*/  FFMA.FTZ R214, R28, c[0x0][0x2d0], -R4 ;  /* 0x0000b4001cd67a23 */ /* 0x000fe40000010804 */
[----:B------:R-:W-:Y:S01]  /*10e30*/  FMUL.FTZ R4, R2, R180 ;  /* 0x000000b402047220 */ /* 0x000fe20000410000 */
[----:B------:R-:W-:Y:S01]  /*10e40*/  MOV R180, R18 ;  /* 0x0000001200b47202 */ /* 0x000fe20000000f00 */
[----:B------:R-:W-:Y:S01]  /*10e50*/  FADD.FTZ R188, R8, R6 ;  /* 0x0000000608bc7221 */ /* 0x000fe20000010000 */
[----:B------:R-:W-:Y:S01]  /*10e60*/  MUFU.EX2 R207, R207 ;  /* 0x000000cf00cf7308 */ /* 0x000fe20000000800 */
[----:B------:R-:W-:Y:S01]  /*10e70*/  FMUL.FTZ R6, R0, R182 ;  /* 0x000000b600067220 */ /* 0x000fe20000410000 */
[----:B-----5:R-:W-:Y:S01]  /*10e80*/  F2FP.BF16.PACK_AB R187, R213, R215 ;  /* 0x000000d7d5bb723e */ /* 0x020fe200000010ff */
[C---:B------:R-:W-:Y:S01]  /*10e90*/  FMUL.FTZ R8, R2.reuse, R176 ;  /* 0x000000b002087220 */ /* 0x040fe20000410000 */
[----:B------:R-:W-:Y:S01]  /*10ea0*/  MOV R176, R23 ;  /* 0x0000001700b07202 */ /* 0x000fe20000000f00 */
[C---:B------:R-:W-:Y:S01]  /*10eb0*/  FMUL.FTZ R9, R2.reuse, R177 ;  /* 0x000000b102097220 */ /* 0x040fe20000410000 */
[----:B------:R-:W-:Y:S01]  /*10ec0*/  MOV R177, R22 ;  /* 0x0000001600b17202 */ /* 0x000fe20000000f00 */
[----:B------:R-:W-:Y:S01]  /*10ed0*/  FMUL.FTZ R12, R2, R172 ;  /* 0x000000ac020c7220 */ /* 0x000fe20000410000 */
[----:B------:R-:W-:Y:S01]  /*10ee0*/  MOV R172, R11 ;  /* 0x0000000b00ac7202 */ /* 0x000fe20000000f00 */
[----:B------:R-:W-:Y:S01]  /*10ef0*/  FMUL.FTZ R11, R0, R179 ;  /* 0x000000b3000b7220 */ /* 0x000fe20000410000 */
[----:B------:R-:W-:Y:S01]  /*10f00*/  MOV R182, R134 ;  /* 0x0000008600b67202 */ /* 0x000fe20000000f00 */
[----:B------:R-:W-:Y:S01]  /*10f10*/  FMUL.FTZ R17, R2, R169 ;  /* 0x000000a902117220 */ /* 0x000fe20000410000 */
[----:B------:R-:W-:Y:S01]  /*10f20*/  MOV R169, R10 ;  /* 0x0000000a00a97202 */ /* 0x000fe20000000f00 */
[----:B------:R-:W-:Y:S01]  /*10f30*/  FMUL.FTZ R10, R0, R178 ;  /* 0x000000b2000a7220 */ /* 0x000fe20000410000 */
[----:B------:R-:W-:Y:S01]  /*10f40*/  MUFU.EX2 R134, R197 ;  /* 0x000000c500867308 */ /* 0x000fe20000000800 */
[C---:B------:R-:W-:Y:S01]  /*10f50*/  FMUL.FTZ R13, R2.reuse, R173 ;  /* 0x000000ad020d7220 */ /* 0x040fe20000410000 */
[----:B------:R-:W-:Y:S01]  /*10f60*/  MOV R173, R15 ;  /* 0x0000000f00ad7202 */ /* 0x000fe20000000f00 */
[----:B------:R-:W-:Y:S01]  /*10f70*/  FMUL.FTZ R16, R2, R168 ;  /* 0x000000a802107220 */ /* 0x000fe20000410000 */
[----:B------:R-:W-:Y:S01]  /*10f80*/  MOV R168, R14 ;  /* 0x0000000e00a87202 */ /* 0x000fe20000000f00 */
[C---:B------:R-:W-:Y:S02]  /*10f90*/  FMUL.FTZ R14, R0.reuse, R174 ;  /* 0x000000ae000e7220 */ /* 0x040fe40000410000 */
[C---:B------:R-:W-:Y:S02]  /*10fa0*/  FMUL.FTZ R15, R0.reuse, R175 ;  /* 0x000000af000f7220 */ /* 0x040fe40000410000 */
[C---:B------:R-:W-:Y:S01]  /*10fb0*/  FMUL.FTZ R18, R0.reuse, R170 ;  /* 0x000000aa00127220 */ /* 0x040fe20000410000 */
[----:B------:R-:W-:Y:S01]  /*10fc0*/  MUFU.EX2 R204, R204 ;  /* 0x000000cc00cc7308 */ /* 0x000fe20000000800 */
[C---:B------:R-:W-:Y:S02]  /*10fd0*/  FMUL.FTZ R19, R0.reuse, R171 ;  /* 0x000000ab00137220 */ /* 0x040fe40000410000 */
[C---:B------:R-:W-:Y:S02]  /*10fe0*/  FMUL.FTZ R22, R0.reuse, R166 ;  /* 0x000000a600167220 */ /* 0x040fe40000410000 */
[C---:B------:R-:W-:Y:S02]  /*10ff0*/  FMUL.FTZ R23, R0.reuse, R167 ;  /* 0x000000a700177220 */ /* 0x040fe40000410000 */
[----:B------:R-:W-:Y:S02]  /*11000*/  FMUL.FTZ R26, R0, R162 ;  /* 0x000000a2001a7220 */ /* 0x000fe40000410000 */
[----:B------:R-:W-:Y:S01]  /*11010*/  FMUL.FTZ R24, R2, R160 ;  /* 0x000000a002187220 */ /* 0x000fe20000410000 */
[----:B------:R-:W-:Y:S01]  /*11020*/  MOV R160, R27 ;  /* 0x0000001b00a07202 */ /* 0x000fe20000000f00 */
[----:B------:R-:W-:Y:S01]  /*11030*/  FMUL.FTZ R27, R0, R163 ;  /* 0x000000a3001b7220 */ /* 0x000fe20000410000 */
[----:B------:R-:W-:Y:S01]  /*11040*/  MUFU.EX2 R197, R195 ;  /* 0x000000c300c57308 */ /* 0x000fe20000000800 */
[----:B------:R-:W-:Y:S01]  /*11050*/  FMUL.FTZ R25, R2, R161 ;  /* 0x000000a102197220 */ /* 0x000fe20000410000 */
[----:B------:R-:W-:Y:S01]  /*11060*/  MOV R161, R34 ;  /* 0x0000002200a17202 */ /* 0x000fe20000000f00 */
[C---:B------:R-:W-:Y:S02]  /*11070*/  FMUL.FTZ R30, R0.reuse, R158 ;  /* 0x0000009e001e7220 */ /* 0x040fe40000410000 */
[----:B------:R-:W-:Y:S02]  /*11080*/  FMUL.FTZ R31, R0, R159 ;  /* 0x0000009f001f7220 */ /* 0x000fe40000410000 */
[C---:B------:R-:W-:Y:S01]  /*11090*/  FMUL.FTZ R28, R2.reuse, R156 ;  /* 0x0000009c021c7220 */ /* 0x040fe20000410000 */
[----:B------:R-:W-:Y:S01]  /*110a0*/  MOV R156, R35 ;  /* 0x00000023009c7202 */ /* 0x000fe20000000f00 */
        /* <DEDUP_REMOVED lines=112> */
[C---:B--2---:R-:W-:Y:S01]  /*117b0*/  FFMA.FTZ R164, R0.reuse, R164, R185 ;  /* 0x000000a400a47223 */ /* 0x044fe200000100b9 */
[----:B------:R-:W-:Y:S01]  /*117c0*/  F2FP.BF16.PACK_AB R185, R165, R185 ;  /* 0x000000b9a5b9723e */ /* 0x000fe200000010ff */
[----:B------:R-:W-:Y:S02]  /*117d0*/  FMUL.FTZ R131, R0, R131 ;  /* 0x0000008300837220 */ /* 0x000fe40000410000 */
[----:B------:R-:W-:Y:S02]  /*117e0*/  FADD.FTZ R0, R133, R188 ;  /* 0x000000bc85007221 */ /* 0x000fe40000010000 */
[----:B------:R-:W-:Y:S02]  /*117f0*/  MUFU.EX2 R188, R181 ;  /* 0x000000b500bc7308 */ /* 0x000fe40000000800 */
[C---:B-1----:R-:W-:Y:S08]  /*11800*/  HMMA.16816.F32.BF16 R4, R184.reuse, R136, R4 ;  /* 0x00000088b804723c */ /* 0x042ff00000041804 */
[C---:B------:R-:W-:Y:S01]  /*11810*/  HMMA.16816.F32.BF16 R8, R184.reuse, R138, R8 ;  /* 0x0000008ab808723c */ /* 0x040fe20000041808 */
[----:B------:R-:W1:Y:S03]  /*11820*/  LDSM.16.MT88.4 R136, [R219] ;  /* 0x00000000db88783b */ /* 0x000e660000004200 */
[----:B---3--:R-:W-:Y:S04]  /*11830*/  FADD.FTZ R0, R2, R0 ;  /* 0x0000000002007221 */ /* 0x008fe80000010000 */
[----:B------:R-:W-:Y:S01]  /*11840*/  FADD.FTZ R0, R144, R0 ;  /* 0x0000000090007221 */ /* 0x000fe20000010000 */
[----:B------:R-:W2:Y:S03]  /*11850*/  LDL R205, [R1+0x34] ;  /* 0x0000340001cd7983 */ /* 0x000ea60000100800 */
        /* <DEDUP_REMOVED lines=18> */
[----:B------:R-:W1:Y:S02]  /*11980*/  LDSM.16.MT88.4 R136, [R220+0x3000] ;  /* 0x00300000dc88783b */ /* 0x000e640000004200 */
[----:B--2---:R-:W-:Y:S05]  /*11990*/  ISETP.GT.AND P0, PT, R252, R205, PT ;  /* 0x000000cdfc00720c */ /* 0x004fea0003f04270 */
        /* <DEDUP_REMOVED lines=28> */
[----:B------:R-:W-:Y:S03]  /*11b60*/  F2FP.BF16.PACK_AB R137, R207, R209 ;  /* 0x000000d1cf89723e */ /* 0x000fe600000010ff */
[----:B------:R-:W-:Y:S02]  /*11b70*/  F2FP.BF16.PACK_AB R138, R134, R144 ;  /* 0x00000090868a723e */ /* 0x000fe400000010ff */
[----:B------:R-:W1:Y:S02]  /*11b80*/  LDSM.16.MT88.4 R144, [R219+0x800] ;  /* 0x00080000db90783b */ /* 0x000e640000004200 */
[----:B------:R-:W-:Y:S01]  /*11b90*/  MUFU.EX2 R134, R189 ;  /* 0x000000bd00867308 */ /* 0x000fe20000000800 */
[----:B------:R-:W-:Y:S07]  /*11ba0*/  F2FP.BF16.PACK_AB R139, R199, R204 ;  /* 0x000000ccc78b723e */ /* 0x000fee00000010ff */
[C---:B------:R-:W-:Y:S02]  /*11bb0*/  HMMA.16816.F32.BF16 R4, R136.reuse, R140, R4 ;  /* 0x0000008c8804723c */ /* 0x040fe40000041804 */
[----:B------:R2:W3:Y:S06]  /*11bc0*/  MUFU.EX2 R189, R176 ;  /* 0x000000b000bd7308 */ /* 0x0004ec0000000800 */
[C---:B------:R-:W-:Y:S01]  /*11bd0*/  HMMA.16816.F32.BF16 R8, R136.reuse, R142, R8 ;  /* 0x0000008e8808723c */ /* 0x040fe20000041808 */
[----:B------:R-:W4:Y:S03]  /*11be0*/  LDSM.16.MT88.4 R140, [R221+0x800] ;  /* 0x00080000dd8c783b */ /* 0x000f260000004200 */
[----:B------:R-:W-:Y:S10]  /*11bf0*/  MUFU.EX2 R186, R172 ;  /* 0x000000ac00ba7308 */ /* 0x000ff40000000800 */
[----:B------:R-:W5:Y:S01]  /*11c00*/  MUFU.EX2 R133, R194 ;  /* 0x000000c200857308 */ /* 0x000f620000000800 */
[----:B--2---:R-:W-:Y:S01]  /*11c10*/  LDSM.16.MT88.4 R176, [R218+0x2800] ;  /* 0x00280000dab0783b */ /* 0x004fe20000004200 */
[----:B---3--:R-:W-:Y:S01]  /*11c20*/  F2FP.BF16.PACK_AB R185, R189, R190 ;  /* 0x000000bebdb9723e */ /* 0x008fe200000010ff */
[C---:B-1----:R-:W-:Y:S07]  /*11c30*/  HMMA.16816.F32.BF16 R12, R136.reuse, R144, R12 ;  /* 0x00000090880c723c */ /* 0x042fee000004180c */
[----:B------:R-:W-:Y:S01]  /*11c40*/  MUFU.EX2 R194, R212 ;  /* 0x000000d400c27308 */ /* 0x000fe20000000800 */
[C---:B------:R-:W-:Y:S01]  /*11c50*/  HMMA.16816.F32.BF16 R16, R136.reuse, R146, R16 ;  /* 0x000000928810723c */ /* 0x040fe20000041810 */
[----:B------:R-:W1:Y:S08]  /*11c60*/  LDSM.16.MT88.4 R144, [R220+0x800] ;  /* 0x00080000dc90783b */ /* 0x000e700000004200 */
[----:B------:R-:W2:Y:S03]  /*11c70*/  MUFU.EX2 R2, R193 ;  /* 0x000000c100027308 */ /* 0x000ea60000000800 */
[----:B-----5:R-:W-:Y:S01]  /*11c80*/  FADD.FTZ R0, R133, R0 ;  /* 0x0000000085007221 */ /* 0x020fe20000010000 */
[C---:B----4-:R-:W-:Y:S06]  /*11c90*/  HMMA.16816.F32.BF16 R20, R136.reuse, R140, R20 ;  /* 0x0000008c8814723c */ /* 0x050fec0000041814 */
[----:B------:R-:W-:Y:S02]  /*11ca0*/  MUFU.EX2 R193, R214 ;  /* 0x000000d600c17308 */ /* 0x000fe40000000800 */
[C---:B------:R-:W-:Y:S01]  /*11cb0*/  HMMA.16816.F32.BF16 R24, R136.reuse, R142, R24 ;  /* 0x0000008e8818723c */ /* 0x040fe20000041818 */
[----:B------:R-:W3:Y:S03]  /*11cc0*/  LDSM.16.MT88.4 R140, [R218+0x3800] ;  /* 0x00380000da8c783b */ /* 0x000ee60000004200 */
[----:B--2---:R-:W-:Y:S04]  /*11cd0*/  FADD.FTZ R0, R2, R0 ;  /* 0x0000000002007221 */ /* 0x004fe80000010000 */
[----:B------:R-:W-:Y:S04]  /*11ce0*/  FADD.FTZ R0, R148, R0 ;  /* 0x0000000094007221 */ /* 0x000fe80000010000 */
[C---:B------:R-:W-:Y:S01]  /*11cf0*/  FADD.FTZ R0, R134.reuse, R0 ;  /* 0x0000000086007221 */ /* 0x040fe20000010000 */
        /* <DEDUP_REMOVED lines=60> */
[C---:B------:R-:W-:Y:S04]  /*120c0*/  FADD.FTZ R0, R134.reuse, R0 ;  /* 0x0000000086007221 */ /* 0x040fe80000010000 */
        /* <DEDUP_REMOVED lines=44> */
[C---:B-1----:R-:W-:Y:S01]  /*12390*/  HMMA.16816.F32.BF16 R4, R136.reuse, R144, R4 ;  /* 0x000000908804723c */ /* 0x042fe20000041804 */
[----:B------:R1:W-:Y:S07]  /*123a0*/  MUFU.EX2 R134, R161 ;  /* 0x000000a100867308 */ /* 0x0003ee0000000800 */
[C---:B------:R-:W-:Y:S01]  /*123b0*/  HMMA.16816.F32.BF16 R8, R136.reuse, R146, R8 ;  /* 0x000000928808723c */ /* 0x040fe20000041808 */
[----:B------:R-:W5:Y:S02]  /*123c0*/  LDSM.16.MT88.4 R144, [R218+0x4800] ;  /* 0x00480000da90783b */ /* 0x000f640000004200 */
[----:B------:R-:W4:Y:S05]  /*123d0*/  MUFU.EX2 R133, R182 ;  /* 0x000000b600857308 */ /* 0x000f2a0000000800 */
[C---:B--2---:R-:W-:Y:S08]  /*123e0*/  HMMA.16816.F32.BF16 R12, R136.reuse, R148, R12 ;  /* 0x00000094880c723c */ /* 0x044ff0000004180c */
[C---:B------:R-:W-:Y:S01]  /*123f0*/  HMMA.16816.F32.BF16 R16, R136.reuse, R150, R16 ;  /* 0x000000968810723c */ /* 0x040fe20000041810 */
[----:B------:R-:W2:Y:S07]  /*12400*/  LDSM.16.MT88.4 R148, [R219+0x4800] ;  /* 0x00480000db94783b */ /* 0x000eae0000004200 */
[C---:B---3--:R-:W-:Y:S01]  /*12410*/  HMMA.16816.F32.BF16 R20, R136.reuse, R140, R20 ;  /* 0x0000008c8814723c */ /* 0x048fe20000041814 */
[----:B-1----:R-:W-:Y:S03]  /*12420*/  LDSM.16.MT88.4 R160, [R221+0x2800] ;  /* 0x00280000dda0783b */ /* 0x002fe60000004200 */
[----:B----4-:R-:W-:Y:S04]  /*12430*/  FADD.FTZ R0, R133, R0 ;  /* 0x0000000085007221 */ /* 0x010fe80000010000 */
[C---:B------:R-:W-:Y:S01]  /*12440*/  HMMA.16816.F32.BF16 R24, R136.reuse, R142, R24 ;  /* 0x0000008e8818723c */ /* 0x040fe20000041818 */
[----:B------:R-:W1:Y:S03]  /*12450*/  LDSM.16.MT88.4 R140, [R221+0x4800] ;  /* 0x00480000dd8c783b */ /* 0x000e660000004200 */
[----:B------:R-:W-:Y:S04]  /*12460*/  FADD.FTZ R0, R2, R0 ;  /* 0x0000000002007221 */ /* 0x000fe80000010000 */
[C---:B------:R-:W-:Y:S04]  /*12470*/  HMMA.16816.F32.BF16 R28, R136.reuse, R152, R28 ;  /* 0x00000098881c723c */ /* 0x040fe8000004181c */
[----:B------:R-:W-:Y:S04]  /*12480*/  FADD.FTZ R0, R156, R0 ;  /* 0x000000009c007221 */ /* 0x000fe80000010000 */
[C---:B------:R-:W-:Y:S01]  /*12490*/  HMMA.16816.F32.BF16 R32, R136.reuse, R154, R32 ;  /* 0x0000009a8820723c */ /* 0x040fe20000041820 */
[----:B------:R-:W-:Y:S03]  /*124a0*/  LDSM.16.MT88.4 R152, [R218+0x7800] ;  /* 0x00780000da98783b */ /* 0x000fe60000004200 */
[----:B------:R-:W-:Y:S04]  /*124b0*/  FADD.FTZ R0, R134, R0 ;  /* 0x0000000086007221 */ /* 0x000fe80000010000 */
[C---:B-----5:R-:W-:Y:S08]  /*124c0*/  HMMA.16816.F32.BF16 R36, R136.reuse, R144, R36 ;  /* 0x000000908824723c */ /* 0x060ff00000041824 */
        /* <DEDUP_REMOVED lines=11> */
[C---:B------:R-:W-:Y:S08]  /*12580*/  HMMA.16816.F32.BF16 R68, R136.reuse, R152, R68 ;  /* 0x000000988844723c */ /* 0x040ff00000041844 */
[C---:B------:R-:W-:Y:S01]  /*12590*/  HMMA.16816.F32.BF16 R72, R136.reuse, R154, R72 ;  /* 0x0000009a8848723c */ /* 0x040fe20000041848 */
[----:B------:R-:W4:Y:S07]  /*125a0*/  LDSM.16.MT88.4 R152, [R218+0xa800] ;  /* 0x00a80000da98783b */ /* 0x000f2e0000004200 */
[C---:B--2---:R-:W-:Y:S08]  /*125b0*/  HMMA.16816.F32.BF16 R76, R136.reuse, R148, R76 ;  /* 0x00000094884c723c */ /* 0x044ff0000004184c */
[C---:B------:R-:W-:Y:S01]  /*125c0*/  HMMA.16816.F32.BF16 R80, R136.reuse, R150, R80 ;  /* 0x000000968850723c */ /* 0x040fe20000041850 */
[----:B------:R-:W-:Y:S07]  /*125d0*/  LDSM.16.MT88.4 R148, [R221+0xa800] ;  /* 0x00a80000dd94783b */ /* 0x000fee0000004200 */
        /* <DEDUP_REMOVED lines=20> */
[----:B------:R-:W4:Y:S01]  /*12720*/  MUFU.EX2 R2, R169 ;  /* 0x000000a900027308 */ /* 0x000f220000000800 */
[----:B------:R-:W-:Y:S01]  /*12730*/  LDSM.16.MT88.4 R156, [R219+0x5000] ;  /* 0x00500000db9c783b */ /* 0x000fe20000004200 */
[----:B------:R-:W-:Y:S02]  /*12740*/  F2FP.BF16.PACK_AB R137, R193, R194 ;  /* 0x000000c2c189723e */ /* 0x000fe400000010ff */
[----:B------:R-:W-:Y:S06]  /*12750*/  F2FP.BF16.PACK_AB R139, R191, R192 ;  /* 0x000000c0bf8b723e */ /* 0x000fec00000010ff */
[----:B------:R-:W5:Y:S01]  /*12760*/  MUFU.EX2 R133, R173 ;  /* 0x000000ad00857308 */ /* 0x000f620000000800 */
[C---:B-1----:R-:W-:Y:S08]  /*12770*/  HMMA.16816.F32.BF16 R4, R136.reuse, R140, R4 ;  /* 0x0000008c8804723c */ /* 0x042ff00000041804 */
[C---:B------:R-:W-:Y:S01]  /*12780*/  HMMA.16816.F32.BF16 R8, R136.reuse, R142, R8 ;  /* 0x0000008e8808723c */ /* 0x040fe20000041808 */
[----:B------:R-:W1:Y:S01]  /*12790*/  LDSM.16.MT88.4 R140, [R218+0x5000] ;  /* 0x00500000da8c783b */ /* 0x000e620000004200 */
[----:B------:R-:W2:Y:S02]  /*127a0*/  MUFU.EX2 R134, R180 ;  /* 0x000000b400867308 */ /* 0x000ea40000000800 */
[----:B----4-:R-:W-:Y:S04]  /*127b0*/  FADD.FTZ R0, R2, R0 ;  /* 0x0000000002007221 */ /* 0x010fe80000010000 */
[C---:B------:R-:W-:Y:S01]  /*127c0*/  HMMA.16816.F32.BF16 R12, R136.reuse, R152, R12 ;  /* 0x00000098880c723c */ /* 0x040fe2000004180c */
[----:B------:R-:W-:Y:S03]  /*127d0*/  LDSM.16.MT88.4 R168, [R219+0x2800] ;  /* 0x00280000dba8783b */ /* 0x000fe60000004200 */
[C---:B------:R-:W-:Y:S01]  /*127e0*/  FADD.FTZ R0, R184.reuse, R0 ;  /* 0x00000000b8007221 */ /* 0x040fe20000010000 */
[----:B------:R-:W-:Y:S01]  /*127f0*/  F2FP.BF16.PACK_AB R184, R184, R2 ;  /* 0x00000002b8b8723e */ /* 0x000fe200000010ff */
[----:B------:R-:W-:Y:S02]  /*12800*/  FADD.FTZ R2, R165, R164 ;  /* 0x000000a4a5027221 */ /* 0x000fe40000010000 */
[C---:B------:R-:W-:Y:S01]  /*12810*/  HMMA.16816.F32.BF16 R16, R136.reuse, R154, R16 ;  /* 0x0000009a8810723c */ /* 0x040fe20000041810 */
[----:B------:R-:W4:Y:S03]  /*12820*/  LDSM.16.MT88.4 R152, [R221+0x5000] ;  /* 0x00500000dd98783b */ /* 0x000f260000004200 */
[----:B-----5:R-:W-:Y:S04]  /*12830*/  FADD.FTZ R0, R133, R0 ;  /* 0x0000000085007221 */ /* 0x020fe80000010000 */
[C---:B---3--:R-:W-:Y:S04]  /*12840*/  HMMA.16816.F32.BF16 R20, R136.reuse, R148, R20 ;  /* 0x000000948814723c */ /* 0x048fe80000041814 */
[C---:B------:R-:W-:Y:S01]  /*12850*/  FADD.FTZ R0, R186.reuse, R0 ;  /* 0x00000000ba007221 */ /* 0x040fe20000010000 */
[----:B------:R-:W-:Y:S02]  /*12860*/  F2FP.BF16.PACK_AB R186, R186, R133 ;  /* 0x00000085baba723e */ /* 0x000fe400000010ff */
[----:B--2---:R-:W-:Y:S01]  /*12870*/  F2FP.BF16.PACK_AB R187, R134, R188 ;  /* 0x000000bc86bb723e */ /* 0x004fe200000010ff */
[C---:B------:R-:W-:Y:S01]  /*12880*/  HMMA.16816.F32.BF16 R24, R136.reuse, R150, R24 ;  /* 0x000000968818723c */ /* 0x040fe20000041818 */
[----:B------:R-:W2:Y:S03]  /*12890*/  LDSM.16.MT88.4 R148, [R220+0x5000] ;  /* 0x00500000dc94783b */ /* 0x000ea60000004200 */
[----:B------:R-:W-:Y:S04]  /*128a0*/  MOV R133, R132 ;  /* 0x0000008400857202 */ /* 0x000fe80000000f00 */
        /* <DEDUP_REMOVED lines=55> */
[----:B------:R-:W-:Y:S01]  /*12c20*/  FADD.FTZ R2, R188, R0 ;  /* 0x00000000bc027221 */ /* 0x000fe20000010000 */
[----:B------:R-:W-:Y:S03]  /*12c30*/  IADD3 R0, R252, -0x1, RZ ;  /* 0xfffffffffc007810 */ /* 0x000fe60007ffe0ff */
[C---:B---3--:R-:W-:Y:S04]  /*12c40*/  HMMA.16816.F32.BF16 R124, R136.reuse, R156, R124 ;  /* 0x0000009c887c723c */ /* 0x048fe8000004187c */
[----:B------:R-:W-:Y:S01]  /*12c50*/  FADD.FTZ R2, R134, R2 ;  /* 0x0000000286027221 */ /* 0x000fe20000010000 */
[----:B------:R-:W-:Y:S02]  /*12c60*/  MOV R252, R0 ;  /* 0x0000000000fc7202 */ /* 0x000fe40000000f00 */
[-C--:B------:R-:W-:Y:S01]  /*12c70*/  MOV R134, R3.reuse ;  /* 0x0000000300867202 */ /* 0x080fe20000000f00 */
        /* <DEDUP_REMOVED lines=14> */
[C---:B----4-:R-:W-:Y:S01]  /*12d60*/  HMMA.16816.F32.BF16 R156, R184.reuse, R152, R28 ;  /* 0x00000098b89c723c */ /* 0x050fe2000004181c */
[----:B------:R-:W-:Y:S07]  /*12d70*/  STL [R1+0x2c], R2 ;  /* 0x00002c0201007387 */ /* 0x000fee0000100800 */
        /* <DEDUP_REMOVED lines=14> */
[C---:B------:R-:W-:Y:S08]  /*12e60*/  HMMA.16816.F32.BF16 R76, R184.reuse, R16, R76 ;  /* 0x00000010b84c723c */ /* 0x040ff0000004184c */
[C---:B------:R-:W-:Y:S08]  /*12e70*/  HMMA.16816.F32.BF16 R80, R184.reuse, R18, R80 ;  /* 0x00000012b850723c */ /* 0x040ff00000041850 */
        /* <DEDUP_REMOVED lines=13> */
[----:B------:R-:W-:Y:S01]  /*12f50*/  HMMA.16816.F32.BF16 R128, R184, R6, R128 ;  /* 0x00000006b880723c */ /* 0x000fe20000041880 */
[----:B------:R-:W-:Y:S07]  /*12f60*/  @!UPT UIADD3 URZ, URZ, URZ, URZ ;  /* 0x0000003f3f3ff290 */ /* 0x000fee000fffe03f */
[----:B------:R-:W-:-:S11]  /*12f70*/  @P0 BRA `(.L_x_2717) ;  /* 0xffffae6000000947 */ /* 0x000fd6000383ffff */
.L_x_2710:
[----:B------:R-:W-:Y:S05]  /*12f80*/  BRA.DIV ~URZ, `(.L_x_2718) ;  /* 0x000054927f007947 */ /* 0x000fea000b800000 */
[----:B------:R-:W2:Y:S04]  /*12f90*/  LDL R0, [R1+0x1c] ;  /* 0x00001c0001007983 */ /* 0x000ea80000100800 */
[----:B--2---:R1:W2:Y:S02]  /*12fa0*/  SHFL.BFLY PT, R5, R0, 0x2, 0x1f ;  /* 0x0c401f0000057f89 */ /* 0x0042a400000e0000 */
.L_x_2752:
        /* <DEDUP_REMOVED lines=9> */
.L_x_2753:
        /* <DEDUP_REMOVED lines=149> */
.L_x_2679:
[----:B--2---:R-:W2:Y:S04]  /*13990*/  LDL.LU R2, [R1+0x78] ;  /* 0x0000780001027983 */ /* 0x004ea80000300800 */
[----:B------:R-:W3:Y:S04]  /*139a0*/  S2R R6, SR_TID.X ;  /* 0x0000000000067919 */ /* 0x000ee80000002100 */
[----:B------:R4:W5:Y:S01]  /*139b0*/  LDL R7, [R1+0x80] ;  /* 0x0000800001077983 */ /* 0x0009620000100800 */
[----:B------:R-:W-:Y:S01]  /*139c0*/  BSSY B0, `(.L_x_2720) ;  /* 0x0000014000007945 */ /* 0x000fe20003800000 */
[----:B---3--:R-:W-:-:S02]  /*139d0*/  LOP3.LUT P0, RZ, R6, 0xff, RZ, 0xc0, !PT ;  /* 0x000000ff06ff7812 */ /* 0x008fc4000780c0ff */
[----:B--2---:R-:W-:-:S11]  /*139e0*/  LOP3.LUT R2, R2, 0xfffffffd, RZ, 0xc0, !PT ;  /* 0xfffffffd02027812 */ /* 0x004fd600078ec0ff */
[----:B------:R-:W-:-:S05]  /*139f0*/  @P0 LOP3.LUT R2, R2, 0x2, RZ, 0xfc, !PT ;  /* 0x0000000202020812 */ /* 0x000fca00078efcff */
[----:B------:R4:W-:Y:S01]  /*13a00*/  STL [R1+0x78], R2 ;  /* 0x0000780201007387 */ /* 0x0009e20000100800 */
[----:B------:R-:W-:Y:S05]  /*13a10*/  @P0 BRA `(.L_x_2721) ;  /* 0x000000e000000947 */ /* 0x000fea0003800000 */
[----:B------:R-:W2:Y:S01]  /*13a20*/  S2R R4, SR_LANEID ;  /* 0x0000000000047919 */ /* 0x000ea20000000000 */
[----:B------:R-:W-:Y:S01]  /*13a30*/  VOTEU.ANY UR4, UPT, PT ;  /* 0x0000000000047886 */ /* 0x000fe200038e0100 */
[----:B------:R-:W-:Y:S01]  /*13a40*/  IMAD.MOV.U32 R5, RZ, RZ, c[0x0][0x584] ;  /* 0x00016100ff057624 */ /* 0x000fe200078e00ff */
[----:B------:R-:W2:Y:S08]  /*13a50*/  FLO.U32 R3, UR4 ;  /* 0x0000000400037d00 */ /* 0x000eb000080e0000 */
[----:B----4-:R-:W3:Y:S01]  /*13a60*/  POPC R2, UR4 ;  /* 0x0000000400027d09 */ /* 0x010ee20008000000 */
[----:B--2---:R-:W-:Y:S01]  /*13a70*/  ISETP.EQ.U32.AND P0, PT, R3, R4, PT ;  /* 0x000000040300720c */ /* 0x004fe20003f02070 */
[----:B------:R-:W-:-:S12]  /*13a80*/  IMAD.MOV.U32 R4, RZ, RZ, c[0x0][0x580] ;  /* 0x00016000ff047624 */ /* 0x000fd800078e00ff */
[----:B---3--:R2:W3:Y:S04]  /*13a90*/  @P0 ATOMG.E.ADD.STRONG.GPU PT, R2, [R4.64], R2 ;  /* 0x00000002040209a8 */ /* 0x0084e800081ee1c6 */
[----:B--2---:R-:W2:Y:S04]  /*13aa0*/  S2R R4, SR_LTMASK ;  /* 0x0000000000047919 */ /* 0x004ea80000003900 */
[----:B---3--:R2:W3:Y:S02]  /*13ab0*/  SHFL.IDX PT, R3, R2, R3, 0x1f ;  /* 0x00001f0302037589 */ /* 0x0084e400000e0000 */
[----:B--2---:R-:W-:-:S06]  /*13ac0*/  LOP3.LUT R2, R4, UR4, RZ, 0xc0, !PT ;  /* 0x0000000404027c12 */ /* 0x004fcc000f8ec0ff */
[----:B------:R-:W3:Y:S02]  /*13ad0*/  POPC R2, R2 ;  /* 0x0000000200027309 */ /* 0x000ee40000000000 */
[----:B---3-5:R-:W-:-:S05]  /*13ae0*/  IADD3 R7, R3, c[0x0][0xc], R2 ;  /* 0x0000030003077a10 */ /* 0x028fca0007ffe002 */
[----:B------:R2:W-:Y:S02]  /*13af0*/  STL [R1+0x80], R7 ;  /* 0x0000800701007387 */ /* 0x0005e40000100800 */
.L_x_2721:
[----:B------:R-:W-:Y:S05]  /*13b00*/  BSYNC B0 ;  /* 0x0000000000007941 */ /* 0x000fea0003800000 */
.L_x_2720:
        /* <DEDUP_REMOVED lines=8> */
[----:B----4-:R-:W-:Y:S01]  /*13b90*/  SHF.R.S32.HI R2, RZ, 0x1f, R6 ;  /* 0x0000001fff027819 */ /* 0x010fe20000011406 */
[----:B------:R-:W-:Y:S02]  /*13ba0*/  IMAD.MOV.U32 R44, RZ, RZ, RZ ;  /* 0x000000ffff2c7224 */ /* 0x000fe400078e00ff */
[----:B------:R-:W-:Y:S01]  /*13bb0*/  IMAD.MOV.U32 R3, RZ, RZ, 0x1f ;  /* 0x0000001fff037424 */ /* 0x000fe200078e00ff */
[----:B------:R-:W-:-:S04]  /*13bc0*/  LEA.HI R2, R2, R6, RZ, 0x7 ;  /* 0x0000000602027211 */ /* 0x000fc800078f38ff */
[----:B------:R-:W-:-:S05]  /*13bd0*/  SHF.R.S32.HI R2, RZ, 0x7, R2 ;  /* 0x00000007ff027819 */ /* 0x000fca0000011402 */
[----:B------:R-:W-:Y:S01]  /*13be0*/  IMAD.MOV.U32 R0, RZ, RZ, R2 ;  /* 0x000000ffff007224 */ /* 0x000fe200078e0002 */
[----:B------:R-:W-:Y:S02]  /*13bf0*/  MOV R2, 0x13c10 ;  /* 0x00013c1000027802 */ /* 0x000fe40000000f00 */
[----:B-12---:R-:W-:Y:S05]  /*13c00*/  CALL.REL.NOINC `($__internal_44_$__cuda_sm70_shflsync_idx_p) ;  /* 0x00004a3000007944 */ /* 0x006fea0003c00000 */
.L_x_2724:
[----:B------:R-:W3:Y:S04]  /*13c10*/  LDL R5, [R1+0x18c] ;  /* 0x00018c0001057983 */ /* 0x000ee80000100800 */
[----:B--2---:R-:W2:Y:S04]  /*13c20*/  LDL.LU R18, [R1+0x70] ;  /* 0x0000700001127983 */ /* 0x004ea80000300800 */
[----:B-1--4-:R-:W4:Y:S04]  /*13c30*/  LDL.LU R16, [R1+0x6c] ;  /* 0x00006c0001107983 */ /* 0x012f280000300800 */
[----:B------:R-:W3:Y:S04]  /*13c40*/  LDL.LU R15, [R1+0x74] ;  /* 0x00007400010f7983 */ /* 0x000ee80000300800 */
[----:B------:R-:W3:Y:S01]  /*13c50*/  LDL.LU R17, [R1+0x7c] ;  /* 0x00007c0001117983 */ /* 0x000ee20000300800 */
[----:B-----5:R-:W-:-:S03]  /*13c60*/  MOV R4, 0x1 ;  /* 0x0000000100047802 */ /* 0x020fc60000000f00 */
        /* <DEDUP_REMOVED lines=59> */
[----:B------:R1:W5:Y:S01]  /*14020*/  LDL R19, [R1+0x8c] ;  /* 0x00008c0001137983 */ /* 0x0003620000100800 */
[----:B--2---:R-:W-:Y:S01]  /*14030*/  SHF.R.S32.HI R7, RZ, 0x1f, R18 ;  /* 0x0000001fff077819 */ /* 0x004fe20000011412 */
[----:B------:R-:W-:Y:S01]  /*14040*/  IMAD.WIDE.U32 R2, R18, c[0x0][0x4d0], RZ ;  /* 0x0001340012027a25 */ /* 0x000fe200078e00ff */
[----:B----4-:R-:W-:-:S03]  /*14050*/  SHF.R.S32.HI R10, RZ, 0x1f, R16 ;  /* 0x0000001fff0a7819 */ /* 0x010fc60000011410 */
[----:B------:R-:W-:Y:S01]  /*14060*/  IMAD R0, R7, c[0x0][0x4d0], RZ ;  /* 0x0001340007007a24 */ /* 0x000fe200078e02ff */
[----:B---3--:R-:W-:-:S03]  /*14070*/  SHF.R.S32.HI R11, RZ, 0x1f, R15 ;  /* 0x0000001fff0b7819 */ /* 0x008fc6000001140f */
[----:B------:R-:W-:Y:S02]  /*14080*/  IMAD R0, R18, c[0x0][0x4d4], R0 ;  /* 0x0001350012007a24 */ /* 0x000fe400078e0200 */
[----:B------:R-:W-:-:S03]  /*14090*/  IMAD.IADD R6, R5, 0x1, R17 ;  /* 0x0000000105067824 */ /* 0x000fc600078e0211 */
[----:B------:R-:W-:Y:S01]  /*140a0*/  IADD3 R3, R3, R0, RZ ;  /* 0x0000000003037210 */ /* 0x000fe20007ffe0ff */
[----:B------:R-:W-:Y:S02]  /*140b0*/  IMAD R0, R10, c[0x0][0x4d8], RZ ;  /* 0x000136000a007a24 */ /* 0x000fe400078e02ff */
[----:B------:R-:W-:-:S04]  /*140c0*/  @P0 IMAD.HI.U32 R5, R6, c[0x0][0x4ec], RZ ;  /* 0x00013b0006050a27 */ /* 0x000fc800078e00ff */
[C---:B------:R-:W-:Y:S01]  /*140d0*/  IMAD R4, R16.reuse, c[0x0][0x4dc], R0 ;  /* 0x0001370010047a24 */ /* 0x040fe200078e0200 */
[----:B------:R-:W-:Y:S01]  /*140e0*/  MOV R0, R6 ;  /* 0x0000000600007202 */ /* 0x000fe20000000f00 */
[----:B------:R-:W-:Y:S01]  /*140f0*/  IMAD.WIDE.U32 R2, R16, c[0x0][0x4d8], R2 ;  /* 0x0001360010027a25 */ /* 0x000fe200078e0002 */
[----:B------:R-:W-:-:S03]  /*14100*/  @P0 SHF.R.U32.HI R0, RZ, c[0x0][0x4f0], R5 ;  /* 0x00013c00ff000a19 */ /* 0x000fc60000011605 */
[----:B------:R-:W-:Y:S01]  /*14110*/  IMAD.IADD R3, R3, 0x1, R4 ;  /* 0x0000000103037824 */ /* 0x000fe200078e0204 */
[----:B------:R-:W-:Y:S01]  /*14120*/  SHF.R.S32.HI R5, RZ, 0x1f, R0 ;  /* 0x0000001fff057819 */ /* 0x000fe20000011400 */
[----:B------:R-:W-:Y:S02]  /*14130*/  IMAD R4, R11, c[0x0][0x4e0], RZ ;  /* 0x000138000b047a24 */ /* 0x000fe400078e02ff */
[----:B------:R-:W-:-:S04]  /*14140*/  IMAD.WIDE.U32 R2, R15, c[0x0][0x4e0], R2 ;  /* 0x000138000f027a25 */ /* 0x000fc800078e0002 */
[----:B------:R-:W-:Y:S01]  /*14150*/  IMAD R4, R15, c[0x0][0x4e4], R4 ;  /* 0x000139000f047a24 */ /* 0x000fe200078e0204 */
[----:B------:R-:W-:Y:S01]  /*14160*/  IADD3 R8, P1, R0, R2, RZ ;  /* 0x0000000200087210 */ /* 0x000fe20007f3e0ff */
[----:B------:R-:W-:-:S03]  /*14170*/  IMAD R2, R7, c[0x0][0x438], RZ ;  /* 0x00010e0007027a24 */ /* 0x000fc600078e02ff */
[----:B------:R-:W-:Y:S01]  /*14180*/  IADD3.X R9, R5, R3, R4, P1, !PT ;  /* 0x0000000305097210 */ /* 0x000fe20000ffe404 */
[C---:B------:R-:W-:Y:S02]  /*14190*/  IMAD R4, R18.reuse, c[0x0][0x43c], R2 ;  /* 0x00010f0012047a24 */ /* 0x040fe400078e0202 */
[----:B------:R-:W-:-:S04]  /*141a0*/  IMAD.WIDE.U32 R2, R18, c[0x0][0x438], RZ ;  /* 0x00010e0012027a25 */ /* 0x000fc800078e00ff */
[----:B------:R-:W-:Y:S01]  /*141b0*/  IMAD R5, R10, c[0x0][0x440], RZ ;  /* 0x000110000a057a24 */ /* 0x000fe200078e02ff */
[----:B------:R-:W-:Y:S01]  /*141c0*/  IADD3 R3, R3, R4, RZ ;  /* 0x0000000403037210 */ /* 0x000fe20007ffe0ff */
[----:B------:R-:W2:Y:S01]  /*141d0*/  S2R R18, SR_TID.X ;  /* 0x0000000000127919 */ /* 0x000ea20000002100 */
[----:B------:R-:W-:Y:S01]  /*141e0*/  IADD3 R4, -R0, RZ, RZ ;  /* 0x000000ff00047210 */ /* 0x000fe20007ffe1ff */
[C---:B------:R-:W-:Y:S02]  /*141f0*/  IMAD R7, R16.reuse, c[0x0][0x444], R5 ;  /* 0x0001110010077a24 */ /* 0x040fe400078e0205 */
[----:B------:R-:W-:Y:S02]  /*14200*/  IMAD.WIDE.U32 R2, R16, c[0x0][0x440], R2 ;  /* 0x0001100010027a25 */ /* 0x000fe400078e0002 */
[----:B------:R-:W3:Y:S02]  /*14210*/  LDL R16, [R1+0x194] ;  /* 0x0001940001107983 */ /* 0x000ee40000100800 */
[----:B------:R-:W-:Y:S01]  /*14220*/  IMAD R4, R4, c[0x0][0x4e8], R6 ;  /* 0x00013a0004047a24 */ /* 0x000fe200078e0206 */
[----:B------:R-:W-:Y:S01]  /*14230*/  IADD3 R3, R3, R7, RZ ;  /* 0x0000000703037210 */ /* 0x000fe20007ffe0ff */
[----:B------:R-:W-:-:S03]  /*14240*/  @P0 IMAD.HI.U32 R5, R6, c[0x0][0x4ec], RZ ;  /* 0x00013b0006050a27 */ /* 0x000fc600078e00ff */
[----:B------:R-:W-:Y:S01]  /*14250*/  SHF.R.S32.HI R10, RZ, 0x1f, R4 ;  /* 0x0000001fff0a7819 */ /* 0x000fe20000011404 */
[----:B------:R-:W-:Y:S02]  /*14260*/  IMAD R7, R11, c[0x0][0x448], RZ ;  /* 0x000112000b077a24 */ /* 0x000fe400078e02ff */
[----:B------:R-:W-:Y:S01]  /*14270*/  IMAD.MOV.U32 R0, RZ, RZ, R6 ;  /* 0x000000ffff007224 */ /* 0x000fe200078e0006 */
[----:B------:R-:W-:Y:S01]  /*14280*/  @P0 SHF.R.U32.HI R0, RZ, c[0x0][0x4f0], R5 ;  /* 0x00013c00ff000a19 */ /* 0x000fe20000011605 */
[C---:B------:R-:W-:Y:S02]  /*14290*/  IMAD R11, R15.reuse, c[0x0][0x44c], R7 ;  /* 0x000113000f0b7a24 */ /* 0x040fe400078e0207 */
[----:B------:R-:W-:Y:S01]  /*142a0*/  IMAD.WIDE.U32 R2, R15, c[0x0][0x448], R2 ;  /* 0x000112000f027a25 */ /* 0x000fe200078e0002 */
[----:B--2---:R-:W-:-:S03]  /*142b0*/  SHF.R.S32.HI R15, RZ, 0x1f, R18 ;  /* 0x0000001fff0f7819 */ /* 0x004fc60000011412 */
[----:B------:R-:W-:Y:S01]  /*142c0*/  IMAD R5, R10, c[0x0][0x4c8], RZ ;  /* 0x000132000a057a24 */ /* 0x000fe200078e02ff */
[----:B------:R-:W-:-:S03]  /*142d0*/  LEA.HI R15, R15, R18, RZ, 0x5 ;  /* 0x000000120f0f7211 */ /* 0x000fc600078f28ff */
[C---:B------:R-:W-:Y:S01]  /*142e0*/  IMAD R7, R4.reuse, c[0x0][0x4cc], R5 ;  /* 0x0001330004077a24 */ /* 0x040fe200078e0205 */
[----:B------:R-:W-:Y:S01]  /*142f0*/  SHF.R.S32.HI R10, RZ, 0x1f, R0 ;  /* 0x0000001fff0a7819 */ /* 0x000fe20000011400 */
[----:B------:R-:W-:Y:S01]  /*14300*/  IMAD.WIDE.U32 R4, R4, c[0x0][0x4c8], R8 ;  /* 0x0001320004047a25 */ /* 0x000fe200078e0008 */
[----:B------:R-:W-:-:S03]  /*14310*/  LOP3.LUT R15, R15, 0xffffffe0, RZ, 0xc0, !PT ;  /* 0xffffffe00f0f7812 */ /* 0x000fc600078ec0ff */
[----:B------:R-:W-:Y:S01]  /*14320*/  IMAD.IADD R3, R3, 0x1, R11 ;  /* 0x0000000103037824 */ /* 0x000fe200078e020b */
[----:B------:R-:W-:Y:S01]  /*14330*/  IADD3 R7, R5, R7, RZ ;  /* 0x0000000705077210 */ /* 0x000fe20007ffe0ff */
[----:B------:R-:W-:Y:S01]  /*14340*/  IMAD R5, R10, c[0x0][0x430], RZ ;  /* 0x00010c000a057a24 */ /* 0x000fe200078e02ff */
[----:B------:R-:W-:Y:S02]  /*14350*/  LEA R9, P0, R4, c[0x0][0x4a8], 0x2 ;  /* 0x00012a0004097a11 */ /* 0x000fe400078010ff */
[----:B------:R-:W-:Y:S01]  /*14360*/  IADD3 R15, -R15, R18, RZ ;  /* 0x000000120f0f7210 */ /* 0x000fe20007ffe1ff */
[C---:B------:R-:W-:Y:S01]  /*14370*/  IMAD R10, R0.reuse, c[0x0][0x434], R5 ;  /* 0x00010d00000a7a24 */ /* 0x040fe200078e0205 */
[C---:B------:R-:W-:Y:S01]  /*14380*/  IADD3 R8, -R0.reuse, RZ, RZ ;  /* 0x000000ff00087210 */ /* 0x040fe20007ffe1ff */
[----:B------:R-:W-:Y:S01]  /*14390*/  IMAD.WIDE.U32 R2, R0, c[0x0][0x430], R2 ;  /* 0x00010c0000027a25 */ /* 0x000fe200078e0002 */
[----:B------:R-:W-:Y:S01]  /*143a0*/  LEA.HI.X R7, R4, c[0x0][0x4ac], R7, 0x2, P0 ;  /* 0x00012b0004077a11 */ /* 0x000fe200000f1407 */
[----:B------:R1:W5:Y:S01]  /*143b0*/  LDL R18, [R1+0x114] ;  /* 0x0001140001127983 */ /* 0x0003620000100800 */
[----:B------:R-:W-:-:S03]  /*143c0*/  LOP3.LUT P0, RZ, R15, 0x3, RZ, 0xc0, !PT ;  /* 0x000000030fff7812 */ /* 0x000fc6000780c0ff */
[----:B------:R1:W5:Y:S01]  /*143d0*/  LDL R15, [R1+0x84] ;  /* 0x00008400010f7983 */ /* 0x0003620000100800 */
[----:B---3--:R-:W-:-:S03]  /*143e0*/  IADD3 R0, R16, R17, RZ ;  /* 0x0000001110007210 */ /* 0x008fc60007ffe0ff */
[----:B------:R1:W5:Y:S04]  /*143f0*/  LDL R17, [R1+0x88] ;  /* 0x0000880001117983 */ /* 0x0003680000100800 */
[----:B------:R1:W5:Y:S01]  /*14400*/  LDL R16, [R1+0x110] ;  /* 0x0001100001107983 */ /* 0x0003620000100800 */
[----:B------:R-:W-:-:S03]  /*14410*/  IMAD R8, R8, c[0x0][0x4e8], R6 ;  /* 0x00013a0008087a24 */ /* 0x000fc600078e0206 */
[----:B------:R-:W-:Y:S04]  /*14420*/  SHFL.IDX PT, R4, R9, RZ, 0x1c1f ;  /* 0x001c1fff09047589 */ /* 0x000fe800000e0000 */
[----:B------:R2:W-:Y:S01]  /*14430*/  SHFL.IDX PT, R6, R9, 0x1, 0x1c1f ;  /* 0x003c1f0009067f89 */ /* 0x0005e200000e0000 */
[----:B------:R-:W-:Y:S01]  /*14440*/  IMAD.IADD R3, R3, 0x1, R10 ;  /* 0x0000000103037824 */ /* 0x000fe200078e020a */
[----:B------:R-:W-:Y:S02]  /*14450*/  ULDC UR5, c[0x0][0x4e8] ;  /* 0x00013a0000057ab9 */ /* 0x000fe40000000800 */
[----:B------:R-:W3:Y:S01]  /*14460*/  SHFL.IDX PT, R5, R7, RZ, 0x1c1f ;  /* 0x001c1fff07057589 */ /* 0x000ee200000e0000 */
[----:B------:R-:W-:-:S03]  /*14470*/  ULDC UR4, c[0x0][0x388] ;  /* 0x0000e20000047ab9 */ /* 0x000fc60000000800 */
[----:B------:R-:W4:Y:S01]  /*14480*/  SHFL.IDX PT, R7, R7, 0x1, 0x1c1f ;  /* 0x003c1f0007077f89 */ /* 0x000f2200000e0000 */
[----:B------:R-:W-:Y:S01]  /*14490*/  UIMAD UR4, UR5, UR4, URZ ;  /* 0x00000004050472a4 */ /* 0x000fe2000f8e023f */
[----:B------:R-:W-:Y:S01]  /*144a0*/  IMAD.WIDE.U32 R2, R8, c[0x0][0x428], R2 ;  /* 0x00010a0008027a25 */ /* 0x000fe200078e0002 */
[----:B--2---:R-:W-:-:S05]  /*144b0*/  SHF.R.S32.HI R9, RZ, 0x1f, R8 ;  /* 0x0000001fff097819 */ /* 0x004fca0000011408 */
[----:B------:R-:W-:Y:S01]  /*144c0*/  IMAD R10, R9, c[0x0][0x428], RZ ;  /* 0x00010a00090a7a24 */ /* 0x000fe200078e02ff */
[----:B------:R-:W-:-:S03]  /*144d0*/  IADD3 R9, R0, 0x8, RZ ;  /* 0x0000000800097810 */ /* 0x000fc60007ffe0ff */
[----:B------:R-:W-:Y:S01]  /*144e0*/  IMAD R10, R8, c[0x0][0x42c], R10 ;  /* 0x00010b00080a7a24 */ /* 0x000fe200078e020a */
[----:B------:R-:W-:Y:S02]  /*144f0*/  ISETP.GE.OR P2, PT, R0, UR4, P0 ;  /* 0x0000000400007c0c */ /* 0x000fe40008746670 */
[----:B------:R-:W-:Y:S02]  /*14500*/  ISETP.GE.OR P1, PT, R9, UR4, P0 ;  /* 0x0000000409007c0c */ /* 0x000fe40008726670 */
[----:B------:R-:W-:Y:S02]  /*14510*/  IADD3 R3, R3, R10, RZ ;  /* 0x0000000a03037210 */ /* 0x000fe40007ffe0ff */
[----:B------:R-:W-:-:S04]  /*14520*/  LEA R11, P0, R2, c[0x0][0x400], 0x2 ;  /* 0x00010000020b7a11 */ /* 0x000fc800078010ff */
[----:B------:R-:W-:Y:S02]  /*14530*/  LEA.HI.X R10, R2, c[0x0][0x404], R3, 0x2, P0 ;  /* 0x00010100020a7a11 */ /* 0x000fe400000f1403 */
[----:B------:R-:W-:Y:S01]  /*14540*/  ISETP.GE.AND P0, PT, R0, UR4, PT ;  /* 0x0000000400007c0c */ /* 0x000fe2000bf06270 */
[----:B---3--:R1:W-:Y:S01]  /*14550*/  @!P2 ST.E [R4.64], R13 ;  /* 0x0000000d0400a985 */ /* 0x0083e2000c101906 */
[----:B------:R-:W-:Y:S03]  /*14560*/  BSSY B0, `(.L_x_2725) ;  /* 0x0000086000007945 */ /* 0x000fe60003800000 */
[----:B----4-:R1:W-:Y:S01]  /*14570*/  @!P1 ST.E [R6.64], R12 ;  /* 0x0000000c06009985 */ /* 0x0103e2000c101906 */
[----:B------:R-:W-:-:S03]  /*14580*/  ISETP.GE.AND P1, PT, R9, UR4, PT ;  /* 0x0000000409007c0c */ /* 0x000fc6000bf26270 */
[----:B------:R1:W2:Y:S01]  /*14590*/  SHFL.IDX PT, R2, R11, RZ, 0x1c1f ;  /* 0x001c1fff0b027589 */ /* 0x0002a200000e0000 */
[----:B------:R-:W-:-:S03]  /*145a0*/  P2R R0, PR, RZ, 0x2 ;  /* 0x00000002ff007803 */ /* 0x000fc60000000000 */
[----:B------:R1:W3:Y:S01]  /*145b0*/  SHFL.IDX PT, R3, R10, RZ, 0x1c1f ;  /* 0x001c1fff0a037589 */ /* 0x0002e200000e0000 */
[----:B------:R-:W-:Y:S05]  /*145c0*/  @P0 BRA `(.L_x_2726) ;  /* 0x000007f000000947 */ /* 0x000fea0003800000 */
[----:B-----5:R-:W-:Y:S02]  /*145d0*/  ISETP.GE.AND P1, PT, R204, c[0x0][0x3c8], PT ;  /* 0x0000f200cc007a0c */ /* 0x020fe40003f26270 */
        /* <DEDUP_REMOVED lines=126> */
.L_x_2726:
[----:B------:R-:W-:Y:S05]  /*14dc0*/  BSYNC B0 ;  /* 0x0000000000007941 */ /* 0x000fea0003800000 */
.L_x_2725:
[----:B------:R-:W-:Y:S01]  /*14dd0*/  ISETP.NE.AND P0, PT, R0, RZ, PT ;  /* 0x000000ff0000720c */ /* 0x000fe20003f05270 */
[----:B---3--:R3:W4:Y:S04]  /*14de0*/  SHFL.IDX PT, R3, R10, 0x1, 0x1c1f ;  /* 0x003c1f000a037f89 */ /* 0x00872800000e0000 */
[----:B--2---:R3:W2:Y:S08]  /*14df0*/  SHFL.IDX PT, R2, R11, 0x1, 0x1c1f ;  /* 0x003c1f000b027f89 */ /* 0x0046b000000e0000 */
[----:B------:R-:W-:Y:S05]  /*14e00*/  @P0 BRA `(.L_x_2727) ;  /* 0x00000ad000000947 */ /* 0x000fea0003800000 */
[----:B-----5:R-:W-:Y:S02]  /*14e10*/  ISETP.GE.AND P0, PT, R206, c[0x0][0x3c8], PT ;  /* 0x0000f200ce007a0c */ /* 0x020fe40003f06270 */
        /* <DEDUP_REMOVED lines=45> */
[C---:B--2---:R-:W-:Y:S01]  /*150f0*/  @!P4 LEA R4, P5, R184.reuse, R2, 0x2 ;  /* 0x00000002b804c211 */ /* 0x044fe200078a10ff */
        /* <DEDUP_REMOVED lines=32> */
[-C--:B--2---:R-:W-:Y:S01]  /*15300*/  @!P4 LEA R4, P5, R39, R2.reuse, 0x2 ;  /* 0x000000022704c211 */ /* 0x084fe200078a10ff */
[----:B------:R1:W-:Y:S01]  /*15310*/  @!P0 ST.E.64 [R6.64], R78 ;  /* 0x0000004e06008985 */ /* 0x0003e2000c101b06 */
[----:B------:R-:W-:Y:S02]  /*15320*/  @!P3 LEA R8, P0, R37, R2, 0x2 ;  /* 0x000000022508b211 */ /* 0x000fe400078010ff */
        /* <DEDUP_REMOVED lines=17> */
[----:B------:R-:W-:Y:S02]  /*15440*/  ISETP.GE.AND P0, PT, R17, c[0x0][0x3c8], PT ;  /* 0x0000f20011007a0c */ /* 0x000fe40003f06270 */
        /* <DEDUP_REMOVED lines=29> */
.L_x_2723:
[----:B------:R-:W3:Y:S02]  /*15620*/  S2R R4, SR_TID.X ;  /* 0x0000000000047919 */ /* 0x000ee40000002100 */
[----:B---3--:R-:W-:-:S13]  /*15630*/  ISETP.GT.AND P0, PT, R4, 0x7f, PT ;  /* 0x0000007f0400780c */ /* 0x008fda0003f04270 */
[----:B------:R-:W-:Y:S05]  /*15640*/  @P0 BRA `(.L_x_2727) ;  /* 0x0000029000000947 */ /* 0x000fea0003800000 */
[----:B------:R-:W3:Y:S01]  /*15650*/  LDL.LU R3, [R1+0x7c] ;  /* 0x00007c0001037983 */ /* 0x000ee20000300800 */
[----:B----4-:R-:W-:-:S05]  /*15660*/  MOV R2, c[0x0][0x4e8] ;  /* 0x00013a0000027a02 */ /* 0x010fca0000000f00 */
[----:B------:R-:W-:Y:S01]  /*15670*/  IMAD R0, R2, c[0x0][0x388], RZ ;  /* 0x0000e20002007a24 */ /* 0x000fe200078e02ff */
[----:B---3--:R-:W-:-:S04]  /*15680*/  IADD3 R6, R3, R4, RZ ;  /* 0x0000000403067210 */ /* 0x008fc80007ffe0ff */
[----:B------:R-:W-:-:S13]  /*15690*/  ISETP.GE.AND P0, PT, R6, R0, PT ;  /* 0x000000000600720c */ /* 0x000fda0003f06270 */
[----:B------:R-:W-:Y:S05]  /*156a0*/  @P0 BRA `(.L_x_2727) ;  /* 0x0000023000000947 */ /* 0x000fea0003800000 */
[----:B------:R-:W3:Y:S04]  /*156b0*/  LDL.LU R3, [R1+0x70] ;  /* 0x0000700001037983 */ /* 0x000ee80000300800 */
[----:B------:R-:W4:Y:S04]  /*156c0*/  LDL.LU R9, [R1+0x6c] ;  /* 0x00006c0001097983 */ /* 0x000f280000300800 */
[----:B------:R-:W5:Y:S01]  /*156d0*/  LDL.LU R8, [R1+0x74] ;  /* 0x0000740001087983 */ /* 0x000f620000300800 */
[----:B------:R-:W-:-:S13]  /*156e0*/  ISETP.NE.AND P0, PT, R2, 0x1, PT ;  /* 0x000000010200780c */ /* 0x000fda0003f05270 */
[----:B--2---:R-:W-:Y:S01]  /*156f0*/  @P0 IMAD.HI.U32 R7, R6, c[0x0][0x4ec], RZ ;  /* 0x00013b0006070a27 */ /* 0x004fe200078e00ff */
[----:B---3--:R-:W-:Y:S02]  /*15700*/  SHF.R.S32.HI R0, RZ, 0x1f, R3 ;  /* 0x0000001fff007819 */ /* 0x008fe40000011403 */
[----:B----4-:R-:W-:-:S03]  /*15710*/  SHF.R.S32.HI R5, RZ, 0x1f, R9 ;  /* 0x0000001fff057819 */ /* 0x010fc60000011409 */
[----:B------:R-:W-:-:S04]  /*15720*/  IMAD R0, R0, c[0x0][0x4d0], RZ ;  /* 0x0001340000007a24 */ /* 0x000fc800078e02ff */
[C---:B------:R-:W-:Y:S01]  /*15730*/  IMAD R4, R3.reuse, c[0x0][0x4d4], R0 ;  /* 0x0001350003047a24 */ /* 0x040fe200078e0200 */
[----:B------:R-:W-:Y:S01]  /*15740*/  MOV R0, R6 ;  /* 0x0000000600007202 */ /* 0x000fe20000000f00 */
[----:B------:R-:W-:Y:S01]  /*15750*/  IMAD.WIDE.U32 R2, R3, c[0x0][0x4d0], RZ ;  /* 0x0001340003027a25 */ /* 0x000fe200078e00ff */
[----:B------:R-:W-:-:S03]  /*15760*/  @P0 SHF.R.U32.HI R0, RZ, c[0x0][0x4f0], R7 ;  /* 0x00013c00ff000a19 */ /* 0x000fc60000011607 */
[----:B------:R-:W-:Y:S01]  /*15770*/  IMAD R5, R5, c[0x0][0x4d8], RZ ;  /* 0x0001360005057a24 */ /* 0x000fe200078e02ff */
[----:B------:R-:W-:Y:S02]  /*15780*/  IADD3 R3, R3, R4, RZ ;  /* 0x0000000403037210 */ /* 0x000fe40007ffe0ff */
[----:B-----5:R-:W-:Y:S01]  /*15790*/  SHF.R.S32.HI R4, RZ, 0x1f, R8 ;  /* 0x0000001fff047819 */ /* 0x020fe20000011408 */
        /* <DEDUP_REMOVED lines=20> */
.L_x_2727:
[----:B------:R-:W-:Y:S05]  /*158e0*/  BSYNC B1 ;  /* 0x0000000000017941 */ /* 0x000fea0003800000 */
.L_x_2722:
[----:B--2---:R-:W2:Y:S02]  /*158f0*/  LDL R0, [R1+0x190] ;  /* 0x0001900001007983 */ /* 0x004ea40000100800 */
[----:B--2---:R-:W-:-:S13]  /*15900*/  ISETP.NE.AND P0, PT, R0, RZ, PT ;  /* 0x000000ff0000720c */ /* 0x004fda0003f05270 */
[----:B------:R-:W-:Y:S01]  /*15910*/  @P0 WARPSYNC 0xffffffff ;  /* 0xffffffff00000948 */ /* 0x000fe20003800000 */
[----:B------:R-:W-:Y:S06]  /*15920*/  @P0 BAR.SYNC.DEFER_BLOCKING 0x5, 0x100 ;  /* 0x0144000000000b1d */ /* 0x000fec0000010000 */
[----:B------:R-:W2:Y:S04]  /*15930*/  @P0 LDS R0, [0x28100] ;  /* 0x02810000ff000984 */ /* 0x000ea80000000800 */
[----:B--2---:R2:W-:Y:S04]  /*15940*/  @P0 STL [R1+0x80], R0 ;  /* 0x0000800001000387 */ /* 0x0045e80000100800 */
[----:B------:R-:W-:Y:S06]  /*15950*/  @P0 BAR.ARV 0x4, 0x100 ;  /* 0x0104000000000b1d */ /* 0x000fec0000002000 */
[----:B------:R-:W-:Y:S05]  /*15960*/  @P0 BRA `(.L_x_2728) ;  /* 0x0000009000000947 */ /* 0x000fea0003800000 */
[----:B------:R-:W-:Y:S05]  /*15970*/  BRA.DIV ~URZ, `(.L_x_2729) ;  /* 0x00002c027f007947 */ /* 0x000fea000b800000 */
[----:B--2---:R2:W1:Y:S02]  /*15980*/  SHFL.IDX PT, R0, R14, RZ, 0x1f ;  /* 0x00001fff0e007589 */ /* 0x00446400000e0000 */
.L_x_2754:
[----:B-1--4-:R-:W1:Y:S01]  /*15990*/  S2R R2, SR_TID.X ;  /* 0x0000000000027919 */ /* 0x012e620000002100 */
[----:B------:R-:W-:Y:S03]  /*159a0*/  WARPSYNC 0xffffffff ;  /* 0xffffffff00007948 */ /* 0x000fe60003800000 */
[----:B------:R-:W-:Y:S06]  /*159b0*/  BAR.SYNC.DEFER_BLOCKING 0x4, 0x100 ;  /* 0x0104000000007b1d */ /* 0x000fec0000010000 */
[----:B------:R4:W-:Y:S01]  /*159c0*/  STL [R1+0x80], R0 ;  /* 0x0000800001007387 */ /* 0x0009e20000100800 */
[----:B-1----:R-:W-:-:S13]  /*159d0*/  LOP3.LUT P0, RZ, R2, 0xff, RZ, 0xc0, !PT ;  /* 0x000000ff02ff7812 */ /* 0x002fda000780c0ff */
[----:B------:R4:W-:Y:S04]  /*159e0*/  @!P0 STS [0x28100], R14 ;  /* 0x0281000eff008388 */ /* 0x0009e80000000800 */
[----:B------:R-:W-:Y:S06]  /*159f0*/  BAR.ARV 0x5, 0x100 ;  /* 0x0144000000007b1d */ /* 0x000fec0000002000 */
.L_x_2728:
[----:B--2-4-:R-:W2:Y:S02]  /*15a00*/  LDL R0, [R1+0x80] ;  /* 0x0000800001007983 */ /* 0x014ea40000100800 */
[----:B--2---:R-:W-:-:S13]  /*15a10*/  ISETP.GE.AND P0, PT, R0, c[0x0][0x538], PT ;  /* 0x00014e0000007a0c */ /* 0x004fda0003f06270 */
[----:B-1-3-5:R-:W-:Y:S01]  /*15a20*/  @P0 CALL.REL.NOINC `(.L_x_2730) ;  /* 0x0000001000000944 */ /* 0x02afe20003c00000 */
[----:B------:R-:W-:Y:S05]  /*15a30*/  BRA `(.L_x_2731) ;  /* 0xfffeb48000007947 */ /* 0x000fea000383ffff */
.L_x_2730:
[----:B------:R-:W-:Y:S05]  /*15a40*/  EXIT ;  /* 0x000000000000794d */ /* 0x000fea0003800000 */
.L_x_2680:
[----:B------:R-:W-:Y:S01]  /*15a50*/  IMAD.MOV.U32 R0, RZ, RZ, R5 ;  /* 0x000000ffff007224 */ /* 0x000fe200078e0005 */
[----:B------:R-:W-:Y:S01]  /*15a60*/  MOV R44, RZ ;  /* 0x000000ff002c7202 */ /* 0x000fe20000000f00 */
[----:B------:R-:W-:Y:S01]  /*15a70*/  IMAD.MOV.U32 R3, RZ, RZ, 0x181f ;  /* 0x0000181fff037424 */ /* 0x000fe200078e00ff */
[----:B------:R-:W-:Y:S02]  /*15a80*/  MOV R2, 0x15aa0 ;  /* 0x00015aa000027802 */ /* 0x000fe40000000f00 */
[----:B-1---5:R-:W-:Y:S05]  /*15a90*/  CALL.REL.NOINC `($__internal_44_$__cuda_sm70_shflsync_idx_p) ;  /* 0x00002ba000007944 */ /* 0x022fea0003c00000 */
[----:B-----5:R-:W-:Y:S01]  /*15aa0*/  MOV R4, R0 ;  /* 0x0000000000047202 */ /* 0x020fe20000000f00 */
[----:B-1----:R-:W-:Y:S05]  /*15ab0*/  BRA `(.L_x_2732) ;  /* 0xfffec31000007947 */ /* 0x002fea000383ffff */
.L_x_2681:
[----:B------:R-:W-:Y:S01]  /*15ac0*/  IMAD.MOV.U32 R0, RZ, RZ, R13 ;  /* 0x000000ffff007224 */ /* 0x000fe200078e000d */
[----:B------:R-:W-:Y:S01]  /*15ad0*/  MOV R44, RZ ;  /* 0x000000ff002c7202 */ /* 0x000fe20000000f00 */
[----:B------:R-:W-:Y:S01]  /*15ae0*/  IMAD.MOV.U32 R3, RZ, RZ, 0x181f ;  /* 0x0000181fff037424 */ /* 0x000fe200078e00ff */
[----:B------:R-:W-:Y:S02]  /*15af0*/  MOV R2, 0x15b10 ;  /* 0x00015b1000027802 */ /* 0x000fe40000000f00 */
[----:B-123-5:R-:W-:Y:S05]  /*15b00*/  CALL.REL.NOINC `($__internal_44_$__cuda_sm70_shflsync_idx_p) ;  /* 0x00002b3000007944 */ /* 0x02efea0003c00000 */
[----:B-1---5:R-:W-:Y:S05]  /*15b10*/  BRA `(.L_x_2733) ;  /* 0xfffec2d000007947 */ /* 0x022fea000383ffff */
.L_x_2684:
[----:B------:R-:W-:Y:S01]  /*15b20*/  IMAD.MOV.U32 R0, RZ, RZ, R5 ;  /* 0x000000ffff007224 */ /* 0x000fe200078e0005 */
[----:B------:R-:W-:Y:S01]  /*15b30*/  MOV R44, 0x1 ;  /* 0x00000001002c7802 */ /* 0x000fe20000000f00 */
[----:B-1----:R-:W-:Y:S01]  /*15b40*/  IMAD.MOV.U32 R3, RZ, RZ, 0x181f ;  /* 0x0000181fff037424 */ /* 0x002fe200078e00ff */
[----:B------:R-:W-:-:S02]  /*15b50*/  MOV R2, 0x15b70 ;  /* 0x00015b7000027802 */ /* 0x000fc40000000f00 */
[----:B---3-5:R-:W-:Y:S05]  /*15b60*/  CALL.REL.NOINC `($__internal_44_$__cuda_sm70_shflsync_idx_p) ;  /* 0x00002ad000007944 */ /* 0x028fea0003c00000 */
[----:B-----5:R-:W-:Y:S01]  /*15b70*/  IMAD.MOV.U32 R4, RZ, RZ, R0 ;  /* 0x000000ffff047224 */ /* 0x020fe200078e0000 */
[----:B------:R-:W-:Y:S01]  /*15b80*/  MOV R44, 0x1 ;  /* 0x00000001002c7802 */ /* 0x000fe20000000f00 */
[----:B------:R-:W-:Y:S01]  /*15b90*/  IMAD.MOV.U32 R0, RZ, RZ, R13 ;  /* 0x000000ffff007224 */ /* 0x000fe200078e000d */
[----:B------:R-:W-:-:S02]  /*15ba0*/  MOV R3, 0x181f ;  /* 0x0000181f00037802 */ /* 0x000fc40000000f00 */
[----:B------:R-:W-:Y:S02]  /*15bb0*/  MOV R2, 0x15bd0 ;  /* 0x00015bd000027802 */ /* 0x000fe40000000f00 */
[----:B-1----:R-:W-:Y:S05]  /*15bc0*/  CALL.REL.NOINC `($__internal_44_$__cuda_sm70_shflsync_idx_p) ;  /* 0x00002a7000007944 */ /* 0x002fea0003c00000 */
[----:B-1---5:R-:W-:Y:S05]  /*15bd0*/  BRA `(.L_x_2734) ;  /* 0xfffec47000007947 */ /* 0x022fea000383ffff */
.L_x_2687:
[----:B----4-:R-:W-:Y:S01]  /*15be0*/  IMAD.MOV.U32 R0, RZ, RZ, R5 ;  /* 0x000000ffff007224 */ /* 0x010fe200078e0005 */
[----:B------:R-:W-:Y:S01]  /*15bf0*/  MOV R44, 0x2 ;  /* 0x00000002002c7802 */ /* 0x000fe20000000f00 */
[----:B-1----:R-:W-:Y:S01]  /*15c00*/  IMAD.MOV.U32 R3, RZ, RZ, 0x181f ;  /* 0x0000181fff037424 */ /* 0x002fe200078e00ff */
[----:B------:R-:W-:Y:S02]  /*15c10*/  MOV R2, 0x15c30 ;  /* 0x00015c3000027802 */ /* 0x000fe40000000f00 */
[----:B--23-5:R-:W-:Y:S05]  /*15c20*/  CALL.REL.NOINC `($__internal_44_$__cuda_sm70_shflsync_idx_p) ;  /* 0x00002a1000007944 */ /* 0x02cfea0003c00000 */
[----:B-----5:R-:W-:Y:S01]  /*15c30*/  MOV R4, R0 ;  /* 0x0000000000047202 */ /* 0x020fe20000000f00 */
[----:B-1----:R-:W-:Y:S05]  /*15c40*/  BRA `(.L_x_2735) ;  /* 0xfffec5e000007947 */ /* 0x002fea000383ffff */
.L_x_2688:
[----:B----4-:R-:W-:Y:S01]  /*15c50*/  IMAD.MOV.U32 R0, RZ, RZ, R13 ;  /* 0x000000ffff007224 */ /* 0x010fe200078e000d */
[----:B------:R-:W-:Y:S01]  /*15c60*/  MOV R44, 0x2 ;  /* 0x00000002002c7802 */ /* 0x000fe20000000f00 */
[----:B-1----:R-:W-:Y:S01]  /*15c70*/  IMAD.MOV.U32 R3, RZ, RZ, 0x181f ;  /* 0x0000181fff037424 */ /* 0x002fe200078e00ff */
[----:B------:R-:W-:Y:S02]  /*15c80*/  MOV R2, 0x15ca0 ;  /* 0x00015ca000027802 */ /* 0x000fe40000000f00 */
[----:B--23-5:R-:W-:Y:S05]  /*15c90*/  CALL.REL.NOINC `($__internal_44_$__cuda_sm70_shflsync_idx_p) ;  /* 0x000029a000007944 */ /* 0x02cfea0003c00000 */
[----:B-1---5:R-:W-:Y:S05]  /*15ca0*/  BRA `(.L_x_2736) ;  /* 0xfffec5a000007947 */ /* 0x022fea000383ffff */
.L_x_2691:
[----:B--2---:R-:W-:Y:S01]  /*15cb0*/  IMAD.MOV.U32 R0, RZ, RZ, R5 ;  /* 0x000000ffff007224 */ /* 0x004fe200078e0005 */
[----:B------:R-:W-:Y:S01]  /*15cc0*/  MOV R44, 0x3 ;  /* 0x00000003002c7802 */ /* 0x000fe20000000f00 */
[----:B-1----:R-:W-:Y:S01]  /*15cd0*/  IMAD.MOV.U32 R3, RZ, RZ, 0x181f ;  /* 0x0000181fff037424 */ /* 0x002fe200078e00ff */
[----:B------:R-:W-:-:S02]  /*15ce0*/  MOV R2, 0x15d00 ;  /* 0x00015d0000027802 */ /* 0x000fc40000000f00 */
[----:B---345:R-:W-:Y:S05]  /*15cf0*/  CALL.REL.NOINC `($__internal_44_$__cuda_sm70_shflsync_idx_p) ;  /* 0x0000294000007944 */ /* 0x038fea0003c00000 */
[----:B-----5:R-:W-:Y:S01]  /*15d00*/  IMAD.MOV.U32 R4, RZ, RZ, R0 ;  /* 0x000000ffff047224 */ /* 0x020fe200078e0000 */
[----:B------:R-:W-:Y:S01]  /*15d10*/  MOV R44, 0x3 ;  /* 0x00000003002c7802 */ /* 0x000fe20000000f00 */
[----:B------:R-:W-:Y:S01]  /*15d20*/  IMAD.MOV.U32 R0, RZ, RZ, R13 ;  /* 0x000000ffff007224 */ /* 0x000fe200078e000d */
[----:B------:R-:W-:-:S02]  /*15d30*/  MOV R3, 0x181f ;  /* 0x0000181f00037802 */ /* 0x000fc40000000f00 */
[----:B------:R-:W-:Y:S02]  /*15d40*/  MOV R2, 0x15d60 ;  /* 0x00015d6000027802 */ /* 0x000fe40000000f00 */
[----:B-1----:R-:W-:Y:S05]  /*15d50*/  CALL.REL.NOINC `($__internal_44_$__cuda_sm70_shflsync_idx_p) ;  /* 0x000028e000007944 */ /* 0x002fea0003c00000 */
[----:B-1---5:R-:W-:Y:S05]  /*15d60*/  BRA `(.L_x_2737) ;  /* 0xfffec6d000007947 */ /* 0x022fea000383ffff */
.L_x_2694:
[----:B------:R-:W-:Y:S01]  /*15d70*/  IMAD.MOV.U32 R0, RZ, RZ, R5 ;  /* 0x000000ffff007224 */ /* 0x000fe200078e0005 */
[----:B------:R-:W-:Y:S01]  /*15d80*/  MOV R44, RZ ;  /* 0x000000ff002c7202 */ /* 0x000fe20000000f00 */
[----:B------:R-:W-:Y:S01]  /*15d90*/  IMAD.MOV.U32 R3, RZ, RZ, 0x181f ;  /* 0x0000181fff037424 */ /* 0x000fe200078e00ff */
[----:B------:R-:W-:Y:S02]  /*15da0*/  MOV R2, 0x15dc0 ;  /* 0x00015dc000027802 */ /* 0x000fe40000000f00 */
[----:B-1----:R-:W-:Y:S05]  /*15db0*/  CALL.REL.NOINC `($__internal_44_$__cuda_sm70_shflsync_idx_p) ;  /* 0x0000288000007944 */ /* 0x002fea0003c00000 */
[----:B-----5:R-:W-:Y:S01]  /*15dc0*/  MOV R4, R0 ;  /* 0x0000000000047202 */ /* 0x020fe20000000f00 */
[----:B-1----:R-:W-:Y:S05]  /*15dd0*/  BRA `(.L_x_2738) ;  /* 0xfffef2c000007947 */ /* 0x002fea000383ffff */
.L_x_2695:
[----:B------:R-:W-:Y:S01]  /*15de0*/  IMAD.MOV.U32 R0, RZ, RZ, R22 ;  /* 0x000000ffff007224 */ /* 0x000fe200078e0016 */
[----:B------:R-:W-:Y:S01]  /*15df0*/  MOV R44, RZ ;  /* 0x000000ff002c7202 */ /* 0x000fe20000000f00 */
[----:B------:R-:W-:Y:S01]  /*15e00*/  IMAD.MOV.U32 R3, RZ, RZ, 0x181f ;  /* 0x0000181fff037424 */ /* 0x000fe200078e00ff */
[----:B------:R-:W-:Y:S02]  /*15e10*/  MOV R2, 0x15e30 ;  /* 0x00015e3000027802 */ /* 0x000fe40000000f00 */
[----:B-123--:R-:W-:Y:S05]  /*15e20*/  CALL.REL.NOINC `($__internal_44_$__cuda_sm70_shflsync_idx_p) ;  /* 0x0000281000007944 */ /* 0x00efea0003c00000 */
[----:B------:R-:W2:Y:S04]  /*15e30*/  LDL R2, [R1+0xc] ;  /* 0x00000c0001027983 */ /* 0x000ea80000100800 */
[----:B------:R-:W3:Y:S04]  /*15e40*/  LDL R14, [R1+0x28] ;  /* 0x00002800010e7983 */ /* 0x000ee80000100800 */
[----:B------:R-:W4:Y:S04]  /*15e50*/  LDL R13, [R1+0x24] ;  /* 0x00002400010d7983 */ /* 0x000f280000100800 */
[----:B------:R-:W4:Y:S01]  /*15e60*/  LDL R12, [R1+0x20] ;  /* 0x00002000010c7983 */ /* 0x000f220000100800 */
[C---:B------:R-:W-:Y:S01]  /*15e70*/  IADD3 R10, P1, R0.reuse, R137, RZ ;  /* 0x00000089000a7210 */ /* 0x040fe20007f3e0ff */
[----:B------:R-:W-:Y:S01]  /*15e80*/  IMAD.MOV.U32 R44, RZ, RZ, 0x1 ;  /* 0x00000001ff2c7424 */ /* 0x000fe200078e00ff */
[----:B------:R-:W-:-:S02]  /*15e90*/  IADD3 R8, P0, R0, R138, RZ ;  /* 0x0000008a00087210 */ /* 0x000fc40007f1e0ff */
[----:B------:R-:W-:Y:S01]  /*15ea0*/  IADD3 R6, P5, R0, R139, RZ ;  /* 0x0000008b00067210 */ /* 0x000fe20007fbe0ff */
[C---:B-----5:R-:W-:Y:S02]  /*15eb0*/  IMAD.X R11, R4.reuse, 0x1, R128, P1 ;  /* 0x00000001040b7824 */ /* 0x060fe400008e0680 */
[C---:B------:R-:W-:Y:S02]  /*15ec0*/  IMAD.X R9, R4.reuse, 0x1, R129, P0 ;  /* 0x0000000104097824 */ /* 0x040fe400000e0681 */
[----:B------:R-:W-:Y:S01]  /*15ed0*/  IMAD.X R7, R4, 0x1, R130, P5 ;  /* 0x0000000104077824 */ /* 0x000fe200028e0682 */
[----:B--2---:R-:W-:Y:S02]  /*15ee0*/  ISETP.GE.AND P3, PT, R2, c[0x0][0x1d4], PT ;  /* 0x0000750002007a0c */ /* 0x004fe40003f66270 */
[----:B------:R-:W-:Y:S01]  /*15ef0*/  IADD3 R2, P4, R0, R140, RZ ;  /* 0x0000008c00027210 */ /* 0x000fe20007f9e0ff */
[----:B------:R-:W-:Y:S01]  /*15f00*/  IMAD.MOV.U32 R0, RZ, RZ, R5 ;  /* 0x000000ffff007224 */ /* 0x000fe200078e0005 */
[----:B---3--:R-:W-:-:S03]  /*15f10*/  ISETP.GE.AND P2, PT, R14, c[0x0][0x1d4], PT ;  /* 0x000075000e007a0c */ /* 0x008fc60003f46270 */
[----:B------:R-:W-:Y:S01]  /*15f20*/  IMAD.X R3, R4, 0x1, R131, P4 ;  /* 0x0000000104037824 */ /* 0x000fe200020e0683 */
[----:B----4-:R-:W-:Y:S02]  /*15f30*/  ISETP.GE.AND P1, PT, R13, c[0x0][0x1d4], PT ;  /* 0x000075000d007a0c */ /* 0x010fe40003f26270 */
[----:B------:R-:W-:Y:S02]  /*15f40*/  SEL R14, RZ, 0x10, P2 ;  /* 0x00000010ff0e7807 */ /* 0x000fe40001000000 */
[----:B------:R-:W-:Y:S01]  /*15f50*/  ISETP.GE.AND P0, PT, R12, c[0x0][0x1d4], PT ;  /* 0x000075000c007a0c */ /* 0x000fe20003f06270 */
[----:B------:R-:W-:Y:S01]  /*15f60*/  @!PT LDS RZ, [RZ] ;  /* 0x00000000fffff984 */ /* 0x000fe20000000800 */
[----:B------:R-:W-:Y:S01]  /*15f70*/  @!PT LDS RZ, [RZ] ;  /* 0x00000000fffff984 */ /* 0x000fe20000000800 */
[----:B------:R-:W-:Y:S01]  /*15f80*/  @!PT LDS RZ, [RZ] ;  /* 0x00000000fffff984 */ /* 0x000fe20000000800 */
[----:B------:R2:W-:Y:S01]  /*15f90*/  LDGSTS.E.BYPASS.LTC128B.128 [R251+0xc100], [R10.64], !P3 ;  /* 0x0c1000000afb7fae */ /* 0x0005e2000d901d46 */
[----:B------:R-:W-:Y:S02]  /*15fa0*/  SEL R13, RZ, 0x10, P1 ;  /* 0x00000010ff0d7807 */ /* 0x000fe40000800000 */
[----:B------:R-:W-:Y:S01]  /*15fb0*/  SEL R12, RZ, 0x10, P0 ;  /* 0x00000010ff0c7807 */ /* 0x000fe20000000000 */
[----:B------:R2:W-:Y:S04]  /*15fc0*/  LDGSTS.E.BYPASS.LTC128B.128 [R251+0xf100], [R8.64], !P2 ;  /* 0x0f10000008fb7fae */ /* 0x0005e8000d101d46 */
[----:B------:R3:W-:Y:S04]  /*15fd0*/  LDGSTS.E.BYPASS.LTC128B.128 [R251+0x12100], [R6.64], !P1 ;  /* 0x1210000006fb7fae */ /* 0x0007e8000c901d46 */
[----:B------:R4:W-:Y:S01]  /*15fe0*/  LDGSTS.E.BYPASS.LTC128B.128 [R251+0x15100], [R2.64], !P0 ;  /* 0x1510000002fb7fae */ /* 0x0009e2000c101d46 */
[----:B---3--:R-:W-:Y:S01]  /*15ff0*/  SEL R7, RZ, 0x10, P3 ;  /* 0x00000010ff077807 */ /* 0x008fe20001800000 */
[----:B----4-:R-:W-:Y:S01]  /*16000*/  IMAD.MOV.U32 R3, RZ, RZ, 0x181f ;  /* 0x0000181fff037424 */ /* 0x010fe200078e00ff */
[----:B------:R-:W-:-:S02]  /*16010*/  MOV R2, 0x16030 ;  /* 0x0001603000027802 */ /* 0x000fc40000000f00 */
[----:B-12---:R-:W-:Y:S05]  /*16020*/  CALL.REL.NOINC `($__internal_44_$__cuda_sm70_shflsync_idx_p) ;  /* 0x0000261000007944 */ /* 0x006fea0003c00000 */
[----:B-----5:R-:W-:Y:S01]  /*16030*/  IMAD.MOV.U32 R4, RZ, RZ, R0 ;  /* 0x000000ffff047224 */ /* 0x020fe200078e0000 */
[----:B------:R-:W-:Y:S01]  /*16040*/  MOV R44, 0x1 ;  /* 0x00000001002c7802 */ /* 0x000fe20000000f00 */
[----:B------:R-:W-:Y:S01]  /*16050*/  IMAD.MOV.U32 R0, RZ, RZ, R22 ;  /* 0x000000ffff007224 */ /* 0x000fe200078e0016 */
[----:B------:R-:W-:-:S02]  /*16060*/  MOV R3, 0x181f ;  /* 0x0000181f00037802 */ /* 0x000fc40000000f00 */
[----:B------:R-:W-:Y:S02]  /*16070*/  MOV R2, 0x16090 ;  /* 0x0001609000027802 */ /* 0x000fe40000000f00 */
[----:B-1----:R-:W-:Y:S05]  /*16080*/  CALL.REL.NOINC `($__internal_44_$__cuda_sm70_shflsync_idx_p) ;  /* 0x000025b000007944 */ /* 0x002fea0003c00000 */
[C---:B------:R-:W-:Y:S01]  /*16090*/  IADD3 R2, -R7.reuse, 0x10, RZ ;  /* 0x0000001007027810 */ /* 0x040fe20007ffe1ff */
[----:B------:R-:W-:Y:S01]  /*160a0*/  IMAD.MOV.U32 R44, RZ, RZ, 0x2 ;  /* 0x00000002ff2c7424 */ /* 0x000fe200078e00ff */
[----:B------:R-:W-:Y:S02]  /*160b0*/  ISETP.NE.U32.AND P2, PT, R7, RZ, PT ;  /* 0x000000ff0700720c */ /* 0x000fe40003f45070 */
[----:B------:R-:W-:Y:S02]  /*160c0*/  LOP3.LUT R2, R2, 0xf, RZ, 0xc0, !PT ;  /* 0x0000000f02027812 */ /* 0x000fe400078ec0ff */
[----:B------:R-:W-:Y:S02]  /*160d0*/  IADD3 R8, -R13, 0x10, RZ ;  /* 0x000000100d087810 */ /* 0x000fe40007ffe1ff */
[----:B------:R-:W-:Y:S02]  /*160e0*/  IADD3 R2, P1, P0, R2, R0, R137 ;  /* 0x0000000002027210 */ /* 0x000fe4000783e089 */
[----:B------:R-:W-:-:S02]  /*160f0*/  LOP3.LUT R8, R8, 0xf, RZ, 0xc0, !PT ;  /* 0x0000000f08087812 */ /* 0x000fc400078ec0ff */
[----:B-----5:R-:W-:Y:S02]  /*16100*/  IADD3.X R3, RZ, R4, R128, P1, P0 ;  /* 0x00000004ff037210 */ /* 0x020fe40000fe0480 */
[----:B------:R-:W-:Y:S02]  /*16110*/  IADD3 R6, -R12, 0x10, RZ ;  /* 0x000000100c067810 */ /* 0x000fe40007ffe1ff */
[----:B------:R-:W-:Y:S01]  /*16120*/  ISETP.NE.U32.AND P3, PT, R13, RZ, PT ;  /* 0x000000ff0d00720c */ /* 0x000fe20003f65070 */
[----:B------:R-:W-:Y:S01]  /*16130*/  @!PT LDS RZ, [RZ] ;  /* 0x00000000fffff984 */ /* 0x000fe20000000800 */
[----:B------:R-:W-:Y:S01]  /*16140*/  @!PT LDS RZ, [RZ] ;  /* 0x00000000fffff984 */ /* 0x000fe20000000800 */
[----:B------:R-:W-:Y:S01]  /*16150*/  @!PT LDS RZ, [RZ] ;  /* 0x00000000fffff984 */ /* 0x000fe20000000800 */
[----:B------:R2:W-:Y:S01]  /*16160*/  LDGSTS.E.BYPASS.LTC128B.128.ZFILL [R251+0xd100], [R2.64], P2 ;  /* 0x0d10000002fb7fae */ /* 0x0005e20009141d46 */
[C---:B------:R-:W-:Y:S02]  /*16170*/  ISETP.NE.U32.AND P2, PT, R14.reuse, RZ, PT ;  /* 0x000000ff0e00720c */ /* 0x040fe40003f45070 */
[----:B--2---:R-:W-:-:S04]  /*16180*/  IADD3 R2, -R14, 0x10, RZ ;  /* 0x000000100e027810 */ /* 0x004fc80007ffe1ff */
[----:B------:R-:W-:-:S04]  /*16190*/  LOP3.LUT R2, R2, 0xf, RZ, 0xc0, !PT ;  /* 0x0000000f02027812 */ /* 0x000fc800078ec0ff */
[----:B------:R-:W-:-:S04]  /*161a0*/  IADD3 R2, P1, P0, R2, R0, R138 ;  /* 0x0000000002027210 */ /* 0x000fc8000783e08a */
[----:B------:R-:W-:Y:S02]  /*161b0*/  IADD3.X R3, RZ, R4, R129, P1, P0 ;  /* 0x00000004ff037210 */ /* 0x000fe40000fe0481 */
[----:B------:R-:W-:-:S03]  /*161c0*/  IADD3 R8, P1, P0, R8, R0, R139 ;  /* 0x0000000008087210 */ /* 0x000fc6000783e08b */
[----:B------:R2:W-:Y:S01]  /*161d0*/  LDGSTS.E.BYPASS.LTC128B.128.ZFILL [R251+0x10100], [R2.64], P2 ;  /* 0x1010000002fb7fae */ /* 0x0005e20009141d46 */
[----:B------:R-:W-:Y:S02]  /*161e0*/  ISETP.NE.U32.AND P2, PT, R12, RZ, PT ;  /* 0x000000ff0c00720c */ /* 0x000fe40003f45070 */
[----:B------:R-:W-:-:S05]  /*161f0*/  IADD3.X R9, RZ, R4, R130, P1, P0 ;  /* 0x00000004ff097210 */ /* 0x000fca0000fe0482 */
[----:B------:R3:W-:Y:S01]  /*16200*/  LDGSTS.E.BYPASS.LTC128B.128.ZFILL [R251+0x13100], [R8.64], P3 ;  /* 0x1310000008fb7fae */ /* 0x0007e20009941d46 */
[----:B--2---:R-:W-:-:S04]  /*16210*/  LOP3.LUT R2, R6, 0xf, RZ, 0xc0, !PT ;  /* 0x0000000f06027812 */ /* 0x004fc800078ec0ff */
[----:B------:R-:W-:Y:S01]  /*16220*/  IADD3 R2, P1, P0, R2, R0, R140 ;  /* 0x0000000002027210 */ /* 0x000fe2000783e08c */
[----:B------:R-:W-:-:S03]  /*16230*/  IMAD.MOV.U32 R0, RZ, RZ, R5 ;  /* 0x000000ffff007224 */ /* 0x000fc600078e0005 */
[----:B------:R-:W-:-:S05]  /*16240*/  IADD3.X R3, RZ, R4, R131, P1, P0 ;  /* 0x00000004ff037210 */ /* 0x000fca0000fe0483 */
[----:B------:R2:W-:Y:S02]  /*16250*/  LDGSTS.E.BYPASS.LTC128B.128.ZFILL [R251+0x16100], [R2.64], P2 ;  /* 0x1610000002fb7fae */ /* 0x0005e40009141d46 */
[----:B--2---:R-:W-:Y:S01]  /*16260*/  IMAD.MOV.U32 R3, RZ, RZ, 0x181f ;  /* 0x0000181fff037424 */ /* 0x004fe200078e00ff */
[----:B------:R-:W-:Y:S02]  /*16270*/  MOV R2, 0x16290 ;  /* 0x0001629000027802 */ /* 0x000fe40000000f00 */
[----:B-1-3--:R-:W-:Y:S05]  /*16280*/  CALL.REL.NOINC `($__internal_44_$__cuda_sm70_shflsync_idx_p) ;  /* 0x000023b000007944 */ /* 0x00afea0003c00000 */
[----:B-----5:R-:W-:Y:S01]  /*16290*/  IMAD.MOV.U32 R4, RZ, RZ, R0 ;  /* 0x000000ffff047224 */ /* 0x020fe200078e0000 */
[----:B------:R-:W-:Y:S01]  /*162a0*/  MOV R44, 0x2 ;  /* 0x00000002002c7802 */ /* 0x000fe20000000f00 */
[----:B------:R-:W-:Y:S01]  /*162b0*/  IMAD.MOV.U32 R0, RZ, RZ, R22 ;  /* 0x000000ffff007224 */ /* 0x000fe200078e0016 */
[----:B------:R-:W-:Y:S02]  /*162c0*/  MOV R3, 0x181f ;  /* 0x0000181f00037802 */ /* 0x000fe40000000f00 */
[----:B------:R-:W-:Y:S02]  /*162d0*/  MOV R2, 0x162f0 ;  /* 0x000162f000027802 */ /* 0x000fe40000000f00 */
[----:B-1----:R-:W-:Y:S05]  /*162e0*/  CALL.REL.NOINC `($__internal_44_$__cuda_sm70_shflsync_idx_p) ;  /* 0x0000235000007944 */ /* 0x002fea0003c00000 */
[----:B-1---5:R-:W-:Y:S05]  /*162f0*/  BRA `(.L_x_2739) ;  /* 0xfffef04000007947 */ /* 0x022fea000383ffff */
.L_x_2696:
[----:B------:R-:W-:Y:S01]  /*16300*/  IMAD.MOV.U32 R0, RZ, RZ, R4 ;  /* 0x000000ffff007224 */ /* 0x000fe200078e0004 */
[----:B------:R-:W-:Y:S01]  /*16310*/  MOV R44, RZ ;  /* 0x000000ff002c7202 */ /* 0x000fe20000000f00 */
[----:B-1----:R-:W-:Y:S01]  /*16320*/  IMAD.MOV.U32 R3, RZ, RZ, 0x1c1f ;  /* 0x00001c1fff037424 */ /* 0x002fe200078e00ff */
[----:B------:R-:W-:-:S02]  /*16330*/  MOV R2, 0x16350 ;  /* 0x0001635000027802 */ /* 0x000fc40000000f00 */
[----:B------:R-:W-:Y:S05]  /*16340*/  CALL.REL.NOINC `($__internal_44_$__cuda_sm70_shflsync_idx_p) ;  /* 0x000022f000007944 */ /* 0x000fea0003c00000 */
[----:B-1---5:R-:W-:Y:S05]  /*16350*/  BRA `(.L_x_2740) ;  /* 0xfffef2a000007947 */ /* 0x022fea000383ffff */
.L_x_2697:
[----:B------:R-:W-:Y:S01]  /*16360*/  IMAD.MOV.U32 R0, RZ, RZ, R4 ;  /* 0x000000ffff007224 */ /* 0x000fe200078e0004 */
[----:B------:R-:W-:Y:S01]  /*16370*/  MOV R44, 0x1 ;  /* 0x00000001002c7802 */ /* 0x000fe20000000f00 */
[----:B-1----:R-:W-:Y:S01]  /*16380*/  IMAD.MOV.U32 R3, RZ, RZ, 0x1c1f ;  /* 0x00001c1fff037424 */ /* 0x002fe200078e00ff */
[----:B------:R-:W-:-:S02]  /*16390*/  MOV R2, 0x163b0 ;  /* 0x000163b000027802 */ /* 0x000fc40000000f00 */
[----:B--2---:R-:W-:Y:S05]  /*163a0*/  CALL.REL.NOINC `($__internal_44_$__cuda_sm70_shflsync_idx_p) ;  /* 0x0000229000007944 */ /* 0x004fea0003c00000 */
        /* <DEDUP_REMOVED lines=33> */
[C---:B------:R-:W-:Y:S02]  /*165c0*/  ISETP.GT.AND P0, PT, R0.reuse, 0x21, PT ;  /* 0x000000210000780c */ /* 0x040fe40003f04270 */
        /* <DEDUP_REMOVED lines=55> */
[----:B------:R-:W-:Y:S01]  /*16940*/  ISETP.GT.AND P0, PT, R0, 0x59, PT ;  /* 0x000000590000780c */ /* 0x000fe20003f04270 */
[----:B------:R-:W-:Y:S01]  /*16950*/  IMAD.MOV.U32 R0, RZ, RZ, 0x2 ;  /* 0x00000002ff007424 */ /* 0x000fe200078e00ff */
[----:B------:R-:W-:Y:S02]  /*16960*/  FSEL R89, R31, -INF , P1 ;  /* 0xff8000001f597808 */ /* 0x000fe40000800000 */
[----:B------:R-:W-:-:S02]  /*16970*/  FMNMX.FTZ R24, R90, R24, !PT ;  /* 0x000000185a187209 */ /* 0x000fc40007810000 */
[----:B------:R-:W-:Y:S02]  /*16980*/  FMNMX.FTZ R132, R107, R132, !PT ;  /* 0x000000846b847209 */ /* 0x000fe40007810000 */
[----:B------:R-:W-:Y:S02]  /*16990*/  FSEL R88, R30, -INF , P0 ;  /* 0xff8000001e587808 */ /* 0x000fe40000000000 */
[----:B------:R-:W-:Y:S01]  /*169a0*/  FMNMX.FTZ R24, R89, R24, !PT ;  /* 0x0000001859187209 */ /* 0x000fe20007810000 */
[----:B-----5:R-:W-:Y:S01]  /*169b0*/  IMAD.MOV.U32 R4, RZ, RZ, R132 ;  /* 0x000000ffff047224 */ /* 0x020fe200078e0084 */
[----:B------:R-:W-:Y:S02]  /*169c0*/  MOV R2, 0x169f0 ;  /* 0x000169f000027802 */ /* 0x000fe40000000f00 */
[----:B------:R-:W-:Y:S02]  /*169d0*/  FMNMX.FTZ R24, R88, R24, !PT ;  /* 0x0000001858187209 */ /* 0x000fe40007810000 */
[----:B-1----:R-:W-:Y:S05]  /*169e0*/  CALL.REL.NOINC `($__internal_43_$__cuda_sm70_shflsync_bfly_p) ;  /* 0x00001bf000007944 */ /* 0x002fea0003c00000 */
[----:B------:R-:W-:Y:S01]  /*169f0*/  FMNMX.FTZ R132, R132, R0, !PT ;  /* 0x0000000084847209 */ /* 0x000fe20007810000 */
[----:B------:R-:W-:Y:S01]  /*16a00*/  IMAD.MOV.U32 R0, RZ, RZ, 0x1 ;  /* 0x00000001ff007424 */ /* 0x000fe200078e00ff */
[----:B------:R-:W-:-:S03]  /*16a10*/  MOV R2, 0x16a40 ;  /* 0x00016a4000027802 */ /* 0x000fc60000000f00 */
[----:B------:R-:W-:Y:S02]  /*16a20*/  IMAD.MOV.U32 R4, RZ, RZ, R132 ;  /* 0x000000ffff047224 */ /* 0x000fe400078e0084 */
[----:B------:R-:W-:Y:S05]  /*16a30*/  CALL.REL.NOINC `($__internal_43_$__cuda_sm70_shflsync_bfly_p) ;  /* 0x00001ba000007944 */ /* 0x000fea0003c00000 */
[----:B------:R-:W-:Y:S01]  /*16a40*/  FMNMX.FTZ R132, R132, R0, !PT ;  /* 0x0000000084847209 */ /* 0x000fe20007810000 */
[----:B------:R-:W-:Y:S01]  /*16a50*/  IMAD.MOV.U32 R4, RZ, RZ, R24 ;  /* 0x000000ffff047224 */ /* 0x000fe200078e0018 */
[----:B------:R-:W-:Y:S01]  /*16a60*/  MOV R2, 0x16a90 ;  /* 0x00016a9000027802 */ /* 0x000fe20000000f00 */
[----:B------:R-:W-:Y:S02]  /*16a70*/  IMAD.MOV.U32 R0, RZ, RZ, 0x2 ;  /* 0x00000002ff007424 */ /* 0x000fe400078e00ff */
[----:B------:R-:W-:Y:S05]  /*16a80*/  CALL.REL.NOINC `($__internal_43_$__cuda_sm70_shflsync_bfly_p) ;  /* 0x00001b5000007944 */ /* 0x000fea0003c00000 */
[----:B------:R-:W-:Y:S01]  /*16a90*/  FMNMX.FTZ R24, R24, R0, !PT ;  /* 0x0000000018187209 */ /* 0x000fe20007810000 */
[----:B------:R-:W-:Y:S01]  /*16aa0*/  IMAD.MOV.U32 R0, RZ, RZ, 0x1 ;  /* 0x00000001ff007424 */ /* 0x000fe200078e00ff */
[----:B------:R-:W-:-:S03]  /*16ab0*/  MOV R2, 0x16ae0 ;  /* 0x00016ae000027802 */ /* 0x000fc60000000f00 */
[----:B------:R-:W-:Y:S02]  /*16ac0*/  IMAD.MOV.U32 R4, RZ, RZ, R24 ;  /* 0x000000ffff047224 */ /* 0x000fe400078e0018 */
[----:B------:R-:W-:Y:S05]  /*16ad0*/  CALL.REL.NOINC `($__internal_43_$__cuda_sm70_shflsync_bfly_p) ;  /* 0x00001b0000007944 */ /* 0x000fea0003c00000 */
[----:B------:R-:W-:Y:S01]  /*16ae0*/  MOV R3, R0 ;  /* 0x0000000000037202 */ /* 0x000fe20000000f00 */
[----:B------:R-:W-:Y:S05]  /*16af0*/  BRA `(.L_x_2741) ;  /* 0xfffef4b000007947 */ /* 0x000fea000383ffff */
.L_x_2701:
[----:B------:R-:W-:Y:S01]  /*16b00*/  MOV R44, RZ ;  /* 0x000000ff002c7202 */ /* 0x000fe20000000f00 */
[----:B------:R-:W-:Y:S01]  /*16b10*/  IMAD.MOV.U32 R0, RZ, RZ, R5 ;  /* 0x000000ffff007224 */ /* 0x000fe200078e0005 */
[----:B------:R-:W-:Y:S01]  /*16b20*/  MOV R2, 0x16b50 ;  /* 0x00016b5000027802 */ /* 0x000fe20000000f00 */
[----:B------:R-:W-:Y:S02]  /*16b30*/  IMAD.MOV.U32 R3, RZ, RZ, 0x181f ;  /* 0x0000181fff037424 */ /* 0x000fe400078e00ff */
[----:B------:R-:W-:Y:S05]  /*16b40*/  CALL.REL.NOINC `($__internal_44_$__cuda_sm70_shflsync_idx_p) ;  /* 0x00001af000007944 */ /* 0x000fea0003c00000 */
[----:B-----5:R-:W-:Y:S01]  /*16b50*/  MOV R4, R0 ;  /* 0x0000000000047202 */ /* 0x020fe20000000f00 */
[----:B-1----:R-:W-:-:S05]  /*16b60*/  BRA `(.L_x_2742) ;  /* 0xffff1a5000007947 */ /* 0x002fca000383ffff */
.L_x_2702:
[----:B------:R-:W-:Y:S01]  /*16b70*/  MOV R44, RZ ;  /* 0x000000ff002c7202 */ /* 0x000fe20000000f00 */
[----:B------:R-:W-:Y:S01]  /*16b80*/  IMAD.MOV.U32 R0, RZ, RZ, R6 ;  /* 0x000000ffff007224 */ /* 0x000fe200078e0006 */
[----:B------:R-:W-:Y:S01]  /*16b90*/  MOV R2, 0x16bc0 ;  /* 0x00016bc000027802 */ /* 0x000fe20000000f00 */
[----:B------:R-:W-:Y:S02]  /*16ba0*/  IMAD.MOV.U32 R3, RZ, RZ, 0x181f ;  /* 0x0000181fff037424 */ /* 0x000fe400078e00ff */
[----:B-12---:R-:W-:Y:S05]  /*16bb0*/  CALL.REL.NOINC `($__internal_44_$__cuda_sm70_shflsync_idx_p) ;  /* 0x00001a8000007944 */ /* 0x006fea0003c00000 */
[----:B------:R-:W2:Y:S01]  /*16bc0*/  LDL R3, [R1+0xc] ;  /* 0x00000c0001037983 */ /* 0x000ea20000100800 */
[----:B------:R-:W-:Y:S01]  /*16bd0*/  IADD3 R20, P0, R0, R29, RZ ;  /* 0x0000001d00147210 */ /* 0x000fe20007f1e0ff */
[----:B------:R-:W-:Y:S02]  /*16be0*/  IMAD.MOV.U32 R44, RZ, RZ, 0x1 ;  /* 0x00000001ff2c7424 */ /* 0x000fe400078e00ff */
[----:B------:R-:W3:Y:S02]  /*16bf0*/  LDL R2, [R1+0x28] ;  /* 0x0000280001027983 */ /* 0x000ee40000100800 */
[----:B-----5:R-:W-:Y:S02]  /*16c00*/  IMAD.X R21, R4, 0x1, R7, P0 ;  /* 0x0000000104157824 */ /* 0x020fe400000e0607 */
[----:B------:R-:W4:Y:S04]  /*16c10*/  LDL R22, [R1+0x24] ;  /* 0x0000240001167983 */ /* 0x000f280000100800 */
[----:B------:R-:W4:Y:S01]  /*16c20*/  LDL R15, [R1+0x20] ;  /* 0x00002000010f7983 */ /* 0x000f220000100800 */
[----:B--2---:R-:W-:Y:S02]  /*16c30*/  ISETP.GE.AND P3, PT, R3, c[0x0][0x1d4], PT ;  /* 0x0000750003007a0c */ /* 0x004fe40003f66270 */
[----:B---3--:R-:W-:Y:S02]  /*16c40*/  ISETP.GE.AND P2, PT, R2, c[0x0][0x1d4], PT ;  /* 0x0000750002007a0c */ /* 0x008fe40003f46270 */
[----:B------:R-:W-:Y:S02]  /*16c50*/  IADD3 R2, P0, R0, R30, RZ ;  /* 0x0000001e00027210 */ /* 0x000fe40007f1e0ff */
[----:B----4-:R-:W-:Y:S02]  /*16c60*/  ISETP.GE.AND P1, PT, R22, c[0x0][0x1d4], PT ;  /* 0x0000750016007a0c */ /* 0x010fe40003f26270 */
[----:B------:R-:W-:Y:S01]  /*16c70*/  SEL R28, RZ, 0x10, P2 ;  /* 0x00000010ff1c7807 */ /* 0x000fe20001000000 */
[----:B------:R-:W-:Y:S01]  /*16c80*/  IMAD.X R3, R4, 0x1, R12, P0 ;  /* 0x0000000104037824 */ /* 0x000fe200000e060c */
[----:B------:R-:W-:Y:S03]  /*16c90*/  SEL R23, RZ, 0x10, P1 ;  /* 0x00000010ff177807 */ /* 0x000fe60000800000 */
        /* <DEDUP_REMOVED lines=8> */
[----:B---3--:R-:W-:Y:S01]  /*16d20*/  IADD3 R2, P0, R0, R36, RZ ;  /* 0x0000002400027210 */ /* 0x008fe20007f1e0ff */
[----:B------:R-:W-:Y:S04]  /*16d30*/  IMAD.MOV.U32 R0, RZ, RZ, R5 ;  /* 0x000000ffff007224 */ /* 0x000fe800078e0005 */
[----:B------:R-:W-:Y:S01]  /*16d40*/  IMAD.X R3, R4, 0x1, R14, P0 ;  /* 0x0000000104037824 */ /* 0x000fe200000e060e */
[----:B------:R-:W-:Y:S02]  /*16d50*/  ISETP.GE.AND P0, PT, R15, c[0x0][0x1d4], PT ;  /* 0x000075000f007a0c */ /* 0x000fe40003f06270 */
[----:B------:R-:W-:Y:S02]  /*16d60*/  SEL R15, RZ, 0x10, P3 ;  /* 0x00000010ff0f7807 */ /* 0x000fe40001800000 */
[----:B------:R-:W-:Y:S09]  /*16d70*/  SEL R22, RZ, 0x10, P0 ;  /* 0x00000010ff167807 */ /* 0x000ff20000000000 */
[----:B------:R3:W-:Y:S02]  /*16d80*/  LDGSTS.E.BYPASS.LTC128B.128 [R251+0x9100], [R2.64], !P0 ;  /* 0x0910000002fb7fae */ /* 0x0007e4000c101d46 */
[----:B---3--:R-:W-:Y:S01]  /*16d90*/  MOV R2, 0x16dc0 ;  /* 0x00016dc000027802 */ /* 0x008fe20000000f00 */
[----:B------:R-:W-:Y:S02]  /*16da0*/  IMAD.MOV.U32 R3, RZ, RZ, 0x181f ;  /* 0x0000181fff037424 */ /* 0x000fe400078e00ff */
[----:B-12---:R-:W-:Y:S05]  /*16db0*/  CALL.REL.NOINC `($__internal_44_$__cuda_sm70_shflsync_idx_p) ;  /* 0x0000188000007944 */ /* 0x006fea0003c00000 */
[----:B------:R-:W-:Y:S01]  /*16dc0*/  MOV R44, 0x1 ;  /* 0x00000001002c7802 */ /* 0x000fe20000000f00 */
[----:B-----5:R-:W-:Y:S01]  /*16dd0*/  IMAD.MOV.U32 R4, RZ, RZ, R0 ;  /* 0x000000ffff047224 */ /* 0x020fe200078e0000 */
[----:B------:R-:W-:Y:S01]  /*16de0*/  MOV R3, 0x181f ;  /* 0x0000181f00037802 */ /* 0x000fe20000000f00 */
[----:B------:R-:W-:Y:S01]  /*16df0*/  IMAD.MOV.U32 R0, RZ, RZ, R6 ;  /* 0x000000ffff007224 */ /* 0x000fe200078e0006 */
[----:B------:R-:W-:Y:S02]  /*16e00*/  MOV R2, 0x16e20 ;  /* 0x00016e2000027802 */ /* 0x000fe40000000f00 */
[----:B-1----:R-:W-:Y:S05]  /*16e10*/  CALL.REL.NOINC `($__internal_44_$__cuda_sm70_shflsync_idx_p) ;  /* 0x0000182000007944 */ /* 0x002fea0003c00000 */
[C---:B------:R-:W-:Y:S01]  /*16e20*/  IADD3 R2, -R15.reuse, 0x10, RZ ;  /* 0x000000100f027810 */ /* 0x040fe20007ffe1ff */
[----:B------:R-:W-:Y:S01]  /*16e30*/  IMAD.MOV.U32 R44, RZ, RZ, 0x2 ;  /* 0x00000002ff2c7424 */ /* 0x000fe200078e00ff */
[----:B------:R-:W-:Y:S02]  /*16e40*/  ISETP.NE.U32.AND P2, PT, R15, RZ, PT ;  /* 0x000000ff0f00720c */ /* 0x000fe40003f45070 */
[----:B------:R-:W-:Y:S04]  /*16e50*/  LOP3.LUT R2, R2, 0xf, RZ, 0xc0, !PT ;  /* 0x0000000f02027812 */ /* 0x000fe800078ec0ff */
[----:B------:R-:W-:Y:S04]  /*16e60*/  IADD3 R2, P1, P0, R2, R0, R29 ;  /* 0x0000000002027210 */ /* 0x000fe8000783e01d */
[----:B-----5:R-:W-:Y:S05]  /*16e70*/  IADD3.X R3, RZ, R4, R7, P1, P0 ;  /* 0x00000004ff037210 */ /* 0x020fea0000fe0407 */
[----:B------:R-:W-:Y:S01]  /*16e80*/  @!PT LDS RZ, [RZ] ;  /* 0x00000000fffff984 */ /* 0x000fe20000000800 */
[----:B------:R-:W-:Y:S01]  /*16e90*/  @!PT LDS RZ, [RZ] ;  /* 0x00000000fffff984 */ /* 0x000fe20000000800 */
[----:B------:R-:W-:Y:S01]  /*16ea0*/  @!PT LDS RZ, [RZ] ;  /* 0x00000000fffff984 */ /* 0x000fe20000000800 */
[----:B------:R2:W-:Y:S01]  /*16eb0*/  LDGSTS.E.BYPASS.LTC128B.128.ZFILL [R251+0x1100], [R2.64], P2 ;  /* 0x0110000002fb7fae */ /* 0x0005e20009141d46 */
[C---:B------:R-:W-:Y:S02]  /*16ec0*/  ISETP.NE.U32.AND P2, PT, R28.reuse, RZ, PT ;  /* 0x000000ff1c00720c */ /* 0x040fe40003f45070 */
[----:B--2---:R-:W-:Y:S04]  /*16ed0*/  IADD3 R2, -R28, 0x10, RZ ;  /* 0x000000101c027810 */ /* 0x004fe80007ffe1ff */
[----:B------:R-:W-:Y:S04]  /*16ee0*/  LOP3.LUT R2, R2, 0xf, RZ, 0xc0, !PT ;  /* 0x0000000f02027812 */ /* 0x000fe800078ec0ff */
[----:B------:R-:W-:Y:S04]  /*16ef0*/  IADD3 R2, P1, P0, R2, R0, R30 ;  /* 0x0000000002027210 */ /* 0x000fe8000783e01e */
[----:B------:R-:W-:Y:S05]  /*16f00*/  IADD3.X R3, RZ, R4, R12, P1, P0 ;  /* 0x00000004ff037210 */ /* 0x000fea0000fe040c */
        /* <DEDUP_REMOVED lines=10> */
[----:B------:R-:W-:Y:S01]  /*16fb0*/  IADD3 R2, P1, P0, R2, R0, R36 ;  /* 0x0000000002027210 */ /* 0x000fe2000783e024 */
[----:B------:R-:W-:Y:S03]  /*16fc0*/  IMAD.MOV.U32 R0, RZ, RZ, R5 ;  /* 0x000000ffff007224 */ /* 0x000fe600078e0005 */
[----:B------:R-:W-:Y:S05]  /*16fd0*/  IADD3.X R3, RZ, R4, R14, P1, P0 ;  /* 0x00000004ff037210 */ /* 0x000fea0000fe040e */
[----:B------:R2:W-:Y:S02]  /*16fe0*/  LDGSTS.E.BYPASS.LTC128B.128.ZFILL [R251+0xa100], [R2.64], P2 ;  /* 0x0a10000002fb7fae */ /* 0x0005e40009141d46 */
[----:B--2---:R-:W-:Y:S01]  /*16ff0*/  MOV R2, 0x17020 ;  /* 0x0001702000027802 */ /* 0x004fe20000000f00 */
[----:B------:R-:W-:Y:S02]  /*17000*/  IMAD.MOV.U32 R3, RZ, RZ, 0x181f ;  /* 0x0000181fff037424 */ /* 0x000fe400078e00ff */
[----:B-1----:R-:W-:Y:S05]  /*17010*/  CALL.REL.NOINC `($__internal_44_$__cuda_sm70_shflsync_idx_p) ;  /* 0x0000162000007944 */ /* 0x002fea0003c00000 */
[----:B------:R-:W-:Y:S01]  /*17020*/  MOV R44, 0x2 ;  /* 0x00000002002c7802 */ /* 0x000fe20000000f00 */
[----:B-----5:R-:W-:Y:S01]  /*17030*/  IMAD.MOV.U32 R4, RZ, RZ, R0 ;  /* 0x000000ffff047224 */ /* 0x020fe200078e0000 */
[----:B------:R-:W-:Y:S01]  /*17040*/  MOV R3, 0x181f ;  /* 0x0000181f00037802 */ /* 0x000fe20000000f00 */
[----:B------:R-:W-:Y:S01]  /*17050*/  IMAD.MOV.U32 R0, RZ, RZ, R6 ;  /* 0x000000ffff007224 */ /* 0x000fe200078e0006 */
[----:B------:R-:W-:Y:S02]  /*17060*/  MOV R2, 0x17080 ;  /* 0x0001708000027802 */ /* 0x000fe40000000f00 */
[----:B-1----:R-:W-:Y:S05]  /*17070*/  CALL.REL.NOINC `($__internal_44_$__cuda_sm70_shflsync_idx_p) ;  /* 0x000015c000007944 */ /* 0x002fea0003c00000 */
[----:B-1---5:R-:W-:-:S05]  /*17080*/  BRA `(.L_x_2743) ;  /* 0xffff17d000007947 */ /* 0x022fca000383ffff */
.L_x_2705:
[----:B------:R-:W-:Y:S01]  /*17090*/  MOV R44, RZ ;  /* 0x000000ff002c7202 */ /* 0x000fe20000000f00 */
[----:B------:R-:W-:Y:S01]  /*170a0*/  IMAD.MOV.U32 R0, RZ, RZ, R5 ;  /* 0x000000ffff007224 */ /* 0x000fe200078e0005 */
[----:B------:R-:W-:Y:S01]  /*170b0*/  MOV R2, 0x170e0 ;  /* 0x000170e000027802 */ /* 0x000fe20000000f00 */
[----:B------:R-:W-:Y:S02]  /*170c0*/  IMAD.MOV.U32 R3, RZ, RZ, 0x181f ;  /* 0x0000181fff037424 */ /* 0x000fe400078e00ff */
[----:B-1----:R-:W-:Y:S05]  /*170d0*/  CALL.REL.NOINC `($__internal_44_$__cuda_sm70_shflsync_idx_p) ;  /* 0x0000156000007944 */ /* 0x002fea0003c00000 */
[----:B-----5:R-:W-:Y:S01]  /*170e0*/  MOV R4, R0 ;  /* 0x0000000000047202 */ /* 0x020fe20000000f00 */
[----:B-1----:R-:W-:-:S05]  /*170f0*/  BRA `(.L_x_2744) ;  /* 0xffff360000007947 */ /* 0x002fca000383ffff */
.L_x_2706:
[----:B------:R-:W-:Y:S01]  /*17100*/  MOV R44, RZ ;  /* 0x000000ff002c7202 */ /* 0x000fe20000000f00 */
[----:B------:R-:W-:Y:S01]  /*17110*/  IMAD.MOV.U32 R0, RZ, RZ, R6 ;  /* 0x000000ffff007224 */ /* 0x000fe200078e0006 */
[----:B------:R-:W-:Y:S01]  /*17120*/  MOV R2, 0x17150 ;  /* 0x0001715000027802 */ /* 0x000fe20000000f00 */
[----:B------:R-:W-:Y:S02]  /*17130*/  IMAD.MOV.U32 R3, RZ, RZ, 0x181f ;  /* 0x0000181fff037424 */ /* 0x000fe400078e00ff */
[----:B-123--:R-:W-:Y:S05]  /*17140*/  CALL.REL.NOINC `($__internal_44_$__cuda_sm70_shflsync_idx_p) ;  /* 0x000014f000007944 */ /* 0x00efea0003c00000 */
        /* <DEDUP_REMOVED lines=77> */
.L_x_2707:
[----:B------:R-:W-:Y:S01]  /*17620*/  MOV R44, RZ ;  /* 0x000000ff002c7202 */ /* 0x000fe20000000f00 */
[----:B------:R-:W-:Y:S01]  /*17630*/  IMAD.MOV.U32 R0, RZ, RZ, R4 ;  /* 0x000000ffff007224 */ /* 0x000fe200078e0004 */
[----:B------:R-:W-:Y:S01]  /*17640*/  MOV R2, 0x17670 ;  /* 0x0001767000027802 */ /* 0x000fe20000000f00 */
[----:B------:R-:W-:Y:S02]  /*17650*/  IMAD.MOV.U32 R3, RZ, RZ, 0x1c1f ;  /* 0x00001c1fff037424 */ /* 0x000fe400078e00ff */
[----:B-1-3--:R-:W-:Y:S05]  /*17660*/  CALL.REL.NOINC `($__internal_44_$__cuda_sm70_shflsync_idx_p) ;  /* 0x00000fd000007944 */ /* 0x00afea0003c00000 */
[----:B-1---5:R-:W-:-:S05]  /*17670*/  BRA `(.L_x_2746) ;  /* 0xffff35e000007947 */ /* 0x022fca000383ffff */
.L_x_2708:
[----:B------:R-:W-:Y:S01]  /*17680*/  MOV R44, 0x1 ;  /* 0x00000001002c7802 */ /* 0x000fe20000000f00 */
[----:B------:R-:W-:Y:S01]  /*17690*/  IMAD.MOV.U32 R0, RZ, RZ, R4 ;  /* 0x000000ffff007224 */ /* 0x000fe200078e0004 */
[----:B------:R-:W-:Y:S01]  /*176a0*/  MOV R2, 0x176d0 ;  /* 0x000176d000027802 */ /* 0x000fe20000000f00 */
[----:B------:R-:W-:Y:S02]  /*176b0*/  IMAD.MOV.U32 R3, RZ, RZ, 0x1c1f ;  /* 0x00001c1fff037424 */ /* 0x000fe400078e00ff */
[----:B--2---:R-:W-:Y:S05]  /*176c0*/  CALL.REL.NOINC `($__internal_44_$__cuda_sm70_shflsync_idx_p) ;  /* 0x00000f7000007944 */ /* 0x004fea0003c00000 */
[----:B-----5:R-:W2:Y:S01]  /*176d0*/  LDL.LU R4, [R1+0x8] ;  /* 0x0000080001047983 */ /* 0x020ea20000300800 */
[----:B------:R-:W-:Y:S03]  /*176e0*/  IMAD.IADD R0, R5, 0x1, R0 ;  /* 0x0000000105007824 */ /* 0x000fe600078e0200 */
[----:B------:R-:W3:Y:S02]  /*176f0*/  LDL.LU R3, [R1+0x4] ;  /* 0x0000040001037983 */ /* 0x000ee40000300800 */
[C---:B------:R-:W-:Y:S02]  /*17700*/  ISETP.GT.AND P0, PT, R0.reuse, RZ, PT ;  /* 0x000000ff0000720c */ /* 0x040fe40003f04270 */
[C---:B------:R-:W-:Y:S01]  /*17710*/  ISETP.GT.AND P1, PT, R0.reuse, 0x1, PT ;  /* 0x000000010000780c */ /* 0x040fe20003f24270 */
[----:B------:R-:W4:Y:S01]  /*17720*/  LDL.LU R2, [R1] ;  /* 0x0000000001027983 */ /* 0x000f220000300800 */
        /* <DEDUP_REMOVED lines=19> */
[----:B--2---:R-:W-:Y:S02]  /*17860*/  FSEL R5, R4, -INF , P0 ;  /* 0xff80000004057808 */ /* 0x004fe40000000000 */
[C---:B------:R-:W-:Y:S02]  /*17870*/  ISETP.GT.AND P0, PT, R0.reuse, 0x10, PT ;  /* 0x000000100000780c */ /* 0x040fe40003f04270 */
[----:B---3--:R-:W-:Y:S02]  /*17880*/  FSEL R185, R3, -INF , P1 ;  /* 0xff80000003b97808 */ /* 0x008fe40000800000 */
[----:B------:R-:W-:Y:S02]  /*17890*/  ISETP.GT.AND P1, PT, R0, 0x11, PT ;  /* 0x000000110000780c */ /* 0x000fe40003f24270 */
[----:B------:R-:W-:Y:S02]  /*178a0*/  FSEL R49, R214, -INF , P0 ;  /* 0xff800000d6317808 */ /* 0x000fe40000000000 */
[----:B------:R-:W-:Y:S02]  /*178b0*/  ISETP.GT.AND P0, PT, R0, 0x20, PT ;  /* 0x000000200000780c */ /* 0x000fe40003f04270 */
[----:B----4-:R-:W-:Y:S02]  /*178c0*/  FSEL R51, R2, -INF , P2 ;  /* 0xff80000002337808 */ /* 0x010fe40001000000 */
        /* <DEDUP_REMOVED lines=70> */
[----:B-1----:R-:W-:Y:S05]  /*17d30*/  CALL.REL.NOINC `($__internal_43_$__cuda_sm70_shflsync_bfly_p) ;  /* 0x000008a000007944 */ /* 0x002fea0003c00000 */
[----:B------:R-:W-:Y:S01]  /*17d40*/  FMNMX.FTZ R4, R4, R0, !PT ;  /* 0x0000000004047209 */ /* 0x000fe20007810000 */
[----:B------:R-:W-:Y:S01]  /*17d50*/  IMAD.MOV.U32 R0, RZ, RZ, 0x1 ;  /* 0x00000001ff007424 */ /* 0x000fe200078e00ff */
[----:B------:R-:W-:Y:S02]  /*17d60*/  MOV R2, 0x17d80 ;  /* 0x00017d8000027802 */ /* 0x000fe40000000f00 */
        /* <DEDUP_REMOVED lines=8> */
[----:B------:R-:W-:Y:S02]  /*17df0*/  MOV R2, 0x17e10 ;  /* 0x00017e1000027802 */ /* 0x000fe40000000f00 */
[----:B------:R-:W-:Y:S05]  /*17e00*/  CALL.REL.NOINC `($__internal_43_$__cuda_sm70_shflsync_bfly_p) ;  /* 0x000007d000007944 */ /* 0x000fea0003c00000 */
[----:B------:R-:W-:-:S05]  /*17e10*/  BRA `(.L_x_2747) ;  /* 0xffff382000007947 */ /* 0x000fca000383ffff */
.L_x_2711:
[----:B-1----:R-:W-:Y:S01]  /*17e20*/  MOV R44, RZ ;  /* 0x000000ff002c7202 */ /* 0x002fe20000000f00 */
[----:B------:R-:W-:Y:S01]  /*17e30*/  IMAD.MOV.U32 R0, RZ, RZ, R6 ;  /* 0x000000ffff007224 */ /* 0x000fe200078e0006 */
[----:B------:R-:W-:Y:S01]  /*17e40*/  MOV R2, 0x17e70 ;  /* 0x00017e7000027802 */ /* 0x000fe20000000f00 */
[----:B------:R-:W-:Y:S02]  /*17e50*/  IMAD.MOV.U32 R3, RZ, RZ, 0x181f ;  /* 0x0000181fff037424 */ /* 0x000fe400078e00ff */
[----:B------:R-:W-:Y:S05]  /*17e60*/  CALL.REL.NOINC `($__internal_44_$__cuda_sm70_shflsync_idx_p) ;  /* 0x000007d000007944 */ /* 0x000fea0003c00000 */
[----:B-1---5:R-:W-:-:S05]  /*17e70*/  BRA `(.L_x_2748) ;  /* 0xffff62a000007947 */ /* 0x022fca000383ffff */
.L_x_2714:
[----:B------:R-:W-:Y:S01]  /*17e80*/  MOV R44, RZ ;  /* 0x000000ff002c7202 */ /* 0x000fe20000000f00 */
[----:B------:R-:W-:Y:S01]  /*17e90*/  IMAD.MOV.U32 R0, RZ, RZ, R5 ;  /* 0x000000ffff007224 */ /* 0x000fe200078e0005 */
[----:B------:R-:W-:Y:S01]  /*17ea0*/  MOV R2, 0x17ed0 ;  /* 0x00017ed000027802 */ /* 0x000fe20000000f00 */
[----:B------:R-:W-:Y:S02]  /*17eb0*/  IMAD.MOV.U32 R3, RZ, RZ, 0x181f ;  /* 0x0000181fff037424 */ /* 0x000fe400078e00ff */
[----:B-1----:R-:W-:Y:S05]  /*17ec0*/  CALL.REL.NOINC `($__internal_44_$__cuda_sm70_shflsync_idx_p) ;  /* 0x0000077000007944 */ /* 0x002fea0003c00000 */
[----:B-----5:R-:W-:Y:S01]  /*17ed0*/  MOV R4, R0 ;  /* 0x0000000000047202 */ /* 0x020fe20000000f00 */
[----:B-1----:R-:W-:-:S05]  /*17ee0*/  BRA `(.L_x_2749) ;  /* 0xffff82c000007947 */ /* 0x002fca000383ffff */
.L_x_2715:
[----:B------:R-:W-:Y:S01]  /*17ef0*/  MOV R44, RZ ;  /* 0x000000ff002c7202 */ /* 0x000fe20000000f00 */
[----:B------:R-:W-:Y:S01]  /*17f00*/  IMAD.MOV.U32 R0, RZ, RZ, R6 ;  /* 0x000000ffff007224 */ /* 0x000fe200078e0006 */
[----:B------:R-:W-:Y:S01]  /*17f10*/  MOV R2, 0x17f40 ;  /* 0x00017f4000027802 */ /* 0x000fe20000000f00 */
[----:B------:R-:W-:Y:S02]  /*17f20*/  IMAD.MOV.U32 R3, RZ, RZ, 0x181f ;  /* 0x0000181fff037424 */ /* 0x000fe400078e00ff */
[----:B-123--:R-:W-:Y:S05]  /*17f30*/  CALL.REL.NOINC `($__internal_44_$__cuda_sm70_shflsync_idx_p) ;  /* 0x0000070000007944 */ /* 0x00efea0003c00000 */
[----:B------:R-:W-:Y:S01]  /*17f40*/  IADD3 R2, -R132, 0x10, RZ ;  /* 0x0000001084027810 */ /* 0x000fe20007ffe1ff */
[----:B------:R-:W-:Y:S03]  /*17f50*/  IMAD.MOV.U32 R44, RZ, RZ, 0x1 ;  /* 0x00000001ff2c7424 */ /* 0x000fe600078e00ff */
        /* <DEDUP_REMOVED lines=17> */
[----:B------:R-:W-:Y:S05]  /*18070*/  IMAD.X R3, R4, 0x1, R10, P0 ;  /* 0x0000000104037824 */ /* 0x000fea00000e060a */
[----:B------:R2:W-:Y:S02]  /*18080*/  LDGSTS.E.BYPASS.LTC128B.128 [R251+0x15100], [R2.64], !P3 ;  /* 0x1510000002fb7fae */ /* 0x0005e4000d901d46 */
[----:B--2---:R-:W-:Y:S01]  /*18090*/  MOV R2, 0x180c0 ;  /* 0x000180c000027802 */ /* 0x004fe20000000f00 */
[----:B------:R-:W-:Y:S02]  /*180a0*/  IMAD.MOV.U32 R3, RZ, RZ, 0x181f ;  /* 0x0000181fff037424 */ /* 0x000fe400078e00ff */
[----:B-1-3--:R-:W-:Y:S05]  /*180b0*/  CALL.REL.NOINC `($__internal_44_$__cuda_sm70_shflsync_idx_p) ;  /* 0x0000058000007944 */ /* 0x00afea0003c00000 */
[----:B------:R-:W-:Y:S01]  /*180c0*/  MOV R44, 0x1 ;  /* 0x00000001002c7802 */ /* 0x000fe20000000f00 */
[----:B-----5:R-:W-:Y:S01]  /*180d0*/  IMAD.MOV.U32 R4, RZ, RZ, R0 ;  /* 0x000000ffff047224 */ /* 0x020fe200078e0000 */
[----:B------:R-:W-:Y:S01]  /*180e0*/  MOV R3, 0x181f ;  /* 0x0000181f00037802 */ /* 0x000fe20000000f00 */
[----:B------:R-:W-:Y:S01]  /*180f0*/  IMAD.MOV.U32 R0, RZ, RZ, R6 ;  /* 0x000000ffff007224 */ /* 0x000fe200078e0006 */
[----:B------:R-:W-:Y:S02]  /*18100*/  MOV R2, 0x18120 ;  /* 0x0001812000027802 */ /* 0x000fe40000000f00 */
[----:B-1----:R-:W-:Y:S05]  /*18110*/  CALL.REL.NOINC `($__internal_44_$__cuda_sm70_shflsync_idx_p) ;  /* 0x0000052000007944 */ /* 0x002fea0003c00000 */
        /* <DEDUP_REMOVED lines=30> */
[----:B-1---5:R-:W-:-:S05]  /*18300*/  BRA `(.L_x_2750) ;  /* 0xffff80d000007947 */ /* 0x022fca000383ffff */
.L_x_2716:
[----:B------:R-:W-:Y:S02]  /*18310*/  MOV R0, 0x2 ;  /* 0x0000000200007802 */ /* 0x000fe40000000f00 */
[----:B------:R-:W-:Y:S02]  /*18320*/  MOV R2, 0x18340 ;  /* 0x0001834000027802 */ /* 0x000fe40000000f00 */
[----:B------:R-:W-:Y:S05]  /*18330*/  CALL.REL.NOINC `($__internal_43_$__cuda_sm70_shflsync_bfly_p) ;  /* 0x000002a000007944 */ /* 0x000fea0003c00000 */
        /* <DEDUP_REMOVED lines=14> */
.L_x_2718:
[----:B------:R1:W5:Y:S01]  /*18420*/  LDL R4, [R1+0x1c] ;  /* 0x00001c0001047983 */ /* 0x0003620000100800 */
[----:B------:R-:W-:-:S02]  /*18430*/  MOV R0, 0x2 ;  /* 0x0000000200007802 */ /* 0x000fc40000000f00 */
[----:B------:R-:W-:Y:S02]  /*18440*/  MOV R2, 0x18460 ;  /* 0x0001846000027802 */ /* 0x000fe40000000f00 */
[----:B-1---5:R-:W-:Y:S05]  /*18450*/  CALL.REL.NOINC `($__internal_43_$__cuda_sm70_shflsync_bfly_p) ;  /* 0x0000018000007944 */ /* 0x022fea0003c00000 */
[----:B------:R-:W-:Y:S01]  /*18460*/  MOV R5, R0 ;  /* 0x0000000000057202 */ /* 0x000fe20000000f00 */
[----:B------:R-:W-:Y:S05]  /*18470*/  BRA `(.L_x_2752) ;  /* 0xffffab3000007947 */ /* 0x000fea000383ffff */
.L_x_2719:
[----:B------:R-:W-:Y:S01]  /*18480*/  IMAD.MOV.U32 R4, RZ, RZ, R5 ;  /* 0x000000ffff047224 */ /* 0x000fe200078e0005 */
[----:B------:R-:W-:Y:S02]  /*18490*/  MOV R0, 0x1 ;  /* 0x0000000100007802 */ /* 0x000fe40000000f00 */
[----:B------:R-:W-:Y:S02]  /*184a0*/  MOV R2, 0x184c0 ;  /* 0x000184c000027802 */ /* 0x000fe40000000f00 */
[----:B------:R-:W-:Y:S05]  /*184b0*/  CALL.REL.NOINC `($__internal_43_$__cuda_sm70_shflsync_bfly_p) ;  /* 0x0000012000007944 */ /* 0x000fea0003c00000 */
[----:B------:R1:W5:Y:S01]  /*184c0*/  LDL R4, [R1+0x2c] ;  /* 0x00002c0001047983 */ /* 0x0003620000100800 */
[----:B------:R-:W-:Y:S01]  /*184d0*/  FADD.FTZ R5, R5, R0 ;  /* 0x0000000005057221 */ /* 0x000fe20000010000 */
[----:B------:R-:W-:Y:S02]  /*184e0*/  MOV R0, 0x2 ;  /* 0x0000000200007802 */ /* 0x000fe40000000f00 */
[----:B------:R-:W-:Y:S02]  /*184f0*/  MOV R2, 0x18510 ;  /* 0x0001851000027802 */ /* 0x000fe40000000f00 */
[----:B-1---5:R-:W-:Y:S05]  /*18500*/  CALL.REL.NOINC `($__internal_43_$__cuda_sm70_shflsync_bfly_p) ;  /* 0x000000d000007944 */ /* 0x022fea0003c00000 */
[----:B------:R-:W2:Y:S02]  /*18510*/  LDL.LU R2, [R1+0x2c] ;  /* 0x00002c0001027983 */ /* 0x000ea40000300800 */
[----:B--2---:R-:W-:Y:S01]  /*18520*/  FADD.FTZ R4, R2, R0 ;  /* 0x0000000002047221 */ /* 0x004fe20000010000 */
[----:B------:R-:W-:-:S02]  /*18530*/  MOV R0, 0x1 ;  /* 0x0000000100007802 */ /* 0x000fc40000000f00 */
[----:B------:R-:W-:Y:S02]  /*18540*/  MOV R2, 0x18560 ;  /* 0x0001856000027802 */ /* 0x000fe40000000f00 */
[----:B------:R-:W-:Y:S05]  /*18550*/  CALL.REL.NOINC `($__internal_43_$__cuda_sm70_shflsync_bfly_p) ;  /* 0x0000008000007944 */ /* 0x000fea0003c00000 */
[----:B------:R-:W-:Y:S01]  /*18560*/  MOV R3, R0 ;  /* 0x0000000000037202 */ /* 0x000fe20000000f00 */
[----:B------:R-:W-:Y:S05]  /*18570*/  BRA `(.L_x_2753) ;  /* 0xffffaac000007947 */ /* 0x000fea000383ffff */
.L_x_2729:
[----:B--2---:R-:W-:Y:S01]  /*18580*/  IMAD.MOV.U32 R0, RZ, RZ, R14 ;  /* 0x000000ffff007224 */ /* 0x004fe200078e000e */
[----:B-----5:R-:W-:Y:S01]  /*18590*/  MOV R44, RZ ;  /* 0x000000ff002c7202 */ /* 0x020fe20000000f00 */
[----:B-1--4-:R-:W-:Y:S01]  /*185a0*/  IMAD.MOV.U32 R3, RZ, RZ, 0x1f ;  /* 0x0000001fff037424 */ /* 0x012fe200078e00ff */
[----:B------:R-:W-:Y:S02]  /*185b0*/  MOV R2, 0x185d0 ;  /* 0x000185d000027802 */ /* 0x000fe40000000f00 */
[----:B---3--:R-:W-:Y:S05]  /*185c0*/  CALL.REL.NOINC `($__internal_44_$__cuda_sm70_shflsync_idx_p) ;  /* 0x0000007000007944 */ /* 0x008fea0003c00000 */
[----:B-1---5:R-:W-:Y:S05]  /*185d0*/  BRA `(.L_x_2754) ;  /* 0xffffd3b000007947 */ /* 0x022fea000383ffff */
        .weak           $__internal_43_$__cuda_sm70_shflsync_bfly_p
        .type           $__internal_43_$__cuda_sm70_shflsync_bfly_p,@function
        .size           $__internal_43_$__cuda_sm70_shflsync_bfly_p,($__internal_44_$__cuda_sm70_shflsync_idx_p - $__internal_43_$__cuda_sm70_shflsync_bfly_p)
$__internal_43_$__cuda_sm70_shflsync_bfly_p:
[----:B------:R-:W-:Y:S02]  /*185e0*/  MOV R200, 0xffffffff ;  /* 0xffffffff00c87802 */ /* 0x000fe40000000f00 */
[----:B------:R-:W-:Y:S02]  /*185f0*/  MOV R3, 0x1f ;  /* 0x0000001f00037802 */ /* 0x000fe40000000f00 */
[----:B------:R-:W-:Y:S04]  /*18600*/  WARPSYNC R200 ;  /* 0x000000c800007348 */ /* 0x000fe80003800000 */
[----:B------:R1:W2:Y:S02]  /*18610*/  SHFL.BFLY PT, R0, R4, R0, R3 ;  /* 0x0c00000004007389 */ /* 0x0002a400000e0003 */
[----:B-1----:R-:W-:-:S04]  /*18620*/  MOV R3, 0x0 ;  /* 0x0000000000037802 */ /* 0x002fc80000000f00 */
[----:B--2---:R-:W-:Y:S05]  /*18630*/  RET.REL.NODEC R2 `(_ZN7cutlass13device_kernelIN5flash19enable_sm80_to_sm89INS1_16FlashAttnFwdSm80INS1_25CollectiveMainloopFwdSm80ILi8ELi1ELb0EN4cute5tupleIJNS5_1CILi128EEENS7_ILi96EEENS7_ILi256EEEEEELi256ENS_10bfloat16_tEfNS_4arch4Sm80ELb1ELb0ELb1ELb0ELb1ELb0ELb1ELb1EEENS1_21CollectiveEpilogueFwdINS6_IJS8_SA_S9_EEENS6_IJNS7_ILi1EEESI_SI_EEESC_SE_Li256ELb0ELb1ELb1ELb0EEENS1_30DynamicPersistentTileSchedulerILi256ELi256ELb1ELb1ELb0EEEEEEEEEvNT_6ParamsE) ;  /* 0xfffe79c002007950 */ /* 0x004fea0003c3ffff */
        .weak           $__internal_44_$__cuda_sm70_shflsync_idx_p
        .type           $__internal_44_$__cuda_sm70_shflsync_idx_p,@function
        .size           $__internal_44_$__cuda_sm70_shflsync_idx_p,(.L_x_3287 - $__internal_44_$__cuda_sm70_shflsync_idx_p)
$__internal_44_$__cuda_sm70_shflsync_idx_p:
[----:B------:R1:W-:Y:S02]  /*18640*/  STL [R1+0x198], R4 ;  /* 0x0001980401007387 */ /* 0x0003e40000100800 */
[----:B-1----:R-:W-:-:S04]  /*18650*/  MOV R4, 0xffffffff ;  /* 0xffffffff00047802 */ /* 0x002fc80000000f00 */
[----:B------:R-:W-:Y:S04]  /*18660*/  WARPSYNC R4 ;  /* 0x0000000400007348 */ /* 0x000fe80003800000 */
[----:B------:R1:W2:Y:S04]  /*18670*/  SHFL.IDX PT, R0, R0, R44, R3 ;  /* 0x0000002c00007389 */ /* 0x0002a800000e0003 */
[----:B-1----:R1:W5:Y:S01]  /*18680*/  LDL.LU R4, [R1+0x198] ;  /* 0x0001980001047983 */ /* 0x0023620000300800 */
[----:B------:R-:W-:-:S04]  /*18690*/  MOV R3, 0x0 ;  /* 0x0000000000037802 */ /* 0x000fc80000000f00 */
[----:B--2---:R-:W-:Y:S05]  /*186a0*/  RET.REL.NODEC R2 `(_ZN7cutlass13device_kernelIN5flash19enable_sm80_to_sm89INS1_16FlashAttnFwdSm80INS1_25CollectiveMainloopFwdSm80ILi8ELi1ELb0EN4cute5tupleIJNS5_1CILi128EEENS7_ILi96EEENS7_ILi256EEEEEELi256ENS_10bfloat16_tEfNS_4arch4Sm80ELb1ELb0ELb1ELb0ELb1ELb0ELb1ELb1EEENS1_21CollectiveEpilogueFwdINS6_IJS8_SA_S9_EEENS6_IJNS7_ILi1EEESI_SI_EEESC_SE_Li256ELb0ELb1ELb1ELb0EEENS1_30DynamicPersistentTileSchedulerILi256ELi256ELb1ELb1ELb0EEEEEEEEEvNT_6ParamsE) ;  /* 0xfffe795002007950 */ /* 0x004fea0003c3ffff */
.L_x_2755:
        /* <DEDUP_REMOVED lines=13> */
.L_x_3287:


//--------------------- .text._ZN7cutlass13device_kernelIN5flash19enable_sm80_to_sm89INS1_16FlashAttnFwdSm80INS1_25CollectiveMainloopFwdSm80ILi8ELi1ELb0EN4cute5tupleIJNS5_1CILi128EEENS7_ILi64EEENS7_ILi256EEEEEELi256ENS_10bfloat16_tEfNS_4arch4Sm80ELb1ELb0ELb1ELb1ELb1ELb0ELb1ELb1EEENS1_21CollectiveEpilogueFwdINS6_IJS8_SA_S9_EEENS6_IJNS7_ILi1EEESI_SI_EEESC_SE_Li256ELb1ELb1ELb1ELb0EEENS1_36VarlenDynamicPersistentTileSchedulerILi128ELi64ELi256ELi256ELb1ELb1ELb0ELb1ELb1ELb1EEEEEEEEEvNT_6ParamsE --------------------------
	.section	.text._ZN7cutlass13device_kernelIN5flash19enable_sm80_to_sm89INS1_16FlashAttnFwdSm80INS1_25CollectiveMainloopFwdSm80ILi8ELi1ELb0EN4cute5tupleIJNS5_1CILi128EEENS7_ILi64EEENS7_ILi256EEEEEELi256ENS_10bfloat16_tEfNS_4arch4Sm80ELb1ELb0ELb1ELb1ELb1ELb0ELb1ELb1EEENS1_21CollectiveEpilogueFwdINS6_IJS8_SA_S9_EEENS6_IJNS7_ILi1EEESI_SI_EEESC_SE_Li256ELb1ELb1ELb1ELb0EEENS1_36VarlenDynamicPersistentTileSchedulerILi128ELi64ELi256ELi256ELb1ELb1ELb0ELb1ELb1ELb1EEEEEEEEEvNT_6ParamsE,"ax",@progbits
	.sectioninfo	@"SHI_REGISTERS=255"
	.align	128
.text._ZN7cutlass13device_kernelIN5flash19enable_sm80_to_sm89INS1_16FlashAttnFwdSm80INS1_25CollectiveMainloopFwdSm80ILi8ELi1ELb0EN4cute5tupleIJNS5_1CILi128EEENS7_ILi64EEENS7_ILi256EEEEEELi256ENS_10bfloat16_tEfNS_4arch4Sm80ELb1ELb0ELb1ELb1ELb1ELb0ELb1ELb1EEENS1_21CollectiveEpilogueFwdINS6_IJS8_SA_S9_EEENS6_IJNS7_ILi1EEESI_SI_EEESC_SE_Li256ELb1ELb1ELb1ELb0EEENS1_36VarlenDynamicPersistentTileSchedulerILi128ELi64ELi256ELi256ELb1ELb1ELb0ELb1ELb1ELb1EEEEEEEEEvNT_6ParamsE:
        .type           _ZN7cutlass13device_kernelIN5flash19enable_sm80_to_sm89INS1_16FlashAttnFwdSm80INS1_25CollectiveMainloopFwdSm80ILi8ELi1ELb0EN4cute5tupleIJNS5_1CILi128EEENS7_ILi64EEENS7_ILi256EEEEEELi256ENS_10bfloat16_tEfNS_4arch4Sm80ELb1ELb0ELb1ELb1ELb1ELb0ELb1ELb1EEENS1_21CollectiveEpilogueFwdINS6_IJS8_SA_S9_EEENS6_IJNS7_ILi1EEESI_SI_EEESC_SE_Li256ELb1ELb1ELb1ELb0EEENS1_36VarlenDynamicPersistentTileSchedulerILi128ELi64ELi256ELi256ELb1ELb1ELb0ELb1ELb1ELb1EEEEEEEEEvNT_6ParamsE,@function
        .size           _ZN7cutlass13device_kernelIN5flash19enable_sm80_to_sm89INS1_16FlashAttnFwdSm80INS1_25CollectiveMainloopFwdSm80ILi8ELi1ELb0EN4cute5tupleIJNS5_1CILi128EEENS7_ILi64EEENS7_ILi256EEEEEELi256ENS_10bfloat16_tEfNS_4arch4Sm80ELb1ELb0ELb1ELb1ELb1ELb0ELb1ELb1EEENS1_21CollectiveEpilogueFwdINS6_IJS8_SA_S9_EEENS6_IJNS7_ILi1EEESI_SI_EEESC_SE_Li256ELb1ELb1ELb1ELb0EEENS1_36VarlenDynamicPersistentTileSchedulerILi128ELi64ELi256ELi256ELb1ELb1ELb0ELb1ELb1ELb1EEEEEEEEEvNT_6ParamsE,(.L_x_3290 - _ZN7cutlass13device_kernelIN5flash19enable_sm80_to_sm89INS1_16FlashAttnFwdSm80INS1_25CollectiveMainloopFwdSm80ILi8ELi1ELb0EN4cute5tupleIJNS5_1CILi128EEENS7_ILi64EEENS7_ILi256EEEEEELi256ENS_10bfloat16_tEfNS_4arch4Sm80ELb1ELb0ELb1ELb1ELb1ELb0ELb1ELb1EEENS1_21CollectiveEpilogueFwdINS6_IJS8_SA_S9_EEENS6_IJNS7_ILi1EEESI_SI_EEESC_SE_Li256ELb1ELb1ELb1ELb0EEENS1_36VarlenDynamicPersistentTileSchedulerILi128ELi64ELi256ELi256ELb1ELb1ELb0ELb1ELb1ELb1EEEEEEEEEvNT_6ParamsE)
        .other          _ZN7cutlass13device_kernelIN5flash19enable_sm80_to_sm89INS1_16FlashAttnFwdSm80INS1_25CollectiveMainloopFwdSm80ILi8ELi1ELb0EN4cute5tupleIJNS5_1CILi128EEENS7_ILi64EEENS7_ILi256EEEEEELi256ENS_10bfloat16_tEfNS_4arch4Sm80ELb1ELb0ELb1ELb1ELb1ELb0ELb1ELb1EEENS1_21CollectiveEpilogueFwdINS6_IJS8_SA_S9_EEENS6_IJNS7_ILi1EEESI_SI_EEESC_SE_Li256ELb1ELb1ELb1ELb0EEENS1_36VarlenDynamicPersistentTileSchedulerILi128ELi64ELi256ELi256ELb1ELb1ELb0ELb1ELb1ELb1EEEEEEEEEvNT_6ParamsE,@"STO_CUDA_ENTRY STV_DEFAULT"
_ZN7cutlass13device_kernelIN5flash19enable_sm80_to_sm89INS1_16FlashAttnFwdSm80INS1_25CollectiveMainloopFwdSm80ILi8ELi1ELb0EN4cute5tupleIJNS5_1CILi128EEENS7_ILi64EEENS7_ILi256EEEEEELi256ENS_10bfloat16_tEfNS_4arch4Sm80ELb1ELb0ELb1ELb1ELb1ELb0ELb1ELb1EEENS1_21CollectiveEpilogueFwdINS6_IJS8_SA_S9_EEENS6_IJNS7_ILi1EEESI_SI_EEESC_SE_Li256ELb1ELb1ELb1ELb0EEENS1_36VarlenDynamicPersistentTileSchedulerILi128ELi64ELi256ELi256ELb1ELb1ELb0ELb1ELb1ELb1EEEEEEEEEvNT_6ParamsE:
        /* <DEDUP_REMOVED lines=52> */
.L_x_2761:
        /* <DEDUP_REMOVED lines=16> */
.L_x_2878:
        /* <DEDUP_REMOVED lines=16> */
.L_x_2879:
[----:B---3--:R-:W-:-:S05]  /*0540*/  IMAD R0, R0, c[0x0][0x538], RZ ;  /* 0x00014e0000007a24 */ /* 0x008fca00078e02ff */
[----:B------:R-:W-:-:S04]  /*0550*/  IADD3 R6, R0, R6, RZ ;  /* 0x0000000600067210 */ /* 0x000fc80007ffe0ff */
[----:B------:R-:W-:-:S13]  /*0560*/  ISETP.GT.AND P0, PT, R6, UR4, PT ;  /* 0x0000000406007c0c */ /* 0x000fda000bf04270 */
[----:B-12---:R-:W-:Y:S05]  /*0570*/  @!P0 BRA `(.L_x_2761) ;  /* 0xfffffdc000008947 */ /* 0x006fea000383ffff */
.L_x_2757:
[----:B------:R-:W-:-:S05]  /*0580*/  IADD3 R10, -R0, R6, RZ ;  /* 0x00000006000a7210 */ /* 0x000fca0007ffe1ff */
[----:B------:R-:W-:-:S05]  /*0590*/  IMAD R0, R4, c[0x0][0x538], R10 ;  /* 0x00014e0004007a24 */ /* 0x000fca00078e020a */
[----:B------:R-:W-:Y:S01]  /*05a0*/  ISETP.GT.AND P0, PT, R0, UR4, PT ;  /* 0x0000000400007c0c */ /* 0x000fe2000bf04270 */
[----:B------:R-:W-:-:S12]  /*05b0*/  BRA.DIV ~URZ, `(.L_x_2762) ;  /* 0x000144d27f007947 */ /* 0x000fd8000b800000 */
[----:B------:R-:W-:-:S04]  /*05c0*/  VOTE.ANY R6, PT, !P0 ;  /* 0x0000000000067806 */ /* 0x000fc800040e0100 */
.L_x_2880:
[----:B------:R-:W1:Y:S02]  /*05d0*/  POPC R0, R6 ;  /* 0x0000000600007309 */ /* 0x000e640000000000 */
[----:B-12---:R-:W-:Y:S01]  /*05e0*/  IADD3 R243, R0, R7, RZ ;  /* 0x0000000700f37210 */ /* 0x006fe20007ffe0ff */
[----:B------:R-:W-:Y:S05]  /*05f0*/  BRA.DIV ~URZ, `(.L_x_2763) ;  /* 0x000144e27f007947 */ /* 0x000fea000b800000 */
[----:B------:R1:W2:Y:S01]  /*0600*/  SHFL.IDX PT, R12, R9, R0, 0x1f ;  /* 0x00001f00090c7589 */ /* 0x0002a200000e0000 */
[----:B------:R-:W-:-:S03]  /*0610*/  MOV R5, RZ ;  /* 0x000000ff00057202 */ /* 0x000fc60000000f00 */
[----:B------:R1:W3:Y:S04]  /*0620*/  SHFL.IDX PT, R9, R8, R0, 0x1f ;  /* 0x00001f0008097589 */ /* 0x0002e800000e0000 */
.L_x_2881:
[----:B------:R-:W-:Y:S01]  /*0630*/  ISETP.NE.AND P0, PT, R6, RZ, PT ;  /* 0x000000ff0600720c */ /* 0x000fe20003f05270 */
[----:B------:R-:W-:-:S12]  /*0640*/  BSSY B0, `(.L_x_2764) ;  /* 0x0000005000007945 */ /* 0x000fd80003800000 */
[----:B------:R-:W-:Y:S05]  /*0650*/  @!P0 BRA `(.L_x_2765) ;  /* 0x0000003000008947 */ /* 0x000fea0003800000 */
[----:B-1----:R-:W-:Y:S01]  /*0660*/  IADD3 R0, R0, -0x1, RZ ;  /* 0xffffffff00007810 */ /* 0x002fe20007ffe0ff */
[----:B------:R-:W-:Y:S05]  /*0670*/  BRA.DIV ~URZ, `(.L_x_2766) ;  /* 0x000145427f007947 */ /* 0x000fea000b800000 */
[----:B------:R1:W4:Y:S02]  /*0680*/  SHFL.IDX PT, R5, R4, R0, 0x1f ;  /* 0x00001f0004057589 */ /* 0x00032400000e0000 */
.L_x_2765:
[----:B------:R-:W-:Y:S05]  /*0690*/  BSYNC B0 ;  /* 0x0000000000007941 */ /* 0x000fea0003800000 */
.L_x_2764:
        /* <DEDUP_REMOVED lines=67> */
.L_x_2768:
        /* <DEDUP_REMOVED lines=68> */
.L_x_2769:
[----:B------:R-:W-:Y:S05]  /*0f10*/  BSYNC B0 ;  /* 0x0000000000007941 */ /* 0x000fea0003800000 */
.L_x_2767:
[----:B------:R-:W-:-:S04]  /*0f20*/  LOP3.LUT R0, RZ, R0, RZ, 0x33, !PT ;  /* 0x00000000ff007212 */ /* 0x000fc800078e33ff */
[----:B------:R-:W-:Y:S01]  /*0f30*/  IADD3 R241, R0, R12, RZ ;  /* 0x0000000c00f17210 */ /* 0x000fe20007ffe0ff */
[----:B------:R-:W-:Y:S05]  /*0f40*/  BRA `(.L_x_2770) ;  /* 0x0000004000007947 */ /* 0x000fea0003800000 */
.L_x_2758:
[----:B--2---:R-:W-:Y:S01]  /*0f50*/  IMAD.MOV.U32 R241, RZ, RZ, RZ ;  /* 0x000000fffff17224 */ /* 0x004fe200078e00ff */
[----:B------:R-:W-:Y:S01]  /*0f60*/  MOV R242, RZ ;  /* 0x000000ff00f27202 */ /* 0x000fe20000000f00 */
[----:B------:R-:W-:Y:S01]  /*0f70*/  IMAD.U32 R240, RZ, RZ, UR4 ;  /* 0x00000004fff07e24 */ /* 0x000fe2000f8e00ff */
[----:B------:R-:W-:Y:S02]  /*0f80*/  MOV R243, c[0x0][0x53c] ;  /* 0x00014f0000f37a02 */ /* 0x000fe40000000f00 */
.L_x_2770:
[----:B------:R-:W-:Y:S01]  /*0f90*/  ISETP.NE.AND P0, PT, R13, RZ, PT ;  /* 0x000000ff0d00720c */ /* 0x000fe20003f05270 */
[----:B------:R-:W-:-:S12]  /*0fa0*/  WARPSYNC 0xffffffff ;  /* 0xffffffff00007948 */ /* 0x000fd80003800000 */
[----:B------:R1:W-:Y:S04]  /*0fb0*/  @!P0 STS.128 [0x20100], R240 ;  /* 0x020100f0ff008388 */ /* 0x0003e80000000c00 */
[----:B------:R-:W-:Y:S06]  /*0fc0*/  BAR.ARV 0x5, 0x100 ;  /* 0x0144000000007b1d */ /* 0x000fec0000002000 */
.L_x_2756:
        /* <DEDUP_REMOVED lines=78> */
[----:B------:R-:W-:Y:S01]  /*14b0*/  IMAD.SHL.U32 R215, R11, 0x2, RZ ;  /* 0x000000020bd77824 */ /* 0x000fe200078e00ff */
[----:B------:R-:W-:Y:S01]  /*14c0*/  LOP3.LUT R2, R6, R2, RZ, 0x3c, !PT ;  /* 0x0000000206027212 */ /* 0x000fe200078e3cff */
[----:B------:R-:W-:Y:S01]  /*14d0*/  IMAD R250, R9, 0x8, R15 ;  /* 0x0000000809fa7824 */ /* 0x000fe200078e020f */
        /* <DEDUP_REMOVED lines=8> */
[----:B------:R-:W-:Y:S02]  /*1560*/  SHF.R.S32.HI R5, RZ, 0x1f, R217 ;  /* 0x0000001fff057819 */ /* 0x000fe400000114d9 */
[----:B------:R-:W-:Y:S01]  /*1570*/  SHF.R.S32.HI R5, RZ, 0x1f, R224 ;  /* 0x0000001fff057819 */ /* 0x000fe200000114e0 */
[----:B------:R-:W-:Y:S01]  /*1580*/  IMAD.IADD R2, R16, 0x1, -R2 ;  /* 0x0000000110027824 */ /* 0x000fe200078e0a02 */
[----:B------:R-:W-:Y:S02]  /*1590*/  SEL R5, R8, 0xffffffe0, !P1 ;  /* 0xffffffe008057807 */ /* 0x000fe40004800000 */
[----:B------:R-:W-:Y:S01]  /*15a0*/  LEA R11, R7, 0x80, 0x1 ;  /* 0x00000080070b7811 */ /* 0x000fe200078e08ff */
[----:B------:R-:W-:Y:S01]  /*15b0*/  IMAD.SHL.U32 R248, R2, 0x2, RZ ;  /* 0x0000000202f87824 */ /* 0x000fe200078e00ff */
[----:B------:R-:W-:-:S02]  /*15c0*/  SEL R2, R8, 0xffffffe0, !P4 ;  /* 0xffffffe008027807 */ /* 0x000fc40006000000 */
[----:B------:R-:W-:Y:S01]  /*15d0*/  IADD3 R225, R217, 0xc0, RZ ;  /* 0x000000c0d9e17810 */ /* 0x000fe20007ffe0ff */
[----:B------:R-:W-:Y:S01]  /*15e0*/  STL [R1+0x4], R11 ;  /* 0x0000040b01007387 */ /* 0x000fe20000100800 */
        /* <DEDUP_REMOVED lines=9> */
[----:B------:R-:W-:Y:S02]  /*1680*/  SHF.R.S32.HI R8, RZ, 0x1f, R42 ;  /* 0x0000001fff087819 */ /* 0x000fe4000001142a */
[----:B------:R-:W-:-:S02]  /*1690*/  IADD3 R30, R248, 0x68, RZ ;  /* 0x00000068f81e7810 */ /* 0x000fc40007ffe0ff */
[C---:B------:R-:W-:Y:S02]  /*16a0*/  IADD3 R29, R248.reuse, 0x70, RZ ;  /* 0x00000070f81d7810 */ /* 0x040fe40007ffe0ff */
[----:B------:R-:W-:Y:S02]  /*16b0*/  SHF.R.S32.HI R7, RZ, 0x1f, R41 ;  /* 0x0000001fff077819 */ /* 0x000fe40000011429 */
[----:B------:R-:W-:Y:S02]  /*16c0*/  SHF.R.S32.HI R8, RZ, 0x1f, R40 ;  /* 0x0000001fff087819 */ /* 0x000fe40000011428 */
[C---:B------:R-:W-:Y:S02]  /*16d0*/  IADD3 R27, R248.reuse, 0x80, RZ ;  /* 0x00000080f81b7810 */ /* 0x040fe40007ffe0ff */
[----:B------:R-:W-:Y:S02]  /*16e0*/  IADD3 R26, R248, 0x88, RZ ;  /* 0x00000088f81a7810 */ /* 0x000fe40007ffe0ff */
[----:B------:R-:W-:-:S02]  /*16f0*/  SHF.R.S32.HI R7, RZ, 0x1f, R39 ;  /* 0x0000001fff077819 */ /* 0x000fc40000011427 */
[----:B------:R-:W-:Y:S02]  /*1700*/  SHF.R.S32.HI R8, RZ, 0x1f, R38 ;  /* 0x0000001fff087819 */ /* 0x000fe40000011426 */
[C---:B------:R-:W-:Y:S02]  /*1710*/  IADD3 R37, R248.reuse, 0x30, RZ ;  /* 0x00000030f8257810 */ /* 0x040fe40007ffe0ff */
[C---:B------:R-:W-:Y:S02]  /*1720*/  IADD3 R24, R248.reuse, 0x98, RZ ;  /* 0x00000098f8187810 */ /* 0x040fe40007ffe0ff */
[----:B------:R-:W-:Y:S02]  /*1730*/  IADD3 R23, R248, 0xa0, RZ ;  /* 0x000000a0f8177810 */ /* 0x000fe40007ffe0ff */
[----:B------:R-:W-:Y:S02]  /*1740*/  SHF.R.S32.HI R7, RZ, 0x1f, R36 ;  /* 0x0000001fff077819 */ /* 0x000fe40000011424 */
[----:B------:R-:W-:-:S02]  /*1750*/  SHF.R.S32.HI R8, RZ, 0x1f, R35 ;  /* 0x0000001fff087819 */ /* 0x000fc40000011423 */
[C---:B------:R-:W-:Y:S02]  /*1760*/  IADD3 R34, R248.reuse, 0x48, RZ ;  /* 0x00000048f8227810 */ /* 0x040fe40007ffe0ff */
[C---:B------:R-:W-:Y:S02]  /*1770*/  IADD3 R21, R248.reuse, 0xb0, RZ ;  /* 0x000000b0f8157810 */ /* 0x040fe40007ffe0ff */
[C---:B------:R-:W-:Y:S02]  /*1780*/  IADD3 R20, R248.reuse, 0xb8, RZ ;  /* 0x000000b8f8147810 */ /* 0x040fe40007ffe0ff */
[----:B------:R-:W-:Y:S02]  /*1790*/  SHF.R.S32.HI R7, RZ, 0x1f, R33 ;  /* 0x0000001fff077819 */ /* 0x000fe40000011421 */
[----:B------:R-:W-:Y:S02]  /*17a0*/  SHF.R.S32.HI R8, RZ, 0x1f, R32 ;  /* 0x0000001fff087819 */ /* 0x000fe40000011420 */
[----:B------:R-:W-:-:S02]  /*17b0*/  IADD3 R31, R248, 0x60, RZ ;  /* 0x00000060f81f7810 */ /* 0x000fc40007ffe0ff */
[C---:B------:R-:W-:Y:S02]  /*17c0*/  IADD3 R18, R248.reuse, 0xc8, RZ ;  /* 0x000000c8f8127810 */ /* 0x040fe40007ffe0ff */
[C---:B------:R-:W-:Y:S02]  /*17d0*/  IADD3 R17, R248.reuse, 0xd0, RZ ;  /* 0x000000d0f8117810 */ /* 0x040fe40007ffe0ff */
[----:B------:R-:W-:Y:S02]  /*17e0*/  SHF.R.S32.HI R7, RZ, 0x1f, R30 ;  /* 0x0000001fff077819 */ /* 0x000fe4000001141e */
[----:B------:R-:W-:Y:S02]  /*17f0*/  SHF.R.S32.HI R8, RZ, 0x1f, R29 ;  /* 0x0000001fff087819 */ /* 0x000fe4000001141d */
[C---:B------:R-:W-:Y:S02]  /*1800*/  IADD3 R28, R248.reuse, 0x78, RZ ;  /* 0x00000078f81c7810 */ /* 0x040fe40007ffe0ff */
[----:B-1----:R-:W-:-:S02]  /*1810*/  IADD3 R15, R248, 0xe0, RZ ;  /* 0x000000e0f80f7810 */ /* 0x002fc40007ffe0ff */
[C---:B------:R-:W-:Y:S02]  /*1820*/  IADD3 R14, R248.reuse, 0xe8, RZ ;  /* 0x000000e8f80e7810 */ /* 0x040fe40007ffe0ff */
[----:B------:R-:W-:Y:S02]  /*1830*/  SHF.R.S32.HI R7, RZ, 0x1f, R27 ;  /* 0x0000001fff077819 */ /* 0x000fe4000001141b */
[----:B------:R-:W-:Y:S02]  /*1840*/  SHF.R.S32.HI R8, RZ, 0x1f, R26 ;  /* 0x0000001fff087819 */ /* 0x000fe4000001141a */
[----:B------:R-:W-:Y:S02]  /*1850*/  IADD3 R25, R248, 0x90, RZ ;  /* 0x00000090f8197810 */ /* 0x000fe40007ffe0ff */
[----:B------:R-:W-:Y:S02]  /*1860*/  SHF.R.S32.HI R9, RZ, 0x1f, R37 ;  /* 0x0000001fff097819 */ /* 0x000fe40000011425 */
[----:B------:R-:W-:-:S02]  /*1870*/  SHF.R.S32.HI R7, RZ, 0x1f, R24 ;  /* 0x0000001fff077819 */ /* 0x000fc40000011418 */
[----:B------:R-:W-:Y:S02]  /*1880*/  SHF.R.S32.HI R8, RZ, 0x1f, R23 ;  /* 0x0000001fff087819 */ /* 0x000fe40000011417 */
[C---:B------:R-:W-:Y:S02]  /*1890*/  IADD3 R22, R248.reuse, 0xa8, RZ ;  /* 0x000000a8f8167810 */ /* 0x040fe40007ffe0ff */
[----:B------:R-:W-:Y:S02]  /*18a0*/  SHF.R.S32.HI R9, RZ, 0x1f, R34 ;  /* 0x0000001fff097819 */ /* 0x000fe40000011422 */
[----:B------:R-:W-:Y:S02]  /*18b0*/  SHF.R.S32.HI R7, RZ, 0x1f, R21 ;  /* 0x0000001fff077819 */ /* 0x000fe40000011415 */
[----:B------:R-:W-:Y:S02]  /*18c0*/  SHF.R.S32.HI R8, RZ, 0x1f, R20 ;  /* 0x0000001fff087819 */ /* 0x000fe40000011414 */
[----:B------:R-:W-:-:S02]  /*18d0*/  IADD3 R19, R248, 0xc0, RZ ;  /* 0x000000c0f8137810 */ /* 0x000fc40007ffe0ff */
[----:B------:R-:W-:Y:S02]  /*18e0*/  SHF.R.S32.HI R9, RZ, 0x1f, R31 ;  /* 0x0000001fff097819 */ /* 0x000fe4000001141f */
[----:B------:R-:W-:Y:S02]  /*18f0*/  SHF.R.S32.HI R7, RZ, 0x1f, R18 ;  /* 0x0000001fff077819 */ /* 0x000fe40000011412 */
[----:B------:R-:W-:Y:S02]  /*1900*/  SHF.R.S32.HI R8, RZ, 0x1f, R17 ;  /* 0x0000001fff087819 */ /* 0x000fe40000011411 */
[----:B------:R-:W-:Y:S02]  /*1910*/  SHF.R.S32.HI R6, RZ, 0x1f, R225 ;  /* 0x0000001fff067819 */ /* 0x000fe400000114e1 */
[----:B------:R-:W-:Y:S02]  /*1920*/  IADD3 R16, R248, 0xd8, RZ ;  /* 0x000000d8f8107810 */ /* 0x000fe40007ffe0ff */
[----:B------:R-:W-:-:S02]  /*1930*/  SHF.R.S32.HI R9, RZ, 0x1f, R28 ;  /* 0x0000001fff097819 */ /* 0x000fc4000001141c */
[----:B------:R-:W-:Y:S02]  /*1940*/  SHF.R.S32.HI R7, RZ, 0x1f, R15 ;  /* 0x0000001fff077819 */ /* 0x000fe4000001140f */
[----:B------:R-:W-:Y:S01]  /*1950*/  SHF.R.S32.HI R8, RZ, 0x1f, R14 ;  /* 0x0000001fff087819 */ /* 0x000fe2000001140e */
[C---:B------:R-:W-:Y:S01]  /*1960*/  IMAD.IADD R8, R11.reuse, 0x1, R5 ;  /* 0x000000010b087824 */ /* 0x040fe200078e0205 */
[----:B------:R-:W-:Y:S02]  /*1970*/  SEL R6, R10, 0xffffffc0, !P2 ;  /* 0xffffffc00a067807 */ /* 0x000fe40005000000 */
[----:B------:R-:W-:Y:S02]  /*1980*/  IADD3 R13, R248, 0xf0, RZ ;  /* 0x000000f0f80d7810 */ /* 0x000fe40007ffe0ff */
[----:B------:R-:W-:Y:S01]  /*1990*/  SHF.R.S32.HI R9, RZ, 0x1f, R25 ;  /* 0x0000001fff097819 */ /* 0x000fe20000011419 */
[----:B------:R1:W-:Y:S01]  /*19a0*/  STL [R1+0x10], R8 ;  /* 0x0000100801007387 */ /* 0x0003e20000100800 */
[----:B------:R-:W-:-:S02]  /*19b0*/  IADD3 R7, R11, -0x10, RZ ;  /* 0xfffffff00b077810 */ /* 0x000fc40007ffe0ff */
[----:B------:R-:W-:Y:S02]  /*19c0*/  SHF.R.S32.HI R9, RZ, 0x1f, R22 ;  /* 0x0000001fff097819 */ /* 0x000fe40000011416 */
[----:B------:R-:W-:Y:S02]  /*19d0*/  @P0 IADD3 R7, R11, 0x10, RZ ;  /* 0x000000100b070810 */ /* 0x000fe40007ffe0ff */
[----:B------:R-:W-:Y:S02]  /*19e0*/  SHF.R.S32.HI R9, RZ, 0x1f, R19 ;  /* 0x0000001fff097819 */ /* 0x000fe40000011413 */
[----:B------:R-:W-:Y:S01]  /*19f0*/  SHF.R.S32.HI R9, RZ, 0x1f, R16 ;  /* 0x0000001fff097819 */ /* 0x000fe20000011410 */
[----:B------:R-:W-:Y:S01]  /*1a00*/  IMAD.IADD R5, R5, 0x1, R7 ;  /* 0x0000000105057824 */ /* 0x000fe200078e0207 */
[----:B------:R-:W-:Y:S01]  /*1a10*/  SHF.R.S32.HI R9, RZ, 0x1f, R13 ;  /* 0x0000001fff097819 */ /* 0x000fe2000001140d */
[----:B------:R-:W-:Y:S01]  /*1a20*/  IMAD.IADD R9, R11, 0x1, R6 ;  /* 0x000000010b097824 */ /* 0x000fe200078e0206 */
[----:B------:R-:W-:Y:S01]  /*1a30*/  LEA R208, R3, 0x10100, 0x1 ;  /* 0x0001010003d07811 */ /* 0x000fe200078e08ff */
[----:B------:R-:W-:Y:S01]  /*1a40*/  IMAD.IADD R3, R6, 0x1, R7 ;  /* 0x0000000106037824 */ /* 0x000fe200078e0207 */
[----:B------:R-:W-:-:S02]  /*1a50*/  LEA R203, R4, 0x100, 0x1 ;  /* 0x0000010004cb7811 */ /* 0x000fc400078e08ff */
[----:B------:R2:W-:Y:S01]  /*1a60*/  STL [R1+0x20], R9 ;  /* 0x0000200901007387 */ /* 0x0005e20000100800 */
[----:B------:R-:W-:Y:S01]  /*1a70*/  IMAD.IADD R209, R208, 0x1, R2 ;  /* 0x00000001d0d17824 */ /* 0x000fe200078e0202 */
[----:B------:R-:W-:Y:S01]  /*1a80*/  IADD3 R223, R217, 0x40, RZ ;  /* 0x00000040d9df7810 */ /* 0x000fe20007ffe0ff */
[----:B------:R-:W-:Y:S01]  /*1a90*/  IMAD.IADD R204, R2, 0x1, R203 ;  /* 0x0000000102cc7824 */ /* 0x000fe200078e02cb */
[----:B------:R-:W-:Y:S01]  /*1aa0*/  LEA R200, R0, 0x8100, 0x1 ;  /* 0x0000810000c87811 */ /* 0x000fe200078e08ff */
[--C-:B------:R-:W-:Y:S01]  /*1ab0*/  IMAD.IADD R2, R5, 0x1, R6.reuse ;  /* 0x0000000105027824 */ /* 0x100fe200078e0206 */
[----:B------:R-:W-:Y:S01]  /*1ac0*/  SHF.R.S32.HI R12, RZ, 0x1f, R223 ;  /* 0x0000001fff0c7819 */ /* 0x000fe200000114df */
[----:B-1----:R-:W-:Y:S01]  /*1ad0*/  IMAD.IADD R8, R8, 0x1, R6 ;  /* 0x0000000108087824 */ /* 0x002fe200078e0206 */
[----:B------:R-:W-:Y:S02]  /*1ae0*/  SEL R0, R10, 0xffffffc0, !P3 ;  /* 0xffffffc00a007807 */ /* 0x000fe40005800000 */
[----:B------:R-:W-:-:S02]  /*1af0*/  IADD3 R12, R248, 0xf8, RZ ;  /* 0x000000f8f80c7810 */ /* 0x000fc40007ffe0ff */
[----:B------:R2:W-:Y:S01]  /*1b00*/  STL [R1+0x1c], R8 ;  /* 0x00001c0801007387 */ /* 0x0005e20000100800 */
[----:B------:R-:W-:Y:S01]  /*1b10*/  IMAD.IADD R211, R208, 0x1, R0 ;  /* 0x00000001d0d37824 */ /* 0x000fe200078e0200 */
[----:B------:R-:W-:Y:S01]  /*1b20*/  SHF.R.S32.HI R10, RZ, 0x1f, R12 ;  /* 0x0000001fff0a7819 */ /* 0x000fe2000001140c */
[C---:B------:R-:W-:Y:S01]  /*1b30*/  IMAD.IADD R206, R0.reuse, 0x1, R203 ;  /* 0x0000000100ce7824 */ /* 0x040fe200078e02cb */
[----:B------:R2:W-:Y:S01]  /*1b40*/  STL [R1+0x8], R7 ;  /* 0x0000080701007387 */ /* 0x0005e20000100800 */
[----:B------:R-:W-:Y:S02]  /*1b50*/  IMAD.IADD R210, R209, 0x1, R0 ;  /* 0x00000001d1d27824 */ /* 0x000fe400078e0200 */
[----:B------:R-:W-:Y:S01]  /*1b60*/  IMAD.IADD R205, R0, 0x1, R204 ;  /* 0x0000000100cd7824 */ /* 0x000fe200078e02cc */
[----:B------:R2:W-:Y:S04]  /*1b70*/  STL [R1+0x18], R3 ;  /* 0x0000180301007387 */ /* 0x0005e80000100800 */
[----:B------:R2:W-:Y:S04]  /*1b80*/  STL [R1+0xc], R5 ;  /* 0x00000c0501007387 */ /* 0x0005e80000100800 */
[----:B------:R2:W-:Y:S02]  /*1b90*/  STL [R1+0x14], R2 ;  /* 0x0000140201007387 */ /* 0x0005e40000100800 */
.L_x_2877:
[----:B--2---:R-:W-:-:S04]  /*1ba0*/  IMAD.MOV.U32 R8, RZ, RZ, 0x4 ;  /* 0x00000004ff087424 */ /* 0x004fc800078e00ff */
[----:B------:R-:W-:-:S05]  /*1bb0*/  IMAD.WIDE R2, R243, R8, c[0x0][0x588] ;  /* 0x00016200f3027625 */ /* 0x000fca00078e0208 */
[----:B------:R-:W2:Y:S01]  /*1bc0*/  LDG.E R251, [R2.64] ;  /* 0x0000000602fb7981 */ /* 0x000ea2000c1e1900 */
[----:B------:R-:W-:Y:S01]  /*1bd0*/  ISETP.NE.U32.AND P4, PT, RZ, c[0x0][0x370], PT ;  /* 0x0000dc00ff007a0c */ /* 0x000fe20003f85070 */
[----:B------:R-:W-:Y:S01]  /*1be0*/  IMAD.MOV.U32 R229, RZ, RZ, RZ ;  /* 0x000000ffffe57224 */ /* 0x000fe200078e00ff */
[----:B------:R-:W-:Y:S01]  /*1bf0*/  ISETP.NE.U32.AND P3, PT, RZ, c[0x0][0x360], PT ;  /* 0x0000d800ff007a0c */ /* 0x000fe20003f65070 */
[----:B------:R-:W-:Y:S01]  /*1c00*/  IMAD.MOV.U32 R11, RZ, RZ, RZ ;  /* 0x000000ffff0b7224 */ /* 0x000fe200078e00ff */
[----:B------:R-:W-:Y:S02]  /*1c10*/  ISETP.NE.AND.EX P4, PT, RZ, c[0x0][0x374], PT, P4 ;  /* 0x0000dd00ff007a0c */ /* 0x000fe40003f85340 */
[----:B------:R-:W-:Y:S02]  /*1c20*/  ISETP.NE.AND.EX P3, PT, RZ, c[0x0][0x364], PT, P3 ;  /* 0x0000d900ff007a0c */ /* 0x000fe40003f65330 */
[----:B------:R-:W-:-:S04]  /*1c30*/  ISETP.NE.U32.AND P0, PT, RZ, c[0x0][0x348], PT ;  /* 0x0000d200ff007a0c */ /* 0x000fc80003f05070 */
[----:B------:R-:W-:Y:S02]  /*1c40*/  ISETP.NE.AND.EX P0, PT, RZ, c[0x0][0x34c], PT, P0 ;  /* 0x0000d300ff007a0c */ /* 0x000fe40003f05300 */
[----:B--2---:R-:W-:Y:S01]  /*1c50*/  SHF.R.S32.HI R12, RZ, 0x1f, R251 ;  /* 0x0000001fff0c7819 */ /* 0x004fe200000114fb */
[C---:B------:R-:W-:Y:S02]  /*1c60*/  IMAD.SHL.U32 R252, R251.reuse, 0x4, RZ ;  /* 0x00000004fbfc7824 */ /* 0x040fe400078e00ff */
[C---:B------:R-:W-:Y:S02]  /*1c70*/  @P4 LEA R6, P2, R251.reuse, c[0x0][0x370], 0x2 ;  /* 0x0000dc00fb064a11 */ /* 0x040fe400078410ff */
[C-C-:B------:R-:W-:Y:S01]  /*1c80*/  SHF.L.U64.HI R13, R251.reuse, 0x2, R12.reuse ;  /* 0x00000002fb0d7819 */ /* 0x140fe2000001020c */
[----:B------:R1:W-:Y:S01]  /*1c90*/  STL [R1+0x2c], R12 ;  /* 0x00002c0c01007387 */ /* 0x0003e20000100800 */
[----:B------:R-:W-:Y:S02]  /*1ca0*/  @P4 LEA.HI.X R7, R251, c[0x0][0x374], R12, 0x2, P2 ;  /* 0x0000dd00fb074a11 */ /* 0x000fe400010f140c */
[C---:B------:R-:W-:Y:S01]  /*1cb0*/  @P3 IADD3 R4, P1, R252.reuse, c[0x0][0x360], RZ ;  /* 0x0000d800fc043a10 */ /* 0x040fe20007f3e0ff */
[----:B------:R1:W-:Y:S01]  /*1cc0*/  STL [R1], R13 ;  /* 0x0000000d01007387 */ /* 0x0003e20000100800 */
[----:B------:R-:W-:-:S02]  /*1cd0*/  IADD3 R2, P2, R252, c[0x0][0x348], RZ ;  /* 0x0000d200fc027a10 */ /* 0x000fc40007f5e0ff */
[C---:B------:R-:W-:Y:S01]  /*1ce0*/  @P3 IADD3.X R5, R13.reuse, c[0x0][0x364], RZ, P1, !PT ;  /* 0x0000d9000d053a10 */ /* 0x040fe20000ffe4ff */
[----:B------:R1:W5:Y:S01]  /*1cf0*/  @P4 LDG.E R229, [R6.64] ;  /* 0x0000000606e54981 */ /* 0x000362000c1e1900 */
[----:B------:R-:W-:-:S03]  /*1d00*/  IADD3.X R3, R13, c[0x0][0x34c], RZ, P2, !PT ;  /* 0x0000d3000d037a10 */ /* 0x000fc600017fe4ff */
        /* <DEDUP_REMOVED lines=9> */
.L_x_2771:
[----:B------:R-:W-:-:S04]  /*1da0*/  ISETP.NE.U32.AND P1, PT, RZ, c[0x0][0x368], PT ;  /* 0x0000da00ff007a0c */ /* 0x000fc80003f25070 */
[----:B------:R-:W-:-:S13]  /*1db0*/  ISETP.NE.AND.EX P1, PT, RZ, c[0x0][0x36c], PT, P1 ;  /* 0x0000db00ff007a0c */ /* 0x000fda0003f25310 */
[----:B------:R-:W-:Y:S05]  /*1dc0*/  @!P1 BRA `(.L_x_2772) ;  /* 0x0000004000009947 */ /* 0x000fea0003800000 */
[----:B-1----:R-:W-:-:S04]  /*1dd0*/  IADD3 R2, P1, R252, c[0x0][0x368], RZ ;  /* 0x0000da00fc027a10 */ /* 0x002fc80007f3e0ff */
[----:B------:R-:W-:-:S05]  /*1de0*/  IADD3.X R3, R13, c[0x0][0x36c], RZ, P1, !PT ;  /* 0x0000db000d037a10 */ /* 0x000fca0000ffe4ff */
[----:B------:R1:W5:Y:S01]  /*1df0*/  LDG.E R0, [R2.64] ;  /* 0x0000000602007981 */ /* 0x000362000c1e1900 */
[----:B------:R-:W-:Y:S05]  /*1e00*/  BRA `(.L_x_2773) ;  /* 0x0000008000007947 */ /* 0x000fea0003800000 */
.L_x_2772:
        /* <DEDUP_REMOVED lines=8> */
.L_x_2773:
[----:B-1----:R-:W-:Y:S01]  /*1e90*/  IMAD.MOV.U32 R2, RZ, RZ, c[0x0][0x2c4] ;  /* 0x0000b100ff027624 */ /* 0x002fe200078e00ff */
[----:B------:R-:W-:Y:S01]  /*1ea0*/  BSSY B0, `(.L_x_2774) ;  /* 0x000003b000007945 */ /* 0x000fe20003800000 */
[----:B------:R-:W-:Y:S02]  /*1eb0*/  IMAD.SHL.U32 R239, R241, 0x80, RZ ;  /* 0x00000080f1ef7824 */ /* 0x000fe400078e00ff */
[----:B-----5:R-:W-:Y:S01]  /*1ec0*/  IMAD.IADD R212, R0, 0x1, -R229 ;  /* 0x0000000100d47824 */ /* 0x020fe200078e0ae5 */
[----:B------:R-:W-:-:S02]  /*1ed0*/  ISETP.NE.AND P4, PT, R2, 0x1, PT ;  /* 0x000000010200780c */ /* 0x000fc40003f85270 */
[----:B------:R-:W-:Y:S02]  /*1ee0*/  IADD3 R2, R239, 0x7f, RZ ;  /* 0x0000007fef027810 */ /* 0x000fe40007ffe0ff */
[----:B------:R-:W-:-:S03]  /*1ef0*/  IADD3 R3, R212, 0x40, -R213 ;  /* 0x00000040d4037810 */ /* 0x000fc60007ffe8d5 */
[----:B------:R-:W-:-:S06]  /*1f00*/  IMAD.MOV.U32 R0, RZ, RZ, R2 ;  /* 0x000000ffff007224 */ /* 0x000fcc00078e0002 */
[----:B------:R-:W-:Y:S01]  /*1f10*/  @P4 IMAD.HI.U32 R4, R2, c[0x0][0x2c8], RZ ;  /* 0x0000b20002044a27 */ /* 0x000fe200078e00ff */
[----:B------:R-:W-:-:S04]  /*1f20*/  IADD3 R2, R212, 0x3f, RZ ;  /* 0x0000003fd4027810 */ /* 0x000fc80007ffe0ff */
[----:B------:R-:W-:-:S05]  /*1f30*/  @P4 SHF.R.U32.HI R0, RZ, c[0x0][0x2cc], R4 ;  /* 0x0000b300ff004a19 */ /* 0x000fca0000011604 */
[----:B------:R-:W-:Y:S01]  /*1f40*/  IMAD.IADD R0, R3, 0x1, R0 ;  /* 0x0000000103007824 */ /* 0x000fe200078e0200 */
[----:B------:R-:W-:-:S04]  /*1f50*/  SHF.R.S32.HI R3, RZ, 0x1f, R2 ;  /* 0x0000001fff037819 */ /* 0x000fc80000011402 */
[----:B------:R-:W-:Y:S02]  /*1f60*/  SHF.R.S32.HI R4, RZ, 0x1f, R0 ;  /* 0x0000001fff047819 */ /* 0x000fe40000011400 */
[----:B------:R-:W-:Y:S02]  /*1f70*/  LEA.HI R2, R3, R2, RZ, 0x6 ;  /* 0x0000000203027211 */ /* 0x000fe400078f30ff */
[----:B------:R-:W-:Y:S02]  /*1f80*/  LEA.HI R0, R4, R0, RZ, 0x6 ;  /* 0x0000000004007211 */ /* 0x000fe400078f30ff */
[----:B------:R-:W-:Y:S02]  /*1f90*/  SHF.R.S32.HI R3, RZ, 0x6, R2 ;  /* 0x00000006ff037819 */ /* 0x000fe40000011402 */
[----:B------:R-:W-:Y:S02]  /*1fa0*/  SHF.R.S32.HI R0, RZ, 0x6, R0 ;  /* 0x00000006ff007819 */ /* 0x000fe40000011400 */
[----:B------:R-:W-:-:S02]  /*1fb0*/  LOP3.LUT R2, R242, 0xff000000, RZ, 0xc0, !PT ;  /* 0xff000000f2027812 */ /* 0x000fc400078ec0ff */
[----:B------:R-:W-:Y:S02]  /*1fc0*/  IMNMX R7, R3, R0, PT ;  /* 0x0000000003077217 */ /* 0x000fe40003800200 */
[----:B------:R-:W-:Y:S02]  /*1fd0*/  LOP3.LUT R4, R242, 0xff0000, RZ, 0xc0, !PT ;  /* 0x00ff0000f2047812 */ /* 0x000fe400078ec0ff */
        /* <DEDUP_REMOVED lines=39> */
.L_x_2775:
[----:B------:R-:W-:Y:S05]  /*2250*/  BSYNC B0 ;  /* 0x0000000000007941 */ /* 0x000fea0003800000 */
.L_x_2774:
[----:B------:R-:W-:Y:S01]  /*2260*/  IMAD R226, R14, R2, RZ ;  /* 0x000000020ee27224 */ /* 0x000fe200078e02ff */
        /* <DEDUP_REMOVED lines=76> */
[----:B-1----:R-:W-:Y:S01]  /*2730*/  IMAD.IADD R5, R227, 0x1, R239 ;  /* 0x00000001e3057824 */ /* 0x002fe200078e02ef */
[----:B------:R-:W-:Y:S02]  /*2740*/  LOP3.LUT R16, R242, 0xffff, RZ, 0xc0, !PT ;  /* 0x0000fffff2107812 */ /* 0x000fe400078ec0ff */
[----:B------:R-:W-:Y:S01]  /*2750*/  SEL R6, R12, RZ, !P0 ;  /* 0x000000ff0c067207 */ /* 0x000fe20004000000 */
[----:B------:R-:W-:Y:S01]  /*2760*/  IMAD R0, R0, c[0x0][0x178], RZ ;  /* 0x00005e0000007a24 */ /* 0x000fe200078e02ff */
[----:B------:R-:W-:Y:S01]  /*2770*/  SEL R4, R251, RZ, !P0 ;  /* 0x000000fffb047207 */ /* 0x000fe20004000000 */
[----:B------:R-:W-:Y:S01]  /*2780*/  @P4 IMAD.HI.U32 R7, R5, c[0x0][0x2c8], RZ ;  /* 0x0000b20005074a27 */ /* 0x000fe200078e00ff */
[----:B------:R-:W-:Y:S02]  /*2790*/  ISETP.GE.AND P6, PT, R217, c[0x0][0x198], PT ;  /* 0x00006600d9007a0c */ /* 0x000fe40003fc6270 */
[----:B------:R-:W-:Y:S01]  /*27a0*/  ISETP.GE.AND P5, PT, R223, c[0x0][0x198], PT ;  /* 0x00006600df007a0c */ /* 0x000fe20003fa6270 */
[----:B------:R-:W-:Y:S01]  /*27b0*/  IMAD R0, R11, c[0x0][0x17c], R0 ;  /* 0x00005f000b007a24 */ /* 0x000fe200078e0200 */
[----:B------:R-:W-:Y:S01]  /*27c0*/  ISETP.GE.AND P3, PT, R224, c[0x0][0x198], PT ;  /* 0x00006600e0007a0c */ /* 0x000fe20003f66270 */
[----:B------:R-:W-:Y:S01]  /*27d0*/  IMAD R6, R6, c[0x0][0x1c0], RZ ;  /* 0x0000700006067a24 */ /* 0x000fe200078e02ff */
[----:B------:R-:W-:-:S02]  /*27e0*/  ISETP.GE.AND P2, PT, R225, c[0x0][0x198], PT ;  /* 0x00006600e1007a0c */ /* 0x000fc40003f46270 */
[----:B------:R-:W-:Y:S01]  /*27f0*/  IADD3 R100, R241, -0x1, RZ ;  /* 0xfffffffff1647810 */ /* 0x000fe20007ffe0ff */
[----:B------:R-:W-:Y:S02]  /*2800*/  IMAD R6, R4, c[0x0][0x1c4], R6 ;  /* 0x0000710004067a24 */ /* 0x000fe400078e0206 */
[----:B--2---:R-:W-:-:S04]  /*2810*/  IMAD.WIDE.U32 R2, R11, c[0x0][0x178], RZ ;  /* 0x00005e000b027a25 */ /* 0x004fc800078e00ff */
[----:B------:R-:W-:Y:S01]  /*2820*/  IMAD.IADD R3, R3, 0x1, R0 ;  /* 0x0000000103037824 */ /* 0x000fe200078e0200 */
[----:B------:R-:W-:Y:S02]  /*2830*/  MOV R0, R5 ;  /* 0x0000000500007202 */ /* 0x000fe40000000f00 */
[----:B------:R-:W-:Y:S01]  /*2840*/  @P4 SHF.R.U32.HI R0, RZ, c[0x0][0x2cc], R7 ;  /* 0x0000b300ff004a19 */ /* 0x000fe20000011607 */
[----:B------:R-:W-:-:S03]  /*2850*/  IMAD.WIDE.U32 R2, R16, c[0x0][0x1b8], R2 ;  /* 0x00006e0010027a25 */ /* 0x000fc600078e0002 */
        /* <DEDUP_REMOVED lines=16> */
[----:B------:R-:W-:Y:S01]  /*2960*/  LEA.HI.X R5, R2, c[0x0][0x164], R0, 0x1, P0 ;  /* 0x0000590002057a11 */ /* 0x000fe200000f0c00 */
[----:B------:R-:W-:Y:S01]  /*2970*/  @!P1 IMAD.MOV.U32 R15, RZ, RZ, R251 ;  /* 0x000000ffff0f9224 */ /* 0x000fe200078e00fb */
[----:B------:R-:W-:Y:S05]  /*2980*/  BRA.DIV ~URZ, `(.L_x_2777) ;  /* 0x000122a27f007947 */ /* 0x000fea000b800000 */
[----:B------:R1:W2:Y:S02]  /*2990*/  SHFL.IDX PT, R4, R5, RZ, 0x181f ;  /* 0x00181fff05047589 */ /* 0x0002a400000e0000 */
.L_x_2882:
[----:B------:R-:W-:Y:S05]  /*29a0*/  BRA.DIV ~URZ, `(.L_x_2778) ;  /* 0x000122f27f007947 */ /* 0x000fea000b800000 */
[----:B------:R3:W4:Y:S02]  /*29b0*/  SHFL.IDX PT, R0, R14, RZ, 0x181f ;  /* 0x00181fff0e007589 */ /* 0x00072400000e0000 */
.L_x_2883:
[----:B------:R-:W-:Y:S01]  /*29c0*/  IMAD R13, R213, c[0x0][0x2c4], RZ ;  /* 0x0000b100d50d7a24 */ /* 0x000fe200078e02ff */
[----:B------:R-:W-:Y:S01]  /*29d0*/  IADD3 R12, R249, R239, RZ ;  /* 0x000000eff90c7210 */ /* 0x000fe20007ffe0ff */
[----:B------:R-:W-:Y:S03]  /*29e0*/  BSSY B0, `(.L_x_2779) ;  /* 0x0000016000007945 */ /* 0x000fe60003800000 */
[----:B------:R-:W-:-:S13]  /*29f0*/  ISETP.GE.AND P0, PT, R12, R13, PT ;  /* 0x0000000d0c00720c */ /* 0x000fda0003f06270 */
[----:B------:R-:W-:Y:S05]  /*2a00*/  @P0 BRA `(.L_x_2780) ;  /* 0x0000013000000947 */ /* 0x000fea0003800000 */
[----:B------:R-:W-:Y:S02]  /*2a10*/  SHF.R.S32.HI R2, RZ, 0x1f, R217 ;  /* 0x0000001fff027819 */ /* 0x000fe400000114d9 */
[-C--:B----4-:R-:W-:Y:S02]  /*2a20*/  LEA R10, P1, R217, R0.reuse, 0x1 ;  /* 0x00000000d90a7211 */ /* 0x090fe400078208ff */
[----:B------:R-:W-:Y:S02]  /*2a30*/  LEA R8, P0, R223, R0, 0x1 ;  /* 0x00000000df087211 */ /* 0x000fe400078008ff */
[----:B--2---:R-:W-:Y:S02]  /*2a40*/  LEA.HI.X R11, R217, R4, R2, 0x1, P1 ;  /* 0x00000004d90b7211 */ /* 0x004fe400008f0c02 */
[----:B------:R-:W-:Y:S02]  /*2a50*/  SHF.R.S32.HI R2, RZ, 0x1f, R223 ;  /* 0x0000001fff027819 */ /* 0x000fe400000114df */
[----:B------:R-:W-:Y:S01]  /*2a60*/  LEA R6, P1, R224, R0, 0x1 ;  /* 0x00000000e0067211 */ /* 0x000fe200078208ff */
[----:B------:R-:W-:Y:S01]  /*2a70*/  @!PT LDS RZ, [RZ] ;  /* 0x00000000fffff984 */ /* 0x000fe20000000800 */
[----:B------:R-:W-:Y:S01]  /*2a80*/  @!PT LDS RZ, [RZ] ;  /* 0x00000000fffff984 */ /* 0x000fe20000000800 */
[----:B------:R-:W-:Y:S01]  /*2a90*/  @!PT LDS RZ, [RZ] ;  /* 0x00000000fffff984 */ /* 0x000fe20000000800 */
[----:B------:R2:W-:Y:S01]  /*2aa0*/  LDGSTS.E.BYPASS.LTC128B.128 [R215+0x10100], [R10.64], !P6 ;  /* 0x101000000ad77fae */ /* 0x0005e2000f101d46 */
[----:B------:R-:W-:-:S02]  /*2ab0*/  SHF.R.S32.HI R18, RZ, 0x1f, R224 ;  /* 0x0000001fff127819 */ /* 0x000fc400000114e0 */
[----:B------:R-:W-:Y:S02]  /*2ac0*/  LEA.HI.X R9, R223, R4, R2, 0x1, P0 ;  /* 0x00000004df097211 */ /* 0x000fe400000f0c02 */
[----:B------:R-:W-:Y:S02]  /*2ad0*/  SHF.R.S32.HI R17, RZ, 0x1f, R225 ;  /* 0x0000001fff117819 */ /* 0x000fe400000114e1 */
[C---:B------:R-:W-:Y:S01]  /*2ae0*/  LEA R2, P0, R225.reuse, R0, 0x1 ;  /* 0x00000000e1027211 */ /* 0x040fe200078008ff */
[----:B------:R2:W-:Y:S01]  /*2af0*/  LDGSTS.E.BYPASS.LTC128B.128 [R215+0x14100], [R8.64], !P5 ;  /* 0x1410000008d77fae */ /* 0x0005e2000e901d46 */
[-C--:B------:R-:W-:Y:S02]  /*2b00*/  LEA.HI.X R7, R224, R4.reuse, R18, 0x1, P1 ;  /* 0x00000004e0077211 */ /* 0x080fe400008f0c12 */
[----:B------:R-:W-:-:S03]  /*2b10*/  LEA.HI.X R3, R225, R4, R17, 0x1, P0 ;  /* 0x00000004e1037211 */ /* 0x000fc600000f0c11 */
[----:B------:R2:W-:Y:S04]  /*2b20*/  LDGSTS.E.BYPASS.LTC128B.128 [R215+0x18100], [R6.64], !P3 ;  /* 0x1810000006d77fae */ /* 0x0005e8000d901d46 */
[----:B------:R2:W-:Y:S02]  /*2b30*/  LDGSTS.E.BYPASS.LTC128B.128 [R215+0x1c100], [R2.64], !P2 ;  /* 0x1c10000002d77fae */ /* 0x0005e4000d101d46 */
.L_x_2780:
[----:B------:R-:W-:Y:S05]  /*2b40*/  BSYNC B0 ;  /* 0x0000000000007941 */ /* 0x000fea0003800000 */
.L_x_2779:
[----:B------:R-:W-:Y:S05]  /*2b50*/  BRA.DIV ~URZ, `(.L_x_2781) ;  /* 0x000121b27f007947 */ /* 0x000fea000b800000 */
[----:B--2---:R2:W1:Y:S04]  /*2b60*/  SHFL.IDX PT, R4, R5, 0x1, 0x181f ;  /* 0x00381f0005047f89 */ /* 0x00446800000e0000 */
[----:B----4-:R2:W4:Y:S02]  /*2b70*/  SHFL.IDX PT, R0, R14, 0x1, 0x181f ;  /* 0x00381f000e007f89 */ /* 0x01052400000e0000 */
.L_x_2884:
[----:B------:R-:W-:Y:S01]  /*2b80*/  IADD3 R2, R12, 0x20, RZ ;  /* 0x000000200c027810 */ /* 0x000fe20007ffe0ff */
[----:B------:R-:W-:Y:S03]  /*2b90*/  BSSY B0, `(.L_x_2782) ;  /* 0x0000016000007945 */ /* 0x000fe60003800000 */
[----:B------:R-:W-:-:S13]  /*2ba0*/  ISETP.GE.AND P0, PT, R2, R13, PT ;  /* 0x0000000d0200720c */ /* 0x000fda0003f06270 */
[----:B------:R-:W-:Y:S05]  /*2bb0*/  @P0 BRA `(.L_x_2783) ;  /* 0x0000013000000947 */ /* 0x000fea0003800000 */
[----:B------:R-:W-:Y:S02]  /*2bc0*/  SHF.R.S32.HI R3, RZ, 0x1f, R217 ;  /* 0x0000001fff037819 */ /* 0x000fe400000114d9 */
[-C--:B----4-:R-:W-:Y:S02]  /*2bd0*/  LEA R10, P1, R217, R0.reuse, 0x1 ;  /* 0x00000000d90a7211 */ /* 0x090fe400078208ff */
[----:B------:R-:W-:Y:S02]  /*2be0*/  LEA R8, P0, R223, R0, 0x1 ;  /* 0x00000000df087211 */ /* 0x000fe400078008ff */
[----:B-1----:R-:W-:Y:S02]  /*2bf0*/  LEA.HI.X R11, R217, R4, R3, 0x1, P1 ;  /* 0x00000004d90b7211 */ /* 0x002fe400008f0c03 */
        /* <DEDUP_REMOVED lines=15> */
.L_x_2783:
[----:B------:R-:W-:Y:S05]  /*2cf0*/  BSYNC B0 ;  /* 0x0000000000007941 */ /* 0x000fea0003800000 */
.L_x_2782:
[----:B------:R-:W-:Y:S05]  /*2d00*/  BRA.DIV ~URZ, `(.L_x_2784) ;  /* 0x000120d27f007947 */ /* 0x000fea000b800000 */
[----:B-1----:R1:W2:Y:S02]  /*2d10*/  SHFL.IDX PT, R4, R5, 0x2, 0x181f ;  /* 0x00581f0005047f89 */ /* 0x0022a400000e0000 */
.L_x_2885:
[----:B------:R-:W-:Y:S05]  /*2d20*/  BRA.DIV ~URZ, `(.L_x_2785) ;  /* 0x000121227f007947 */ /* 0x000fea000b800000 */
[----:B----4-:R4:W1:Y:S02]  /*2d30*/  SHFL.IDX PT, R0, R14, 0x2, 0x181f ;  /* 0x00581f000e007f89 */ /* 0x01086400000e0000 */
.L_x_2886:
[----:B------:R-:W-:Y:S01]  /*2d40*/  IADD3 R2, R12, 0x40, RZ ;  /* 0x000000400c027810 */ /* 0x000fe20007ffe0ff */
[----:B------:R-:W-:Y:S03]  /*2d50*/  BSSY B0, `(.L_x_2786) ;  /* 0x0000016000007945 */ /* 0x000fe60003800000 */
[----:B------:R-:W-:-:S13]  /*2d60*/  ISETP.GE.AND P0, PT, R2, R13, PT ;  /* 0x0000000d0200720c */ /* 0x000fda0003f06270 */
[----:B------:R-:W-:Y:S05]  /*2d70*/  @P0 BRA `(.L_x_2787) ;  /* 0x0000013000000947 */ /* 0x000fea0003800000 */
[----:B------:R-:W-:Y:S02]  /*2d80*/  SHF.R.S32.HI R3, RZ, 0x1f, R217 ;  /* 0x0000001fff037819 */ /* 0x000fe400000114d9 */
[-C--:B-1----:R-:W-:Y:S02]  /*2d90*/  LEA R10, P1, R217, R0.reuse, 0x1 ;  /* 0x00000000d90a7211 */ /* 0x082fe400078208ff */
        /* <DEDUP_REMOVED lines=17> */
.L_x_2787:
[----:B------:R-:W-:Y:S05]  /*2eb0*/  BSYNC B0 ;  /* 0x0000000000007941 */ /* 0x000fea0003800000 */
.L_x_2786:
[----:B------:R-:W-:Y:S05]  /*2ec0*/  BRA.DIV ~URZ, `(.L_x_2788) ;  /* 0x00011ff27f007947 */ /* 0x000fea000b800000 */
[----:B--2---:R2:W3:Y:S04]  /*2ed0*/  SHFL.IDX PT, R4, R5, 0x3, 0x181f ;  /* 0x00781f0005047f89 */ /* 0x0044e800000e0000 */
[----:B-1----:R2:W1:Y:S02]  /*2ee0*/  SHFL.IDX PT, R0, R14, 0x3, 0x181f ;  /* 0x00781f000e007f89 */ /* 0x00246400000e0000 */
.L_x_2887:
[----:B------:R-:W-:Y:S01]  /*2ef0*/  IADD3 R2, R12, 0x60, RZ ;  /* 0x000000600c027810 */ /* 0x000fe20007ffe0ff */
[----:B-----5:R-:W-:Y:S01]  /*2f00*/  IMAD.WIDE.U32 R232, R15, c[0x0][0x2b0], RZ ;  /* 0x0000ac000fe87a25 */ /* 0x020fe200078e00ff */
[----:B------:R-:W-:-:S02]  /*2f10*/  SHF.R.S32.HI R20, RZ, 0x1f, R217 ;  /* 0x0000001fff147819 */ /* 0x000fc400000114d9 */
[----:B------:R-:W-:Y:S02]  /*2f20*/  ISETP.GE.AND P1, PT, R2, R13, PT ;  /* 0x0000000d0200720c */ /* 0x000fe40003f26270 */
[----:B------:R-:W-:Y:S02]  /*2f30*/  SHF.R.S32.HI R19, RZ, 0x1f, R223 ;  /* 0x0000001fff137819 */ /* 0x000fe400000114df */
[----:B------:R-:W-:Y:S02]  /*2f40*/  SHF.R.S32.HI R18, RZ, 0x1f, R224 ;  /* 0x0000001fff127819 */ /* 0x000fe400000114e0 */
[----:B------:R-:W-:-:S07]  /*2f50*/  SHF.R.S32.HI R17, RZ, 0x1f, R225 ;  /* 0x0000001fff117819 */ /* 0x000fce00000114e1 */
        /* <DEDUP_REMOVED lines=23> */
[----:B-1----:R-:W-:-:S02]  /*30d0*/  IMAD R2, R100, 0x40, R227 ;  /* 0x0000004064027824 */ /* 0x002fc400078e02e3 */
        /* <DEDUP_REMOVED lines=12> */
[----:B------:R1:W2:Y:S01]  /*31a0*/  @!P1 LDG.E R214, [R4.64] ;  /* 0x0000000604d69981 */ /* 0x0002a2000c1e1900 */
        /* <DEDUP_REMOVED lines=16> */
[----:B------:R-:W-:Y:S01]  /*32b0*/  IMAD.SHL.U32 R106, R217, 0x2, RZ ;  /* 0x00000002d96a7824 */ /* 0x000fe200078e00ff */
[----:B------:R-:W-:Y:S01]  /*32c0*/  ISETP.GE.AND P5, PT, R13, 0x1, PT ;  /* 0x000000010d00780c */ /* 0x000fe20003fa6270 */
[----:B------:R-:W-:Y:S02]  /*32d0*/  IMAD.SHL.U32 R107, R223, 0x2, RZ ;  /* 0x00000002df6b7824 */ /* 0x000fe400078e00ff */
[C---:B------:R-:W-:Y:S02]  /*32e0*/  IMAD R0, R5.reuse, c[0x0][0x1e0], RZ ;  /* 0x0000780005007a24 */ /* 0x040fe400078e02ff */
[----:B------:R-:W-:-:S02]  /*32f0*/  IMAD R6, R5, c[0x0][0x208], RZ ;  /* 0x0000820005067a24 */ /* 0x000fc400078e02ff */
[C---:B------:R-:W-:Y:S02]  /*3300*/  IMAD R0, R218.reuse, c[0x0][0x1e4], R0 ;  /* 0x00007900da007a24 */ /* 0x040fe400078e0200 */
[----:B------:R-:W-:Y:S02]  /*3310*/  IMAD R7, R218, c[0x0][0x20c], R6 ;  /* 0x00008300da077a24 */ /* 0x000fe400078e0206 */
[----:B------:R-:W-:Y:S02]  /*3320*/  IMAD.IADD R3, R3, 0x1, R0 ;  /* 0x0000000103037824 */ /* 0x000fe400078e0200 */
[----:B------:R-:W-:Y:S01]  /*3330*/  @P5 ISETP.GE.AND P2, PT, R223, c[0x0][0x1d4], PT ;  /* 0x00007500df005a0c */ /* 0x000fe20003f46270 */
[C---:B------:R-:W-:Y:S01]  /*3340*/  IMAD.SHL.U32 R108, R224.reuse, 0x2, RZ ;  /* 0x00000002e06c7824 */ /* 0x040fe200078e00ff */
[----:B------:R-:W-:Y:S01]  /*3350*/  @P5 ISETP.GE.AND P1, PT, R224, c[0x0][0x1d4], PT ;  /* 0x00007500e0005a0c */ /* 0x000fe20003f26270 */
        /* <DEDUP_REMOVED lines=10> */
[----:B------:R-:W-:-:S03]  /*3400*/  @P5 ISETP.GE.AND P0, PT, R217, c[0x0][0x1d4], PT ;  /* 0x00007500d9005a0c */ /* 0x000fc60003f06270 */
[----:B------:R1:W2:Y:S04]  /*3410*/  SHFL.IDX PT, R0, R2, RZ, 0x181f ;  /* 0x00181fff02007589 */ /* 0x0002a800000e0000 */
[----:B------:R-:W3:Y:S04]  /*3420*/  SHFL.IDX PT, R8, R11, RZ, 0x181f ;  /* 0x00181fff0b087589 */ /* 0x000ee800000e0000 */
[----:B------:R-:W5:Y:S01]  /*3430*/  SHFL.IDX PT, R11, R11, 0x1, 0x181f ;  /* 0x00381f000b0b7f89 */ /* 0x000f6200000e0000 */
[----:B-1----:R-:W-:Y:S01]  /*3440*/  IMAD.WIDE.U32 R2, R218, c[0x0][0x208], RZ ;  /* 0x00008200da027a25 */ /* 0x002fe200078e00ff */
[----:B--2---:R-:W-:-:S03]  /*3450*/  @P5 LEA R4, P6, R217, R0, 0x1 ;  /* 0x00000000d9045211 */ /* 0x004fc600078c08ff */
[----:B------:R-:W-:Y:S01]  /*3460*/  IMAD.IADD R3, R3, 0x1, R7 ;  /* 0x0000000103037824 */ /* 0x000fe200078e0207 */
[----:B---3--:R-:W-:Y:S02]  /*3470*/  @P5 LEA.HI.X R5, R217, R8, R20, 0x1, P6 ;  /* 0x00000008d9055211 */ /* 0x008fe400030f0c14 */
[C---:B------:R-:W-:Y:S01]  /*3480*/  @P5 LEA R6, P6, R223.reuse, R0, 0x1 ;  /* 0x00000000df065211 */ /* 0x040fe200078c08ff */
[----:B------:R-:W-:Y:S02]  /*3490*/  IMAD.WIDE.U32 R2, R214, c[0x0][0x218], R2 ;  /* 0x00008600d6027a25 */ /* 0x000fe400078e0002 */
[----:B------:R1:W-:Y:S01]  /*34a0*/  @P5 LDGSTS.E.BYPASS.LTC128B.128 [R215+0x8100], [R4.64], !P0 ;  /* 0x0810000004d75fae */ /* 0x0003e2000c101d46 */
[----:B------:R-:W-:Y:S02]  /*34b0*/  @P5 LEA.HI.X R7, R223, R8, R19, 0x1, P6 ;  /* 0x00000008df075211 */ /* 0x000fe400030f0c13 */
[----:B------:R-:W-:-:S03]  /*34c0*/  ISETP.GE.AND P6, PT, R13, 0x21, PT ;  /* 0x000000210d00780c */ /* 0x000fc60003fc6270 */
[----:B------:R2:W-:Y:S01]  /*34d0*/  @P5 LDGSTS.E.BYPASS.LTC128B.128 [R215+0xa100], [R6.64], !P2 ;  /* 0x0a10000006d75fae */ /* 0x0005e2000d101d46 */
[----:B------:R-:W-:Y:S02]  /*34e0*/  @P5 ISETP.GE.AND P2, PT, R225, c[0x0][0x1d4], PT ;  /* 0x00007500e1005a0c */ /* 0x000fe40003f46270 */
[----:B-1----:R-:W-:-:S04]  /*34f0*/  @P5 LEA R4, P0, R224, R0, 0x1 ;  /* 0x00000000e0045211 */ /* 0x002fc800078008ff */
[----:B------:R-:W-:Y:S02]  /*3500*/  @P5 LEA.HI.X R5, R224, R8, R18, 0x1, P0 ;  /* 0x00000008e0055211 */ /* 0x000fe400000f0c12 */
[----:B--2---:R-:W-:Y:S01]  /*3510*/  @P5 LEA R6, P0, R225, R0, 0x1 ;  /* 0x00000000e1065211 */ /* 0x004fe200078008ff */
[----:B------:R-:W-:Y:S02]  /*3520*/  IMAD R0, R9, c[0x0][0x218], RZ ;  /* 0x0000860009007a24 */ /* 0x000fe400078e02ff */
[----:B------:R1:W-:Y:S01]  /*3530*/  @P5 LDGSTS.E.BYPASS.LTC128B.128 [R215+0xc100], [R4.64], !P1 ;  /* 0x0c10000004d75fae */ /* 0x0003e2000c901d46 */
[----:B------:R-:W-:Y:S01]  /*3540*/  @P5 LEA.HI.X R7, R225, R8, R17, 0x1, P0 ;  /* 0x00000008e1075211 */ /* 0x000fe200000f0c11 */
[----:B------:R-:W-:Y:S01]  /*3550*/  IMAD R8, R214, c[0x0][0x21c], R0 ;  /* 0x00008700d6087a24 */ /* 0x000fe200078e0200 */
[----:B------:R-:W-:-:S03]  /*3560*/  @P6 ISETP.GE.AND P0, PT, R217, c[0x0][0x1d4], PT ;  /* 0x00007500d9006a0c */ /* 0x000fc60003f06270 */
[----:B------:R2:W-:Y:S01]  /*3570*/  @P5 LDGSTS.E.BYPASS.LTC128B.128 [R215+0xe100], [R6.64], !P2 ;  /* 0x0e10000006d75fae */ /* 0x0005e2000d101d46 */
[----:B------:R-:W-:Y:S02]  /*3580*/  @P6 ISETP.GE.AND P2, PT, R223, c[0x0][0x1d4], PT ;  /* 0x00007500df006a0c */ /* 0x000fe40003f46270 */
[----:B-1----:R-:W-:-:S04]  /*3590*/  @P6 LEA R4, P1, R217, R10, 0x1 ;  /* 0x0000000ad9046211 */ /* 0x002fc800078208ff */
[----:B-----5:R-:W-:Y:S02]  /*35a0*/  @P6 LEA.HI.X R5, R217, R11, R20, 0x1, P1 ;  /* 0x0000000bd9056211 */ /* 0x020fe400008f0c14 */
[----:B------:R-:W-:-:S03]  /*35b0*/  IADD3 R0, P1, R2, R234, RZ ;  /* 0x000000ea02007210 */ /* 0x000fc60007f3e0ff */
[----:B------:R1:W-:Y:S01]  /*35c0*/  @P6 LDGSTS.E.BYPASS.LTC128B.128 [R215+0x9100], [R4.64], !P0 ;  /* 0x0910000004d76fae */ /* 0x0003e2000c101d46 */
[----:B------:R-:W-:Y:S02]  /*35d0*/  IADD3.X R2, R238, R3, R8, P1, !PT ;  /* 0x00000003ee027210 */ /* 0x000fe40000ffe408 */
[----:B------:R-:W-:Y:S02]  /*35e0*/  LEA R3, P1, R0, c[0x0][0x1f8], 0x1 ;  /* 0x00007e0000037a11 */ /* 0x000fe400078208ff */
[-C--:B--2---:R-:W-:Y:S02]  /*35f0*/  @P6 LEA R6, P0, R224, R10.reuse, 0x1 ;  /* 0x0000000ae0066211 */ /* 0x084fe400078008ff */
[----:B----4-:R-:W-:Y:S01]  /*3600*/  LEA.HI.X R14, R0, c[0x0][0x1fc], R2, 0x1, P1 ;  /* 0x00007f00000e7a11 */ /* 0x010fe200008f0c02 */
[----:B------:R-:W-:Y:S01]  /*3610*/  SHFL.IDX PT, R12, R3, 0x1, 0x181f ;  /* 0x00381f00030c7f89 */ /* 0x000fe200000e0000 */
[----:B------:R-:W-:Y:S02]  /*3620*/  @P6 LEA R8, P5, R223, R10, 0x1 ;  /* 0x0000000adf086211 */ /* 0x000fe400078a08ff */
[C---:B------:R-:W-:Y:S01]  /*3630*/  @P6 ISETP.GE.AND P1, PT, R224.reuse, c[0x0][0x1d4], PT ;  /* 0x00007500e0006a0c */ /* 0x040fe20003f26270 */
[----:B------:R-:W2:Y:S01]  /*3640*/  SHFL.IDX PT, R0, R3, RZ, 0x181f ;  /* 0x00181fff03007589 */ /* 0x000ea200000e0000 */
[----:B------:R-:W-:-:S02]  /*3650*/  @P6 LEA.HI.X R7, R224, R11, R18, 0x1, P0 ;  /* 0x0000000be0076211 */ /* 0x000fc400000f0c12 */
[----:B------:R-:W-:Y:S01]  /*3660*/  @P6 ISETP.GE.AND P0, PT, R225, c[0x0][0x1d4], PT ;  /* 0x00007500e1006a0c */ /* 0x000fe20003f06270 */
[----:B------:R-:W3:Y:S01]  /*3670*/  SHFL.IDX PT, R2, R14, RZ, 0x181f ;  /* 0x00181fff0e027589 */ /* 0x000ee200000e0000 */
[----:B------:R-:W-:-:S03]  /*3680*/  @P6 LEA.HI.X R9, R223, R11, R19, 0x1, P5 ;  /* 0x0000000bdf096211 */ /* 0x000fc600028f0c13 */
[----:B------:R4:W5:Y:S04]  /*3690*/  SHFL.IDX PT, R3, R14, 0x1, 0x181f ;  /* 0x00381f000e037f89 */ /* 0x00096800000e0000 */
[----:B------:R4:W-:Y:S01]  /*36a0*/  @P6 LDGSTS.E.BYPASS.LTC128B.128 [R215+0xb100], [R8.64], !P2 ;  /* 0x0b10000008d76fae */ /* 0x0009e2000d101d46 */
[----:B-1----:R-:W-:-:S03]  /*36b0*/  @P6 LEA R4, P5, R225, R10, 0x1 ;  /* 0x0000000ae1046211 */ /* 0x002fc600078a08ff */
[----:B------:R1:W-:Y:S01]  /*36c0*/  @P6 LDGSTS.E.BYPASS.LTC128B.128 [R215+0xd100], [R6.64], !P1 ;  /* 0x0d10000006d76fae */ /* 0x0003e2000c901d46 */
[----:B------:R-:W-:-:S05]  /*36d0*/  @P6 LEA.HI.X R5, R225, R11, R17, 0x1, P5 ;  /* 0x0000000be1056211 */ /* 0x000fca00028f0c11 */
[----:B------:R1:W-:Y:S04]  /*36e0*/  @P6 LDGSTS.E.BYPASS.LTC128B.128 [R215+0xf100], [R4.64], !P0 ;  /* 0x0f10000004d76fae */ /* 0x0003e8000c101d46 */
[----:B------:R-:W0:Y:S01]  /*36f0*/  LDGDEPBAR ;  /* 0x00000000000079af */ /* 0x000e220000000000 */
[----:B------:R-:W-:Y:S02]  /*3700*/  R2P PR, R228, 0x6 ;  /* 0x00000006e4007804 */ /* 0x000fe40000000000 */
[CC--:B--2---:R-:W-:Y:S02]  /*3710*/  IADD3 R22, P0, R0.reuse, R106.reuse, RZ ;  /* 0x0000006a00167210 */ /* 0x0c4fe40007f1e0ff */
[----:B------:R-:W-:Y:S02]  /*3720*/  IADD3 R20, P6, R0, R107, RZ ;  /* 0x0000006b00147210 */ /* 0x000fe40007fde0ff */
[----:B------:R-:W-:Y:S01]  /*3730*/  ISETP.GE.AND P5, PT, R217, c[0x0][0x1d4], PT ;  /* 0x00007500d9007a0c */ /* 0x000fe20003fa6270 */
[----:B---3--:R-:W-:Y:S01]  /*3740*/  IMAD.X R23, R2, 0x1, R101, P0 ;  /* 0x0000000102177824 */ /* 0x008fe200000e0665 */
[----:B------:R-:W-:Y:S01]  /*3750*/  IADD3 R16, P0, R0, R109, RZ ;  /* 0x0000006d00107210 */ /* 0x000fe20007f1e0ff */
[----:B------:R-:W-:Y:S01]  /*3760*/  IMAD.X R21, R2, 0x1, R102, P6 ;  /* 0x0000000102157824 */ /* 0x000fe200030e0666 */
[----:B----4-:R-:W-:-:S03]  /*3770*/  IADD3 R14, P6, R12, R106, RZ ;  /* 0x0000006a0c0e7210 */ /* 0x010fc60007fde0ff */
[----:B------:R-:W-:Y:S01]  /*3780*/  @P1 IADD3 R135, R200, -0x20, RZ ;  /* 0xffffffe0c8871810 */ /* 0x000fe20007ffe0ff */
[----:B------:R-:W-:Y:S01]  /*3790*/  IMAD.X R17, R2, 0x1, R104, P0 ;  /* 0x0000000102117824 */ /* 0x000fe200000e0668 */
[----:B------:R-:W-:Y:S01]  /*37a0*/  IADD3 R18, P1, R0, R108, RZ ;  /* 0x0000006c00127210 */ /* 0x000fe20007f3e0ff */
[----:B-----5:R-:W-:Y:S01]  /*37b0*/  IMAD.X R15, R3, 0x1, R101, P6 ;  /* 0x00000001030f7824 */ /* 0x020fe200030e0665 */
[----:B------:R-:W-:Y:S01]  /*37c0*/  ISETP.GE.AND P0, PT, R223, c[0x0][0x1d4], PT ;  /* 0x00007500df007a0c */ /* 0x000fe20003f06270 */
[----:B------:R-:W-:Y:S01]  /*37d0*/  IMAD.MOV.U32 R0, RZ, RZ, 0x40 ;  /* 0x00000040ff007424 */ /* 0x000fe200078e00ff */
[----:B------:R-:W-:Y:S01]  /*37e0*/  ISETP.LT.OR P6, PT, R13, 0x1, P5 ;  /* 0x000000010d00780c */ /* 0x000fe20002fc1670 */
[----:B------:R-:W-:Y:S01]  /*37f0*/  IMAD.X R19, R2, 0x1, R103, P1 ;  /* 0x0000000102137824 */ /* 0x000fe200008e0667 */
[----:B------:R-:W-:Y:S01]  /*3800*/  IADD3 R24, P1, R12, R107, RZ ;  /* 0x0000006b0c187210 */ /* 0x000fe20007f3e0ff */
[----:B------:R-:W-:-:S04]  /*3810*/  DEPBAR.LE SB0, 0x1 ;  /* 0x000080400000791a */ /* 0x000fc80000000000 */
[----:B------:R-:W-:-:S04]  /*3820*/  DEPBAR.LE SB0, 0x0 ;  /* 0x000080000000791a */ /* 0x000fc80000000000 */
[----:B------:R-:W-:Y:S01]  /*3830*/  BAR.SYNC.DEFER_BLOCKING 0x0 ;  /* 0x0000000000007b1d */ /* 0x000fe20000010000 */
[----:B------:R-:W-:Y:S01]  /*3840*/  IMAD.X R25, R3, 0x1, R102, P1 ;  /* 0x0000000103197824 */ /* 0x000fe200008e0666 */
[C---:B------:R-:W-:Y:S02]  /*3850*/  ISETP.LT.OR P1, PT, R13.reuse, 0x1, P0 ;  /* 0x000000010d00780c */ /* 0x040fe40000721670 */
[C---:B------:R-:W-:Y:S02]  /*3860*/  ISETP.LT.OR P5, PT, R13.reuse, 0x21, P5 ;  /* 0x000000210d00780c */ /* 0x040fe40002fa1670 */
[----:B------:R-:W-:Y:S02]  /*3870*/  ISETP.LT.OR P0, PT, R13, 0x21, P0 ;  /* 0x000000210d00780c */ /* 0x000fe40000701670 */
[----:B------:R-:W-:-:S05]  /*3880*/  SEL R0, R0, 0xffffffc0, !P2 ;  /* 0xffffffc000007807 */ /* 0x000fca0005000000 */
[----:B------:R-:W-:Y:S01]  /*3890*/  IMAD.IADD R202, R200, 0x1, R0 ;  /* 0x00000001c8ca7824 */ /* 0x000fe200078e0200 */
[----:B-1----:R-:W-:Y:S04]  /*38a0*/  LDSM.16.M88.4 R4, [R208] ;  /* 0x00000000d004783b */ /* 0x002fe80000000200 */
[----:B------:R-:W1:Y:S04]  /*38b0*/  LDSM.16.M88.4 R28, [R200] ;  /* 0x00000000c81c783b */ /* 0x000e680000000200 */
[----:B------:R-:W2:Y:S04]  /*38c0*/  LDSM.16.M88.4 R40, [R200+0x800] ;  /* 0x00080000c828783b */ /* 0x000ea80000000200 */
[----:B------:R-:W3:Y:S04]  /*38d0*/  LDSM.16.M88.4 R36, [R200+0x1000] ;  /* 0x00100000c824783b */ /* 0x000ee80000000200 */
[----:B------:R-:W4:Y:S04]  /*38e0*/  LDSM.16.M88.4 R32, [R200+0x1800] ;  /* 0x00180000c820783b */ /* 0x000f280000000200 */
[----:B------:R-:W-:Y:S04]  /*38f0*/  LDSM.16.M88.4 R8, [R209] ;  /* 0x00000000d108783b */ /* 0x000fe80000000200 */
[----:B------:R-:W5:Y:S04]  /*3900*/  LDSM.16.M88.4 R52, [R135] ;  /* 0x000000008734783b */ /* 0x000f680000000200 */
[----:B------:R-:W3:Y:S04]  /*3910*/  LDSM.16.M88.4 R72, [R135+0x800] ;  /* 0x000800008748783b */ /* 0x000ee80000000200 */
[----:B------:R-:W4:Y:S04]  /*3920*/  LDSM.16.M88.4 R88, [R135+0x1000] ;  /* 0x001000008758783b */ /* 0x000f280000000200 */
[----:B------:R-:W4:Y:S04]  /*3930*/  LDSM.16.M88.4 R96, [R135+0x1800] ;  /* 0x001800008760783b */ /* 0x000f280000000200 */
[----:B------:R-:W-:Y:S01]  /*3940*/  @!PT LDS RZ, [RZ] ;  /* 0x00000000fffff984 */ /* 0x000fe20000000800 */
[----:B------:R-:W-:Y:S01]  /*3950*/  @!PT LDS RZ, [RZ] ;  /* 0x00000000fffff984 */ /* 0x000fe20000000800 */
[----:B------:R-:W-:Y:S01]  /*3960*/  @!PT LDS RZ, [RZ] ;  /* 0x00000000fffff984 */ /* 0x000fe20000000800 */
[----:B------:R3:W-:Y:S01]  /*3970*/  LDGSTS.E.BYPASS.LTC128B.128 [R215+0x100], [R22.64], !P6 ;  /* 0x0010000016d77fae */ /* 0x0007e2000f101d46 */
[----:B------:R-:W-:-:S03]  /*3980*/  ISETP.GE.AND P6, PT, R224, c[0x0][0x1d4], PT ;  /* 0x00007500e0007a0c */ /* 0x000fc60003fc6270 */
[----:B------:R4:W-:Y:S01]  /*3990*/  LDGSTS.E.BYPASS.LTC128B.128 [R215+0x2100], [R20.64], !P1 ;  /* 0x0210000014d77fae */ /* 0x0009e2000c901d46 */
[----:B------:R-:W-:Y:S01]  /*39a0*/  ISETP.LT.OR P1, PT, R13, 0x1, P6 ;  /* 0x000000010d00780c */ /* 0x000fe20003721670 */
[----:B-1----:R-:W-:Y:S01]  /*39b0*/  HMMA.16816.F32.BF16 R44, R4, R30, RZ ;  /* 0x0000001e042c723c */ /* 0x002fe200000418ff */
[----:B------:R-:W-:-:S07]  /*39c0*/  ISETP.GE.AND P6, PT, R225, c[0x0][0x1d4], PT ;  /* 0x00007500e1007a0c */ /* 0x000fce0003fc6270 */
[C---:B--2---:R-:W-:Y:S04]  /*39d0*/  HMMA.16816.F32.BF16 R48, R4.reuse, R40, RZ ;  /* 0x000000280430723c */ /* 0x044fe800000418ff */
[----:B------:R1:W-:Y:S01]  /*39e0*/  LDGSTS.E.BYPASS.LTC128B.128 [R215+0x4100], [R18.64], !P1 ;  /* 0x0410000012d77fae */ /* 0x0003e2000c901d46 */
[C---:B------:R-:W-:Y:S02]  /*39f0*/  ISETP.LT.OR P1, PT, R13.reuse, 0x1, P6 ;  /* 0x000000010d00780c */ /* 0x040fe40003721670 */
[----:B------:R-:W-:Y:S01]  /*3a00*/  ISETP.LT.OR P6, PT, R13, 0x21, P6 ;  /* 0x000000210d00780c */ /* 0x000fe200037c1670 */
[C---:B------:R-:W-:Y:S08]  /*3a10*/  HMMA.16816.F32.BF16 R40, R4.reuse, R42, RZ ;  /* 0x0000002a0428723c */ /* 0x040ff000000418ff */
[C---:B---3--:R-:W-:Y:S02]  /*3a20*/  HMMA.16816.F32.BF16 R56, R4.reuse, R36, RZ ;  /* 0x000000240438723c */ /* 0x048fe400000418ff */
[----:B------:R2:W-:Y:S04]  /*3a30*/  LDGSTS.E.BYPASS.LTC128B.128 [R215+0x6100], [R16.64], !P1 ;  /* 0x0610000010d77fae */ /* 0x0005e8000c901d46 */
[----:B------:R3:W-:Y:S01]  /*3a40*/  LDGSTS.E.BYPASS.LTC128B.128 [R215+0x1100], [R14.64], !P5 ;  /* 0x011000000ed77fae */ /* 0x0007e2000e901d46 */
[----:B------:R-:W-:Y:S01]  /*3a50*/  IADD3 R2, P5, R12, R109, RZ ;  /* 0x0000006d0c027210 */ /* 0x000fe20007fbe0ff */
[----:B----4-:R-:W-:Y:S02]  /*3a60*/  HMMA.16816.F32.BF16 R20, R4, R28, RZ ;  /* 0x0000001c0414723c */ /* 0x010fe400000418ff */
[----:B------:R4:W-:Y:S01]  /*3a70*/  LDGSTS.E.BYPASS.LTC128B.128 [R215+0x3100], [R24.64], !P0 ;  /* 0x0310000018d77fae */ /* 0x0009e2000c101d46 */
[----:B------:R-:W-:-:S05]  /*3a80*/  ISETP.GT.AND P0, PT, R100, R226, PT ;  /* 0x000000e26400720c */ /* 0x000fca0003f04270 */
[C---:B------:R-:W-:Y:S08]  /*3a90*/  HMMA.16816.F32.BF16 R68, R4.reuse, R38, RZ ;  /* 0x000000260444723c */ /* 0x040ff000000418ff */
[----:B------:R-:W-:Y:S01]  /*3aa0*/  HMMA.16816.F32.BF16 R76, R4, R32, RZ ;  /* 0x00000020044c723c */ /* 0x000fe200000418ff */
[----:B--2---:R-:W-:-:S07]  /*3ab0*/  IADD3 R16, P1, R12, R108, RZ ;  /* 0x0000006c0c107210 */ /* 0x004fce0007f3e0ff */
[----:B------:R-:W-:Y:S01]  /*3ac0*/  HMMA.16816.F32.BF16 R64, R4, R34, RZ ;  /* 0x000000220440723c */ /* 0x000fe200000418ff */
[C---:B------:R-:W-:Y:S01]  /*3ad0*/  IMAD.X R17, R3.reuse, 0x1, R103, P1 ;  /* 0x0000000103117824 */ /* 0x040fe200008e0667 */
[----:B------:R-:W-:Y:S01]  /*3ae0*/  ISETP.GE.AND P1, PT, R224, c[0x0][0x1d4], PT ;  /* 0x00007500e0007a0c */ /* 0x000fe20003f26270 */
[----:B------:R-:W-:-:S03]  /*3af0*/  IMAD.X R3, R3, 0x1, R104, P5 ;  /* 0x0000000103037824 */ /* 0x000fc600028e0668 */
[----:B------:R-:W-:Y:S02]  /*3b00*/  ISETP.LT.OR P1, PT, R13, 0x21, P1 ;  /* 0x000000210d00780c */ /* 0x000fe40000f21670 */
[C---:B-----5:R-:W-:Y:S08]  /*3b10*/  HMMA.16816.F32.BF16 R28, R8.reuse, R52, R20 ;  /* 0x00000034081c723c */ /* 0x060ff00000041814 */
[----:B----4-:R-:W-:Y:S03]  /*3b20*/  HMMA.16816.F32.BF16 R24, R8, R54, R44 ;  /* 0x000000360818723c */ /* 0x010fe6000004182c */
[----:B------:R1:W-:Y:S01]  /*3b30*/  LDGSTS.E.BYPASS.LTC128B.128 [R215+0x5100], [R16.64], !P1 ;  /* 0x0510000010d77fae */ /* 0x0003e2000c901d46 */
[----:B------:R-:W-:-:S03]  /*3b40*/  ISETP.GT.AND P1, PT, R227, 0x3f, PT ;  /* 0x0000003fe300780c */ /* 0x000fc60003f24270 */
[----:B------:R2:W-:Y:S01]  /*3b50*/  LDGSTS.E.BYPASS.LTC128B.128 [R215+0x7100], [R2.64], !P6 ;  /* 0x0710000002d77fae */ /* 0x0005e2000f101d46 */
[C---:B------:R-:W-:Y:S03]  /*3b60*/  HMMA.16816.F32.BF16 R32, R8.reuse, R72, R48 ;  /* 0x000000480820723c */ /* 0x040fe60000041830 */
[----:B------:R-:W-:Y:S04]  /*3b70*/  LDSM.16.M88.4 R4, [R211] ;  /* 0x00000000d304783b */ /* 0x000fe80000000200 */
[----:B------:R-:W1:Y:S01]  /*3b80*/  LDSM.16.M88.4 R20, [R202] ;  /* 0x00000000ca14783b */ /* 0x000e620000000200 */
[C---:B------:R-:W-:Y:S03]  /*3b90*/  HMMA.16816.F32.BF16 R36, R8.reuse, R74, R40 ;  /* 0x0000004a0824723c */ /* 0x040fe60000041828 */
[----:B------:R-:W4:Y:S04]  /*3ba0*/  LDSM.16.M88.4 R60, [R202+0x800] ;  /* 0x00080000ca3c783b */ /* 0x000f280000000200 */
[----:B------:R-:W5:Y:S01]  /*3bb0*/  LDSM.16.M88.4 R80, [R202+0x1000] ;  /* 0x00100000ca50783b */ /* 0x000f620000000200 */
[C---:B------:R-:W-:Y:S03]  /*3bc0*/  HMMA.16816.F32.BF16 R40, R8.reuse, R88, R56 ;  /* 0x000000580828723c */ /* 0x040fe60000041838 */
[----:B------:R-:W4:Y:S04]  /*3bd0*/  LDSM.16.M88.4 R72, [R202+0x1800] ;  /* 0x00180000ca48783b */ /* 0x000f280000000200 */
[----:B---3--:R-:W-:Y:S01]  /*3be0*/  LDSM.16.M88.4 R12, [R210] ;  /* 0x00000000d20c783b */ /* 0x008fe20000000200 */
[----:B------:R-:W-:Y:S01]  /*3bf0*/  HMMA.16816.F32.BF16 R48, R8, R90, R68 ;  /* 0x0000005a0830723c */ /* 0x000fe20000041844 */
[----:B--2---:R-:W-:-:S02]  /*3c00*/  IADD3 R2, R135, 0x6000, RZ ;  /* 0x0000600087027810 */ /* 0x004fc40007ffe0ff */
[----:B------:R-:W-:Y:S03]  /*3c10*/  LDSM.16.M88.4 R68, [R200+0x2800] ;  /* 0x00280000c844783b */ /* 0x000fe60000000200 */
[----:B------:R-:W-:Y:S02]  /*3c20*/  IMAD.IADD R201, R2, 0x1, R0 ;  /* 0x0000000102c97824 */ /* 0x000fe400078e0200 */
[C---:B------:R-:W-:Y:S01]  /*3c30*/  HMMA.16816.F32.BF16 R52, R8.reuse, R96, R76 ;  /* 0x000000600834723c */ /* 0x040fe2000004184c */
[----:B------:R-:W-:Y:S04]  /*3c40*/  LDSM.16.M88.4 R76, [R200+0x3000] ;  /* 0x00300000c84c783b */ /* 0x000fe80000000200 */
[----:B------:R-:W2:Y:S03]  /*3c50*/  LDSM.16.M88.4 R84, [R201+-0x6000] ;  /* 0xffa00000c954783b */ /* 0x000ea60000000200 */
[----:B------:R-:W-:Y:S01]  /*3c60*/  HMMA.16816.F32.BF16 R44, R8, R98, R64 ;  /* 0x00000062082c723c */ /* 0x000fe20000041840 */
[----:B------:R-:W3:Y:S04]  /*3c70*/  LDSM.16.M88.4 R92, [R201+-0x5800] ;  /* 0xffa80000c95c783b */ /* 0x000ee80000000200 */
[----:B------:R-:W2:Y:S03]  /*3c80*/  LDSM.16.M88.4 R88, [R201+-0x5000] ;  /* 0xffb00000c958783b */ /* 0x000ea60000000200 */
[C---:B-1----:R-:W-:Y:S01]  /*3c90*/  HMMA.16816.F32.BF16 R16, R4.reuse, R20, R28 ;  /* 0x000000140410723c */ /* 0x042fe2000004181c */
[----:B------:R-:W1:Y:S04]  /*3ca0*/  LDSM.16.M88.4 R56, [R201+-0x4800] ;  /* 0xffb80000c938783b */ /* 0x000e680000000200 */
[----:B------:R-:W-:Y:S03]  /*3cb0*/  LDSM.16.M88.4 R8, [R208+0x4000] ;  /* 0x00400000d008783b */ /* 0x000fe60000000200 */
[C---:B------:R-:W-:Y:S01]  /*3cc0*/  HMMA.16816.F32.BF16 R20, R4.reuse, R22, R24 ;  /* 0x000000160414723c */ /* 0x040fe20000041818 */
[----:B------:R-:W-:Y:S04]  /*3cd0*/  LDSM.16.M88.4 R64, [R135+0x2000] ;  /* 0x002000008740783b */ /* 0x000fe80000000200 */
[----:B------:R-:W0:Y:S03]  /*3ce0*/  LDGDEPBAR ;  /* 0x00000000000079af */ /* 0x000e260000000000 */
[C---:B----4-:R-:W-:Y:S08]  /*3cf0*/  HMMA.16816.F32.BF16 R28, R4.reuse, R60, R32 ;  /* 0x0000003c041c723c */ /* 0x050ff00000041820 */
[C---:B------:R-:W-:Y:S01]  /*3d00*/  HMMA.16816.F32.BF16 R32, R4.reuse, R62, R36 ;  /* 0x0000003e0420723c */ /* 0x040fe20000041824 */
[----:B------:R-:W4:Y:S07]  /*3d10*/  LDSM.16.M88.4 R60, [R200+0x2000] ;  /* 0x00200000c83c783b */ /* 0x000f2e0000000200 */
[C---:B-----5:R-:W-:Y:S08]  /*3d20*/  HMMA.16816.F32.BF16 R36, R4.reuse, R80, R40 ;  /* 0x000000500424723c */ /* 0x060ff00000041828 */
[C---:B------:R-:W-:Y:S01]  /*3d30*/  HMMA.16816.F32.BF16 R24, R4.reuse, R82, R48 ;  /* 0x000000520418723c */ /* 0x040fe20000041830 */
[----:B------:R-:W5:Y:S04]  /*3d40*/  LDSM.16.M88.4 R48, [R200+0x3800] ;  /* 0x00380000c830783b */ /* 0x000f680000000200 */
[----:B------:R-:W-:Y:S03]  /*3d50*/  LDSM.16.M88.4 R80, [R135+0x3000] ;  /* 0x003000008750783b */ /* 0x000fe60000000200 */
[C---:B------:R-:W-:Y:S08]  /*3d60*/  HMMA.16816.F32.BF16 R52, R4.reuse, R72, R52 ;  /* 0x000000480434723c */ /* 0x040ff00000041834 */
[----:B------:R-:W-:Y:S01]  /*3d70*/  HMMA.16816.F32.BF16 R40, R4, R74, R44 ;  /* 0x0000004a0428723c */ /* 0x000fe2000004182c */
[----:B------:R-:W1:Y:S04]  /*3d80*/  LDSM.16.M88.4 R4, [R209+0x4000] ;  /* 0x00400000d104783b */ /* 0x000e680000000200 */
[----:B------:R-:W1:Y:S03]  /*3d90*/  LDSM.16.M88.4 R72, [R135+0x2800] ;  /* 0x002800008748783b */ /* 0x000e660000000200 */
[C---:B--2---:R-:W-:Y:S08]  /*3da0*/  HMMA.16816.F32.BF16 R16, R12.reuse, R84, R16 ;  /* 0x000000540c10723c */ /* 0x044ff00000041810 */
[C---:B------:R-:W-:Y:S01]  /*3db0*/  HMMA.16816.F32.BF16 R20, R12.reuse, R86, R20 ;  /* 0x000000560c14723c */ /* 0x040fe20000041814 */
[----:B------:R-:W-:Y:S07]  /*3dc0*/  LDSM.16.M88.4 R84, [R200+0x5000] ;  /* 0x00500000c854783b */ /* 0x000fee0000000200 */
[C---:B---3--:R-:W-:Y:S08]  /*3dd0*/  HMMA.16816.F32.BF16 R28, R12.reuse, R92, R28 ;  /* 0x0000005c0c1c723c */ /* 0x048ff0000004181c */
[C---:B------:R-:W-:Y:S08]  /*3de0*/  HMMA.16816.F32.BF16 R32, R12.reuse, R94, R32 ;  /* 0x0000005e0c20723c */ /* 0x040ff00000041820 */
[C---:B------:R-:W-:Y:S08]  /*3df0*/  HMMA.16816.F32.BF16 R36, R12.reuse, R88, R36 ;  /* 0x000000580c24723c */ /* 0x040ff00000041824 */
[C---:B------:R-:W-:Y:S01]  /*3e00*/  HMMA.16816.F32.BF16 R44, R12.reuse, R90, R24 ;  /* 0x0000005a0c2c723c */ /* 0x040fe20000041818 */
[----:B------:R-:W2:Y:S04]  /*3e10*/  LDSM.16.M88.4 R24, [R135+0x3800] ;  /* 0x003800008718783b */ /* 0x000ea80000000200 */
[----:B------:R-:W-:Y:S03]  /*3e20*/  LDSM.16.M88.4 R88, [R135+0x5000] ;  /* 0x005000008758783b */ /* 0x000fe60000000200 */
[C---:B-1----:R-:W-:Y:S08]  /*3e30*/  HMMA.16816.F32.BF16 R52, R12.reuse, R56, R52 ;  /* 0x000000380c34723c */ /* 0x042ff00000041834 */
[----:B------:R-:W-:Y:S01]  /*3e40*/  HMMA.16816.F32.BF16 R40, R12, R58, R40 ;  /* 0x0000003a0c28723c */ /* 0x000fe20000041828 */
[----:B------:R-:W-:Y:S07]  /*3e50*/  LDSM.16.M88.4 R56, [R202+0x3800] ;  /* 0x00380000ca38783b */ /* 0x000fee0000000200 */
[C---:B----4-:R-:W-:Y:S08]  /*3e60*/  HMMA.16816.F32.BF16 R12, R8.reuse, R60, R16 ;  /* 0x0000003c080c723c */ /* 0x050ff00000041810 */
[C---:B------:R-:W-:Y:S01]  /*3e70*/  HMMA.16816.F32.BF16 R16, R8.reuse, R62, R20 ;  /* 0x0000003e0810723c */ /* 0x040fe20000041814 */
[----:B------:R-:W-:Y:S04]  /*3e80*/  LDSM.16.M88.4 R20, [R211+0x4000] ;  /* 0x00400000d314783b */ /* 0x000fe80000000200 */
[----:B------:R-:W1:Y:S03]  /*3e90*/  LDSM.16.M88.4 R60, [R202+0x2000] ;  /* 0x00200000ca3c783b */ /* 0x000e660000000200 */
[C---:B------:R-:W-:Y:S08]  /*3ea0*/  HMMA.16816.F32.BF16 R28, R8.reuse, R68, R28 ;  /* 0x00000044081c723c */ /* 0x040ff0000004181c */
[C---:B------:R-:W-:Y:S01]  /*3eb0*/  HMMA.16816.F32.BF16 R32, R8.reuse, R70, R32 ;  /* 0x000000460820723c */ /* 0x040fe20000041820 */
[----:B------:R-:W3:Y:S07]  /*3ec0*/  LDSM.16.M88.4 R68, [R202+0x2800] ;  /* 0x00280000ca44783b */ /* 0x000eee0000000200 */
[C---:B------:R-:W-:Y:S08]  /*3ed0*/  HMMA.16816.F32.BF16 R36, R8.reuse, R76, R36 ;  /* 0x0000004c0824723c */ /* 0x040ff00000041824 */
[C---:B------:R-:W-:Y:S01]  /*3ee0*/  HMMA.16816.F32.BF16 R44, R8.reuse, R78, R44 ;  /* 0x0000004e082c723c */ /* 0x040fe2000004182c */
[----:B------:R-:W4:Y:S07]  /*3ef0*/  LDSM.16.M88.4 R76, [R202+0x3000] ;  /* 0x00300000ca4c783b */ /* 0x000f2e0000000200 */
[C---:B-----5:R-:W-:Y:S08]  /*3f00*/  HMMA.16816.F32.BF16 R52, R8.reuse, R48, R52 ;  /* 0x000000300834723c */ /* 0x060ff00000041834 */
[----:B------:R-:W-:Y:S01]  /*3f10*/  HMMA.16816.F32.BF16 R40, R8, R50, R40 ;  /* 0x000000320828723c */ /* 0x000fe20000041828 */
[----:B------:R-:W-:Y:S07]  /*3f20*/  LDSM.16.M88.4 R48, [R201+-0x2800] ;  /* 0xffd80000c930783b */ /* 0x000fee0000000200 */
[C---:B------:R-:W-:Y:S08]  /*3f30*/  HMMA.16816.F32.BF16 R8, R4.reuse, R64, R12 ;  /* 0x000000400408723c */ /* 0x040ff0000004180c */
[C---:B------:R-:W-:Y:S01]  /*3f40*/  HMMA.16816.F32.BF16 R12, R4.reuse, R66, R16 ;  /* 0x00000042040c723c */ /* 0x040fe20000041810 */
[----:B------:R-:W-:Y:S04]  /*3f50*/  LDSM.16.M88.4 R16, [R210+0x4000] ;  /* 0x00400000d210783b */ /* 0x000fe80000000200 */
[----:B------:R-:W5:Y:S03]  /*3f60*/  LDSM.16.M88.4 R64, [R201+-0x4000] ;  /* 0xffc00000c940783b */ /* 0x000f660000000200 */
[C---:B------:R-:W-:Y:S08]  /*3f70*/  HMMA.16816.F32.BF16 R28, R4.reuse, R72, R28 ;  /* 0x00000048041c723c */ /* 0x040ff0000004181c */
[C---:B------:R-:W-:Y:S01]  /*3f80*/  HMMA.16816.F32.BF16 R32, R4.reuse, R74, R32 ;  /* 0x0000004a0420723c */ /* 0x040fe20000041820 */
[----:B------:R-:W3:Y:S07]  /*3f90*/  LDSM.16.M88.4 R72, [R201+-0x3800] ;  /* 0xffc80000c948783b */ /* 0x000eee0000000200 */
[C---:B------:R-:W-:Y:S08]  /*3fa0*/  HMMA.16816.F32.BF16 R36, R4.reuse, R80, R36 ;  /* 0x000000500424723c */ /* 0x040ff00000041824 */
[C---:B------:R-:W-:Y:S01]  /*3fb0*/  HMMA.16816.F32.BF16 R44, R4.reuse, R82, R44 ;  /* 0x00000052042c723c */ /* 0x040fe2000004182c */
[----:B------:R-:W4:Y:S07]  /*3fc0*/  LDSM.16.M88.4 R80, [R201+-0x3000] ;  /* 0xffd00000c950783b */ /* 0x000f2e0000000200 */
[C---:B--2---:R-:W-:Y:S08]  /*3fd0*/  HMMA.16816.F32.BF16 R52, R4.reuse, R24, R52 ;  /* 0x000000180434723c */ /* 0x044ff00000041834 */
[----:B------:R-:W-:Y:S08]  /*3fe0*/  HMMA.16816.F32.BF16 R40, R4, R26, R40 ;  /* 0x0000001a0428723c */ /* 0x000ff00000041828 */
[C---:B-1----:R-:W-:Y:S08]  /*3ff0*/  HMMA.16816.F32.BF16 R8, R20.reuse, R60, R8 ;  /* 0x0000003c1408723c */ /* 0x042ff00000041808 */
[C---:B------:R-:W-:Y:S01]  /*4000*/  HMMA.16816.F32.BF16 R4, R20.reuse, R62, R12 ;  /* 0x0000003e1404723c */ /* 0x040fe2000004180c */
[----:B------:R-:W-:Y:S04]  /*4010*/  LDSM.16.M88.4 R12, [R208+0x8000] ;  /* 0x00800000d00c783b */ /* 0x000fe80000000200 */
[----:B------:R-:W1:Y:S03]  /*4020*/  LDSM.16.M88.4 R60, [R200+0x4000] ;  /* 0x00400000c83c783b */ /* 0x000e660000000200 */
[C---:B---3--:R-:W-:Y:S08]  /*4030*/  HMMA.16816.F32.BF16 R28, R20.reuse, R68, R28 ;  /* 0x00000044141c723c */ /* 0x048ff0000004181c */
[C---:B------:R-:W-:Y:S01]  /*4040*/  HMMA.16816.F32.BF16 R32, R20.reuse, R70, R32 ;  /* 0x000000461420723c */ /* 0x040fe20000041820 */
[----:B------:R-:W2:Y:S07]  /*4050*/  LDSM.16.M88.4 R68, [R200+0x4800] ;  /* 0x00480000c844783b */ /* 0x000eae0000000200 */
[C---:B----4-:R-:W-:Y:S08]  /*4060*/  HMMA.16816.F32.BF16 R36, R20.reuse, R76, R36 ;  /* 0x0000004c1424723c */ /* 0x050ff00000041824 */
[C---:B------:R-:W-:Y:S01]  /*4070*/  HMMA.16816.F32.BF16 R44, R20.reuse, R78, R44 ;  /* 0x0000004e142c723c */ /* 0x040fe2000004182c */
[----:B------:R-:W-:Y:S07]  /*4080*/  LDSM.16.M88.4 R76, [R135+0x4800] ;  /* 0x00480000874c783b */ /* 0x000fee0000000200 */
[C---:B------:R-:W-:Y:S08]  /*4090*/  HMMA.16816.F32.BF16 R52, R20.reuse, R56, R52 ;  /* 0x000000381434723c */ /* 0x040ff00000041834 */
[----:B------:R-:W-:Y:S01]  /*40a0*/  HMMA.16816.F32.BF16 R40, R20, R58, R40 ;  /* 0x0000003a1428723c */ /* 0x000fe20000041828 */
[----:B------:R-:W3:Y:S07]  /*40b0*/  LDSM.16.M88.4 R56, [R200+0x5800] ;  /* 0x00580000c838783b */ /* 0x000eee0000000200 */
[C---:B-----5:R-:W-:Y:S01]  /*40c0*/  HMMA.16816.F32.BF16 R24, R16.reuse, R64, R8 ;  /* 0x000000401018723c */ /* 0x060fe20000041808 */
[----:B------:R-:W-:Y:S07]  /*40d0*/  LDSM.16.M88.4 R8, [R209+0x8000] ;  /* 0x00800000d108783b */ /* 0x000fee0000000200 */
        /* <DEDUP_REMOVED lines=9> */
[----:B------:R-:W-:Y:S08]  /*4170*/  HMMA.16816.F32.BF16 R40, R16, R50, R40 ;  /* 0x000000321028723c */ /* 0x000ff00000041828 */
[C---:B-1----:R-:W-:Y:S08]  /*4180*/  HMMA.16816.F32.BF16 R28, R12.reuse, R60, R24 ;  /* 0x0000003c0c1c723c */ /* 0x042ff00000041818 */
[C---:B------:R-:W-:Y:S01]  /*4190*/  HMMA.16816.F32.BF16 R24, R12.reuse, R62, R20 ;  /* 0x0000003e0c18723c */ /* 0x040fe20000041814 */
[----:B------:R-:W1:Y:S07]  /*41a0*/  LDSM.16.M88.4 R60, [R135+0x5800] ;  /* 0x00580000873c783b */ /* 0x000e6e0000000200 */
[C---:B--2---:R-:W-:Y:S01]  /*41b0*/  HMMA.16816.F32.BF16 R20, R12.reuse, R68, R4 ;  /* 0x000000440c14723c */ /* 0x044fe20000041804 */
[----:B------:R-:W2:Y:S07]  /*41c0*/  LDSM.16.M88.4 R4, [R211+0x8000] ;  /* 0x00800000d304783b */ /* 0x000eae0000000200 */
[C---:B------:R-:W-:Y:S01]  /*41d0*/  HMMA.16816.F32.BF16 R16, R12.reuse, R70, R32 ;  /* 0x000000460c10723c */ /* 0x040fe20000041820 */
[----:B------:R-:W-:Y:S07]  /*41e0*/  LDSM.16.M88.4 R68, [R201+-0x2000] ;  /* 0xffe00000c944783b */ /* 0x000fee0000000200 */
[C---:B------:R-:W-:Y:S08]  /*41f0*/  HMMA.16816.F32.BF16 R36, R12.reuse, R84, R36 ;  /* 0x000000540c24723c */ /* 0x040ff00000041824 */
[C---:B------:R-:W-:Y:S01]  /*4200*/  HMMA.16816.F32.BF16 R48, R12.reuse, R86, R44 ;  /* 0x000000560c30723c */ /* 0x040fe2000004182c */
[----:B------:R-:W5:Y:S07]  /*4210*/  LDSM.16.M88.4 R84, [R202+0x5000] ;  /* 0x00500000ca54783b */ /* 0x000f6e0000000200 */
[C---:B---3--:R-:W-:Y:S08]  /*4220*/  HMMA.16816.F32.BF16 R44, R12.reuse, R56, R52 ;  /* 0x000000380c2c723c */ /* 0x048ff00000041834 */
[----:B------:R-:W-:Y:S08]  /*4230*/  HMMA.16816.F32.BF16 R40, R12, R58, R40 ;  /* 0x0000003a0c28723c */ /* 0x000ff00000041828 */
[C---:B----4-:R-:W-:Y:S08]  /*4240*/  HMMA.16816.F32.BF16 R32, R8.reuse, R64, R28 ;  /* 0x000000400820723c */ /* 0x050ff0000004181c */
[C---:B------:R-:W-:Y:S01]  /*4250*/  HMMA.16816.F32.BF16 R28, R8.reuse, R66, R24 ;  /* 0x00000042081c723c */ /* 0x040fe20000041818 */
[----:B------:R-:W3:Y:S07]  /*4260*/  LDSM.16.M88.4 R64, [R202+0x5800] ;  /* 0x00580000ca40783b */ /* 0x000eee0000000200 */
[C---:B------:R-:W-:Y:S01]  /*4270*/  HMMA.16816.F32.BF16 R24, R8.reuse, R76, R20 ;  /* 0x0000004c0818723c */ /* 0x040fe20000041814 */
[----:B------:R-:W4:Y:S07]  /*4280*/  LDSM.16.M88.4 R20, [R210+0x8000] ;  /* 0x00800000d214783b */ /* 0x000f2e0000000200 */
[C---:B------:R-:W-:Y:S01]  /*4290*/  HMMA.16816.F32.BF16 R16, R8.reuse, R78, R16 ;  /* 0x0000004e0810723c */ /* 0x040fe20000041810 */
[----:B------:R-:W3:Y:S07]  /*42a0*/  LDSM.16.M88.4 R76, [R201+-0x1800] ;  /* 0xffe80000c94c783b */ /* 0x000eee0000000200 */
[C---:B------:R-:W-:Y:S08]  /*42b0*/  HMMA.16816.F32.BF16 R12, R8.reuse, R88, R36 ;  /* 0x00000058080c723c */ /* 0x040ff00000041824 */
[C---:B------:R-:W-:Y:S08]  /*42c0*/  HMMA.16816.F32.BF16 R56, R8.reuse, R90, R48 ;  /* 0x0000005a0838723c */ /* 0x040ff00000041830 */
[C---:B-1----:R-:W-:Y:S08]  /*42d0*/  HMMA.16816.F32.BF16 R48, R8.reuse, R60, R44 ;  /* 0x0000003c0830723c */ /* 0x042ff0000004182c */
[----:B------:R-:W-:Y:S01]  /*42e0*/  HMMA.16816.F32.BF16 R44, R8, R62, R40 ;  /* 0x0000003e082c723c */ /* 0x000fe20000041828 */
[----:B------:R-:W-:Y:S04]  /*42f0*/  LDSM.16.M88.4 R60, [R200+0x6000] ;  /* 0x00600000c83c783b */ /* 0x000fe80000000200 */
[----:B------:R-:W-:Y:S03]  /*4300*/  LDSM.16.M88.4 R40, [R201+-0x1000] ;  /* 0xfff00000c928783b */ /* 0x000fe60000000200 */
[C---:B--2---:R-:W-:Y:S08]  /*4310*/  HMMA.16816.F32.BF16 R36, R4.reuse, R72, R32 ;  /* 0x000000480424723c */ /* 0x044ff00000041820 */
[C---:B------:R-:W-:Y:S01]  /*4320*/  HMMA.16816.F32.BF16 R52, R4.reuse, R82, R16 ;  /* 0x000000520434723c */ /* 0x040fe20000041810 */
[----:B------:R-:W1:Y:S07]  /*4330*/  LDSM.16.M88.4 R16, [R208+0xc000] ;  /* 0x00c00000d010783b */ /* 0x000e6e0000000200 */
[C---:B------:R-:W-:Y:S08]  /*4340*/  HMMA.16816.F32.BF16 R32, R4.reuse, R80, R24 ;  /* 0x000000500420723c */ /* 0x040ff00000041818 */
[C---:B-----5:R-:W-:Y:S01]  /*4350*/  HMMA.16816.F32.BF16 R24, R4.reuse, R84, R12 ;  /* 0x000000540418723c */ /* 0x060fe2000004180c */
[----:B------:R-:W-:Y:S07]  /*4360*/  LDSM.16.M88.4 R12, [R209+0xc000] ;  /* 0x00c00000d10c783b */ /* 0x000fee0000000200 */
[C---:B------:R-:W-:Y:S01]  /*4370*/  HMMA.16816.F32.BF16 R8, R4.reuse, R86, R56 ;  /* 0x000000560408723c */ /* 0x040fe20000041838 */
[----:B------:R-:W2:Y:S04]  /*4380*/  LDSM.16.M88.4 R84, [R201+-0x800] ;  /* 0xfff80000c954783b */ /* 0x000ea80000000200 */
[----:B------:R-:W-:Y:S03]  /*4390*/  LDSM.16.M88.4 R56, [R201] ;  /* 0x00000000c938783b */ /* 0x000fe60000000200 */
[C---:B------:R-:W-:Y:S01]  /*43a0*/  HMMA.16816.F32.BF16 R28, R4.reuse, R74, R28 ;  /* 0x0000004a041c723c */ /* 0x040fe2000004181c */
[----:B------:R-:W-:Y:S07]  /*43b0*/  LDSM.16.M88.4 R72, [R200+0x7800] ;  /* 0x00780000c848783b */ /* 0x000fee0000000200 */
[C---:B---3--:R-:W-:Y:S08]  /*43c0*/  HMMA.16816.F32.BF16 R48, R4.reuse, R64, R48 ;  /* 0x000000400430723c */ /* 0x048ff00000041830 */
[----:B------:R-:W-:Y:S01]  /*43d0*/  HMMA.16816.F32.BF16 R92, R4, R66, R44 ;  /* 0x00000042045c723c */ /* 0x000fe2000004182c */
[----:B------:R-:W-:Y:S04]  /*43e0*/  LDSM.16.M88.4 R64, [R135+0x6800] ;  /* 0x006800008740783b */ /* 0x000fe80000000200 */
[----:B------:R-:W-:Y:S03]  /*43f0*/  LDSM.16.M88.4 R44, [R200+0x7000] ;  /* 0x00700000c82c783b */ /* 0x000fe60000000200 */
[C---:B----4-:R-:W-:Y:S01]  /*4400*/  HMMA.16816.F32.BF16 R4, R20.reuse, R68, R36 ;  /* 0x000000441404723c */ /* 0x050fe20000041824 */
[----:B------:R-:W3:Y:S07]  /*4410*/  LDSM.16.M88.4 R36, [R135+0x6000] ;  /* 0x006000008724783b */ /* 0x000eee0000000200 */
[C---:B------:R-:W-:Y:S08]  /*4420*/  HMMA.16816.F32.BF16 R28, R20.reuse, R70, R28 ;  /* 0x00000046141c723c */ /* 0x040ff0000004181c */
[----:B------:R-:W-:Y:S01]  /*4430*/  HMMA.16816.F32.BF16 R68, R20, R78, R52 ;  /* 0x0000004e1444723c */ /* 0x000fe20000041834 */
[----:B------:R-:W4:Y:S07]  /*4440*/  LDSM.16.M88.4 R52, [R200+0x6800] ;  /* 0x00680000c834783b */ /* 0x000f2e0000000200 */
[----:B-1----:R-:W-:Y:S08]  /*4450*/  HMMA.16816.F32.BF16 R4, R16, R60, R4 ;  /* 0x0000003c1004723c */ /* 0x002ff00000041804 */
[C---:B------:R-:W-:Y:S08]  /*4460*/  HMMA.16816.F32.BF16 R32, R20.reuse, R76, R32 ;  /* 0x0000004c1420723c */ /* 0x040ff00000041820 */
[C---:B------:R-:W-:Y:S01]  /*4470*/  HMMA.16816.F32.BF16 R76, R20.reuse, R42, R8 ;  /* 0x0000002a144c723c */ /* 0x040fe20000041808 */
[----:B------:R-:W-:Y:S07]  /*4480*/  LDSM.16.M88.4 R8, [R211+0xc000] ;  /* 0x00c00000d308783b */ /* 0x000fee0000000200 */
[----:B--2---:R-:W-:Y:S01]  /*4490*/  HMMA.16816.F32.BF16 R88, R20, R84, R48 ;  /* 0x000000541458723c */ /* 0x004fe20000041830 */
[----:B------:R-:W1:Y:S07]  /*44a0*/  LDSM.16.M88.4 R48, [R202+0x6000] ;  /* 0x00600000ca30783b */ /* 0x000e6e0000000200 */
[----:B------:R-:W-:Y:S01]  /*44b0*/  HMMA.16816.F32.BF16 R28, R16, R62, R28 ;  /* 0x0000003e101c723c */ /* 0x000fe2000004181c */
[----:B------:R-:W-:Y:S07]  /*44c0*/  LDSM.16.M88.4 R60, [R202+0x6800] ;  /* 0x00680000ca3c783b */ /* 0x000fee0000000200 */
[----:B------:R-:W-:Y:S08]  /*44d0*/  HMMA.16816.F32.BF16 R80, R20, R40, R24 ;  /* 0x000000281450723c */ /* 0x000ff00000041818 */
[C---:B---3--:R-:W-:Y:S01]  /*44e0*/  HMMA.16816.F32.BF16 R24, R12.reuse, R36, R4 ;  /* 0x000000240c18723c */ /* 0x048fe20000041804 */
[----:B------:R-:W2:Y:S07]  /*44f0*/  LDSM.16.M88.4 R4, [R210+0xc000] ;  /* 0x00c00000d204783b */ /* 0x000eae0000000200 */
[----:B------:R-:W-:Y:S08]  /*4500*/  HMMA.16816.F32.BF16 R28, R12, R38, R28 ;  /* 0x000000260c1c723c */ /* 0x000ff0000004181c */
[----:B----4-:R-:W-:Y:S08]  /*4510*/  HMMA.16816.F32.BF16 R32, R16, R52, R32 ;  /* 0x000000341020723c */ /* 0x010ff00000041820 */
[----:B-1----:R-:W-:Y:S08]  /*4520*/  HMMA.16816.F32.BF16 R24, R8, R48, R24 ;  /* 0x000000300818723c */ /* 0x002ff00000041818 */
[----:B------:R-:W-:Y:S01]  /*4530*/  HMMA.16816.F32.BF16 R40, R16, R54, R68 ;  /* 0x000000361028723c */ /* 0x000fe20000041844 */
[----:B------:R-:W1:Y:S04]  /*4540*/  LDSM.16.M88.4 R68, [R135+0x7000] ;  /* 0x007000008744783b */ /* 0x000e680000000200 */
[----:B------:R-:W3:Y:S03]  /*4550*/  LDSM.16.M88.4 R52, [R201+0x800] ;  /* 0x00080000c934783b */ /* 0x000ee60000000200 */
[----:B------:R-:W-:Y:S08]  /*4560*/  HMMA.16816.F32.BF16 R28, R8, R50, R28 ;  /* 0x00000032081c723c */ /* 0x000ff0000004181c */
[----:B------:R-:W-:Y:S08]  /*4570*/  HMMA.16816.F32.BF16 R36, R12, R64, R32 ;  /* 0x000000400c24723c */ /* 0x000ff00000041820 */
[----:B--2---:R-:W-:Y:S08]  /*4580*/  HMMA.16816.F32.BF16 R48, R4, R56, R24 ;  /* 0x000000380430723c */ /* 0x004ff00000041818 */
[----:B------:R-:W-:Y:S08]  /*4590*/  HMMA.16816.F32.BF16 R84, R20, R86, R92 ;  /* 0x000000561454723c */ /* 0x000ff0000004185c */
[----:B------:R-:W-:Y:S08]  /*45a0*/  HMMA.16816.F32.BF16 R20, R16, R44, R80 ;  /* 0x0000002c1014723c */ /* 0x000ff00000041850 */
[----:B------:R-:W-:Y:S01]  /*45b0*/  HMMA.16816.F32.BF16 R32, R12, R66, R40 ;  /* 0x000000420c20723c */ /* 0x000fe20000041828 */
[----:B------:R-:W-:-:S07]  /*45c0*/  FMUL.FTZ R0, R48, c[0x0][0x320] ;  /* 0x0000c80030007a20 */ /* 0x000fce0000410000 */
[----:B------:R-:W-:Y:S01]  /*45d0*/  HMMA.16816.F32.BF16 R28, R4, R58, R28 ;  /* 0x0000003a041c723c */ /* 0x000fe2000004181c */
[----:B------:R-:W2:Y:S07]  /*45e0*/  LDSM.16.M88.4 R56, [R202+0x7000] ;  /* 0x00700000ca38783b */ /* 0x000eae0000000200 */
[----:B------:R-:W-:Y:S08]  /*45f0*/  HMMA.16816.F32.BF16 R36, R8, R60, R36 ;  /* 0x0000003c0824723c */ /* 0x000ff00000041824 */
[----:B------:R-:W-:Y:S01]  /*4600*/  HMMA.16816.F32.BF16 R44, R16, R46, R76 ;  /* 0x0000002e102c723c */ /* 0x000fe2000004184c */
[----:B------:R4:W2:Y:S07]  /*4610*/  MUFU.TANH R76, R0 ;  /* 0x00000000004c7308 */ /* 0x0008ae0000002400 */
[----:B-1----:R-:W-:Y:S08]  /*4620*/  HMMA.16816.F32.BF16 R24, R12, R68, R20 ;  /* 0x000000440c18723c */ /* 0x002ff00000041814 */
[----:B------:R-:W-:Y:S01]  /*4630*/  HMMA.16816.F32.BF16 R20, R8, R62, R32 ;  /* 0x0000003e0814723c */ /* 0x000fe20000041820 */
[----:B----4-:R-:W-:Y:S01]  /*4640*/  FMUL.FTZ R0, R49, c[0x0][0x320] ;  /* 0x0000c80031007a20 */ /* 0x010fe20000410000 */
[----:B------:R-:W1:Y:S06]  /*4650*/  LDSM.16.M88.4 R60, [R135+0x7800] ;  /* 0x00780000873c783b */ /* 0x000e6c0000000200 */
[----:B------:R-:W-:Y:S01]  /*4660*/  HMMA.16816.F32.BF16 R64, R16, R72, R88 ;  /* 0x000000481040723c */ /* 0x000fe20000041858 */
[----:B------:R4:W1:Y:S07]  /*4670*/  MUFU.TANH R72, R0 ;  /* 0x0000000000487308 */ /* 0x00086e0000002400 */
[----:B---3--:R-:W-:Y:S08]  /*4680*/  HMMA.16816.F32.BF16 R36, R4, R52, R36 ;  /* 0x000000340424723c */ /* 0x008ff00000041824 */
[----:B------:R-:W-:Y:S01]  /*4690*/  HMMA.16816.F32.BF16 R40, R12, R70, R44 ;  /* 0x000000460c28723c */ /* 0x000fe2000004182c */
[----:B----4-:R-:W-:Y:S01]  /*46a0*/  FMUL.FTZ R0, R50, c[0x0][0x320] ;  /* 0x0000c80032007a20 */ /* 0x010fe20000410000 */
[----:B------:R-:W3:Y:S03]  /*46b0*/  LDSM.16.M88.4 R44, [R202+0x7800] ;  /* 0x00780000ca2c783b */ /* 0x000ee60000000200 */
[----:B------:R4:W1:Y:S03]  /*46c0*/  MUFU.TANH R77, R0 ;  /* 0x00000000004d7308 */ /* 0x0008660000002400 */
[----:B--2---:R-:W-:Y:S08]  /*46d0*/  HMMA.16816.F32.BF16 R32, R8, R56, R24 ;  /* 0x000000380820723c */ /* 0x004ff00000041818 */
[----:B------:R-:W-:Y:S01]  /*46e0*/  HMMA.16816.F32.BF16 R24, R4, R54, R20 ;  /* 0x000000360418723c */ /* 0x000fe20000041814 */
[----:B----4-:R-:W-:-:S02]  /*46f0*/  FMUL.FTZ R0, R51, c[0x0][0x320] ;  /* 0x0000c80033007a20 */ /* 0x010fc40000410000 */
[----:B------:R-:W2:Y:S05]  /*4700*/  LDSM.16.M88.4 R48, [R201+0x1000] ;  /* 0x00100000c930783b */ /* 0x000eaa0000000200 */
[----:B------:R-:W-:Y:S01]  /*4710*/  HMMA.16816.F32.BF16 R16, R16, R74, R84 ;  /* 0x0000004a1010723c */ /* 0x000fe20000041854 */
[----:B------:R4:W2:Y:S07]  /*4720*/  MUFU.TANH R73, R0 ;  /* 0x0000000000497308 */ /* 0x0008ae0000002400 */
[----:B-1----:R-:W-:Y:S01]  /*4730*/  HMMA.16816.F32.BF16 R20, R12, R60, R64 ;  /* 0x0000003c0c14723c */ /* 0x002fe20000041840 */
[----:B----4-:R-:W-:-:S04]  /*4740*/  FMUL.FTZ R0, R28, c[0x0][0x320] ;  /* 0x0000c8001c007a20 */ /* 0x010fc80000410000 */
[----:B------:R1:W4:Y:S11]  /*4750*/  MUFU.TANH R69, R0 ;  /* 0x0000000000457308 */ /* 0x0003360000002400 */
[----:B------:R-:W-:Y:S08]  /*4760*/  HMMA.16816.F32.BF16 R12, R12, R62, R16 ;  /* 0x0000003e0c0c723c */ /* 0x000ff00000041810 */
[----:B---3--:R-:W-:Y:S01]  /*4770*/  HMMA.16816.F32.BF16 R16, R8, R44, R20 ;  /* 0x0000002c0810723c */ /* 0x008fe20000041814 */
[----:B-1----:R-:W-:-:S07]  /*4780*/  FMUL.FTZ R0, R29, c[0x0][0x320] ;  /* 0x0000c8001d007a20 */ /* 0x002fce0000410000 */
[----:B--2---:R-:W-:Y:S01]  /*4790*/  HMMA.16816.F32.BF16 R32, R4, R48, R32 ;  /* 0x000000300420723c */ /* 0x004fe20000041820 */
        /* <DEDUP_REMOVED lines=63> */
[----:B------:R-:W-:-:S04]  /*4b90*/  MOV R214, RZ ;  /* 0x000000ff00d67202 */ /* 0x000fc80000000f00 */
        /* <DEDUP_REMOVED lines=14> */
[----:B------:R-:W-:-:S05]  /*4c80*/  IMAD R0, R218, c[0x0][0x1e4], R0 ;  /* 0x00007900da007a24 */ /* 0x000fca00078e0200 */
[----:B------:R-:W-:Y:S02]  /*4c90*/  IADD3 R3, R3, R0, RZ ;  /* 0x0000000003037210 */ /* 0x000fe40007ffe0ff */
        /* <DEDUP_REMOVED lines=10> */
.L_x_2888:
[----:B------:R-:W-:Y:S05]  /*4d40*/  BRA.DIV ~URZ, `(.L_x_2792) ;  /* 0x000102b27f007947 */ /* 0x000fea000b800000 */
[----:B------:R-:W3:Y:S01]  /*4d50*/  SHFL.IDX PT, R0, R15, RZ, 0x181f ;  /* 0x00181fff0f007589 */ /* 0x000ee200000e0000 */
[----:B------:R-:W-:Y:S02]  /*4d60*/  ISETP.GE.AND P6, PT, R217, c[0x0][0x1d4], PT ;  /* 0x00007500d9007a0c */ /* 0x000fe40003fc6270 */
[C---:B---3--:R-:W-:Y:S02]  /*4d70*/  IADD3 R6, P0, R0.reuse, R107, RZ ;  /* 0x0000006b00067210 */ /* 0x048fe40007f1e0ff */
[C---:B------:R-:W-:Y:S02]  /*4d80*/  IADD3 R8, P5, R0.reuse, R106, RZ ;  /* 0x0000006a00087210 */ /* 0x040fe40007fbe0ff */
[----:B------:R-:W-:Y:S01]  /*4d90*/  IADD3 R2, P2, R0, R108, RZ ;  /* 0x0000006c00027210 */ /* 0x000fe20007f5e0ff */
[----:B--2---:R-:W-:Y:S01]  /*4da0*/  IMAD.X R7, R4, 0x1, R102, P0 ;  /* 0x0000000104077824 */ /* 0x004fe200000e0666 */
[----:B------:R-:W-:Y:S01]  /*4db0*/  IADD3 R10, P0, R0, R109, RZ ;  /* 0x0000006d000a7210 */ /* 0x000fe20007f1e0ff */
[C---:B------:R-:W-:Y:S01]  /*4dc0*/  IMAD.X R9, R4.reuse, 0x1, R101, P5 ;  /* 0x0000000104097824 */ /* 0x040fe200028e0665 */
[----:B------:R-:W-:Y:S01]  /*4dd0*/  ISETP.GE.AND P5, PT, R223, c[0x0][0x1d4], PT ;  /* 0x00007500df007a0c */ /* 0x000fe20003fa6270 */
[----:B------:R-:W-:Y:S01]  /*4de0*/  IMAD.X R3, R4, 0x1, R103, P2 ;  /* 0x0000000104037824 */ /* 0x000fe200010e0667 */
[----:B------:R-:W-:Y:S01]  /*4df0*/  ISETP.GE.AND P2, PT, R224, c[0x0][0x1d4], PT ;  /* 0x00007500e0007a0c */ /* 0x000fe20003f46270 */
[----:B------:R-:W-:Y:S01]  /*4e00*/  IMAD.X R11, R4, 0x1, R104, P0 ;  /* 0x00000001040b7824 */ /* 0x000fe200000e0668 */
[----:B------:R-:W-:Y:S01]  /*4e10*/  ISETP.GE.AND P0, PT, R225, c[0x0][0x1d4], PT ;  /* 0x00007500e1007a0c */ /* 0x000fe20003f06270 */
[----:B------:R-:W-:Y:S01]  /*4e20*/  @!PT LDS RZ, [RZ] ;  /* 0x00000000fffff984 */ /* 0x000fe20000000800 */
[----:B------:R-:W-:Y:S01]  /*4e30*/  @!PT LDS RZ, [RZ] ;  /* 0x00000000fffff984 */ /* 0x000fe20000000800 */
[----:B------:R2:W-:Y:S01]  /*4e40*/  LDGSTS.E.BYPASS.LTC128B.128 [R215+0x8100], [R8.64], !P6 ;  /* 0x0810000008d77fae */ /* 0x0005e2000f101d46 */
[----:B------:R-:W-:-:S02]  /*4e50*/  SEL R14, RZ, 0x10, P5 ;  /* 0x00000010ff0e7807 */ /* 0x000fc40002800000 */
[----:B------:R-:W-:Y:S01]  /*4e60*/  SEL R13, RZ, 0x10, P2 ;  /* 0x00000010ff0d7807 */ /* 0x000fe20001000000 */
[----:B------:R-:W3:Y:S01]  /*4e70*/  SHFL.IDX PT, R0, R15, 0x1, 0x181f ;  /* 0x00381f000f007f89 */ /* 0x000ee200000e0000 */
[----:B------:R-:W-:-:S03]  /*4e80*/  SEL R12, RZ, 0x10, P0 ;  /* 0x00000010ff0c7807 */ /* 0x000fc60000000000 */
[----:B------:R2:W-:Y:S04]  /*4e90*/  LDGSTS.E.BYPASS.LTC128B.128 [R215+0xa100], [R6.64], !P5 ;  /* 0x0a10000006d77fae */ /* 0x0005e8000e901d46 */
[----:B------:R2:W-:Y:S04]  /*4ea0*/  LDGSTS.E.BYPASS.LTC128B.128 [R215+0xc100], [R2.64], !P2 ;  /* 0x0c10000002d77fae */ /* 0x0005e8000d101d46 */
[----:B------:R2:W-:Y:S04]  /*4eb0*/  LDGSTS.E.BYPASS.LTC128B.128 [R215+0xe100], [R10.64], !P0 ;  /* 0x0e1000000ad77fae */ /* 0x0005e8000c101d46 */
[----:B------:R4:W1:Y:S02]  /*4ec0*/  SHFL.IDX PT, R4, R5, 0x1, 0x181f ;  /* 0x00381f0005047f89 */ /* 0x00086400000e0000 */
[----:B-1--4-:R-:W-:-:S04]  /*4ed0*/  SEL R5, RZ, 0x10, P6 ;  /* 0x00000010ff057807 */ /* 0x012fc80003000000 */
.L_x_2889:
[----:B--23--:R-:W-:Y:S02]  /*4ee0*/  IADD3 R2, -R5, 0x10, RZ ;  /* 0x0000001005027810 */ /* 0x00cfe40007ffe1ff */
[----:B------:R-:W-:-:S02]  /*4ef0*/  IADD3 R6, -R13, 0x10, RZ ;  /* 0x000000100d067810 */ /* 0x000fc40007ffe1ff */
[----:B------:R-:W-:Y:S02]  /*4f00*/  LOP3.LUT R2, R2, 0xf, RZ, 0xc0, !PT ;  /* 0x0000000f02027812 */ /* 0x000fe400078ec0ff */
[----:B------:R-:W-:Y:S02]  /*4f10*/  IADD3 R3, -R14, 0x10, RZ ;  /* 0x000000100e037810 */ /* 0x000fe40007ffe1ff */
[----:B------:R-:W-:Y:S02]  /*4f20*/  IADD3 R10, P2, P0, R2, R0, R106 ;  /* 0x00000000020a7210 */ /* 0x000fe4000785e06a */
[----:B------:R-:W-:Y:S02]  /*4f30*/  LOP3.LUT R2, R6, 0xf, RZ, 0xc0, !PT ;  /* 0x0000000f06027812 */ /* 0x000fe400078ec0ff */
[----:B------:R-:W-:Y:S02]  /*4f40*/  IADD3 R7, -R12, 0x10, RZ ;  /* 0x000000100c077810 */ /* 0x000fe40007ffe1ff */
[----:B------:R-:W-:-:S02]  /*4f50*/  LOP3.LUT R3, R3, 0xf, RZ, 0xc0, !PT ;  /* 0x0000000f03037812 */ /* 0x000fc400078ec0ff */
[----:B------:R-:W-:Y:S02]  /*4f60*/  IADD3.X R11, RZ, R4, R101, P2, P0 ;  /* 0x00000004ff0b7210 */ /* 0x000fe400017e0465 */
[-C--:B------:R-:W-:Y:S02]  /*4f70*/  IADD3 R6, P2, P0, R2, R0.reuse, R108 ;  /* 0x0000000002067210 */ /* 0x080fe4000785e06c */
[----:B------:R-:W-:Y:S02]  /*4f80*/  LOP3.LUT R2, R7, 0xf, RZ, 0xc0, !PT ;  /* 0x0000000f07027812 */ /* 0x000fe400078ec0ff */
[----:B------:R-:W-:Y:S02]  /*4f90*/  IADD3 R8, P6, P5, R3, R0, R107 ;  /* 0x0000000003087210 */ /* 0x000fe40007dde06b */
[----:B------:R-:W-:Y:S02]  /*4fa0*/  IADD3.X R7, RZ, R4, R103, P2, P0 ;  /* 0x00000004ff077210 */ /* 0x000fe400017e0467 */
[----:B------:R-:W-:-:S02]  /*4fb0*/  IADD3 R2, P2, P0, R2, R0, R109 ;  /* 0x0000000002027210 */ /* 0x000fc4000785e06d */
[-C--:B------:R-:W-:Y:S02]  /*4fc0*/  IADD3.X R9, RZ, R4.reuse, R102, P6, P5 ;  /* 0x00000004ff097210 */ /* 0x080fe400037ea466 */
[----:B------:R-:W-:Y:S02]  /*4fd0*/  ISETP.NE.U32.AND P5, PT, R5, RZ, PT ;  /* 0x000000ff0500720c */ /* 0x000fe40003fa5070 */
[----:B------:R-:W-:Y:S02]  /*4fe0*/  ISETP.NE.U32.AND P6, PT, R14, RZ, PT ;  /* 0x000000ff0e00720c */ /* 0x000fe40003fc5070 */
[----:B------:R-:W-:Y:S02]  /*4ff0*/  IADD3.X R3, RZ, R4, R104, P2, P0 ;  /* 0x00000004ff037210 */ /* 0x000fe400017e0468 */
[----:B------:R-:W-:Y:S02]  /*5000*/  ISETP.NE.U32.AND P2, PT, R13, RZ, PT ;  /* 0x000000ff0d00720c */ /* 0x000fe40003f45070 */
[----:B------:R-:W-:-:S05]  /*5010*/  ISETP.NE.U32.AND P0, PT, R12, RZ, PT ;  /* 0x000000ff0c00720c */ /* 0x000fca0003f05070 */
[----:B------:R-:W-:Y:S01]  /*5020*/  @!PT LDS RZ, [RZ] ;  /* 0x00000000fffff984 */ /* 0x000fe20000000800 */
[----:B------:R-:W-:Y:S01]  /*5030*/  @!PT LDS RZ, [RZ] ;  /* 0x00000000fffff984 */ /* 0x000fe20000000800 */
[----:B------:R-:W-:Y:S01]  /*5040*/  @!PT LDS RZ, [RZ] ;  /* 0x00000000fffff984 */ /* 0x000fe20000000800 */
[----:B------:R1:W-:Y:S04]  /*5050*/  LDGSTS.E.BYPASS.LTC128B.128.ZFILL [R215+0x9100], [R10.64], P5 ;  /* 0x091000000ad77fae */ /* 0x0003e8000a941d46 */
[----:B------:R1:W-:Y:S04]  /*5060*/  LDGSTS.E.BYPASS.LTC128B.128.ZFILL [R215+0xb100], [R8.64], P6 ;  /* 0x0b10000008d77fae */ /* 0x0003e8000b141d46 */
[----:B------:R1:W-:Y:S04]  /*5070*/  LDGSTS.E.BYPASS.LTC128B.128.ZFILL [R215+0xd100], [R6.64], P2 ;  /* 0x0d10000006d77fae */ /* 0x0003e80009141d46 */
[----:B------:R1:W-:Y:S02]  /*5080*/  LDGSTS.E.BYPASS.LTC128B.128.ZFILL [R215+0xf100], [R2.64], P0 ;  /* 0x0f10000002d77fae */ /* 0x0003e40008141d46 */
.L_x_2790:
[----:B--234-:R-:W-:Y:S05]  /*5090*/  BSYNC B0 ;  /* 0x0000000000007941 */ /* 0x01cfea0003800000 */
.L_x_2789:
[----:B-1----:R-:W-:Y:S01]  /*50a0*/  MOV R2, 0x1 ;  /* 0x0000000100027802 */ /* 0x002fe20000000f00 */
[----:B------:R-:W0:Y:S01]  /*50b0*/  LDGDEPBAR ;  /* 0x00000000000079af */ /* 0x000e220000000000 */
[----:B------:R-:W-:-:S02]  /*50c0*/  IADD3 R0, R250, R239, RZ ;  /* 0x000000effa007210 */ /* 0x000fc40007ffe0ff */
[----:B------:R-:W-:Y:S01]  /*50d0*/  IADD3 R6, -R248, R105, RZ ;  /* 0x00000069f8067210 */ /* 0x000fe20007ffe1ff */
[----:B------:R-:W-:Y:S02]  /*50e0*/  IMAD R2, R100, -0x40, R2 ;  /* 0xffffffc064027824 */ /* 0x000fe400078e0202 */
[----:B------:R-:W-:-:S04]  /*50f0*/  @P4 IMAD.HI.U32 R3, R0, c[0x0][0x2c8], RZ ;  /* 0x0000b20000034a27 */ /* 0x000fc800078e00ff */
[----:B------:R-:W-:Y:S01]  /*5100*/  IMAD.MOV.U32 R4, RZ, RZ, R0 ;  /* 0x000000ffff047224 */ /* 0x000fe200078e0000 */
[----:B------:R-:W-:Y:S02]  /*5110*/  IADD3 R0, -R248, R2, R212 ;  /* 0x00000002f8007210 */ /* 0x000fe40007ffe1d4 */
[----:B------:R-:W-:-:S03]  /*5120*/  @P4 SHF.R.U32.HI R4, RZ, c[0x0][0x2cc], R3 ;  /* 0x0000b300ff044a19 */ /* 0x000fc60000011603 */
[----:B------:R-:W-:Y:S01]  /*5130*/  IMAD.IADD R5, R0, 0x1, -R213 ;  /* 0x0000000100057824 */ /* 0x000fe200078e0ad5 */
[----:B------:R-:W-:Y:S05]  /*5140*/  BRA.DIV ~URZ, `(.L_x_2793) ;  /* 0x000101427f007947 */ /* 0x000fea000b800000 */
[----:B------:R1:W2:Y:S02]  /*5150*/  SHFL.IDX PT, R0, R4, RZ, 0x1c1f ;  /* 0x001c1fff04007589 */ /* 0x0002a400000e0000 */
.L_x_2890:
        /* <DEDUP_REMOVED lines=14> */
[----:B------:R-:W-:Y:S02]  /*5240*/  FSEL R16, R55, -INF , P6 ;  /* 0xff80000037107808 */ /* 0x000fe40003000000 */
[----:B------:R-:W-:Y:S02]  /*5250*/  FSEL R17, R52, -INF , P5 ;  /* 0xff80000034117808 */ /* 0x000fe40002800000 */
[----:B------:R-:W-:Y:S02]  /*5260*/  FSEL R19, R42, -INF , P2 ;  /* 0xff8000002a137808 */ /* 0x000fe40001000000 */
[----:B------:R-:W-:Y:S02]  /*5270*/  FSEL R20, R41, -INF , P0 ;  /* 0xff80000029147808 */ /* 0x000fe40000000000 */
[C---:B------:R-:W-:Y:S02]  /*5280*/  ISETP.GT.AND P6, PT, R0.reuse, 0x20, PT ;  /* 0x000000200000780c */ /* 0x040fe40003fc4270 */
[----:B------:R-:W-:-:S02]  /*5290*/  ISETP.GT.AND P5, PT, R0, 0x21, PT ;  /* 0x000000210000780c */ /* 0x000fc40003fa4270 */
        /* <DEDUP_REMOVED lines=13> */
[----:B------:R-:W-:Y:S01]  /*5370*/  FSEL R92, R18, -INF , P0 ;  /* 0xff800000125c7808 */ /* 0x000fe20000000000 */
[----:B------:R-:W-:Y:S05]  /*5380*/  BRA.DIV ~URZ, `(.L_x_2794) ;  /* 0x0000ff727f007947 */ /* 0x000fea000b800000 */
[----:B------:R-:W2:Y:S02]  /*5390*/  SHFL.IDX PT, R0, R4, 0x1, 0x1c1f ;  /* 0x003c1f0004007f89 */ /* 0x000ea400000e0000 */
[----:B--2---:R-:W-:-:S05]  /*53a0*/  IMAD.IADD R0, R5, 0x1, R0 ;  /* 0x0000000105007824 */ /* 0x004fca00078e0200 */
[----:B------:R-:W-:Y:S02]  /*53b0*/  IMNMX R3, R6, R0, PT ;  /* 0x0000000006037217 */ /* 0x000fe40003800200 */
[----:B------:R-:W-:Y:S02]  /*53c0*/  FMNMX.FTZ R0, R7, R8, !PT ;  /* 0x0000000807007209 */ /* 0x000fe40007810000 */
[C---:B------:R-:W-:Y:S02]  /*53d0*/  ISETP.GT.AND P5, PT, R3.reuse, RZ, PT ;  /* 0x000000ff0300720c */ /* 0x040fe40003fa4270 */
[C---:B------:R-:W-:Y:S02]  /*53e0*/  ISETP.GT.AND P2, PT, R3.reuse, 0x1, PT ;  /* 0x000000010300780c */ /* 0x040fe40003f44270 */
[----:B------:R-:W-:Y:S02]  /*53f0*/  ISETP.GT.AND P0, PT, R3, 0x8, PT ;  /* 0x000000080300780c */ /* 0x000fe40003f04270 */
[----:B------:R-:W-:-:S02]  /*5400*/  FSEL R6, R77, -INF , P5 ;  /* 0xff8000004d067808 */ /* 0x000fc40002800000 */
[----:B------:R-:W-:Y:S02]  /*5410*/  FSEL R9, R73, -INF , P2 ;  /* 0xff80000049097808 */ /* 0x000fe40001000000 */
        /* <DEDUP_REMOVED lines=54> */
[----:B------:R-:W-:Y:S01]  /*5780*/  FMNMX.FTZ R2, R85, R2, !PT ;  /* 0x0000000255027209 */ /* 0x000fe20007810000 */
[----:B------:R-:W2:Y:S03]  /*5790*/  SHFL.BFLY PT, R3, R0, 0x2, 0x1f ;  /* 0x0c401f0000037f89 */ /* 0x000ea600000e0000 */
[----:B------:R-:W-:-:S05]  /*57a0*/  FMNMX.FTZ R2, R84, R2, !PT ;  /* 0x0000000254027209 */ /* 0x000fca0007810000 */
[----:B-1----:R-:W1:Y:S01]  /*57b0*/  SHFL.BFLY PT, R4, R2, 0x2, 0x1f ;  /* 0x0c401f0002047f89 */ /* 0x002e6200000e0000 */
[----:B--2---:R-:W-:-:S05]  /*57c0*/  FMNMX.FTZ R0, R3, R0, !PT ;  /* 0x0000000003007209 */ /* 0x004fca0007810000 */
[----:B------:R-:W2:Y:S01]  /*57d0*/  SHFL.BFLY PT, R3, R0, 0x1, 0x1f ;  /* 0x0c201f0000037f89 */ /* 0x000ea200000e0000 */
[----:B-1----:R-:W-:-:S05]  /*57e0*/  FMNMX.FTZ R4, R2, R4, !PT ;  /* 0x0000000402047209 */ /* 0x002fca0007810000 */
[----:B------:R1:W3:Y:S01]  /*57f0*/  SHFL.BFLY PT, R5, R4, 0x1, 0x1f ;  /* 0x0c201f0004057f89 */ /* 0x0002e200000e0000 */
[----:B--2---:R-:W-:-:S05]  /*5800*/  FMNMX.FTZ R132, R0, R3, !PT ;  /* 0x0000000300847209 */ /* 0x004fca0007810000 */
.L_x_2891:
[C---:B------:R-:W-:Y:S01]  /*5810*/  FMUL.FTZ R2, R132.reuse, c[0x0][0x2d0] ;  /* 0x0000b40084027a20 */ /* 0x040fe20000410000 */
[----:B------:R-:W-:Y:S01]  /*5820*/  FSETP.NEU.FTZ.AND P0, PT, R132, -INF , PT ;  /* 0xff8000008400780b */ /* 0x000fe20003f1d000 */
[----:B------:R-:W-:Y:S01]  /*5830*/  WARPSYNC 0xffffffff ;  /* 0xffffffff00007948 */ /* 0x000fe20003800000 */
[----:B------:R-:W-:Y:S02]  /*5840*/  LDSM.16.MT88.4 R36, [R203+0x800] ;  /* 0x00080000cb24783b */ /* 0x000fe40000004200 */
[----:B------:R-:W-:Y:S02]  /*5850*/  FSEL R2, R2, RZ, P0 ;  /* 0x000000ff02027208 */ /* 0x000fe40000000000 */
[----:B------:R-:W-:Y:S03]  /*5860*/  LDSM.16.MT88.4 R44, [R206] ;  /* 0x00000000ce2c783b */ /* 0x000fe60000004200 */
[--C-:B------:R-:W-:Y:S01]  /*5870*/  FFMA.FTZ R0, R7, c[0x0][0x2d0], -R2.reuse ;  /* 0x0000b40007007a23 */ /* 0x100fe20000010802 */
[----:B------:R-:W-:Y:S01]  /*5880*/  LDSM.16.MT88.4 R40, [R204+0x800] ;  /* 0x00080000cc28783b */ /* 0x000fe20000004200 */
[----:B------:R-:W-:-:S02]  /*5890*/  FFMA.FTZ R3, R19, c[0x0][0x2d0], -R2 ;  /* 0x0000b40013037a23 */ /* 0x000fc40000010802 */
[----:B------:R2:W-:Y:S01]  /*58a0*/  MUFU.EX2 R113, R0 ;  /* 0x0000000000717308 */ /* 0x0005e20000000800 */
[----:B------:R-:W-:Y:S04]  /*58b0*/  LDSM.16.MT88.4 R28, [R205] ;  /* 0x00000000cd1c783b */ /* 0x000fe80000004200 */
[----:B------:R-:W-:Y:S03]  /*58c0*/  LDSM.16.MT88.4 R68, [R204+0x2000] ;  /* 0x00200000cc44783b */ /* 0x000fe60000004200 */
[----:B------:R4:W-:Y:S01]  /*58d0*/  MUFU.EX2 R131, R3 ;  /* 0x0000000300837308 */ /* 0x0009e20000000800 */
[----:B------:R-:W-:Y:S04]  /*58e0*/  LDSM.16.MT88.4 R60, [R206+0x800] ;  /* 0x00080000ce3c783b */ /* 0x000fe80000004200 */
[----:B------:R-:W-:Y:S01]  /*58f0*/  LDSM.16.MT88.4 R64, [R205+0x800] ;  /* 0x00080000cd40783b */ /* 0x000fe20000004200 */
[----:B--2---:R-:W-:-:S03]  /*5900*/  FFMA.FTZ R0, R8, c[0x0][0x2d0], -R2 ;  /* 0x0000b40008007a23 */ /* 0x004fc60000010802 */
[----:B------:R-:W-:Y:S01]  /*5910*/  LDSM.16.MT88.4 R72, [R206+0x2000] ;  /* 0x00200000ce48783b */ /* 0x000fe20000004200 */
[----:B------:R2:W-:Y:S03]  /*5920*/  MUFU.EX2 R112, R0 ;  /* 0x0000000000707308 */ /* 0x0005e60000000800 */
[----:B------:R-:W-:Y:S01]  /*5930*/  LDSM.16.MT88.4 R48, [R203+0x2800] ;  /* 0x00280000cb30783b */ /* 0x000fe20000004200 */
[----:B----4-:R-:W-:-:S03]  /*5940*/  FFMA.FTZ R3, R20, c[0x0][0x2d0], -R2 ;  /* 0x0000b40014037a23 */ /* 0x010fc60000010802 */
[----:B------:R-:W-:Y:S01]  /*5950*/  LDSM.16.MT88.4 R56, [R205+0x2000] ;  /* 0x00200000cd38783b */ /* 0x000fe20000004200 */
[----:B------:R-:W-:Y:S03]  /*5960*/  MUFU.EX2 R207, R3 ;  /* 0x0000000300cf7308 */ /* 0x000fe60000000800 */
[----:B------:R-:W-:Y:S04]  /*5970*/  LDSM.16.MT88.4 R20, [R204] ;  /* 0x00000000cc14783b */ /* 0x000fe80000004200 */
[----:B------:R-:W-:Y:S01]  /*5980*/  LDSM.16.MT88.4 R76, [R206+0x2800] ;  /* 0x00280000ce4c783b */ /* 0x000fe20000004200 */
[----:B--2---:R-:W-:-:S03]  /*5990*/  FFMA.FTZ R0, R10, c[0x0][0x2d0], -R2 ;  /* 0x0000b4000a007a23 */ /* 0x004fc60000010802 */
[----:B------:R-:W-:Y:S01]  /*59a0*/  LDSM.16.MT88.4 R80, [R203+0x4000] ;  /* 0x00400000cb50783b */ /* 0x000fe20000004200 */
[----:B------:R2:W-:Y:S02]  /*59b0*/  MUFU.EX2 R117, R0 ;  /* 0x0000000000757308 */ /* 0x0005e40000000800 */
[----:B--2---:R-:W-:-:S06]  /*59c0*/  FFMA.FTZ R0, R11, c[0x0][0x2d0], -R2 ;  /* 0x0000b4000b007a23 */ /* 0x004fcc0000010802 */
[----:B------:R2:W4:Y:S02]  /*59d0*/  MUFU.EX2 R119, R0 ;  /* 0x0000000000777308 */ /* 0x0005240000000800 */
[----:B--2---:R-:W-:Y:S01]  /*59e0*/  FFMA.FTZ R0, R16, c[0x0][0x2d0], -R2 ;  /* 0x0000b40010007a23 */ /* 0x004fe20000010802 */
[----:B---3--:R-:W-:-:S05]  /*59f0*/  FMNMX.FTZ R16, R5, R4, !PT ;  /* 0x0000000405107209 */ /* 0x008fca0007810000 */
[----:B------:R2:W-:Y:S01]  /*5a00*/  MUFU.EX2 R129, R0 ;  /* 0x0000000000817308 */ /* 0x0005e20000000800 */
[----:B------:R-:W-:Y:S01]  /*5a10*/  FSETP.NEU.FTZ.AND P0, PT, R16, -INF , PT ;  /* 0xff8000001000780b */ /* 0x000fe20003f1d000 */
[----:B--2---:R-:W-:-:S06]  /*5a20*/  FFMA.FTZ R0, R17, c[0x0][0x2d0], -R2 ;  /* 0x0000b40011007a23 */ /* 0x004fcc0000010802 */
[----:B------:R2:W-:Y:S02]  /*5a30*/  MUFU.EX2 R130, R0 ;  /* 0x0000000000827308 */ /* 0x0005e40000000800 */
[----:B--2---:R-:W-:-:S05]  /*5a40*/  FMUL.FTZ R0, R16, c[0x0][0x2d0] ;  /* 0x0000b40010007a20 */ /* 0x004fca0000410000 */
[----:B------:R-:W-:-:S05]  /*5a50*/  FSEL R0, R0, RZ, P0 ;  /* 0x000000ff00007208 */ /* 0x000fca0000000000 */
[----:B------:R-:W-:-:S04]  /*5a60*/  FFMA.FTZ R3, R6, c[0x0][0x2d0], -R0 ;  /* 0x0000b40006037a23 */ /* 0x000fc80000010800 */
[----:B------:R2:W-:Y:S02]  /*5a70*/  MUFU.EX2 R19, R3 ;  /* 0x0000000300137308 */ /* 0x0005e40000000800 */
[--C-:B--2---:R-:W-:Y:S02]  /*5a80*/  FFMA.FTZ R3, R9, c[0x0][0x2d0], -R0.reuse ;  /* 0x0000b40009037a23 */ /* 0x104fe40000010800 */
[----:B------:R-:W2:Y:S04]  /*5a90*/  LDSM.16.MT88.4 R8, [R203] ;  /* 0x00000000cb08783b */ /* 0x000ea80000004200 */
[----:B------:R3:W5:Y:S02]  /*5aa0*/  MUFU.EX2 R17, R3 ;  /* 0x0000000300117308 */ /* 0x0007640000000800 */
[----:B---3--:R-:W-:Y:S01]  /*5ab0*/  FFMA.FTZ R3, R14, c[0x0][0x2d0], -R0 ;  /* 0x0000b4000e037a23 */ /* 0x008fe20000010800 */
[----:B----4-:R-:W-:-:S05]  /*5ac0*/  F2FP.BF16.PACK_AB R14, R119, R117 ;  /* 0x00000075770e723e */ /* 0x010fca00000010ff */
[----:B------:R3:W4:Y:S02]  /*5ad0*/  MUFU.EX2 R116, R3 ;  /* 0x0000000300747308 */ /* 0x0007240000000800 */
[----:B---3--:R-:W-:Y:S01]  /*5ae0*/  FFMA.FTZ R3, R13, c[0x0][0x2d0], -R0 ;  /* 0x0000b4000d037a23 */ /* 0x008fe20000010800 */
[----:B-----5:R-:W-:Y:S01]  /*5af0*/  F2FP.BF16.PACK_AB R13, R17, R19 ;  /* 0x00000013110d723e */ /* 0x020fe200000010ff */
[----:B------:R-:W-:-:S04]  /*5b00*/  FADD.FTZ R17, R19, R17 ;  /* 0x0000001113117221 */ /* 0x000fc80000010000 */
[----:B------:R3:W5:Y:S01]  /*5b10*/  MUFU.EX2 R118, R3 ;  /* 0x0000000300767308 */ /* 0x0007620000000800 */
[----:B------:R-:W-:Y:S02]  /*5b20*/  FFMA.FTZ R19, R97, c[0x0][0x2d0], -R2 ;  /* 0x0000b40061137a23 */ /* 0x000fe40000010802 */
[----:B----4-:R-:W-:Y:S02]  /*5b30*/  FADD.FTZ R17, R116, R17 ;  /* 0x0000001174117221 */ /* 0x010fe40000010000 */
[----:B---3--:R-:W-:Y:S01]  /*5b40*/  FFMA.FTZ R3, R12, c[0x0][0x2d0], -R0 ;  /* 0x0000b4000c037a23 */ /* 0x008fe20000010800 */
[----:B------:R-:W-:-:S03]  /*5b50*/  F2FP.BF16.PACK_AB R12, R112, R113 ;  /* 0x00000071700c723e */ /* 0x000fc600000010ff */
[----:B------:R3:W-:Y:S02]  /*5b60*/  MUFU.EX2 R128, R3 ;  /* 0x0000000300807308 */ /* 0x0007e40000000800 */
[----:B---3--:R-:W-:Y:S01]  /*5b70*/  FFMA.FTZ R3, R15, c[0x0][0x2d0], -R0 ;  /* 0x0000b4000f037a23 */ /* 0x008fe20000010800 */
[----:B-----5:R-:W-:-:S05]  /*5b80*/  F2FP.BF16.PACK_AB R15, R118, R116 ;  /* 0x00000074760f723e */ /* 0x020fca00000010ff */
[----:B------:R3:W4:Y:S02]  /*5b90*/  MUFU.EX2 R133, R3 ;  /* 0x0000000300857308 */ /* 0x0007240000000800 */
[C---:B-12---:R-:W-:Y:S07]  /*5ba0*/  HMMA.16816.F32.BF16 R4, R12.reuse, R8, RZ ;  /* 0x000000080c04723c */ /* 0x046fee00000418ff */
[----:B------:R-:W-:Y:S01]  /*5bb0*/  F2FP.BF16.PACK_AB R8, R130, R129 ;  /* 0x000000818208723e */ /* 0x000fe200000010ff */
[----:B------:R-:W-:Y:S01]  /*5bc0*/  HMMA.16816.F32.BF16 R32, R12, R20, RZ ;  /* 0x000000140c20723c */ /* 0x000fe200000418ff */
[----:B---3--:R-:W-:Y:S01]  /*5bd0*/  FFMA.FTZ R3, R18, c[0x0][0x2d0], -R0 ;  /* 0x0000b40012037a23 */ /* 0x008fe20000010800 */
[----:B----4-:R-:W-:Y:S01]  /*5be0*/  F2FP.BF16.PACK_AB R9, R133, R128 ;  /* 0x000000808509723e */ /* 0x010fe200000010ff */
[----:B------:R-:W-:-:S02]  /*5bf0*/  FFMA.FTZ R18, R96, c[0x0][0x2d0], -R2 ;  /* 0x0000b40060127a23 */ /* 0x000fc40000010802 */
[----:B------:R1:W-:Y:S03]  /*5c00*/  MUFU.EX2 R134, R3 ;  /* 0x0000000300867308 */ /* 0x0003e60000000800 */
[C---:B------:R-:W-:Y:S08]  /*5c10*/  HMMA.16816.F32.BF16 R20, R12.reuse, R22, RZ ;  /* 0x000000160c14723c */ /* 0x040ff000000418ff */
        /* <DEDUP_REMOVED lines=112> */
[----:B------:R-:W-:Y:S01]  /*6320*/  FADD.FTZ R2, R216, R3 ;  /* 0x00000003d8027221 */ /* 0x000fe20000010000 */
[----:B------:R-:W-:Y:S01]  /*6330*/  IADD3 R216, R241, -0x2, RZ ;  /* 0xfffffffef1d87810 */ /* 0x000fe20007ffe0ff */
        /* <DEDUP_REMOVED lines=37> */
[----:B------:R-:W-:-:S04]  /*6590*/  @P4 SHF.R.U32.HI R0, RZ, c[0x0][0x2cc], R2 ;  /* 0x0000b300ff004a19 */ /* 0x000fc80000011602 */
[----:B------:R-:W-:Y:S01]  /*65a0*/  IADD3 R0, R0, R212, -R213 ;  /* 0x000000d400007210 */ /* 0x000fe20007ffe8d5 */
[----:B----4-:R-:W-:Y:S03]  /*65b0*/  HMMA.16816.F32.BF16 R24, R12, R20, RZ ;  /* 0x000000140c18723c */ /* 0x010fe600000418ff */
[----:B------:R-:W-:-:S04]  /*65c0*/  SHF.R.S32.HI R2, RZ, 0x1f, R0 ;  /* 0x0000001fff027819 */ /* 0x000fc80000011400 */
[----:B------:R-:W-:Y:S01]  /*65d0*/  LEA.HI R0, R2, R0, RZ, 0x6 ;  /* 0x0000000002007211 */ /* 0x000fe200078f30ff */
[----:B------:R-:W-:Y:S01]  /*65e0*/  HMMA.16816.F32.BF16 R12, R12, R22, RZ ;  /* 0x000000160c0c723c */ /* 0x000fe200000418ff */
[----:B------:R-:W1:Y:S02]  /*65f0*/  LDSM.16.MT88.4 R20, [R205+0x6800] ;  /* 0x00680000cd14783b */ /* 0x000e640000004200 */
[----:B------:R-:W-:-:S04]  /*6600*/  SHF.R.S32.HI R0, RZ, 0x6, R0 ;  /* 0x00000006ff007819 */ /* 0x000fc80000011400 */
[----:B------:R-:W-:-:S04]  /*6610*/  IMNMX R207, R226, R0, !PT ;  /* 0x00000000e2cf7217 */ /* 0x000fc80007800200 */
[----:B------:R-:W-:-:S05]  /*6620*/  ISETP.GE.AND P0, PT, R216, R207, PT ;  /* 0x000000cfd800720c */ /* 0x000fca0003f06270 */
        /* <DEDUP_REMOVED lines=98> */
[----:B------:R-:W-:Y:S03]  /*6c50*/  @!UPT UIADD3 URZ, URZ, URZ, URZ ;  /* 0x0000003f3f3ff290 */ /* 0x000fe6000fffe03f */
[----:B------:R-:W-:Y:S11]  /*6c60*/  @!P0 BRA `(.L_x_2795) ;  /* 0x000040a000008947 */ /* 0x000ff60003800000 */
[----:B------:R-:W-:Y:S02]  /*6c70*/  MOV R134, R16 ;  /* 0x0000001000867202 */ /* 0x000fe40000000f00 */
[----:B------:R-:W-:-:S07]  /*6c80*/  MOV R133, R132 ;  /* 0x0000008400857202 */ /* 0x000fce0000000f00 */
.L_x_2806:
        /* <DEDUP_REMOVED lines=26> */
[C---:B------:R-:W-:Y:S01]  /*6e30*/  IMAD R4, R214.reuse, c[0x0][0x21c], R4 ;  /* 0x00008700d6047a24 */ /* 0x040fe200078e0204 */
        /* <DEDUP_REMOVED lines=16> */
.L_x_2892:
[----:B------:R-:W-:-:S05]  /*6f40*/  BRA.DIV ~URZ, `(.L_x_2799) ;  /* 0x0000e9b27f007947 */ /* 0x000fca000b800000 */
[----:B------:R-:W5:Y:S01]  /*6f50*/  SHFL.IDX PT, R0, R21, RZ, 0x181f ;  /* 0x00181fff15007589 */ /* 0x000f6200000e0000 */
[----:B------:R-:W-:Y:S02]  /*6f60*/  ISETP.GE.AND P6, PT, R217, c[0x0][0x1d4], PT ;  /* 0x00007500d9007a0c */ /* 0x000fe40003fc6270 */
[----:B------:R-:W-:Y:S04]  /*6f70*/  ISETP.GE.AND P5, PT, R223, c[0x0][0x1d4], PT ;  /* 0x00007500df007a0c */ /* 0x000fe80003fa6270 */
[----:B------:R-:W-:Y:S02]  /*6f80*/  SEL R20, RZ, 0x10, P5 ;  /* 0x00000010ff147807 */ /* 0x000fe40002800000 */
[----:B-----5:R-:W-:Y:S05]  /*6f90*/  IADD3 R2, P0, R0, R30, RZ ;  /* 0x0000001e00027210 */ /* 0x020fea0007f1e0ff */
[----:B---3--:R-:W-:Y:S01]  /*6fa0*/  IMAD.X R3, R4, 0x1, R22, P0 ;  /* 0x0000000104037824 */ /* 0x008fe200000e0616 */
[----:B------:R-:W-:Y:S04]  /*6fb0*/  IADD3 R12, P0, R0, R31, RZ ;  /* 0x0000001f000c7210 */ /* 0x000fe80007f1e0ff */
[----:B------:R-:W-:Y:S01]  /*6fc0*/  @!PT LDS RZ, [RZ] ;  /* 0x00000000fffff984 */ /* 0x000fe20000000800 */
[----:B------:R-:W-:Y:S01]  /*6fd0*/  @!PT LDS RZ, [RZ] ;  /* 0x00000000fffff984 */ /* 0x000fe20000000800 */
[----:B------:R3:W-:Y:S01]  /*6fe0*/  LDGSTS.E.BYPASS.LTC128B.128 [R215+0x100], [R2.64], !P6 ;  /* 0x0010000002d77fae */ /* 0x0007e2000f101d46 */
[----:B------:R-:W-:Y:S01]  /*6ff0*/  IMAD.X R13, R4, 0x1, R23, P0 ;  /* 0x00000001040d7824 */ /* 0x000fe200000e0617 */
[----:B------:R-:W-:Y:S04]  /*7000*/  IADD3 R6, P0, R0, R192, RZ ;  /* 0x000000c000067210 */ /* 0x000fe80007f1e0ff */
[----:B------:R4:W-:Y:S01]  /*7010*/  LDGSTS.E.BYPASS.LTC128B.128 [R215+0x2100], [R12.64], !P5 ;  /* 0x021000000cd77fae */ /* 0x0009e2000e901d46 */
[----:B------:R-:W-:Y:S01]  /*7020*/  IMAD.X R7, R4, 0x1, R29, P0 ;  /* 0x0000000104077824 */ /* 0x000fe200000e061d */
[----:B------:R-:W-:Y:S04]  /*7030*/  ISETP.GE.AND P0, PT, R225, c[0x0][0x1d4], PT ;  /* 0x00007500e1007a0c */ /* 0x000fe80003f06270 */
[----:B------:R-:W-:Y:S02]  /*7040*/  SEL R14, RZ, 0x10, P0 ;  /* 0x00000010ff0e7807 */ /* 0x000fe40000000000 */
[----:B---3--:R-:W-:Y:S02]  /*7050*/  IADD3 R2, P2, R0, R132, RZ ;  /* 0x0000008400027210 */ /* 0x008fe40007f5e0ff */
[----:B------:R-:W3:Y:S03]  /*7060*/  SHFL.IDX PT, R0, R21, 0x1, 0x181f ;  /* 0x00381f0015007f89 */ /* 0x000ee600000e0000 */
[----:B------:R-:W-:Y:S01]  /*7070*/  IMAD.X R3, R4, 0x1, R28, P2 ;  /* 0x0000000104037824 */ /* 0x000fe200010e061c */
[----:B------:R-:W-:Y:S01]  /*7080*/  ISETP.GE.AND P2, PT, R224, c[0x0][0x1d4], PT ;  /* 0x00007500e0007a0c */ /* 0x000fe20003f46270 */
[----:B------:R5:W2:Y:S03]  /*7090*/  SHFL.IDX PT, R4, R5, 0x1, 0x181f ;  /* 0x00381f0005047f89 */ /* 0x000aa600000e0000 */
[----:B------:R-:W-:Y:S09]  /*70a0*/  SEL R15, RZ, 0x10, P2 ;  /* 0x00000010ff0f7807 */ /* 0x000ff20001000000 */
[----:B------:R4:W-:Y:S04]  /*70b0*/  LDGSTS.E.BYPASS.LTC128B.128 [R215+0x4100], [R2.64], !P2 ;  /* 0x0410000002d77fae */ /* 0x0009e8000d101d46 */
[----:B------:R4:W-:Y:S02]  /*70c0*/  LDGSTS.E.BYPASS.LTC128B.128 [R215+0x6100], [R6.64], !P0 ;  /* 0x0610000006d77fae */ /* 0x0009e4000c101d46 */
[----:B----45:R-:W-:Y:S04]  /*70d0*/  SEL R5, RZ, 0x10, P6 ;  /* 0x00000010ff057807 */ /* 0x030fe80003000000 */
.L_x_2893:
[C---:B---3--:R-:W-:Y:S02]  /*70e0*/  IADD3 R2, -R5.reuse, 0x10, RZ ;  /* 0x0000001005027810 */ /* 0x048fe40007ffe1ff */
[----:B------:R-:W-:Y:S02]  /*70f0*/  ISETP.NE.U32.AND P5, PT, R5, RZ, PT ;  /* 0x000000ff0500720c */ /* 0x000fe40003fa5070 */
[----:B------:R-:W-:Y:S04]  /*7100*/  LOP3.LUT R2, R2, 0xf, RZ, 0xc0, !PT ;  /* 0x0000000f02027812 */ /* 0x000fe800078ec0ff */
[----:B------:R-:W-:Y:S04]  /*7110*/  IADD3 R2, P2, P0, R2, R0, R30 ;  /* 0x0000000002027210 */ /* 0x000fe8000785e01e */
[----:B--2---:R-:W-:Y:S05]  /*7120*/  IADD3.X R3, RZ, R4, R22, P2, P0 ;  /* 0x00000004ff037210 */ /* 0x004fea00017e0416 */
[----:B------:R-:W-:Y:S01]  /*7130*/  @!PT LDS RZ, [RZ] ;  /* 0x00000000fffff984 */ /* 0x000fe20000000800 */
[----:B------:R-:W-:Y:S01]  /*7140*/  @!PT LDS RZ, [RZ] ;  /* 0x00000000fffff984 */ /* 0x000fe20000000800 */
[----:B------:R-:W-:Y:S01]  /*7150*/  @!PT LDS RZ, [RZ] ;  /* 0x00000000fffff984 */ /* 0x000fe20000000800 */
[----:B------:R2:W-:Y:S02]  /*7160*/  LDGSTS.E.BYPASS.LTC128B.128.ZFILL [R215+0x1100], [R2.64], P5 ;  /* 0x0110000002d77fae */ /* 0x0005e4000a941d46 */
[----:B--2---:R-:W-:Y:S04]  /*7170*/  IADD3 R2, -R20, 0x10, RZ ;  /* 0x0000001014027810 */ /* 0x004fe80007ffe1ff */
[----:B------:R-:W-:Y:S04]  /*7180*/  LOP3.LUT R2, R2, 0xf, RZ, 0xc0, !PT ;  /* 0x0000000f02027812 */ /* 0x000fe800078ec0ff */
[----:B------:R-:W-:Y:S02]  /*7190*/  IADD3 R12, P2, P0, R2, R0, R31 ;  /* 0x00000000020c7210 */ /* 0x000fe4000785e01f */
[C---:B------:R-:W-:Y:S02]  /*71a0*/  IADD3 R2, -R15.reuse, 0x10, RZ ;  /* 0x000000100f027810 */ /* 0x040fe40007ffe1ff */
[----:B------:R-:W-:Y:S02]  /*71b0*/  IADD3.X R13, RZ, R4, R23, P2, P0 ;  /* 0x00000004ff0d7210 */ /* 0x000fe400017e0417 */
[----:B------:R-:W-:Y:S04]  /*71c0*/  LOP3.LUT R2, R2, 0xf, RZ, 0xc0, !PT ;  /* 0x0000000f02027812 */ /* 0x000fe800078ec0ff */
[----:B------:R-:W-:Y:S02]  /*71d0*/  IADD3 R6, P6, P5, R2, R0, R132 ;  /* 0x0000000002067210 */ /* 0x000fe40007dde084 */
[----:B------:R-:W-:Y:S02]  /*71e0*/  IADD3 R2, -R14, 0x10, RZ ;  /* 0x000000100e027810 */ /* 0x000fe40007ffe1ff */
[----:B------:R-:W-:Y:S02]  /*71f0*/  IADD3.X R7, RZ, R4, R28, P6, P5 ;  /* 0x00000004ff077210 */ /* 0x000fe400037ea41c */
[----:B------:R-:W-:Y:S02]  /*7200*/  ISETP.NE.U32.AND P6, PT, R20, RZ, PT ;  /* 0x000000ff1400720c */ /* 0x000fe40003fc5070 */
[----:B------:R-:W-:Y:S02]  /*7210*/  LOP3.LUT R2, R2, 0xf, RZ, 0xc0, !PT ;  /* 0x0000000f02027812 */ /* 0x000fe400078ec0ff */
[----:B------:R-:W-:Y:S02]  /*7220*/  ISETP.NE.U32.AND P5, PT, R15, RZ, PT ;  /* 0x000000ff0f00720c */ /* 0x000fe40003fa5070 */
[----:B------:R-:W-:Y:S04]  /*7230*/  IADD3 R2, P2, P0, R2, R0, R192 ;  /* 0x0000000002027210 */ /* 0x000fe8000785e0c0 */
[----:B------:R-:W-:Y:S02]  /*7240*/  IADD3.X R3, RZ, R4, R29, P2, P0 ;  /* 0x00000004ff037210 */ /* 0x000fe400017e041d */
[----:B------:R-:W-:Y:S01]  /*7250*/  ISETP.NE.U32.AND P0, PT, R14, RZ, PT ;  /* 0x000000ff0e00720c */ /* 0x000fe20003f05070 */
[----:B------:R2:W-:Y:S04]  /*7260*/  LDGSTS.E.BYPASS.LTC128B.128.ZFILL [R215+0x3100], [R12.64], P6 ;  /* 0x031000000cd77fae */ /* 0x0005e8000b141d46 */
[----:B------:R2:W-:Y:S08]  /*7270*/  LDGSTS.E.BYPASS.LTC128B.128.ZFILL [R215+0x5100], [R6.64], P5 ;  /* 0x0510000006d77fae */ /* 0x0005f0000a941d46 */
[----:B------:R2:W-:Y:S02]  /*7280*/  LDGSTS.E.BYPASS.LTC128B.128.ZFILL [R215+0x7100], [R2.64], P0 ;  /* 0x0710000002d77fae */ /* 0x0005e40008141d46 */
.L_x_2797:
[----:B------:R-:W-:Y:S05]  /*7290*/  BSYNC B0 ;  /* 0x0000000000007941 */ /* 0x000fea0003800000 */
.L_x_2796:
        /* <DEDUP_REMOVED lines=270> */
[----:B------:R-:W-:Y:S01]  /*8380*/  IMAD R2, R216, 0x40, R229 ;  /* 0x00000040d8027824 */ /* 0x000fe200078e02e5 */
[----:B------:R-:W-:Y:S01]  /*8390*/  SHF.R.S32.HI R194, RZ, 0x1f, R223 ;  /* 0x0000001fffc27819 */ /* 0x000fe200000114df */
[----:B------:R-:W-:Y:S01]  /*83a0*/  IMAD.MOV.U32 R214, RZ, RZ, RZ ;  /* 0x000000ffffd67224 */ /* 0x000fe200078e00ff */
[C---:B------:R-:W-:Y:S01]  /*83b0*/  SHF.L.U64.HI R14, R225.reuse, 0x1, R193 ;  /* 0x00000001e10e7819 */ /* 0x040fe200000102c1 */
[----:B------:R-:W-:Y:S01]  /*83c0*/  IMAD.SHL.U32 R22, R225, 0x2, RZ ;  /* 0x00000002e1167824 */ /* 0x000fe200078e00ff */
[----:B------:R-:W-:Y:S01]  /*83d0*/  IADD3 R2, R2, -0x40, R227 ;  /* 0xffffffc002027810 */ /* 0x000fe20007ffe0e3 */
[----:B------:R-:W-:Y:S01]  /*83e0*/  IMAD.SHL.U32 R21, R224, 0x2, RZ ;  /* 0x00000002e0157824 */ /* 0x000fe200078e00ff */
[----:B------:R-:W-:Y:S01]  /*83f0*/  SHF.R.S32.HI R193, RZ, 0x1f, R224 ;  /* 0x0000001fffc17819 */ /* 0x000fe200000114e0 */
[C---:B------:R-:W-:Y:S01]  /*8400*/  IMAD.SHL.U32 R20, R223.reuse, 0x2, RZ ;  /* 0x00000002df147824 */ /* 0x040fe200078e00ff */
[----:B------:R-:W-:Y:S01]  /*8410*/  SHF.L.U64.HI R12, R223, 0x1, R194 ;  /* 0x00000001df0c7819 */ /* 0x000fe200000102c2 */
[----:B------:R-:W-:Y:S01]  /*8420*/  @P3 IMAD.HI.U32 R3, R2, c[0x0][0x2bc], RZ ;  /* 0x0000af0002033a27 */ /* 0x000fe200078e00ff */
[----:B------:R-:W-:Y:S02]  /*8430*/  SHF.L.U64.HI R13, R224, 0x1, R193 ;  /* 0x00000001e00d7819 */ /* 0x000fe400000102c1 */
[----:B------:R-:W-:Y:S01]  /*8440*/  SHF.R.S32.HI R193, RZ, 0x1f, R217 ;  /* 0x0000001fffc17819 */ /* 0x000fe200000114d9 */
[----:B---3--:R-:W-:Y:S01]  /*8450*/  IMAD.MOV.U32 R0, RZ, RZ, R2 ;  /* 0x000000ffff007224 */ /* 0x008fe200078e0002 */
[----:B------:R-:W-:Y:S01]  /*8460*/  @P3 SHF.R.U32.HI R0, RZ, c[0x0][0x2c0], R3 ;  /* 0x0000b000ff003a19 */ /* 0x000fe20000011603 */
[C---:B------:R-:W-:Y:S01]  /*8470*/  IMAD.SHL.U32 R19, R217.reuse, 0x2, RZ ;  /* 0x00000002d9137824 */ /* 0x040fe200078e00ff */
[----:B------:R-:W-:Y:S02]  /*8480*/  SHF.L.U64.HI R9, R217, 0x1, R193 ;  /* 0x00000001d9097819 */ /* 0x000fe400000102c1 */
        /* <DEDUP_REMOVED lines=22> */
.L_x_2894:
[----:B------:R-:W-:-:S05]  /*85f0*/  BRA.DIV ~URZ, `(.L_x_2803) ;  /* 0x0000d6027f007947 */ /* 0x000fca000b800000 */
[----:B------:R-:W4:Y:S01]  /*8600*/  SHFL.IDX PT, R0, R8, RZ, 0x181f ;  /* 0x00181fff08007589 */ /* 0x000f2200000e0000 */
[----:B------:R-:W-:Y:S02]  /*8610*/  ISETP.GE.AND P6, PT, R217, c[0x0][0x1d4], PT ;  /* 0x00007500d9007a0c */ /* 0x000fe40003fc6270 */
[----:B------:R-:W-:Y:S02]  /*8620*/  ISETP.GE.AND P5, PT, R223, c[0x0][0x1d4], PT ;  /* 0x00007500df007a0c */ /* 0x000fe40003fa6270 */
[----:B----4-:R-:W-:Y:S05]  /*8630*/  IADD3 R2, P0, R0, R19, RZ ;  /* 0x0000001300027210 */ /* 0x010fea0007f1e0ff */
[----:B---3--:R-:W-:Y:S05]  /*8640*/  IMAD.X R3, R4, 0x1, R9, P0 ;  /* 0x0000000104037824 */ /* 0x008fea00000e0609 */
[----:B------:R-:W-:Y:S01]  /*8650*/  @!PT LDS RZ, [RZ] ;  /* 0x00000000fffff984 */ /* 0x000fe20000000800 */
[----:B------:R-:W-:Y:S01]  /*8660*/  @!PT LDS RZ, [RZ] ;  /* 0x00000000fffff984 */ /* 0x000fe20000000800 */
[----:B------:R3:W-:Y:S02]  /*8670*/  LDGSTS.E.BYPASS.LTC128B.128 [R215+0x8100], [R2.64], !P6 ;  /* 0x0810000002d77fae */ /* 0x0007e4000f101d46 */
[----:B---3--:R-:W-:Y:S05]  /*8680*/  IADD3 R2, P0, R0, R20, RZ ;  /* 0x0000001400027210 */ /* 0x008fea0007f1e0ff */
        /* <DEDUP_REMOVED lines=13> */
[----:B------:R5:W-:Y:S01]  /*8760*/  LDGSTS.E.BYPASS.LTC128B.128 [R215+0xe100], [R6.64], !P0 ;  /* 0x0e10000006d77fae */ /* 0x000be2000c101d46 */
[----:B--2-4-:R-:W-:Y:S02]  /*8770*/  SEL R5, RZ, 0x10, P6 ;  /* 0x00000010ff057807 */ /* 0x014fe40003000000 */
[----:B-----5:R-:W-:Y:S02]  /*8780*/  SEL R6, RZ, 0x10, P5 ;  /* 0x00000010ff067807 */ /* 0x020fe40002800000 */
.L_x_2895:
[C---:B-1-3--:R-:W-:Y:S02]  /*8790*/  IADD3 R2, -R5.reuse, 0x10, RZ ;  /* 0x0000001005027810 */ /* 0x04afe40007ffe1ff */
[----:B------:R-:W-:Y:S02]  /*87a0*/  ISETP.NE.U32.AND P5, PT, R5, RZ, PT ;  /* 0x000000ff0500720c */ /* 0x000fe40003fa5070 */
[----:B------:R-:W-:Y:S02]  /*87b0*/  LOP3.LUT R2, R2, 0xf, RZ, 0xc0, !PT ;  /* 0x0000000f02027812 */ /* 0x000fe400078ec0ff */
[----:B------:R-:W-:Y:S02]  /*87c0*/  ISETP.NE.U32.AND P6, PT, R6, RZ, PT ;  /* 0x000000ff0600720c */ /* 0x000fe40003fc5070 */
        /* <DEDUP_REMOVED lines=10> */
[----:B------:R-:W-:Y:S02]  /*8870*/  IADD3 R2, -R11, 0x10, RZ ;  /* 0x000000100b027810 */ /* 0x000fe40007ffe1ff */
[----:B------:R-:W-:Y:S02]  /*8880*/  IADD3.X R9, RZ, R4, R12, P2, P0 ;  /* 0x00000004ff097210 */ /* 0x000fe400017e040c */
[----:B------:R-:W-:Y:S03]  /*8890*/  LOP3.LUT R2, R2, 0xf, RZ, 0xc0, !PT ;  /* 0x0000000f02027812 */ /* 0x000fe600078ec0ff */
[----:B------:R1:W-:Y:S01]  /*88a0*/  LDGSTS.E.BYPASS.LTC128B.128.ZFILL [R215+0xb100], [R8.64], P6 ;  /* 0x0b10000008d77fae */ /* 0x0003e2000b141d46 */
[----:B------:R-:W-:Y:S02]  /*88b0*/  IADD3 R6, P2, P0, R2, R0, R21 ;  /* 0x0000000002067210 */ /* 0x000fe4000785e015 */
[----:B------:R-:W-:Y:S02]  /*88c0*/  IADD3 R2, -R10, 0x10, RZ ;  /* 0x000000100a027810 */ /* 0x000fe40007ffe1ff */
[----:B------:R-:W-:Y:S02]  /*88d0*/  IADD3.X R7, RZ, R4, R13, P2, P0 ;  /* 0x00000004ff077210 */ /* 0x000fe400017e040d */
[----:B------:R-:W-:Y:S03]  /*88e0*/  LOP3.LUT R2, R2, 0xf, RZ, 0xc0, !PT ;  /* 0x0000000f02027812 */ /* 0x000fe600078ec0ff */
[----:B------:R1:W-:Y:S01]  /*88f0*/  LDGSTS.E.BYPASS.LTC128B.128.ZFILL [R215+0xd100], [R6.64], P5 ;  /* 0x0d10000006d77fae */ /* 0x0003e2000a941d46 */
[----:B------:R-:W-:Y:S04]  /*8900*/  IADD3 R2, P2, P0, R2, R0, R22 ;  /* 0x0000000002027210 */ /* 0x000fe8000785e016 */
[----:B------:R-:W-:Y:S02]  /*8910*/  IADD3.X R3, RZ, R4, R14, P2, P0 ;  /* 0x00000004ff037210 */ /* 0x000fe400017e040e */
[----:B------:R-:W-:Y:S11]  /*8920*/  ISETP.NE.U32.AND P0, PT, R10, RZ, PT ;  /* 0x000000ff0a00720c */ /* 0x000ff60003f05070 */
[----:B------:R-:W-:Y:S02]  /*8930*/  @!UPT UIADD3 URZ, URZ, URZ, URZ ;  /* 0x0000003f3f3ff290 */ /* 0x000fe4000fffe03f */
[----:B------:R1:W-:Y:S02]  /*8940*/  LDGSTS.E.BYPASS.LTC128B.128.ZFILL [R215+0xf100], [R2.64], P0 ;  /* 0x0f10000002d77fae */ /* 0x0003e40008141d46 */
.L_x_2801:
[----:B--2-4-:R-:W-:Y:S05]  /*8950*/  BSYNC B0 ;  /* 0x0000000000007941 */ /* 0x014fea0003800000 */
.L_x_2800:
[----:B------:R-:W-:Y:S01]  /*8960*/  IADD3 R4, R250, R239, RZ ;  /* 0x000000effa047210 */ /* 0x000fe20007ffe0ff */
[----:B------:R-:W0:Y:S04]  /*8970*/  LDGDEPBAR ;  /* 0x00000000000079af */ /* 0x000e280000000000 */
[----:B---3--:R-:W-:Y:S05]  /*8980*/  @P4 IMAD.HI.U32 R0, R4, c[0x0][0x2c8], RZ ;  /* 0x0000b20004004a27 */ /* 0x008fea00078e00ff */
[----:B------:R-:W-:Y:S02]  /*8990*/  @P4 SHF.R.U32.HI R4, RZ, c[0x0][0x2cc], R0 ;  /* 0x0000b300ff044a19 */ /* 0x000fe40000011600 */
[----:B------:R-:W-:Y:S05]  /*89a0*/  MOV R0, 0x1 ;  /* 0x0000000100007802 */ /* 0x000fea0000000f00 */
[----:B------:R-:W-:Y:S05]  /*89b0*/  IMAD R0, R216, -0x40, R0 ;  /* 0xffffffc0d8007824 */ /* 0x000fea00078e0200 */
[----:B------:R-:W-:Y:S04]  /*89c0*/  IADD3 R0, R212, R0, -R248 ;  /* 0x00000000d4007210 */ /* 0x000fe80007ffe8f8 */
[----:B------:R-:W-:Y:S01]  /*89d0*/  IADD3 R5, R0, -R213, RZ ;  /* 0x800000d500057210 */ /* 0x000fe20007ffe0ff */
[----:B------:R-:W-:-:S05]  /*89e0*/  BRA.DIV ~URZ, `(.L_x_2804) ;  /* 0x0000d4a27f007947 */ /* 0x000fca000b800000 */
[----:B------:R2:W3:Y:S02]  /*89f0*/  SHFL.IDX PT, R0, R4, RZ, 0x1c1f ;  /* 0x001c1fff04007589 */ /* 0x0004e400000e0000 */
.L_x_2896:
[----:B---3--:R-:W-:Y:S05]  /*8a00*/  IMAD.IADD R0, R5, 0x1, R0 ;  /* 0x0000000105007824 */ /* 0x008fea00078e0200 */
[C---:B------:R-:W-:Y:S02]  /*8a10*/  ISETP.GT.AND P6, PT, R0.reuse, RZ, PT ;  /* 0x000000ff0000720c */ /* 0x040fe40003fc4270 */
[C---:B------:R-:W-:Y:S02]  /*8a20*/  ISETP.GT.AND P5, PT, R0.reuse, 0x1, PT ;  /* 0x000000010000780c */ /* 0x040fe40003fa4270 */
[C---:B------:R-:W-:Y:S02]  /*8a30*/  ISETP.GT.AND P2, PT, R0.reuse, 0x8, PT ;  /* 0x000000080000780c */ /* 0x040fe40003f44270 */
[----:B------:R-:W-:Y:S02]  /*8a40*/  ISETP.GT.AND P0, PT, R0, 0x9, PT ;  /* 0x000000090000780c */ /* 0x000fe40003f04270 */
[----:B-1----:R-:W-:Y:S02]  /*8a50*/  FSEL R6, R188, -INF , P6 ;  /* 0xff800000bc067808 */ /* 0x002fe40003000000 */
        /* <DEDUP_REMOVED lines=25> */
[----:B------:R-:W-:Y:S02]  /*8bf0*/  FSEL R12, R27, -INF , P2 ;  /* 0xff8000001b0c7808 */ /* 0x000fe40001000000 */
[----:B------:R-:W-:Y:S01]  /*8c00*/  FSEL R11, R26, -INF , P0 ;  /* 0xff8000001a0b7808 */ /* 0x000fe20000000000 */
[----:B------:R-:W-:-:S05]  /*8c10*/  BRA.DIV ~URZ, `(.L_x_2805) ;  /* 0x0000d2e27f007947 */ /* 0x000fca000b800000 */
[----:B------:R-:W1:Y:S02]  /*8c20*/  SHFL.IDX PT, R0, R4, 0x1, 0x1c1f ;  /* 0x003c1f0004007f89 */ /* 0x000e6400000e0000 */
[----:B-1----:R-:W-:Y:S05]  /*8c30*/  IMAD.IADD R0, R5, 0x1, R0 ;  /* 0x0000000105007824 */ /* 0x002fea00078e0200 */
[C---:B------:R-:W-:Y:S02]  /*8c40*/  ISETP.GT.AND P6, PT, R0.reuse, RZ, PT ;  /* 0x000000ff0000720c */ /* 0x040fe40003fc4270 */
        /* <DEDUP_REMOVED lines=68> */
[----:B-12---:R-:W-:Y:S06]  /*9090*/  FMNMX.FTZ R4, R0, R2, !PT ;  /* 0x0000000200047209 */ /* 0x006fec0007810000 */
[----:B------:R1:W2:Y:S02]  /*90a0*/  SHFL.BFLY PT, R0, R4, 0x1, 0x1f ;  /* 0x0c201f0004007f89 */ /* 0x0002a400000e0000 */
.L_x_2897:
        /* <DEDUP_REMOVED lines=27> */
[----:B------:R-:W-:Y:S03]  /*9260*/  FFMA.FTZ R194, R11, c[0x0][0x2d0], -R2 ;  /* 0x0000b4000bc27a23 */ /* 0x000fe60000010802 */
[----:B------:R-:W-:Y:S10]  /*9270*/  MUFU.EX2 R13, R24 ;  /* 0x00000018000d7308 */ /* 0x000ff40000000800 */
[----:B------:R-:W1:Y:S02]  /*9280*/  MUFU.EX2 R12, R23 ;  /* 0x00000017000c7308 */ /* 0x000e640000000800 */
[----:B-1----:R-:W-:Y:S01]  /*9290*/  F2FP.BF16.PACK_AB R170, R12, R13 ;  /* 0x0000000d0caa723e */ /* 0x002fe200000010ff */
[----:B------:R-:W-:Y:S01]  /*92a0*/  FFMA.FTZ R2, R0, R222, R6 ;  /* 0x000000de00027223 */ /* 0x000fe20000010006 */
[----:B------:R-:W-:Y:S01]  /*92b0*/  F2FP.BF16.PACK_AB R168, R4, R6 ;  /* 0x0000000604a8723e */ /* 0x000fe200000010ff */
[----:B------:R-:W-:Y:S02]  /*92c0*/  FMUL.FTZ R16, R0, R152 ;  /* 0x0000009800107220 */ /* 0x000fe40000410000 */
[----:B------:R-:W-:Y:S01]  /*92d0*/  FADD.FTZ R11, R4, R2 ;  /* 0x00000002040b7221 */ /* 0x000fe20000010000 */
        /* <DEDUP_REMOVED lines=8> */
[----:B------:R-:W-:Y:S01]  /*9360*/  IADD3 R216, R216, -0x1, RZ ;  /* 0xffffffffd8d87810 */ /* 0x000fe20007ffe0ff */
[--C-:B------:R-:W-:Y:S02]  /*9370*/  FFMA.FTZ R133, R35, c[0x0][0x2d0], -R4.reuse ;  /* 0x0000b40023857a23 */ /* 0x100fe40000010804 */
[--C-:B------:R-:W-:Y:S02]  /*9380*/  FFMA.FTZ R134, R34, c[0x0][0x2d0], -R4.reuse ;  /* 0x0000b40022867a23 */ /* 0x100fe40000010804 */
[----:B------:R-:W1:Y:S01]  /*9390*/  MUFU.EX2 R2, R2 ;  /* 0x0000000200027308 */ /* 0x000e620000000800 */
[--C-:B------:R-:W-:Y:S02]  /*93a0*/  FFMA.FTZ R174, R33, c[0x0][0x2d0], -R4.reuse ;  /* 0x0000b40021ae7a23 */ /* 0x100fe40000010804 */
[----:B------:R-:W-:Y:S02]  /*93b0*/  FMUL.FTZ R33, R0, R137 ;  /* 0x0000008900217220 */ /* 0x000fe40000410000 */
[--C-:B------:R-:W-:Y:S02]  /*93c0*/  FFMA.FTZ R173, R32, c[0x0][0x2d0], -R4.reuse ;  /* 0x0000b40020ad7a23 */ /* 0x100fe40000010804 */
[----:B------:R-:W-:Y:S02]  /*93d0*/  FMUL.FTZ R32, R0, R136 ;  /* 0x0000008800207220 */ /* 0x000fe40000410000 */
        /* <DEDUP_REMOVED lines=11> */
[----:B------:R-:W-:Y:S02]  /*9490*/  FMUL.FTZ R35, R2, R139 ;  /* 0x0000008b02237220 */ /* 0x000fe40000410000 */
[----:B------:R-:W1:Y:S01]  /*94a0*/  LDSM.16.MT88.4 R136, [R203] ;  /* 0x00000000cb88783b */ /* 0x000e620000004200 */
[--C-:B------:R-:W-:Y:S01]  /*94b0*/  FFMA.FTZ R190, R9, c[0x0][0x2d0], -R4.reuse ;  /* 0x0000b40009be7a23 */ /* 0x100fe20000010804 */
[----:B------:R-:W-:Y:S01]  /*94c0*/  MUFU.EX2 R199, R174 ;  /* 0x000000ae00c77308 */ /* 0x000fe20000000800 */
[--C-:B------:R-:W-:Y:S02]  /*94d0*/  FFMA.FTZ R191, R8, c[0x0][0x2d0], -R4.reuse ;  /* 0x0000b40008bf7a23 */ /* 0x100fe40000010804 */
[--C-:B------:R-:W-:Y:S02]  /*94e0*/  FFMA.FTZ R6, R169, c[0x0][0x2d0], -R4.reuse ;  /* 0x0000b400a9067a23 */ /* 0x100fe40000010804 */
[----:B------:R-:W-:Y:S02]  /*94f0*/  FFMA.FTZ R195, R7, c[0x0][0x2d0], -R4 ;  /* 0x0000b40007c37a23 */ /* 0x000fe40000010804 */
[----:B------:R-:W-:Y:S02]  /*9500*/  FADD.FTZ R4, R13, R11 ;  /* 0x0000000b0d047221 */ /* 0x000fe40000010000 */
[----:B------:R-:W-:Y:S01]  /*9510*/  FMUL.FTZ R8, R0, R160 ;  /* 0x000000a000087220 */ /* 0x000fe20000410000 */
[----:B------:R-:W2:Y:S01]  /*9520*/  MUFU.EX2 R7, R5 ;  /* 0x0000000500077308 */ /* 0x000ea20000000800 */
[----:B------:R-:W-:Y:S02]  /*9530*/  FADD.FTZ R172, R12, R4 ;  /* 0x000000040cac7221 */ /* 0x000fe40000010000 */
[C---:B------:R-:W-:Y:S02]  /*9540*/  FMUL.FTZ R12, R0.reuse, R156 ;  /* 0x0000009c000c7220 */ /* 0x040fe40000410000 */
[C---:B------:R-:W-:Y:S02]  /*9550*/  FMUL.FTZ R4, R0.reuse, R164 ;  /* 0x000000a400047220 */ /* 0x040fe40000410000 */
[----:B------:R-:W-:Y:S02]  /*9560*/  FMUL.FTZ R9, R0, R161 ;  /* 0x000000a100097220 */ /* 0x000fe40000410000 */
[C---:B------:R-:W-:Y:S01]  /*9570*/  FMUL.FTZ R10, R2.reuse, R162 ;  /* 0x000000a2020a7220 */ /* 0x040fe20000410000 */
[----:B------:R-:W3:Y:S01]  /*9580*/  MUFU.EX2 R156, R134 ;  /* 0x00000086009c7308 */ /* 0x000ee20000000800 */
[----:B------:R-:W-:Y:S02]  /*9590*/  FMUL.FTZ R11, R2, R163 ;  /* 0x000000a3020b7220 */ /* 0x000fe40000410000 */
[----:B------:R-:W-:Y:S01]  /*95a0*/  FMUL.FTZ R13, R0, R157 ;  /* 0x0000009d000d7220 */ /* 0x000fe20000410000 */
[----:B------:R-:W-:Y:S01]  /*95b0*/  LDSM.16.MT88.4 R160, [R203+0x1800] ;  /* 0x00180000cba0783b */ /* 0x000fe20000004200 */
[C---:B------:R-:W-:Y:S02]  /*95c0*/  FMUL.FTZ R14, R2.reuse, R158 ;  /* 0x0000009e020e7220 */ /* 0x040fe40000410000 */
[C---:B------:R-:W-:Y:S02]  /*95d0*/  FMUL.FTZ R15, R2.reuse, R159 ;  /* 0x0000009f020f7220 */ /* 0x040fe40000410000 */
[C---:B------:R-:W-:Y:S01]  /*95e0*/  FMUL.FTZ R18, R2.reuse, R154 ;  /* 0x0000009a02127220 */ /* 0x040fe20000410000 */
[----:B------:R-:W4:Y:S01]  /*95f0*/  MUFU.EX2 R6, R6 ;  /* 0x0000000600067308 */ /* 0x000f220000000800 */
[C---:B------:R-:W-:Y:S02]  /*9600*/  FMUL.FTZ R19, R2.reuse, R155 ;  /* 0x0000009b02137220 */ /* 0x040fe40000410000 */
[C---:B------:R-:W-:Y:S02]  /*9610*/  FMUL.FTZ R22, R2.reuse, R150 ;  /* 0x0000009602167220 */ /* 0x040fe40000410000 */
[C---:B--2---:R-:W-:Y:S02]  /*9620*/  FFMA.FTZ R5, R2.reuse, R221, R7 ;  /* 0x000000dd02057223 */ /* 0x044fe40000010007 */
[----:B------:R-:W-:Y:S02]  /*9630*/  FMUL.FTZ R23, R2, R151 ;  /* 0x0000009702177220 */ /* 0x000fe40000410000 */
[C---:B------:R-:W-:Y:S01]  /*9640*/  FMUL.FTZ R20, R0.reuse, R148 ;  /* 0x0000009400147220 */ /* 0x040fe20000410000 */
[----:B------:R-:W-:Y:S01]  /*9650*/  MUFU.EX2 R134, R177 ;  /* 0x000000b100867308 */ /* 0x000fe20000000800 */
[----:B------:R-:W-:Y:S02]  /*9660*/  FMUL.FTZ R25, R0, R145 ;  /* 0x0000009100197220 */ /* 0x000fe40000410000 */
[----:B------:R-:W-:Y:S01]  /*9670*/  FMUL.FTZ R26, R2, R146 ;  /* 0x00000092021a7220 */ /* 0x000fe20000410000 */
[----:B---3--:R-:W-:Y:S01]  /*9680*/  F2FP.BF16.PACK_AB R171, R156, R152 ;  /* 0x000000989cab723e */ /* 0x008fe200000010ff */
[----:B------:R-:W-:Y:S02]  /*9690*/  FMUL.FTZ R27, R2, R147 ;  /* 0x00000093021b7220 */ /* 0x000fe40000410000 */
[C---:B------:R-:W-:Y:S02]  /*96a0*/  FMUL.FTZ R24, R0.reuse, R144 ;  /* 0x0000009000187220 */ /* 0x040fe40000410000 */
[C---:B------:R-:W-:Y:S01]  /*96b0*/  FMUL.FTZ R28, R0.reuse, R140 ;  /* 0x0000008c001c7220 */ /* 0x040fe20000410000 */
[----:B------:R-:W-:Y:S01]  /*96c0*/  MUFU.EX2 R144, R178 ;  /* 0x000000b200907308 */ /* 0x000fe20000000800 */
[----:B------:R-:W-:Y:S02]  /*96d0*/  FMUL.FTZ R29, R0, R141 ;  /* 0x0000008d001d7220 */ /* 0x000fe40000410000 */
[----:B------:R-:W-:Y:S01]  /*96e0*/  FMUL.FTZ R30, R2, R142 ;  /* 0x0000008e021e7220 */ /* 0x000fe20000410000 */
[C---:B----4-:R-:W-:Y:S01]  /*96f0*/  F2FP.BF16.PACK_AB R169, R6.reuse, R7 ;  /* 0x0000000706a9723e */ /* 0x050fe200000010ff */
[----:B------:R-:W-:Y:S02]  /*9700*/  FADD.FTZ R197, R6, R5 ;  /* 0x0000000506c57221 */ /* 0x000fe40000010000 */
[----:B------:R-:W-:Y:S02]  /*9710*/  FMUL.FTZ R5, R0, R165 ;  /* 0x000000a500057220 */ /* 0x000fe40000410000 */
[C---:B------:R-:W-:Y:S01]  /*9720*/  FMUL.FTZ R6, R2.reuse, R166 ;  /* 0x000000a602067220 */ /* 0x040fe20000410000 */
[----:B------:R-:W-:Y:S01]  /*9730*/  MUFU.EX2 R148, R186 ;  /* 0x000000ba00947308 */ /* 0x000fe20000000800 */
[C---:B------:R-:W-:Y:S02]  /*9740*/  FMUL.FTZ R7, R2.reuse, R167 ;  /* 0x000000a702077220 */ /* 0x040fe40000410000 */
[----:B------:R-:W-:Y:S02]  /*9750*/  FMUL.FTZ R31, R2, R143 ;  /* 0x0000008f021f7220 */ /* 0x000fe40000410000 */
[----:B------:R-:W-:Y:S01]  /*9760*/  LDSM.16.MT88.4 R140, [R203+0x800] ;  /* 0x00080000cb8c783b */ /* 0x000fe20000004200 */
[C---:B------:R-:W-:Y:S02]  /*9770*/  FMUL.FTZ R36, R0.reuse, R36 ;  /* 0x0000002400247220 */ /* 0x040fe40000410000 */
[C---:B-1----:R-:W-:Y:S02]  /*9780*/  HMMA.16816.F32.BF16 R4, R168.reuse, R136, R4 ;  /* 0x00000088a804723c */ /* 0x042fe40000041804 */
[----:B------:R-:W-:Y:S03]  /*9790*/  MUFU.EX2 R178, R182 ;  /* 0x000000b600b27308 */ /* 0x000fe60000000800 */
        /* <DEDUP_REMOVED lines=25> */
[C---:B------:R-:W-:Y:S01]  /*9930*/  FMUL.FTZ R56, R0.reuse, R56 ;  /* 0x0000003800387220 */ /* 0x040fe20000410000 */
[C---:B-1----:R-:W-:Y:S03]  /*9940*/  HMMA.16816.F32.BF16 R12, R168.reuse, R136, R12 ;  /* 0x00000088a80c723c */ /* 0x042fe6000004180c */
[----:B------:R-:W-:Y:S01]  /*9950*/  FMUL.FTZ R57, R0, R57 ;  /* 0x0000003900397220 */ /* 0x000fe20000410000 */
[----:B------:R-:W-:Y:S01]  /*9960*/  MUFU.EX2 R174, R189 ;  /* 0x000000bd00ae7308 */ /* 0x000fe20000000800 */
[C---:B------:R-:W-:Y:S02]  /*9970*/  FMUL.FTZ R58, R2.reuse, R58 ;  /* 0x0000003a023a7220 */ /* 0x040fe40000410000 */
[----:B------:R-:W-:Y:S01]  /*9980*/  FMUL.FTZ R59, R2, R59 ;  /* 0x0000003b023b7220 */ /* 0x000fe20000410000 */
[C---:B------:R-:W-:Y:S01]  /*9990*/  HMMA.16816.F32.BF16 R16, R168.reuse, R138, R16 ;  /* 0x0000008aa810723c */ /* 0x040fe20000041810 */
[----:B------:R-:W1:Y:S03]  /*99a0*/  LDSM.16.MT88.4 R136, [R206] ;  /* 0x00000000ce88783b */ /* 0x000e660000004200 */
[C---:B------:R-:W-:Y:S02]  /*99b0*/  FMUL.FTZ R60, R0.reuse, R60 ;  /* 0x0000003c003c7220 */ /* 0x040fe40000410000 */
[----:B------:R-:W-:Y:S01]  /*99c0*/  FMUL.FTZ R61, R0, R61 ;  /* 0x0000003d003d7220 */ /* 0x000fe20000410000 */
[----:B------:R-:W-:Y:S01]  /*99d0*/  MUFU.EX2 R173, R190 ;  /* 0x000000be00ad7308 */ /* 0x000fe20000000800 */
        /* <DEDUP_REMOVED lines=70> */
[C---:B------:R-:W-:Y:S02]  /*9e40*/  FMUL.FTZ R123, R2.reuse, R123 ;  /* 0x0000007b027b7220 */ /* 0x040fe40000410000 */
[C---:B------:R-:W-:Y:S02]  /*9e50*/  FMUL.FTZ R126, R2.reuse, R126 ;  /* 0x0000007e027e7220 */ /* 0x040fe40000410000 */
[C---:B------:R-:W-:Y:S04]  /*9e60*/  FMUL.FTZ R127, R2.reuse, R127 ;  /* 0x0000007f027f7220 */ /* 0x040fe80000410000 */
[C---:B------:R-:W-:Y:S02]  /*9e70*/  FMUL.FTZ R130, R2.reuse, R130 ;  /* 0x0000008202827220 */ /* 0x040fe40000410000 */
[----:B------:R-:W-:Y:S02]  /*9e80*/  FMUL.FTZ R131, R2, R131 ;  /* 0x0000008302837220 */ /* 0x000fe40000410000 */
[----:B------:R-:W2:Y:S01]  /*9e90*/  MUFU.EX2 R2, R179 ;  /* 0x000000b300027308 */ /* 0x000ea20000000800 */
[C---:B------:R-:W-:Y:S02]  /*9ea0*/  FMUL.FTZ R124, R0.reuse, R124 ;  /* 0x0000007c007c7220 */ /* 0x040fe40000410000 */
[C---:B------:R-:W-:Y:S02]  /*9eb0*/  FMUL.FTZ R125, R0.reuse, R125 ;  /* 0x0000007d007d7220 */ /* 0x040fe40000410000 */
[C---:B------:R-:W-:Y:S02]  /*9ec0*/  FMUL.FTZ R128, R0.reuse, R128 ;  /* 0x0000008000807220 */ /* 0x040fe40000410000 */
[----:B------:R-:W-:Y:S02]  /*9ed0*/  FMUL.FTZ R129, R0, R129 ;  /* 0x0000008100817220 */ /* 0x000fe40000410000 */
[----:B------:R-:W-:Y:S01]  /*9ee0*/  FADD.FTZ R0, R133, R172 ;  /* 0x000000ac85007221 */ /* 0x000fe20000010000 */
[----:B------:R-:W3:Y:S10]  /*9ef0*/  MUFU.EX2 R179, R176 ;  /* 0x000000b000b37308 */ /* 0x000ef40000000800 */
[----:B------:R-:W-:Y:S01]  /*9f00*/  MUFU.EX2 R176, R183 ;  /* 0x000000b700b07308 */ /* 0x000fe20000000800 */
[----:B--2---:R-:W-:Y:S01]  /*9f10*/  FADD.FTZ R0, R2, R0 ;  /* 0x0000000002007221 */ /* 0x004fe20000010000 */
[C---:B-1----:R-:W-:Y:S03]  /*9f20*/  HMMA.16816.F32.BF16 R44, R168.reuse, R136, R44 ;  /* 0x00000088a82c723c */ /* 0x042fe6000004182c */
[----:B------:R-:W-:Y:S05]  /*9f30*/  FADD.FTZ R0, R144, R0 ;  /* 0x0000000090007221 */ /* 0x000fea0000010000 */
[----:B------:R-:W-:Y:S01]  /*9f40*/  MUFU.EX2 R172, R191 ;  /* 0x000000bf00ac7308 */ /* 0x000fe20000000800 */
[----:B------:R-:W-:Y:S01]  /*9f50*/  FADD.FTZ R0, R134, R0 ;  /* 0x0000000086007221 */ /* 0x000fe20000010000 */
        /* <DEDUP_REMOVED lines=37> */
[----:B---3--:R-:W-:Y:S02]  /*a1b0*/  F2FP.BF16.PACK_AB R139, R179, R180 ;  /* 0x000000b4b38b723e */ /* 0x008fe400000010ff */
[----:B------:R-:W-:Y:S05]  /*a1c0*/  F2FP.BF16.PACK_AB R169, R173, R174 ;  /* 0x000000aeada9723e */ /* 0x000fea00000010ff */
[C---:B------:R-:W-:Y:S02]  /*a1d0*/  HMMA.16816.F32.BF16 R4, R136.reuse, R140, R4 ;  /* 0x0000008c8804723c */ /* 0x040fe40000041804 */
[----:B------:R-:W3:Y:S03]  /*a1e0*/  MUFU.EX2 R134, R185 ;  /* 0x000000b900867308 */ /* 0x000ee60000000800 */
[----:B-1----:R-:W-:Y:S03]  /*a1f0*/  FADD.FTZ R0, R133, R0 ;  /* 0x0000000085007221 */ /* 0x002fe60000010000 */
[C---:B------:R-:W-:Y:S01]  /*a200*/  HMMA.16816.F32.BF16 R8, R136.reuse, R142, R8 ;  /* 0x0000008e8808723c */ /* 0x040fe20000041808 */
[----:B------:R-:W1:Y:S03]  /*a210*/  LDSM.16.MT88.4 R140, [R206+0x800] ;  /* 0x00080000ce8c783b */ /* 0x000e660000004200 */
[----:B----4-:R-:W-:Y:S04]  /*a220*/  FADD.FTZ R0, R2, R0 ;  /* 0x0000000002007221 */ /* 0x010fe80000010000 */
[----:B------:R-:W-:Y:S04]  /*a230*/  FADD.FTZ R0, R148, R0 ;  /* 0x0000000094007221 */ /* 0x000fe80000010000 */
[C---:B---3--:R-:W-:Y:S01]  /*a240*/  FADD.FTZ R0, R134.reuse, R0 ;  /* 0x0000000086007221 */ /* 0x048fe20000010000 */
        /* <DEDUP_REMOVED lines=172> */
.L_x_2795:
[----:B------:R-:W-:-:S13]  /*ad10*/  ISETP.GE.AND P0, PT, R216, R226, PT ;  /* 0x000000e2d800720c */ /* 0x000fda0003f06270 */
[----:B------:R-:W-:Y:S05]  /*ad20*/  @!P0 BRA `(.L_x_2807) ;  /* 0x00003b0000008947 */ /* 0x000fea0003800000 */
[----:B------:R-:W-:Y:S02]  /*ad30*/  MOV R134, R16 ;  /* 0x0000001000867202 */ /* 0x000fe40000000f00 */
[----:B------:R-:W-:Y:S02]  /*ad40*/  MOV R133, R132 ;  /* 0x0000008400857202 */ /* 0x000fe40000000f00 */
.L_x_2814:
        /* <DEDUP_REMOVED lines=22> */
[----:B------:R-:W-:Y:S01]  /*aeb0*/  IADD3 R197, R135, 0x5800, RZ ;  /* 0x0000580087c57810 */ /* 0x000fe20007ffe0ff */
        /* <DEDUP_REMOVED lines=29> */
.L_x_2898:
[----:B------:R-:W5:Y:S01]  /*b090*/  SHFL.IDX PT, R5, R14, RZ, 0x181f ;  /* 0x00181fff0e057589 */ /* 0x000f6200000e0000 */
[----:B------:R-:W-:Y:S01]  /*b0a0*/  ISETP.GE.AND P0, PT, R217, c[0x0][0x1d4], PT ;  /* 0x00007500d9007a0c */ /* 0x000fe20003f06270 */
[----:B------:R-:W-:Y:S01]  /*b0b0*/  BSSY B0, `(.L_x_2809) ;  /* 0x000018c000007945 */ /* 0x000fe20003800000 */
[----:B------:R-:W-:Y:S02]  /*b0c0*/  ISETP.GE.AND P5, PT, R223, c[0x0][0x1d4], PT ;  /* 0x00007500df007a0c */ /* 0x000fe40003fa6270 */
[----:B------:R-:W-:Y:S02]  /*b0d0*/  ISETP.GE.AND P4, PT, R224, c[0x0][0x1d4], PT ;  /* 0x00007500e0007a0c */ /* 0x000fe40003f86270 */
[----:B------:R-:W4:Y:S01]  /*b0e0*/  SHFL.IDX PT, R3, R14, 0x1, 0x181f ;  /* 0x00381f000e037f89 */ /* 0x000f2200000e0000 */
[----:B------:R-:W-:Y:S06]  /*b0f0*/  SEL R213, RZ, 0x10, P0 ;  /* 0x00000010ffd57807 */ /* 0x000fec0000000000 */
[----:B----4-:R-:W4:Y:S01]  /*b100*/  SHFL.IDX PT, R4, R4, 0x1, 0x181f ;  /* 0x00381f0004047f89 */ /* 0x010f2200000e0000 */
[C---:B-----5:R-:W-:Y:S05]  /*b110*/  IADD3 R6, P2, R5.reuse, R23, RZ ;  /* 0x0000001705067210 */ /* 0x060fea0007f5e0ff */
[C---:B---3--:R-:W-:Y:S05]  /*b120*/  IMAD.X R7, R2.reuse, 0x1, R15, P2 ;  /* 0x0000000102077824 */ /* 0x048fea00010e060f */
[----:B------:R3:W-:Y:S02]  /*b130*/  LDGSTS.E.BYPASS.LTC128B.128 [R215+0x100], [R6.64], !P0 ;  /* 0x0010000006d77fae */ /* 0x0007e4000c101d46 */
[C---:B---3--:R-:W-:Y:S05]  /*b140*/  IADD3 R6, P2, R5.reuse, R28, RZ ;  /* 0x0000001c05067210 */ /* 0x048fea0007f5e0ff */
[C---:B------:R-:W-:Y:S01]  /*b150*/  IMAD.X R7, R2.reuse, 0x1, R20, P2 ;  /* 0x0000000102077824 */ /* 0x040fe200010e0614 */
[----:B------:R-:W-:Y:S04]  /*b160*/  IADD3 R12, P2, R5, R29, RZ ;  /* 0x0000001d050c7210 */ /* 0x000fe80007f5e0ff */
[----:B------:R3:W-:Y:S01]  /*b170*/  LDGSTS.E.BYPASS.LTC128B.128 [R215+0x2100], [R6.64], !P5 ;  /* 0x0210000006d77fae */ /* 0x0007e2000e901d46 */
[C---:B------:R-:W-:Y:S02]  /*b180*/  IADD3.X R13, R2.reuse, R21, RZ, P2, !PT ;  /* 0x00000015020d7210 */ /* 0x040fe400017fe4ff */
[----:B------:R-:W-:Y:S04]  /*b190*/  ISETP.GE.AND P2, PT, R225, c[0x0][0x1d4], PT ;  /* 0x00007500e1007a0c */ /* 0x000fe80003f46270 */
[----:B------:R5:W-:Y:S01]  /*b1a0*/  LDGSTS.E.BYPASS.LTC128B.128 [R215+0x4100], [R12.64], !P4 ;  /* 0x041000000cd77fae */ /* 0x000be2000e101d46 */
[----:B---3--:R-:W-:Y:S04]  /*b1b0*/  IADD3 R6, P6, R5, R30, RZ ;  /* 0x0000001e05067210 */ /* 0x008fe80007fde0ff */
[----:B------:R-:W-:Y:S02]  /*b1c0*/  IADD3.X R7, R2, R22, RZ, P6, !PT ;  /* 0x0000001602077210 */ /* 0x000fe400037fe4ff */
[C---:B------:R-:W-:Y:S02]  /*b1d0*/  IADD3 R2, -R213.reuse, 0x10, RZ ;  /* 0x00000010d5027810 */ /* 0x040fe40007ffe1ff */
[----:B-----5:R-:W-:Y:S01]  /*b1e0*/  SEL R12, RZ, 0x10, P4 ;  /* 0x00000010ff0c7807 */ /* 0x020fe20002000000 */
[----:B------:R3:W-:Y:S01]  /*b1f0*/  LDGSTS.E.BYPASS.LTC128B.128 [R215+0x6100], [R6.64], !P2 ;  /* 0x0610000006d77fae */ /* 0x0007e2000d101d46 */
[----:B------:R-:W-:Y:S02]  /*b200*/  LOP3.LUT R2, R2, 0xf, RZ, 0xc0, !PT ;  /* 0x0000000f02027812 */ /* 0x000fe400078ec0ff */
[----:B------:R-:W-:Y:S02]  /*b210*/  SEL R13, RZ, 0x10, P2 ;  /* 0x00000010ff0d7807 */ /* 0x000fe40001000000 */
[-C--:B---3--:R-:W-:Y:S02]  /*b220*/  IADD3 R6, P6, P0, R2, R3.reuse, R23 ;  /* 0x0000000302067210 */ /* 0x088fe400078de017 */
[----:B------:R-:W-:Y:S02]  /*b230*/  SEL R2, RZ, 0x10, P5 ;  /* 0x00000010ff027807 */ /* 0x000fe40002800000 */
[-C--:B----4-:R-:W-:Y:S02]  /*b240*/  IADD3.X R7, RZ, R4.reuse, R15, P6, P0 ;  /* 0x00000004ff077210 */ /* 0x090fe400037e040f */
[----:B------:R-:W-:Y:S02]  /*b250*/  ISETP.NE.U32.AND P0, PT, R213, RZ, PT ;  /* 0x000000ffd500720c */ /* 0x000fe40003f05070 */
[----:B------:R-:W-:Y:S04]  /*b260*/  IADD3 R5, -R2, 0x10, RZ ;  /* 0x0000001002057810 */ /* 0x000fe80007ffe1ff */
[----:B------:R-:W-:Y:S07]  /*b270*/  LOP3.LUT R5, R5, 0xf, RZ, 0xc0, !PT ;  /* 0x0000000f05057812 */ /* 0x000fee00078ec0ff */
[----:B------:R3:W-:Y:S01]  /*b280*/  LDGSTS.E.BYPASS.LTC128B.128.ZFILL [R215+0x1100], [R6.64], P0 ;  /* 0x0110000006d77fae */ /* 0x0007e20008141d46 */
[-C--:B------:R-:W-:Y:S04]  /*b290*/  IADD3 R14, P6, P0, R5, R3.reuse, R28 ;  /* 0x00000003050e7210 */ /* 0x080fe800078de01c */
[-C--:B------:R-:W-:Y:S02]  /*b2a0*/  IADD3.X R15, RZ, R4.reuse, R20, P6, P0 ;  /* 0x00000004ff0f7210 */ /* 0x080fe400037e0414 */
[----:B---3--:R-:W-:Y:S04]  /*b2b0*/  IADD3 R6, -R12, 0x10, RZ ;  /* 0x000000100c067810 */ /* 0x008fe80007ffe1ff */
[----:B------:R-:W-:Y:S04]  /*b2c0*/  LOP3.LUT R5, R6, 0xf, RZ, 0xc0, !PT ;  /* 0x0000000f06057812 */ /* 0x000fe800078ec0ff */
[-C--:B------:R-:W-:Y:S02]  /*b2d0*/  IADD3 R20, P6, P0, R5, R3.reuse, R29 ;  /* 0x0000000305147210 */ /* 0x080fe400078de01d */
[----:B------:R-:W-:Y:S02]  /*b2e0*/  IADD3 R5, -R13, 0x10, RZ ;  /* 0x000000100d057810 */ /* 0x000fe40007ffe1ff */
[-C--:B------:R-:W-:Y:S02]  /*b2f0*/  IADD3.X R21, RZ, R4.reuse, R21, P6, P0 ;  /* 0x00000004ff157210 */ /* 0x080fe400037e0415 */
[----:B------:R-:W-:Y:S04]  /*b300*/  LOP3.LUT R5, R5, 0xf, RZ, 0xc0, !PT ;  /* 0x0000000f05057812 */ /* 0x000fe800078ec0ff */
[----:B------:R-:W-:Y:S04]  /*b310*/  IADD3 R28, P6, P0, R5, R3, R30 ;  /* 0x00000003051c7210 */ /* 0x000fe800078de01e */
[----:B------:R-:W-:Y:S02]  /*b320*/  IADD3.X R29, RZ, R4, R22, P6, P0 ;  /* 0x00000004ff1d7210 */ /* 0x000fe400037e0416 */
[C---:B--2---:R-:W-:Y:S03]  /*b330*/  HMMA.16816.F32.BF16 R4, R32.reuse, R8, RZ ;  /* 0x000000082004723c */ /* 0x044fe600000418ff */
[----:B------:R-:W-:Y:S02]  /*b340*/  ISETP.NE.U32.AND P0, PT, R2, RZ, PT ;  /* 0x000000ff0200720c */ /* 0x000fe40003f05070 */
[----:B------:R-:W-:Y:S03]  /*b350*/  ISETP.NE.U32.AND P6, PT, R12, RZ, PT ;  /* 0x000000ff0c00720c */ /* 0x000fe60003fc5070 */
[C---:B------:R-:W-:Y:S08]  /*b360*/  HMMA.16816.F32.BF16 R8, R32.reuse, R10, RZ ;  /* 0x0000000a2008723c */ /* 0x040ff000000418ff */
[----:B------:R2:W-:Y:S01]  /*b370*/  LDGSTS.E.BYPASS.LTC128B.128.ZFILL [R215+0x3100], [R14.64], P0 ;  /* 0x031000000ed77fae */ /* 0x0005e20008141d46 */
[----:B------:R-:W-:Y:S06]  /*b380*/  ISETP.NE.U32.AND P0, PT, R13, RZ, PT ;  /* 0x000000ff0d00720c */ /* 0x000fec0003f05070 */
[----:B------:R3:W-:Y:S07]  /*b390*/  LDGSTS.E.BYPASS.LTC128B.128.ZFILL [R215+0x5100], [R20.64], P6 ;  /* 0x0510000014d77fae */ /* 0x0007ee000b141d46 */
[----:B------:R4:W-:Y:S01]  /*b3a0*/  LDGSTS.E.BYPASS.LTC128B.128.ZFILL [R215+0x7100], [R28.64], P0 ;  /* 0x071000001cd77fae */ /* 0x0009e20008141d46 */
[----:B------:R-:W-:Y:S06]  /*b3b0*/  ISETP.GT.AND P0, PT, R216, R226, PT ;  /* 0x000000e2d800720c */ /* 0x000fec0003f04270 */
[----:B------:R-:W0:Y:S01]  /*b3c0*/  LDGDEPBAR ;  /* 0x00000000000079af */ /* 0x000e220000000000 */
[C---:B--2---:R-:W-:Y:S08]  /*b3d0*/  HMMA.16816.F32.BF16 R12, R32.reuse, R16, RZ ;  /* 0x00000010200c723c */ /* 0x044ff000000418ff */
[C---:B------:R-:W-:Y:S08]  /*b3e0*/  HMMA.16816.F32.BF16 R16, R32.reuse, R18, RZ ;  /* 0x000000122010723c */ /* 0x040ff000000418ff */
[C---:B-1-3--:R-:W-:Y:S08]  /*b3f0*/  HMMA.16816.F32.BF16 R20, R32.reuse, R24, RZ ;  /* 0x000000182014723c */ /* 0x04aff000000418ff */
[C---:B------:R-:W-:Y:S08]  /*b400*/  HMMA.16816.F32.BF16 R24, R32.reuse, R26, RZ ;  /* 0x0000001a2018723c */ /* 0x040ff000000418ff */
[C---:B----4-:R-:W-:Y:S08]  /*b410*/  HMMA.16816.F32.BF16 R28, R32.reuse, R168, RZ ;  /* 0x000000a8201c723c */ /* 0x050ff000000418ff */
        /* <DEDUP_REMOVED lines=187> */
[C---:B-1----:R-:W-:Y:S03]  /*bfd0*/  HMMA.16816.F32.BF16 R12, R188.reuse, R168, R12 ;  /* 0x000000a8bc0c723c */ /* 0x042fe6000004180c */
[----:B------:R-:W-:Y:S02]  /*bfe0*/  FMUL.FTZ R3, R11, c[0x0][0x320] ;  /* 0x0000c8000b037a20 */ /* 0x000fe40000410000 */
[----:B------:R-:W1:Y:S03]  /*bff0*/  MUFU.TANH R185, R10 ;  /* 0x0000000a00b97308 */ /* 0x000e660000002400 */
[C---:B------:R-:W-:Y:S07]  /*c000*/  HMMA.16816.F32.BF16 R16, R188.reuse, R170, R16 ;  /* 0x000000aabc10723c */ /* 0x040fee0000041810 */
[----:B------:R4:W1:Y:S01]  /*c010*/  MUFU.TANH R183, R3 ;  /* 0x0000000300b77308 */ /* 0x0008620000002400 */
[----:B--2---:R-:W-:Y:S08]  /*c020*/  FMUL.FTZ R0, R5, c[0x0][0x320] ;  /* 0x0000c80005007a20 */ /* 0x004ff00000410000 */
[----:B------:R-:W-:Y:S01]  /*c030*/  FMUL.FTZ R2, R12, c[0x0][0x320] ;  /* 0x0000c8000c027a20 */ /* 0x000fe20000410000 */
[----:B------:R2:W1:Y:S10]  /*c040*/  MUFU.TANH R184, R0 ;  /* 0x0000000000b87308 */ /* 0x0004740000002400 */
[----:B------:R-:W1:Y:S01]  /*c050*/  MUFU.TANH R177, R2 ;  /* 0x0000000200b17308 */ /* 0x000e620000002400 */
[----:B----4-:R-:W-:Y:S09]  /*c060*/  FMUL.FTZ R3, R19, c[0x0][0x320] ;  /* 0x0000c80013037a20 */ /* 0x010ff20000410000 */
[----:B------:R-:W4:Y:S01]  /*c070*/  MUFU.TANH R173, R3 ;  /* 0x0000000300ad7308 */ /* 0x000f220000002400 */
[----:B--2---:R-:W-:Y:S09]  /*c080*/  FMUL.FTZ R0, R6, c[0x0][0x320] ;  /* 0x0000c80006007a20 */ /* 0x004ff20000410000 */
[----:B------:R2:W1:Y:S02]  /*c090*/  MUFU.TANH R186, R0 ;  /* 0x0000000000ba7308 */ /* 0x0004640000002400 */
[----:B--2---:R-:W-:Y:S02]  /*c0a0*/  FMUL.FTZ R0, R7, c[0x0][0x320] ;  /* 0x0000c80007007a20 */ /* 0x004fe40000410000 */
[----:B------:R-:W2:Y:S06]  /*c0b0*/  LDSM.16.M88.4 R4, [R201+0x1000] ;  /* 0x00100000c904783b */ /* 0x000eac0000000200 */
[----:B------:R5:W1:Y:S02]  /*c0c0*/  MUFU.TANH R187, R0 ;  /* 0x0000000000bb7308 */ /* 0x000a640000002400 */
[----:B-----5:R-:W-:Y:S08]  /*c0d0*/  FMUL.FTZ R0, R8, c[0x0][0x320] ;  /* 0x0000c80008007a20 */ /* 0x020ff00000410000 */
[----:B------:R5:W1:Y:S01]  /*c0e0*/  MUFU.TANH R182, R0 ;  /* 0x0000000000b67308 */ /* 0x000a620000002400 */
[C---:B--2---:R-:W-:Y:S07]  /*c0f0*/  HMMA.16816.F32.BF16 R20, R188.reuse, R4, R20 ;  /* 0x00000004bc14723c */ /* 0x044fee0000041814 */
[----:B------:R-:W-:Y:S01]  /*c100*/  FMUL.FTZ R4, R18, c[0x0][0x320] ;  /* 0x0000c80012047a20 */ /* 0x000fe20000410000 */
[C---:B------:R-:W-:Y:S03]  /*c110*/  HMMA.16816.F32.BF16 R24, R188.reuse, R6, R24 ;  /* 0x00000006bc18723c */ /* 0x040fe60000041818 */
[----:B------:R-:W2:Y:S01]  /*c120*/  MUFU.TANH R174, R4 ;  /* 0x0000000400ae7308 */ /* 0x000ea20000002400 */
        /* <DEDUP_REMOVED lines=64> */
[----:B-1----:R-:W-:Y:S01]  /*c530*/  IMAD.MOV.U32 R0, RZ, RZ, R2 ;  /* 0x000000ffff007224 */ /* 0x002fe200078e0002 */
        /* <DEDUP_REMOVED lines=25> */
.L_x_2899:
        /* <DEDUP_REMOVED lines=22> */
.L_x_2900:
[C---:B---3--:R-:W-:Y:S02]  /*c830*/  IADD3 R2, -R213.reuse, 0x10, RZ ;  /* 0x00000010d5027810 */ /* 0x048fe40007ffe1ff */
[----:B------:R-:W-:Y:S02]  /*c840*/  ISETP.NE.U32.AND P0, PT, R213, RZ, PT ;  /* 0x000000ffd500720c */ /* 0x000fe40003f05070 */
[----:B------:R-:W-:Y:S02]  /*c850*/  LOP3.LUT R2, R2, 0xf, RZ, 0xc0, !PT ;  /* 0x0000000f02027812 */ /* 0x000fe400078ec0ff */
[----:B-1----:R-:W-:Y:S02]  /*c860*/  P2R R5, PR, RZ, 0x2 ;  /* 0x00000002ff057803 */ /* 0x002fe40000000000 */
[----:B--2---:R-:W-:Y:S04]  /*c870*/  IADD3 R2, P1, P6, R2, R0, R25 ;  /* 0x0000000002027210 */ /* 0x004fe80007e3e019 */
[----:B----4-:R-:W-:Y:S02]  /*c880*/  IADD3.X R3, RZ, R4, R9, P1, P6 ;  /* 0x00000004ff037210 */ /* 0x010fe40000fec409 */
[C---:B------:R-:W-:Y:S02]  /*c890*/  IADD3 R6, P6, R0.reuse, R27, RZ ;  /* 0x0000001b00067210 */ /* 0x040fe40007fde0ff */
[----:B------:R-:W-:Y:S01]  /*c8a0*/  ISETP.NE.AND P1, PT, R5, RZ, PT ;  /* 0x000000ff0500720c */ /* 0x000fe20003f25270 */
        /* <DEDUP_REMOVED lines=9> */
[----:B-1----:R-:W-:Y:S05]  /*c940*/  IADD3 R2, P0, R0, R28, RZ ;  /* 0x0000001c00027210 */ /* 0x002fea0007f1e0ff */
[----:B------:R-:W-:Y:S05]  /*c950*/  IMAD.X R3, R4, 0x1, R12, P0 ;  /* 0x0000000104037824 */ /* 0x000fea00000e060c */
[----:B------:R2:W-:Y:S03]  /*c960*/  LDGSTS.E.BYPASS.LTC128B.128 [R215+0xf100], [R2.64], !P2 ;  /* 0x0f10000002d77fae */ /* 0x0005e6000d101d46 */
.L_x_2810:
[----:B--234-:R-:W-:Y:S05]  /*c970*/  BSYNC B0 ;  /* 0x0000000000007941 */ /* 0x01cfea0003800000 */
.L_x_2809:
        /* <DEDUP_REMOVED lines=41> */
.L_x_2901:
        /* <DEDUP_REMOVED lines=450> */
.L_x_2807:
[----:B------:R-:W-:Y:S05]  /*e830*/  BRA.DIV ~URZ, `(.L_x_2815) ;  /* 0x000080727f007947 */ /* 0x000fea000b800000 */
[----:B------:R1:W2:Y:S02]  /*e840*/  SHFL.BFLY PT, R0, R222, 0x2, 0x1f ;  /* 0x0c401f00de007f89 */ /* 0x0002a400000e0000 */
.L_x_2902:
[----:B--2---:R-:W-:Y:S01]  /*e850*/  FADD.FTZ R5, R0, R222 ;  /* 0x000000de00057221 */ /* 0x004fe20000010000 */
[----:B------:R-:W-:Y:S05]  /*e860*/  BRA.DIV ~URZ, `(.L_x_2816) ;  /* 0x000080927f007947 */ /* 0x000fea000b800000 */
[----:B------:R-:W2:Y:S02]  /*e870*/  SHFL.BFLY PT, R0, R221, 0x2, 0x1f ;  /* 0x0c401f00dd007f89 */ /* 0x000ea400000e0000 */
[----:B--2---:R-:W-:-:S02]  /*e880*/  FADD.FTZ R4, R0, R221 ;  /* 0x000000dd00047221 */ /* 0x004fc40000010000 */
[----:B------:R-:W2:Y:S04]  /*e890*/  SHFL.BFLY PT, R0, R5, 0x1, 0x1f ;  /* 0x0c201f0005007f89 */ /* 0x000ea800000e0000 */
[----:B------:R3:W4:Y:S01]  /*e8a0*/  SHFL.BFLY PT, R3, R4, 0x1, 0x1f ;  /* 0x0c201f0004037f89 */ /* 0x00072200000e0000 */
[----:B--2---:R-:W-:-:S05]  /*e8b0*/  FADD.FTZ R5, R5, R0 ;  /* 0x0000000005057221 */ /* 0x004fca0000010000 */
.L_x_2903:
        /* <DEDUP_REMOVED lines=33> */
[C---:B--2---:R-:W-:Y:S02]  /*ead0*/  FMUL.FTZ R120, R0.reuse, R154 ;  /* 0x0000009a00787220 */ /* 0x044fe40000410000 */
        /* <DEDUP_REMOVED lines=114> */
.L_x_2776:
        /* <DEDUP_REMOVED lines=8> */
[----:B-1----:R-:W-:Y:S01]  /*f280*/  IMAD.MOV.U32 R5, RZ, RZ, c[0x0][0x564] ;  /* 0x00015900ff057624 */ /* 0x002fe200078e00ff */
[----:B--2---:R-:W-:-:S06]  /*f290*/  ISETP.EQ.U32.AND P0, PT, R3, R2, PT ;  /* 0x000000020300720c */ /* 0x004fcc0003f02070 */
[----:B------:R-:W1:Y:S07]  /*f2a0*/  POPC R2, UR4 ;  /* 0x0000000400027d09 */ /* 0x000e6e0008000000 */
[----:B-1----:R1:W2:Y:S04]  /*f2b0*/  @P0 ATOMG.E.ADD.STRONG.GPU PT, R2, [R4.64], R2 ;  /* 0x00000002040209a8 */ /* 0x0022a800081ee1c6 */
[----:B-1----:R-:W1:Y:S04]  /*f2c0*/  S2R R4, SR_LTMASK ;  /* 0x0000000000047919 */ /* 0x002e680000003900 */
[----:B--2---:R1:W2:Y:S02]  /*f2d0*/  SHFL.IDX PT, R3, R2, R3, 0x1f ;  /* 0x00001f0302037589 */ /* 0x0042a400000e0000 */
[----:B-1----:R-:W-:-:S06]  /*f2e0*/  LOP3.LUT R2, R4, UR4, RZ, 0xc0, !PT ;  /* 0x0000000404027c12 */ /* 0x002fcc000f8ec0ff */
[----:B------:R-:W2:Y:S02]  /*f2f0*/  POPC R2, R2 ;  /* 0x0000000200027309 */ /* 0x000ea40000000000 */
[----:B--2---:R-:W-:-:S06]  /*f300*/  IADD3 R240, R3, c[0x0][0xc], R2 ;  /* 0x0000030003f07a10 */ /* 0x004fcc0007ffe002 */
.L_x_2818:
[----:B------:R-:W-:Y:S05]  /*f310*/  BSYNC B0 ;  /* 0x0000000000007941 */ /* 0x000fea0003800000 */
.L_x_2817:
[----:B------:R-:W-:Y:S01]  /*f320*/  PRMT R0, R0, 0x9910, RZ ;  /* 0x0000991000007816 */ /* 0x000fe200000000ff */
[----:B------:R-:W-:Y:S01]  /*f330*/  BSSY B1, `(.L_x_2819) ;  /* 0x0000452000017945 */ /* 0x000fe20003800000 */
[----:B------:R-:W-:Y:S02]  /*f340*/  IMAD.MOV.U32 R106, RZ, RZ, R240 ;  /* 0x000000ffff6a7224 */ /* 0x000fe400078e00f0 */
[----:B------:R-:W-:-:S13]  /*f350*/  ISETP.NE.AND P0, PT, R0, RZ, PT ;  /* 0x000000ff0000720c */ /* 0x000fda0003f05270 */
[----:B------:R-:W-:Y:S05]  /*f360*/  @!P0 BRA `(.L_x_2820) ;  /* 0x000036e000008947 */ /* 0x000fea0003800000 */
[----:B-1----:R-:W2:Y:S04]  /*f370*/  LDL R5, [R1+0x4] ;  /* 0x0000040001057983 */ /* 0x002ea80000100800 */
        /* <DEDUP_REMOVED lines=109> */
[----:B-1----:R-:W2:Y:S01]  /*fa50*/  LDL.LU R5, [R1] ;  /* 0x0000000001057983 */ /* 0x002ea20000300800 */
        /* <DEDUP_REMOVED lines=20> */
[----:B------:R-:W-:Y:S02]  /*fba0*/  ISETP.NE.AND.EX P2, PT, RZ, c[0x0][0x50c], PT, P2 ;  /* 0x00014300ff007a0c */ /* 0x000fe40003f45320 */
[----:B-1----:R-:W-:-:S02]  /*fbb0*/  F2FP.BF16.PACK_AB R2, R137, R136 ;  /* 0x000000888902723e */ /* 0x002fc400000010ff */
        /* <DEDUP_REMOVED lines=27> */
.L_x_2821:
[----:B-1----:R-:W2:Y:S04]  /*fd70*/  LDL.LU R2, [R1+0x2c] ;  /* 0x00002c0001027983 */ /* 0x002ea80000300800 */
[----:B------:R-:W3:Y:S01]  /*fd80*/  LDL R9, [R1+0x28] ;  /* 0x0000280001097983 */ /* 0x000ee20000100800 */
[----:B------:R-:W-:Y:S01]  /*fd90*/  IMAD.MOV.U32 R15, RZ, RZ, 0x368 ;  /* 0x00000368ff0f7424 */ /* 0x000fe200078e00ff */
[----:B------:R-:W-:-:S02]  /*fda0*/  ISETP.GT.AND P3, PT, R5, 0x1, PT ;  /* 0x000000010500780c */ /* 0x000fc40003f64270 */
[----:B------:R-:W4:Y:S01]  /*fdb0*/  LDL R110, [R1+0x34] ;  /* 0x00003400016e7983 */ /* 0x000f220000100800 */
[----:B------:R-:W-:Y:S02]  /*fdc0*/  ISETP.NE.U32.AND P0, PT, RZ, c[0x0][0x500], PT ;  /* 0x00014000ff007a0c */ /* 0x000fe40003f05070 */
[----:B------:R-:W-:Y:S02]  /*fdd0*/  SEL R15, R15, 0x328, P3 ;  /* 0x000003280f0f7807 */ /* 0x000fe40001800000 */
[----:B------:R-:W-:Y:S02]  /*fde0*/  ISETP.NE.AND.EX P0, PT, RZ, c[0x0][0x504], PT, P0 ;  /* 0x00014100ff007a0c */ /* 0x000fe40003f05300 */
[----:B------:R-:W1:Y:S01]  /*fdf0*/  LDC.64 R4, c[0x0][R15+0x170] ;  /* 0x00005c000f047b82 */ /* 0x000e620000000a00 */
[----:B------:R-:W-:Y:S02]  /*fe00*/  LOP3.LUT R11, R242, 0xffff, RZ, 0xc0, !PT ;  /* 0x0000fffff20b7812 */ /* 0x000fe400078ec0ff */
[----:B------:R-:W-:-:S05]  /*fe10*/  SEL R8, R251, RZ, !P0 ;  /* 0x000000fffb087207 */ /* 0x000fca0004000000 */
[----:B------:R-:W1:Y:S08]  /*fe20*/  LDC.64 R12, c[0x0][R15+0x168] ;  /* 0x00005a000f0c7b82 */ /* 0x000e700000000a00 */
[----:B------:R-:W2:Y:S01]  /*fe30*/  LDC.64 R16, c[0x0][R15+0x178] ;  /* 0x00005e000f107b82 */ /* 0x000ea20000000a00 */
[----:B-----5:R-:W-:Y:S01]  /*fe40*/  SHF.R.S32.HI R10, RZ, 0x1f, R0 ;  /* 0x0000001fff0a7819 */ /* 0x020fe20000011400 */
[----:B-1----:R-:W-:-:S02]  /*fe50*/  IMAD R6, R13, R11, RZ ;  /* 0x0000000b0d067224 */ /* 0x002fc400078e02ff */
[----:B------:R-:W1:Y:S02]  /*fe60*/  S2R R13, SR_TID.X ;  /* 0x00000000000d7919 */ /* 0x000e640000002100 */
[----:B-1----:R-:W-:-:S04]  /*fe70*/  SHF.R.S32.HI R107, RZ, 0x1f, R13 ;  /* 0x0000001fff6b7819 */ /* 0x002fc8000001140d */
[----:B------:R-:W-:-:S04]  /*fe80*/  LEA.HI R107, R107, R13, RZ, 0x5 ;  /* 0x0000000d6b6b7211 */ /* 0x000fc800078f28ff */
[----:B------:R-:W-:-:S05]  /*fe90*/  LOP3.LUT R107, R107, 0xffffffe0, RZ, 0xc0, !PT ;  /* 0xffffffe06b6b7812 */ /* 0x000fca00078ec0ff */
[----:B------:R-:W-:Y:S02]  /*fea0*/  IMAD.IADD R107, R13, 0x1, -R107 ;  /* 0x000000010d6b7824 */ /* 0x000fe400078e0a6b */
[----:B------:R-:W-:Y:S01]  /*feb0*/  IMAD R13, R14, c[0x0][0x4e8], RZ ;  /* 0x00013a000e0d7a24 */ /* 0x000fe200078e02ff */
[----:B--2---:R-:W-:Y:S01]  /*fec0*/  SEL R3, R2, RZ, !P0 ;  /* 0x000000ff02037207 */ /* 0x004fe20004000000 */
[----:B------:R-:W-:-:S04]  /*fed0*/  IMAD R2, R5, R8, RZ ;  /* 0x0000000805027224 */ /* 0x000fc800078e02ff */
[C---:B------:R-:W-:Y:S02]  /*fee0*/  IMAD R7, R4.reuse, R3, R2 ;  /* 0x0000000304077224 */ /* 0x040fe400078e0202 */
[----:B------:R-:W-:-:S04]  /*fef0*/  IMAD.WIDE.U32 R2, R4, R8, RZ ;  /* 0x0000000804027225 */ /* 0x000fc800078e00ff */
[----:B------:R-:W-:-:S04]  /*ff00*/  IMAD.WIDE.U32 R4, R12, R11, RZ ;  /* 0x0000000b0c047225 */ /* 0x000fc800078e00ff */
[----:B------:R-:W-:Y:S01]  /*ff10*/  IMAD.IADD R3, R3, 0x1, R7 ;  /* 0x0000000103037824 */ /* 0x000fe200078e0207 */
[----:B------:R-:W-:Y:S01]  /*ff20*/  IADD3 R12, P1, P0, R2, R4, R0 ;  /* 0x00000004020c7210 */ /* 0x000fe2000783e000 */
[----:B------:R-:W-:Y:S02]  /*ff30*/  IMAD.MOV.U32 R2, RZ, RZ, c[0x0][0x4e8] ;  /* 0x00013a00ff027624 */ /* 0x000fe400078e00ff */
[----:B------:R-:W-:-:S03]  /*ff40*/  IMAD.IADD R6, R5, 0x1, R6 ;  /* 0x0000000105067824 */ /* 0x000fc600078e0206 */
[----:B------:R-:W-:Y:S02]  /*ff50*/  ISETP.NE.AND P2, PT, R2, 0x1, PT ;  /* 0x000000010200780c */ /* 0x000fe40003f45270 */
[----:B---3--:R-:W-:-:S05]  /*ff60*/  SEL R2, R9, RZ, P3 ;  /* 0x000000ff09027207 */ /* 0x008fca0001800000 */
[-C--:B------:R-:W-:Y:S02]  /*ff70*/  IMAD R7, R17, R2.reuse, RZ ;  /* 0x0000000211077224 */ /* 0x080fe400078e02ff */
[----:B------:R-:W-:Y:S02]  /*ff80*/  IMAD.WIDE.U32 R4, R16, R2, RZ ;  /* 0x0000000210047225 */ /* 0x000fe400078e00ff */
[----:B------:R-:W1:Y:S02]  /*ff90*/  LDC.64 R16, c[0x0][R15+0x160] ;  /* 0x000058000f107b82 */ /* 0x000e640000000a00 */
[----:B------:R-:W-:Y:S01]  /*ffa0*/  IMAD.IADD R9, R250, 0x1, R239 ;  /* 0x00000001fa097824 */ /* 0x000fe200078e02ef */
[----:B------:R-:W-:-:S03]  /*ffb0*/  IADD3.X R6, R3, R6, R10, P1, P0 ;  /* 0x0000000603067210 */ /* 0x000fc60000fe040a */
[----:B------:R-:W-:-:S04]  /*ffc0*/  @P2 IMAD.HI.U32 R3, R9, c[0x0][0x4ec], RZ ;  /* 0x00013b0009032a27 */ /* 0x000fc800078e00ff */
[----:B------:R-:W-:Y:S01]  /*ffd0*/  IMAD.MOV.U32 R2, RZ, RZ, R9 ;  /* 0x000000ffff027224 */ /* 0x000fe200078e0009 */
[----:B------:R-:W-:-:S04]  /*ffe0*/  @P2 SHF.R.U32.HI R2, RZ, c[0x0][0x4f0], R3 ;  /* 0x00013c00ff022a19 */ /* 0x000fc80000011603 */
[----:B------:R-:W-:Y:S02]  /*fff0*/  IADD3 R4, P1, P0, R2, R12, R4 ;  /* 0x0000000c02047210 */ /* 0x000fe4000783e004 */
        /* <DEDUP_REMOVED lines=17> */
[----:B------:R-:W1:Y:S04]  /*10110*/  SHFL.IDX PT, R7, R2, RZ, 0x1c1f ;  /* 0x001c1fff02077589 */ /* 0x000e6800000e0000 */
[----:B------:R-:W-:Y:S04]  /*10120*/  SHFL.IDX PT, R4, R4, 0x1, 0x1c1f ;  /* 0x003c1f0004047f89 */ /* 0x000fe800000e0000 */
[----:B------:R4:W2:Y:S01]  /*10130*/  SHFL.IDX PT, R5, R2, 0x1, 0x1c1f ;  /* 0x003c1f0002057f89 */ /* 0x0008a200000e0000 */
[----:B------:R-:W-:Y:S01]  /*10140*/  LOP3.LUT P0, RZ, R107, 0x3, RZ, 0xc0, !PT ;  /* 0x000000036bff7812 */ /* 0x000fe2000780c0ff */
[----:B----4-:R-:W-:-:S05]  /*10150*/  IMAD.IADD R2, R110, 0x1, R239 ;  /* 0x000000016e027824 */ /* 0x010fca00078e02ef */
[C---:B------:R-:W-:Y:S02]  /*10160*/  IADD3 R3, R2.reuse, 0x8, RZ ;  /* 0x0000000802037810 */ /* 0x040fe40007ffe0ff */
[-C--:B------:R-:W-:Y:S02]  /*10170*/  ISETP.GE.OR P1, PT, R2, R13.reuse, P0 ;  /* 0x0000000d0200720c */ /* 0x080fe40000726670 */
[----:B------:R-:W-:-:S11]  /*10180*/  ISETP.GE.OR P0, PT, R3, R13, P0 ;  /* 0x0000000d0300720c */ /* 0x000fd60000706670 */
[----:B-1----:R1:W-:Y:S01]  /*10190*/  @!P1 ST.E [R6.64], R18 ;  /* 0x0000001206009985 */ /* 0x0023e2000c101906 */
[----:B------:R-:W-:-:S03]  /*101a0*/  ISETP.GE.AND P1, PT, R2, R13, PT ;  /* 0x0000000d0200720c */ /* 0x000fc60003f26270 */
[----:B--2---:R1:W-:Y:S01]  /*101b0*/  @!P0 ST.E [R4.64], R19 ;  /* 0x0000001304008985 */ /* 0x0043e2000c101906 */
[----:B------:R-:W-:Y:S01]  /*101c0*/  ISETP.GE.AND P0, PT, R3, R13, PT ;  /* 0x0000000d0300720c */ /* 0x000fe20003f06270 */
        /* <DEDUP_REMOVED lines=48> */
.L_x_2904:
[----:B------:R-:W-:Y:S05]  /*104d0*/  BRA.DIV ~URZ, `(.L_x_2824) ;  /* 0x000065827f007947 */ /* 0x000fea000b800000 */
[----:B------:R4:W2:Y:S02]  /*104e0*/  SHFL.IDX PT, R0, R14, RZ, 0x181f ;  /* 0x00181fff0e007589 */ /* 0x0008a400000e0000 */
.L_x_2905:
        /* <DEDUP_REMOVED lines=24> */
.L_x_2826:
[----:B------:R-:W-:Y:S05]  /*10670*/  BSYNC B0 ;  /* 0x0000000000007941 */ /* 0x000fea0003800000 */
.L_x_2825:
[----:B------:R-:W-:Y:S05]  /*10680*/  BRA.DIV ~URZ, `(.L_x_2827) ;  /* 0x000064427f007947 */ /* 0x000fea000b800000 */
[----:B---3--:R3:W4:Y:S04]  /*10690*/  SHFL.IDX PT, R4, R5, 0x1, 0x181f ;  /* 0x00381f0005047f89 */ /* 0x00872800000e0000 */
[----:B--2---:R3:W2:Y:S02]  /*106a0*/  SHFL.IDX PT, R0, R14, 0x1, 0x181f ;  /* 0x00381f000e007f89 */ /* 0x0046a400000e0000 */
.L_x_2906:
        /* <DEDUP_REMOVED lines=24> */
.L_x_2829:
[----:B------:R-:W-:Y:S05]  /*10830*/  BSYNC B0 ;  /* 0x0000000000007941 */ /* 0x000fea0003800000 */
.L_x_2828:
[----:B------:R-:W-:Y:S05]  /*10840*/  BRA.DIV ~URZ, `(.L_x_2830) ;  /* 0x000063527f007947 */ /* 0x000fea000b800000 */
[----:B----4-:R4:W3:Y:S02]  /*10850*/  SHFL.IDX PT, R4, R5, 0x2, 0x181f ;  /* 0x00581f0005047f89 */ /* 0x0108e400000e0000 */
.L_x_2907:
[----:B------:R-:W-:Y:S05]  /*10860*/  BRA.DIV ~URZ, `(.L_x_2831) ;  /* 0x000063a27f007947 */ /* 0x000fea000b800000 */
[----:B--2---:R2:W4:Y:S02]  /*10870*/  SHFL.IDX PT, R0, R14, 0x2, 0x181f ;  /* 0x00581f000e007f89 */ /* 0x00452400000e0000 */
.L_x_2908:
        /* <DEDUP_REMOVED lines=24> */
.L_x_2833:
[----:B------:R-:W-:Y:S05]  /*10a00*/  BSYNC B0 ;  /* 0x0000000000007941 */ /* 0x000fea0003800000 */
.L_x_2832:
[----:B------:R-:W-:Y:S05]  /*10a10*/  BRA.DIV ~URZ, `(.L_x_2834) ;  /* 0x000062627f007947 */ /* 0x000fea000b800000 */
[----:B---3--:R3:W1:Y:S04]  /*10a20*/  SHFL.IDX PT, R4, R5, 0x3, 0x181f ;  /* 0x00781f0005047f89 */ /* 0x00866800000e0000 */
[----:B----4-:R3:W4:Y:S02]  /*10a30*/  SHFL.IDX PT, R0, R14, 0x3, 0x181f ;  /* 0x00781f000e007f89 */ /* 0x01072400000e0000 */
.L_x_2909:
        /* <DEDUP_REMOVED lines=25> */
.L_x_2822:
        /* <DEDUP_REMOVED lines=33> */
.L_x_2910:
[----:B------:R-:W-:Y:S05]  /*10de0*/  BRA.DIV ~URZ, `(.L_x_2837) ;  /* 0x00005fd27f007947 */ /* 0x000fea000b800000 */
[----:B------:R3:W4:Y:S02]  /*10df0*/  SHFL.IDX PT, R0, R12, RZ, 0x1c1f ;  /* 0x001c1fff0c007589 */ /* 0x00072400000e0000 */
.L_x_2911:
[----:B------:R-:W-:Y:S01]  /*10e00*/  BSSY B0, `(.L_x_2838) ;  /* 0x00000e0000007945 */ /* 0x000fe20003800000 */
[----:B------:R-:W-:Y:S05]  /*10e10*/  @P1 BRA `(.L_x_2839) ;  /* 0x00000de000001947 */ /* 0x000fea0003800000 */
[C---:B------:R-:W-:Y:S02]  /*10e20*/  ISETP.GE.AND P1, PT, R248.reuse, c[0x0][0x3c8], PT ;  /* 0x0000f200f8007a0c */ /* 0x040fe40003f26270 */
[C---:B------:R-:W-:Y:S02]  /*10e30*/  IADD3 R7, R248.reuse, 0x8, RZ ;  /* 0x00000008f8077810 */ /* 0x040fe40007ffe0ff */
[C---:B------:R-:W-:Y:S02]  /*10e40*/  IADD3 R6, R248.reuse, 0x10, RZ ;  /* 0x00000010f8067810 */ /* 0x040fe40007ffe0ff */
[----:B------:R-:W-:Y:S02]  /*10e50*/  ISETP.GE.AND P3, PT, R7, c[0x0][0x3c8], PT ;  /* 0x0000f20007007a0c */ /* 0x000fe40003f66270 */
[----:B------:R-:W-:-:S02]  /*10e60*/  IADD3 R9, R248, 0x8, RZ ;  /* 0x00000008f8097810 */ /* 0x000fc40007ffe0ff */
[----:B------:R-:W-:Y:S02]  /*10e70*/  ISETP.GE.AND P4, PT, R6, c[0x0][0x3c8], PT ;  /* 0x0000f20006007a0c */ /* 0x000fe40003f86270 */
[C---:B------:R-:W-:Y:S01]  /*10e80*/  IADD3 R8, R248.reuse, 0x18, RZ ;  /* 0x00000018f8087810 */ /* 0x040fe20007ffe0ff */
[----:B----4-:R-:W-:Y:S01]  /*10e90*/  @!P1 IMAD.MOV.U32 R2, RZ, RZ, R0 ;  /* 0x000000ffff029224 */ /* 0x010fe200078e0000 */
[----:B------:R-:W-:Y:S01]  /*10ea0*/  SHF.R.S32.HI R9, RZ, 0x1f, R9 ;  /* 0x0000001fff097819 */ /* 0x000fe20000011409 */
[----:B--2---:R-:W-:Y:S01]  /*10eb0*/  @!P1 IMAD.MOV.U32 R3, RZ, RZ, R4 ;  /* 0x000000ffff039224 */ /* 0x004fe200078e0004 */
[C---:B------:R-:W-:Y:S02]  /*10ec0*/  IADD3 R13, R248.reuse, 0x20, RZ ;  /* 0x00000020f80d7810 */ /* 0x040fe40007ffe0ff */
[C---:B------:R-:W-:Y:S01]  /*10ed0*/  IADD3 R11, R248.reuse, 0x18, RZ ;  /* 0x00000018f80b7810 */ /* 0x040fe20007ffe0ff */
[----:B------:R-:W-:Y:S01]  /*10ee0*/  @!P1 IMAD.WIDE R2, R248, 0x4, R2 ;  /* 0x00000004f8029825 */ /* 0x000fe200078e0202 */
[----:B------:R-:W-:-:S02]  /*10ef0*/  ISETP.GE.AND P6, PT, R13, c[0x0][0x3c8], PT ;  /* 0x0000f2000d007a0c */ /* 0x000fc40003fc6270 */
[----:B------:R-:W-:Y:S02]  /*10f00*/  SHF.R.S32.HI R11, RZ, 0x1f, R11 ;  /* 0x0000001fff0b7819 */ /* 0x000fe4000001140b */
[----:B------:R2:W-:Y:S01]  /*10f10*/  @!P1 ST.E.64 [R2.64], R22 ;  /* 0x0000001602009985 */ /* 0x0005e2000c101b06 */
[----:B------:R-:W-:Y:S02]  /*10f20*/  ISETP.GE.AND P1, PT, R8, c[0x0][0x3c8], PT ;  /* 0x0000f20008007a0c */ /* 0x000fe40003f26270 */
[C---:B------:R-:W-:Y:S02]  /*10f30*/  IADD3 R10, R248.reuse, 0x30, RZ ;  /* 0x00000030f80a7810 */ /* 0x040fe40007ffe0ff */
[----:B------:R-:W-:Y:S02]  /*10f40*/  IADD3 R14, R248, 0x20, RZ ;  /* 0x00000020f80e7810 */ /* 0x000fe40007ffe0ff */
[----:B------:R-:W-:Y:S02]  /*10f50*/  ISETP.GE.AND P5, PT, R10, c[0x0][0x3c8], PT ;  /* 0x0000f2000a007a0c */ /* 0x000fe40003fa6270 */
[----:B------:R-:W-:-:S02]  /*10f60*/  SHF.R.S32.HI R14, RZ, 0x1f, R14 ;  /* 0x0000001fff0e7819 */ /* 0x000fc4000001140e */
[C---:B------:R-:W-:Y:S02]  /*10f70*/  IADD3 R15, R248.reuse, 0xa0, RZ ;  /* 0x000000a0f80f7810 */ /* 0x040fe40007ffe0ff */
[C---:B------:R-:W-:Y:S02]  /*10f80*/  IADD3 R16, R248.reuse, 0xb0, RZ ;  /* 0x000000b0f8107810 */ /* 0x040fe40007ffe0ff */
[C---:B------:R-:W-:Y:S02]  /*10f90*/  IADD3 R17, R248.reuse, 0xa0, RZ ;  /* 0x000000a0f8117810 */ /* 0x040fe40007ffe0ff */
[----:B------:R-:W-:Y:S02]  /*10fa0*/  IADD3 R18, R248, 0xe8, RZ ;  /* 0x000000e8f8127810 */ /* 0x000fe40007ffe0ff */
[----:B------:R-:W-:Y:S02]  /*10fb0*/  SHF.R.S32.HI R17, RZ, 0x1f, R17 ;  /* 0x0000001fff117819 */ /* 0x000fe40000011411 */
[----:B------:R-:W-:-:S02]  /*10fc0*/  SHF.R.S32.HI R18, RZ, 0x1f, R18 ;  /* 0x0000001fff127819 */ /* 0x000fc40000011412 */
[----:B--2---:R-:W-:-:S04]  /*10fd0*/  @!P3 LEA R2, P2, R7, R0, 0x2 ;  /* 0x000000000702b211 */ /* 0x004fc800078410ff */
[----:B------:R-:W-:Y:S02]  /*10fe0*/  @!P3 LEA.HI.X R3, R7, R4, R9, 0x2, P2 ;  /* 0x000000040703b211 */ /* 0x000fe400010f1409 */
[C---:B------:R-:W-:Y:S02]  /*10ff0*/  IADD3 R7, R248.reuse, 0x10, RZ ;  /* 0x00000010f8077810 */ /* 0x040fe40007ffe0ff */
[----:B------:R-:W-:Y:S01]  /*11000*/  IADD3 R9, R248, 0x28, RZ ;  /* 0x00000028f8097810 */ /* 0x000fe20007ffe0ff */
[----:B------:R2:W-:Y:S01]  /*11010*/  @!P3 ST.E.64 [R2.64], R24 ;  /* 0x000000180200b985 */ /* 0x0005e2000c101b06 */
[----:B------:R-:W-:Y:S02]  /*11020*/  SHF.R.S32.HI R7, RZ, 0x1f, R7 ;  /* 0x0000001fff077819 */ /* 0x000fe40000011407 */
[----:B--2---:R-:W-:-:S04]  /*11030*/  @!P4 LEA R2, P2, R6, R0, 0x2 ;  /* 0x000000000602c211 */ /* 0x004fc800078410ff */
[----:B------:R-:W-:Y:S02]  /*11040*/  @!P4 LEA.HI.X R3, R6, R4, R7, 0x2, P2 ;  /* 0x000000040603c211 */ /* 0x000fe400010f1407 */
[----:B------:R-:W-:Y:S02]  /*11050*/  ISETP.GE.AND P2, PT, R9, c[0x0][0x3c8], PT ;  /* 0x0000f20009007a0c */ /* 0x000fe40003f46270 */
[C---:B------:R-:W-:Y:S01]  /*11060*/  @!P1 LEA R6, P3, R8.reuse, R0, 0x2 ;  /* 0x0000000008069211 */ /* 0x040fe200078610ff */
[----:B------:R2:W-:Y:S03]  /*11070*/  @!P4 ST.E.64 [R2.64], R26 ;  /* 0x0000001a0200c985 */ /* 0x0005e6000c101b06 */
        /* <DEDUP_REMOVED lines=9> */
[C---:B----4-:R-:W-:Y:S01]  /*11110*/  @!P2 LEA R6, P3, R9.reuse, R0, 0x2 ;  /* 0x000000000906a211 */ /* 0x050fe200078610ff */
[----:B------:R2:W-:Y:S01]  /*11120*/  @!P6 ST.E.64 [R2.64], R30 ;  /* 0x0000001e0200e985 */ /* 0x0005e2000c101b06 */
[C---:B------:R-:W-:Y:S02]  /*11130*/  IADD3 R14, R248.reuse, 0x30, RZ ;  /* 0x00000030f80e7810 */ /* 0x040fe40007ffe0ff */
[----:B------:R-:W-:Y:S02]  /*11140*/  @!P2 LEA.HI.X R7, R9, R4, R11, 0x2, P3 ;  /* 0x000000040907a211 */ /* 0x000fe400018f140b */
[----:B------:R-:W-:-:S02]  /*11150*/  IADD3 R9, R248, 0x48, RZ ;  /* 0x00000048f8097810 */ /* 0x000fc40007ffe0ff */
[----:B------:R-:W-:Y:S01]  /*11160*/  IADD3 R11, R248, 0x38, RZ ;  /* 0x00000038f80b7810 */ /* 0x000fe20007ffe0ff */
[----:B------:R4:W-:Y:S01]  /*11170*/  @!P2 ST.E.64 [R6.64], R32 ;  /* 0x000000200600a985 */ /* 0x0009e2000c101b06 */
[----:B------:R-:W-:Y:S02]  /*11180*/  ISETP.GE.AND P6, PT, R13, c[0x0][0x3c8], PT ;  /* 0x0000f2000d007a0c */ /* 0x000fe40003fc6270 */
[----:B------:R-:W-:Y:S02]  /*11190*/  ISETP.GE.AND P2, PT, R9, c[0x0][0x3c8], PT ;  /* 0x0000f20009007a0c */ /* 0x000fe40003f46270 */
[----:B------:R-:W-:Y:S02]  /*111a0*/  SHF.R.S32.HI R14, RZ, 0x1f, R14 ;  /* 0x0000001fff0e7819 */ /* 0x000fe4000001140e */
        /* <DEDUP_REMOVED lines=74> */
[----:B----4-:R-:W-:Y:S01]  /*11650*/  @!P2 LEA R6, P3, R9, R0, 0x2 ;  /* 0x000000000906a211 */ /* 0x010fe200078610ff */
[----:B------:R2:W-:Y:S01]  /*11660*/  @!P6 ST.E.64 [R2.64], R68 ;  /* 0x000000440200e985 */ /* 0x0005e2000c101b06 */
[----:B------:R-:W-:Y:S02]  /*11670*/  ISETP.GE.AND P6, PT, R15, c[0x0][0x3c8], PT ;  /* 0x0000f2000f007a0c */ /* 0x000fe40003fc6270 */
[----:B------:R-:W-:Y:S02]  /*11680*/  @!P2 LEA.HI.X R7, R9, R4, R11, 0x2, P3 ;  /* 0x000000040907a211 */ /* 0x000fe400018f140b */
[----:B------:R-:W-:-:S02]  /*11690*/  IADD3 R11, R248, 0xa8, RZ ;  /* 0x000000a8f80b7810 */ /* 0x000fc40007ffe0ff */
[C---:B------:R-:W-:Y:S01]  /*116a0*/  IADD3 R9, R248.reuse, 0x98, RZ ;  /* 0x00000098f8097810 */ /* 0x040fe20007ffe0ff */
[----:B------:R4:W-:Y:S01]  /*116b0*/  @!P2 ST.E.64 [R6.64], R72 ;  /* 0x000000480600a985 */ /* 0x0009e2000c101b06 */
[----:B------:R-:W-:Y:S02]  /*116c0*/  ISETP.GE.AND P2, PT, R11, c[0x0][0x3c8], PT ;  /* 0x0000f2000b007a0c */ /* 0x000fe40003f46270 */
[----:B------:R-:W-:Y:S02]  /*116d0*/  SHF.R.S32.HI R13, RZ, 0x1f, R13 ;  /* 0x0000001fff0d7819 */ /* 0x000fe4000001140d */
[----:B------:R-:W-:Y:S02]  /*116e0*/  SHF.R.S32.HI R9, RZ, 0x1f, R9 ;  /* 0x0000001fff097819 */ /* 0x000fe40000011409 */
[----:B------:R-:W-:Y:S02]  /*116f0*/  IADD3 R14, R248, 0xc0, RZ ;  /* 0x000000c0f80e7810 */ /* 0x000fe40007ffe0ff */
        /* <DEDUP_REMOVED lines=10> */
[----:B------:R-:W-:Y:S02]  /*117a0*/  ISETP.GE.AND P1, PT, R10, c[0x0][0x3c8], PT ;  /* 0x0000f2000a007a0c */ /* 0x000fe40003f26270 */
[----:B------:R-:W-:-:S04]  /*117b0*/  @!P2 LEA R8, P3, R11, R0, 0x2 ;  /* 0x000000000b08a211 */ /* 0x000fc800078610ff */
[----:B------:R-:W-:Y:S02]  /*117c0*/  @!P2 LEA.HI.X R9, R11, R4, R13, 0x2, P3 ;  /* 0x000000040b09a211 */ /* 0x000fe400018f140d */
[C---:B------:R-:W-:Y:S02]  /*117d0*/  IADD3 R13, R248.reuse, 0xc8, RZ ;  /* 0x000000c8f80d7810 */ /* 0x040fe40007ffe0ff */
[----:B------:R-:W-:Y:S02]  /*117e0*/  IADD3 R11, R248, 0xd0, RZ ;  /* 0x000000d0f80b7810 */ /* 0x000fe40007ffe0ff */
[----:B--2---:R-:W-:-:S04]  /*117f0*/  @!P6 LEA R2, P4, R15, R0, 0x2 ;  /* 0x000000000f02e211 */ /* 0x004fc800078810ff */
[----:B------:R-:W-:Y:S02]  /*11800*/  @!P6 LEA.HI.X R3, R15, R4, R17, 0x2, P4 ;  /* 0x000000040f03e211 */ /* 0x000fe400020f1411 */
[C---:B------:R-:W-:Y:S02]  /*11810*/  IADD3 R17, R248.reuse, 0xb0, RZ ;  /* 0x000000b0f8117810 */ /* 0x040fe40007ffe0ff */
[----:B------:R-:W-:Y:S01]  /*11820*/  IADD3 R15, R248, 0xb8, RZ ;  /* 0x000000b8f80f7810 */ /* 0x000fe20007ffe0ff */
[----:B------:R2:W-:Y:S01]  /*11830*/  @!P6 ST.E.64 [R2.64], R84 ;  /* 0x000000540200e985 */ /* 0x0005e2000c101b06 */
[----:B------:R-:W-:Y:S02]  /*11840*/  ISETP.GE.AND P6, PT, R14, c[0x0][0x3c8], PT ;  /* 0x0000f2000e007a0c */ /* 0x000fe40003fc6270 */
[----:B------:R-:W-:Y:S01]  /*11850*/  ISETP.GE.AND P4, PT, R13, c[0x0][0x3c8], PT ;  /* 0x0000f2000d007a0c */ /* 0x000fe20003f86270 */
[----:B------:R5:W-:Y:S01]  /*11860*/  @!P2 ST.E.64 [R8.64], R88 ;  /* 0x000000580800a985 */ /* 0x000be2000c101b06 */
[----:B----4-:R-:W-:-:S02]  /*11870*/  @!P5 LEA R6, P3, R16, R0, 0x2 ;  /* 0x000000001006d211 */ /* 0x010fc400078610ff */
[----:B------:R-:W-:Y:S02]  /*11880*/  SHF.R.S32.HI R17, RZ, 0x1f, R17 ;  /* 0x0000001fff117819 */ /* 0x000fe40000011411 */
[----:B------:R-:W-:Y:S02]  /*11890*/  SHF.R.S32.HI R15, RZ, 0x1f, R15 ;  /* 0x0000001fff0f7819 */ /* 0x000fe4000001140f */
[----:B------:R-:W-:Y:S02]  /*118a0*/  @!P5 LEA.HI.X R7, R16, R4, R17, 0x2, P3 ;  /* 0x000000041007d211 */ /* 0x000fe400018f1411 */
[----:B------:R-:W-:Y:S02]  /*118b0*/  ISETP.GE.AND P3, PT, R11, c[0x0][0x3c8], PT ;  /* 0x0000f2000b007a0c */ /* 0x000fe40003f66270 */
[C---:B------:R-:W-:Y:S01]  /*118c0*/  IADD3 R16, R248.reuse, 0xc0, RZ ;  /* 0x000000c0f8107810 */ /* 0x040fe20007ffe0ff */
[----:B------:R4:W-:Y:S01]  /*118d0*/  @!P5 ST.E.64 [R6.64], R92 ;  /* 0x0000005c0600d985 */ /* 0x0009e2000c101b06 */
[----:B------:R-:W-:-:S02]  /*118e0*/  IADD3 R17, R248, 0xe8, RZ ;  /* 0x000000e8f8117810 */ /* 0x000fc40007ffe0ff */
[----:B------:R-:W-:Y:S02]  /*118f0*/  SHF.R.S32.HI R16, RZ, 0x1f, R16 ;  /* 0x0000001fff107819 */ /* 0x000fe40000011410 */
[----:B--2---:R-:W-:-:S04]  /*11900*/  @!P1 LEA R2, P2, R10, R0, 0x2 ;  /* 0x000000000a029211 */ /* 0x004fc800078410ff */
[----:B------:R-:W-:Y:S02]  /*11910*/  @!P1 LEA.HI.X R3, R10, R4, R15, 0x2, P2 ;  /* 0x000000040a039211 */ /* 0x000fe400010f140f */
[----:B------:R-:W-:Y:S02]  /*11920*/  IADD3 R15, R248, 0xc8, RZ ;  /* 0x000000c8f80f7810 */ /* 0x000fe40007ffe0ff */
[----:B-----5:R-:W-:Y:S01]  /*11930*/  @!P6 LEA R8, P2, R14, R0, 0x2 ;  /* 0x000000000e08e211 */ /* 0x020fe200078410ff */
[----:B------:R2:W-:Y:S01]  /*11940*/  @!P1 ST.E.64 [R2.64], R96 ;  /* 0x0000006002009985 */ /* 0x0005e2000c101b06 */
[----:B------:R-:W-:Y:S02]  /*11950*/  SHF.R.S32.HI R15, RZ, 0x1f, R15 ;  /* 0x0000001fff0f7819 */ /* 0x000fe4000001140f */
[----:B------:R-:W-:Y:S02]  /*11960*/  IADD3 R10, R248, 0xd8, RZ ;  /* 0x000000d8f80a7810 */ /* 0x000fe40007ffe0ff */
[----:B------:R-:W-:-:S02]  /*11970*/  @!P6 LEA.HI.X R9, R14, R4, R16, 0x2, P2 ;  /* 0x000000040e09e211 */ /* 0x000fc400010f1410 */
[----:B------:R-:W-:Y:S02]  /*11980*/  ISETP.GE.AND P1, PT, R10, c[0x0][0x3c8], PT ;  /* 0x0000f2000a007a0c */ /* 0x000fe40003f26270 */
[----:B------:R-:W-:Y:S01]  /*11990*/  IADD3 R14, R248, 0xe0, RZ ;  /* 0x000000e0f80e7810 */ /* 0x000fe20007ffe0ff */
[----:B------:R-:W-:Y:S01]  /*119a0*/  @!P6 ST.E.64 [R8.64], R134 ;  /* 0x000000860800e985 */ /* 0x000fe2000c101b06 */
[----:B----4-:R-:W-:Y:S02]  /*119b0*/  @!P3 LEA R6, P2, R11, R0, 0x2 ;  /* 0x000000000b06b211 */ /* 0x010fe400078410ff */
        /* <DEDUP_REMOVED lines=19> */
[----:B------:R-:W-:-:S03]  /*11af0*/  @!P6 LEA R10, P2, R14, R0, 0x2 ;  /* 0x000000000e0ae211 */ /* 0x000fc600078410ff */
[----:B------:R2:W-:Y:S01]  /*11b00*/  @!P1 ST.E.64 [R2.64], R108 ;  /* 0x0000006c02009985 */ /* 0x0005e2000c101b06 */
[----:B------:R-:W-:Y:S02]  /*11b10*/  @!P6 LEA.HI.X R11, R14, R4, R16, 0x2, P2 ;  /* 0x000000040e0be211 */ /* 0x000fe400010f1410 */
[-C--:B------:R-:W-:Y:S02]  /*11b20*/  @!P5 LEA R8, P1, R17, R0.reuse, 0x2 ;  /* 0x000000001108d211 */ /* 0x080fe400078210ff */
[C---:B------:R-:W-:Y:S01]  /*11b30*/  IADD3 R16, R248.reuse, 0xf0, RZ ;  /* 0x000000f0f8107810 */ /* 0x040fe20007ffe0ff */
[----:B------:R1:W-:Y:S01]  /*11b40*/  @!P6 ST.E.64 [R10.64], R148 ;  /* 0x000000940a00e985 */ /* 0x0003e2000c101b06 */
[----:B------:R-:W-:Y:S02]  /*11b50*/  IADD3 R14, R248, 0xf8, RZ ;  /* 0x000000f8f80e7810 */ /* 0x000fe40007ffe0ff */
[----:B----4-:R-:W-:Y:S02]  /*11b60*/  @!P4 LEA R6, P2, R15, R0, 0x2 ;  /* 0x000000000f06c211 */ /* 0x010fe400078410ff */
[----:B------:R-:W-:-:S02]  /*11b70*/  SHF.R.S32.HI R16, RZ, 0x1f, R16 ;  /* 0x0000001fff107819 */ /* 0x000fc40000011410 */
        /* <DEDUP_REMOVED lines=8> */
.L_x_2839:
[----:B------:R-:W-:Y:S05]  /*11c00*/  BSYNC B0 ;  /* 0x0000000000007941 */ /* 0x000fea0003800000 */
.L_x_2838:
[----:B------:R-:W-:Y:S05]  /*11c10*/  BRA.DIV ~URZ, `(.L_x_2840) ;  /* 0x000052127f007947 */ /* 0x000fea000b800000 */
[----:B--2---:R2:W1:Y:S04]  /*11c20*/  SHFL.IDX PT, R4, R5, 0x1, 0x1c1f ;  /* 0x003c1f0005047f89 */ /* 0x00446800000e0000 */
[----:B----4-:R2:W4:Y:S02]  /*11c30*/  SHFL.IDX PT, R0, R12, 0x1, 0x1c1f ;  /* 0x003c1f000c007f89 */ /* 0x01052400000e0000 */
.L_x_2912:
[----:B------:R-:W-:Y:S05]  /*11c40*/  @P0 BRA `(.L_x_2835) ;  /* 0x00001c0000000947 */ /* 0x000fea0003800000 */
[C---:B-1----:R-:W-:Y:S02]  /*11c50*/  IADD3 R11, R248.reuse, 0x8, RZ ;  /* 0x00000008f80b7810 */ /* 0x042fe40007ffe0ff */
[C---:B------:R-:W-:Y:S02]  /*11c60*/  ISETP.GE.AND P0, PT, R248.reuse, c[0x0][0x3c8], PT ;  /* 0x0000f200f8007a0c */ /* 0x040fe40003f06270 */
[----:B------:R-:W-:Y:S02]  /*11c70*/  ISETP.GE.AND P5, PT, R11, c[0x0][0x3c8], PT ;  /* 0x0000f2000b007a0c */ /* 0x000fe40003fa6270 */
[----:B------:R-:W-:-:S02]  /*11c80*/  IADD3 R13, R248, 0x10, RZ ;  /* 0x00000010f80d7810 */ /* 0x000fc40007ffe0ff */
[C---:B------:R-:W-:Y:S02]  /*11c90*/  IADD3 R15, R248.reuse, 0x8, RZ ;  /* 0x00000008f80f7810 */ /* 0x040fe40007ffe0ff */
[----:B------:R-:W-:Y:S02]  /*11ca0*/  ISETP.GE.AND P4, PT, R13, c[0x0][0x3c8], PT ;  /* 0x0000f2000d007a0c */ /* 0x000fe40003f86270 */
[----:B------:R-:W-:Y:S02]  /*11cb0*/  IADD3 R10, R248, 0x18, RZ ;  /* 0x00000018f80a7810 */ /* 0x000fe40007ffe0ff */
[----:B------:R-:W-:Y:S01]  /*11cc0*/  SHF.R.S32.HI R15, RZ, 0x1f, R15 ;  /* 0x0000001fff0f7819 */ /* 0x000fe2000001140f */
[----:B----4-:R-:W-:Y:S01]  /*11cd0*/  @!P0 IMAD.MOV.U32 R2, RZ, RZ, R0 ;  /* 0x000000ffff028224 */ /* 0x010fe200078e0000 */
[----:B------:R-:W-:Y:S01]  /*11ce0*/  ISETP.GE.AND P3, PT, R10, c[0x0][0x3c8], PT ;  /* 0x0000f2000a007a0c */ /* 0x000fe20003f66270 */
[----:B------:R-:W-:Y:S01]  /*11cf0*/  @!P0 IMAD.MOV.U32 R3, RZ, RZ, R4 ;  /* 0x000000ffff038224 */ /* 0x000fe200078e0004 */
[----:B------:R-:W-:-:S02]  /*11d00*/  @!P5 LEA R8, P6, R11, R0, 0x2 ;  /* 0x000000000b08d211 */ /* 0x000fc400078c10ff */
[C---:B--23--:R-:W-:Y:S01]  /*11d10*/  IADD3 R12, R248.reuse, 0x20, RZ ;  /* 0x00000020f80c7810 */ /* 0x04cfe20007ffe0ff */
[C---:B------:R-:W-:Y:S01]  /*11d20*/  @!P0 IMAD.WIDE R2, R248.reuse, 0x4, R2 ;  /* 0x00000004f8028825 */ /* 0x040fe200078e0202 */
[----:B------:R-:W-:Y:S02]  /*11d30*/  @!P5 LEA.HI.X R9, R11, R4, R15, 0x2, P6 ;  /* 0x000000040b09d211 */ /* 0x000fe400030f140f */
[----:B------:R-:W-:Y:S02]  /*11d40*/  IADD3 R15, R248, 0x10, RZ ;  /* 0x00000010f80f7810 */ /* 0x000fe40007ffe0ff */
[----:B------:R-:W-:Y:S01]  /*11d50*/  ISETP.GE.AND P2, PT, R12, c[0x0][0x3c8], PT ;  /* 0x0000f2000c007a0c */ /* 0x000fe20003f46270 */
[----:B------:R1:W-:Y:S01]  /*11d60*/  @!P0 ST.E.64 [R2.64], R116 ;  /* 0x0000007402008985 */ /* 0x0003e2000c101b06 */
[----:B------:R-:W-:Y:S02]  /*11d70*/  @!P4 LEA R6, P0, R13, R0, 0x2 ;  /* 0x000000000d06c211 */ /* 0x000fe400078010ff */
[----:B------:R-:W-:Y:S01]  /*11d80*/  SHF.R.S32.HI R15, RZ, 0x1f, R15 ;  /* 0x0000001fff0f7819 */ /* 0x000fe2000001140f */
[----:B------:R2:W-:Y:S01]  /*11d90*/  @!P5 ST.E.64 [R8.64], R152 ;  /* 0x000000980800d985 */ /* 0x0005e2000c101b06 */
[----:B------:R-:W-:-:S02]  /*11da0*/  IADD3 R14, R248, 0x28, RZ ;  /* 0x00000028f80e7810 */ /* 0x000fc40007ffe0ff */
[----:B------:R-:W-:Y:S02]  /*11db0*/  IADD3 R11, R248, 0x18, RZ ;  /* 0x00000018f80b7810 */ /* 0x000fe40007ffe0ff */
[----:B------:R-:W-:Y:S02]  /*11dc0*/  @!P4 LEA.HI.X R7, R13, R4, R15, 0x2, P0 ;  /* 0x000000040d07c211 */ /* 0x000fe400000f140f */
[----:B------:R-:W-:Y:S02]  /*11dd0*/  ISETP.GE.AND P1, PT, R14, c[0x0][0x3c8], PT ;  /* 0x0000f2000e007a0c */ /* 0x000fe40003f26270 */
[C---:B------:R-:W-:Y:S01]  /*11de0*/  IADD3 R5, R248.reuse, 0x30, RZ ;  /* 0x00000030f8057810 */ /* 0x040fe20007ffe0ff */
[----:B------:R3:W-:Y:S01]  /*11df0*/  @!P4 ST.E.64 [R6.64], R128 ;  /* 0x000000800600c985 */ /* 0x0007e2000c101b06 */
[----:B------:R-:W-:Y:S02]  /*11e00*/  SHF.R.S32.HI R11, RZ, 0x1f, R11 ;  /* 0x0000001fff0b7819 */ /* 0x000fe4000001140b */
[----:B------:R-:W-:-:S02]  /*11e10*/  IADD3 R15, R248, 0x20, RZ ;  /* 0x00000020f80f7810 */ /* 0x000fc40007ffe0ff */
[----:B------:R-:W-:Y:S02]  /*11e20*/  ISETP.GE.AND P0, PT, R5, c[0x0][0x3c8], PT ;  /* 0x0000f20005007a0c */ /* 0x000fe40003f06270 */
[----:B------:R-:W-:Y:S02]  /*11e30*/  SHF.R.S32.HI R15, RZ, 0x1f, R15 ;  /* 0x0000001fff0f7819 */ /* 0x000fe4000001140f */
[C---:B------:R-:W-:Y:S02]  /*11e40*/  IADD3 R13, R248.reuse, 0x40, RZ ;  /* 0x00000040f80d7810 */ /* 0x040fe40007ffe0ff */
[----:B------:R-:W-:Y:S02]  /*11e50*/  IADD3 R16, R248, 0xb0, RZ ;  /* 0x000000b0f8107810 */ /* 0x000fe40007ffe0ff */
[----:B-1----:R-:W-:Y:S02]  /*11e60*/  @!P3 LEA R2, P6, R10, R0, 0x2 ;  /* 0x000000000a02b211 */ /* 0x002fe400078c10ff */
[----:B------:R-:W-:-:S02]  /*11e70*/  SHF.R.S32.HI R16, RZ, 0x1f, R16 ;  /* 0x0000001fff107819 */ /* 0x000fc40000011410 */
[----:B------:R-:W-:Y:S02]  /*11e80*/  @!P3 LEA.HI.X R3, R10, R4, R11, 0x2, P6 ;  /* 0x000000040a03b211 */ /* 0x000fe400030f140b */
[----:B--2---:R-:W-:Y:S02]  /*11e90*/  @!P2 LEA R8, P4, R12, R0, 0x2 ;  /* 0x000000000c08a211 */ /* 0x004fe400078810ff */
[----:B------:R-:W-:Y:S01]  /*11ea0*/  IADD3 R11, R248, 0x38, RZ ;  /* 0x00000038f80b7810 */ /* 0x000fe20007ffe0ff */
[----:B------:R1:W-:Y:S01]  /*11eb0*/  @!P3 ST.E.64 [R2.64], R120 ;  /* 0x000000780200b985 */ /* 0x0003e2000c101b06 */
[----:B------:R-:W-:Y:S02]  /*11ec0*/  @!P2 LEA.HI.X R9, R12, R4, R15, 0x2, P4 ;  /* 0x000000040c09a211 */ /* 0x000fe400020f140f */
[----:B------:R-:W-:Y:S02]  /*11ed0*/  ISETP.GE.AND P5, PT, R11, c[0x0][0x3c8], PT ;  /* 0x0000f2000b007a0c */ /* 0x000fe40003fa6270 */
[----:B------:R-:W-:Y:S01]  /*11ee0*/  IADD3 R15, R248, 0x28, RZ ;  /* 0x00000028f80f7810 */ /* 0x000fe20007ffe0ff */
[----:B------:R2:W-:Y:S01]  /*11ef0*/  @!P2 ST.E.64 [R8.64], R150 ;  /* 0x000000960800a985 */ /* 0x0005e2000c101b06 */
[----:B---3--:R-:W-:-:S02]  /*11f00*/  @!P1 LEA R6, P3, R14, R0, 0x2 ;  /* 0x000000000e069211 */ /* 0x008fc400078610ff */
[----:B------:R-:W-:Y:S02]  /*11f10*/  SHF.R.S32.HI R15, RZ, 0x1f, R15 ;  /* 0x0000001fff0f7819 */ /* 0x000fe4000001140f */
[----:B------:R-:W-:Y:S02]  /*11f20*/  IADD3 R12, R248, 0x30, RZ ;  /* 0x00000030f80c7810 */ /* 0x000fe40007ffe0ff */
[----:B------:R-:W-:Y:S02]  /*11f30*/  @!P1 LEA.HI.X R7, R14, R4, R15, 0x2, P3 ;  /* 0x000000040e079211 */ /* 0x000fe400018f140f */
[----:B------:R-:W-:Y:S02]  /*11f40*/  SHF.R.S32.HI R12, RZ, 0x1f, R12 ;  /* 0x0000001fff0c7819 */ /* 0x000fe4000001140c */
[----:B------:R-:W-:Y:S01]  /*11f50*/  IADD3 R10, R248, 0x48, RZ ;  /* 0x00000048f80a7810 */ /* 0x000fe20007ffe0ff */
[----:B------:R3:W-:Y:S01]  /*11f60*/  @!P1 ST.E.64 [R6.64], R140 ;  /* 0x0000008c06009985 */ /* 0x0007e2000c101b06 */
[----:B------:R-:W-:-:S02]  /*11f70*/  ISETP.GE.AND P4, PT, R13, c[0x0][0x3c8], PT ;  /* 0x0000f2000d007a0c */ /* 0x000fc40003f86270 */
[----:B------:R-:W-:Y:S02]  /*11f80*/  IADD3 R15, R248, 0x38, RZ ;  /* 0x00000038f80f7810 */ /* 0x000fe40007ffe0ff */
[----:B------:R-:W-:Y:S02]  /*11f90*/  ISETP.GE.AND P3, PT, R10, c[0x0][0x3c8], PT ;  /* 0x0000f2000a007a0c */ /* 0x000fe40003f66270 */
[----:B------:R-:W-:Y:S02]  /*11fa0*/  SHF.R.S32.HI R15, RZ, 0x1f, R15 ;  /* 0x0000001fff0f7819 */ /* 0x000fe4000001140f */
[----:B------:R-:W-:Y:S02]  /*11fb0*/  IADD3 R14, R248, 0x58, RZ ;  /* 0x00000058f80e7810 */ /* 0x000fe40007ffe0ff */
[----:B-1----:R-:W-:Y:S02]  /*11fc0*/  @!P0 LEA R2, P6, R5, R0, 0x2 ;  /* 0x0000000005028211 */ /* 0x002fe400078c10ff */
[----:B------:R-:W-:-:S02]  /*11fd0*/  ISETP.GE.AND P1, PT, R14, c[0x0][0x3c8], PT ;  /* 0x0000f2000e007a0c */ /* 0x000fc40003f26270 */
[----:B------:R-:W-:Y:S02]  /*11fe0*/  @!P0 LEA.HI.X R3, R5, R4, R12, 0x2, P6 ;  /* 0x0000000405038211 */ /* 0x000fe400030f140c */
[C---:B--2---:R-:W-:Y:S02]  /*11ff0*/  @!P5 LEA R8, P6, R11.reuse, R0, 0x2 ;  /* 0x000000000b08d211 */ /* 0x044fe400078c10ff */
[----:B------:R-:W-:Y:S01]  /*12000*/  IADD3 R12, R248, 0x50, RZ ;  /* 0x00000050f80c7810 */ /* 0x000fe20007ffe0ff */
[----:B------:R1:W-:Y:S01]  /*12010*/  @!P0 ST.E.64 [R2.64], R124 ;  /* 0x0000007c02008985 */ /* 0x0003e2000c101b06 */
[----:B------:R-:W-:Y:S02]  /*12020*/  @!P5 LEA.HI.X R9, R11, R4, R15, 0x2, P6 ;  /* 0x000000040b09d211 */ /* 0x000fe400030f140f */
[----:B------:R-:W-:Y:S02]  /*12030*/  ISETP.GE.AND P2, PT, R12, c[0x0][0x3c8], PT ;  /* 0x0000f2000c007a0c */ /* 0x000fe40003f46270 */
[C---:B------:R-:W-:Y:S01]  /*12040*/  IADD3 R15, R248.reuse, 0x40, RZ ;  /* 0x00000040f80f7810 */ /* 0x040fe20007ffe0ff */
[----:B------:R2:W-:Y:S01]  /*12050*/  @!P5 ST.E.64 [R8.64], R146 ;  /* 0x000000920800d985 */ /* 0x0005e2000c101b06 */
[----:B------:R-:W-:-:S02]  /*12060*/  IADD3 R11, R248, 0x48, RZ ;  /* 0x00000048f80b7810 */ /* 0x000fc40007ffe0ff */
[C---:B---3--:R-:W-:Y:S02]  /*12070*/  @!P4 LEA R6, P0, R13.reuse, R0, 0x2 ;  /* 0x000000000d06c211 */ /* 0x048fe400078010ff */
[----:B------:R-:W-:Y:S02]  /*12080*/  SHF.R.S32.HI R15, RZ, 0x1f, R15 ;  /* 0x0000001fff0f7819 */ /* 0x000fe4000001140f */
[----:B------:R-:W-:Y:S02]  /*12090*/  SHF.R.S32.HI R11, RZ, 0x1f, R11 ;  /* 0x0000001fff0b7819 */ /* 0x000fe4000001140b */
[----:B------:R-:W-:Y:S02]  /*120a0*/  @!P4 LEA.HI.X R7, R13, R4, R15, 0x2, P0 ;  /* 0x000000040d07c211 */ /* 0x000fe400000f140f */
[C---:B------:R-:W-:Y:S02]  /*120b0*/  IADD3 R15, R248.reuse, 0x50, RZ ;  /* 0x00000050f80f7810 */ /* 0x040fe40007ffe0ff */
[----:B------:R-:W-:Y:S01]  /*120c0*/  IADD3 R5, R248, 0x60, RZ ;  /* 0x00000060f8057810 */ /* 0x000fe20007ffe0ff */
[----:B------:R3:W-:Y:S01]  /*120d0*/  @!P4 ST.E.64 [R6.64], R138 ;  /* 0x0000008a0600c985 */ /* 0x0007e2000c101b06 */
[----:B------:R-:W-:-:S02]  /*120e0*/  SHF.R.S32.HI R15, RZ, 0x1f, R15 ;  /* 0x0000001fff0f7819 */ /* 0x000fc4000001140f */
[----:B------:R-:W-:Y:S02]  /*120f0*/  ISETP.GE.AND P0, PT, R5, c[0x0][0x3c8], PT ;  /* 0x0000f20005007a0c */ /* 0x000fe40003f06270 */
[----:B------:R-:W-:Y:S02]  /*12100*/  IADD3 R13, R248, 0x70, RZ ;  /* 0x00000070f80d7810 */ /* 0x000fe40007ffe0ff */
[C---:B-1----:R-:W-:Y:S02]  /*12110*/  @!P3 LEA R2, P6, R10.reuse, R0, 0x2 ;  /* 0x000000000a02b211 */ /* 0x042fe400078c10ff */
[----:B------:R-:W-:Y:S02]  /*12120*/  ISETP.GE.AND P4, PT, R13, c[0x0][0x3c8], PT ;  /* 0x0000f2000d007a0c */ /* 0x000fe40003f86270 */
[----:B------:R-:W-:Y:S02]  /*12130*/  @!P3 LEA.HI.X R3, R10, R4, R11, 0x2, P6 ;  /* 0x000000040a03b211 */ /* 0x000fe400030f140b */
[----:B--2---:R-:W-:-:S02]  /*12140*/  @!P2 LEA R8, P6, R12, R0, 0x2 ;  /* 0x000000000c08a211 */ /* 0x004fc400078c10ff */
[----:B------:R-:W-:Y:S01]  /*12150*/  IADD3 R11, R248, 0x68, RZ ;  /* 0x00000068f80b7810 */ /* 0x000fe20007ffe0ff */
[----:B------:R1:W-:Y:S01]  /*12160*/  @!P3 ST.E.64 [R2.64], R42 ;  /* 0x0000002a0200b985 */ /* 0x0003e2000c101b06 */
[----:B------:R-:W-:Y:S02]  /*12170*/  @!P2 LEA.HI.X R9, R12, R4, R15, 0x2, P6 ;  /* 0x000000040c09a211 */ /* 0x000fe400030f140f */
[C---:B------:R-:W-:Y:S02]  /*12180*/  IADD3 R15, R248.reuse, 0x58, RZ ;  /* 0x00000058f80f7810 */ /* 0x040fe40007ffe0ff */
[----:B------:R-:W-:Y:S01]  /*12190*/  ISETP.GE.AND P5, PT, R11, c[0x0][0x3c8], PT ;  /* 0x0000f2000b007a0c */ /* 0x000fe20003fa6270 */
[----:B------:R2:W-:Y:S01]  /*121a0*/  @!P2 ST.E.64 [R8.64], R154 ;  /* 0x0000009a0800a985 */ /* 0x0005e2000c101b06 */
[----:B------:R-:W-:Y:S02]  /*121b0*/  SHF.R.S32.HI R15, RZ, 0x1f, R15 ;  /* 0x0000001fff0f7819 */ /* 0x000fe4000001140f */
[----:B------:R-:W-:-:S02]  /*121c0*/  IADD3 R12, R248, 0x60, RZ ;  /* 0x00000060f80c7810 */ /* 0x000fc40007ffe0ff */
[----:B---3--:R-:W-:Y:S02]  /*121d0*/  @!P1 LEA R6, P3, R14, R0, 0x2 ;  /* 0x000000000e069211 */ /* 0x008fe400078610ff */
[----:B------:R-:W-:Y:S02]  /*121e0*/  IADD3 R10, R248, 0x78, RZ ;  /* 0x00000078f80a7810 */ /* 0x000fe40007ffe0ff */
[----:B------:R-:W-:Y:S02]  /*121f0*/  @!P1 LEA.HI.X R7, R14, R4, R15, 0x2, P3 ;  /* 0x000000040e079211 */ /* 0x000fe400018f140f */
[----:B------:R-:W-:Y:S02]  /*12200*/  SHF.R.S32.HI R12, RZ, 0x1f, R12 ;  /* 0x0000001fff0c7819 */ /* 0x000fe4000001140c */
[----:B------:R-:W-:Y:S01]  /*12210*/  IADD3 R15, R248, 0x68, RZ ;  /* 0x00000068f80f7810 */ /* 0x000fe20007ffe0ff */
[----:B------:R3:W-:Y:S01]  /*12220*/  @!P1 ST.E.64 [R6.64], R142 ;  /* 0x0000008e06009985 */ /* 0x0007e2000c101b06 */
[----:B------:R-:W-:-:S02]  /*12230*/  ISETP.GE.AND P3, PT, R10, c[0x0][0x3c8], PT ;  /* 0x0000f2000a007a0c */ /* 0x000fc40003f66270 */
[----:B------:R-:W-:Y:S02]  /*12240*/  SHF.R.S32.HI R15, RZ, 0x1f, R15 ;  /* 0x0000001fff0f7819 */ /* 0x000fe4000001140f */
[----:B------:R-:W-:Y:S02]  /*12250*/  IADD3 R14, R248, 0x88, RZ ;  /* 0x00000088f80e7810 */ /* 0x000fe40007ffe0ff */
[----:B-1----:R-:W-:-:S04]  /*12260*/  @!P0 LEA R2, P6, R5, R0, 0x2 ;  /* 0x0000000005028211 */ /* 0x002fc800078c10ff */
        /* <DEDUP_REMOVED lines=10> */
[C---:B---3--:R-:W-:Y:S02]  /*12310*/  @!P4 LEA R6, P0, R13.reuse, R0, 0x2 ;  /* 0x000000000d06c211 */ /* 0x048fe400078010ff */
[----:B------:R-:W-:Y:S02]  /*12320*/  SHF.R.S32.HI R11, RZ, 0x1f, R11 ;  /* 0x0000001fff0b7819 */ /* 0x000fe4000001140b */
[----:B------:R-:W-:Y:S02]  /*12330*/  @!P4 LEA.HI.X R7, R13, R4, R15, 0x2, P0 ;  /* 0x000000040d07c211 */ /* 0x000fe400000f140f */
[----:B------:R-:W-:Y:S02]  /*12340*/  IADD3 R5, R248, 0x90, RZ ;  /* 0x00000090f8057810 */ /* 0x000fe40007ffe0ff */
[----:B------:R-:W-:Y:S01]  /*12350*/  ISETP.GE.AND P1, PT, R14, c[0x0][0x3c8], PT ;  /* 0x0000f2000e007a0c */ /* 0x000fe20003f26270 */
[----:B------:R3:W-:Y:S01]  /*12360*/  @!P4 ST.E.64 [R6.64], R144 ;  /* 0x000000900600c985 */ /* 0x0007e2000c101b06 */
[----:B------:R-:W-:-:S02]  /*12370*/  IADD3 R15, R248, 0x80, RZ ;  /* 0x00000080f80f7810 */ /* 0x000fc40007ffe0ff */
[----:B------:R-:W-:Y:S02]  /*12380*/  ISETP.GE.AND P0, PT, R5, c[0x0][0x3c8], PT ;  /* 0x0000f20005007a0c */ /* 0x000fe40003f06270 */
[----:B------:R-:W-:Y:S02]  /*12390*/  SHF.R.S32.HI R15, RZ, 0x1f, R15 ;  /* 0x0000001fff0f7819 */ /* 0x000fe4000001140f */
[----:B------:R-:W-:Y:S02]  /*123a0*/  IADD3 R13, R248, 0xa0, RZ ;  /* 0x000000a0f80d7810 */ /* 0x000fe40007ffe0ff */
[C---:B-1----:R-:W-:Y:S02]  /*123b0*/  @!P3 LEA R2, P6, R10.reuse, R0, 0x2 ;  /* 0x000000000a02b211 */ /* 0x042fe400078c10ff */
[----:B------:R-:W-:Y:S02]  /*123c0*/  ISETP.GE.AND P4, PT, R13, c[0x0][0x3c8], PT ;  /* 0x0000f2000d007a0c */ /* 0x000fe40003f86270 */
[----:B------:R-:W-:-:S02]  /*123d0*/  @!P3 LEA.HI.X R3, R10, R4, R11, 0x2, P6 ;  /* 0x000000040a03b211 */ /* 0x000fc400030f140b */
[----:B--2---:R-:W-:Y:S02]  /*123e0*/  @!P2 LEA R8, P6, R12, R0, 0x2 ;  /* 0x000000000c08a211 */ /* 0x004fe400078c10ff */
        /* <DEDUP_REMOVED lines=17> */
[----:B-1----:R-:W-:Y:S02]  /*12500*/  @!P0 LEA R2, P6, R5, R0, 0x2 ;  /* 0x0000000005028211 */ /* 0x002fe400078c10ff */
[----:B------:R-:W-:Y:S02]  /*12510*/  ISETP.GE.AND P2, PT, R15, c[0x0][0x3c8], PT ;  /* 0x0000f2000f007a0c */ /* 0x000fe40003f46270 */
[----:B------:R-:W-:Y:S02]  /*12520*/  @!P0 LEA.HI.X R3, R5, R4, R12, 0x2, P6 ;  /* 0x0000000405038211 */ /* 0x000fe400030f140c */
[----:B--2---:R-:W-:-:S02]  /*12530*/  @!P5 LEA R8, P6, R11, R0, 0x2 ;  /* 0x000000000b08d211 */ /* 0x004fc400078c10ff */
[C---:B------:R-:W-:Y:S01]  /*12540*/  IADD3 R12, R248.reuse, 0xb8, RZ ;  /* 0x000000b8f80c7810 */ /* 0x040fe20007ffe0ff */
[----:B------:R1:W-:Y:S01]  /*12550*/  @!P0 ST.E.64 [R2.64], R54 ;  /* 0x0000003602008985 */ /* 0x0003e2000c101b06 */
[----:B------:R-:W-:Y:S02]  /*12560*/  @!P5 LEA.HI.X R9, R11, R4, R14, 0x2, P6 ;  /* 0x000000040b09d211 */ /* 0x000fe400030f140e */
[C---:B------:R-:W-:Y:S02]  /*12570*/  IADD3 R14, R248.reuse, 0xa0, RZ ;  /* 0x000000a0f80e7810 */ /* 0x040fe40007ffe0ff */
[----:B------:R-:W-:Y:S01]  /*12580*/  IADD3 R5, R248, 0xc0, RZ ;  /* 0x000000c0f8057810 */ /* 0x000fe20007ffe0ff */
[----:B------:R2:W-:Y:S01]  /*12590*/  @!P5 ST.E.64 [R8.64], R160 ;  /* 0x000000a00800d985 */ /* 0x0005e2000c101b06 */
[----:B------:R-:W-:Y:S02]  /*125a0*/  SHF.R.S32.HI R14, RZ, 0x1f, R14 ;  /* 0x0000001fff0e7819 */ /* 0x000fe4000001140e */
[----:B------:R-:W-:-:S02]  /*125b0*/  ISETP.GE.AND P1, PT, R12, c[0x0][0x3c8], PT ;  /* 0x0000f2000c007a0c */ /* 0x000fc40003f26270 */
[C---:B---3--:R-:W-:Y:S02]  /*125c0*/  @!P4 LEA R6, P0, R13.reuse, R0, 0x2 ;  /* 0x000000000d06c211 */ /* 0x048fe400078010ff */
[C---:B------:R-:W-:Y:S02]  /*125d0*/  IADD3 R11, R248.reuse, 0xa8, RZ ;  /* 0x000000a8f80b7810 */ /* 0x040fe40007ffe0ff */
[----:B------:R-:W-:Y:S02]  /*125e0*/  @!P4 LEA.HI.X R7, R13, R4, R14, 0x2, P0 ;  /* 0x000000040d07c211 */ /* 0x000fe400000f140e */
[----:B------:R-:W-:Y:S02]  /*125f0*/  ISETP.GE.AND P0, PT, R5, c[0x0][0x3c8], PT ;  /* 0x0000f20005007a0c */ /* 0x000fe40003f06270 */
[----:B------:R-:W-:Y:S01]  /*12600*/  SHF.R.S32.HI R11, RZ, 0x1f, R11 ;  /* 0x0000001fff0b7819 */ /* 0x000fe2000001140b */
[----:B------:R3:W-:Y:S01]  /*12610*/  @!P4 ST.E.64 [R6.64], R74 ;  /* 0x0000004a0600c985 */ /* 0x0007e2000c101b06 */
[----:B------:R-:W-:-:S02]  /*12620*/  IADD3 R14, R248, 0xc8, RZ ;  /* 0x000000c8f80e7810 */ /* 0x000fc40007ffe0ff */
[----:B------:R-:W-:Y:S02]  /*12630*/  IADD3 R13, R248, 0xb8, RZ ;  /* 0x000000b8f80d7810 */ /* 0x000fe40007ffe0ff */
[----:B------:R-:W-:Y:S02]  /*12640*/  ISETP.GE.AND P4, PT, R14, c[0x0][0x3c8], PT ;  /* 0x0000f2000e007a0c */ /* 0x000fe40003f86270 */
[----:B------:R-:W-:Y:S02]  /*12650*/  SHF.R.S32.HI R13, RZ, 0x1f, R13 ;  /* 0x0000001fff0d7819 */ /* 0x000fe4000001140d */
[----:B-1----:R-:W-:-:S04]  /*12660*/  @!P3 LEA R2, P6, R10, R0, 0x2 ;  /* 0x000000000a02b211 */ /* 0x002fc800078c10ff */
[----:B------:R-:W-:Y:S02]  /*12670*/  @!P3 LEA.HI.X R3, R10, R4, R11, 0x2, P6 ;  /* 0x000000040a03b211 */ /* 0x000fe400030f140b */
[C---:B------:R-:W-:Y:S02]  /*12680*/  IADD3 R11, R248.reuse, 0xc0, RZ ;  /* 0x000000c0f80b7810 */ /* 0x040fe40007ffe0ff */
[C---:B--2---:R-:W-:Y:S01]  /*12690*/  @!P2 LEA R8, P5, R15.reuse, R0, 0x2 ;  /* 0x000000000f08a211 */ /* 0x044fe200078a10ff */
[----:B------:R1:W-:Y:S01]  /*126a0*/  @!P3 ST.E.64 [R2.64], R58 ;  /* 0x0000003a0200b985 */ /* 0x0003e2000c101b06 */
[----:B------:R-:W-:Y:S02]  /*126b0*/  IADD3 R10, R248, 0xd0, RZ ;  /* 0x000000d0f80a7810 */ /* 0x000fe40007ffe0ff */
[----:B------:R-:W-:Y:S02]  /*126c0*/  SHF.R.S32.HI R11, RZ, 0x1f, R11 ;  /* 0x0000001fff0b7819 */ /* 0x000fe4000001140b */
[----:B------:R-:W-:-:S02]  /*126d0*/  @!P2 LEA.HI.X R9, R15, R4, R16, 0x2, P5 ;  /* 0x000000040f09a211 */ /* 0x000fc400028f1410 */
[----:B------:R-:W-:Y:S02]  /*126e0*/  ISETP.GE.AND P5, PT, R10, c[0x0][0x3c8], PT ;  /* 0x0000f2000a007a0c */ /* 0x000fe40003fa6270 */
[----:B------:R-:W-:Y:S01]  /*126f0*/  IADD3 R16, R248, 0xc8, RZ ;  /* 0x000000c8f8107810 */ /* 0x000fe20007ffe0ff */
[----:B------:R-:W-:Y:S01]  /*12700*/  @!P2 ST.E.64 [R8.64], R94 ;  /* 0x0000005e0800a985 */ /* 0x000fe2000c101b06 */
[C---:B---3--:R-:W-:Y:S02]  /*12710*/  @!P1 LEA R6, P6, R12.reuse, R0, 0x2 ;  /* 0x000000000c069211 */ /* 0x048fe400078c10ff */
[----:B------:R-:W-:Y:S02]  /*12720*/  SHF.R.S32.HI R16, RZ, 0x1f, R16 ;  /* 0x0000001fff107819 */ /* 0x000fe40000011410 */
[----:B------:R-:W-:Y:S02]  /*12730*/  @!P1 LEA.HI.X R7, R12, R4, R13, 0x2, P6 ;  /* 0x000000040c079211 */ /* 0x000fe400030f140d */
[----:B------:R-:W-:-:S02]  /*12740*/  IADD3 R12, R248, 0xd8, RZ ;  /* 0x000000d8f80c7810 */ /* 0x000fc40007ffe0ff */
[C---:B------:R-:W-:Y:S01]  /*12750*/  IADD3 R15, R248.reuse, 0xe0, RZ ;  /* 0x000000e0f80f7810 */ /* 0x040fe20007ffe0ff */
[----:B------:R2:W-:Y:S01]  /*12760*/  @!P1 ST.E.64 [R6.64], R78 ;  /* 0x0000004e06009985 */ /* 0x0005e2000c101b06 */
[----:B------:R-:W-:Y:S02]  /*12770*/  IADD3 R13, R248, 0xe8, RZ ;  /* 0x000000e8f80d7810 */ /* 0x000fe40007ffe0ff */
[----:B------:R-:W-:Y:S02]  /*12780*/  ISETP.GE.AND P2, PT, R15, c[0x0][0x3c8], PT ;  /* 0x0000f2000f007a0c */ /* 0x000fe40003f46270 */
[----:B------:R-:W-:Y:S02]  /*12790*/  ISETP.GE.AND P1, PT, R13, c[0x0][0x3c8], PT ;  /* 0x0000f2000d007a0c */ /* 0x000fe40003f26270 */
[----:B-1----:R-:W-:-:S04]  /*127a0*/  @!P0 LEA R2, P3, R5, R0, 0x2 ;  /* 0x0000000005028211 */ /* 0x002fc800078610ff */
[----:B------:R-:W-:Y:S02]  /*127b0*/  @!P0 LEA.HI.X R3, R5, R4, R11, 0x2, P3 ;  /* 0x0000000405038211 */ /* 0x000fe400018f140b */
[----:B------:R-:W-:Y:S02]  /*127c0*/  ISETP.GE.AND P3, PT, R12, c[0x0][0x3c8], PT ;  /* 0x0000f2000c007a0c */ /* 0x000fe40003f66270 */
[C---:B------:R-:W-:Y:S01]  /*127d0*/  IADD3 R11, R248.reuse, 0xd0, RZ ;  /* 0x000000d0f80b7810 */ /* 0x040fe20007ffe0ff */
[----:B------:R1:W-:Y:S01]  /*127e0*/  @!P0 ST.E.64 [R2.64], R62 ;  /* 0x0000003e02008985 */ /* 0x0003e2000c101b06 */
[----:B------:R-:W-:Y:S02]  /*127f0*/  IADD3 R5, R248, 0xf0, RZ ;  /* 0x000000f0f8057810 */ /* 0x000fe40007ffe0ff */
[----:B------:R-:W-:Y:S02]  /*12800*/  SHF.R.S32.HI R11, RZ, 0x1f, R11 ;  /* 0x0000001fff0b7819 */ /* 0x000fe4000001140b */
[----:B--2---:R-:W-:-:S04]  /*12810*/  @!P4 LEA R6, P0, R14, R0, 0x2 ;  /* 0x000000000e06c211 */ /* 0x004fc800078010ff */
[----:B------:R-:W-:Y:S02]  /*12820*/  @!P4 LEA.HI.X R7, R14, R4, R16, 0x2, P0 ;  /* 0x000000040e07c211 */ /* 0x000fe400000f1410 */
[C---:B------:R-:W-:Y:S02]  /*12830*/  IADD3 R14, R248.reuse, 0xd8, RZ ;  /* 0x000000d8f80e7810 */ /* 0x040fe40007ffe0ff */
[----:B------:R-:W-:Y:S01]  /*12840*/  ISETP.GE.AND P0, PT, R5, c[0x0][0x3c8], PT ;  /* 0x0000f20005007a0c */ /* 0x000fe20003f06270 */
[----:B------:R2:W-:Y:S01]  /*12850*/  @!P4 ST.E.64 [R6.64], R82 ;  /* 0x000000520600c985 */ /* 0x0005e2000c101b06 */
[----:B------:R-:W-:Y:S02]  /*12860*/  SHF.R.S32.HI R14, RZ, 0x1f, R14 ;  /* 0x0000001fff0e7819 */ /* 0x000fe4000001140e */
[----:B------:R-:W-:-:S04]  /*12870*/  IADD3 R16, R248, 0xe0, RZ ;  /* 0x000000e0f8107810 */ /* 0x000fc80007ffe0ff */
[----:B------:R-:W-:Y:S02]  /*12880*/  SHF.R.S32.HI R16, RZ, 0x1f, R16 ;  /* 0x0000001fff107819 */ /* 0x000fe40000011410 */
[----:B-1----:R-:W-:-:S04]  /*12890*/  @!P5 LEA R2, P6, R10, R0, 0x2 ;  /* 0x000000000a02d211 */ /* 0x002fc800078c10ff */
        /* <DEDUP_REMOVED lines=8> */
[----:B------:R-:W-:-:S02]  /*12920*/  SHF.R.S32.HI R14, RZ, 0x1f, R14 ;  /* 0x0000001fff0e7819 */ /* 0x000fc4000001140e */
[----:B------:R-:W-:Y:S02]  /*12930*/  SHF.R.S32.HI R12, RZ, 0x1f, R12 ;  /* 0x0000001fff0c7819 */ /* 0x000fe4000001140c */
[----:B--2---:R-:W-:Y:S02]  /*12940*/  @!P1 LEA R6, P5, R13, R0, 0x2 ;  /* 0x000000000d069211 */ /* 0x004fe400078a10ff */
[-C--:B------:R-:W-:Y:S02]  /*12950*/  @!P2 LEA.HI.X R9, R15, R4.reuse, R16, 0x2, P6 ;  /* 0x000000040f09a211 */ /* 0x080fe400030f1410 */
[----:B------:R-:W-:-:S03]  /*12960*/  @!P1 LEA.HI.X R7, R13, R4, R14, 0x2, P5 ;  /* 0x000000040d079211 */ /* 0x000fc600028f140e */
[----:B------:R3:W-:Y:S04]  /*12970*/  @!P2 ST.E.64 [R8.64], R98 ;  /* 0x000000620800a985 */ /* 0x0007e8000c101b06 */
[----:B------:R3:W-:Y:S01]  /*12980*/  @!P1 ST.E.64 [R6.64], R90 ;  /* 0x0000005a06009985 */ /* 0x0007e2000c101b06 */
[----:B-1----:R-:W-:-:S04]  /*12990*/  @!P0 LEA R2, P4, R5, R0, 0x2 ;  /* 0x0000000005028211 */ /* 0x002fc800078810ff */
[----:B------:R-:W-:Y:S02]  /*129a0*/  @!P0 LEA.HI.X R3, R5, R4, R12, 0x2, P4 ;  /* 0x0000000405038211 */ /* 0x000fe400020f140c */
[----:B------:R-:W-:-:S03]  /*129b0*/  IADD3 R5, R248, 0xf8, RZ ;  /* 0x000000f8f8057810 */ /* 0x000fc60007ffe0ff */
[----:B------:R3:W-:Y:S01]  /*129c0*/  @!P0 ST.E.64 [R2.64], R66 ;  /* 0x0000004202008985 */ /* 0x0007e2000c101b06 */
[----:B------:R-:W-:-:S13]  /*129d0*/  ISETP.GE.AND P0, PT, R5, c[0x0][0x3c8], PT ;  /* 0x0000f20005007a0c */ /* 0x000fda0003f06270 */
[----:B------:R-:W-:Y:S05]  /*129e0*/  @P0 BRA `(.L_x_2835) ;  /* 0x00000e6000000947 */ /* 0x000fea0003800000 */
[----:B------:R-:W-:Y:S02]  /*129f0*/  IADD3 R12, R248, 0xf8, RZ ;  /* 0x000000f8f80c7810 */ /* 0x000fe40007ffe0ff */
[----:B---3--:R-:W-:Y:S02]  /*12a00*/  LEA R2, P0, R5, R0, 0x2 ;  /* 0x0000000005027211 */ /* 0x008fe400078010ff */
[----:B------:R-:W-:-:S04]  /*12a10*/  SHF.R.S32.HI R12, RZ, 0x1f, R12 ;  /* 0x0000001fff0c7819 */ /* 0x000fc8000001140c */
[----:B------:R-:W-:-:S05]  /*12a20*/  LEA.HI.X R3, R5, R4, R12, 0x2, P0 ;  /* 0x0000000405037211 */ /* 0x000fca00000f140c */
[----:B------:R1:W-:Y:S01]  /*12a30*/  ST.E.64 [R2.64], R38 ;  /* 0x0000002602007985 */ /* 0x0003e2000c101b06 */
[----:B------:R-:W-:Y:S05]  /*12a40*/  BRA `(.L_x_2835) ;  /* 0x00000e0000007947 */ /* 0x000fea0003800000 */
.L_x_2820:
[----:B------:R-:W2:Y:S01]  /*12a50*/  LDL.LU R6, [R1] ;  /* 0x0000000001067983 */ /* 0x000ea20000300800 */
[----:B------:R-:W-:Y:S02]  /*12a60*/  ISETP.NE.U32.AND P1, PT, RZ, c[0x0][0x508], PT ;  /* 0x00014200ff007a0c */ /* 0x000fe40003f25070 */
[----:B------:R-:W-:Y:S01]  /*12a70*/  ISETP.NE.U32.AND P3, PT, RZ, c[0x0][0x500], PT ;  /* 0x00014000ff007a0c */ /* 0x000fe20003f65070 */
[----:B------:R-:W3:Y:S01]  /*12a80*/  LDL.LU R0, [R1+0x24] ;  /* 0x0000240001007983 */ /* 0x000ee20000300800 */
[----:B------:R-:W-:Y:S01]  /*12a90*/  ISETP.NE.AND.EX P1, PT, RZ, c[0x0][0x50c], PT, P1 ;  /* 0x00014300ff007a0c */ /* 0x000fe20003f25310 */
[----:B------:R-:W-:Y:S01]  /*12aa0*/  IMAD.MOV.U32 R8, RZ, RZ, RZ ;  /* 0x000000ffff087224 */ /* 0x000fe200078e00ff */
[----:B------:R-:W-:Y:S01]  /*12ab0*/  ISETP.NE.AND.EX P3, PT, RZ, c[0x0][0x504], PT, P3 ;  /* 0x00014100ff007a0c */ /* 0x000fe20003f65330 */
[----:B------:R-:W-:Y:S01]  /*12ac0*/  IMAD.MOV.U32 R20, RZ, RZ, c[0x0][0x388] ;  /* 0x0000e200ff147624 */ /* 0x000fe200078e00ff */
[----:B------:R-:W-:-:S09]  /*12ad0*/  IADD3 R2, P2, R252, c[0x0][0x500], RZ ;  /* 0x00014000fc027a10 */ /* 0x000fd20007f5e0ff */
[----:B------:R-:W-:Y:S02]  /*12ae0*/  @P1 IADD3 R4, P0, R252, c[0x0][0x508], RZ ;  /* 0x00014200fc041a10 */ /* 0x000fe40007f1e0ff */
[C---:B--2---:R-:W-:Y:S02]  /*12af0*/  IADD3.X R3, R6.reuse, c[0x0][0x504], RZ, P2, !PT ;  /* 0x0001410006037a10 */ /* 0x044fe400017fe4ff */
[----:B-1----:R-:W-:-:S03]  /*12b00*/  @P1 IADD3.X R5, R6, c[0x0][0x50c], RZ, P0, !PT ;  /* 0x0001430006051a10 */ /* 0x002fc600007fe4ff */
        /* <DEDUP_REMOVED lines=9> */
.L_x_2841:
[----:B------:R-:W2:Y:S01]  /*12ba0*/  LDL.LU R0, [R1+0x2c] ;  /* 0x00002c0001007983 */ /* 0x000ea20000300800 */
[----:B------:R-:W-:Y:S01]  /*12bb0*/  BSSY B0, `(.L_x_2842) ;  /* 0x0000038000007945 */ /* 0x000fe20003800000 */
[----:B------:R-:W-:Y:S02]  /*12bc0*/  LOP3.LUT R14, R242, 0xffff, RZ, 0xc0, !PT ;  /* 0x0000fffff20e7812 */ /* 0x000fe400078ec0ff */
[----:B-1----:R-:W1:Y:S01]  /*12bd0*/  S2R R2, SR_TID.X ;  /* 0x0000000000027919 */ /* 0x002e620000002100 */
[----:B------:R-:W-:-:S02]  /*12be0*/  SEL R15, R251, RZ, !P3 ;  /* 0x000000fffb0f7207 */ /* 0x000fc40005800000 */
[----:B-----5:R-:W-:Y:S02]  /*12bf0*/  SHF.R.S32.HI R18, RZ, 0x1f, R8 ;  /* 0x0000001fff127819 */ /* 0x020fe40000011408 */
[----:B-1----:R-:W-:Y:S02]  /*12c00*/  ISETP.GT.AND P0, PT, R2, 0x7f, PT ;  /* 0x0000007f0200780c */ /* 0x002fe40003f04270 */
[----:B--2---:R-:W-:-:S11]  /*12c10*/  SEL R21, R0, RZ, !P3 ;  /* 0x000000ff00157207 */ /* 0x004fd60005800000 */
        /* <DEDUP_REMOVED lines=49> */
.L_x_2843:
[----:B------:R-:W-:Y:S05]  /*12f30*/  BSYNC B0 ;  /* 0x0000000000007941 */ /* 0x000fea0003800000 */
.L_x_2842:
        /* <DEDUP_REMOVED lines=34> */
.L_x_2913:
[----:B------:R-:W-:Y:S05]  /*13160*/  BRA.DIV ~URZ, `(.L_x_2845) ;  /* 0x00003e027f007947 */ /* 0x000fea000b800000 */
[----:B------:R3:W4:Y:S02]  /*13170*/  SHFL.IDX PT, R0, R14, RZ, 0x181f ;  /* 0x00181fff0e007589 */ /* 0x00072400000e0000 */
.L_x_2914:
        /* <DEDUP_REMOVED lines=25> */
.L_x_2847:
[----:B------:R-:W-:Y:S05]  /*13310*/  BSYNC B0 ;  /* 0x0000000000007941 */ /* 0x000fea0003800000 */
.L_x_2846:
[----:B------:R-:W-:Y:S05]  /*13320*/  BRA.DIV ~URZ, `(.L_x_2848) ;  /* 0x00003cb27f007947 */ /* 0x000fea000b800000 */
[----:B--2---:R2:W1:Y:S04]  /*13330*/  SHFL.IDX PT, R4, R5, 0x1, 0x181f ;  /* 0x00381f0005047f89 */ /* 0x00446800000e0000 */
[----:B----4-:R2:W4:Y:S02]  /*13340*/  SHFL.IDX PT, R0, R14, 0x1, 0x181f ;  /* 0x00381f000e007f89 */ /* 0x01052400000e0000 */
.L_x_2915:
        /* <DEDUP_REMOVED lines=24> */
.L_x_2850:
[----:B------:R-:W-:Y:S05]  /*134d0*/  BSYNC B0 ;  /* 0x0000000000007941 */ /* 0x000fea0003800000 */
.L_x_2849:
[----:B------:R-:W-:Y:S05]  /*134e0*/  BRA.DIV ~URZ, `(.L_x_2851) ;  /* 0x00003bc27f007947 */ /* 0x000fea000b800000 */
[----:B-1----:R1:W2:Y:S02]  /*134f0*/  SHFL.IDX PT, R4, R5, 0x2, 0x181f ;  /* 0x00581f0005047f89 */ /* 0x0022a400000e0000 */
.L_x_2916:
[----:B------:R-:W-:Y:S05]  /*13500*/  BRA.DIV ~URZ, `(.L_x_2852) ;  /* 0x00003c127f007947 */ /* 0x000fea000b800000 */
[----:B----4-:R4:W1:Y:S02]  /*13510*/  SHFL.IDX PT, R0, R14, 0x2, 0x181f ;  /* 0x00581f000e007f89 */ /* 0x01086400000e0000 */
.L_x_2917:
        /* <DEDUP_REMOVED lines=24> */
.L_x_2854:
[----:B------:R-:W-:Y:S05]  /*136a0*/  BSYNC B0 ;  /* 0x0000000000007941 */ /* 0x000fea0003800000 */
.L_x_2853:
[----:B------:R-:W-:Y:S05]  /*136b0*/  BRA.DIV ~URZ, `(.L_x_2855) ;  /* 0x00003ad27f007947 */ /* 0x000fea000b800000 */
[----:B--2---:R2:W3:Y:S04]  /*136c0*/  SHFL.IDX PT, R4, R5, 0x3, 0x181f ;  /* 0x00781f0005047f89 */ /* 0x0044e800000e0000 */
[----:B-1----:R2:W1:Y:S02]  /*136d0*/  SHFL.IDX PT, R0, R14, 0x3, 0x181f ;  /* 0x00781f000e007f89 */ /* 0x00246400000e0000 */
.L_x_2918:
        /* <DEDUP_REMOVED lines=23> */
.L_x_2835:
[----:B------:R-:W-:Y:S05]  /*13850*/  BSYNC B1 ;  /* 0x0000000000017941 */ /* 0x000fea0003800000 */
.L_x_2819:
        /* <DEDUP_REMOVED lines=8> */
[----:B---3--:R-:W-:Y:S01]  /*138e0*/  IMAD.MOV.U32 R7, RZ, RZ, RZ ;  /* 0x000000ffff077224 */ /* 0x008fe200078e00ff */
[----:B--2-4-:R-:W-:-:S04]  /*138f0*/  LOP3.LUT R12, R0, 0x1f, RZ, 0xc0, !PT ;  /* 0x0000001f000c7812 */ /* 0x014fc800078ec0ff */
[----:B------:R-:W-:Y:S01]  /*13900*/  ISETP.NE.AND P5, PT, R12, 0x1f, PT ;  /* 0x0000001f0c00780c */ /* 0x000fe20003fa5270 */
[----:B------:R-:W-:Y:S10]  /*13910*/  BRA.DIV ~URZ, `(.L_x_2857) ;  /* 0x000039427f007947 */ /* 0x000ff4000b800000 */
[----:B------:R2:W3:Y:S02]  /*13920*/  SHFL.IDX PT, R9, R106, RZ, 0x1f ;  /* 0x00001fff6a097589 */ /* 0x0004e400000e0000 */
.L_x_2919:
[----:B------:R-:W-:Y:S05]  /*13930*/  BRA.DIV ~URZ, `(.L_x_2858) ;  /* 0x000039927f007947 */ /* 0x000fea000b800000 */
[----:B------:R4:W2:Y:S02]  /*13940*/  SHFL.IDX PT, R8, R106, 0x1, 0x1f ;  /* 0x00201f006a087f89 */ /* 0x0008a400000e0000 */
.L_x_2920:
        /* <DEDUP_REMOVED lines=18> */
.L_x_2921:
        /* <DEDUP_REMOVED lines=16> */
.L_x_2922:
[----:B----4-:R-:W-:Y:S01]  /*13b70*/  IMAD R0, R0, c[0x0][0x538], RZ ;  /* 0x00014e0000007a24 */ /* 0x010fe200078e02ff */
[----:B------:R-:W-:Y:S04]  /*13b80*/  BSSY B1, `(.L_x_2861) ;  /* 0x00000c5000017945 */ /* 0x000fe80003800000 */
[----:B--2---:R-:W-:-:S04]  /*13b90*/  IADD3 R8, R0, R8, RZ ;  /* 0x0000000800087210 */ /* 0x004fc80007ffe0ff */
[----:B---3--:R-:W-:-:S13]  /*13ba0*/  ISETP.GT.AND P6, PT, R8, R9, PT ;  /* 0x000000090800720c */ /* 0x008fda0003fc4270 */
[----:B------:R-:W-:Y:S05]  /*13bb0*/  @P6 BRA `(.L_x_2862) ;  /* 0x0000024000006947 */ /* 0x000fea0003800000 */
.L_x_2866:
        /* <DEDUP_REMOVED lines=16> */
.L_x_2923:
        /* <DEDUP_REMOVED lines=16> */
.L_x_2924:
[----:B--2---:R-:W-:-:S05]  /*13dc0*/  IMAD R0, R0, c[0x0][0x538], RZ ;  /* 0x00014e0000007a24 */ /* 0x004fca00078e02ff */
[----:B------:R-:W-:-:S04]  /*13dd0*/  IADD3 R8, R0, R8, RZ ;  /* 0x0000000800087210 */ /* 0x000fc80007ffe0ff */
[----:B------:R-:W-:-:S13]  /*13de0*/  ISETP.GT.AND P6, PT, R8, R9, PT ;  /* 0x000000090800720c */ /* 0x000fda0003fc4270 */
[----:B-1----:R-:W-:Y:S05]  /*13df0*/  @!P6 BRA `(.L_x_2866) ;  /* 0xfffffdc00000e947 */ /* 0x002fea000383ffff */
.L_x_2862:
[----:B------:R-:W-:-:S05]  /*13e00*/  IADD3 R8, -R0, R8, RZ ;  /* 0x0000000800087210 */ /* 0x000fca0007ffe1ff */
[----:B------:R-:W-:-:S05]  /*13e10*/  IMAD R0, R4, c[0x0][0x538], R8 ;  /* 0x00014e0004007a24 */ /* 0x000fca00078e0208 */
[----:B------:R-:W-:Y:S01]  /*13e20*/  ISETP.GT.AND P0, PT, R0, R9, PT ;  /* 0x000000090000720c */ /* 0x000fe20003f04270 */
[----:B------:R-:W-:-:S12]  /*13e30*/  BRA.DIV ~URZ, `(.L_x_2867) ;  /* 0x000038f27f007947 */ /* 0x000fd8000b800000 */
[----:B------:R-:W-:-:S04]  /*13e40*/  VOTE.ANY R5, PT, !P0 ;  /* 0x0000000000057806 */ /* 0x000fc800040e0100 */
.L_x_2925:
[----:B------:R-:W2:Y:S02]  /*13e50*/  POPC R0, R5 ;  /* 0x0000000500007309 */ /* 0x000ea40000000000 */
[----:B--2---:R-:W-:Y:S01]  /*13e60*/  IADD3 R243, R0, R243, RZ ;  /* 0x000000f300f37210 */ /* 0x004fe20007ffe0ff */
[----:B------:R-:W-:Y:S05]  /*13e70*/  BRA.DIV ~URZ, `(.L_x_2868) ;  /* 0x000039027f007947 */ /* 0x000fea000b800000 */
[----:B------:R2:W3:Y:S04]  /*13e80*/  SHFL.IDX PT, R10, R6, R0, 0x1f ;  /* 0x00001f00060a7589 */ /* 0x0004e800000e0000 */
[----:B------:R2:W4:Y:S02]  /*13e90*/  SHFL.IDX PT, R7, R7, R0, 0x1f ;  /* 0x00001f0007077589 */ /* 0x00052400000e0000 */
.L_x_2926:
[----:B------:R-:W-:Y:S01]  /*13ea0*/  ISETP.NE.AND P0, PT, R5, RZ, PT ;  /* 0x000000ff0500720c */ /* 0x000fe20003f05270 */
[----:B------:R-:W-:-:S12]  /*13eb0*/  BSSY B0, `(.L_x_2869) ;  /* 0x0000005000007945 */ /* 0x000fd80003800000 */
[----:B------:R-:W-:Y:S05]  /*13ec0*/  @!P0 BRA `(.L_x_2870) ;  /* 0x0000003000008947 */ /* 0x000fea0003800000 */
[----:B--2---:R-:W-:Y:S01]  /*13ed0*/  IADD3 R0, R0, -0x1, RZ ;  /* 0xffffffff00007810 */ /* 0x004fe20007ffe0ff */
[----:B------:R-:W-:Y:S05]  /*13ee0*/  BRA.DIV ~URZ, `(.L_x_2871) ;  /* 0x000039627f007947 */ /* 0x000fea000b800000 */
[----:B------:R2:W1:Y:S02]  /*13ef0*/  SHFL.IDX PT, R11, R4, R0, 0x1f ;  /* 0x00001f00040b7589 */ /* 0x00046400000e0000 */
.L_x_2870:
[----:B------:R-:W-:Y:S05]  /*13f00*/  BSYNC B0 ;  /* 0x0000000000007941 */ /* 0x000fea0003800000 */
.L_x_2869:
        /* <DEDUP_REMOVED lines=66> */
.L_x_2873:
        /* <DEDUP_REMOVED lines=66> */
.L_x_2874:
[----:B------:R-:W-:Y:S05]  /*14750*/  BSYNC B0 ;  /* 0x0000000000007941 */ /* 0x000fea0003800000 */
.L_x_2872:
[----:B------:R-:W-:-:S04]  /*14760*/  LOP3.LUT R0, RZ, R0, RZ, 0x33, !PT ;  /* 0x00000000ff007212 */ /* 0x000fc800078e33ff */
[----:B------:R-:W-:Y:S01]  /*14770*/  IADD3 R241, R0, R10, RZ ;  /* 0x0000000a00f17210 */ /* 0x000fe20007ffe0ff */
[----:B------:R-:W-:Y:S05]  /*14780*/  BRA `(.L_x_2875) ;  /* 0x0000004000007947 */ /* 0x000fea0003800000 */
.L_x_2863:
[----:B------:R-:W-:Y:S01]  /*14790*/  IMAD.MOV.U32 R240, RZ, RZ, R9 ;  /* 0x000000fffff07224 */ /* 0x000fe200078e0009 */
[----:B------:R-:W-:Y:S01]  /*147a0*/  MOV R242, RZ ;  /* 0x000000ff00f27202 */ /* 0x000fe20000000f00 */
[----:B------:R-:W-:Y:S01]  /*147b0*/  IMAD.MOV.U32 R241, RZ, RZ, RZ ;  /* 0x000000fffff17224 */ /* 0x000fe200078e00ff */
[----:B------:R-:W-:Y:S02]  /*147c0*/  MOV R243, c[0x0][0x53c] ;  /* 0x00014f0000f37a02 */ /* 0x000fe40000000f00 */
.L_x_2875:
[----:B------:R-:W-:Y:S05]  /*147d0*/  BSYNC B1 ;  /* 0x0000000000017941 */ /* 0x000fea0003800000 */
.L_x_2861:
[----:B------:R-:W-:Y:S01]  /*147e0*/  WARPSYNC 0xffffffff ;  /* 0xffffffff00007948 */ /* 0x000fe20003800000 */
[----:B------:R-:W-:Y:S01]  /*147f0*/  BAR.SYNC.DEFER_BLOCKING 0x4, 0x100 ;  /* 0x0104000000007b1d */ /* 0x000fe20000010000 */
[----:B------:R-:W-:-:S13]  /*14800*/  ISETP.NE.AND P0, PT, R12, RZ, PT ;  /* 0x000000ff0c00720c */ /* 0x000fda0003f05270 */
[----:B------:R2:W-:Y:S04]  /*14810*/  @!P0 STS.128 [0x20100], R240 ;  /* 0x020100f0ff008388 */ /* 0x0005e80000000c00 */
[----:B------:R-:W-:Y:S06]  /*14820*/  BAR.ARV 0x5, 0x100 ;  /* 0x0144000000007b1d */ /* 0x000fec0000002000 */
.L_x_2856:
[----:B-1----:R-:W-:-:S13]  /*14830*/  ISETP.GE.AND P0, PT, R243, c[0x0][0x53c], PT ;  /* 0x00014f00f3007a0c */ /* 0x002fda0003f06270 */
[----:B--23--:R-:W-:Y:S01]  /*14840*/  @P0 CALL.REL.NOINC `(.L_x_2876) ;  /* 0x0000001000000944 */ /* 0x00cfe20003c00000 */
[----:B------:R-:W-:Y:S05]  /*14850*/  BRA `(.L_x_2877) ;  /* 0xfffed34000007947 */ /* 0x000fea000383ffff */
.L_x_2876:
[----:B------:R-:W-:Y:S05]  /*14860*/  EXIT ;  /* 0x000000000000794d */ /* 0x000fea0003800000 */
.L_x_2759:
[----:B------:R-:W-:Y:S01]  /*14870*/  IMAD.MOV.U32 R0, RZ, RZ, R5 ;  /* 0x000000ffff007224 */ /* 0x000fe200078e0005 */
[----:B------:R-:W-:Y:S02]  /*14880*/  MOV R3, 0x1 ;  /* 0x0000000100037802 */ /* 0x000fe40000000f00 */
[----:B------:R-:W-:Y:S02]  /*14890*/  MOV R2, 0x148b0 ;  /* 0x000148b000027802 */ /* 0x000fe40000000f00 */
[----:B--2---:R-:W-:Y:S05]  /*148a0*/  CALL.REL.NOINC `($__internal_47_$__cuda_sm70_shflsync_up_p) ;  /* 0x000030d000007944 */ /* 0x004fea0003c00000 */
[----:B------:R-:W-:Y:S01]  /*148b0*/  MOV R0, R4 ;  /* 0x0000000400007202 */ /* 0x000fe20000000f00 */
[----:B------:R-:W-:Y:S05]  /*148c0*/  BRA `(.L_x_2878) ;  /* 0xfffebb7000007947 */ /* 0x000fea000383ffff */
.L_x_2760:
[----:B------:R-:W-:Y:S01]  /*148d0*/  IMAD.MOV.U32 R0, RZ, RZ, R5 ;  /* 0x000000ffff007224 */ /* 0x000fe200078e0005 */
[----:B------:R-:W-:Y:S02]  /*148e0*/  MOV R3, 0x2 ;  /* 0x0000000200037802 */ /* 0x000fe40000000f00 */
[----:B------:R-:W-:Y:S02]  /*148f0*/  MOV R2, 0x14910 ;  /* 0x0001491000027802 */ /* 0x000fe40000000f00 */
[----:B--2---:R-:W-:Y:S05]  /*14900*/  CALL.REL.NOINC `($__internal_47_$__cuda_sm70_shflsync_up_p) ;  /* 0x0000307000007944 */ /* 0x004fea0003c00000 */
[----:B------:R-:W-:Y:S01]  /*14910*/  SEL R4, R4, RZ, P4 ;  /* 0x000000ff04047207 */ /* 0x000fe20002000000 */
[----:B------:R-:W-:Y:S01]  /*14920*/  IMAD.MOV.U32 R3, RZ, RZ, 0x4 ;  /* 0x00000004ff037424 */ /* 0x000fe200078e00ff */
[----:B------:R-:W-:-:S03]  /*14930*/  MOV R2, 0x14960 ;  /* 0x0001496000027802 */ /* 0x000fc60000000f00 */
[----:B------:R-:W-:Y:S02]  /*14940*/  IMAD.IADD R0, R5, 0x1, R4 ;  /* 0x0000000105007824 */ /* 0x000fe400078e0204 */
[----:B------:R-:W-:Y:S05]  /*14950*/  CALL.REL.NOINC `($__internal_47_$__cuda_sm70_shflsync_up_p) ;  /* 0x0000302000007944 */ /* 0x000fea0003c00000 */
        /* <DEDUP_REMOVED lines=12> */
[----:B------:R-:W-:Y:S02]  /*14a20*/  MOV R220, 0x1f ;  /* 0x0000001f00dc7802 */ /* 0x000fe40000000f00 */
[----:B------:R-:W-:Y:S01]  /*14a30*/  MOV R3, 0x14a70 ;  /* 0x00014a7000037802 */ /* 0x000fe20000000f00 */
[----:B------:R-:W-:-:S04]  /*14a40*/  IMAD.IADD R4, R0, 0x1, R4 ;  /* 0x0000000100047824 */ /* 0x000fc800078e0204 */
[----:B------:R-:W-:Y:S02]  /*14a50*/  IMAD.MOV.U32 R219, RZ, RZ, R4 ;  /* 0x000000ffffdb7224 */ /* 0x000fe400078e0004 */
[----:B------:R-:W-:Y:S05]  /*14a60*/  CALL.REL.NOINC `($__internal_46_$__cuda_sm70_shflsync_idx_p) ;  /* 0x00002eb000007944 */ /* 0x000fea0003c00000 */
[----:B------:R-:W-:Y:S01]  /*14a70*/  MOV R0, R219 ;  /* 0x000000db00007202 */ /* 0x000fe20000000f00 */
[----:B------:R-:W-:Y:S05]  /*14a80*/  BRA `(.L_x_2879) ;  /* 0xfffebab000007947 */ /* 0x000fea000383ffff */
.L_x_2762:
[----:B------:R-:W-:Y:S02]  /*14a90*/  SEL R0, RZ, 0x1, P0 ;  /* 0x00000001ff007807 */ /* 0x000fe40000000000 */
[----:B------:R-:W-:Y:S02]  /*14aa0*/  MOV R2, 0x14ac0 ;  /* 0x00014ac000027802 */ /* 0x000fe40000000f00 */
[----:B--2---:R-:W-:Y:S05]  /*14ab0*/  CALL.REL.NOINC `($__internal_48_$__cuda_sm70_votesync_ballot) ;  /* 0x00002f2000007944 */ /* 0x004fea0003c00000 */
[----:B------:R-:W-:Y:S01]  /*14ac0*/  MOV R6, R0 ;  /* 0x0000000000067202 */ /* 0x000fe20000000f00 */
[----:B------:R-:W-:Y:S05]  /*14ad0*/  BRA `(.L_x_2880) ;  /* 0xfffebaf000007947 */ /* 0x000fea000383ffff */
.L_x_2763:
[----:B------:R-:W-:Y:S01]  /*14ae0*/  IMAD.MOV.U32 R219, RZ, RZ, R9 ;  /* 0x000000ffffdb7224 */ /* 0x000fe200078e0009 */
[----:B------:R-:W-:Y:S01]  /*14af0*/  MOV R2, R0 ;  /* 0x0000000000027202 */ /* 0x000fe20000000f00 */
[----:B------:R-:W-:Y:S01]  /*14b00*/  IMAD.MOV.U32 R220, RZ, RZ, 0x1f ;  /* 0x0000001fffdc7424 */ /* 0x000fe200078e00ff */
[----:B------:R-:W-:Y:S02]  /*14b10*/  MOV R3, 0x14b30 ;  /* 0x00014b3000037802 */ /* 0x000fe40000000f00 */
[----:B------:R-:W-:Y:S05]  /*14b20*/  CALL.REL.NOINC `($__internal_46_$__cuda_sm70_shflsync_idx_p) ;  /* 0x00002df000007944 */ /* 0x000fea0003c00000 */
[----:B------:R-:W-:Y:S01]  /*14b30*/  IMAD.MOV.U32 R12, RZ, RZ, R219 ;  /* 0x000000ffff0c7224 */ /* 0x000fe200078e00db */
[----:B------:R-:W-:Y:S01]  /*14b40*/  MOV R219, R8 ;  /* 0x0000000800db7202 */ /* 0x000fe20000000f00 */
[----:B------:R-:W-:Y:S01]  /*14b50*/  IMAD.MOV.U32 R5, RZ, RZ, RZ ;  /* 0x000000ffff057224 */ /* 0x000fe200078e00ff */
[----:B------:R-:W-:Y:S01]  /*14b60*/  MOV R2, R0 ;  /* 0x0000000000027202 */ /* 0x000fe20000000f00 */
[----:B------:R-:W-:Y:S01]  /*14b70*/  IMAD.MOV.U32 R220, RZ, RZ, 0x1f ;  /* 0x0000001fffdc7424 */ /* 0x000fe200078e00ff */
[----:B------:R-:W-:-:S02]  /*14b80*/  MOV R3, 0x14ba0 ;  /* 0x00014ba000037802 */ /* 0x000fc40000000f00 */
[----:B------:R-:W-:Y:S05]  /*14b90*/  CALL.REL.NOINC `($__internal_46_$__cuda_sm70_shflsync_idx_p) ;  /* 0x00002d8000007944 */ /* 0x000fea0003c00000 */
[----:B------:R-:W-:Y:S01]  /*14ba0*/  MOV R9, R219 ;  /* 0x000000db00097202 */ /* 0x000fe20000000f00 */
[----:B------:R-:W-:Y:S05]  /*14bb0*/  BRA `(.L_x_2881) ;  /* 0xfffeba7000007947 */ /* 0x000fea000383ffff */
.L_x_2766:
[----:B------:R-:W-:Y:S01]  /*14bc0*/  IMAD.MOV.U32 R219, RZ, RZ, R4 ;  /* 0x000000ffffdb7224 */ /* 0x000fe200078e0004 */
[----:B------:R-:W-:Y:S01]  /*14bd0*/  MOV R2, R0 ;  /* 0x0000000000027202 */ /* 0x000fe20000000f00 */
[----:B------:R-:W-:Y:S01]  /*14be0*/  IMAD.MOV.U32 R220, RZ, RZ, 0x1f ;  /* 0x0000001fffdc7424 */ /* 0x000fe200078e00ff */
[----:B------:R-:W-:-:S02]  /*14bf0*/  MOV R3, 0x14c10 ;  /* 0x00014c1000037802 */ /* 0x000fc40000000f00 */
[----:B--23--:R-:W-:Y:S05]  /*14c00*/  CALL.REL.NOINC `($__internal_46_$__cuda_sm70_shflsync_idx_p) ;  /* 0x00002d1000007944 */ /* 0x00cfea0003c00000 */
[----:B------:R-:W-:Y:S01]  /*14c10*/  MOV R5, R219 ;  /* 0x000000db00057202 */ /* 0x000fe20000000f00 */
[----:B------:R-:W-:Y:S05]  /*14c20*/  BRA `(.L_x_2765) ;  /* 0xfffeba6000007947 */ /* 0x000fea000383ffff */
.L_x_2777:
[----:B------:R-:W-:Y:S01]  /*14c30*/  IMAD.MOV.U32 R219, RZ, RZ, R5 ;  /* 0x000000ffffdb7224 */ /* 0x000fe200078e0005 */
[----:B------:R-:W-:Y:S01]  /*14c40*/  MOV R2, RZ ;  /* 0x000000ff00027202 */ /* 0x000fe20000000f00 */
[----:B------:R-:W-:Y:S01]  /*14c50*/  IMAD.MOV.U32 R220, RZ, RZ, 0x181f ;  /* 0x0000181fffdc7424 */ /* 0x000fe200078e00ff */
[----:B------:R-:W-:-:S02]  /*14c60*/  MOV R3, 0x14c80 ;  /* 0x00014c8000037802 */ /* 0x000fc40000000f00 */
[----:B-----5:R-:W-:Y:S05]  /*14c70*/  CALL.REL.NOINC `($__internal_46_$__cuda_sm70_shflsync_idx_p) ;  /* 0x00002ca000007944 */ /* 0x020fea0003c00000 */
[----:B------:R-:W-:Y:S01]  /*14c80*/  MOV R4, R219 ;  /* 0x000000db00047202 */ /* 0x000fe20000000f00 */
[----:B------:R-:W-:Y:S05]  /*14c90*/  BRA `(.L_x_2882) ;  /* 0xfffedd0000007947 */ /* 0x000fea000383ffff */
.L_x_2778:
[----:B------:R-:W-:Y:S01]  /*14ca0*/  IMAD.MOV.U32 R219, RZ, RZ, R14 ;  /* 0x000000ffffdb7224 */ /* 0x000fe200078e000e */
[----:B------:R-:W-:Y:S01]  /*14cb0*/  MOV R2, RZ ;  /* 0x000000ff00027202 */ /* 0x000fe20000000f00 */
[----:B------:R-:W-:Y:S01]  /*14cc0*/  IMAD.MOV.U32 R220, RZ, RZ, 0x181f ;  /* 0x0000181fffdc7424 */ /* 0x000fe200078e00ff */
[----:B------:R-:W-:-:S02]  /*14cd0*/  MOV R3, 0x14cf0 ;  /* 0x00014cf000037802 */ /* 0x000fc40000000f00 */
[----:B-12--5:R-:W-:Y:S05]  /*14ce0*/  CALL.REL.NOINC `($__internal_46_$__cuda_sm70_shflsync_idx_p) ;  /* 0x00002c3000007944 */ /* 0x026fea0003c00000 */
[----:B------:R-:W-:Y:S01]  /*14cf0*/  MOV R0, R219 ;  /* 0x000000db00007202 */ /* 0x000fe20000000f00 */
[----:B------:R-:W-:Y:S05]  /*14d00*/  BRA `(.L_x_2883) ;  /* 0xfffedcb000007947 */ /* 0x000fea000383ffff */
.L_x_2781:
[----:B------:R-:W-:Y:S01]  /*14d10*/  IMAD.MOV.U32 R219, RZ, RZ, R5 ;  /* 0x000000ffffdb7224 */ /* 0x000fe200078e0005 */
[----:B--2---:R-:W-:Y:S01]  /*14d20*/  MOV R2, 0x1 ;  /* 0x0000000100027802 */ /* 0x004fe20000000f00 */
[----:B------:R-:W-:Y:S01]  /*14d30*/  IMAD.MOV.U32 R220, RZ, RZ, 0x181f ;  /* 0x0000181fffdc7424 */ /* 0x000fe200078e00ff */
[----:B------:R-:W-:-:S02]  /*14d40*/  MOV R3, 0x14d60 ;  /* 0x00014d6000037802 */ /* 0x000fc40000000f00 */
[----:B-1-345:R-:W-:Y:S05]  /*14d50*/  CALL.REL.NOINC `($__internal_46_$__cuda_sm70_shflsync_idx_p) ;  /* 0x00002bc000007944 */ /* 0x03afea0003c00000 */
[----:B------:R-:W-:Y:S01]  /*14d60*/  IMAD.MOV.U32 R4, RZ, RZ, R219 ;  /* 0x000000ffff047224 */ /* 0x000fe200078e00db */
[----:B------:R-:W-:Y:S01]  /*14d70*/  MOV R2, 0x1 ;  /* 0x0000000100027802 */ /* 0x000fe20000000f00 */
[----:B------:R-:W-:Y:S01]  /*14d80*/  IMAD.MOV.U32 R219, RZ, RZ, R14 ;  /* 0x000000ffffdb7224 */ /* 0x000fe200078e000e */
[----:B------:R-:W-:-:S02]  /*14d90*/  MOV R220, 0x181f ;  /* 0x0000181f00dc7802 */ /* 0x000fc40000000f00 */
[----:B------:R-:W-:Y:S02]  /*14da0*/  MOV R3, 0x14dc0 ;  /* 0x00014dc000037802 */ /* 0x000fe40000000f00 */
[----:B------:R-:W-:Y:S05]  /*14db0*/  CALL.REL.NOINC `($__internal_46_$__cuda_sm70_shflsync_idx_p) ;  /* 0x00002b6000007944 */ /* 0x000fea0003c00000 */
[----:B------:R-:W-:Y:S01]  /*14dc0*/  MOV R0, R219 ;  /* 0x000000db00007202 */ /* 0x000fe20000000f00 */
[----:B------:R-:W-:Y:S05]  /*14dd0*/  BRA `(.L_x_2884) ;  /* 0xfffedda000007947 */ /* 0x000fea000383ffff */
.L_x_2784:
[----:B------:R-:W-:Y:S01]  /*14de0*/  IMAD.MOV.U32 R219, RZ, RZ, R5 ;  /* 0x000000ffffdb7224 */ /* 0x000fe200078e0005 */
[----:B-1----:R-:W-:Y:S01]  /*14df0*/  MOV R2, 0x2 ;  /* 0x0000000200027802 */ /* 0x002fe20000000f00 */
[----:B------:R-:W-:Y:S01]  /*14e00*/  IMAD.MOV.U32 R220, RZ, RZ, 0x181f ;  /* 0x0000181fffdc7424 */ /* 0x000fe200078e00ff */
[----:B------:R-:W-:Y:S02]  /*14e10*/  MOV R3, 0x14e30 ;  /* 0x00014e3000037802 */ /* 0x000fe40000000f00 */
[----:B--2345:R-:W-:Y:S05]  /*14e20*/  CALL.REL.NOINC `($__internal_46_$__cuda_sm70_shflsync_idx_p) ;  /* 0x00002af000007944 */ /* 0x03cfea0003c00000 */
[----:B------:R-:W-:Y:S01]  /*14e30*/  MOV R4, R219 ;  /* 0x000000db00047202 */ /* 0x000fe20000000f00 */
[----:B------:R-:W-:Y:S05]  /*14e40*/  BRA `(.L_x_2885) ;  /* 0xfffeded000007947 */ /* 0x000fea000383ffff */
.L_x_2785:
[----:B------:R-:W-:Y:S01]  /*14e50*/  IMAD.MOV.U32 R219, RZ, RZ, R14 ;  /* 0x000000ffffdb7224 */ /* 0x000fe200078e000e */
[----:B------:R-:W-:Y:S01]  /*14e60*/  MOV R2, 0x2 ;  /* 0x0000000200027802 */ /* 0x000fe20000000f00 */
[----:B------:R-:W-:Y:S01]  /*14e70*/  IMAD.MOV.U32 R220, RZ, RZ, 0x181f ;  /* 0x0000181fffdc7424 */ /* 0x000fe200078e00ff */
[----:B------:R-:W-:Y:S02]  /*14e80*/  MOV R3, 0x14ea0 ;  /* 0x00014ea000037802 */ /* 0x000fe40000000f00 */
[----:B-12345:R-:W-:Y:S05]  /*14e90*/  CALL.REL.NOINC `($__internal_46_$__cuda_sm70_shflsync_idx_p) ;  /* 0x00002a8000007944 */ /* 0x03efea0003c00000 */
[----:B------:R-:W-:Y:S01]  /*14ea0*/  MOV R0, R219 ;  /* 0x000000db00007202 */ /* 0x000fe20000000f00 */
[----:B------:R-:W-:Y:S05]  /*14eb0*/  BRA `(.L_x_2886) ;  /* 0xfffede8000007947 */ /* 0x000fea000383ffff */
.L_x_2788:
[----:B------:R-:W-:Y:S01]  /*14ec0*/  IMAD.MOV.U32 R219, RZ, RZ, R5 ;  /* 0x000000ffffdb7224 */ /* 0x000fe200078e0005 */
[----:B-1----:R-:W-:Y:S01]  /*14ed0*/  MOV R2, 0x3 ;  /* 0x0000000300027802 */ /* 0x002fe20000000f00 */
[----:B------:R-:W-:Y:S01]  /*14ee0*/  IMAD.MOV.U32 R220, RZ, RZ, 0x181f ;  /* 0x0000181fffdc7424 */ /* 0x000fe200078e00ff */
[----:B------:R-:W-:-:S02]  /*14ef0*/  MOV R3, 0x14f10 ;  /* 0x00014f1000037802 */ /* 0x000fc40000000f00 */
[----:B--2345:R-:W-:Y:S05]  /*14f00*/  CALL.REL.NOINC `($__internal_46_$__cuda_sm70_shflsync_idx_p) ;  /* 0x00002a1000007944 */ /* 0x03cfea0003c00000 */
        /* <DEDUP_REMOVED lines=8> */
.L_x_2791:
[----:B------:R-:W-:Y:S01]  /*14f90*/  IMAD.MOV.U32 R219, RZ, RZ, R5 ;  /* 0x000000ffffdb7224 */ /* 0x000fe200078e0005 */
[----:B------:R-:W-:Y:S01]  /*14fa0*/  MOV R2, RZ ;  /* 0x000000ff00027202 */ /* 0x000fe20000000f00 */
[----:B------:R-:W-:Y:S01]  /*14fb0*/  IMAD.MOV.U32 R220, RZ, RZ, 0x181f ;  /* 0x0000181fffdc7424 */ /* 0x000fe200078e00ff */
[----:B------:R-:W-:Y:S02]  /*14fc0*/  MOV R3, 0x14fe0 ;  /* 0x00014fe000037802 */ /* 0x000fe40000000f00 */
[----:B------:R-:W-:Y:S05]  /*14fd0*/  CALL.REL.NOINC `($__internal_46_$__cuda_sm70_shflsync_idx_p) ;  /* 0x0000294000007944 */ /* 0x000fea0003c00000 */
[----:B------:R-:W-:Y:S01]  /*14fe0*/  MOV R4, R219 ;  /* 0x000000db00047202 */ /* 0x000fe20000000f00 */
[----:B------:R-:W-:Y:S05]  /*14ff0*/  BRA `(.L_x_2888) ;  /* 0xfffefd4000007947 */ /* 0x000fea000383ffff */
.L_x_2792:
[----:B------:R-:W-:Y:S01]  /*15000*/  IMAD.MOV.U32 R219, RZ, RZ, R15 ;  /* 0x000000ffffdb7224 */ /* 0x000fe200078e000f */
[----:B------:R-:W-:Y:S01]  /*15010*/  MOV R2, RZ ;  /* 0x000000ff00027202 */ /* 0x000fe20000000f00 */
[----:B------:R-:W-:Y:S01]  /*15020*/  IMAD.MOV.U32 R220, RZ, RZ, 0x181f ;  /* 0x0000181fffdc7424 */ /* 0x000fe200078e00ff */
[----:B------:R-:W-:Y:S02]  /*15030*/  MOV R3, 0x15050 ;  /* 0x0001505000037802 */ /* 0x000fe40000000f00 */
[----:B-12---:R-:W-:Y:S05]  /*15040*/  CALL.REL.NOINC `($__internal_46_$__cuda_sm70_shflsync_idx_p) ;  /* 0x000028d000007944 */ /* 0x006fea0003c00000 */
[C---:B------:R-:W-:Y:S01]  /*15050*/  IADD3 R10, P0, R219.reuse, R106, RZ ;  /* 0x0000006adb0a7210 */ /* 0x040fe20007f1e0ff */
[----:B------:R-:W-:Y:S01]  /*15060*/  IMAD.MOV.U32 R220, RZ, RZ, 0x181f ;  /* 0x0000181fffdc7424 */ /* 0x000fe200078e00ff */
[----:B------:R-:W-:-:S02]  /*15070*/  IADD3 R8, P5, R219, R107, RZ ;  /* 0x0000006bdb087210 */ /* 0x000fc40007fbe0ff */
[C---:B------:R-:W-:Y:S01]  /*15080*/  IADD3 R6, P2, R219.reuse, R108, RZ ;  /* 0x0000006cdb067210 */ /* 0x040fe20007f5e0ff */
[C---:B------:R-:W-:Y:S01]  /*15090*/  IMAD.X R11, R4.reuse, 0x1, R101, P0 ;  /* 0x00000001040b7824 */ /* 0x040fe200000e0665 */
[----:B------:R-:W-:Y:S01]  /*150a0*/  IADD3 R2, P0, R219, R109, RZ ;  /* 0x0000006ddb027210 */ /* 0x000fe20007f1e0ff */
[C---:B------:R-:W-:Y:S01]  /*150b0*/  IMAD.X R9, R4.reuse, 0x1, R102, P5 ;  /* 0x0000000104097824 */ /* 0x040fe200028e0666 */
[----:B------:R-:W-:Y:S01]  /*150c0*/  ISETP.GE.AND P6, PT, R217, c[0x0][0x1d4], PT ;  /* 0x00007500d9007a0c */ /* 0x000fe20003fc6270 */
[C---:B------:R-:W-:Y:S01]  /*150d0*/  IMAD.X R7, R4.reuse, 0x1, R103, P2 ;  /* 0x0000000104077824 */ /* 0x040fe200010e0667 */
[----:B------:R-:W-:Y:S01]  /*150e0*/  ISETP.GE.AND P5, PT, R223, c[0x0][0x1d4], PT ;  /* 0x00007500df007a0c */ /* 0x000fe20003fa6270 */
[----:B------:R-:W-:Y:S01]  /*150f0*/  IMAD.X R3, R4, 0x1, R104, P0 ;  /* 0x0000000104037824 */ /* 0x000fe200000e0668 */
[----:B------:R-:W-:Y:S01]  /*15100*/  ISETP.GE.AND P2, PT, R224, c[0x0][0x1d4], PT ;  /* 0x00007500e0007a0c */ /* 0x000fe20003f46270 */
[----:B------:R-:W-:Y:S01]  /*15110*/  IMAD.MOV.U32 R219, RZ, RZ, R5 ;  /* 0x000000ffffdb7224 */ /* 0x000fe200078e0005 */
[----:B------:R-:W-:-:S02]  /*15120*/  ISETP.GE.AND P0, PT, R225, c[0x0][0x1d4], PT ;  /* 0x00007500e1007a0c */ /* 0x000fc40003f06270 */
[----:B------:R-:W-:Y:S02]  /*15130*/  SEL R5, RZ, 0x10, P6 ;  /* 0x00000010ff057807 */ /* 0x000fe40003000000 */
[----:B------:R-:W-:Y:S02]  /*15140*/  SEL R14, RZ, 0x10, P5 ;  /* 0x00000010ff0e7807 */ /* 0x000fe40002800000 */
[----:B------:R-:W-:Y:S01]  /*15150*/  SEL R13, RZ, 0x10, P2 ;  /* 0x00000010ff0d7807 */ /* 0x000fe20001000000 */
[----:B------:R-:W-:Y:S01]  /*15160*/  @!PT LDS RZ, [RZ] ;  /* 0x00000000fffff984 */ /* 0x000fe20000000800 */
[----:B------:R-:W-:Y:S01]  /*15170*/  @!PT LDS RZ, [RZ] ;  /* 0x00000000fffff984 */ /* 0x000fe20000000800 */
[----:B------:R-:W-:Y:S01]  /*15180*/  @!PT LDS RZ, [RZ] ;  /* 0x00000000fffff984 */ /* 0x000fe20000000800 */
[----:B------:R1:W-:Y:S01]  /*15190*/  LDGSTS.E.BYPASS.LTC128B.128 [R215+0x8100], [R10.64], !P6 ;  /* 0x081000000ad77fae */ /* 0x0003e2000f101d46 */
[----:B------:R-:W-:-:S03]  /*151a0*/  SEL R12, RZ, 0x10, P0 ;  /* 0x00000010ff0c7807 */ /* 0x000fc60000000000 */
[----:B------:R1:W-:Y:S04]  /*151b0*/  LDGSTS.E.BYPASS.LTC128B.128 [R215+0xa100], [R8.64], !P5 ;  /* 0x0a10000008d77fae */ /* 0x0003e8000e901d46 */
[----:B------:R1:W-:Y:S04]  /*151c0*/  LDGSTS.E.BYPASS.LTC128B.128 [R215+0xc100], [R6.64], !P2 ;  /* 0x0c10000006d77fae */ /* 0x0003e8000d101d46 */
[----:B------:R2:W-:Y:S02]  /*151d0*/  LDGSTS.E.BYPASS.LTC128B.128 [R215+0xe100], [R2.64], !P0 ;  /* 0x0e10000002d77fae */ /* 0x0005e4000c101d46 */
[----:B--2---:R-:W-:Y:S01]  /*151e0*/  IMAD.MOV.U32 R2, RZ, RZ, 0x1 ;  /* 0x00000001ff027424 */ /* 0x004fe200078e00ff */
[----:B------:R-:W-:-:S02]  /*151f0*/  MOV R3, 0x15210 ;  /* 0x0001521000037802 */ /* 0x000fc40000000f00 */
[----:B-1----:R-:W-:Y:S05]  /*15200*/  CALL.REL.NOINC `($__internal_46_$__cuda_sm70_shflsync_idx_p) ;  /* 0x0000271000007944 */ /* 0x002fea0003c00000 */
        /* <DEDUP_REMOVED lines=8> */
.L_x_2793:
[----:B------:R-:W-:Y:S01]  /*15290*/  IMAD.MOV.U32 R219, RZ, RZ, R4 ;  /* 0x000000ffffdb7224 */ /* 0x000fe200078e0004 */
[----:B------:R-:W-:Y:S01]  /*152a0*/  MOV R2, RZ ;  /* 0x000000ff00027202 */ /* 0x000fe20000000f00 */
[----:B------:R-:W-:Y:S01]  /*152b0*/  IMAD.MOV.U32 R220, RZ, RZ, 0x1c1f ;  /* 0x00001c1fffdc7424 */ /* 0x000fe200078e00ff */
[----:B------:R-:W-:Y:S02]  /*152c0*/  MOV R3, 0x152e0 ;  /* 0x000152e000037802 */ /* 0x000fe40000000f00 */
[----:B------:R-:W-:Y:S05]  /*152d0*/  CALL.REL.NOINC `($__internal_46_$__cuda_sm70_shflsync_idx_p) ;  /* 0x0000264000007944 */ /* 0x000fea0003c00000 */
[----:B------:R-:W-:Y:S01]  /*152e0*/  MOV R0, R219 ;  /* 0x000000db00007202 */ /* 0x000fe20000000f00 */
[----:B------:R-:W-:Y:S05]  /*152f0*/  BRA `(.L_x_2890) ;  /* 0xfffefe6000007947 */ /* 0x000fea000383ffff */
.L_x_2794:
[----:B------:R-:W-:Y:S01]  /*15300*/  IMAD.MOV.U32 R219, RZ, RZ, R4 ;  /* 0x000000ffffdb7224 */ /* 0x000fe200078e0004 */
[----:B------:R-:W-:Y:S01]  /*15310*/  MOV R2, 0x1 ;  /* 0x0000000100027802 */ /* 0x000fe20000000f00 */
[----:B------:R-:W-:Y:S01]  /*15320*/  IMAD.MOV.U32 R220, RZ, RZ, 0x1c1f ;  /* 0x00001c1fffdc7424 */ /* 0x000fe200078e00ff */
[----:B------:R-:W-:Y:S02]  /*15330*/  MOV R3, 0x15350 ;  /* 0x0001535000037802 */ /* 0x000fe40000000f00 */
[----:B-1----:R-:W-:Y:S05]  /*15340*/  CALL.REL.NOINC `($__internal_46_$__cuda_sm70_shflsync_idx_p) ;  /* 0x000025d000007944 */ /* 0x002fea0003c00000 */
        /* <DEDUP_REMOVED lines=57> */
[----:B------:R-:W-:Y:S01]  /*156e0*/  ISETP.GT.AND P2, PT, R0, 0x39, PT ;  /* 0x000000390000780c */ /* 0x000fe20003f44270 */
[----:B------:R-:W-:Y:S01]  /*156f0*/  IMAD.MOV.U32 R0, RZ, RZ, 0x2 ;  /* 0x00000002ff007424 */ /* 0x000fe200078e00ff */
[----:B------:R-:W-:Y:S02]  /*15700*/  FSEL R85, R27, -INF , P0 ;  /* 0xff8000001b557808 */ /* 0x000fe40000000000 */
[----:B------:R-:W-:Y:S02]  /*15710*/  FMNMX.FTZ R5, R86, R5, !PT ;  /* 0x0000000556057209 */ /* 0x000fe40007810000 */
[----:B------:R-:W-:Y:S02]  /*15720*/  FMNMX.FTZ R132, R92, R132, !PT ;  /* 0x000000845c847209 */ /* 0x000fe40007810000 */
[----:B------:R-:W-:-:S02]  /*15730*/  FSEL R84, R26, -INF , P2 ;  /* 0xff8000001a547808 */ /* 0x000fc40001000000 */
[----:B------:R-:W-:Y:S01]  /*15740*/  FMNMX.FTZ R5, R85, R5, !PT ;  /* 0x0000000555057209 */ /* 0x000fe20007810000 */
[----:B------:R-:W-:Y:S01]  /*15750*/  IMAD.MOV.U32 R4, RZ, RZ, R132 ;  /* 0x000000ffff047224 */ /* 0x000fe200078e0084 */
[----:B------:R-:W-:Y:S02]  /*15760*/  MOV R2, 0x15790 ;  /* 0x0001579000027802 */ /* 0x000fe40000000f00 */
[----:B------:R-:W-:Y:S02]  /*15770*/  FMNMX.FTZ R5, R84, R5, !PT ;  /* 0x0000000554057209 */ /* 0x000fe40007810000 */
[----:B------:R-:W-:Y:S05]  /*15780*/  CALL.REL.NOINC `($__internal_45_$__cuda_sm70_shflsync_bfly_p) ;  /* 0x0000213000007944 */ /* 0x000fea0003c00000 */
[----:B------:R-:W-:Y:S01]  /*15790*/  FMNMX.FTZ R132, R132, R0, !PT ;  /* 0x0000000084847209 */ /* 0x000fe20007810000 */
[----:B------:R-:W-:Y:S01]  /*157a0*/  IMAD.MOV.U32 R0, RZ, RZ, 0x1 ;  /* 0x00000001ff007424 */ /* 0x000fe200078e00ff */
[----:B------:R-:W-:-:S03]  /*157b0*/  MOV R2, 0x157e0 ;  /* 0x000157e000027802 */ /* 0x000fc60000000f00 */
[----:B------:R-:W-:Y:S02]  /*157c0*/  IMAD.MOV.U32 R4, RZ, RZ, R132 ;  /* 0x000000ffff047224 */ /* 0x000fe400078e0084 */
[----:B------:R-:W-:Y:S05]  /*157d0*/  CALL.REL.NOINC `($__internal_45_$__cuda_sm70_shflsync_bfly_p) ;  /* 0x000020e000007944 */ /* 0x000fea0003c00000 */
[----:B------:R-:W-:Y:S01]  /*157e0*/  FMNMX.FTZ R132, R132, R0, !PT ;  /* 0x0000000084847209 */ /* 0x000fe20007810000 */
[----:B------:R-:W-:Y:S01]  /*157f0*/  IMAD.MOV.U32 R4, RZ, RZ, R5 ;  /* 0x000000ffff047224 */ /* 0x000fe200078e0005 */
[----:B------:R-:W-:Y:S01]  /*15800*/  MOV R2, 0x15830 ;  /* 0x0001583000027802 */ /* 0x000fe20000000f00 */
[----:B------:R-:W-:Y:S02]  /*15810*/  IMAD.MOV.U32 R0, RZ, RZ, 0x2 ;  /* 0x00000002ff007424 */ /* 0x000fe400078e00ff */
[----:B------:R-:W-:Y:S05]  /*15820*/  CALL.REL.NOINC `($__internal_45_$__cuda_sm70_shflsync_bfly_p) ;  /* 0x0000209000007944 */ /* 0x000fea0003c00000 */
[----:B------:R-:W-:Y:S01]  /*15830*/  FMNMX.FTZ R4, R5, R0, !PT ;  /* 0x0000000005047209 */ /* 0x000fe20007810000 */
[----:B------:R-:W-:Y:S01]  /*15840*/  IMAD.MOV.U32 R0, RZ, RZ, 0x1 ;  /* 0x00000001ff007424 */ /* 0x000fe200078e00ff */
[----:B------:R-:W-:Y:S02]  /*15850*/  MOV R2, 0x15870 ;  /* 0x0001587000027802 */ /* 0x000fe40000000f00 */
[----:B------:R-:W-:Y:S05]  /*15860*/  CALL.REL.NOINC `($__internal_45_$__cuda_sm70_shflsync_bfly_p) ;  /* 0x0000205000007944 */ /* 0x000fea0003c00000 */
[----:B------:R-:W-:Y:S01]  /*15870*/  MOV R5, R0 ;  /* 0x0000000000057202 */ /* 0x000fe20000000f00 */
[----:B------:R-:W-:Y:S05]  /*15880*/  BRA `(.L_x_2891) ;  /* 0xfffeff8000007947 */ /* 0x000fea000383ffff */
.L_x_2798:
[----:B------:R-:W-:Y:S01]  /*15890*/  MOV R2, RZ ;  /* 0x000000ff00027202 */ /* 0x000fe20000000f00 */
[----:B------:R-:W-:Y:S01]  /*158a0*/  IMAD.MOV.U32 R219, RZ, RZ, R5 ;  /* 0x000000ffffdb7224 */ /* 0x000fe200078e0005 */
[----:B------:R-:W-:Y:S01]  /*158b0*/  MOV R3, 0x158e0 ;  /* 0x000158e000037802 */ /* 0x000fe20000000f00 */
[----:B------:R-:W-:Y:S02]  /*158c0*/  IMAD.MOV.U32 R220, RZ, RZ, 0x181f ;  /* 0x0000181fffdc7424 */ /* 0x000fe400078e00ff */
[----:B-1234-:R-:W-:Y:S05]  /*158d0*/  CALL.REL.NOINC `($__internal_46_$__cuda_sm70_shflsync_idx_p) ;  /* 0x0000204000007944 */ /* 0x01efea0003c00000 */
[----:B------:R-:W-:Y:S01]  /*158e0*/  MOV R4, R219 ;  /* 0x000000db00047202 */ /* 0x000fe20000000f00 */
[----:B------:R-:W-:-:S05]  /*158f0*/  BRA `(.L_x_2892) ;  /* 0xffff164000007947 */ /* 0x000fca000383ffff */
.L_x_2799:
[----:B------:R-:W-:Y:S01]  /*15900*/  MOV R2, RZ ;  /* 0x000000ff00027202 */ /* 0x000fe20000000f00 */
[----:B------:R-:W-:Y:S01]  /*15910*/  IMAD.MOV.U32 R219, RZ, RZ, R21 ;  /* 0x000000ffffdb7224 */ /* 0x000fe200078e0015 */
[----:B------:R-:W-:Y:S01]  /*15920*/  MOV R3, 0x15950 ;  /* 0x0001595000037802 */ /* 0x000fe20000000f00 */
[----:B------:R-:W-:Y:S02]  /*15930*/  IMAD.MOV.U32 R220, RZ, RZ, 0x181f ;  /* 0x0000181fffdc7424 */ /* 0x000fe400078e00ff */
[----:B-1234-:R-:W-:Y:S05]  /*15940*/  CALL.REL.NOINC `($__internal_46_$__cuda_sm70_shflsync_idx_p) ;  /* 0x00001fd000007944 */ /* 0x01efea0003c00000 */
        /* <DEDUP_REMOVED lines=13> */
[C---:B------:R-:W-:Y:S05]  /*15a20*/  IMAD.X R7, R4.reuse, 0x1, R23, P0 ;  /* 0x0000000104077824 */ /* 0x040fea00000e0617 */
[----:B------:R2:W-:Y:S01]  /*15a30*/  LDGSTS.E.BYPASS.LTC128B.128 [R215+0x2100], [R6.64], !P5 ;  /* 0x0210000006d77fae */ /* 0x0005e2000e901d46 */
[C---:B-1----:R-:W-:Y:S05]  /*15a40*/  IADD3 R2, P0, R219.reuse, R132, RZ ;  /* 0x00000084db027210 */ /* 0x042fea0007f1e0ff */
        /* <DEDUP_REMOVED lines=11> */
[----:B--2---:R-:W-:Y:S05]  /*15b00*/  CALL.REL.NOINC `($__internal_46_$__cuda_sm70_shflsync_idx_p) ;  /* 0x00001e1000007944 */ /* 0x004fea0003c00000 */
[----:B------:R-:W-:Y:S01]  /*15b10*/  MOV R2, 0x1 ;  /* 0x0000000100027802 */ /* 0x000fe20000000f00 */
[----:B------:R-:W-:Y:S01]  /*15b20*/  IMAD.MOV.U32 R4, RZ, RZ, R219 ;  /* 0x000000ffff047224 */ /* 0x000fe200078e00db */
[----:B------:R-:W-:Y:S01]  /*15b30*/  MOV R220, 0x181f ;  /* 0x0000181f00dc7802 */ /* 0x000fe20000000f00 */
[----:B------:R-:W-:Y:S01]  /*15b40*/  IMAD.MOV.U32 R219, RZ, RZ, R21 ;  /* 0x000000ffffdb7224 */ /* 0x000fe200078e0015 */
[----:B------:R-:W-:Y:S02]  /*15b50*/  MOV R3, 0x15b70 ;  /* 0x00015b7000037802 */ /* 0x000fe40000000f00 */
[----:B------:R-:W-:Y:S05]  /*15b60*/  CALL.REL.NOINC `($__internal_46_$__cuda_sm70_shflsync_idx_p) ;  /* 0x00001db000007944 */ /* 0x000fea0003c00000 */
[----:B------:R-:W-:Y:S01]  /*15b70*/  MOV R0, R219 ;  /* 0x000000db00007202 */ /* 0x000fe20000000f00 */
[----:B------:R-:W-:-:S05]  /*15b80*/  BRA `(.L_x_2893) ;  /* 0xffff155000007947 */ /* 0x000fca000383ffff */
.L_x_2802:
[----:B------:R-:W-:Y:S01]  /*15b90*/  MOV R2, RZ ;  /* 0x000000ff00027202 */ /* 0x000fe20000000f00 */
[----:B------:R-:W-:Y:S01]  /*15ba0*/  IMAD.MOV.U32 R219, RZ, RZ, R5 ;  /* 0x000000ffffdb7224 */ /* 0x000fe200078e0005 */
[----:B------:R-:W-:Y:S01]  /*15bb0*/  MOV R3, 0x15be0 ;  /* 0x00015be000037802 */ /* 0x000fe20000000f00 */
[----:B------:R-:W-:Y:S02]  /*15bc0*/  IMAD.MOV.U32 R220, RZ, RZ, 0x181f ;  /* 0x0000181fffdc7424 */ /* 0x000fe400078e00ff */
[----:B-1----:R-:W-:Y:S05]  /*15bd0*/  CALL.REL.NOINC `($__internal_46_$__cuda_sm70_shflsync_idx_p) ;  /* 0x00001d4000007944 */ /* 0x002fea0003c00000 */
[----:B------:R-:W-:Y:S01]  /*15be0*/  MOV R4, R219 ;  /* 0x000000db00047202 */ /* 0x000fe20000000f00 */
[----:B------:R-:W-:-:S05]  /*15bf0*/  BRA `(.L_x_2894) ;  /* 0xffff29f000007947 */ /* 0x000fca000383ffff */
.L_x_2803:
[----:B------:R-:W-:Y:S01]  /*15c00*/  MOV R2, RZ ;  /* 0x000000ff00027202 */ /* 0x000fe20000000f00 */
[----:B------:R-:W-:Y:S01]  /*15c10*/  IMAD.MOV.U32 R219, RZ, RZ, R8 ;  /* 0x000000ffffdb7224 */ /* 0x000fe200078e0008 */
[----:B------:R-:W-:Y:S01]  /*15c20*/  MOV R3, 0x15c50 ;  /* 0x00015c5000037802 */ /* 0x000fe20000000f00 */
[----:B------:R-:W-:Y:S02]  /*15c30*/  IMAD.MOV.U32 R220, RZ, RZ, 0x181f ;  /* 0x0000181fffdc7424 */ /* 0x000fe400078e00ff */
[----:B-123--:R-:W-:Y:S05]  /*15c40*/  CALL.REL.NOINC `($__internal_46_$__cuda_sm70_shflsync_idx_p) ;  /* 0x00001cd000007944 */ /* 0x00efea0003c00000 */
        /* <DEDUP_REMOVED lines=14> */
[C---:B-1----:R-:W-:Y:S05]  /*15d30*/  IADD3 R2, P0, R219.reuse, R21, RZ ;  /* 0x00000015db027210 */ /* 0x042fea0007f1e0ff */
[C---:B------:R-:W-:Y:S01]  /*15d40*/  IMAD.X R3, R4.reuse, 0x1, R13, P0 ;  /* 0x0000000104037824 */ /* 0x040fe200000e060d */
[----:B--2---:R-:W-:Y:S04]  /*15d50*/  SEL R6, RZ, 0x10, P5 ;  /* 0x00000010ff067807 */ /* 0x004fe80002800000 */
        /* <DEDUP_REMOVED lines=10> */
[----:B------:R-:W-:Y:S05]  /*15e00*/  CALL.REL.NOINC `($__internal_46_$__cuda_sm70_shflsync_idx_p) ;  /* 0x00001b1000007944 */ /* 0x000fea0003c00000 */
        /* <DEDUP_REMOVED lines=8> */
.L_x_2804:
[----:B-1----:R-:W-:Y:S01]  /*15e90*/  MOV R2, RZ ;  /* 0x000000ff00027202 */ /* 0x002fe20000000f00 */
[----:B------:R-:W-:Y:S01]  /*15ea0*/  IMAD.MOV.U32 R219, RZ, RZ, R4 ;  /* 0x000000ffffdb7224 */ /* 0x000fe200078e0004 */
[----:B------:R-:W-:Y:S01]  /*15eb0*/  MOV R3, 0x15ee0 ;  /* 0x00015ee000037802 */ /* 0x000fe20000000f00 */
[----:B------:R-:W-:Y:S02]  /*15ec0*/  IMAD.MOV.U32 R220, RZ, RZ, 0x1c1f ;  /* 0x00001c1fffdc7424 */ /* 0x000fe400078e00ff */
[----:B------:R-:W-:Y:S05]  /*15ed0*/  CALL.REL.NOINC `($__internal_46_$__cuda_sm70_shflsync_idx_p) ;  /* 0x00001a4000007944 */ /* 0x000fea0003c00000 */
[----:B------:R-:W-:Y:S01]  /*15ee0*/  MOV R0, R219 ;  /* 0x000000db00007202 */ /* 0x000fe20000000f00 */
[----:B------:R-:W-:-:S05]  /*15ef0*/  BRA `(.L_x_2896) ;  /* 0xffff2b0000007947 */ /* 0x000fca000383ffff */
.L_x_2805:
[----:B------:R-:W-:Y:S01]  /*15f00*/  MOV R2, 0x1 ;  /* 0x0000000100027802 */ /* 0x000fe20000000f00 */
[----:B------:R-:W-:Y:S01]  /*15f10*/  IMAD.MOV.U32 R219, RZ, RZ, R4 ;  /* 0x000000ffffdb7224 */ /* 0x000fe200078e0004 */
[----:B------:R-:W-:Y:S01]  /*15f20*/  MOV R3, 0x15f50 ;  /* 0x00015f5000037802 */ /* 0x000fe20000000f00 */
[----:B------:R-:W-:Y:S02]  /*15f30*/  IMAD.MOV.U32 R220, RZ, RZ, 0x1c1f ;  /* 0x00001c1fffdc7424 */ /* 0x000fe400078e00ff */
[----:B--2---:R-:W-:Y:S05]  /*15f40*/  CALL.REL.NOINC `($__internal_46_$__cuda_sm70_shflsync_idx_p) ;  /* 0x000019d000007944 */ /* 0x004fea0003c00000 */
[----:B------:R-:W-:Y:S01]  /*15f50*/  FMNMX.FTZ R0, R6, R133, !PT ;  /* 0x0000008506007209 */ /* 0x000fe20007810000 */
[----:B------:R-:W-:Y:S03]  /*15f60*/  IMAD.IADD R219, R5, 0x1, R219 ;  /* 0x0000000105db7824 */ /* 0x000fe600078e02db */
[----:B------:R-:W-:Y:S02]  /*15f70*/  FMNMX.FTZ R0, R25, R0, !PT ;  /* 0x0000000019007209 */ /* 0x000fe40007810000 */
[C---:B------:R-:W-:Y:S02]  /*15f80*/  ISETP.GT.AND P6, PT, R219.reuse, RZ, PT ;  /* 0x000000ffdb00720c */ /* 0x040fe40003fc4270 */
[C---:B------:R-:W-:Y:S02]  /*15f90*/  ISETP.GT.AND P5, PT, R219.reuse, 0x1, PT ;  /* 0x00000001db00780c */ /* 0x040fe40003fa4270 */
[----:B------:R-:W-:Y:S02]  /*15fa0*/  FSEL R5, R192, -INF , P6 ;  /* 0xff800000c0057808 */ /* 0x000fe40003000000 */
[----:B------:R-:W-:Y:S02]  /*15fb0*/  ISETP.GT.AND P2, PT, R219, 0x8, PT ;  /* 0x00000008db00780c */ /* 0x000fe40003f44270 */
[----:B------:R-:W-:Y:S02]  /*15fc0*/  FSEL R169, R191, -INF , P5 ;  /* 0xff800000bfa97808 */ /* 0x000fe40002800000 */
[----:B------:R-:W-:Y:S02]  /*15fd0*/  FMNMX.FTZ R2, R5, R134, !PT ;  /* 0x0000008605027209 */ /* 0x000fe40007810000 */
[----:B------:R-:W-:Y:S02]  /*15fe0*/  ISETP.GT.AND P0, PT, R219, 0x9, PT ;  /* 0x00000009db00780c */ /* 0x000fe40003f04270 */
[----:B------:R-:W-:Y:S02]  /*15ff0*/  FSEL R35, R190, -INF , P2 ;  /* 0xff800000be237808 */ /* 0x000fe40001000000 */
[----:B------:R-:W-:Y:S02]  /*16000*/  FMNMX.FTZ R0, R24, R0, !PT ;  /* 0x0000000018007209 */ /* 0x000fe40007810000 */
        /* <DEDUP_REMOVED lines=13> */
[C---:B------:R-:W-:Y:S02]  /*160e0*/  ISETP.GT.AND P0, PT, R219.reuse, 0x19, PT ;  /* 0x00000019db00780c */ /* 0x040fe40003f04270 */
        /* <DEDUP_REMOVED lines=30> */
[----:B------:R-:W-:Y:S02]  /*162d0*/  ISETP.GT.AND P0, PT, R219, 0x39, PT ;  /* 0x00000039db00780c */ /* 0x000fe40003f04270 */
[----:B------:R-:W-:Y:S02]  /*162e0*/  FMNMX.FTZ R4, R13, R4, !PT ;  /* 0x000000040d047209 */ /* 0x000fe40007810000 */
[----:B------:R-:W-:Y:S02]  /*162f0*/  FSEL R8, R170, -INF , P2 ;  /* 0xff800000aa087808 */ /* 0x000fe40001000000 */
[----:B------:R-:W-:Y:S02]  /*16300*/  FMNMX.FTZ R0, R9, R0, !PT ;  /* 0x0000000009007209 */ /* 0x000fe40007810000 */
[----:B------:R-:W-:Y:S02]  /*16310*/  FMNMX.FTZ R4, R12, R4, !PT ;  /* 0x000000040c047209 */ /* 0x000fe40007810000 */
[----:B------:R-:W-:Y:S02]  /*16320*/  FSEL R7, R168, -INF , P0 ;  /* 0xff800000a8077808 */ /* 0x000fe40000000000 */
[----:B------:R-:W-:Y:S01]  /*16330*/  FMNMX.FTZ R168, R8, R0, !PT ;  /* 0x0000000008a87209 */ /* 0x000fe20007810000 */
[----:B------:R-:W-:Y:S01]  /*16340*/  IMAD.MOV.U32 R0, RZ, RZ, 0x2 ;  /* 0x00000002ff007424 */ /* 0x000fe200078e00ff */
[----:B------:R-:W-:Y:S02]  /*16350*/  FMNMX.FTZ R4, R11, R4, !PT ;  /* 0x000000040b047209 */ /* 0x000fe40007810000 */
[----:B------:R-:W-:Y:S02]  /*16360*/  FMNMX.FTZ R168, R7, R168, !PT ;  /* 0x000000a807a87209 */ /* 0x000fe40007810000 */
[----:B------:R-:W-:Y:S02]  /*16370*/  MOV R2, 0x16390 ;  /* 0x0001639000027802 */ /* 0x000fe40000000f00 */
[----:B------:R-:W-:Y:S05]  /*16380*/  CALL.REL.NOINC `($__internal_45_$__cuda_sm70_shflsync_bfly_p) ;  /* 0x0000153000007944 */ /* 0x000fea0003c00000 */
[----:B------:R-:W-:Y:S01]  /*16390*/  FMNMX.FTZ R4, R4, R0, !PT ;  /* 0x0000000004047209 */ /* 0x000fe20007810000 */
[----:B------:R-:W-:Y:S01]  /*163a0*/  IMAD.MOV.U32 R0, RZ, RZ, 0x1 ;  /* 0x00000001ff007424 */ /* 0x000fe200078e00ff */
[----:B------:R-:W-:Y:S02]  /*163b0*/  MOV R2, 0x163d0 ;  /* 0x000163d000027802 */ /* 0x000fe40000000f00 */
        /* <DEDUP_REMOVED lines=10> */
[----:B------:R-:W-:-:S05]  /*16460*/  BRA `(.L_x_2897) ;  /* 0xffff2c4000007947 */ /* 0x000fca000383ffff */
.L_x_2808:
[----:B------:R-:W-:Y:S01]  /*16470*/  MOV R2, RZ ;  /* 0x000000ff00027202 */ /* 0x000fe20000000f00 */
[----:B------:R-:W-:Y:S01]  /*16480*/  IMAD.MOV.U32 R219, RZ, RZ, R4 ;  /* 0x000000ffffdb7224 */ /* 0x000fe200078e0004 */
[----:B------:R-:W-:Y:S01]  /*16490*/  MOV R3, 0x164c0 ;  /* 0x000164c000037802 */ /* 0x000fe20000000f00 */
[----:B------:R-:W-:Y:S02]  /*164a0*/  IMAD.MOV.U32 R220, RZ, RZ, 0x181f ;  /* 0x0000181fffdc7424 */ /* 0x000fe400078e00ff */
[----:B-1234-:R-:W-:Y:S05]  /*164b0*/  CALL.REL.NOINC `($__internal_46_$__cuda_sm70_shflsync_idx_p) ;  /* 0x0000146000007944 */ /* 0x01efea0003c00000 */
[----:B------:R-:W-:Y:S01]  /*164c0*/  MOV R2, R219 ;  /* 0x000000db00027202 */ /* 0x000fe20000000f00 */
[----:B------:R-:W-:-:S05]  /*164d0*/  BRA `(.L_x_2898) ;  /* 0xffff4bb000007947 */ /* 0x000fca000383ffff */
.L_x_2811:
[----:B------:R-:W-:Y:S01]  /*164e0*/  MOV R2, RZ ;  /* 0x000000ff00027202 */ /* 0x000fe20000000f00 */
[----:B------:R-:W-:Y:S01]  /*164f0*/  IMAD.MOV.U32 R219, RZ, RZ, R5 ;  /* 0x000000ffffdb7224 */ /* 0x000fe200078e0005 */
[----:B------:R-:W-:Y:S01]  /*16500*/  MOV R3, 0x16530 ;  /* 0x0001653000037802 */ /* 0x000fe20000000f00 */
[----:B------:R-:W-:Y:S02]  /*16510*/  IMAD.MOV.U32 R220, RZ, RZ, 0x181f ;  /* 0x0000181fffdc7424 */ /* 0x000fe400078e00ff */
[----:B------:R-:W-:Y:S05]  /*16520*/  CALL.REL.NOINC `($__internal_46_$__cuda_sm70_shflsync_idx_p) ;  /* 0x000013f000007944 */ /* 0x000fea0003c00000 */
[----:B------:R-:W-:Y:S01]  /*16530*/  MOV R4, R219 ;  /* 0x000000db00047202 */ /* 0x000fe20000000f00 */
[----:B------:R-:W-:-:S05]  /*16540*/  BRA `(.L_x_2899) ;  /* 0xffff618000007947 */ /* 0x000fca000383ffff */
.L_x_2812:
[----:B------:R-:W-:Y:S01]  /*16550*/  MOV R2, RZ ;  /* 0x000000ff00027202 */ /* 0x000fe20000000f00 */
[----:B------:R-:W-:Y:S01]  /*16560*/  IMAD.MOV.U32 R219, RZ, RZ, R8 ;  /* 0x000000ffffdb7224 */ /* 0x000fe200078e0008 */
[----:B------:R-:W-:Y:S01]  /*16570*/  MOV R3, 0x165a0 ;  /* 0x000165a000037802 */ /* 0x000fe20000000f00 */
[----:B------:R-:W-:Y:S02]  /*16580*/  IMAD.MOV.U32 R220, RZ, RZ, 0x181f ;  /* 0x0000181fffdc7424 */ /* 0x000fe400078e00ff */
[----:B-12---:R-:W-:Y:S05]  /*16590*/  CALL.REL.NOINC `($__internal_46_$__cuda_sm70_shflsync_idx_p) ;  /* 0x0000138000007944 */ /* 0x006fea0003c00000 */
        /* <DEDUP_REMOVED lines=11> */
[C---:B-1----:R-:W-:Y:S05]  /*16650*/  IADD3 R2, P0, R219.reuse, R26, RZ ;  /* 0x0000001adb027210 */ /* 0x042fea0007f1e0ff */
[C---:B------:R-:W-:Y:S01]  /*16660*/  IMAD.X R3, R4.reuse, 0x1, R10, P0 ;  /* 0x0000000104037824 */ /* 0x040fe200000e060a */
[C---:B------:R-:W-:Y:S04]  /*16670*/  IADD3 R6, P0, R219.reuse, R27, RZ ;  /* 0x0000001bdb067210 */ /* 0x040fe80007f1e0ff */
[----:B------:R1:W-:Y:S01]  /*16680*/  LDGSTS.E.BYPASS.LTC128B.128 [R215+0xa100], [R2.64], !P5 ;  /* 0x0a10000002d77fae */ /* 0x0003e2000e901d46 */
[C---:B------:R-:W-:Y:S05]  /*16690*/  IMAD.X R7, R4.reuse, 0x1, R11, P0 ;  /* 0x0000000104077824 */ /* 0x040fea00000e060b */
[----:B------:R2:W-:Y:S01]  /*166a0*/  LDGSTS.E.BYPASS.LTC128B.128 [R215+0xc100], [R6.64], !P4 ;  /* 0x0c10000006d77fae */ /* 0x0005e2000e101d46 */
[----:B-1----:R-:W-:Y:S01]  /*166b0*/  IADD3 R2, P0, R219, R28, RZ ;  /* 0x0000001cdb027210 */ /* 0x002fe20007f1e0ff */
[----:B------:R-:W-:Y:S04]  /*166c0*/  IMAD.MOV.U32 R219, RZ, RZ, R5 ;  /* 0x000000ffffdb7224 */ /* 0x000fe800078e0005 */
[----:B------:R-:W-:Y:S05]  /*166d0*/  IMAD.X R3, R4, 0x1, R12, P0 ;  /* 0x0000000104037824 */ /* 0x000fea00000e060c */
        /* <DEDUP_REMOVED lines=12> */
.L_x_2813:
[----:B------:R-:W-:Y:S02]  /*167a0*/  MOV R0, 0x2 ;  /* 0x0000000200007802 */ /* 0x000fe40000000f00 */
        /* <DEDUP_REMOVED lines=16> */
.L_x_2815:
[----:B------:R-:W-:Y:S01]  /*168b0*/  IMAD.MOV.U32 R4, RZ, RZ, R222 ;  /* 0x000000ffff047224 */ /* 0x000fe200078e00de */
[----:B------:R-:W-:-:S02]  /*168c0*/  MOV R0, 0x2 ;  /* 0x0000000200007802 */ /* 0x000fc40000000f00 */
[----:B------:R-:W-:Y:S02]  /*168d0*/  MOV R2, 0x168f0 ;  /* 0x000168f000027802 */ /* 0x000fe40000000f00 */
[----:B------:R-:W-:Y:S05]  /*168e0*/  CALL.REL.NOINC `($__internal_45_$__cuda_sm70_shflsync_bfly_p) ;  /* 0x00000fd000007944 */ /* 0x000fea0003c00000 */
[----:B------:R-:W-:Y:S05]  /*168f0*/  BRA `(.L_x_2902) ;  /* 0xffff7f5000007947 */ /* 0x000fea000383ffff */
.L_x_2816:
[----:B------:R-:W-:Y:S01]  /*16900*/  IMAD.MOV.U32 R4, RZ, RZ, R5 ;  /* 0x000000ffff047224 */ /* 0x000fe200078e0005 */
[----:B------:R-:W-:Y:S02]  /*16910*/  MOV R0, 0x1 ;  /* 0x0000000100007802 */ /* 0x000fe40000000f00 */
[----:B------:R-:W-:Y:S02]  /*16920*/  MOV R2, 0x16940 ;  /* 0x0001694000027802 */ /* 0x000fe40000000f00 */
[----:B-1----:R-:W-:Y:S05]  /*16930*/  CALL.REL.NOINC `($__internal_45_$__cuda_sm70_shflsync_bfly_p) ;  /* 0x00000f8000007944 */ /* 0x002fea0003c00000 */
[----:B------:R-:W-:Y:S01]  /*16940*/  FADD.FTZ R5, R5, R0 ;  /* 0x0000000005057221 */ /* 0x000fe20000010000 */
[----:B------:R-:W-:Y:S02]  /*16950*/  MOV R4, R221 ;  /* 0x000000dd00047202 */ /* 0x000fe40000000f00 */
[----:B------:R-:W-:Y:S02]  /*16960*/  MOV R0, 0x2 ;  /* 0x0000000200007802 */ /* 0x000fe40000000f00 */
[----:B------:R-:W-:Y:S02]  /*16970*/  MOV R2, 0x16990 ;  /* 0x0001699000027802 */ /* 0x000fe40000000f00 */
[----:B------:R-:W-:Y:S05]  /*16980*/  CALL.REL.NOINC `($__internal_45_$__cuda_sm70_shflsync_bfly_p) ;  /* 0x00000f3000007944 */ /* 0x000fea0003c00000 */
[----:B------:R-:W-:Y:S01]  /*16990*/  FADD.FTZ R4, R221, R0 ;  /* 0x00000000dd047221 */ /* 0x000fe20000010000 */
[----:B------:R-:W-:Y:S02]  /*169a0*/  MOV R0, 0x1 ;  /* 0x0000000100007802 */ /* 0x000fe40000000f00 */
[----:B------:R-:W-:-:S02]  /*169b0*/  MOV R2, 0x169d0 ;  /* 0x000169d000027802 */ /* 0x000fc40000000f00 */
[----:B------:R-:W-:Y:S05]  /*169c0*/  CALL.REL.NOINC `($__internal_45_$__cuda_sm70_shflsync_bfly_p) ;  /* 0x00000ef000007944 */ /* 0x000fea0003c00000 */
[----:B------:R-:W-:Y:S01]  /*169d0*/  MOV R3, R0 ;  /* 0x0000000000037202 */ /* 0x000fe20000000f00 */
[----:B------:R-:W-:Y:S05]  /*169e0*/  BRA `(.L_x_2903) ;  /* 0xffff7ed000007947 */ /* 0x000fea000383ffff */
.L_x_2823:
[----:B--234-:R-:W-:Y:S01]  /*169f0*/  IMAD.MOV.U32 R219, RZ, RZ, R5 ;  /* 0x000000ffffdb7224 */ /* 0x01cfe200078e0005 */
[----:B------:R-:W-:Y:S01]  /*16a00*/  MOV R2, RZ ;  /* 0x000000ff00027202 */ /* 0x000fe20000000f00 */
[----:B------:R-:W-:Y:S01]  /*16a10*/  IMAD.MOV.U32 R220, RZ, RZ, 0x181f ;  /* 0x0000181fffdc7424 */ /* 0x000fe200078e00ff */
[----:B------:R-:W-:-:S02]  /*16a20*/  MOV R3, 0x16a40 ;  /* 0x00016a4000037802 */ /* 0x000fc40000000f00 */
[----:B-1----:R-:W-:Y:S05]  /*16a30*/  CALL.REL.NOINC `($__internal_46_$__cuda_sm70_shflsync_idx_p) ;  /* 0x00000ee000007944 */ /* 0x002fea0003c00000 */
[----:B------:R-:W-:Y:S01]  /*16a40*/  MOV R4, R219 ;  /* 0x000000db00047202 */ /* 0x000fe20000000f00 */
[----:B------:R-:W-:Y:S05]  /*16a50*/  BRA `(.L_x_2904) ;  /* 0xffff9a7000007947 */ /* 0x000fea000383ffff */
.L_x_2824:
[----:B------:R-:W-:Y:S01]  /*16a60*/  IMAD.MOV.U32 R219, RZ, RZ, R14 ;  /* 0x000000ffffdb7224 */ /* 0x000fe200078e000e */
[----:B------:R-:W-:Y:S01]  /*16a70*/  MOV R2, RZ ;  /* 0x000000ff00027202 */ /* 0x000fe20000000f00 */
[----:B------:R-:W-:Y:S01]  /*16a80*/  IMAD.MOV.U32 R220, RZ, RZ, 0x181f ;  /* 0x0000181fffdc7424 */ /* 0x000fe200078e00ff */
[----:B------:R-:W-:-:S02]  /*16a90*/  MOV R3, 0x16ab0 ;  /* 0x00016ab000037802 */ /* 0x000fc40000000f00 */
[----:B-123--:R-:W-:Y:S05]  /*16aa0*/  CALL.REL.NOINC `($__internal_46_$__cuda_sm70_shflsync_idx_p) ;  /* 0x00000e7000007944 */ /* 0x00efea0003c00000 */
[----:B------:R-:W-:Y:S01]  /*16ab0*/  MOV R0, R219 ;  /* 0x000000db00007202 */ /* 0x000fe20000000f00 */
[----:B------:R-:W-:Y:S05]  /*16ac0*/  BRA `(.L_x_2905) ;  /* 0xffff9a2000007947 */ /* 0x000fea000383ffff */
.L_x_2827:
[----:B------:R-:W-:Y:S01]  /*16ad0*/  IMAD.MOV.U32 R219, RZ, RZ, R5 ;  /* 0x000000ffffdb7224 */ /* 0x000fe200078e0005 */
[----:B--2---:R-:W-:Y:S01]  /*16ae0*/  MOV R2, 0x1 ;  /* 0x0000000100027802 */ /* 0x004fe20000000f00 */
[----:B------:R-:W-:Y:S01]  /*16af0*/  IMAD.MOV.U32 R220, RZ, RZ, 0x181f ;  /* 0x0000181fffdc7424 */ /* 0x000fe200078e00ff */
[----:B------:R-:W-:-:S02]  /*16b00*/  MOV R3, 0x16b20 ;  /* 0x00016b2000037802 */ /* 0x000fc40000000f00 */
[----:B-1-34-:R-:W-:Y:S05]  /*16b10*/  CALL.REL.NOINC `($__internal_46_$__cuda_sm70_shflsync_idx_p) ;  /* 0x00000e0000007944 */ /* 0x01afea0003c00000 */
        /* <DEDUP_REMOVED lines=8> */
.L_x_2830:
[----:B------:R-:W-:Y:S01]  /*16ba0*/  IMAD.MOV.U32 R219, RZ, RZ, R5 ;  /* 0x000000ffffdb7224 */ /* 0x000fe200078e0005 */
[----:B-1----:R-:W-:Y:S01]  /*16bb0*/  MOV R2, 0x2 ;  /* 0x0000000200027802 */ /* 0x002fe20000000f00 */
[----:B------:R-:W-:Y:S01]  /*16bc0*/  IMAD.MOV.U32 R220, RZ, RZ, 0x181f ;  /* 0x0000181fffdc7424 */ /* 0x000fe200078e00ff */
[----:B------:R-:W-:Y:S02]  /*16bd0*/  MOV R3, 0x16bf0 ;  /* 0x00016bf000037802 */ /* 0x000fe40000000f00 */
[----:B--234-:R-:W-:Y:S05]  /*16be0*/  CALL.REL.NOINC `($__internal_46_$__cuda_sm70_shflsync_idx_p) ;  /* 0x00000d3000007944 */ /* 0x01cfea0003c00000 */
[----:B------:R-:W-:Y:S01]  /*16bf0*/  MOV R4, R219 ;  /* 0x000000db00047202 */ /* 0x000fe20000000f00 */
[----:B------:R-:W-:Y:S05]  /*16c00*/  BRA `(.L_x_2907) ;  /* 0xffff9c5000007947 */ /* 0x000fea000383ffff */
.L_x_2831:
[----:B------:R-:W-:Y:S01]  /*16c10*/  IMAD.MOV.U32 R219, RZ, RZ, R14 ;  /* 0x000000ffffdb7224 */ /* 0x000fe200078e000e */
[----:B-1----:R-:W-:Y:S01]  /*16c20*/  MOV R2, 0x2 ;  /* 0x0000000200027802 */ /* 0x002fe20000000f00 */
[----:B------:R-:W-:Y:S01]  /*16c30*/  IMAD.MOV.U32 R220, RZ, RZ, 0x181f ;  /* 0x0000181fffdc7424 */ /* 0x000fe200078e00ff */
[----:B------:R-:W-:Y:S02]  /*16c40*/  MOV R3, 0x16c60 ;  /* 0x00016c6000037802 */ /* 0x000fe40000000f00 */
[----:B--234-:R-:W-:Y:S05]  /*16c50*/  CALL.REL.NOINC `($__internal_46_$__cuda_sm70_shflsync_idx_p) ;  /* 0x00000cc000007944 */ /* 0x01cfea0003c00000 */
[----:B------:R-:W-:Y:S01]  /*16c60*/  MOV R0, R219 ;  /* 0x000000db00007202 */ /* 0x000fe20000000f00 */
[----:B------:R-:W-:Y:S05]  /*16c70*/  BRA `(.L_x_2908) ;  /* 0xffff9c0000007947 */ /* 0x000fea000383ffff */
.L_x_2834:
[----:B------:R-:W-:Y:S01]  /*16c80*/  IMAD.MOV.U32 R219, RZ, RZ, R5 ;  /* 0x000000ffffdb7224 */ /* 0x000fe200078e0005 */
[----:B-1----:R-:W-:Y:S01]  /*16c90*/  MOV R2, 0x3 ;  /* 0x0000000300027802 */ /* 0x002fe20000000f00 */
[----:B------:R-:W-:Y:S01]  /*16ca0*/  IMAD.MOV.U32 R220, RZ, RZ, 0x181f ;  /* 0x0000181fffdc7424 */ /* 0x000fe200078e00ff */
[----:B------:R-:W-:-:S02]  /*16cb0*/  MOV R3, 0x16cd0 ;  /* 0x00016cd000037802 */ /* 0x000fc40000000f00 */
[----:B--234-:R-:W-:Y:S05]  /*16cc0*/  CALL.REL.NOINC `($__internal_46_$__cuda_sm70_shflsync_idx_p) ;  /* 0x00000c5000007944 */ /* 0x01cfea0003c00000 */
        /* <DEDUP_REMOVED lines=8> */
.L_x_2836:
[----:B------:R-:W-:Y:S01]  /*16d50*/  IMAD.MOV.U32 R219, RZ, RZ, R5 ;  /* 0x000000ffffdb7224 */ /* 0x000fe200078e0005 */
[----:B------:R-:W-:Y:S01]  /*16d60*/  MOV R2, RZ ;  /* 0x000000ff00027202 */ /* 0x000fe20000000f00 */
[----:B------:R-:W-:Y:S01]  /*16d70*/  IMAD.MOV.U32 R220, RZ, RZ, 0x1c1f ;  /* 0x00001c1fffdc7424 */ /* 0x000fe200078e00ff */
[----:B------:R-:W-:Y:S02]  /*16d80*/  MOV R3, 0x16da0 ;  /* 0x00016da000037802 */ /* 0x000fe40000000f00 */
[----:B------:R-:W-:Y:S05]  /*16d90*/  CALL.REL.NOINC `($__internal_46_$__cuda_sm70_shflsync_idx_p) ;  /* 0x00000b8000007944 */ /* 0x000fea0003c00000 */
[----:B------:R-:W-:Y:S01]  /*16da0*/  MOV R4, R219 ;  /* 0x000000db00047202 */ /* 0x000fe20000000f00 */
[----:B------:R-:W-:Y:S05]  /*16db0*/  BRA `(.L_x_2910) ;  /* 0xffffa02000007947 */ /* 0x000fea000383ffff */
.L_x_2837:
[----:B------:R-:W-:Y:S01]  /*16dc0*/  IMAD.MOV.U32 R219, RZ, RZ, R12 ;  /* 0x000000ffffdb7224 */ /* 0x000fe200078e000c */
[----:B------:R-:W-:Y:S01]  /*16dd0*/  MOV R2, RZ ;  /* 0x000000ff00027202 */ /* 0x000fe20000000f00 */
[----:B------:R-:W-:Y:S01]  /*16de0*/  IMAD.MOV.U32 R220, RZ, RZ, 0x1c1f ;  /* 0x00001c1fffdc7424 */ /* 0x000fe200078e00ff */
[----:B------:R-:W-:Y:S02]  /*16df0*/  MOV R3, 0x16e10 ;  /* 0x00016e1000037802 */ /* 0x000fe40000000f00 */
[----:B-12---:R-:W-:Y:S05]  /*16e00*/  CALL.REL.NOINC `($__internal_46_$__cuda_sm70_shflsync_idx_p) ;  /* 0x00000b1000007944 */ /* 0x006fea0003c00000 */
[----:B------:R-:W-:Y:S01]  /*16e10*/  MOV R0, R219 ;  /* 0x000000db00007202 */ /* 0x000fe20000000f00 */
[----:B------:R-:W-:Y:S05]  /*16e20*/  BRA `(.L_x_2911) ;  /* 0xffff9fd000007947 */ /* 0x000fea000383ffff */
.L_x_2840:
        /* <DEDUP_REMOVED lines=13> */
.L_x_2844:
[----:B------:R-:W-:Y:S01]  /*16f00*/  IMAD.MOV.U32 R219, RZ, RZ, R5 ;  /* 0x000000ffffdb7224 */ /* 0x000fe200078e0005 */
[----:B------:R-:W-:Y:S01]  /*16f10*/  MOV R2, RZ ;  /* 0x000000ff00027202 */ /* 0x000fe20000000f00 */
[----:B------:R-:W-:Y:S01]  /*16f20*/  IMAD.MOV.U32 R220, RZ, RZ, 0x181f ;  /* 0x0000181fffdc7424 */ /* 0x000fe200078e00ff */
[----:B------:R-:W-:Y:S02]  /*16f30*/  MOV R3, 0x16f50 ;  /* 0x00016f5000037802 */ /* 0x000fe40000000f00 */
[----:B------:R-:W-:Y:S05]  /*16f40*/  CALL.REL.NOINC `($__internal_46_$__cuda_sm70_shflsync_idx_p) ;  /* 0x000009d000007944 */ /* 0x000fea0003c00000 */
[----:B------:R-:W-:Y:S01]  /*16f50*/  MOV R4, R219 ;  /* 0x000000db00047202 */ /* 0x000fe20000000f00 */
[----:B------:R-:W-:Y:S05]  /*16f60*/  BRA `(.L_x_2913) ;  /* 0xffffc1f000007947 */ /* 0x000fea000383ffff */
.L_x_2845:
[----:B------:R-:W-:Y:S01]  /*16f70*/  IMAD.MOV.U32 R219, RZ, RZ, R14 ;  /* 0x000000ffffdb7224 */ /* 0x000fe200078e000e */
[----:B------:R-:W-:Y:S01]  /*16f80*/  MOV R2, RZ ;  /* 0x000000ff00027202 */ /* 0x000fe20000000f00 */
[----:B------:R-:W-:Y:S01]  /*16f90*/  IMAD.MOV.U32 R220, RZ, RZ, 0x181f ;  /* 0x0000181fffdc7424 */ /* 0x000fe200078e00ff */
[----:B------:R-:W-:Y:S02]  /*16fa0*/  MOV R3, 0x16fc0 ;  /* 0x00016fc000037802 */ /* 0x000fe40000000f00 */
[----:B-12---:R-:W-:Y:S05]  /*16fb0*/  CALL.REL.NOINC `($__internal_46_$__cuda_sm70_shflsync_idx_p) ;  /* 0x0000096000007944 */ /* 0x006fea0003c00000 */
[----:B------:R-:W-:Y:S01]  /*16fc0*/  MOV R0, R219 ;  /* 0x000000db00007202 */ /* 0x000fe20000000f00 */
[----:B------:R-:W-:Y:S05]  /*16fd0*/  BRA `(.L_x_2914) ;  /* 0xffffc1a000007947 */ /* 0x000fea000383ffff */
.L_x_2848:
        /* <DEDUP_REMOVED lines=13> */
.L_x_2851:
[----:B------:R-:W-:Y:S01]  /*170b0*/  IMAD.MOV.U32 R219, RZ, RZ, R5 ;  /* 0x000000ffffdb7224 */ /* 0x000fe200078e0005 */
[----:B-1----:R-:W-:Y:S01]  /*170c0*/  MOV R2, 0x2 ;  /* 0x0000000200027802 */ /* 0x002fe20000000f00 */
[----:B------:R-:W-:Y:S01]  /*170d0*/  IMAD.MOV.U32 R220, RZ, RZ, 0x181f ;  /* 0x0000181fffdc7424 */ /* 0x000fe200078e00ff */
[----:B------:R-:W-:Y:S02]  /*170e0*/  MOV R3, 0x17100 ;  /* 0x0001710000037802 */ /* 0x000fe40000000f00 */
[----:B--234-:R-:W-:Y:S05]  /*170f0*/  CALL.REL.NOINC `($__internal_46_$__cuda_sm70_shflsync_idx_p) ;  /* 0x0000082000007944 */ /* 0x01cfea0003c00000 */
[----:B------:R-:W-:Y:S01]  /*17100*/  MOV R4, R219 ;  /* 0x000000db00047202 */ /* 0x000fe20000000f00 */
[----:B------:R-:W-:Y:S05]  /*17110*/  BRA `(.L_x_2916) ;  /* 0xffffc3e000007947 */ /* 0x000fea000383ffff */
.L_x_2852:
[----:B------:R-:W-:Y:S01]  /*17120*/  IMAD.MOV.U32 R219, RZ, RZ, R14 ;  /* 0x000000ffffdb7224 */ /* 0x000fe200078e000e */
[----:B------:R-:W-:Y:S01]  /*17130*/  MOV R2, 0x2 ;  /* 0x0000000200027802 */ /* 0x000fe20000000f00 */
[----:B------:R-:W-:Y:S01]  /*17140*/  IMAD.MOV.U32 R220, RZ, RZ, 0x181f ;  /* 0x0000181fffdc7424 */ /* 0x000fe200078e00ff */
[----:B------:R-:W-:Y:S02]  /*17150*/  MOV R3, 0x17170 ;  /* 0x0001717000037802 */ /* 0x000fe40000000f00 */
[----:B-1234-:R-:W-:Y:S05]  /*17160*/  CALL.REL.NOINC `($__internal_46_$__cuda_sm70_shflsync_idx_p) ;  /* 0x000007b000007944 */ /* 0x01efea0003c00000 */
[----:B------:R-:W-:Y:S01]  /*17170*/  MOV R0, R219 ;  /* 0x000000db00007202 */ /* 0x000fe20000000f00 */
[----:B------:R-:W-:Y:S05]  /*17180*/  BRA `(.L_x_2917) ;  /* 0xffffc39000007947 */ /* 0x000fea000383ffff */
.L_x_2855:
        /* <DEDUP_REMOVED lines=13> */
.L_x_2857:
[----:B------:R-:W-:Y:S01]  /*17260*/  IMAD.MOV.U32 R219, RZ, RZ, R106 ;  /* 0x000000ffffdb7224 */ /* 0x000fe200078e006a */
[----:B------:R-:W-:Y:S01]  /*17270*/  MOV R2, RZ ;  /* 0x000000ff00027202 */ /* 0x000fe20000000f00 */
[----:B------:R-:W-:Y:S01]  /*17280*/  IMAD.MOV.U32 R220, RZ, RZ, 0x1f ;  /* 0x0000001fffdc7424 */ /* 0x000fe200078e00ff */
[----:B------:R-:W-:Y:S02]  /*17290*/  MOV R3, 0x172b0 ;  /* 0x000172b000037802 */ /* 0x000fe40000000f00 */
[----:B-1----:R-:W-:Y:S05]  /*172a0*/  CALL.REL.NOINC `($__internal_46_$__cuda_sm70_shflsync_idx_p) ;  /* 0x0000067000007944 */ /* 0x002fea0003c00000 */
[----:B------:R-:W-:Y:S01]  /*172b0*/  MOV R9, R219 ;  /* 0x000000db00097202 */ /* 0x000fe20000000f00 */
[----:B------:R-:W-:Y:S05]  /*172c0*/  BRA `(.L_x_2919) ;  /* 0xffffc66000007947 */ /* 0x000fea000383ffff */
.L_x_2858:
[----:B------:R-:W-:Y:S01]  /*172d0*/  IMAD.MOV.U32 R219, RZ, RZ, R106 ;  /* 0x000000ffffdb7224 */ /* 0x000fe200078e006a */
[----:B------:R-:W-:Y:S01]  /*172e0*/  MOV R2, 0x1 ;  /* 0x0000000100027802 */ /* 0x000fe20000000f00 */
[----:B------:R-:W-:Y:S01]  /*172f0*/  IMAD.MOV.U32 R220, RZ, RZ, 0x1f ;  /* 0x0000001fffdc7424 */ /* 0x000fe200078e00ff */
[----:B------:R-:W-:Y:S02]  /*17300*/  MOV R3, 0x17320 ;  /* 0x0001732000037802 */ /* 0x000fe40000000f00 */
[----:B-123--:R-:W-:Y:S05]  /*17310*/  CALL.REL.NOINC `($__internal_46_$__cuda_sm70_shflsync_idx_p) ;  /* 0x0000060000007944 */ /* 0x00efea0003c00000 */
[----:B------:R-:W-:Y:S01]  /*17320*/  MOV R8, R219 ;  /* 0x000000db00087202 */ /* 0x000fe20000000f00 */
[----:B------:R-:W-:Y:S05]  /*17330*/  BRA `(.L_x_2920) ;  /* 0xffffc61000007947 */ /* 0x000fea000383ffff */
.L_x_2859:
[----:B------:R-:W-:Y:S02]  /*17340*/  MOV R3, 0x1 ;  /* 0x0000000100037802 */ /* 0x000fe40000000f00 */
[----:B------:R-:W-:-:S02]  /*17350*/  MOV R2, 0x17370 ;  /* 0x0001737000027802 */ /* 0x000fc40000000f00 */
[----:B--234-:R-:W-:Y:S05]  /*17360*/  CALL.REL.NOINC `($__internal_47_$__cuda_sm70_shflsync_up_p) ;  /* 0x0000061000007944 */ /* 0x01cfea0003c00000 */
[----:B------:R-:W-:Y:S05]  /*17370*/  BRA `(.L_x_2921) ;  /* 0xffffc6f000007947 */ /* 0x000fea000383ffff */
.L_x_2860:
[----:B------:R-:W-:Y:S02]  /*17380*/  MOV R3, 0x2 ;  /* 0x0000000200037802 */ /* 0x000fe40000000f00 */
[----:B------:R-:W-:-:S02]  /*17390*/  MOV R2, 0x173b0 ;  /* 0x000173b000027802 */ /* 0x000fc40000000f00 */
[----:B--23--:R-:W-:Y:S05]  /*173a0*/  CALL.REL.NOINC `($__internal_47_$__cuda_sm70_shflsync_up_p) ;  /* 0x000005d000007944 */ /* 0x00cfea0003c00000 */
        /* <DEDUP_REMOVED lines=24> */
.L_x_2864:
[----:B------:R-:W-:Y:S02]  /*17530*/  MOV R3, 0x1 ;  /* 0x0000000100037802 */ /* 0x000fe40000000f00 */
[----:B------:R-:W-:Y:S02]  /*17540*/  MOV R2, 0x17560 ;  /* 0x0001756000027802 */ /* 0x000fe40000000f00 */
[----:B------:R-:W-:Y:S05]  /*17550*/  CALL.REL.NOINC `($__internal_47_$__cuda_sm70_shflsync_up_p) ;  /* 0x0000042000007944 */ /* 0x000fea0003c00000 */
[----:B------:R-:W-:Y:S01]  /*17560*/  MOV R2, R4 ;  /* 0x0000000400027202 */ /* 0x000fe20000000f00 */
[----:B------:R-:W-:Y:S05]  /*17570*/  BRA `(.L_x_2923) ;  /* 0xffffc74000007947 */ /* 0x000fea000383ffff */
.L_x_2865:
[----:B------:R-:W-:Y:S02]  /*17580*/  MOV R3, 0x2 ;  /* 0x0000000200037802 */ /* 0x000fe40000000f00 */
[----:B------:R-:W-:Y:S02]  /*17590*/  MOV R2, 0x175b0 ;  /* 0x000175b000027802 */ /* 0x000fe40000000f00 */
        /* <DEDUP_REMOVED lines=25> */
.L_x_2867:
[----:B------:R-:W-:Y:S02]  /*17730*/  SEL R0, RZ, 0x1, P0 ;  /* 0x00000001ff007807 */ /* 0x000fe40000000000 */
[----:B------:R-:W-:Y:S02]  /*17740*/  MOV R2, 0x17760 ;  /* 0x0001776000027802 */ /* 0x000fe40000000f00 */
[----:B-1----:R-:W-:Y:S05]  /*17750*/  CALL.REL.NOINC `($__internal_48_$__cuda_sm70_votesync_ballot) ;  /* 0x0000028000007944 */ /* 0x002fea0003c00000 */
[----:B------:R-:W-:Y:S01]  /*17760*/  MOV R5, R0 ;  /* 0x0000000000057202 */ /* 0x000fe20000000f00 */
[----:B------:R-:W-:Y:S05]  /*17770*/  BRA `(.L_x_2925) ;  /* 0xffffc6d000007947 */ /* 0x000fea000383ffff */
.L_x_2868:
[----:B------:R-:W-:Y:S01]  /*17780*/  IMAD.MOV.U32 R219, RZ, RZ, R6 ;  /* 0x000000ffffdb7224 */ /* 0x000fe200078e0006 */
[----:B------:R-:W-:Y:S01]  /*17790*/  MOV R2, R0 ;  /* 0x0000000000027202 */ /* 0x000fe20000000f00 */
[----:B------:R-:W-:Y:S01]  /*177a0*/  IMAD.MOV.U32 R220, RZ, RZ, 0x1f ;  /* 0x0000001fffdc7424 */ /* 0x000fe200078e00ff */
[----:B------:R-:W-:Y:S02]  /*177b0*/  MOV R3, 0x177d0 ;  /* 0x000177d000037802 */ /* 0x000fe40000000f00 */
[----:B-1----:R-:W-:Y:S05]  /*177c0*/  CALL.REL.NOINC `($__internal_46_$__cuda_sm70_shflsync_idx_p) ;  /* 0x0000015000007944 */ /* 0x002fea0003c00000 */
[----:B------:R-:W-:Y:S01]  /*177d0*/  IMAD.MOV.U32 R10, RZ, RZ, R219 ;  /* 0x000000ffff0a7224 */ /* 0x000fe200078e00db */
[----:B------:R-:W-:Y:S01]  /*177e0*/  MOV R2, R0 ;  /* 0x0000000000027202 */ /* 0x000fe20000000f00 */
[----:B------:R-:W-:Y:S01]  /*177f0*/  IMAD.MOV.U32 R219, RZ, RZ, R7 ;  /* 0x000000ffffdb7224 */ /* 0x000fe200078e0007 */
[----:B------:R-:W-:-:S02]  /*17800*/  MOV R220, 0x1f ;  /* 0x0000001f00dc7802 */ /* 0x000fc40000000f00 */
[----:B------:R-:W-:Y:S02]  /*17810*/  MOV R3, 0x17830 ;  /* 0x0001783000037802 */ /* 0x000fe40000000f00 */
[----:B------:R-:W-:Y:S05]  /*17820*/  CALL.REL.NOINC `($__internal_46_$__cuda_sm70_shflsync_idx_p) ;  /* 0x000000f000007944 */ /* 0x000fea0003c00000 */
[----:B------:R-:W-:Y:S01]  /*17830*/  MOV R7, R219 ;  /* 0x000000db00077202 */ /* 0x000fe20000000f00 */
[----:B------:R-:W-:Y:S05]  /*17840*/  BRA `(.L_x_2926) ;  /* 0xffffc65000007947 */ /* 0x000fea000383ffff */
.L_x_2871:
[----:B------:R-:W-:Y:S01]  /*17850*/  IMAD.MOV.U32 R219, RZ, RZ, R4 ;  /* 0x000000ffffdb7224 */ /* 0x000fe200078e0004 */
[----:B------:R-:W-:Y:S01]  /*17860*/  MOV R2, R0 ;  /* 0x0000000000027202 */ /* 0x000fe20000000f00 */
[----:B------:R-:W-:Y:S01]  /*17870*/  IMAD.MOV.U32 R220, RZ, RZ, 0x1f ;  /* 0x0000001fffdc7424 */ /* 0x000fe200078e00ff */
[----:B------:R-:W-:Y:S02]  /*17880*/  MOV R3, 0x178a0 ;  /* 0x000178a000037802 */ /* 0x000fe40000000f00 */
[----:B-1-34-:R-:W-:Y:S05]  /*17890*/  CALL.REL.NOINC `($__internal_46_$__cuda_sm70_shflsync_idx_p) ;  /* 0x0000008000007944 */ /* 0x01afea0003c00000 */
[----:B------:R-:W-:Y:S01]  /*178a0*/  MOV R11, R219 ;  /* 0x000000db000b7202 */ /* 0x000fe20000000f00 */
[----:B------:R-:W-:Y:S05]  /*178b0*/  BRA `(.L_x_2870) ;  /* 0xffffc64000007947 */ /* 0x000fea000383ffff */
        .weak           $__internal_45_$__cuda_sm70_shflsync_bfly_p
        .type           $__internal_45_$__cuda_sm70_shflsync_bfly_p,@function
        .size           $__internal_45_$__cuda_sm70_shflsync_bfly_p,($__internal_46_$__cuda_sm70_shflsync_idx_p - $__internal_45_$__cuda_sm70_shflsync_bfly_p)
$__internal_45_$__cuda_sm70_shflsync_bfly_p:
[----:B------:R-:W-:Y:S02]  /*178c0*/  MOV R188, 0xffffffff ;  /* 0xffffffff00bc7802 */ /* 0x000fe40000000f00 */
[----:B------:R-:W-:Y:S02]  /*178d0*/  MOV R3, 0x1f ;  /* 0x0000001f00037802 */ /* 0x000fe40000000f00 */
[----:B------:R-:W-:Y:S04]  /*178e0*/  WARPSYNC R188 ;  /* 0x000000bc00007348 */ /* 0x000fe80003800000 */
[----:B------:R1:W2:Y:S02]  /*178f0*/  SHFL.BFLY PT, R0, R4, R0, R3 ;  /* 0x0c00000004007389 */ /* 0x0002a400000e0003 */
[----:B-1----:R-:W-:-:S04]  /*17900*/  MOV R3, 0x0 ;  /* 0x0000000000037802 */ /* 0x002fc80000000f00 */
[----:B--2---:R-:W-:Y:S05]  /*17910*/  RET.REL.NODEC R2 `(_ZN7cutlass13device_kernelIN5flash19enable_sm80_to_sm89INS1_16FlashAttnFwdSm80INS1_25CollectiveMainloopFwdSm80ILi8ELi1ELb0EN4cute5tupleIJNS5_1CILi128EEENS7_ILi64EEENS7_ILi256EEEEEELi256ENS_10bfloat16_tEfNS_4arch4Sm80ELb1ELb0ELb1ELb1ELb1ELb0ELb1ELb1EEENS1_21CollectiveEpilogueFwdINS6_IJS8_SA_S9_EEENS6_IJNS7_ILi1EEESI_SI_EEESC_SE_Li256ELb1ELb1ELb1ELb0EEENS1_36VarlenDynamicPersistentTileSchedulerILi128ELi64ELi256ELi256ELb1ELb1ELb0ELb1ELb1ELb1EEEEEEEEEvNT_6ParamsE) ;  /* 0xfffe86e002007950 */ /* 0x004fea0003c3ffff */
        .weak           $__internal_46_$__cuda_sm70_shflsync_idx_p
        .type           $__internal_46_$__cuda_sm70_shflsync_idx_p,@function
        .size           $__internal_46_$__cuda_sm70_shflsync_idx_p,($__internal_47_$__cuda_sm70_shflsync_up_p - $__internal_46_$__cuda_sm70_shflsync_idx_p)
$__internal_46_$__cuda_sm70_shflsync_idx_p:
[----:B------:R-:W-:-:S04]  /*17920*/  MOV R244, 0xffffffff ;  /* 0xffffffff00f47802 */ /* 0x000fc80000000f00 */
[----:B------:R-:W-:Y:S04]  /*17930*/  WARPSYNC R244 ;  /* 0x000000f400007348 */ /* 0x000fe80003800000 */
[----:B------:R1:W2:Y:S02]  /*17940*/  SHFL.IDX PT, R219, R219, R2, R220 ;  /* 0x00000002dbdb7389 */ /* 0x0002a400000e00dc */
[----:B-1----:R-:W-:Y:S02]  /*17950*/  MOV R2, R3 ;  /* 0x0000000300027202 */ /* 0x002fe40000000f00 */
[----:B------:R-:W-:-:S04]  /*17960*/  MOV R3, 0x0 ;  /* 0x0000000000037802 */ /* 0x000fc80000000f00 */
[----:B--2---:R-:W-:Y:S05]  /*17970*/  RET.REL.NODEC R2 `(_ZN7cutlass13device_kernelIN5flash19enable_sm80_to_sm89INS1_16FlashAttnFwdSm80INS1_25CollectiveMainloopFwdSm80ILi8ELi1ELb0EN4cute5tupleIJNS5_1CILi128EEENS7_ILi64EEENS7_ILi256EEEEEELi256ENS_10bfloat16_tEfNS_4arch4Sm80ELb1ELb0ELb1ELb1ELb1ELb0ELb1ELb1EEENS1_21CollectiveEpilogueFwdINS6_IJS8_SA_S9_EEENS6_IJNS7_ILi1EEESI_SI_EEESC_SE_Li256ELb1ELb1ELb1ELb0EEENS1_36VarlenDynamicPersistentTileSchedulerILi128ELi64ELi256ELi256ELb1ELb1ELb0ELb1ELb1ELb1EEEEEEEEEvNT_6ParamsE) ;  /* 0xfffe868002007950 */ /* 0x004fea0003c3ffff */
        .weak           $__internal_47_$__cuda_sm70_shflsync_up_p
        .type           $__internal_47_$__cuda_sm70_shflsync_up_p,@function
        .size           $__internal_47_$__cuda_sm70_shflsync_up_p,($__internal_48_$__cuda_sm70_votesync_ballot - $__internal_47_$__cuda_sm70_shflsync_up_p)
$__internal_47_$__cuda_sm70_shflsync_up_p:
[----:B------:R-:W-:Y:S02]  /*17980*/  MOV R4, RZ ;  /* 0x000000ff00047202 */ /* 0x000fe40000000f00 */
[----:B------:R-:W-:-:S04]  /*17990*/  MOV R10, 0xffffffff ;  /* 0xffffffff000a7802 */ /* 0x000fc80000000f00 */
[----:B------:R-:W-:Y:S04]  /*179a0*/  WARPSYNC R10 ;  /* 0x0000000a00007348 */ /* 0x000fe80003800000 */
[----:B------:R1:W2:Y:S02]  /*179b0*/  SHFL.UP PT, R4, R0, R3, R4 ;  /* 0x0400000300047389 */ /* 0x0002a400000e0004 */
[----:B-1----:R-:W-:-:S04]  /*179c0*/  MOV R3, 0x0 ;  /* 0x0000000000037802 */ /* 0x002fc80000000f00 */
[----:B--2---:R-:W-:Y:S05]  /*179d0*/  RET.REL.NODEC R2 `(_ZN7cutlass13device_kernelIN5flash19enable_sm80_to_sm89INS1_16FlashAttnFwdSm80INS1_25CollectiveMainloopFwdSm80ILi8ELi1ELb0EN4cute5tupleIJNS5_1CILi128EEENS7_ILi64EEENS7_ILi256EEEEEELi256ENS_10bfloat16_tEfNS_4arch4Sm80ELb1ELb0ELb1ELb1ELb1ELb0ELb1ELb1EEENS1_21CollectiveEpilogueFwdINS6_IJS8_SA_S9_EEENS6_IJNS7_ILi1EEESI_SI_EEESC_SE_Li256ELb1ELb1ELb1ELb0EEENS1_36VarlenDynamicPersistentTileSchedulerILi128ELi64ELi256ELi256ELb1ELb1ELb0ELb1ELb1ELb1EEEEEEEEEvNT_6ParamsE) ;  /* 0xfffe862002007950 */ /* 0x004fea0003c3ffff */
        .weak           $__internal_48_$__cuda_sm70_votesync_ballot
        .type           $__internal_48_$__cuda_sm70_votesync_ballot,@function
        .size           $__internal_48_$__cuda_sm70_votesync_ballot,(.L_x_3290 - $__internal_48_$__cuda_sm70_votesync_ballot)
$__internal_48_$__cuda_sm70_votesync_ballot:
[----:B------:R-:W-:Y:S01]  /*179e0*/  ISETP.NE.U32.AND P0, PT, R0, 0x1, PT ;  /* 0x000000010000780c */ /* 0x000fe20003f05070 */
[----:B------:R-:W-:-:S04]  /*179f0*/  IMAD.MOV.U32 R3, RZ, RZ, -0x1 ;  /* 0xffffffffff037424 */ /* 0x000fc800078e00ff */
[----:B------:R-:W-:Y:S08]  /*17a00*/  WARPSYNC R3 ;  /* 0x0000000300007348 */ /* 0x000ff00003800000 */
[----:B------:R-:W-:-:S04]  /*17a10*/  VOTE.ANY R0, PT, !P0 ;  /* 0x0000000000007806 */ /* 0x000fc800040e0100 */
[----:B------:R-:W-:Y:S01]  /*17a20*/  LOP3.LUT R0, R0, R3, RZ, 0xc0, !PT ;  /* 0x0000000300007212 */ /* 0x000fe200078ec0ff */
[----:B------:R-:W-:-:S04]  /*17a30*/  IMAD.MOV.U32 R3, RZ, RZ, 0x0 ;  /* 0x00000000ff037424 */ /* 0x000fc800078e00ff */
[----:B------:R-:W-:Y:S05]  /*17a40*/  RET.REL.NODEC R2 `(_ZN7cutlass13device_kernelIN5flash19enable_sm80_to_sm89INS1_16FlashAttnFwdSm80INS1_25CollectiveMainloopFwdSm80ILi8ELi1ELb0EN4cute5tupleIJNS5_1CILi128EEENS7_ILi64EEENS7_ILi256EEEEEELi256ENS_10bfloat16_tEfNS_4arch4Sm80ELb1ELb0ELb1ELb1ELb1ELb0ELb1ELb1EEENS1_21CollectiveEpilogueFwdINS6_IJS8_SA_S9_EEENS6_IJNS7_ILi1EEESI_SI_EEESC_SE_Li256ELb1ELb1ELb1ELb0EEENS1_36VarlenDynamicPersistentTileSchedulerILi128ELi64ELi256ELi256ELb1ELb1ELb0ELb1ELb1ELb1EEEEEEEEEvNT_6ParamsE) ;  /* 0xfffe85b002007950 */ /* 0x000fea0003c3ffff */
.L_x_2927:
        /* <DEDUP_REMOVED lines=11> */
.L_x_3290:


//--------------------- .text._ZN7cutlass13device_kernelIN5flash19enable_sm80_to_sm89INS1_16FlashAttnFwdSm80INS1_25CollectiveMainloopFwdSm80ILi8ELi1ELb0EN4cute5tupleIJNS5_1CILi128EEENS7_ILi48EEENS7_ILi256EEEEEELi256ENS_10bfloat16_tEfNS_4arch4Sm80ELb1ELb0ELb1ELb1ELb1ELb1ELb1ELb1EEENS1_21CollectiveEpilogueFwdINS6_IJS8_SA_S9_EEENS6_IJNS7_ILi1EEESI_SI_EEESC_SE_Li256ELb1ELb1ELb1ELb0EEENS1_36VarlenDynamicPersistentTileSchedulerILi128ELi48ELi256ELi256ELb1ELb1ELb0ELb1ELb1ELb1EEEEEEEEEvNT_6ParamsE --------------------------
	.section	.text._ZN7cutlass13device_kernelIN5flash19enable_sm80_to_sm89INS1_16FlashAttnFwdSm80INS1_25CollectiveMainloopFwdSm80ILi8ELi1ELb0EN4cute5tupleIJNS5_1CILi128EEENS7_ILi48EEENS7_ILi256EEEEEELi256ENS_10bfloat16_tEfNS_4arch4Sm80ELb1ELb0ELb1ELb1ELb1ELb1ELb1ELb1EEENS1_21CollectiveEpilogueFwdINS6_IJS8_SA_S9_EEENS6_IJNS7_ILi1EEESI_SI_EEESC_SE_Li256ELb1ELb1ELb1ELb0EEENS1_36VarlenDynamicPersistentTileSchedulerILi128ELi48ELi256ELi256ELb1ELb1ELb0ELb1ELb1ELb1EEEEEEEEEvNT_6ParamsE,"ax",@progbits
	.sectioninfo	@"SHI_REGISTERS=255"
	.align	128
.text._ZN7cutlass13device_kernelIN5flash19enable_sm80_to_sm89INS1_16FlashAttnFwdSm80INS1_25CollectiveMainloopFwdSm80ILi8ELi1ELb0EN4cute5tupleIJNS5_1CILi128EEENS7_ILi48EEENS7_ILi256EEEEEELi256ENS_10bfloat16_tEfNS_4arch4Sm80ELb1ELb0ELb1ELb1ELb1ELb1ELb1ELb1EEENS1_21CollectiveEpilogueFwdINS6_IJS8_SA_S9_EEENS6_IJNS7_ILi1EEESI_SI_EEESC_SE_Li256ELb1ELb1ELb1ELb0EEENS1_36VarlenDynamicPersistentTileSchedulerILi128ELi48ELi256ELi256ELb1ELb1ELb0ELb1ELb1ELb1EEEEEEEEEvNT_6ParamsE:
        .type           _ZN7cutlass13device_kernelIN5flash19enable_sm80_to_sm89INS1_16FlashAttnFwdSm80INS1_25CollectiveMainloopFwdSm80ILi8ELi1ELb0EN4cute5tupleIJNS5_1CILi128EEENS7_ILi48EEENS7_ILi256EEEEEELi256ENS_10bfloat16_tEfNS_4arch4Sm80ELb1ELb0ELb1ELb1ELb1ELb1ELb1ELb1EEENS1_21CollectiveEpilogueFwdINS6_IJS8_SA_S9_EEENS6_IJNS7_ILi1EEESI_SI_EEESC_SE_Li256ELb1ELb1ELb1ELb0EEENS1_36VarlenDynamicPersistentTileSchedulerILi128ELi48ELi256ELi256ELb1ELb1ELb0ELb1ELb1ELb1EEEEEEEEEvNT_6ParamsE,@function
        .size           _ZN7cutlass13device_kernelIN5flash19enable_sm80_to_sm89INS1_16FlashAttnFwdSm80INS1_25CollectiveMainloopFwdSm80ILi8ELi1ELb0EN4cute5tupleIJNS5_1CILi128EEENS7_ILi48EEENS7_ILi256EEEEEELi256ENS_10bfloat16_tEfNS_4arch4Sm80ELb1ELb0ELb1ELb1ELb1ELb1ELb1ELb1EEENS1_21CollectiveEpilogueFwdINS6_IJS8_SA_S9_EEENS6_IJNS7_ILi1EEESI_SI_EEESC_SE_Li256ELb1ELb1ELb1ELb0EEENS1_36VarlenDynamicPersistentTileSchedulerILi128ELi48ELi256ELi256ELb1ELb1ELb0ELb1ELb1ELb1EEEEEEEEEvNT_6ParamsE,(.L_x_3295 - _ZN7cutlass13device_kernelIN5flash19enable_sm80_to_sm89INS1_16FlashAttnFwdSm80INS1_25CollectiveMainloopFwdSm80ILi8ELi1ELb0EN4cute5tupleIJNS5_1CILi128EEENS7_ILi48EEENS7_ILi256EEEEEELi256ENS_10bfloat16_tEfNS_4arch4Sm80ELb1ELb0ELb1ELb1ELb1ELb1ELb1ELb1EEENS1_21CollectiveEpilogueFwdINS6_IJS8_SA_S9_EEENS6_IJNS7_ILi1EEESI_SI_EEESC_SE_Li256ELb1ELb1ELb1ELb0EEENS1_36VarlenDynamicPersistentTileSchedulerILi128ELi48ELi256ELi256ELb1ELb1ELb0ELb1ELb1ELb1EEEEEEEEEvNT_6ParamsE)
        .other          _ZN7cutlass13device_kernelIN5flash19enable_sm80_to_sm89INS1_16FlashAttnFwdSm80INS1_25CollectiveMainloopFwdSm80ILi8ELi1ELb0EN4cute5tupleIJNS5_1CILi128EEENS7_ILi48EEENS7_ILi256EEEEEELi256ENS_10bfloat16_tEfNS_4arch4Sm80ELb1ELb0ELb1ELb1ELb1ELb1ELb1ELb1EEENS1_21CollectiveEpilogueFwdINS6_IJS8_SA_S9_EEENS6_IJNS7_ILi1EEESI_SI_EEESC_SE_Li256ELb1ELb1ELb1ELb0EEENS1_36VarlenDynamicPersistentTileSchedulerILi128ELi48ELi256ELi256ELb1ELb1ELb0ELb1ELb1ELb1EEEEEEEEEvNT_6ParamsE,@"STO_CUDA_ENTRY STV_DEFAULT"
_ZN7cutlass13device_kernelIN5flash19enable_sm80_to_sm89INS1_16FlashAttnFwdSm80INS1_25CollectiveMainloopFwdSm80ILi8ELi1ELb0EN4cute5tupleIJNS5_1CILi128EEENS7_ILi48EEENS7_ILi256EEEEEELi256ENS_10bfloat16_tEfNS_4arch4Sm80ELb1ELb0ELb1ELb1ELb1ELb1ELb1ELb1EEENS1_21CollectiveEpilogueFwdINS6_IJS8_SA_S9_EEENS6_IJNS7_ILi1EEESI_SI_EEESC_SE_Li256ELb1ELb1ELb1ELb0EEENS1_36VarlenDynamicPersistentTileSchedulerILi128ELi48ELi256ELi256ELb1ELb1ELb0ELb1ELb1ELb1EEEEEEEEEvNT_6ParamsE:
        /* <DEDUP_REMOVED lines=54> */
.L_x_2933:
        /* <DEDUP_REMOVED lines=16> */
.L_x_3171:
        /* <DEDUP_REMOVED lines=16> */
.L_x_3172:
[----:B--2---:R-:W-:-:S05]  /*0560*/  IMAD R0, R0, c[0x0][0x538], RZ ;  /* 0x00014e0000007a24 */ /* 0x004fca00078e02ff */
[----:B------:R-:W-:-:S04]  /*0570*/  IADD3 R6, R0, R6, RZ ;  /* 0x0000000600067210 */ /* 0x000fc80007ffe0ff */
[----:B------:R-:W-:-:S13]  /*0580*/  ISETP.GT.AND P0, PT, R6, UR4, PT ;  /* 0x0000000406007c0c */ /* 0x000fda000bf04270 */
[----:B-1----:R-:W-:Y:S05]  /*0590*/  @!P0 BRA `(.L_x_2933) ;  /* 0xfffffdc000008947 */ /* 0x002fea000383ffff */
.L_x_2929:
[----:B------:R-:W-:-:S05]  /*05a0*/  IADD3 R6, -R0, R6, RZ ;  /* 0x0000000600067210 */ /* 0x000fca0007ffe1ff */
[----:B------:R-:W-:-:S05]  /*05b0*/  IMAD R0, R4, c[0x0][0x538], R6 ;  /* 0x00014e0004007a24 */ /* 0x000fca00078e0206 */
[----:B------:R-:W-:Y:S01]  /*05c0*/  ISETP.GT.AND P0, PT, R0, UR4, PT ;  /* 0x0000000400007c0c */ /* 0x000fe2000bf04270 */
[----:B------:R-:W-:-:S12]  /*05d0*/  BRA.DIV ~URZ, `(.L_x_2934) ;  /* 0x000234027f007947 */ /* 0x000fd8000b800000 */
[----:B------:R-:W-:-:S04]  /*05e0*/  VOTE.ANY R13, PT, !P0 ;  /* 0x00000000000d7806 */ /* 0x000fc800040e0100 */
.L_x_3173:
[----:B------:R-:W1:Y:S02]  /*05f0*/  POPC R0, R13 ;  /* 0x0000000d00007309 */ /* 0x000e640000000000 */
[----:B-1----:R-:W-:-:S05]  /*0600*/  IADD3 R2, R0, R7, RZ ;  /* 0x0000000700027210 */ /* 0x002fca0007ffe0ff */
[----:B------:R1:W-:Y:S01]  /*0610*/  STL [R1+0x1c], R2 ;  /* 0x00001c0201007387 */ /* 0x0003e20000100800 */
[----:B------:R-:W-:Y:S05]  /*0620*/  BRA.DIV ~URZ, `(.L_x_2935) ;  /* 0x000233f27f007947 */ /* 0x000fea000b800000 */
[----:B------:R2:W3:Y:S01]  /*0630*/  SHFL.IDX PT, R12, R9, R0, 0x1f ;  /* 0x00001f00090c7589 */ /* 0x0004e200000e0000 */
[----:B------:R-:W-:-:S03]  /*0640*/  MOV R5, RZ ;  /* 0x000000ff00057202 */ /* 0x000fc60000000f00 */
[----:B------:R2:W4:Y:S04]  /*0650*/  SHFL.IDX PT, R9, R8, R0, 0x1f ;  /* 0x00001f0008097589 */ /* 0x00052800000e0000 */
.L_x_3174:
[----:B------:R-:W-:Y:S01]  /*0660*/  ISETP.NE.AND P0, PT, R13, RZ, PT ;  /* 0x000000ff0d00720c */ /* 0x000fe20003f05270 */
[----:B------:R-:W-:-:S12]  /*0670*/  BSSY B0, `(.L_x_2936) ;  /* 0x0000005000007945 */ /* 0x000fd80003800000 */
[----:B------:R-:W-:Y:S05]  /*0680*/  @!P0 BRA `(.L_x_2937) ;  /* 0x0000003000008947 */ /* 0x000fea0003800000 */
[----:B-1----:R-:W-:Y:S01]  /*0690*/  IADD3 R2, R0, -0x1, RZ ;  /* 0xffffffff00027810 */ /* 0x002fe20007ffe0ff */
[----:B------:R-:W-:Y:S05]  /*06a0*/  BRA.DIV ~URZ, `(.L_x_2938) ;  /* 0x000234527f007947 */ /* 0x000fea000b800000 */
[----:B------:R1:W2:Y:S02]  /*06b0*/  SHFL.IDX PT, R5, R4, R2, 0x1f ;  /* 0x00001f0204057589 */ /* 0x0002a400000e0000 */
.L_x_2937:
[----:B------:R-:W-:Y:S05]  /*06c0*/  BSYNC B0 ;  /* 0x0000000000007941 */ /* 0x000fea0003800000 */
.L_x_2936:
[----:B--2---:R-:W-:Y:S01]  /*06d0*/  IMAD R0, R5, c[0x0][0x538], R6 ;  /* 0x00014e0005007a24 */ /* 0x004fe200078e0206 */
[----:B----4-:R-:W-:Y:S01]  /*06e0*/  ISETP.NE.AND P0, PT, R9, 0x1, PT ;  /* 0x000000010900780c */ /* 0x010fe20003f05270 */
[----:B------:R-:W-:Y:S03]  /*06f0*/  BSSY B0, `(.L_x_2939) ;  /* 0x0000089000007945 */ /* 0x000fe60003800000 */
[----:B------:R2:W-:Y:S01]  /*0700*/  STL [R1+0x10], R0 ;  /* 0x0000100001007387 */ /* 0x0005e20000100800 */
[----:B------:R-:W-:-:S08]  /*0710*/  IADD3 R11, -R0, UR4, RZ ;  /* 0x00000004000b7c10 */ /* 0x000fd0000fffe1ff */
[----:B------:R-:W-:Y:S05]  /*0720*/  @!P0 BRA `(.L_x_2940) ;  /* 0x000003f000008947 */ /* 0x000fea0003800000 */
[-C--:B--23--:R-:W-:Y:S02]  /*0730*/  IABS R0, R12.reuse ;  /* 0x0000000c00007213 */ /* 0x08cfe40000000000 */
[----:B------:R-:W-:-:S03]  /*0740*/  IABS R6, R12 ;  /* 0x0000000c00067213 */ /* 0x000fc60000000000 */
[----:B------:R-:W-:Y:S01]  /*0750*/  IMAD.MOV.U32 R5, RZ, RZ, R0 ;  /* 0x000000ffff057224 */ /* 0x000fe200078e0000 */
[----:B------:R-:W-:-:S03]  /*0760*/  IABS R0, R9 ;  /* 0x0000000900007213 */ /* 0x000fc60000000000 */
[----:B-1----:R-:W1:Y:S02]  /*0770*/  I2F.RP R2, R5 ;  /* 0x0000000500027306 */ /* 0x002e640000209400 */
        /* <DEDUP_REMOVED lines=58> */
.L_x_2940:
[----:B------:R-:W4:Y:S01]  /*0b20*/  LDL R3, [R1+0x1c] ;  /* 0x00001c0001037983 */ /* 0x000f220000100800 */
[----:B-1----:R-:W-:-:S04]  /*0b30*/  IMAD.MOV.U32 R2, RZ, RZ, 0x4 ;  /* 0x00000004ff027424 */ /* 0x002fc800078e00ff */
[----:B----4-:R-:W-:-:S05]  /*0b40*/  IMAD.WIDE R2, R3, R2, c[0x0][0x590] ;  /* 0x0001640003027625 */ /* 0x010fca00078e0202 */
[----:B------:R-:W4:Y:S02]  /*0b50*/  LDG.E R7, [R2.64] ;  /* 0x0000000602077981 */ /* 0x000f24000c1e1900 */
[----:B---34-:R-:W-:-:S05]  /*0b60*/  IMAD R9, R7, R12, RZ ;  /* 0x0000000c07097224 */ /* 0x018fca00078e02ff */
[-C--:B--2---:R-:W-:Y:S02]  /*0b70*/  IABS R0, R9.reuse ;  /* 0x0000000900007213 */ /* 0x084fe40000000000 */
        /* <DEDUP_REMOVED lines=64> */
.L_x_2941:
[----:B------:R-:W-:Y:S05]  /*0f80*/  BSYNC B0 ;  /* 0x0000000000007941 */ /* 0x000fea0003800000 */
.L_x_2939:
[----:B------:R-:W-:-:S04]  /*0f90*/  LOP3.LUT R0, RZ, R0, RZ, 0x33, !PT ;  /* 0x00000000ff007212 */ /* 0x000fc800078e33ff */
[----:B------:R-:W-:-:S05]  /*0fa0*/  IADD3 R0, R0, R12, RZ ;  /* 0x0000000c00007210 */ /* 0x000fca0007ffe0ff */
[----:B------:R2:W-:Y:S01]  /*0fb0*/  STL [R1+0x14], R0 ;  /* 0x0000140001007387 */ /* 0x0005e20000100800 */
[----:B------:R-:W-:Y:S05]  /*0fc0*/  BRA `(.L_x_2942) ;  /* 0x0000006000007947 */ /* 0x000fea0003800000 */
.L_x_2930:
[----:B------:R-:W-:Y:S01]  /*0fd0*/  MOV R0, UR4 ;  /* 0x0000000400007c02 */ /* 0x000fe20008000f00 */
[----:B------:R-:W-:Y:S04]  /*0fe0*/  STL [R1+0x14], RZ ;  /* 0x000014ff01007387 */ /* 0x000fe80000100800 */
[----:B------:R-:W-:Y:S04]  /*0ff0*/  STL [R1+0x18], RZ ;  /* 0x000018ff01007387 */ /* 0x000fe80000100800 */
[----:B------:R1:W-:Y:S02]  /*1000*/  STL [R1+0x10], R0 ;  /* 0x0000100001007387 */ /* 0x0003e40000100800 */
[----:B-1----:R-:W-:-:S05]  /*1010*/  MOV R0, c[0x0][0x53c] ;  /* 0x00014f0000007a02 */ /* 0x002fca0000000f00 */
[----:B------:R1:W-:Y:S02]  /*1020*/  STL [R1+0x1c], R0 ;  /* 0x00001c0001007387 */ /* 0x0003e40000100800 */
.L_x_2942:
        /* <DEDUP_REMOVED lines=8> */
.L_x_2928:
[----:B-12---:R-:W2:Y:S02]  /*10b0*/  LDL R0, [R1+0x1c] ;  /* 0x00001c0001007983 */ /* 0x006ea40000100800 */
[----:B--2---:R-:W-:-:S13]  /*10c0*/  ISETP.GE.AND P0, PT, R0, c[0x0][0x53c], PT ;  /* 0x00014f0000007a0c */ /* 0x004fda0003f06270 */
[----:B------:R-:W-:Y:S05]  /*10d0*/  @P0 EXIT ;  /* 0x000000000000094d */ /* 0x000fea0003800000 */
[----:B------:R-:W1:Y:S01]  /*10e0*/  S2R R13, SR_TID.X ;  /* 0x00000000000d7919 */ /* 0x000e620000002100 */
[----:B------:R-:W-:Y:S01]  /*10f0*/  IMAD.MOV.U32 R22, RZ, RZ, 0x40 ;  /* 0x00000040ff167424 */ /* 0x000fe200078e00ff */
[----:B------:R-:W-:Y:S01]  /*1100*/  ULDC UR4, c[0x0][0x2ac] ;  /* 0x0000ab0000047ab9 */ /* 0x000fe20000000800 */
[----:B------:R-:W-:Y:S01]  /*1110*/  IMAD.MOV.U32 R21, RZ, RZ, 0x20 ;  /* 0x00000020ff157424 */ /* 0x000fe200078e00ff */
[----:B------:R-:W-:Y:S02]  /*1120*/  ULDC UR5, c[0x0][0x1d0] ;  /* 0x0000740000057ab9 */ /* 0x000fe40000000800 */
[----:B------:R-:W-:Y:S01]  /*1130*/  UIMAD UR5, UR4, UR5, URZ ;  /* 0x00000005040572a4 */ /* 0x000fe2000f8e023f */
[----:B-1----:R-:W-:-:S04]  /*1140*/  SHF.R.S32.HI R12, RZ, 0x1f, R13 ;  /* 0x0000001fff0c7819 */ /* 0x002fc8000001140d */
[CC--:B------:R-:W-:Y:S02]  /*1150*/  LEA.HI R3, R12.reuse, R13.reuse, RZ, 0x4 ;  /* 0x0000000d0c037211 */ /* 0x0c0fe400078f20ff */
[----:B------:R-:W-:Y:S02]  /*1160*/  LEA.HI R8, R12, R13, RZ, 0x2 ;  /* 0x0000000d0c087211 */ /* 0x000fe400078f10ff */
[----:B------:R-:W-:Y:S02]  /*1170*/  LOP3.LUT R0, R3, 0xfffffff0, RZ, 0xc0, !PT ;  /* 0xfffffff003007812 */ /* 0x000fe400078ec0ff */
[----:B---3--:R-:W-:Y:S02]  /*1180*/  SHF.R.S32.HI R4, RZ, 0x4, R3 ;  /* 0x00000004ff047819 */ /* 0x008fe40000011403 */
        /* <DEDUP_REMOVED lines=62> */
[C---:B------:R-:W-:Y:S01]  /*1570*/  IADD3 R17, R143.reuse, 0x20, RZ ;  /* 0x000000208f117810 */ /* 0x040fe20007ffe0ff */
        /* <DEDUP_REMOVED lines=56> */
[CC--:B------:R-:W-:Y:S02]  /*1900*/  IADD3 R4, R13.reuse, R11.reuse, R14 ;  /* 0x0000000b0d047210 */ /* 0x0c0fe40007ffe00e */
[----:B------:R-:W-:Y:S02]  /*1910*/  LOP3.LUT R5, R13, R11, RZ, 0xfc, !PT ;  /* 0x0000000b0d057212 */ /* 0x000fe400078efcff */
[----:B------:R-:W-:Y:S01]  /*1920*/  @P0 IADD3 R23, R0, 0x10, RZ ;  /* 0x0000001000170810 */ /* 0x000fe20007ffe0ff */
[--C-:B------:R-:W-:Y:S01]  /*1930*/  IMAD R0, R149, 0x20, R143.reuse ;  /* 0x0000002095007824 */ /* 0x100fe200078e028f */
[----:B------:R-:W-:Y:S02]  /*1940*/  SHF.R.S32.HI R9, RZ, 0x1f, R143 ;  /* 0x0000001fff097819 */ /* 0x000fe4000001148f */
[----:B------:R-:W-:Y:S01]  /*1950*/  LOP3.LUT R9, R19, 0x7ffffffc, RZ, 0xc0, !PT ;  /* 0x7ffffffc13097812 */ /* 0x000fe200078ec0ff */
[----:B------:R-:W-:Y:S01]  /*1960*/  STL [R1+0x38], R23 ;  /* 0x0000381701007387 */ /* 0x000fe20000100800 */
[----:B------:R-:W-:-:S02]  /*1970*/  LOP3.LUT R11, R6, R34, RZ, 0x3c, !PT ;  /* 0x00000022060b7212 */ /* 0x000fc400078e3cff */
[----:B------:R-:W-:Y:S02]  /*1980*/  SHF.R.S32.HI R19, RZ, 0x1f, R148 ;  /* 0x0000001fff137819 */ /* 0x000fe40000011494 */
[----:B------:R-:W-:Y:S01]  /*1990*/  SHF.R.S32.HI R10, RZ, 0x1f, R146 ;  /* 0x0000001fff0a7819 */ /* 0x000fe20000011492 */
[----:B------:R1:W-:Y:S01]  /*19a0*/  STL [R1+0x188], R11 ;  /* 0x0001880b01007387 */ /* 0x0003e20000100800 */
[----:B------:R-:W-:Y:S02]  /*19b0*/  IADD3 R147, R144, 0x60, RZ ;  /* 0x0000006090937810 */ /* 0x000fe40007ffe0ff */
[--C-:B------:R-:W-:Y:S01]  /*19c0*/  LOP3.LUT R14, R250, 0x38, R140.reuse, 0xf8, !PT ;  /* 0x00000038fa0e7812 */ /* 0x100fe200078ef88c */
[----:B------:R-:W-:Y:S01]  /*19d0*/  STL [R1+0xdc], R19 ;  /* 0x0000dc1301007387 */ /* 0x000fe20000100800 */
[----:B------:R-:W-:Y:S02]  /*19e0*/  SHF.R.S32.HI R6, RZ, 0x1f, R147 ;  /* 0x0000001fff067819 */ /* 0x000fe40000011493 */
[--C-:B------:R-:W-:Y:S01]  /*19f0*/  LOP3.LUT R13, R33, 0x38, R140.reuse, 0xf8, !PT ;  /* 0x00000038210d7812 */ /* 0x100fe200078ef88c */
[----:B------:R2:W-:Y:S01]  /*1a00*/  STL [R1+0xd8], R10 ;  /* 0x0000d80a01007387 */ /* 0x0005e20000100800 */
[----:B------:R-:W-:-:S02]  /*1a10*/  LOP3.LUT R12, R32, 0x38, R140, 0xf8, !PT ;  /* 0x00000038200c7812 */ /* 0x000fc400078ef88c */
[----:B------:R-:W-:Y:S01]  /*1a20*/  LOP3.LUT R14, R8, R14, R29, 0xf6, !PT ;  /* 0x0000000e080e7212 */ /* 0x000fe200078ef61d */
[----:B------:R3:W-:Y:S01]  /*1a30*/  STL [R1+0xd4], R6 ;  /* 0x0000d40601007387 */ /* 0x0007e20000100800 */
[----:B------:R-:W-:Y:S02]  /*1a40*/  LOP3.LUT R13, R27, R13, R28, 0xf6, !PT ;  /* 0x0000000d1b0d7212 */ /* 0x000fe400078ef61c */
[----:B------:R-:W-:Y:S02]  /*1a50*/  LEA R151, R2, 0xa080, 0x1 ;  /* 0x0000a08002977811 */ /* 0x000fe400078e08ff */
[----:B------:R-:W-:Y:S02]  /*1a60*/  SHF.R.S32.HI R2, RZ, 0x3, R3 ;  /* 0x00000003ff027819 */ /* 0x000fe40000011403 */
[----:B------:R-:W-:Y:S02]  /*1a70*/  LOP3.LUT R232, R3, 0xfffffff8, RZ, 0xc0, !PT ;  /* 0xfffffff803e87812 */ /* 0x000fe400078ec0ff */
[----:B------:R-:W-:-:S02]  /*1a80*/  SEL R3, R21, 0xffffffe0, !P4 ;  /* 0xffffffe015037807 */ /* 0x000fc40006000000 */
[----:B------:R-:W-:Y:S02]  /*1a90*/  LEA R200, R4, 0x10080, 0x1 ;  /* 0x0001008004c87811 */ /* 0x000fe400078e08ff */
[----:B-1----:R-:W-:Y:S02]  /*1aa0*/  LOP3.LUT R11, R11, R7, RZ, 0xfc, !PT ;  /* 0x000000070b0b7212 */ /* 0x002fe400078efcff */
[----:B------:R-:W-:Y:S01]  /*1ab0*/  LEA R196, R5, 0x4080, 0x1 ;  /* 0x0000408005c47811 */ /* 0x000fe200078e08ff */
[----:B------:R-:W-:Y:S01]  /*1ac0*/  IMAD.IADD R201, R200, 0x1, R3 ;  /* 0x00000001c8c97824 */ /* 0x000fe200078e0203 */
[C---:B------:R-:W-:Y:S01]  /*1ad0*/  IADD3 R220, R140.reuse, 0x80, RZ ;  /* 0x000000808cdc7810 */ /* 0x040fe20007ffe0ff */
[----:B------:R-:W-:Y:S01]  /*1ae0*/  IMAD.SHL.U32 R219, R11, 0x2, RZ ;  /* 0x000000020bdb7824 */ /* 0x000fe200078e00ff */
[----:B------:R-:W-:Y:S01]  /*1af0*/  LEA R11, R13, 0x10080, 0x1 ;  /* 0x000100800d0b7811 */ /* 0x000fe200078e08ff */
[----:B------:R-:W-:Y:S01]  /*1b00*/  IMAD.IADD R197, R3, 0x1, R196 ;  /* 0x0000000103c57824 */ /* 0x000fe200078e02c4 */
[----:B------:R-:W-:Y:S01]  /*1b10*/  IADD3 R221, R140, 0xc0, RZ ;  /* 0x000000c08cdd7810 */ /* 0x000fe20007ffe0ff */
[----:B--2---:R-:W-:Y:S01]  /*1b20*/  IMAD.IADD R10, R31, 0x1, -R9 ;  /* 0x000000011f0a7824 */ /* 0x004fe200078e0a09 */
[----:B------:R-:W-:-:S02]  /*1b30*/  SEL R9, R21, 0xffffffe0, !P1 ;  /* 0xffffffe015097807 */ /* 0x000fc40004800000 */
[----:B---3--:R-:W-:Y:S01]  /*1b40*/  SEL R6, R22, 0xffffffc0, !P2 ;  /* 0xffffffc016067807 */ /* 0x008fe20005000000 */
[----:B------:R-:W-:Y:S01]  /*1b50*/  IMAD.SHL.U32 R47, R10, 0x2, RZ ;  /* 0x000000020a2f7824 */ /* 0x000fe200078e00ff */
[----:B------:R-:W-:Y:S01]  /*1b60*/  SHF.R.S32.HI R141, RZ, 0x1f, R140 ;  /* 0x0000001fff8d7819 */ /* 0x000fe2000001148c */
[----:B------:R-:W-:Y:S01]  /*1b70*/  IMAD R10, R20, 0x8, R30 ;  /* 0x00000008140a7824 */ /* 0x000fe200078e021e */
[----:B------:R-:W-:Y:S01]  /*1b80*/  SHF.R.S32.HI R145, RZ, 0x1f, R144 ;  /* 0x0000001fff917819 */ /* 0x000fe20000011490 */
[----:B------:R-:W-:Y:S01]  /*1b90*/  IMAD.IADD R4, R6, 0x1, R23 ;  /* 0x0000000106047824 */ /* 0x000fe200078e0217 */
[C---:B------:R-:W-:Y:S02]  /*1ba0*/  IADD3 R46, R47.reuse, 0x8, RZ ;  /* 0x000000082f2e7810 */ /* 0x040fe40007ffe0ff */
[----:B------:R1:W-:Y:S01]  /*1bb0*/  STL [R1+0x20], R10 ;  /* 0x0000200a01007387 */ /* 0x0003e20000100800 */
[C---:B------:R-:W-:Y:S02]  /*1bc0*/  IADD3 R45, R47.reuse, 0x10, RZ ;  /* 0x000000102f2d7810 */ /* 0x040fe40007ffe0ff */
[C---:B------:R-:W-:Y:S01]  /*1bd0*/  IADD3 R44, R47.reuse, 0x18, RZ ;  /* 0x000000182f2c7810 */ /* 0x040fe20007ffe0ff */
[----:B------:R-:W-:Y:S01]  /*1be0*/  STL [R1+0xc], R47 ;  /* 0x00000c2f01007387 */ /* 0x000fe20000100800 */
        /* <DEDUP_REMOVED lines=10> */
[----:B------:R-:W-:Y:S02]  /*1c90*/  IADD3 R34, R47, 0x68, RZ ;  /* 0x000000682f227810 */ /* 0x000fe40007ffe0ff */
[----:B-1----:R-:W-:Y:S02]  /*1ca0*/  LOP3.LUT R10, R25, R12, R26, 0xf6, !PT ;  /* 0x0000000c190a7212 */ /* 0x002fe400078ef61a */
[----:B------:R-:W-:Y:S02]  /*1cb0*/  LEA R12, R14, 0x10080, 0x1 ;  /* 0x000100800e0c7811 */ /* 0x000fe400078e08ff */
[----:B------:R-:W-:-:S02]  /*1cc0*/  LEA R10, R10, 0x10080, 0x1 ;  /* 0x000100800a0a7811 */ /* 0x000fc400078e08ff */
[C---:B------:R-:W-:Y:S01]  /*1cd0*/  IADD3 R33, R47.reuse, 0x70, RZ ;  /* 0x000000702f217810 */ /* 0x040fe20007ffe0ff */
[----:B------:R1:W-:Y:S01]  /*1ce0*/  STL [R1+0x180], R12 ;  /* 0x0001800c01007387 */ /* 0x0003e20000100800 */
        /* <DEDUP_REMOVED lines=10> */
[----:B--2---:R-:W-:Y:S01]  /*1d90*/  SEL R2, R22, 0xffffffc0, !P3 ;  /* 0xffffffc016027807 */ /* 0x004fe20005800000 */
[----:B------:R2:W-:Y:S01]  /*1da0*/  STL [R1+0xcc], R45 ;  /* 0x0000cc2d01007387 */ /* 0x0005e20000100800 */
[C---:B------:R-:W-:Y:S02]  /*1db0*/  IADD3 R25, R47.reuse, 0xb0, RZ ;  /* 0x000000b02f197810 */ /* 0x040fe40007ffe0ff */
[C---:B------:R-:W-:Y:S01]  /*1dc0*/  IADD3 R22, R47.reuse, 0xb8, RZ ;  /* 0x000000b82f167810 */ /* 0x040fe20007ffe0ff */
[----:B------:R2:W-:Y:S01]  /*1dd0*/  STL [R1+0xc8], R44 ;  /* 0x0000c82c01007387 */ /* 0x0005e20000100800 */
[C---:B------:R-:W-:Y:S01]  /*1de0*/  IADD3 R21, R47.reuse, 0xc0, RZ ;  /* 0x000000c02f157810 */ /* 0x040fe20007ffe0ff */
[----:B------:R-:W-:Y:S01]  /*1df0*/  IMAD.IADD R203, R200, 0x1, R2 ;  /* 0x00000001c8cb7824 */ /* 0x000fe200078e0202 */
[C---:B------:R-:W-:Y:S01]  /*1e00*/  IADD3 R20, R47.reuse, 0xc8, RZ ;  /* 0x000000c82f147810 */ /* 0x040fe20007ffe0ff */
[----:B------:R2:W-:Y:S01]  /*1e10*/  STL [R1+0x5c], R43 ;  /* 0x00005c2b01007387 */ /* 0x0005e20000100800 */
[C---:B------:R-:W-:Y:S01]  /*1e20*/  IADD3 R19, R47.reuse, 0xd0, RZ ;  /* 0x000000d02f137810 */ /* 0x040fe20007ffe0ff */
[C---:B------:R-:W-:Y:S01]  /*1e30*/  IMAD.IADD R199, R2.reuse, 0x1, R196 ;  /* 0x0000000102c77824 */ /* 0x040fe200078e02c4 */
[C---:B------:R-:W-:Y:S01]  /*1e40*/  IADD3 R14, R47.reuse, 0xd8, RZ ;  /* 0x000000d82f0e7810 */ /* 0x040fe20007ffe0ff */
[----:B------:R2:W-:Y:S01]  /*1e50*/  STL [R1+0x58], R42 ;  /* 0x0000582a01007387 */ /* 0x0005e20000100800 */
[----:B------:R-:W-:Y:S01]  /*1e60*/  IADD3 R13, R47, 0xe0, RZ ;  /* 0x000000e02f0d7810 */ /* 0x000fe20007ffe0ff */
[----:B------:R-:W-:Y:S01]  /*1e70*/  IMAD.IADD R202, R201, 0x1, R2 ;  /* 0x00000001c9ca7824 */ /* 0x000fe200078e0202 */
[C---:B-1----:R-:W-:Y:S01]  /*1e80*/  IADD3 R12, R47.reuse, 0xe8, RZ ;  /* 0x000000e82f0c7810 */ /* 0x042fe20007ffe0ff */
[----:B------:R1:W-:Y:S01]  /*1e90*/  STL [R1+0xc4], R41 ;  /* 0x0000c42901007387 */ /* 0x0003e20000100800 */
[C---:B---3--:R-:W-:Y:S01]  /*1ea0*/  IADD3 R11, R47.reuse, 0xf0, RZ ;  /* 0x000000f02f0b7810 */ /* 0x048fe20007ffe0ff */
[----:B------:R-:W-:Y:S01]  /*1eb0*/  IMAD.IADD R198, R2, 0x1, R197 ;  /* 0x0000000102c67824 */ /* 0x000fe200078e02c5 */
[----:B----4-:R-:W-:Y:S01]  /*1ec0*/  IADD3 R10, R47, 0xf8, RZ ;  /* 0x000000f82f0a7810 */ /* 0x010fe20007ffe0ff */
[----:B------:R3:W-:Y:S01]  /*1ed0*/  STL [R1+0xc0], R40 ;  /* 0x0000c02801007387 */ /* 0x0007e20000100800 */
[----:B------:R-:W-:-:S02]  /*1ee0*/  SHF.R.S32.HI R47, RZ, 0x1f, R46 ;  /* 0x0000001fff2f7819 */ /* 0x000fc4000001142e */
[----:B-----5:R-:W-:Y:S01]  /*1ef0*/  SHF.R.S32.HI R46, RZ, 0x1f, R45 ;  /* 0x0000001fff2e7819 */ /* 0x020fe2000001142d */
[----:B------:R4:W-:Y:S01]  /*1f00*/  STL [R1+0xbc], R39 ;  /* 0x0000bc2701007387 */ /* 0x0009e20000100800 */
[----:B--2---:R-:W-:Y:S02]  /*1f10*/  SHF.R.S32.HI R45, RZ, 0x1f, R44 ;  /* 0x0000001fff2d7819 */ /* 0x004fe4000001142c */
[----:B------:R-:W-:Y:S01]  /*1f20*/  SHF.R.S32.HI R238, RZ, 0x1f, R220 ;  /* 0x0000001fffee7819 */ /* 0x000fe200000114dc */
[----:B------:R2:W-:Y:S01]  /*1f30*/  STL [R1+0xb8], R38 ;  /* 0x0000b82601007387 */ /* 0x0005e20000100800 */
[----:B------:R-:W-:Y:S02]  /*1f40*/  SHF.R.S32.HI R44, RZ, 0x1f, R43 ;  /* 0x0000001fff2c7819 */ /* 0x000fe4000001142b */
[----:B------:R-:W-:Y:S01]  /*1f50*/  SHF.R.S32.HI R237, RZ, 0x1f, R221 ;  /* 0x0000001fffed7819 */ /* 0x000fe200000114dd */
[----:B------:R5:W-:Y:S01]  /*1f60*/  STL [R1+0xb4], R37 ;  /* 0x0000b42501007387 */ /* 0x000be20000100800 */
[----:B------:R-:W-:-:S02]  /*1f70*/  SHF.R.S32.HI R43, RZ, 0x1f, R42 ;  /* 0x0000001fff2b7819 */ /* 0x000fc4000001142a */
[----:B------:R-:W-:Y:S01]  /*1f80*/  SHF.R.S32.HI R236, RZ, 0x1f, R232 ;  /* 0x0000001fffec7819 */ /* 0x000fe200000114e8 */
[----:B------:R5:W-:Y:S01]  /*1f90*/  STL [R1+0xb0], R36 ;  /* 0x0000b02401007387 */ /* 0x000be20000100800 */
[----:B------:R-:W-:-:S03]  /*1fa0*/  SHF.R.S32.HI R42, RZ, 0x1f, R41 ;  /* 0x0000001fff2a7819 */ /* 0x000fc60000011429 */
[----:B------:R5:W-:Y:S01]  /*1fb0*/  STL [R1+0xac], R35 ;  /* 0x0000ac2301007387 */ /* 0x000be20000100800 */
[----:B-1----:R-:W-:-:S03]  /*1fc0*/  SHF.R.S32.HI R41, RZ, 0x1f, R40 ;  /* 0x0000001fff297819 */ /* 0x002fc60000011428 */
[----:B------:R1:W-:Y:S01]  /*1fd0*/  STL [R1+0xa8], R34 ;  /* 0x0000a82201007387 */ /* 0x0003e20000100800 */
[----:B---3--:R-:W-:-:S03]  /*1fe0*/  SHF.R.S32.HI R40, RZ, 0x1f, R39 ;  /* 0x0000001fff287819 */ /* 0x008fc60000011427 */
[----:B------:R3:W-:Y:S01]  /*1ff0*/  STL [R1+0xa4], R33 ;  /* 0x0000a42101007387 */ /* 0x0007e20000100800 */
[----:B----4-:R-:W-:-:S03]  /*2000*/  SHF.R.S32.HI R39, RZ, 0x1f, R38 ;  /* 0x0000001fff277819 */ /* 0x010fc60000011426 */
[----:B------:R4:W-:Y:S01]  /*2010*/  STL [R1+0xa0], R32 ;  /* 0x0000a02001007387 */ /* 0x0009e20000100800 */
[----:B--2---:R-:W-:-:S03]  /*2020*/  SHF.R.S32.HI R38, RZ, 0x1f, R37 ;  /* 0x0000001fff267819 */ /* 0x004fc60000011425 */
[----:B------:R2:W-:Y:S01]  /*2030*/  STL [R1+0x9c], R31 ;  /* 0x00009c1f01007387 */ /* 0x0005e20000100800 */
[----:B-----5:R-:W-:-:S03]  /*2040*/  SHF.R.S32.HI R37, RZ, 0x1f, R36 ;  /* 0x0000001fff257819 */ /* 0x020fc60000011424 */
[----:B------:R5:W-:Y:S01]  /*2050*/  STL [R1+0x98], R30 ;  /* 0x0000981e01007387 */ /* 0x000be20000100800 */
[----:B------:R-:W-:-:S03]  /*2060*/  SHF.R.S32.HI R36, RZ, 0x1f, R35 ;  /* 0x0000001fff247819 */ /* 0x000fc60000011423 */
        /* <DEDUP_REMOVED lines=26> */
[----:B------:R-:W-:Y:S01]  /*2210*/  STL [R1+0x174], R47 ;  /* 0x0001742f01007387 */ /* 0x000fe20000100800 */
[----:B------:R-:W-:-:S03]  /*2220*/  SHF.R.S32.HI R20, RZ, 0x1f, R19 ;  /* 0x0000001fff147819 */ /* 0x000fc60000011413 */
[----:B------:R5:W-:Y:S01]  /*2230*/  STL [R1+0x60], R10 ;  /* 0x0000600a01007387 */ /* 0x000be20000100800 */
[----:B------:R-:W-:-:S03]  /*2240*/  SHF.R.S32.HI R19, RZ, 0x1f, R14 ;  /* 0x0000001fff137819 */ /* 0x000fc6000001140e */
[----:B------:R-:W-:Y:S01]  /*2250*/  STL [R1+0x170], R46 ;  /* 0x0001702e01007387 */ /* 0x000fe20000100800 */
[----:B-1----:R-:W-:-:S03]  /*2260*/  SHF.R.S32.HI R14, RZ, 0x1f, R13 ;  /* 0x0000001fff0e7819 */ /* 0x002fc6000001140d */
[----:B------:R-:W-:Y:S01]  /*2270*/  STL [R1+0x16c], R45 ;  /* 0x00016c2d01007387 */ /* 0x000fe20000100800 */
[----:B---3--:R-:W-:-:S03]  /*2280*/  SHF.R.S32.HI R13, RZ, 0x1f, R12 ;  /* 0x0000001fff0d7819 */ /* 0x008fc6000001140c */
[----:B------:R-:W-:Y:S01]  /*2290*/  STL [R1+0x168], R44 ;  /* 0x0001682c01007387 */ /* 0x000fe20000100800 */
[----:B----4-:R-:W-:-:S03]  /*22a0*/  SHF.R.S32.HI R12, RZ, 0x1f, R11 ;  /* 0x0000001fff0c7819 */ /* 0x010fc6000001140b */
[----:B------:R-:W-:Y:S01]  /*22b0*/  STL [R1+0x164], R43 ;  /* 0x0001642b01007387 */ /* 0x000fe20000100800 */
[----:B--2---:R-:W-:-:S03]  /*22c0*/  SHF.R.S32.HI R11, RZ, 0x1f, R10 ;  /* 0x0000001fff0b7819 */ /* 0x004fc6000001140a */
[----:B------:R-:W-:Y:S04]  /*22d0*/  STL [R1+0x160], R42 ;  /* 0x0001602a01007387 */ /* 0x000fe80000100800 */
[----:B------:R-:W-:Y:S01]  /*22e0*/  STL [R1+0x15c], R41 ;  /* 0x00015c2901007387 */ /* 0x000fe20000100800 */
[C---:B-----5:R-:W-:Y:S02]  /*22f0*/  IMAD.IADD R10, R24.reuse, 0x1, R9 ;  /* 0x00000001180a7824 */ /* 0x060fe400078e0209 */
[----:B------:R-:W-:Y:S01]  /*2300*/  IMAD.IADD R9, R9, 0x1, R23 ;  /* 0x0000000109097824 */ /* 0x000fe200078e0217 */
[----:B------:R-:W-:Y:S03]  /*2310*/  STL [R1+0x158], R40 ;  /* 0x0001582801007387 */ /* 0x000fe60000100800 */
[--C-:B------:R-:W-:Y:S01]  /*2320*/  IMAD.IADD R3, R9, 0x1, R6.reuse ;  /* 0x0000000109037824 */ /* 0x100fe200078e0206 */
        /* <DEDUP_REMOVED lines=21> */
[----:B------:R2:W-:Y:S04]  /*2480*/  STL [R1+0x100], R12 ;  /* 0x0001000c01007387 */ /* 0x0005e80000100800 */
[----:B------:R3:W-:Y:S01]  /*2490*/  STL [R1+0xfc], R11 ;  /* 0x0000fc0b01007387 */ /* 0x0007e20000100800 */
[----:B-1----:R-:W-:Y:S01]  /*24a0*/  IMAD.IADD R13, R24, 0x1, R6 ;  /* 0x00000001180d7824 */ /* 0x002fe200078e0206 */
[----:B--2---:R-:W-:-:S04]  /*24b0*/  LEA R12, R18, 0x10080, 0x1 ;  /* 0x00010080120c7811 */ /* 0x004fc800078e08ff */
[----:B------:R-:W-:Y:S01]  /*24c0*/  STL [R1+0x50], R13 ;  /* 0x0000500d01007387 */ /* 0x000fe20000100800 */
[----:B---3--:R-:W-:-:S03]  /*24d0*/  LEA R11, R17, 0x10080, 0x1 ;  /* 0x00010080110b7811 */ /* 0x008fc600078e08ff */
[----:B------:R1:W-:Y:S04]  /*24e0*/  STL [R1+0x40], R10 ;  /* 0x0000400a01007387 */ /* 0x0003e80000100800 */
[----:B------:R2:W-:Y:S04]  /*24f0*/  STL [R1+0xf8], R12 ;  /* 0x0000f80c01007387 */ /* 0x0005e80000100800 */
[----:B------:R3:W-:Y:S01]  /*2500*/  STL [R1+0xf4], R11 ;  /* 0x0000f40b01007387 */ /* 0x0007e20000100800 */
[----:B-1----:R-:W-:Y:S01]  /*2510*/  IMAD.IADD R10, R6, 0x1, R10 ;  /* 0x00000001060a7824 */ /* 0x002fe200078e020a */
[----:B--2---:R-:W-:-:S02]  /*2520*/  LEA R12, R16, 0x10080, 0x1 ;  /* 0x00010080100c7811 */ /* 0x004fc400078e08ff */
[----:B---3--:R-:W-:-:S03]  /*2530*/  LEA R11, R15, 0x10080, 0x1 ;  /* 0x000100800f0b7811 */ /* 0x008fc600078e08ff */
[----:B------:R1:W-:Y:S04]  /*2540*/  STL [R1+0xf0], R12 ;  /* 0x0000f00c01007387 */ /* 0x0003e80000100800 */
[----:B------:R1:W-:Y:S04]  /*2550*/  STL [R1+0xec], R11 ;  /* 0x0000ec0b01007387 */ /* 0x0003e80000100800 */
[----:B------:R1:W-:Y:S04]  /*2560*/  STL [R1+0x4c], R10 ;  /* 0x00004c0a01007387 */ /* 0x0003e80000100800 */
[----:B------:R1:W-:Y:S04]  /*2570*/  STL [R1+0x48], R4 ;  /* 0x0000480401007387 */ /* 0x0003e80000100800 */
[----:B------:R1:W-:Y:S04]  /*2580*/  STL [R1+0x3c], R9 ;  /* 0x00003c0901007387 */ /* 0x0003e80000100800 */
[----:B------:R1:W-:Y:S02]  /*2590*/  STL [R1+0x44], R3 ;  /* 0x0000440301007387 */ /* 0x0003e40000100800 */
.L_x_3170:
[----:B-1----:R-:W2:Y:S01]  /*25a0*/  LDL R3, [R1+0x1c] ;  /* 0x00001c0001037983 */ /* 0x002ea20000100800 */
[----:B------:R-:W-:Y:S01]  /*25b0*/  IMAD.MOV.U32 R2, RZ, RZ, 0x4 ;  /* 0x00000004ff027424 */ /* 0x000fe200078e00ff */
[----:B------:R-:W-:-:S02]  /*25c0*/  ISETP.NE.U32.AND P0, PT, RZ, c[0x0][0x370], PT ;  /* 0x0000dc00ff007a0c */ /* 0x000fc40003f05070 */
[----:B------:R-:W-:Y:S02]  /*25d0*/  ISETP.NE.U32.AND P4, PT, RZ, c[0x0][0x360], PT ;  /* 0x0000d800ff007a0c */ /* 0x000fe40003f85070 */
[----:B------:R-:W-:Y:S01]  /*25e0*/  ISETP.NE.AND.EX P1, PT, RZ, c[0x0][0x374], PT, P0 ;  /* 0x0000dd00ff007a0c */ /* 0x000fe20003f25300 */
[----:B--2---:R-:W-:-:S05]  /*25f0*/  IMAD.WIDE R2, R3, R2, c[0x0][0x588] ;  /* 0x0001620003027625 */ /* 0x004fca00078e0202 */
[----:B------:R-:W2:Y:S01]  /*2600*/  LDG.E R20, [R2.64] ;  /* 0x0000000602147981 */ /* 0x000ea2000c1e1900 */
[----:B------:R-:W-:Y:S01]  /*2610*/  ISETP.NE.AND.EX P4, PT, RZ, c[0x0][0x364], PT, P4 ;  /* 0x0000d900ff007a0c */ /* 0x000fe20003f85340 */
[----:B------:R-:W-:Y:S01]  /*2620*/  IMAD.MOV.U32 R252, RZ, RZ, RZ ;  /* 0x000000fffffc7224 */ /* 0x000fe200078e00ff */
[----:B------:R-:W-:Y:S02]  /*2630*/  ISETP.NE.U32.AND P3, PT, RZ, c[0x0][0x348], PT ;  /* 0x0000d200ff007a0c */ /* 0x000fe40003f65070 */
[----:B------:R-:W-:Y:S02]  /*2640*/  ISETP.NE.U32.AND P5, PT, RZ, c[0x0][0x350], PT ;  /* 0x0000d400ff007a0c */ /* 0x000fe40003fa5070 */
[----:B------:R-:W-:Y:S02]  /*2650*/  ISETP.NE.U32.AND P6, PT, RZ, c[0x0][0x358], PT ;  /* 0x0000d600ff007a0c */ /* 0x000fe40003fc5070 */
[----:B------:R-:W-:Y:S02]  /*2660*/  ISETP.NE.AND.EX P3, PT, RZ, c[0x0][0x34c], PT, P3 ;  /* 0x0000d300ff007a0c */ /* 0x000fe40003f65330 */
[----:B------:R-:W-:-:S02]  /*2670*/  ISETP.NE.AND.EX P5, PT, RZ, c[0x0][0x354], PT, P5 ;  /* 0x0000d500ff007a0c */ /* 0x000fc40003fa5350 */
        /* <DEDUP_REMOVED lines=11> */
[C---:B------:R-:W-:Y:S02]  /*2730*/  @P4 IADD3 R2, P0, R24.reuse, c[0x0][0x360], RZ ;  /* 0x0000d80018024a10 */ /* 0x040fe40007f1e0ff */
[----:B------:R-:W-:Y:S01]  /*2740*/  IADD3 R10, P2, R24, c[0x0][0x348], RZ ;  /* 0x0000d200180a7a10 */ /* 0x000fe20007f5e0ff */
[----:B------:R2:W5:Y:S01]  /*2750*/  @P1 LDG.E R252, [R4.64] ;  /* 0x0000000604fc1981 */ /* 0x000562000c1e1900 */
[----:B------:R-:W-:-:S03]  /*2760*/  @P4 IADD3.X R3, R17, c[0x0][0x364], RZ, P0, !PT ;  /* 0x0000d90011034a10 */ /* 0x000fc600007fe4ff */
[----:B------:R1:W-:Y:S04]  /*2770*/  STL [R1+0x24], R24 ;  /* 0x0000241801007387 */ /* 0x0003e80000100800 */
[----:B------:R3:W4:Y:S01]  /*2780*/  @P4 LDG.E R6, [R2.64] ;  /* 0x0000000602064981 */ /* 0x000722000c1e1900 */
[----:B------:R-:W-:-:S03]  /*2790*/  IADD3.X R11, R17, c[0x0][0x34c], RZ, P2, !PT ;  /* 0x0000d300110b7a10 */ /* 0x000fc600017fe4ff */
[----:B------:R1:W-:Y:S04]  /*27a0*/  STL [R1+0x28], R17 ;  /* 0x0000281101007387 */ /* 0x0003e80000100800 */
[----:B------:R1:W5:Y:S01]  /*27b0*/  @P3 LDG.E R130, [R10.64] ;  /* 0x000000060a823981 */ /* 0x000362000c1e1900 */
[----:B--2---:R-:W-:-:S04]  /*27c0*/  IADD3 R4, P1, R24, c[0x0][0x350], RZ ;  /* 0x0000d40018047a10 */ /* 0x004fc80007f3e0ff */
[----:B------:R-:W-:Y:S02]  /*27d0*/  IADD3.X R5, R17, c[0x0][0x354], RZ, P1, !PT ;  /* 0x0000d50011057a10 */ /* 0x000fe40000ffe4ff */
[----:B---3--:R-:W-:-:S03]  /*27e0*/  IADD3 R2, P0, R24, c[0x0][0x358], RZ ;  /* 0x0000d60018027a10 */ /* 0x008fc60007f1e0ff */
[----:B------:R1:W5:Y:S01]  /*27f0*/  @P5 LDG.E R18, [R4.64] ;  /* 0x0000000604125981 */ /* 0x000362000c1e1900 */
[----:B------:R-:W-:-:S05]  /*2800*/  IADD3.X R3, R17, c[0x0][0x35c], RZ, P0, !PT ;  /* 0x0000d70011037a10 */ /* 0x000fca00007fe4ff */
[----:B------:R1:W5:Y:S01]  /*2810*/  @P6 LDG.E R15, [R2.64] ;  /* 0x00000006020f6981 */ /* 0x000362000c1e1900 */
[----:B------:R-:W-:Y:S03]  /*2820*/  YIELD ;  /* 0x0000000000007946 */ /* 0x000fe60003800000 */
[----:B----4-:R1:W-:Y:S01]  /*2830*/  @P4 STL [R1+0x4], R6 ;  /* 0x0000040601004387 */ /* 0x0103e20000100800 */
[----:B------:R-:W-:Y:S05]  /*2840*/  @P4 BRA `(.L_x_2943) ;  /* 0x0000007000004947 */ /* 0x000fea0003800000 */
[----:B-1----:R-:W-:-:S05]  /*2850*/  MOV R6, c[0x0][0x168] ;  /* 0x00005a0000067a02 */ /* 0x002fca0000000f00 */
[----:B------:R1:W-:Y:S01]  /*2860*/  STL [R1+0x4], R6 ;  /* 0x0000040601007387 */ /* 0x0003e20000100800 */
[----:B------:R-:W-:Y:S05]  /*2870*/  @!P3 BRA `(.L_x_2943) ;  /* 0x000000400000b947 */ /* 0x000fea0003800000 */
[----:B------:R-:W2:Y:S04]  /*2880*/  LDG.E R9, [R10.64] ;  /* 0x000000060a097981 */ /* 0x000ea8000c1e1900 */
[----:B-1----:R-:W2:Y:S02]  /*2890*/  LDG.E R6, [R10.64+0x4] ;  /* 0x000004060a067981 */ /* 0x002ea4000c1e1900 */
[----:B--2---:R-:W-:-:S05]  /*28a0*/  IADD3 R6, -R9, R6, RZ ;  /* 0x0000000609067210 */ /* 0x004fca0007ffe1ff */
[----:B------:R1:W-:Y:S02]  /*28b0*/  STL [R1+0x4], R6 ;  /* 0x0000040601007387 */ /* 0x0003e40000100800 */
.L_x_2943:
[----:B------:R-:W-:-:S04]  /*28c0*/  ISETP.NE.U32.AND P0, PT, RZ, c[0x0][0x368], PT ;  /* 0x0000da00ff007a0c */ /* 0x000fc80003f05070 */
[----:B------:R-:W-:-:S13]  /*28d0*/  ISETP.NE.AND.EX P0, PT, RZ, c[0x0][0x36c], PT, P0 ;  /* 0x0000db00ff007a0c */ /* 0x000fda0003f05300 */
[----:B------:R-:W-:Y:S05]  /*28e0*/  @!P0 BRA `(.L_x_2944) ;  /* 0x0000004000008947 */ /* 0x000fea0003800000 */
[----:B-1----:R-:W-:-:S04]  /*28f0*/  IADD3 R4, P0, R24, c[0x0][0x368], RZ ;  /* 0x0000da0018047a10 */ /* 0x002fc80007f1e0ff */
[----:B------:R-:W-:-:S05]  /*2900*/  IADD3.X R5, R17, c[0x0][0x36c], RZ, P0, !PT ;  /* 0x0000db0011057a10 */ /* 0x000fca00007fe4ff */
[----:B------:R1:W5:Y:S01]  /*2910*/  LDG.E R16, [R4.64] ;  /* 0x0000000604107981 */ /* 0x000362000c1e1900 */
[----:B------:R-:W-:Y:S05]  /*2920*/  BRA `(.L_x_2945) ;  /* 0x0000005000007947 */ /* 0x000fea0003800000 */
.L_x_2944:
[----:B------:R-:W-:Y:S01]  /*2930*/  MOV R16, UR5 ;  /* 0x0000000500107c02 */ /* 0x000fe20008000f00 */
[----:B------:R-:W-:Y:S05]  /*2940*/  @!P5 BRA `(.L_x_2945) ;  /* 0x000000300000d947 */ /* 0x000fea0003800000 */
[----:B-1----:R1:W2:Y:S04]  /*2950*/  LDG.E R6, [R4.64] ;  /* 0x0000000604067981 */ /* 0x0022a8000c1e1900 */
[----:B-1----:R-:W2:Y:S02]  /*2960*/  LDG.E R4, [R4.64+0x4] ;  /* 0x0000040604047981 */ /* 0x002ea4000c1e1900 */
[----:B--2---:R-:W-:Y:S02]  /*2970*/  IADD3 R16, -R6, R4, RZ ;  /* 0x0000000406107210 */ /* 0x004fe40007ffe1ff */
.L_x_2945:
[----:B-1----:R-:W2:Y:S04]  /*2980*/  LDL R4, [R1+0x4] ;  /* 0x0000040001047983 */ /* 0x002ea80000100800 */
[----:B------:R-:W3:Y:S04]  /*2990*/  LDL.LU R6, [R1+0x14] ;  /* 0x0000140001067983 */ /* 0x000ee80000300800 */
[----:B------:R1:W4:Y:S04]  /*29a0*/  @P6 LDG.E R5, [R2.64] ;  /* 0x0000000602056981 */ /* 0x000328000c1e1900 */
[----:B------:R-:W3:Y:S01]  /*29b0*/  LDL R21, [R1+0x18] ;  /* 0x0000180001157983 */ /* 0x000ee20000100800 */
[----:B------:R-:W-:-:S04]  /*29c0*/  ISETP.NE.U32.AND P0, PT, RZ, c[0x0][0x378], PT ;  /* 0x0000de00ff007a0c */ /* 0x000fc80003f05070 */
[----:B------:R-:W-:Y:S01]  /*29d0*/  ISETP.NE.AND.EX P1, PT, RZ, c[0x0][0x37c], PT, P0 ;  /* 0x0000df00ff007a0c */ /* 0x000fe20003f25300 */
[----:B--2---:R-:W-:Y:S02]  /*29e0*/  IMAD.MOV.U32 R10, RZ, RZ, R4 ;  /* 0x000000ffff0a7224 */ /* 0x004fe400078e0004 */
[----:B------:R1:W4:Y:S01]  /*29f0*/  @P6 LDG.E R4, [R2.64+0x4] ;  /* 0x0000040602046981 */ /* 0x000322000c1e1900 */
[----:B-----5:R-:W-:Y:S02]  /*2a00*/  IMAD.MOV.U32 R122, RZ, RZ, R16 ;  /* 0x000000ffff7a7224 */ /* 0x020fe400078e0010 */
[----:B------:R-:W-:-:S05]  /*2a10*/  IMAD.MOV.U32 R9, RZ, RZ, c[0x0][0x2c4] ;  /* 0x0000b100ff097624 */ /* 0x000fca00078e00ff */
[----:B------:R-:W-:Y:S02]  /*2a20*/  ISETP.NE.AND P2, PT, R9, 0x1, PT ;  /* 0x000000010900780c */ /* 0x000fe40003f45270 */
[----:B-1----:R-:W-:-:S04]  /*2a30*/  @P1 IADD3 R2, P0, R24, c[0x0][0x378], RZ ;  /* 0x0000de0018021a10 */ /* 0x002fc80007f1e0ff */
[----:B------:R-:W-:-:S05]  /*2a40*/  @P1 IADD3.X R3, R17, c[0x0][0x37c], RZ, P0, !PT ;  /* 0x0000df0011031a10 */ /* 0x000fca00007fe4ff */
[----:B------:R3:W5:Y:S01]  /*2a50*/  @P1 LDG.E R122, [R2.64] ;  /* 0x00000006027a1981 */ /* 0x000762000c1e1900 */
[----:B------:R-:W-:Y:S02]  /*2a60*/  IMAD.IADD R9, R16, 0x1, -R252 ;  /* 0x0000000110097824 */ /* 0x000fe400078e0afc */
[----:B---3--:R-:W-:Y:S02]  /*2a70*/  IMAD.SHL.U32 R3, R6, 0x80, RZ ;  /* 0x0000008006037824 */ /* 0x008fe400078e00ff */
[----:B------:R-:W-:-:S03]  /*2a80*/  IMAD.MOV.U32 R2, RZ, RZ, c[0x0][0x228] ;  /* 0x00008a00ff027624 */ /* 0x000fc600078e00ff */
[----:B------:R1:W-:Y:S02]  /*2a90*/  STL [R1], R3 ;  /* 0x0000000301007387 */ /* 0x0003e40000100800 */
[----:B-1----:R-:W-:Y:S01]  /*2aa0*/  IADD3 R3, R3, 0x7f, RZ ;  /* 0x0000007f03037810 */ /* 0x002fe20007ffe0ff */
[----:B------:R-:W-:Y:S01]  /*2ab0*/  BSSY B0, `(.L_x_2946) ;  /* 0x000003c000007945 */ /* 0x000fe20003800000 */
[----:B------:R-:W-:-:S04]  /*2ac0*/  LOP3.LUT R235, R235, 0xffffffdf, RZ, 0xc0, !PT ;  /* 0xffffffdfebeb7812 */ /* 0x000fc800078ec0ff */
[----:B------:R-:W-:Y:S01]  /*2ad0*/  @P2 LOP3.LUT R235, R235, 0x20, RZ, 0xfc, !PT ;  /* 0x00000020ebeb2812 */ /* 0x000fe200078efcff */
[----:B----4-:R-:W-:Y:S02]  /*2ae0*/  @P6 IMAD.IADD R2, R4, 0x1, -R5 ;  /* 0x0000000104026824 */ /* 0x010fe400078e0a05 */
[----:B------:R-:W-:-:S04]  /*2af0*/  @P2 IMAD.HI.U32 R4, R3, c[0x0][0x2c8], RZ ;  /* 0x0000b20003042a27 */ /* 0x000fc800078e00ff */
[----:B------:R-:W-:Y:S01]  /*2b00*/  IMAD.IADD R6, R9, 0x1, R2 ;  /* 0x0000000109067824 */ /* 0x000fe200078e0202 */
[----:B------:R-:W-:-:S04]  /*2b10*/  @P2 SHF.R.U32.HI R3, RZ, c[0x0][0x2cc], R4 ;  /* 0x0000b300ff032a19 */ /* 0x000fc80000011604 */
[C---:B------:R-:W-:Y:S01]  /*2b20*/  IADD3 R131, R6.reuse, 0x30, -R10 ;  /* 0x0000003006837810 */ /* 0x040fe20007ffe80a */
[----:B------:R1:W-:Y:S01]  /*2b30*/  STL [R1+0x8], R6 ;  /* 0x0000080601007387 */ /* 0x0003e20000100800 */
[----:B------:R-:W-:-:S03]  /*2b40*/  IADD3 R5, R6, 0x2f, RZ ;  /* 0x0000002f06057810 */ /* 0x000fc60007ffe0ff */
[----:B------:R-:W-:Y:S02]  /*2b50*/  IMAD.IADD R4, R131, 0x1, R3 ;  /* 0x0000000183047824 */ /* 0x000fe400078e0203 */
[----:B------:R-:W-:-:S04]  /*2b60*/  IMAD.HI R3, R5, 0x2aaaaaab, RZ ;  /* 0x2aaaaaab05037827 */ /* 0x000fc800078e02ff */
[----:B------:R-:W-:Y:S01]  /*2b70*/  IMAD.HI R10, R4, 0x2aaaaaab, RZ ;  /* 0x2aaaaaab040a7827 */ /* 0x000fe200078e02ff */
[C---:B------:R-:W-:Y:S02]  /*2b80*/  LOP3.LUT R4, R21.reuse, 0xff0000, RZ, 0xc0, !PT ;  /* 0x00ff000015047812 */ /* 0x040fe400078ec0ff */
[----:B-1----:R-:W-:-:S04]  /*2b90*/  LOP3.LUT R6, R21, 0xff000000, RZ, 0xc0, !PT ;  /* 0xff00000015067812 */ /* 0x002fc800078ec0ff */
[----:B------:R-:W-:Y:S02]  /*2ba0*/  SHF.R.U32.HI R5, RZ, 0x8, R6 ;  /* 0x00000008ff057819 */ /* 0x000fe40000011606 */
[----:B------:R-:W-:Y:S02]  /*2bb0*/  SHF.R.U32.HI R6, RZ, 0x1f, R3 ;  /* 0x0000001fff067819 */ /* 0x000fe40000011603 */
[----:B------:R-:W-:Y:S02]  /*2bc0*/  LEA.HI R4, R4, R5, RZ, 0x10 ;  /* 0x0000000504047211 */ /* 0x000fe400078f80ff */
[----:B------:R-:W-:Y:S02]  /*2bd0*/  SHF.R.U32.HI R11, RZ, 0x1f, R10 ;  /* 0x0000001fff0b7819 */ /* 0x000fe4000001160a */
[----:B------:R-:W-:Y:S02]  /*2be0*/  SHF.R.U32.HI R12, RZ, 0x10, R4 ;  /* 0x00000010ff0c7819 */ /* 0x000fe40000011604 */
[----:B------:R-:W-:-:S02]  /*2bf0*/  LOP3.LUT R22, R4, 0xff, RZ, 0xc0, !PT ;  /* 0x000000ff04167812 */ /* 0x000fc400078ec0ff */
[----:B------:R-:W-:Y:S02]  /*2c00*/  LEA.HI.SX32 R129, R3, R6, 0x1d ;  /* 0x0000000603817211 */ /* 0x000fe400078feaff */
[----:B------:R-:W-:Y:S01]  /*2c10*/  LEA.HI.SX32 R3, R10, R11, 0x1d ;  /* 0x0000000b0a037211 */ /* 0x000fe200078feaff */
[----:B------:R1:W-:Y:S03]  /*2c20*/  STL [R1+0x14], R12 ;  /* 0x0000140c01007387 */ /* 0x0003e60000100800 */
[----:B------:R-:W-:Y:S01]  /*2c30*/  IMNMX R6, R129, R3, PT ;  /* 0x0000000381067217 */ /* 0x000fe20003800200 */
[----:B------:R1:W-:Y:S03]  /*2c40*/  STL [R1+0x54], R22 ;  /* 0x0000541601007387 */ /* 0x0003e60000100800 */
[----:B------:R-:W-:-:S02]  /*2c50*/  ISETP.GE.AND P0, PT, R6, 0x1, PT ;  /* 0x000000010600780c */ /* 0x000fc40003f06270 */
[----:B------:R-:W-:Y:S01]  /*2c60*/  ISETP.NE.AND P1, PT, R12, RZ, PT ;  /* 0x000000ff0c00720c */ /* 0x000fe20003f25270 */
[----:B------:R-:W-:-:S03]  /*2c70*/  IMAD.MOV.U32 R3, RZ, RZ, RZ ;  /* 0x000000ffff037224 */ /* 0x000fc600078e00ff */
[----:B------:R-:W-:-:S07]  /*2c80*/  SEL R119, R12, c[0x0][0x338], P1 ;  /* 0x0000ce000c777a07 */ /* 0x000fce0000800000 */
[----:B------:R-:W-:Y:S05]  /*2c90*/  @!P0 BRA `(.L_x_2947) ;  /* 0x000001d000008947 */ /* 0x000fea0003800000 */
[----:B------:R-:W-:Y:S01]  /*2ca0*/  IABS R3, R119 ;  /* 0x0000007700037213 */ /* 0x000fe20000000000 */
[----:B------:R-:W-:Y:S01]  /*2cb0*/  IMAD.MOV.U32 R10, RZ, RZ, RZ ;  /* 0x000000ffff0a7224 */ /* 0x000fe200078e00ff */
        /* <DEDUP_REMOVED lines=27> */
.L_x_2947:
[----:B------:R-:W-:Y:S05]  /*2e70*/  BSYNC B0 ;  /* 0x0000000000007941 */ /* 0x000fea0003800000 */
.L_x_2946:
        /* <DEDUP_REMOVED lines=20> */
[----:B------:R-:W-:Y:S01]  /*2fc0*/  SHF.R.S32.HI R23, RZ, 0x1f, R143 ;  /* 0x0000001fff177819 */ /* 0x000fe2000001148f */
[----:B------:R-:W-:Y:S01]  /*2fd0*/  IMAD.MOV.U32 R124, RZ, RZ, 0x30 ;  /* 0x00000030ff7c7424 */ /* 0x000fe200078e00ff */
[----:B------:R-:W-:Y:S01]  /*2fe0*/  IADD3 R98, P0, R143, R15, RZ ;  /* 0x0000000f8f627210 */ /* 0x000fe20007f1e0ff */
[----:B------:R-:W-:Y:S01]  /*2ff0*/  IMAD.MOV.U32 R135, RZ, RZ, c[0x0][0x238] ;  /* 0x00008e00ff877624 */ /* 0x000fe200078e00ff */
[----:B------:R-:W-:Y:S01]  /*3000*/  IADD3 R38, R3, -0x1, RZ ;  /* 0xffffffff03267810 */ /* 0x000fe20007ffe0ff */
[----:B------:R-:W-:Y:S01]  /*3010*/  IMAD R134, R124, c[0x0][0x23c], RZ ;  /* 0x00008f007c867a24 */ /* 0x000fe200078e02ff */
[----:B------:R-:W-:Y:S01]  /*3020*/  LEA.HI.X.SX32 R99, R15, R23, 0x1, P0 ;  /* 0x000000170f637211 */ /* 0x000fe200000f0eff */
[----:B------:R-:W-:Y:S01]  /*3030*/  IMAD.WIDE.U32 R4, R98, c[0x0][0x238], R140 ;  /* 0x00008e0062047a25 */ /* 0x000fe200078e008c */
[----:B-1----:R-:W-:Y:S02]  /*3040*/  SEL R22, R19, RZ, !P6 ;  /* 0x000000ff13167207 */ /* 0x002fe40007000000 */
[----:B------:R-:W-:Y:S01]  /*3050*/  LOP3.LUT R28, R21, 0xffff, RZ, 0xc0, !PT ;  /* 0x0000ffff151c7812 */ /* 0x000fe200078ec0ff */
[----:B------:R-:W-:Y:S01]  /*3060*/  IMAD R6, R99, c[0x0][0x238], RZ ;  /* 0x00008e0063067a24 */ /* 0x000fe200078e02ff */
[----:B------:R-:W-:Y:S01]  /*3070*/  SEL R21, R20, RZ, !P6 ;  /* 0x000000ff14157207 */ /* 0x000fe20007000000 */
[----:B------:R-:W-:Y:S01]  /*3080*/  IMAD R3, R22, c[0x0][0x248], RZ ;  /* 0x0000920016037a24 */ /* 0x000fe200078e02ff */
[----:B------:R-:W-:Y:S01]  /*3090*/  ISETP.NE.U32.AND P4, PT, RZ, c[0x0][0x340], PT ;  /* 0x0000d000ff007a0c */ /* 0x000fe20003f85070 */
[----:B------:R-:W-:Y:S01]  /*30a0*/  IMAD R6, R98, c[0x0][0x23c], R6 ;  /* 0x00008f0062067a24 */ /* 0x000fe200078e0206 */
[----:B------:R-:W-:Y:S01]  /*30b0*/  SHF.R.S32.HI R10, RZ, 0x1f, R38 ;  /* 0x0000001fff0a7819 */ /* 0x000fe20000011426 */
[----:B------:R-:W-:Y:S01]  /*30c0*/  IMAD.WIDE.U32 R120, R124, c[0x0][0x238], RZ ;  /* 0x00008e007c787a25 */ /* 0x000fe200078e00ff */
[----:B------:R-:W-:-:S02]  /*30d0*/  ISETP.NE.AND.EX P4, PT, RZ, c[0x0][0x344], PT, P4 ;  /* 0x0000d100ff007a0c */ /* 0x000fc40003f85340 */
[----:B------:R-:W-:Y:S01]  /*30e0*/  SHF.L.U32 R138, R135, 0x5, RZ ;  /* 0x00000005878a7819 */ /* 0x000fe200000006ff */
[----:B------:R-:W-:Y:S01]  /*30f0*/  IMAD.IADD R5, R5, 0x1, R6 ;  /* 0x0000000105057824 */ /* 0x000fe200078e0206 */
[----:B------:R-:W-:Y:S01]  /*3100*/  IADD3 R134, R121, R134, RZ ;  /* 0x0000008679867210 */ /* 0x000fe20007ffe0ff */
[----:B------:R-:W-:Y:S01]  /*3110*/  IMAD R6, R38, -0x30, R2 ;  /* 0xffffffd026067824 */ /* 0x000fe200078e0202 */
[----:B------:R-:W-:Y:S01]  /*3120*/  ISETP.GE.AND P5, PT, R140, c[0x0][0x1d4], PT ;  /* 0x000075008c007a0c */ /* 0x000fe20003fa6270 */
[----:B------:R-:W-:Y:S01]  /*3130*/  IMAD.WIDE.U32 R4, R28, c[0x0][0x240], R4 ;  /* 0x000090001c047a25 */ /* 0x000fe200078e0004 */
[----:B------:R-:W-:Y:S02]  /*3140*/  MOV R128, 0x5 ;  /* 0x0000000500807802 */ /* 0x000fe40000000f00 */
[----:B------:R-:W-:Y:S01]  /*3150*/  IMNMX R6, R6, 0x30, PT ;  /* 0x0000003006067817 */ /* 0x000fe20003800200 */
[----:B------:R-:W-:Y:S01]  /*3160*/  IMAD R9, R21, c[0x0][0x24c], R3 ;  /* 0x0000930015097a24 */ /* 0x000fe200078e0203 */
[----:B------:R-:W-:Y:S01]  /*3170*/  SHF.L.U64.HI R135, R135, R128, c[0x0][0x23c] ;  /* 0x00008f0087877619 */ /* 0x000fe20000010280 */
[----:B------:R-:W-:Y:S01]  /*3180*/  IMAD R5, R28, c[0x0][0x244], R5 ;  /* 0x000091001c057a24 */ /* 0x000fe200078e0205 */
[----:B------:R-:W-:Y:S01]  /*3190*/  LOP3.LUT R235, R235, 0xfffffff7, RZ, 0xc0, !PT ;  /* 0xfffffff7ebeb7812 */ /* 0x000fe200078ec0ff */
[----:B------:R-:W-:Y:S01]  /*31a0*/  IMAD.IADD R3, R6, 0x1, -R143 ;  /* 0x0000000106037824 */ /* 0x000fe200078e0a8f */
[----:B------:R-:W-:Y:S01]  /*31b0*/  ISETP.GE.AND P6, PT, R220, c[0x0][0x1d4], PT ;  /* 0x00007500dc007a0c */ /* 0x000fe20003fc6270 */
[----:B------:R-:W-:-:S02]  /*31c0*/  IMAD.WIDE.U32 R102, R21, c[0x0][0x248], R4 ;  /* 0x0000920015667a25 */ /* 0x000fc400078e0004 */
[----:B------:R-:W-:Y:S02]  /*31d0*/  @P5 LOP3.LUT R235, R235, 0x8, RZ, 0xfc, !PT ;  /* 0x00000008ebeb5812 */ /* 0x000fe400078efcff */
[C---:B------:R-:W-:Y:S01]  /*31e0*/  ISETP.GE.AND P1, PT, R3.reuse, 0x1, PT ;  /* 0x000000010300780c */ /* 0x040fe20003f26270 */
[----:B------:R-:W-:Y:S01]  /*31f0*/  IMAD R6, R134, R38, RZ ;  /* 0x0000002686067224 */ /* 0x000fe200078e02ff */
[----:B------:R-:W-:Y:S01]  /*3200*/  ISETP.GT.AND P0, PT, R3, 0x20, PT ;  /* 0x000000200300780c */ /* 0x000fe20003f04270 */
[----:B------:R-:W-:Y:S01]  /*3210*/  IMAD.IADD R101, R103, 0x1, R9 ;  /* 0x0000000167657824 */ /* 0x000fe200078e0209 */
[----:B------:R-:W-:Y:S01]  /*3220*/  ISETP.GE.AND P5, PT, R221, c[0x0][0x1d4], PT ;  /* 0x00007500dd007a0c */ /* 0x000fe20003fa6270 */
[----:B------:R-:W-:Y:S02]  /*3230*/  IMAD.MOV.U32 R100, RZ, RZ, R102 ;  /* 0x000000ffff647224 */ /* 0x000fe400078e0066 */
[-C--:B------:R-:W-:Y:S02]  /*3240*/  IMAD R4, R10, R120.reuse, R6 ;  /* 0x000000780a047224 */ /* 0x080fe400078e0206 */
[----:B------:R-:W-:-:S04]  /*3250*/  IMAD.WIDE.U32 R12, R38, R120, R100 ;  /* 0x00000078260c7225 */ /* 0x000fc800078e0064 */
[----:B------:R-:W-:Y:S01]  /*3260*/  IMAD.IADD R3, R13, 0x1, R4 ;  /* 0x000000010d037824 */ /* 0x000fe200078e0204 */
[----:B------:R-:W-:Y:S02]  /*3270*/  @P1 LEA R10, P3, R12, c[0x0][0x220], 0x1 ;  /* 0x000088000c0a1a11 */ /* 0x000fe400078608ff */
[----:B------:R-:W-:Y:S02]  /*3280*/  @P0 IADD3 R5, P2, R138, R12, RZ ;  /* 0x0000000c8a050210 */ /* 0x000fe40007f5e0ff */
[----:B------:R-:W-:Y:S02]  /*3290*/  @P1 LEA.HI.X R11, R12, c[0x0][0x224], R3, 0x1, P3 ;  /* 0x000089000c0b1a11 */ /* 0x000fe400018f0c03 */
[----:B------:R-:W-:Y:S01]  /*32a0*/  @P4 IADD3 R12, P3, R24, c[0x0][0x340], RZ ;  /* 0x0000d000180c4a10 */ /* 0x000fe20007f7e0ff */
[----:B------:R-:W-:Y:S01]  /*32b0*/  @P0 IMAD.X R6, R3, 0x1, R135, P2 ;  /* 0x0000000103060824 */ /* 0x000fe200010e0687 */
[----:B------:R-:W-:Y:S02]  /*32c0*/  @P0 LEA R4, P2, R5, c[0x0][0x220], 0x1 ;  /* 0x0000880005040a11 */ /* 0x000fe400078408ff */
[----:B------:R-:W-:-:S02]  /*32d0*/  @P4 IADD3.X R13, R17, c[0x0][0x344], RZ, P3, !PT ;  /* 0x0000d100110d4a10 */ /* 0x000fc40001ffe4ff */
[----:B------:R-:W-:Y:S02]  /*32e0*/  @P0 LEA.HI.X R5, R5, c[0x0][0x224], R6, 0x1, P2 ;  /* 0x0000890005050a11 */ /* 0x000fe400010f0c06 */
[----:B------:R-:W-:Y:S01]  /*32f0*/  ISETP.GE.AND P2, PT, R142, c[0x0][0x1d4], PT ;  /* 0x000075008e007a0c */ /* 0x000fe20003f46270 */
[----:B------:R1:W2:Y:S01]  /*3300*/  @P4 LDG.E R9, [R12.64] ;  /* 0x000000060c094981 */ /* 0x0002a2000c1e1900 */
[----:B------:R-:W-:Y:S01]  /*3310*/  LOP3.LUT P3, RZ, R235, 0x8, RZ, 0xc0, !PT ;  /* 0x00000008ebff7812 */ /* 0x000fe2000786c0ff */
[----:B------:R-:W-:Y:S01]  /*3320*/  IMAD R3, R23, c[0x0][0x280], RZ ;  /* 0x0000a00017037a24 */ /* 0x000fe200078e02ff */
[----:B------:R-:W-:Y:S01]  /*3330*/  LOP3.LUT R235, R235, 0xfffffffb, RZ, 0xc0, !PT ;  /* 0xfffffffbebeb7812 */ /* 0x000fe200078ec0ff */
[----:B------:R-:W-:-:S04]  /*3340*/  IMAD.WIDE.U32 R14, R143, c[0x0][0x280], R140 ;  /* 0x0000a0008f0e7a25 */ /* 0x000fc800078e008c */
[----:B------:R-:W-:-:S06]  /*3350*/  IMAD R3, R143, c[0x0][0x284], R3 ;  /* 0x0000a1008f037a24 */ /* 0x000fcc00078e0203 */
[----:B------:R-:W-:Y:S01]  /*3360*/  @!PT LDS RZ, [RZ] ;  /* 0x00000000fffff984 */ /* 0x000fe20000000800 */
[----:B------:R-:W-:Y:S01]  /*3370*/  @!PT LDS RZ, [RZ] ;  /* 0x00000000fffff984 */ /* 0x000fe20000000800 */
[----:B------:R-:W-:Y:S01]  /*3380*/  @!PT LDS RZ, [RZ] ;  /* 0x00000000fffff984 */ /* 0x000fe20000000800 */
[----:B------:R3:W-:Y:S01]  /*3390*/  @P1 LDGSTS.E.BYPASS.LTC128B.128 [R216+0xa080], [R10.64], !P3 ;  /* 0x0a0800000ad81fae */ /* 0x0007e2000d901d46 */
[----:B------:R-:W-:-:S03]  /*33a0*/  @P2 LOP3.LUT R235, R235, 0x4, RZ, 0xfc, !PT ;  /* 0x00000004ebeb2812 */ /* 0x000fc600078efcff */
[----:B------:R3:W-:Y:S01]  /*33b0*/  @P1 LDGSTS.E.BYPASS.LTC128B.128 [R216+0xb880], [R10.64+0x80], !P2 ;  /* 0x0b8800800ad81fae */ /* 0x0007e2000d101d46 */
[----:B------:R-:W-:Y:S02]  /*33c0*/  IMAD.IADD R15, R3, 0x1, R15 ;  /* 0x00000001030f7824 */ /* 0x000fe400078e020f */
[----:B------:R-:W-:Y:S01]  /*33d0*/  IMAD.IADD R118, R16, 0x1, R18 ;  /* 0x0000000110767824 */ /* 0x000fe200078e0212 */
[----:B------:R3:W-:Y:S01]  /*33e0*/  @P1 LDGSTS.E.BYPASS.LTC128B.128 [R216+0xd080], [R10.64+0x100], !P6 ;  /* 0x0d0801000ad81fae */ /* 0x0007e2000f101d46 */
[----:B------:R-:W-:Y:S02]  /*33f0*/  SHF.R.U32.HI R30, RZ, 0x3, R251 ;  /* 0x00000003ff1e7819 */ /* 0x000fe400000116fb */
[----:B------:R-:W-:Y:S01]  /*3400*/  SHF.R.U32.HI R29, RZ, 0x3, R250 ;  /* 0x00000003ff1d7819 */ /* 0x000fe200000116fa */
[----:B------:R3:W-:Y:S01]  /*3410*/  @P1 LDGSTS.E.BYPASS.LTC128B.128 [R216+0xe880], [R10.64+0x180], !P5 ;  /* 0x0e8801800ad81fae */ /* 0x0007e2000e901d46 */
[----:B------:R-:W-:Y:S02]  /*3420*/  ISETP.GE.AND P1, PT, R140, c[0x0][0x27c], PT ;  /* 0x00009f008c007a0c */ /* 0x000fe40003f26270 */
[----:B------:R-:W-:Y:S01]  /*3430*/  LOP3.LUT R235, R235, 0xfffffffd, RZ, 0xc0, !PT ;  /* 0xfffffffdebeb7812 */ /* 0x000fe200078ec0ff */
[----:B------:R4:W-:Y:S01]  /*3440*/  @P0 LDGSTS.E.BYPASS.LTC128B.128 [R219+0xb080], [R4.64], !P3 ;  /* 0x0b08000004db0fae */ /* 0x0009e2000d901d46 */
[----:B------:R-:W-:Y:S01]  /*3450*/  SEL R6, RZ, c[0x0][0x27c], !P1 ;  /* 0x00009f00ff067a07 */ /* 0x000fe20004800000 */
[----:B------:R-:W-:Y:S01]  /*3460*/  IMAD.MOV.U32 R123, RZ, RZ, c[0x0][0x280] ;  /* 0x0000a000ff7b7624 */ /* 0x000fe200078e00ff */
[----:B------:R-:W-:Y:S01]  /*3470*/  @P6 LOP3.LUT R235, R235, 0x2, RZ, 0xfc, !PT ;  /* 0x00000002ebeb6812 */ /* 0x000fe200078efcff */
[----:B------:R4:W-:Y:S01]  /*3480*/  @P0 LDGSTS.E.BYPASS.LTC128B.128 [R219+0xc880], [R4.64+0x80], !P2 ;  /* 0x0c88008004db0fae */ /* 0x0009e2000d101d46 */
[----:B------:R-:W-:Y:S01]  /*3490*/  ISETP.GE.AND P2, PT, R142, c[0x0][0x27c], PT ;  /* 0x00009f008e007a0c */ /* 0x000fe20003f46270 */
[----:B---3--:R-:W-:-:S02]  /*34a0*/  IMAD.WIDE.U32 R10, R143, c[0x0][0x280], R144 ;  /* 0x0000a0008f0a7a25 */ /* 0x008fc400078e0090 */
[----:B------:R4:W-:Y:S01]  /*34b0*/  @P0 LDGSTS.E.BYPASS.LTC128B.128 [R219+0xe080], [R4.64+0x100], !P6 ;  /* 0x0e08010004db0fae */ /* 0x0009e2000f101d46 */
[----:B------:R-:W-:Y:S02]  /*34c0*/  LOP3.LUT R235, R235, 0xfffffffe, RZ, 0xc0, !PT ;  /* 0xfffffffeebeb7812 */ /* 0x000fe400078ec0ff */
[----:B------:R-:W-:Y:S01]  /*34d0*/  IADD3 R17, R11, R3, RZ ;  /* 0x000000030b117210 */ /* 0x000fe20007ffe0ff */
[----:B------:R-:W-:Y:S01]  /*34e0*/  IMAD R3, R23, c[0x0][0x290], RZ ;  /* 0x0000a40017037a24 */ /* 0x000fe200078e02ff */
[----:B------:R-:W-:Y:S01]  /*34f0*/  MOV R16, R10 ;  /* 0x0000000a00107202 */ /* 0x000fe20000000f00 */
[----:B------:R-:W-:Y:S01]  /*3500*/  IMAD.WIDE.U32 R10, R143, c[0x0][0x290], R144 ;  /* 0x0000a4008f0a7a25 */ /* 0x000fe200078e0090 */
[----:B------:R4:W-:Y:S01]  /*3510*/  @P0 LDGSTS.E.BYPASS.LTC128B.128 [R219+0xf880], [R4.64+0x180], !P5 ;  /* 0x0f88018004db0fae */ /* 0x0009e2000e901d46 */
[----:B------:R-:W-:Y:S02]  /*3520*/  @P5 LOP3.LUT R235, R235, 0x1, RZ, 0xfc, !PT ;  /* 0x00000001ebeb5812 */ /* 0x000fe400078efcff */
[----:B------:R-:W-:Y:S01]  /*3530*/  IMAD R3, R143, c[0x0][0x294], R3 ;  /* 0x0000a5008f037a24 */ /* 0x000fe200078e0203 */
[----:B------:R-:W0:Y:S04]  /*3540*/  LDGDEPBAR ;  /* 0x00000000000079af */ /* 0x000e280000000000 */
[----:B-1----:R-:W-:Y:S01]  /*3550*/  IADD3 R13, R11, R3, RZ ;  /* 0x000000030b0d7210 */ /* 0x002fe20007ffe0ff */
[----:B------:R-:W-:-:S02]  /*3560*/  IMAD.MOV.U32 R12, RZ, RZ, R10 ;  /* 0x000000ffff0c7224 */ /* 0x000fc400078e000a */
[----:B----4-:R-:W-:-:S04]  /*3570*/  IMAD.WIDE.U32 R4, R28, c[0x0][0x260], R140 ;  /* 0x000098001c047a25 */ /* 0x010fc800078e008c */
[----:B------:R-:W-:-:S04]  /*3580*/  IMAD R5, R28, c[0x0][0x264], R5 ;  /* 0x000099001c057a24 */ /* 0x000fc800078e0205 */
[----:B------:R-:W-:Y:S01]  /*3590*/  IMAD.WIDE.U32 R82, R21, c[0x0][0x268], R4 ;  /* 0x00009a0015527a25 */ /* 0x000fe200078e0004 */
[----:B------:R-:W-:Y:S03]  /*35a0*/  WARPSYNC 0xffffffff ;  /* 0xffffffff00007948 */ /* 0x000fe60003800000 */
[----:B------:R-:W-:Y:S02]  /*35b0*/  IMAD.MOV.U32 R137, RZ, RZ, c[0x0][0x290] ;  /* 0x0000a400ff897624 */ /* 0x000fe400078e00ff */
[C---:B------:R-:W-:Y:S02]  /*35c0*/  IMAD R132, R124.reuse, c[0x0][0x284], RZ ;  /* 0x0000a1007c847a24 */ /* 0x040fe400078e02ff */
[C---:B------:R-:W-:Y:S02]  /*35d0*/  IMAD R133, R124.reuse, c[0x0][0x294], RZ ;  /* 0x0000a5007c857a24 */ /* 0x040fe400078e02ff */
[----:B------:R-:W-:-:S04]  /*35e0*/  IMAD.WIDE.U32 R126, R124, c[0x0][0x280], RZ ;  /* 0x0000a0007c7e7a25 */ /* 0x000fc800078e00ff */
[----:B-----5:R-:W-:-:S04]  /*35f0*/  IMAD.WIDE.U32 R86, R122, c[0x0][0x290], R12 ;  /* 0x0000a4007a567a25 */ /* 0x020fc800078e000c */
[----:B------:R-:W-:-:S04]  /*3600*/  IMAD.WIDE.U32 R124, R124, c[0x0][0x290], RZ ;  /* 0x0000a4007c7c7a25 */ /* 0x000fc800078e00ff */
[----:B------:R-:W-:-:S04]  /*3610*/  IMAD.WIDE.U32 R108, R28, c[0x0][0x1e8], RZ ;  /* 0x00007a001c6c7a25 */ /* 0x000fc800078e00ff */
[----:B------:R-:W-:-:S04]  /*3620*/  IMAD.WIDE.U32 R106, R28, c[0x0][0x210], RZ ;  /* 0x000084001c6a7a25 */ /* 0x000fc800078e00ff */
        /* <DEDUP_REMOVED lines=10> */
[----:B--2---:R-:W-:Y:S01]  /*36d0*/  @P4 SHF.R.S32.HI R26, RZ, 0x1f, R9 ;  /* 0x0000001fff1a4819 */ /* 0x004fe20000011409 */
[----:B------:R-:W-:-:S02]  /*36e0*/  @!P4 IMAD.MOV.U32 R26, RZ, RZ, R19 ;  /* 0x000000ffff1ac224 */ /* 0x000fc400078e0013 */
[----:B------:R-:W-:Y:S01]  /*36f0*/  @!P4 IMAD.MOV.U32 R9, RZ, RZ, R20 ;  /* 0x000000ffff09c224 */ /* 0x000fe200078e0014 */
[----:B------:R-:W-:Y:S01]  /*3700*/  SEL R20, RZ, c[0x0][0x27c], !P2 ;  /* 0x00009f00ff147a07 */ /* 0x000fe20005000000 */
[----:B------:R-:W-:-:S04]  /*3710*/  IMAD.WIDE.U32 R18, R143, c[0x0][0x290], R140 ;  /* 0x0000a4008f127a25 */ /* 0x000fc800078e008c */
[----:B------:R-:W-:Y:S01]  /*3720*/  IMAD.IADD R11, R3, 0x1, R19 ;  /* 0x00000001030b7824 */ /* 0x000fe200078e0213 */
[----:B------:R-:W-:Y:S01]  /*3730*/  IADD3 R3, R140, R6, RZ ;  /* 0x000000068c037210 */ /* 0x000fe20007ffe0ff */
[----:B------:R-:W-:Y:S02]  /*3740*/  IMAD.IADD R6, R142, 0x1, R20 ;  /* 0x000000018e067824 */ /* 0x000fe400078e0214 */
[----:B------:R-:W-:Y:S01]  /*3750*/  IMAD.MOV.U32 R10, RZ, RZ, R18 ;  /* 0x000000ffff0a7224 */ /* 0x000fe200078e0012 */
[----:B------:R-:W-:Y:S01]  /*3760*/  SHF.R.S32.HI R18, RZ, 0x1f, R3 ;  /* 0x0000001fff127819 */ /* 0x000fe20000011403 */
[----:B------:R-:W-:Y:S01]  /*3770*/  IMAD R20, R22, c[0x0][0x268], RZ ;  /* 0x00009a0016147a24 */ /* 0x000fe200078e02ff */
[----:B------:R-:W-:Y:S02]  /*3780*/  SHF.R.S32.HI R19, RZ, 0x1f, R6 ;  /* 0x0000001fff137819 */ /* 0x000fe40000011406 */
[CC--:B------:R-:W-:Y:S01]  /*3790*/  LEA.HI R4, R18.reuse, R3.reuse, RZ, 0x3 ;  /* 0x0000000312047211 */ /* 0x0c0fe200078f18ff */
[----:B------:R-:W-:Y:S01]  /*37a0*/  IMAD R27, R21, c[0x0][0x26c], R20 ;  /* 0x00009b00151b7a24 */ /* 0x000fe200078e0214 */
[----:B------:R-:W-:-:S02]  /*37b0*/  LEA.HI R5, R18, R3, RZ, 0x6 ;  /* 0x0000000312057211 */ /* 0x000fc400078f30ff */
[CC--:B------:R-:W-:Y:S02]  /*37c0*/  LEA.HI R20, R19.reuse, R6.reuse, RZ, 0x6 ;  /* 0x0000000613147211 */ /* 0x0c0fe400078f30ff */
[----:B------:R-:W-:Y:S02]  /*37d0*/  LEA.HI R3, R19, R6, RZ, 0x3 ;  /* 0x0000000613037211 */ /* 0x000fe400078f18ff */
[--C-:B------:R-:W-:Y:S02]  /*37e0*/  LOP3.LUT R19, R251, 0x38, R4.reuse, 0xf8, !PT ;  /* 0x00000038fb137812 */ /* 0x100fe400078ef804 */
[----:B------:R-:W-:Y:S02]  /*37f0*/  SHF.R.S32.HI R6, RZ, 0x6, R5 ;  /* 0x00000006ff067819 */ /* 0x000fe40000011405 */
[----:B------:R-:W-:Y:S02]  /*3800*/  LOP3.LUT R18, R250, 0x38, R4, 0xf8, !PT ;  /* 0x00000038fa127812 */ /* 0x000fe400078ef804 */
[----:B------:R-:W-:-:S02]  /*3810*/  SHF.R.S32.HI R5, RZ, 0x6, R20 ;  /* 0x00000006ff057819 */ /* 0x000fc40000011414 */
[--C-:B------:R-:W-:Y:S02]  /*3820*/  LOP3.LUT R21, R251, 0x38, R3.reuse, 0xf8, !PT ;  /* 0x00000038fb157812 */ /* 0x100fe400078ef803 */
[----:B------:R-:W-:Y:S02]  /*3830*/  LOP3.LUT R23, R250, 0x38, R3, 0xf8, !PT ;  /* 0x00000038fa177812 */ /* 0x000fe400078ef803 */
[-C--:B------:R-:W-:Y:S01]  /*3840*/  LOP3.LUT R22, R19, R30.reuse, RZ, 0x3c, !PT ;  /* 0x0000001e13167212 */ /* 0x080fe200078e3cff */
[--C-:B------:R-:W-:Y:S01]  /*3850*/  IMAD R25, R6, 0xc00, R7.reuse ;  /* 0x00000c0006197824 */ /* 0x100fe200078e0207 */
[-C--:B------:R-:W-:Y:S01]  /*3860*/  LOP3.LUT R19, R18, R29.reuse, RZ, 0x3c, !PT ;  /* 0x0000001d12137212 */ /* 0x080fe200078e3cff */
[--C-:B------:R-:W-:Y:S01]  /*3870*/  IMAD R24, R6, 0xc00, R8.reuse ;  /* 0x00000c0006187824 */ /* 0x100fe200078e0208 */
[----:B------:R-:W-:Y:S01]  /*3880*/  LOP3.LUT R18, R21, R30, RZ, 0x3c, !PT ;  /* 0x0000001e15127212 */ /* 0x000fe200078e3cff */
[C---:B------:R-:W-:Y:S02]  /*3890*/  IMAD R20, R5.reuse, 0xc00, R7 ;  /* 0x00000c0005147824 */ /* 0x040fe400078e0207 */
[----:B------:R-:W-:Y:S01]  /*38a0*/  IMAD R6, R5, 0xc00, R8 ;  /* 0x00000c0005067824 */ /* 0x000fe200078e0208 */
[----:B------:R-:W-:Y:S01]  /*38b0*/  LOP3.LUT R5, R23, R29, RZ, 0x3c, !PT ;  /* 0x0000001d17057212 */ /* 0x000fe200078e3cff */
[----:B------:R-:W-:-:S03]  /*38c0*/  IMAD.IADD R21, R20, 0x1, R18 ;  /* 0x0000000114157824 */ /* 0x000fc600078e0212 */
[----:B------:R-:W-:Y:S02]  /*38d0*/  IADD3 R20, R6, R5, RZ ;  /* 0x0000000506147210 */ /* 0x000fe40007ffe0ff */
[----:B------:R-:W-:Y:S02]  /*38e0*/  SHF.R.S32.HI R6, RZ, 0x1f, R122 ;  /* 0x0000001fff067819 */ /* 0x000fe4000001147a */
[----:B------:R-:W-:Y:S01]  /*38f0*/  IADD3 R23, R25, R22, RZ ;  /* 0x0000001619177210 */ /* 0x000fe20007ffe0ff */
[----:B------:R-:W-:Y:S01]  /*3900*/  IMAD.IADD R22, R24, 0x1, R19 ;  /* 0x0000000118167824 */ /* 0x000fe200078e0213 */
[----:B------:R-:W-:Y:S01]  /*3910*/  MOV R5, c[0x0][0x27c] ;  /* 0x00009f0000057a02 */ /* 0x000fe20000000f00 */
[----:B------:R-:W-:Y:S01]  /*3920*/  IMAD R18, R6, c[0x0][0x290], RZ ;  /* 0x0000a40006127a24 */ /* 0x000fe200078e02ff */
[----:B------:R-:W-:Y:S02]  /*3930*/  SHF.R.S32.HI R65, RZ, 0x3, R3 ;  /* 0x00000003ff417819 */ /* 0x000fe40000011403 */
[----:B------:R-:W-:Y:S01]  /*3940*/  LOP3.LUT R77, R3, 0xfffffff8, RZ, 0xc0, !PT ;  /* 0xfffffff8034d7812 */ /* 0x000fe200078ec0ff */
[----:B------:R-:W-:-:S02]  /*3950*/  IMAD R3, R26, c[0x0][0x2b0], RZ ;  /* 0x0000ac001a037a24 */ /* 0x000fc400078e02ff */
[----:B------:R-:W-:Y:S01]  /*3960*/  IMAD R19, R6, c[0x0][0x280], RZ ;  /* 0x0000a00006137a24 */ /* 0x000fe200078e02ff */
[----:B------:R-:W-:Y:S01]  /*3970*/  SHF.L.U32 R68, R5, 0x1, RZ ;  /* 0x0000000105447819 */ /* 0x000fe200000006ff */
[----:B------:R-:W-:Y:S01]  /*3980*/  IMAD R5, R122, c[0x0][0x294], R18 ;  /* 0x0000a5007a057a24 */ /* 0x000fe200078e0212 */
[----:B------:R-:W-:Y:S01]  /*3990*/  LOP3.LUT R78, R4, 0xfffffff8, RZ, 0xc0, !PT ;  /* 0xfffffff8044e7812 */ /* 0x000fe200078ec0ff */
[C---:B------:R-:W-:Y:S02]  /*39a0*/  IMAD R3, R9.reuse, c[0x0][0x2b4], R3 ;  /* 0x0000ad0009037a24 */ /* 0x040fe400078e0203 */
[----:B------:R-:W-:-:S04]  /*39b0*/  IMAD.WIDE.U32 R104, R9, c[0x0][0x2b0], RZ ;  /* 0x0000ac0009687a25 */ /* 0x000fc800078e00ff */
[C---:B------:R-:W-:Y:S02]  /*39c0*/  IMAD R6, R122.reuse, c[0x0][0x284], R19 ;  /* 0x0000a1007a067a24 */ /* 0x040fe400078e0213 */
[----:B------:R-:W-:Y:S01]  /*39d0*/  IMAD.WIDE.U32 R84, R122, c[0x0][0x290], R10 ;  /* 0x0000a4007a547a25 */ /* 0x000fe200078e000a */
[----:B------:R-:W-:Y:S02]  /*39e0*/  IADD3 R81, R83, R27, RZ ;  /* 0x0000001b53517210 */ /* 0x000fe40007ffe0ff */
[----:B------:R-:W-:Y:S01]  /*39f0*/  SHF.R.S32.HI R66, RZ, 0x3, R4 ;  /* 0x00000003ff427819 */ /* 0x000fe20000011404 */
[----:B------:R-:W-:Y:S01]  /*3a00*/  IMAD.IADD R97, R91, 0x1, R6 ;  /* 0x000000015b617824 */ /* 0x000fe200078e0206 */
[----:B------:R-:W-:Y:S01]  /*3a10*/  IADD3 R96, R87, R5, RZ ;  /* 0x0000000557607210 */ /* 0x000fe20007ffe0ff */
[----:B------:R-:W-:Y:S01]  /*3a20*/  IMAD.IADD R95, R6, 0x1, R89 ;  /* 0x00000001065f7824 */ /* 0x000fe200078e0259 */
[----:B------:R-:W-:Y:S01]  /*3a30*/  SHF.R.S32.HI R94, RZ, 0x1f, R78 ;  /* 0x0000001fff5e7819 */ /* 0x000fe2000001144e */
[----:B------:R-:W-:Y:S01]  /*3a40*/  IMAD.IADD R92, R5, 0x1, R85 ;  /* 0x00000001055c7824 */ /* 0x000fe200078e0255 */
[----:B------:R-:W-:Y:S01]  /*3a50*/  SHF.R.S32.HI R93, RZ, 0x1f, R77 ;  /* 0x0000001fff5d7819 */ /* 0x000fe2000001144d */
[----:B------:R-:W-:Y:S01]  /*3a60*/  IMAD.SHL.U32 R114, R22, 0x2, RZ ;  /* 0x0000000216727824 */ /* 0x000fe200078e00ff */
[----:B------:R-:W-:Y:S01]  /*3a70*/  SHF.L.U32 R115, R23, 0x1, RZ ;  /* 0x0000000117737819 */ /* 0x000fe200000006ff */
[----:B------:R-:W-:Y:S01]  /*3a80*/  IMAD.SHL.U32 R112, R20, 0x2, RZ ;  /* 0x0000000214707824 */ /* 0x000fe200078e00ff */
[----:B------:R-:W-:-:S02]  /*3a90*/  SHF.L.U32 R113, R21, 0x1, RZ ;  /* 0x0000000115717819 */ /* 0x000fc400000006ff */
[----:B------:R-:W-:Y:S01]  /*3aa0*/  IADD3 R111, R105, R3, RZ ;  /* 0x00000003696f7210 */ /* 0x000fe20007ffe0ff */
[----:B------:R-:W-:Y:S06]  /*3ab0*/  BAR.SYNC.DEFER_BLOCKING 0x0 ;  /* 0x0000000000007b1d */ /* 0x000fec0000010000 */
.L_x_2989:
[----:B------:R-:W-:Y:S01]  /*3ac0*/  MOV R75, RZ ;  /* 0x000000ff004b7202 */ /* 0x000fe20000000f00 */
[----:B-1--4-:R-:W-:Y:S01]  /*3ad0*/  IMAD.MOV.U32 R4, RZ, RZ, c[0x0][0x2b8] ;  /* 0x0000ae00ff047624 */ /* 0x012fe200078e00ff */
[----:B------:R-:W-:Y:S04]  /*3ae0*/  DEPBAR.LE SB0, 0x0 ;  /* 0x000080000000791a */ /* 0x000fe80000000000 */
[----:B------:R-:W-:Y:S01]  /*3af0*/  ISETP.NE.AND P0, PT, R4, 0x1, PT ;  /* 0x000000010400780c */ /* 0x000fe20003f05270 */
[----:B------:R-:W-:Y:S01]  /*3b00*/  IMAD R3, R38, 0x30, R0 ;  /* 0x0000003026037824 */ /* 0x000fe200078e0200 */
[----:B------:R-:W-:Y:S01]  /*3b10*/  WARPSYNC 0xffffffff ;  /* 0xffffffff00007948 */ /* 0x000fe20003800000 */
[----:B------:R-:W-:Y:S02]  /*3b20*/  BSSY B2, `(.L_x_2949) ;  /* 0x0000541000027945 */ /* 0x000fe40003800000 */
[----:B------:R-:W-:Y:S04]  /*3b30*/  IMAD.IADD R5, R118, 0x1, R3 ;  /* 0x0000000176057824 */ /* 0x000fe800078e0203 */
[--C-:B------:R-:W-:Y:S04]  /*3b40*/  IMAD.MOV.U32 R4, RZ, RZ, R5.reuse ;  /* 0x000000ffff047224 */ /* 0x100fe800078e0005 */
        /* <DEDUP_REMOVED lines=25> */
[----:B------:R-:W-:Y:S02]  /*3ce0*/  LEA.HI.X R72, R3, c[0x0][0x1cc], R4, 0x1, P0 ;  /* 0x0000730003487a11 */ /* 0x000fe400000f0c04 */
[----:B------:R-:W-:Y:S04]  /*3cf0*/  MOV R3, c[0x0][0x27c] ;  /* 0x00009f0000037a02 */ /* 0x000fe80000000f00 */
[----:B------:R-:W-:Y:S11]  /*3d00*/  ISETP.GE.AND P0, PT, R3, 0x1, PT ;  /* 0x000000010300780c */ /* 0x000ff60003f06270 */
[----:B------:R-:W-:Y:S02]  /*3d10*/  @!UPT UIADD3 URZ, URZ, URZ, URZ ;  /* 0x0000003f3f3ff290 */ /* 0x000fe4000fffe03f */
[----:B------:R-:W-:-:S05]  /*3d20*/  @!P0 BRA `(.L_x_2950) ;  /* 0x00004e8000008947 */ /* 0x000fca0003800000 */
[-C--:B------:R-:W-:Y:S01]  /*3d30*/  IMAD R6, R132, R38.reuse, RZ ;  /* 0x0000002684067224 */ /* 0x080fe200078e02ff */
[----:B------:R-:W-:Y:S01]  /*3d40*/  ULDC.U8 UR4, c[0x0][0x298] ;  /* 0x0000a60000047ab9 */ /* 0x000fe20000000000 */
[-C--:B------:R-:W-:Y:S01]  /*3d50*/  IMAD R5, R133, R38.reuse, RZ ;  /* 0x0000002685057224 */ /* 0x080fe200078e02ff */
[----:B------:R-:W-:Y:S01]  /*3d60*/  ISETP.NE.AND P0, PT, RZ, UR4, PT ;  /* 0x00000004ff007c0c */ /* 0x000fe2000bf05270 */
[----:B------:R-:W-:Y:S01]  /*3d70*/  IMAD R3, R38, -0x30, R2 ;  /* 0xffffffd026037824 */ /* 0x000fe200078e0202 */
[----:B------:R-:W-:Y:S01]  /*3d80*/  SHF.R.S32.HI R4, RZ, 0x1f, R38 ;  /* 0x0000001fff047819 */ /* 0x000fe20000011426 */
[----:B------:R-:W-:Y:S03]  /*3d90*/  IMAD.WIDE.U32 R34, R126, R38, RZ ;  /* 0x000000267e227225 */ /* 0x000fe600078e00ff */
[----:B------:R-:W-:Y:S01]  /*3da0*/  IMNMX R74, R3, 0x30, PT ;  /* 0x00000030034a7817 */ /* 0x000fe20003800200 */
[C---:B------:R-:W-:Y:S02]  /*3db0*/  IMAD R6, R4.reuse, R126, R6 ;  /* 0x0000007e04067224 */ /* 0x040fe400078e0206 */
        /* <DEDUP_REMOVED lines=49> */
.L_x_2953:
[----:B------:R-:W-:Y:S05]  /*40d0*/  BSYNC B0 ;  /* 0x0000000000007941 */ /* 0x000fea0003800000 */
.L_x_2952:
        /* <DEDUP_REMOVED lines=68> */
.L_x_2955:
[----:B------:R-:W-:Y:S05]  /*4520*/  BSYNC B0 ;  /* 0x0000000000007941 */ /* 0x000fea0003800000 */
.L_x_2954:
        /* <DEDUP_REMOVED lines=88> */
.L_x_2959:
[----:B------:R-:W-:Y:S05]  /*4ab0*/  BSYNC B0 ;  /* 0x0000000000007941 */ /* 0x000fea0003800000 */
.L_x_2958:
        /* <DEDUP_REMOVED lines=58> */
.L_x_2961:
[----:B------:R-:W-:Y:S05]  /*4e60*/  BSYNC B0 ;  /* 0x0000000000007941 */ /* 0x000fea0003800000 */
.L_x_2960:
        /* <DEDUP_REMOVED lines=58> */
.L_x_2963:
[----:B------:R-:W-:Y:S05]  /*5210*/  BSYNC B0 ;  /* 0x0000000000007941 */ /* 0x000fea0003800000 */
.L_x_2962:
        /* <DEDUP_REMOVED lines=39> */
[----:B------:R-:W-:Y:S01]  /*5490*/  @!P0 FMUL.FTZ R11, R3, R6 ;  /* 0x00000006030b8220 */ /* 0x000fe20000410000 */
        /* <DEDUP_REMOVED lines=17> */
.L_x_2957:
[----:B-123--:R-:W-:Y:S05]  /*55b0*/  BSYNC B1 ;  /* 0x0000000000017941 */ /* 0x00efea0003800000 */
.L_x_2956:
        /* <DEDUP_REMOVED lines=13> */
[----:B------:R-:W-:Y:S02]  /*5690*/  @!P0 PRMT R5, R9, 0x5410, R3 ;  /* 0x0000541009058816 */ /* 0x000fe40000000003 */
[----:B------:R-:W-:Y:S01]  /*56a0*/  @!P0 SHF.R.U32.HI R16, RZ, 0x10, R45 ;  /* 0x00000010ff108819 */ /* 0x000fe2000001162d */
[----:B------:R-:W-:Y:S01]  /*56b0*/  @!P0 IMAD.U32 R10, R11, 0x10000, RZ ;  /* 0x000100000b0a8824 */ /* 0x000fe200078e00ff */
[----:B------:R-:W-:Y:S01]  /*56c0*/  @!P0 SHF.R.U32.HI R6, RZ, 0x10, R21 ;  /* 0x00000010ff068819 */ /* 0x000fe20000011615 */
[----:B------:R-:W-:Y:S01]  /*56d0*/  @!P0 IMAD.U32 R4, R5, 0x10000, RZ ;  /* 0x0001000005048824 */ /* 0x000fe200078e00ff */
[----:B------:R-:W-:Y:S02]  /*56e0*/  @!P0 PRMT R16, R56, 0x5432, R16 ;  /* 0x0000543238108816 */ /* 0x000fe40000000010 */
[----:B------:R-:W-:Y:S01]  /*56f0*/  @!P0 PRMT R6, R9, 0x5432, R6 ;  /* 0x0000543209068816 */ /* 0x000fe20000000006 */
[C---:B----4-:R-:W-:Y:S01]  /*5700*/  @!P0 IMAD.U32 R9, R12.reuse, 0x10000, RZ ;  /* 0x000100000c098824 */ /* 0x050fe200078e00ff */
[----:B------:R-:W-:Y:S05]  /*5710*/  @!P0 LOP3.LUT R3, R12, 0xffff0000, RZ, 0xc0, !PT ;  /* 0xffff00000c038812 */ /* 0x000fea00078ec0ff */
[C---:B------:R-:W-:Y:S02]  /*5720*/  @!P0 FMUL.FTZ R17, R3.reuse, R10 ;  /* 0x0000000a03118220 */ /* 0x040fe40000410000 */
[-C--:B------:R-:W-:Y:S02]  /*5730*/  @!P0 FMUL.FTZ R3, R3, R4.reuse ;  /* 0x0000000403038220 */ /* 0x080fe40000410000 */
[----:B------:R-:W-:Y:S01]  /*5740*/  @!P0 FFMA.FTZ R17, R9, R4, -R17 ;  /* 0x0000000409118223 */ /* 0x000fe20000010811 */
[----:B------:R-:W-:Y:S01]  /*5750*/  @!P0 LOP3.LUT R4, R13, 0xffff0000, RZ, 0xc0, !PT ;  /* 0xffff00000d048812 */ /* 0x000fe200078ec0ff */
[----:B------:R-:W-:Y:S01]  /*5760*/  @!P0 FFMA.FTZ R3, R10, R9, R3 ;  /* 0x000000090a038223 */ /* 0x000fe20000010003 */
[----:B------:R-:W-:Y:S02]  /*5770*/  @!P0 LOP3.LUT R9, R11, 0xffff0000, RZ, 0xc0, !PT ;  /* 0xffff00000b098812 */ /* 0x000fe400078ec0ff */
[----:B------:R-:W-:Y:S02]  /*5780*/  @!P0 SHF.L.U32 R10, R13, 0x10, RZ ;  /* 0x000000100d0a8819 */ /* 0x000fe400000006ff */
[----:B------:R-:W-:Y:S02]  /*5790*/  @!P0 F2FP.BF16.PACK_AB R11, R3, R17 ;  /* 0x00000011030b823e */ /* 0x000fe400000010ff */
[----:B------:R-:W-:Y:S01]  /*57a0*/  @!P0 LOP3.LUT R3, R5, 0xffff0000, RZ, 0xc0, !PT ;  /* 0xffff000005038812 */ /* 0x000fe200078ec0ff */
[----:B------:R-:W-:Y:S02]  /*57b0*/  @!P0 FMUL.FTZ R5, R4, R9 ;  /* 0x0000000904058220 */ /* 0x000fe40000410000 */
[----:B------:R-:W-:Y:S02]  /*57c0*/  @!P0 IMAD.MOV.U32 R12, RZ, RZ, R11 ;  /* 0x000000ffff0c8224 */ /* 0x000fe400078e000b */
[-C--:B------:R-:W-:Y:S02]  /*57d0*/  @!P0 FFMA.FTZ R5, R10, R3.reuse, -R5 ;  /* 0x000000030a058223 */ /* 0x080fe40000010805 */
[----:B------:R-:W-:Y:S04]  /*57e0*/  @!P0 FMUL.FTZ R3, R4, R3 ;  /* 0x0000000304038220 */ /* 0x000fe80000410000 */
[----:B------:R-:W-:Y:S02]  /*57f0*/  @!P0 FFMA.FTZ R3, R9, R10, R3 ;  /* 0x0000000a09038223 */ /* 0x000fe40000010003 */
[----:B------:R-:W-:Y:S03]  /*5800*/  @!P0 IMAD.U32 R9, R14, 0x10000, RZ ;  /* 0x000100000e098824 */ /* 0x000fe600078e00ff */
[----:B------:R-:W-:Y:S01]  /*5810*/  @!P0 F2FP.BF16.PACK_AB R4, R3, R5 ;  /* 0x000000050304823e */ /* 0x000fe200000010ff */
[----:B------:R-:W-:Y:S01]  /*5820*/  @!P0 IMAD.U32 R5, R16, 0x10000, RZ ;  /* 0x0001000010058824 */ /* 0x000fe200078e00ff */
        /* <DEDUP_REMOVED lines=10> */
[----:B------:R-:W-:Y:S02]  /*58d0*/  @!P0 SHF.L.U32 R5, R15, 0x10, RZ ;  /* 0x000000100f058819 */ /* 0x000fe400000006ff */
[----:B---3--:R-:W-:Y:S01]  /*58e0*/  LEA R16, P3, R140, R30, 0x1 ;  /* 0x0000001e8c107211 */ /* 0x008fe200078608ff */
[C---:B------:R-:W-:Y:S02]  /*58f0*/  @!P0 FMUL.FTZ R9, R4.reuse, R10 ;  /* 0x0000000a04098220 */ /* 0x040fe40000410000 */
[-C--:B------:R-:W-:Y:S01]  /*5900*/  @!P0 FMUL.FTZ R4, R4, R6.reuse ;  /* 0x0000000604048220 */ /* 0x080fe20000410000 */
[----:B--2---:R-:W-:Y:S01]  /*5910*/  LEA.HI.X R17, R140, R31, R141, 0x1, P3 ;  /* 0x0000001f8c117211 */ /* 0x004fe200018f0c8d */
[----:B------:R-:W-:Y:S02]  /*5920*/  @!P0 FFMA.FTZ R9, R5, R6, -R9 ;  /* 0x0000000605098223 */ /* 0x000fe40000010809 */
[----:B------:R-:W-:Y:S01]  /*5930*/  @!P0 FFMA.FTZ R4, R10, R5, R4 ;  /* 0x000000050a048223 */ /* 0x000fe20000010004 */
[----:B------:R-:W-:Y:S04]  /*5940*/  @!P0 F2FP.BF16.PACK_AB R5, R3, R11 ;  /* 0x0000000b0305823e */ /* 0x000fe800000010ff */
[----:B------:R-:W-:Y:S01]  /*5950*/  @!P0 F2FP.BF16.PACK_AB R3, R4, R9 ;  /* 0x000000090403823e */ /* 0x000fe200000010ff */
[----:B------:R-:W-:Y:S03]  /*5960*/  @!P0 IMAD.MOV.U32 R14, RZ, RZ, R5 ;  /* 0x000000ffff0e8224 */ /* 0x000fe600078e0005 */
[----:B------:R-:W-:Y:S05]  /*5970*/  @!P0 MOV R15, R3 ;  /* 0x00000003000f8202 */ /* 0x000fea0000000f00 */
[----:B------:R2:W-:Y:S02]  /*5980*/  ST.E.128 [R16.64], R12 ;  /* 0x0000000c10007985 */ /* 0x0005e4000c101d06 */
.L_x_2966:
[----:B------:R-:W-:Y:S05]  /*5990*/  BSYNC B0 ;  /* 0x0000000000007941 */ /* 0x000fea0003800000 */
.L_x_2965:
        /* <DEDUP_REMOVED lines=17> */
[----:B------:R-:W-:Y:S02]  /*5ab0*/  @!P0 LOP3.LUT R17, R6, 0xffff0000, RZ, 0xc0, !PT ;  /* 0xffff000006118812 */ /* 0x000fe400078ec0ff */
[----:B------:R-:W-:Y:S02]  /*5ac0*/  @!P0 PRMT R18, R57, 0x5432, R9 ;  /* 0x0000543239128816 */ /* 0x000fe40000000009 */
[----:B------:R-:W-:Y:S02]  /*5ad0*/  @!P0 PRMT R9, R32, 0x5432, R5 ;  /* 0x0000543220098816 */ /* 0x000fe40000000005 */
[----:B------:R-:W-:Y:S01]  /*5ae0*/  @!P0 LOP3.LUT R6, R4, 0xffff0000, RZ, 0xc0, !PT ;  /* 0xffff000004068812 */ /* 0x000fe200078ec0ff */
[C---:B--2---:R-:W-:Y:S01]  /*5af0*/  @!P0 IMAD.U32 R16, R12.reuse, 0x10000, RZ ;  /* 0x000100000c108824 */ /* 0x044fe200078e00ff */
[----:B------:R-:W-:Y:S02]  /*5b00*/  @!P0 LOP3.LUT R3, R12, 0xffff0000, RZ, 0xc0, !PT ;  /* 0xffff00000c038812 */ /* 0x000fe400078ec0ff */
[----:B------:R-:W-:Y:S03]  /*5b10*/  @!P0 LOP3.LUT R5, R13, 0xffff0000, RZ, 0xc0, !PT ;  /* 0xffff00000d058812 */ /* 0x000fe600078ec0ff */
[C---:B------:R-:W-:Y:S02]  /*5b20*/  @!P0 FMUL.FTZ R19, R3.reuse, R11 ;  /* 0x0000000b03138220 */ /* 0x040fe40000410000 */
[-C--:B------:R-:W-:Y:S02]  /*5b30*/  @!P0 FMUL.FTZ R3, R3, R10.reuse ;  /* 0x0000000a03038220 */ /* 0x080fe40000410000 */
[----:B------:R-:W-:Y:S01]  /*5b40*/  @!P0 FFMA.FTZ R19, R16, R10, -R19 ;  /* 0x0000000a10138223 */ /* 0x000fe20000010813 */
[----:B------:R-:W-:Y:S01]  /*5b50*/  @!P0 SHF.L.U32 R10, R13, 0x10, RZ ;  /* 0x000000100d0a8819 */ /* 0x000fe200000006ff */
[----:B------:R-:W-:Y:S02]  /*5b60*/  @!P0 FFMA.FTZ R3, R11, R16, R3 ;  /* 0x000000100b038223 */ /* 0x000fe40000010003 */
[C---:B------:R-:W-:Y:S02]  /*5b70*/  @!P0 FMUL.FTZ R16, R5.reuse, R17 ;  /* 0x0000001105108220 */ /* 0x040fe40000410000 */
[-C--:B------:R-:W-:Y:S01]  /*5b80*/  @!P0 FMUL.FTZ R4, R5, R6.reuse ;  /* 0x0000000605048220 */ /* 0x080fe20000410000 */
[----:B------:R-:W-:Y:S01]  /*5b90*/  @!P0 LOP3.LUT R5, R14, 0xffff0000, RZ, 0xc0, !PT ;  /* 0xffff00000e058812 */ /* 0x000fe200078ec0ff */
[----:B------:R-:W-:Y:S02]  /*5ba0*/  @!P0 IMAD.U32 R11, R18, 0x10000, RZ ;  /* 0x00010000120b8824 */ /* 0x000fe400078e00ff */
[----:B------:R-:W-:Y:S02]  /*5bb0*/  @!P0 FFMA.FTZ R22, R10, R6, -R16 ;  /* 0x000000060a168223 */ /* 0x000fe40000010810 */
[----:B------:R-:W-:Y:S01]  /*5bc0*/  @!P0 FFMA.FTZ R4, R17, R10, R4 ;  /* 0x0000000a11048223 */ /* 0x000fe20000010004 */
[----:B------:R-:W-:Y:S01]  /*5bd0*/  @!P0 SHF.L.U32 R10, R14, 0x10, RZ ;  /* 0x000000100e0a8819 */ /* 0x000fe200000006ff */
[C---:B------:R-:W-:Y:S01]  /*5be0*/  @!P0 IMAD.U32 R6, R9.reuse, 0x10000, RZ ;  /* 0x0001000009068824 */ /* 0x040fe200078e00ff */
[----:B------:R-:W-:Y:S01]  /*5bf0*/  @!P0 LOP3.LUT R9, R9, 0xffff0000, RZ, 0xc0, !PT ;  /* 0xffff000009098812 */ /* 0x000fe200078ec0ff */
[C---:B------:R-:W-:Y:S01]  /*5c00*/  @!P0 FMUL.FTZ R16, R5.reuse, R11 ;  /* 0x0000000b05108220 */ /* 0x040fe20000410000 */
[----:B------:R-:W-:Y:S01]  /*5c10*/  @!P0 F2FP.BF16.PACK_AB R4, R4, R22 ;  /* 0x000000160404823e */ /* 0x000fe200000010ff */
[-C--:B------:R-:W-:Y:S02]  /*5c20*/  @!P0 FMUL.FTZ R5, R5, R6.reuse ;  /* 0x0000000605058220 */ /* 0x080fe40000410000 */
[----:B------:R-:W-:Y:S01]  /*5c30*/  @!P0 FFMA.FTZ R17, R10, R6, -R16 ;  /* 0x000000060a118223 */ /* 0x000fe20000010810 */
[----:B------:R-:W-:Y:S01]  /*5c40*/  @!P0 LOP3.LUT R6, R15, 0xffff0000, RZ, 0xc0, !PT ;  /* 0xffff00000f068812 */ /* 0x000fe200078ec0ff */
[----:B------:R-:W-:Y:S01]  /*5c50*/  @!P0 FFMA.FTZ R5, R11, R10, R5 ;  /* 0x0000000a0b058223 */ /* 0x000fe20000010005 */
[----:B------:R-:W-:Y:S01]  /*5c60*/  @!P0 LOP3.LUT R16, R18, 0xffff0000, RZ, 0xc0, !PT ;  /* 0xffff000012108812 */ /* 0x000fe200078ec0ff */
[----:B------:R-:W-:Y:S01]  /*5c70*/  @!P0 IMAD.U32 R10, R15, 0x10000, RZ ;  /* 0x000100000f0a8824 */ /* 0x000fe200078e00ff */
[----:B------:R-:W-:Y:S02]  /*5c80*/  @!P0 MOV R13, R4 ;  /* 0x00000004000d8202 */ /* 0x000fe40000000f00 */
        /* <DEDUP_REMOVED lines=11> */
.L_x_2968:
[----:B------:R-:W-:Y:S05]  /*5d40*/  BSYNC B0 ;  /* 0x0000000000007941 */ /* 0x000fea0003800000 */
.L_x_2967:
        /* <DEDUP_REMOVED lines=58> */
.L_x_2970:
[----:B------:R-:W-:Y:S05]  /*60f0*/  BSYNC B0 ;  /* 0x0000000000007941 */ /* 0x000fea0003800000 */
.L_x_2969:
        /* <DEDUP_REMOVED lines=58> */
.L_x_2951:
        /* <DEDUP_REMOVED lines=36> */
.L_x_2972:
[----:B------:R-:W-:Y:S05]  /*66e0*/  BSYNC B0 ;  /* 0x0000000000007941 */ /* 0x000fea0003800000 */
.L_x_2971:
        /* <DEDUP_REMOVED lines=61> */
.L_x_2974:
[----:B------:R-:W-:Y:S05]  /*6ac0*/  BSYNC B0 ;  /* 0x0000000000007941 */ /* 0x000fea0003800000 */
.L_x_2973:
        /* <DEDUP_REMOVED lines=152> */
.L_x_2978:
[----:B------:R-:W-:Y:S05]  /*7450*/  BSYNC B0 ;  /* 0x0000000000007941 */ /* 0x000fea0003800000 */
.L_x_2977:
        /* <DEDUP_REMOVED lines=121> */
.L_x_2976:
[----:B-123--:R-:W-:Y:S05]  /*7bf0*/  BSYNC B1 ;  /* 0x0000000000017941 */ /* 0x00efea0003800000 */
.L_x_2975:
        /* <DEDUP_REMOVED lines=125> */
.L_x_2980:
[----:B------:R-:W-:Y:S05]  /*83d0*/  BSYNC B0 ;  /* 0x0000000000007941 */ /* 0x000fea0003800000 */
.L_x_2979:
[----:B------:R-:W-:Y:S11]  /*83e0*/  ISETP.GE.AND P0, PT, R142, c[0x0][0x1d4], PT ;  /* 0x000075008e007a0c */ /* 0x000ff60003f06270 */
[----:B------:R-:W-:Y:S02]  /*83f0*/  @!UPT UIADD3 URZ, URZ, URZ, URZ ;  /* 0x0000003f3f3ff290 */ /* 0x000fe4000fffe03f */
[----:B------:R-:W-:-:S05]  /*8400*/  @P0 BRA `(.L_x_2964) ;  /* 0x00000b2000000947 */ /* 0x000fca0003800000 */
[----:B------:R-:W-:Y:S01]  /*8410*/  SEL R3, R68, R67, !P2 ;  /* 0x0000004344037207 */ /* 0x000fe20005000000 */
[----:B--2---:R-:W2:Y:S01]  /*8420*/  LDS.128 R24, [R112+0xa080] ;  /* 0x00a0800070187984 */ /* 0x004ea20000000c00 */
[----:B------:R-:W-:Y:S02]  /*8430*/  ISETP.GE.AND P0, PT, R142, c[0x0][0x27c], PT ;  /* 0x00009f008e007a0c */ /* 0x000fe40003f06270 */
[----:B------:R-:W-:Y:S04]  /*8440*/  SHF.R.S32.HI R4, RZ, 0x1f, R3 ;  /* 0x0000001fff047819 */ /* 0x000fe80000011403 */
[----:B------:R-:W-:Y:S04]  /*8450*/  LEA.HI R3, R4, R3, RZ, 0x4 ;  /* 0x0000000304037211 */ /* 0x000fe800078f20ff */
[----:B------:R-:W-:Y:S03]  /*8460*/  LEA.HI.SX32 R3, R3, R65, 0x1c ;  /* 0x0000004103037211 */ /* 0x000fe600078fe2ff */
[----:B------:R-:W-:Y:S02]  /*8470*/  @!P0 SHF.R.U64 R11, R58, 0x10, R59 ;  /* 0x000000103a0b8819 */ /* 0x000fe4000000123b */
[----:B------:R-:W-:Y:S01]  /*8480*/  IMAD.SHL.U32 R34, R3, 0x8, RZ ;  /* 0x0000000803227824 */ /* 0x000fe200078e00ff */
[----:B------:R-:W-:Y:S02]  /*8490*/  SHF.R.S32.HI R4, RZ, 0x1f, R3 ;  /* 0x0000001fff047819 */ /* 0x000fe40000011403 */
[--C-:B------:R-:W-:Y:S02]  /*84a0*/  @!P0 SHF.R.U64 R5, R30, 0x10, R31.reuse ;  /* 0x000000101e058819 */ /* 0x100fe4000000121f */
[----:B------:R-:W-:Y:S02]  /*84b0*/  LEA.HI R4, R4, R3, RZ, 0x3 ;  /* 0x0000000304047211 */ /* 0x000fe400078f18ff */
[----:B------:R-:W-:Y:S02]  /*84c0*/  @!P0 SHF.R.U32.HI R6, RZ, 0x10, R31 ;  /* 0x00000010ff068819 */ /* 0x000fe4000001161f */
[----:B------:R-:W-:Y:S02]  /*84d0*/  SHF.R.S32.HI R3, RZ, 0x3, R4 ;  /* 0x00000003ff037819 */ /* 0x000fe40000011404 */
[----:B------:R-:W-:Y:S02]  /*84e0*/  LOP3.LUT R4, R250, 0x38, R34, 0xf8, !PT ;  /* 0x00000038fa047812 */ /* 0x000fe400078ef822 */
[----:B------:R-:W-:Y:S01]  /*84f0*/  @!P0 PRMT R13, R37, 0x5432, R5 ;  /* 0x00005432250d8816 */ /* 0x000fe20000000005 */
[----:B------:R-:W-:Y:S01]  /*8500*/  IMAD R3, R3, 0xc00, R8 ;  /* 0x00000c0003037824 */ /* 0x000fe200078e0208 */
[----:B------:R-:W-:Y:S02]  /*8510*/  LOP3.LUT R4, R4, R39, RZ, 0x3c, !PT ;  /* 0x0000002704047212 */ /* 0x000fe400078e3cff */
[----:B------:R-:W-:Y:S02]  /*8520*/  @!P0 SHF.R.U32.HI R9, RZ, 0x10, R57 ;  /* 0x00000010ff098819 */ /* 0x000fe40000011639 */
[----:B------:R-:W-:Y:S01]  /*8530*/  @!P0 SHF.R.U32.HI R12, RZ, 0x10, R59 ;  /* 0x00000010ff0c8819 */ /* 0x000fe2000001163b */
[----:B------:R-:W-:Y:S01]  /*8540*/  IMAD.IADD R3, R3, 0x1, R4 ;  /* 0x0000000103037824 */ /* 0x000fe200078e0204 */
[----:B------:R-:W-:Y:S02]  /*8550*/  @!P0 PRMT R21, R63, 0x5432, R9 ;  /* 0x000054323f158816 */ /* 0x000fe40000000009 */
[----:B------:R-:W-:Y:S01]  /*8560*/  @!P0 PRMT R22, R64, 0x5432, R12 ;  /* 0x0000543240168816 */ /* 0x000fe2000000000c */
[----:B------:R-:W-:Y:S01]  /*8570*/  IMAD.SHL.U32 R3, R3, 0x2, RZ ;  /* 0x0000000203037824 */ /* 0x000fe200078e00ff */
[C---:B--2---:R-:W-:Y:S01]  /*8580*/  @!P0 LOP3.LUT R20, R24.reuse, 0xffff0000, RZ, 0xc0, !PT ;  /* 0xffff000018148812 */ /* 0x044fe200078ec0ff */
[----:B------:R-:W-:Y:S01]  /*8590*/  @!P0 IMAD.U32 R14, R24, 0x10000, RZ ;  /* 0x00010000180e8824 */ /* 0x000fe200078e00ff */
[----:B------:R-:W-:Y:S02]  /*85a0*/  @!P0 SHF.R.U64 R10, R56, 0x10, R57 ;  /* 0x00000010380a8819 */ /* 0x000fe40000001239 */
[----:B------:R2:W4:Y:S01]  /*85b0*/  LDS.128 R16, [R3+0xa080] ;  /* 0x00a0800003107984 */ /* 0x0005220000000c00 */
[----:B------:R-:W-:Y:S02]  /*85c0*/  @!P0 PRMT R12, R37, 0x5410, R6 ;  /* 0x00005410250c8816 */ /* 0x000fe40000000006 */
[--C-:B------:R-:W-:Y:S02]  /*85d0*/  @!P0 SHF.R.U32.HI R4, RZ, 0x10, R29.reuse ;  /* 0x00000010ff048819 */ /* 0x100fe4000001161d */
[----:B------:R-:W-:Y:S02]  /*85e0*/  @!P0 PRMT R10, R63, 0x5410, R10 ;  /* 0x000054103f0a8816 */ /* 0x000fe4000000000a */
[----:B------:R-:W-:Y:S02]  /*85f0*/  @!P0 PRMT R9, R36, 0x5410, R4 ;  /* 0x0000541024098816 */ /* 0x000fe40000000004 */
[----:B------:R-:W-:Y:S02]  /*8600*/  @!P0 LOP3.LUT R15, R10, 0xffff0000, RZ, 0xc0, !PT ;  /* 0xffff00000a0f8812 */ /* 0x000fe400078ec0ff */
[----:B--2---:R-:W-:Y:S02]  /*8610*/  @!P0 SHF.R.U64 R3, R28, 0x10, R29 ;  /* 0x000000101c038819 */ /* 0x004fe4000000121d */
[----:B------:R-:W-:Y:S01]  /*8620*/  @!P0 PRMT R28, R64, 0x5410, R11 ;  /* 0x00005410401c8816 */ /* 0x000fe2000000000b */
[----:B------:R-:W-:Y:S01]  /*8630*/  @!P0 IMAD.U32 R11, R10, 0x10000, RZ ;  /* 0x000100000a0b8824 */ /* 0x000fe200078e00ff */
[----:B------:R-:W-:Y:S04]  /*8640*/  @!P0 PRMT R3, R36, 0x5432, R3 ;  /* 0x0000543224038816 */ /* 0x000fe80000000003 */
[C---:B------:R-:W-:Y:S01]  /*8650*/  @!P0 LOP3.LUT R6, R3.reuse, 0xffff0000, RZ, 0xc0, !PT ;  /* 0xffff000003068812 */ /* 0x040fe200078ec0ff */
[----:B------:R-:W-:Y:S01]  /*8660*/  @!P0 IMAD.U32 R10, R3, 0x10000, RZ ;  /* 0x00010000030a8824 */ /* 0x000fe200078e00ff */
[C---:B----4-:R-:W-:Y:S02]  /*8670*/  @!P0 SHF.L.U32 R4, R16.reuse, 0x10, RZ ;  /* 0x0000001010048819 */ /* 0x050fe400000006ff */
[----:B------:R-:W-:Y:S03]  /*8680*/  @!P0 LOP3.LUT R5, R16, 0xffff0000, RZ, 0xc0, !PT ;  /* 0xffff000010058812 */ /* 0x000fe600078ec0ff */
[C---:B------:R-:W-:Y:S02]  /*8690*/  @!P0 FMUL.FTZ R3, R4.reuse, R10 ;  /* 0x0000000a04038220 */ /* 0x040fe40000410000 */
[----:B------:R-:W-:Y:S02]  /*86a0*/  @!P0 FMUL.FTZ R29, R4, R11 ;  /* 0x0000000b041d8220 */ /* 0x000fe40000410000 */
[C---:B------:R-:W-:Y:S02]  /*86b0*/  @!P0 FMUL.FTZ R23, R5.reuse, R15 ;  /* 0x0000000f05178220 */ /* 0x040fe40000410000 */
[----:B------:R-:W-:Y:S02]  /*86c0*/  @!P0 FMUL.FTZ R4, R5, R6 ;  /* 0x0000000605048220 */ /* 0x000fe40000410000 */
[----:B------:R-:W-:Y:S02]  /*86d0*/  @!P0 FFMA.FTZ R3, R11, R14, R3 ;  /* 0x0000000e0b038223 */ /* 0x000fe40000010003 */
[----:B------:R-:W-:Y:S01]  /*86e0*/  @!P0 FFMA.FTZ R23, R20, R6, -R23 ;  /* 0x0000000614178223 */ /* 0x000fe20000010817 */
[----:B------:R-:W-:Y:S01]  /*86f0*/  @!P0 LOP3.LUT R6, R17, 0xffff0000, RZ, 0xc0, !PT ;  /* 0xffff000011068812 */ /* 0x000fe200078ec0ff */
[----:B------:R-:W-:Y:S01]  /*8700*/  @!P0 FFMA.FTZ R4, R15, R20, R4 ;  /* 0x000000140f048223 */ /* 0x000fe20000010004 */
[----:B------:R-:W-:Y:S01]  /*8710*/  @!P0 LOP3.LUT R20, R25, 0xffff0000, RZ, 0xc0, !PT ;  /* 0xffff000019148812 */ /* 0x000fe200078ec0ff */
[C---:B------:R-:W-:Y:S01]  /*8720*/  @!P0 IMAD.U32 R11, R21.reuse, 0x10000, RZ ;  /* 0x00010000150b8824 */ /* 0x040fe200078e00ff */
[----:B------:R-:W-:Y:S01]  /*8730*/  @!P0 LOP3.LUT R15, R21, 0xffff0000, RZ, 0xc0, !PT ;  /* 0xffff0000150f8812 */ /* 0x000fe200078ec0ff */
[----:B------:R-:W-:Y:S02]  /*8740*/  @!P0 IMAD.U32 R5, R17, 0x10000, RZ ;  /* 0x0001000011058824 */ /* 0x000fe400078e00ff */
[----:B------:R-:W-:Y:S01]  /*8750*/  @!P0 FFMA.FTZ R31, R14, R10, -R29 ;  /* 0x0000000a0e1f8223 */ /* 0x000fe2000001081d */
[----:B------:R-:W-:Y:S01]  /*8760*/  @!P0 SHF.L.U32 R10, R9, 0x10, RZ ;  /* 0x00000010090a8819 */ /* 0x000fe200000006ff */
[----:B------:R-:W-:Y:S01]  /*8770*/  @!P0 IMAD.U32 R14, R25, 0x10000, RZ ;  /* 0x00010000190e8824 */ /* 0x000fe200078e00ff */
[----:B------:R-:W-:Y:S01]  /*8780*/  @!P0 LOP3.LUT R9, R9, 0xffff0000, RZ, 0xc0, !PT ;  /* 0xffff000009098812 */ /* 0x000fe200078ec0ff */
[C---:B------:R-:W-:Y:S02]  /*8790*/  @!P0 FMUL.FTZ R21, R5.reuse, R11 ;  /* 0x0000000b05158220 */ /* 0x040fe40000410000 */
[----:B------:R-:W-:Y:S02]  /*87a0*/  @!P0 FMUL.FTZ R29, R6, R15 ;  /* 0x0000000f061d8220 */ /* 0x000fe40000410000 */
[-C--:B------:R-:W-:Y:S02]  /*87b0*/  @!P0 FMUL.FTZ R5, R5, R10.reuse ;  /* 0x0000000a05058220 */ /* 0x080fe40000410000 */
[----:B------:R-:W-:Y:S02]  /*87c0*/  @!P0 FFMA.FTZ R30, R14, R10, -R21 ;  /* 0x0000000a0e1e8223 */ /* 0x000fe40000010815 */
        /* <DEDUP_REMOVED lines=8> */
[----:B------:R-:W-:Y:S01]  /*8850*/  @!P0 MOV R25, R30 ;  /* 0x0000001e00198202 */ /* 0x000fe20000000f00 */
[----:B------:R-:W-:Y:S01]  /*8860*/  @!P0 IMAD.U32 R10, R13, 0x10000, RZ ;  /* 0x000100000d0a8824 */ /* 0x000fe200078e00ff */
[----:B------:R-:W-:Y:S01]  /*8870*/  @!P0 LOP3.LUT R23, R27, 0xffff0000, RZ, 0xc0, !PT ;  /* 0xffff00001b178812 */ /* 0x000fe200078ec0ff */
[----:B------:R-:W-:Y:S01]  /*8880*/  @!P0 FMUL.FTZ R11, R9, R21 ;  /* 0x00000015090b8220 */ /* 0x000fe20000410000 */
[----:B------:R-:W-:Y:S01]  /*8890*/  @!P0 LOP3.LUT R13, R13, 0xffff0000, RZ, 0xc0, !PT ;  /* 0xffff00000d0d8812 */ /* 0x000fe200078ec0ff */
[----:B------:R-:W-:Y:S01]  /*88a0*/  @!P0 FFMA.FTZ R6, R15, R20, R6 ;  /* 0x000000140f068223 */ /* 0x000fe20000010006 */
[----:B------:R-:W-:Y:S01]  /*88b0*/  @!P0 SHF.L.U32 R20, R22, 0x10, RZ ;  /* 0x0000001016148819 */ /* 0x000fe200000006ff */
[-C--:B------:R-:W-:Y:S01]  /*88c0*/  @!P0 FFMA.FTZ R37, R14, R10.reuse, -R11 ;  /* 0x0000000a0e258223 */ /* 0x080fe2000001080b */
[----:B------:R-:W-:Y:S01]  /*88d0*/  @!P0 LOP3.LUT R15, R26, 0xffff0000, RZ, 0xc0, !PT ;  /* 0xffff00001a0f8812 */ /* 0x000fe200078ec0ff */
[----:B------:R-:W-:Y:S01]  /*88e0*/  @!P0 FMUL.FTZ R9, R9, R10 ;  /* 0x0000000a09098220 */ /* 0x000fe20000410000 */
[----:B------:R-:W-:Y:S01]  /*88f0*/  @!P0 LOP3.LUT R22, R22, 0xffff0000, RZ, 0xc0, !PT ;  /* 0xffff000016168812 */ /* 0x000fe200078ec0ff */
[----:B------:R-:W-:Y:S01]  /*8900*/  @!P0 IMAD.U32 R11, R19, 0x10000, RZ ;  /* 0x00010000130b8824 */ /* 0x000fe200078e00ff */
[----:B------:R-:W-:Y:S01]  /*8910*/  @!P0 F2FP.BF16.PACK_AB R5, R6, R5 ;  /* 0x000000050605823e */ /* 0x000fe200000010ff */
[----:B------:R-:W-:Y:S02]  /*8920*/  @!P0 FFMA.FTZ R9, R21, R14, R9 ;  /* 0x0000000e15098223 */ /* 0x000fe40000010009 */
[----:B------:R-:W-:Y:S01]  /*8930*/  @!P0 IMAD.U32 R21, R27, 0x10000, RZ ;  /* 0x000100001b158824 */ /* 0x000fe200078e00ff */
[----:B------:R-:W-:Y:S01]  /*8940*/  @!P0 MOV R17, R5 ;  /* 0x0000000500118202 */ /* 0x000fe20000000f00 */
[C---:B------:R-:W-:Y:S01]  /*8950*/  @!P0 IMAD.U32 R10, R12.reuse, 0x10000, RZ ;  /* 0x000100000c0a8824 */ /* 0x040fe200078e00ff */
[----:B------:R-:W-:Y:S01]  /*8960*/  @!P0 LOP3.LUT R12, R12, 0xffff0000, RZ, 0xc0, !PT ;  /* 0xffff00000c0c8812 */ /* 0x000fe200078ec0ff */
[C---:B------:R-:W-:Y:S02]  /*8970*/  @!P0 FMUL.FTZ R14, R11.reuse, R20 ;  /* 0x000000140b0e8220 */ /* 0x040fe40000410000 */
[-C--:B------:R-:W-:Y:S02]  /*8980*/  @!P0 FMUL.FTZ R11, R11, R10.reuse ;  /* 0x0000000a0b0b8220 */ /* 0x080fe40000410000 */
[----:B------:R-:W-:Y:S01]  /*8990*/  @!P0 FFMA.FTZ R36, R21, R10, -R14 ;  /* 0x0000000a15248223 */ /* 0x000fe2000001080e */
[----:B------:R-:W-:Y:S01]  /*89a0*/  @!P0 LOP3.LUT R10, R19, 0xffff0000, RZ, 0xc0, !PT ;  /* 0xffff0000130a8812 */ /* 0x000fe200078ec0ff */
[----:B------:R-:W-:Y:S04]  /*89b0*/  @!P0 IMAD.MOV.U32 R24, RZ, RZ, R29 ;  /* 0x000000ffff188224 */ /* 0x000fe800078e001d */
[----:B------:R-:W-:Y:S04]  /*89c0*/  @!P0 FMUL.FTZ R14, R10, R22 ;  /* 0x000000160a0e8220 */ /* 0x000fe80000410000 */
[-C--:B------:R-:W-:Y:S01]  /*89d0*/  @!P0 FFMA.FTZ R35, R23, R12.reuse, -R14 ;  /* 0x0000000c17238223 */ /* 0x080fe2000001080e */
[----:B------:R-:W-:Y:S01]  /*89e0*/  @!P0 LOP3.LUT R14, R28, 0xffff0000, RZ, 0xc0, !PT ;  /* 0xffff00001c0e8812 */ /* 0x000fe200078ec0ff */
[----:B------:R-:W-:Y:S01]  /*89f0*/  @!P0 FMUL.FTZ R12, R10, R12 ;  /* 0x0000000c0a0c8220 */ /* 0x000fe20000410000 */
[----:B------:R-:W-:Y:S05]  /*8a00*/  @!P0 LOP3.LUT R10, R18, 0xffff0000, RZ, 0xc0, !PT ;  /* 0xffff0000120a8812 */ /* 0x000fea00078ec0ff */
[C---:B------:R-:W-:Y:S02]  /*8a10*/  @!P0 FMUL.FTZ R28, R10.reuse, R14 ;  /* 0x0000000e0a1c8220 */ /* 0x040fe40000410000 */
[-C--:B------:R-:W-:Y:S02]  /*8a20*/  @!P0 FMUL.FTZ R10, R10, R13.reuse ;  /* 0x0000000d0a0a8220 */ /* 0x080fe40000410000 */
[----:B------:R-:W-:Y:S01]  /*8a30*/  @!P0 FFMA.FTZ R31, R15, R13, -R28 ;  /* 0x0000000d0f1f8223 */ /* 0x000fe2000001081c */
[----:B------:R-:W-:Y:S01]  /*8a40*/  @!P0 F2FP.BF16.PACK_AB R28, R35, R36 ;  /* 0x00000024231c823e */ /* 0x000fe200000010ff */
[----:B------:R-:W-:Y:S01]  /*8a50*/  @!P0 FFMA.FTZ R10, R14, R15, R10 ;  /* 0x0000000f0e0a8223 */ /* 0x000fe2000001000a */
[----:B---3--:R-:W-:Y:S01]  /*8a60*/  LEA R14, P3, R77, R32, 0x1 ;  /* 0x000000204d0e7211 */ /* 0x008fe200078608ff */
[----:B------:R-:W-:Y:S01]  /*8a70*/  @!P0 FFMA.FTZ R11, R20, R21, R11 ;  /* 0x00000015140b8223 */ /* 0x000fe2000001000b */
[----:B------:R-:W-:Y:S01]  /*8a80*/  @!P0 F2FP.BF16.PACK_AB R20, R31, R37 ;  /* 0x000000251f14823e */ /* 0x000fe200000010ff */
[----:B------:R-:W-:Y:S01]  /*8a90*/  @!P0 FFMA.FTZ R12, R22, R23, R12 ;  /* 0x00000017160c8223 */ /* 0x000fe2000001000c */
[----:B------:R-:W-:Y:S01]  /*8aa0*/  LEA.HI.X R15, R77, R33, R93, 0x1, P3 ;  /* 0x000000214d0f7211 */ /* 0x000fe200018f0c5d */
[----:B------:R-:W-:Y:S01]  /*8ab0*/  @!P0 IMAD.MOV.U32 R27, RZ, RZ, R28 ;  /* 0x000000ffff1b8224 */ /* 0x000fe200078e001c */
[----:B------:R-:W-:Y:S01]  /*8ac0*/  @!P0 F2FP.BF16.PACK_AB R13, R4, R3 ;  /* 0x00000003040d823e */ /* 0x000fe200000010ff */
[----:B------:R-:W-:Y:S01]  /*8ad0*/  @!P0 IMAD.MOV.U32 R26, RZ, RZ, R20 ;  /* 0x000000ffff1a8224 */ /* 0x000fe200078e0014 */
[----:B------:R-:W-:Y:S02]  /*8ae0*/  @!P0 F2FP.BF16.PACK_AB R4, R10, R9 ;  /* 0x000000090a04823e */ /* 0x000fe400000010ff */
[----:B------:R-:W-:Y:S01]  /*8af0*/  @!P0 F2FP.BF16.PACK_AB R3, R12, R11 ;  /* 0x0000000b0c03823e */ /* 0x000fe200000010ff */
        /* <DEDUP_REMOVED lines=11> */
.L_x_2950:
        /* <DEDUP_REMOVED lines=30> */
.L_x_2982:
[----:B-12---:R-:W-:Y:S05]  /*8d90*/  BSYNC B0 ;  /* 0x0000000000007941 */ /* 0x006fea0003800000 */
.L_x_2981:
        /* <DEDUP_REMOVED lines=25> */
.L_x_2964:
[----:B------:R-:W-:Y:S05]  /*8f30*/  BSYNC B2 ;  /* 0x0000000000027941 */ /* 0x000fea0003800000 */
.L_x_2949:
        /* <DEDUP_REMOVED lines=80> */
.L_x_2984:
[----:B---3--:R-:W-:Y:S05]  /*9440*/  BSYNC B0 ;  /* 0x0000000000007941 */ /* 0x008fea0003800000 */
.L_x_2983:
        /* <DEDUP_REMOVED lines=25> */
.L_x_2986:
[----:B------:R-:W-:Y:S05]  /*95e0*/  BSYNC B0 ;  /* 0x0000000000007941 */ /* 0x000fea0003800000 */
.L_x_2985:
        /* <DEDUP_REMOVED lines=44> */
.L_x_2988:
[----:B------:R-:W-:Y:S05]  /*98b0*/  BSYNC B0 ;  /* 0x0000000000007941 */ /* 0x000fea0003800000 */
.L_x_2987:
[----:B------:R-:W0:Y:S01]  /*98c0*/  LDGDEPBAR ;  /* 0x00000000000079af */ /* 0x000e220000000000 */
[----:B------:R-:W-:Y:S01]  /*98d0*/  IADD3 R38, R38, -0x1, RZ ;  /* 0xffffffff26267810 */ /* 0x000fe20007ffe0ff */
[----:B------:R-:W-:-:S05]  /*98e0*/  @P5 BRA `(.L_x_2989) ;  /* 0xffffa1d000005947 */ /* 0x000fca000383ffff */
[----:B------:R-:W-:Y:S01]  /*98f0*/  WARPSYNC 0xffffffff ;  /* 0xffffffff00007948 */ /* 0x000fe20003800000 */
[----:B------:R-:W-:Y:S06]  /*9900*/  BAR.SYNC.DEFER_BLOCKING 0x0 ;  /* 0x0000000000007b1d */ /* 0x000fec0000010000 */
.L_x_2948:
[----:B-12---:R-:W2:Y:S01]  /*9910*/  LDL R13, [R1] ;  /* 0x00000000010d7983 */ /* 0x006ea20000100800 */
[----:B------:R-:W-:-:S05]  /*9920*/  IMAD.MOV.U32 R2, RZ, RZ, c[0x0][0x2c4] ;  /* 0x0000b100ff027624 */ /* 0x000fca00078e00ff */
[----:B------:R-:W-:Y:S01]  /*9930*/  ISETP.NE.AND P3, PT, R2, 0x1, PT ;  /* 0x000000010200780c */ /* 0x000fe20003f65270 */
[----:B------:R-:W-:Y:S01]  /*9940*/  BSSY B0, `(.L_x_2990) ;  /* 0x0000028000007945 */ /* 0x000fe20003800000 */
[----:B--2---:R-:W-:-:S11]  /*9950*/  IADD3 R2, R13, 0x7f, RZ ;  /* 0x0000007f0d027810 */ /* 0x004fd60007ffe0ff */
[----:B------:R-:W-:-:S05]  /*9960*/  @P3 IMAD.HI.U32 R3, R2, c[0x0][0x2c8], RZ ;  /* 0x0000b20002033a27 */ /* 0x000fca00078e00ff */
[----:B------:R-:W-:-:S05]  /*9970*/  @P3 SHF.R.U32.HI R2, RZ, c[0x0][0x2cc], R3 ;  /* 0x0000b300ff023a19 */ /* 0x000fca0000011603 */
[----:B------:R-:W-:-:S04]  /*9980*/  IMAD.IADD R2, R131, 0x1, R2 ;  /* 0x0000000183027824 */ /* 0x000fc800078e0202 */
[----:B------:R-:W-:-:S05]  /*9990*/  IMAD.HI R2, R2, 0x2aaaaaab, RZ ;  /* 0x2aaaaaab02027827 */ /* 0x000fca00078e02ff */
[----:B------:R-:W-:-:S04]  /*99a0*/  SHF.R.U32.HI R3, RZ, 0x1f, R2 ;  /* 0x0000001fff037819 */ /* 0x000fc80000011602 */
[----:B------:R-:W-:-:S04]  /*99b0*/  LEA.HI.SX32 R2, R2, R3, 0x1d ;  /* 0x0000000302027211 */ /* 0x000fc800078feaff */
[----:B---3--:R-:W-:-:S04]  /*99c0*/  IMNMX R6, R129, R2, PT ;  /* 0x0000000281067217 */ /* 0x008fc80003800200 */
[----:B------:R-:W-:Y:S01]  /*99d0*/  ISETP.GE.AND P0, PT, R6, 0x1, PT ;  /* 0x000000010600780c */ /* 0x000fe20003f06270 */
[----:B------:R-:W-:-:S12]  /*99e0*/  IMAD.MOV.U32 R2, RZ, RZ, RZ ;  /* 0x000000ffff027224 */ /* 0x000fd800078e00ff */
[----:B------:R-:W-:Y:S05]  /*99f0*/  @!P0 BRA `(.L_x_2991) ;  /* 0x000001c000008947 */ /* 0x000fea0003800000 */
[----:B------:R-:W-:Y:S02]  /*9a00*/  IABS R3, R119 ;  /* 0x0000007700037213 */ /* 0x000fe40000000000 */
[----:B------:R-:W-:Y:S02]  /*9a10*/  IADD3 R9, R119, -0x1, R6 ;  /* 0xffffffff77097810 */ /* 0x000fe40007ffe006 */
        /* <DEDUP_REMOVED lines=26> */
.L_x_2991:
[----:B------:R-:W-:Y:S05]  /*9bc0*/  BSYNC B0 ;  /* 0x0000000000007941 */ /* 0x000fea0003800000 */
.L_x_2990:
[----:B------:R-:W2:Y:S01]  /*9bd0*/  LDL R3, [R1+0x54] ;  /* 0x0000540001037983 */ /* 0x000ea20000100800 */
        /* <DEDUP_REMOVED lines=68> */
[----:B------:R-:W-:-:S04]  /*a020*/  IMNMX R217, R6, R3, PT ;  /* 0x0000000306d97217 */ /* 0x000fc80003800200 */
[----:B------:R-:W-:-:S13]  /*a030*/  ISETP.GT.AND P0, PT, R217, R239, PT ;  /* 0x000000efd900720c */ /* 0x000fda0003f04270 */
[----:B------:R-:W-:Y:S05]  /*a040*/  @!P0 BRA `(.L_x_2992) ;  /* 0x0001437000008947 */ /* 0x000fea0003800000 */
[----:B------:R-:W2:Y:S04]  /*a050*/  LDL R10, [R1+0x24] ;  /* 0x00002400010a7983 */ /* 0x000ea80000100800 */
[----:B----4-:R-:W3:Y:S04]  /*a060*/  LDL R4, [R1+0x28] ;  /* 0x0000280001047983 */ /* 0x010ee80000100800 */
[----:B------:R-:W4:Y:S04]  /*a070*/  LDL R5, [R1+0x18] ;  /* 0x0000180001057983 */ /* 0x000f280000100800 */
[----:B------:R-:W4:Y:S04]  /*a080*/  LDL R9, [R1+0x30] ;  /* 0x0000300001097983 */ /* 0x000f280000100800 */
[----:B------:R-:W4:Y:S01]  /*a090*/  LDL R11, [R1+0x2c] ;  /* 0x00002c00010b7983 */ /* 0x000f220000100800 */
[----:B------:R-:W-:-:S04]  /*a0a0*/  ISETP.NE.U32.AND P0, PT, RZ, c[0x0][0x340], PT ;  /* 0x0000d000ff007a0c */ /* 0x000fc80003f05070 */
[----:B------:R-:W-:Y:S01]  /*a0b0*/  ISETP.NE.AND.EX P1, PT, RZ, c[0x0][0x344], PT, P0 ;  /* 0x0000d100ff007a0c */ /* 0x000fe20003f25300 */
[----:B------:R-:W-:-:S12]  /*a0c0*/  IMAD.IADD R6, R0, 0x1, R13 ;  /* 0x0000000100067824 */ /* 0x000fd800078e020d */
[----:B--2---:R-:W-:-:S04]  /*a0d0*/  @P1 IADD3 R2, P0, R10, c[0x0][0x340], RZ ;  /* 0x0000d0000a021a10 */ /* 0x004fc80007f1e0ff */
[----:B---3--:R-:W-:-:S05]  /*a0e0*/  @P1 IADD3.X R3, R4, c[0x0][0x344], RZ, P0, !PT ;  /* 0x0000d10004031a10 */ /* 0x008fca00007fe4ff */
[----:B------:R1:W5:Y:S01]  /*a0f0*/  @P1 LDG.E R17, [R2.64] ;  /* 0x0000000602111981 */ /* 0x000362000c1e1900 */
[----:B------:R-:W-:Y:S01]  /*a100*/  ISETP.NE.U32.AND P0, PT, RZ, c[0x0][0x348], PT ;  /* 0x0000d200ff007a0c */ /* 0x000fe20003f05070 */
[----:B------:R-:W-:Y:S01]  /*a110*/  @P3 IMAD.HI.U32 R10, R6, c[0x0][0x2c8], RZ ;  /* 0x0000b200060a3a27 */ /* 0x000fe200078e00ff */
[----:B----4-:R-:W-:Y:S02]  /*a120*/  LOP3.LUT R241, R5, 0xffff, RZ, 0xc0, !PT ;  /* 0x0000ffff05f17812 */ /* 0x010fe400078ec0ff */
[----:B------:R-:W-:Y:S01]  /*a130*/  ISETP.NE.AND.EX P0, PT, RZ, c[0x0][0x34c], PT, P0 ;  /* 0x0000d300ff007a0c */ /* 0x000fe20003f05300 */
[----:B------:R-:W-:Y:S01]  /*a140*/  IMAD.IADD R16, R143, 0x1, R13 ;  /* 0x000000018f107824 */ /* 0x000fe200078e020d */
[----:B------:R-:W-:Y:S02]  /*a150*/  ISETP.GE.AND P5, PT, R140, c[0x0][0x198], PT ;  /* 0x000066008c007a0c */ /* 0x000fe40003fa6270 */
[----:B------:R-:W-:Y:S02]  /*a160*/  SEL R9, R9, RZ, !P0 ;  /* 0x000000ff09097207 */ /* 0x000fe40004000000 */
[----:B------:R-:W-:-:S02]  /*a170*/  ISETP.GE.AND P4, PT, R142, c[0x0][0x198], PT ;  /* 0x000066008e007a0c */ /* 0x000fc40003f86270 */
[----:B------:R-:W-:Y:S01]  /*a180*/  ISETP.GE.AND P2, PT, R221, c[0x0][0x198], PT ;  /* 0x00006600dd007a0c */ /* 0x000fe20003f46270 */
[----:B------:R-:W-:Y:S01]  /*a190*/  IMAD R9, R9, c[0x0][0x1c0], RZ ;  /* 0x0000700009097a24 */ /* 0x000fe200078e02ff */
[----:B------:R-:W-:Y:S02]  /*a1a0*/  IADD3 R124, R217, -0x1, RZ ;  /* 0xffffffffd97c7810 */ /* 0x000fe40007ffe0ff */
[----:B-1----:R-:W-:-:S05]  /*a1b0*/  SHF.R.S32.HI R2, RZ, 0x1f, R130 ;  /* 0x0000001fff027819 */ /* 0x002fca0000011482 */
[----:B------:R-:W-:Y:S02]  /*a1c0*/  IMAD R4, R2, c[0x0][0x178], RZ ;  /* 0x00005e0002047a24 */ /* 0x000fe400078e02ff */
[----:B------:R-:W-:-:S04]  /*a1d0*/  IMAD.WIDE.U32 R2, R130, c[0x0][0x178], RZ ;  /* 0x00005e0082027a25 */ /* 0x000fc800078e00ff */
[----:B------:R-:W-:-:S04]  /*a1e0*/  IMAD R4, R130, c[0x0][0x17c], R4 ;  /* 0x00005f0082047a24 */ /* 0x000fc800078e0204 */
[----:B------:R-:W-:-:S04]  /*a1f0*/  IMAD.IADD R3, R3, 0x1, R4 ;  /* 0x0000000103037824 */ /* 0x000fc800078e0204 */
[----:B------:R-:W-:Y:S01]  /*a200*/  IMAD.WIDE.U32 R4, R241, c[0x0][0x1b8], R2 ;  /* 0x00006e00f1047a25 */ /* 0x000fe200078e0002 */
[----:B------:R-:W-:Y:S02]  /*a210*/  MOV R2, R6 ;  /* 0x0000000600027202 */ /* 0x000fe40000000f00 */
[----:B------:R-:W-:Y:S01]  /*a220*/  SEL R3, R11, RZ, !P0 ;  /* 0x000000ff0b037207 */ /* 0x000fe20004000000 */
[----:B------:R-:W-:Y:S01]  /*a230*/  IMAD R5, R241, c[0x0][0x1bc], R5 ;  /* 0x00006f00f1057a24 */ /* 0x000fe200078e0205 */
[----:B------:R-:W-:Y:S02]  /*a240*/  @P3 SHF.R.U32.HI R2, RZ, c[0x0][0x2cc], R10 ;  /* 0x0000b300ff023a19 */ /* 0x000fe4000001160a */
[----:B------:R-:W-:Y:S01]  /*a250*/  ISETP.GE.AND P3, PT, R220, c[0x0][0x198], PT ;  /* 0x00006600dc007a0c */ /* 0x000fe20003f66270 */
[C---:B------:R-:W-:Y:S01]  /*a260*/  IMAD R9, R3.reuse, c[0x0][0x1c4], R9 ;  /* 0x0000710003097a24 */ /* 0x040fe200078e0209 */
[----:B------:R-:W-:Y:S01]  /*a270*/  SHF.R.S32.HI R10, RZ, 0x1f, R2 ;  /* 0x0000001fff0a7819 */ /* 0x000fe20000011402 */
[----:B------:R-:W-:-:S04]  /*a280*/  IMAD.WIDE.U32 R4, R3, c[0x0][0x1c0], R4 ;  /* 0x0000700003047a25 */ /* 0x000fc800078e0004 */
[----:B------:R-:W-:Y:S01]  /*a290*/  IMAD.MOV R3, RZ, RZ, -R2 ;  /* 0x000000ffff037224 */ /* 0x000fe200078e0a02 */
[----:B------:R-:W-:-:S03]  /*a2a0*/  IADD3 R5, R5, R9, RZ ;  /* 0x0000000905057210 */ /* 0x000fc60007ffe0ff */
[----:B------:R-:W-:Y:S02]  /*a2b0*/  IMAD R6, R3, c[0x0][0x2c4], R6 ;  /* 0x0000b10003067a24 */ /* 0x000fe400078e0206 */
[----:B------:R-:W-:-:S03]  /*a2c0*/  IMAD R3, R10, c[0x0][0x1b0], RZ ;  /* 0x00006c000a037a24 */ /* 0x000fc600078e02ff */
[----:B------:R-:W-:Y:S01]  /*a2d0*/  SHF.R.S32.HI R9, RZ, 0x1f, R6 ;  /* 0x0000001fff097819 */ /* 0x000fe20000011406 */
[C---:B------:R-:W-:Y:S02]  /*a2e0*/  IMAD R10, R2.reuse, c[0x0][0x1b4], R3 ;  /* 0x00006d00020a7a24 */ /* 0x040fe400078e0203 */
[----:B------:R-:W-:-:S04]  /*a2f0*/  IMAD.WIDE.U32 R2, R2, c[0x0][0x1b0], R4 ;  /* 0x00006c0002027a25 */ /* 0x000fc800078e0004 */
[----:B------:R-:W-:Y:S02]  /*a300*/  IMAD R4, R9, c[0x0][0x1a8], RZ ;  /* 0x00006a0009047a24 */ /* 0x000fe400078e02ff */
[----:B------:R-:W-:Y:S02]  /*a310*/  IMAD.IADD R3, R3, 0x1, R10 ;  /* 0x0000000103037824 */ /* 0x000fe400078e020a */
[C---:B------:R-:W-:Y:S02]  /*a320*/  IMAD R4, R6.reuse, c[0x0][0x1ac], R4 ;  /* 0x00006b0006047a24 */ /* 0x040fe400078e0204 */
[----:B------:R-:W-:-:S05]  /*a330*/  IMAD.WIDE.U32 R2, R6, c[0x0][0x1a8], R2 ;  /* 0x00006a0006027a25 */ /* 0x000fca00078e0002 */
[----:B------:R-:W-:Y:S02]  /*a340*/  IADD3 R3, R3, R4, RZ ;  /* 0x0000000403037210 */ /* 0x000fe40007ffe0ff */
[----:B------:R-:W-:-:S04]  /*a350*/  LEA R6, P0, R2, c[0x0][0x160], 0x1 ;  /* 0x0000580002067a11 */ /* 0x000fc800078008ff */
[----:B------:R-:W-:Y:S02]  /*a360*/  LEA.HI.X R5, R2, c[0x0][0x164], R3, 0x1, P0 ;  /* 0x0000590002057a11 */ /* 0x000fe400000f0c03 */
[----:B------:R-:W-:Y:S01]  /*a370*/  @!P1 MOV R17, R11 ;  /* 0x0000000b00119202 */ /* 0x000fe20000000f00 */
[----:B------:R-:W-:Y:S05]  /*a380*/  BRA.DIV ~URZ, `(.L_x_2993) ;  /* 0x000197d27f007947 */ /* 0x000fea000b800000 */
[----:B------:R1:W2:Y:S02]  /*a390*/  SHFL.IDX PT, R4, R5, RZ, 0x181f ;  /* 0x00181fff05047589 */ /* 0x0002a400000e0000 */
.L_x_3175:
[----:B------:R-:W-:Y:S05]  /*a3a0*/  BRA.DIV ~URZ, `(.L_x_2994) ;  /* 0x000198227f007947 */ /* 0x000fea000b800000 */
[----:B------:R3:W4:Y:S02]  /*a3b0*/  SHFL.IDX PT, R2, R6, RZ, 0x181f ;  /* 0x00181fff06027589 */ /* 0x00072400000e0000 */
.L_x_3176:
[----:B---3--:R-:W3:Y:S01]  /*a3c0*/  LDL R3, [R1+0x4] ;  /* 0x0000040001037983 */ /* 0x008ee20000100800 */
[----:B------:R-:W-:Y:S01]  /*a3d0*/  LOP3.LUT R235, R235, 0xfffffffb, RZ, 0xc0, !PT ;  /* 0xfffffffbebeb7812 */ /* 0x000fe200078ec0ff */
[----:B------:R-:W-:Y:S01]  /*a3e0*/  BSSY B0, `(.L_x_2995) ;  /* 0x0000014000007945 */ /* 0x000fe20003800000 */
[----:B---3--:R-:W-:-:S05]  /*a3f0*/  IMAD R68, R3, c[0x0][0x2c4], RZ ;  /* 0x0000b10003447a24 */ /* 0x008fca00078e02ff */
        /* <DEDUP_REMOVED lines=18> */
.L_x_2996:
[----:B------:R-:W-:Y:S05]  /*a520*/  BSYNC B0 ;  /* 0x0000000000007941 */ /* 0x000fea0003800000 */
.L_x_2995:
[----:B------:R-:W-:Y:S05]  /*a530*/  BRA.DIV ~URZ, `(.L_x_2997) ;  /* 0x000197027f007947 */ /* 0x000fea000b800000 */
[----:B--2---:R2:W3:Y:S04]  /*a540*/  SHFL.IDX PT, R4, R5, 0x1, 0x181f ;  /* 0x00381f0005047f89 */ /* 0x0044e800000e0000 */
[----:B----4-:R2:W4:Y:S02]  /*a550*/  SHFL.IDX PT, R2, R6, 0x1, 0x181f ;  /* 0x00381f0006027f89 */ /* 0x01052400000e0000 */
.L_x_3177:
[----:B------:R-:W-:Y:S01]  /*a560*/  IADD3 R3, R16, 0x20, RZ ;  /* 0x0000002010037810 */ /* 0x000fe20007ffe0ff */
[----:B------:R-:W-:Y:S01]  /*a570*/  BSSY B0, `(.L_x_2998) ;  /* 0x0000014000007945 */ /* 0x000fe20003800000 */
[----:B------:R-:W-:Y:S02]  /*a580*/  LOP3.LUT R235, R235, 0xfffffff7, RZ, 0xc0, !PT ;  /* 0xfffffff7ebeb7812 */ /* 0x000fe400078ec0ff */
[----:B------:R-:W-:-:S13]  /*a590*/  ISETP.GE.AND P0, PT, R3, R68, PT ;  /* 0x000000440300720c */ /* 0x000fda0003f06270 */
[----:B------:R-:W-:Y:S01]  /*a5a0*/  @P0 LOP3.LUT R235, R235, 0x8, RZ, 0xfc, !PT ;  /* 0x00000008ebeb0812 */ /* 0x000fe200078efcff */
[----:B------:R-:W-:Y:S05]  /*a5b0*/  @P0 BRA `(.L_x_2999) ;  /* 0x000000f000000947 */ /* 0x000fea0003800000 */
[----:B----4-:R-:W-:-:S04]  /*a5c0*/  LEA R14, P0, R140, R2, 0x1 ;  /* 0x000000028c0e7211 */ /* 0x010fc800078008ff */
[----:B---3--:R-:W-:Y:S02]  /*a5d0*/  LEA.HI.X R15, R140, R4, R141, 0x1, P0 ;  /* 0x000000048c0f7211 */ /* 0x008fe400000f0c8d */
        /* <DEDUP_REMOVED lines=13> */
.L_x_2999:
[----:B------:R-:W-:Y:S05]  /*a6b0*/  BSYNC B0 ;  /* 0x0000000000007941 */ /* 0x000fea0003800000 */
.L_x_2998:
[----:B------:R-:W-:Y:S05]  /*a6c0*/  BRA.DIV ~URZ, `(.L_x_3000) ;  /* 0x000196427f007947 */ /* 0x000fea000b800000 */
[----:B---3--:R3:W1:Y:S02]  /*a6d0*/  SHFL.IDX PT, R4, R5, 0x2, 0x181f ;  /* 0x00581f0005047f89 */ /* 0x00866400000e0000 */
.L_x_3178:
[----:B------:R-:W-:Y:S05]  /*a6e0*/  BRA.DIV ~URZ, `(.L_x_3001) ;  /* 0x000196927f007947 */ /* 0x000fea000b800000 */
[----:B----4-:R4:W2:Y:S02]  /*a6f0*/  SHFL.IDX PT, R2, R6, 0x2, 0x181f ;  /* 0x00581f0006027f89 */ /* 0x0108a400000e0000 */
.L_x_3179:
[----:B------:R-:W-:Y:S01]  /*a700*/  IADD3 R3, R16, 0x40, RZ ;  /* 0x0000004010037810 */ /* 0x000fe20007ffe0ff */
[----:B------:R-:W-:Y:S01]  /*a710*/  BSSY B0, `(.L_x_3002) ;  /* 0x0000014000007945 */ /* 0x000fe20003800000 */
[----:B------:R-:W-:Y:S02]  /*a720*/  LOP3.LUT R235, R235, 0xffffffef, RZ, 0xc0, !PT ;  /* 0xffffffefebeb7812 */ /* 0x000fe400078ec0ff */
[----:B------:R-:W-:-:S13]  /*a730*/  ISETP.GE.AND P0, PT, R3, R68, PT ;  /* 0x000000440300720c */ /* 0x000fda0003f06270 */
[----:B------:R-:W-:Y:S01]  /*a740*/  @P0 LOP3.LUT R235, R235, 0x10, RZ, 0xfc, !PT ;  /* 0x00000010ebeb0812 */ /* 0x000fe200078efcff */
[----:B------:R-:W-:Y:S05]  /*a750*/  @P0 BRA `(.L_x_3003) ;  /* 0x000000f000000947 */ /* 0x000fea0003800000 */
[----:B--2---:R-:W-:-:S04]  /*a760*/  LEA R14, P0, R140, R2, 0x1 ;  /* 0x000000028c0e7211 */ /* 0x004fc800078008ff */
        /* <DEDUP_REMOVED lines=14> */
.L_x_3003:
[----:B------:R-:W-:Y:S05]  /*a850*/  BSYNC B0 ;  /* 0x0000000000007941 */ /* 0x000fea0003800000 */
.L_x_3002:
[----:B------:R-:W-:Y:S05]  /*a860*/  BRA.DIV ~URZ, `(.L_x_3004) ;  /* 0x000195827f007947 */ /* 0x000fea000b800000 */
[----:B-1----:R1:W3:Y:S04]  /*a870*/  SHFL.IDX PT, R4, R5, 0x3, 0x181f ;  /* 0x00781f0005047f89 */ /* 0x0022e800000e0000 */
[----:B--2---:R1:W2:Y:S02]  /*a880*/  SHFL.IDX PT, R2, R6, 0x3, 0x181f ;  /* 0x00781f0006027f89 */ /* 0x0042a400000e0000 */
.L_x_3180:
[----:B------:R-:W-:Y:S01]  /*a890*/  IADD3 R3, R16, 0x60, RZ ;  /* 0x0000006010037810 */ /* 0x000fe20007ffe0ff */
[----:B-----5:R-:W-:Y:S01]  /*a8a0*/  IMAD.WIDE.U32 R246, R17, c[0x0][0x2b0], RZ ;  /* 0x0000ac0011f67a25 */ /* 0x020fe200078e00ff */
[----:B------:R-:W-:Y:S02]  /*a8b0*/  LOP3.LUT R235, R235, 0xfffffffe, RZ, 0xc0, !PT ;  /* 0xfffffffeebeb7812 */ /* 0x000fe400078ec0ff */
[----:B------:R-:W-:-:S13]  /*a8c0*/  ISETP.GE.AND P1, PT, R3, R68, PT ;  /* 0x000000440300720c */ /* 0x000fda0003f26270 */
[C---:B--2---:R-:W-:Y:S02]  /*a8d0*/  @!P1 LEA R14, P0, R140.reuse, R2, 0x1 ;  /* 0x000000028c0e9211 */ /* 0x044fe400078008ff */
        /* <DEDUP_REMOVED lines=13> */
[----:B------:R-:W-:-:S05]  /*a9b0*/  @!P1 LEA.HI.X R3, R221, R4, R237, 0x1, P0 ;  /* 0x00000004dd039211 */ /* 0x000fca00000f0ced */
[----:B------:R3:W-:Y:S04]  /*a9c0*/  @!P1 LDGSTS.E.BYPASS.LTC128B.128 [R219+0x1f080], [R2.64], !P2 ;  /* 0x1f08000002db9fae */ /* 0x0007e8000d101d46 */
[----:B------:R-:W0:Y:S01]  /*a9d0*/  LDGDEPBAR ;  /* 0x00000000000079af */ /* 0x000e220000000000 */
[----:B------:R-:W-:Y:S01]  /*a9e0*/  WARPSYNC 0xffffffff ;  /* 0xffffffff00007948 */ /* 0x000fe20003800000 */
[----:B---3--:R-:W-:-:S05]  /*a9f0*/  SHF.R.S32.HI R2, RZ, 0x1f, R17 ;  /* 0x0000001fff027819 */ /* 0x008fca0000011411 */
[----:B------:R-:W-:-:S04]  /*aa00*/  IMAD R2, R2, c[0x0][0x2b0], RZ ;  /* 0x0000ac0002027a24 */ /* 0x000fc800078e02ff */
[----:B------:R-:W-:-:S04]  /*aa10*/  IMAD R2, R17, c[0x0][0x2b4], R2 ;  /* 0x0000ad0011027a24 */ /* 0x000fc800078e0202 */
[----:B------:R-:W-:Y:S02]  /*aa20*/  IMAD.IADD R249, R247, 0x1, R2 ;  /* 0x00000001f7f97824 */ /* 0x000fe400078e0202 */
[----:B--2---:R-:W2:Y:S01]  /*aa30*/  LDL R9, [R1+0x8] ;  /* 0x0000080001097983 */ /* 0x004ea20000100800 */
[----:B------:R-:W-:Y:S01]  /*aa40*/  IMAD.MOV.U32 R123, RZ, RZ, 0x30 ;  /* 0x00000030ff7b7424 */ /* 0x000fe200078e00ff */
[----:B------:R-:W-:Y:S01]  /*aa50*/  LOP3.LUT R235, R235, 0xfffffffd, RZ, 0xc0, !PT ;  /* 0xfffffffdebeb7812 */ /* 0x000fe200078ec0ff */
[----:B------:R-:W-:Y:S02]  /*aa60*/  IMAD.MOV.U32 R2, RZ, RZ, c[0x0][0x2b8] ;  /* 0x0000ae00ff027624 */ /* 0x000fe400078e00ff */
[----:B------:R-:W-:Y:S02]  /*aa70*/  IMAD R123, R217, R123, -0x30 ;  /* 0xffffffd0d97b7424 */ /* 0x000fe400078e027b */
[----:B------:R-:W-:Y:S01]  /*aa80*/  IMAD.MOV.U32 R222, RZ, RZ, RZ ;  /* 0x000000ffffde7224 */ /* 0x000fe200078e00ff */
[----:B------:R-:W-:Y:S01]  /*aa90*/  BAR.SYNC.DEFER_BLOCKING 0x0 ;  /* 0x0000000000007b1d */ /* 0x000fe20000010000 */
[----:B------:R-:W-:Y:S01]  /*aaa0*/  ISETP.NE.AND P1, PT, R2, 0x1, PT ;  /* 0x000000010200780c */ /* 0x000fe20003f25270 */
[----:B------:R-:W-:-:S12]  /*aab0*/  IMAD.IADD R3, R0, 0x1, R123 ;  /* 0x0000000100037824 */ /* 0x000fd800078e027b */
[----:B------:R-:W-:Y:S02]  /*aac0*/  @P1 LOP3.LUT R235, R235, 0x2, RZ, 0xfc, !PT ;  /* 0x00000002ebeb1812 */ /* 0x000fe400078efcff */
[C---:B--2---:R-:W-:Y:S01]  /*aad0*/  ISETP.GE.AND P0, PT, R3.reuse, R9, PT ;  /* 0x000000090300720c */ /* 0x044fe20003f06270 */
[----:B------:R-:W-:-:S03]  /*aae0*/  IMAD.IADD R3, R3, 0x1, R252 ;  /* 0x0000000103037824 */ /* 0x000fc600078e02fc */
[----:B------:R-:W-:Y:S01]  /*aaf0*/  ISETP.GT.OR P0, PT, R0, 0x2f, P0 ;  /* 0x0000002f0000780c */ /* 0x000fe20000704670 */
[----:B------:R-:W-:-:S04]  /*ab00*/  @P1 IMAD.HI.U32 R4, R3, c[0x0][0x2bc], RZ ;  /* 0x0000af0003041a27 */ /* 0x000fc800078e00ff */
[----:B------:R-:W-:Y:S01]  /*ab10*/  IMAD.MOV.U32 R2, RZ, RZ, R3 ;  /* 0x000000ffff027224 */ /* 0x000fe200078e0003 */
[----:B------:R-:W-:-:S07]  /*ab20*/  @P1 SHF.R.U32.HI R2, RZ, c[0x0][0x2c0], R4 ;  /* 0x0000b000ff021a19 */ /* 0x000fce0000011604 */
[----:B-1----:R-:W-:-:S04]  /*ab30*/  @!P0 IADD3 R5, P1, R2, R246, RZ ;  /* 0x000000f602058210 */ /* 0x002fc80007f3e0ff */
[----:B----4-:R-:W-:Y:S02]  /*ab40*/  @!P0 LEA.HI.X.SX32 R6, R2, R249, 0x1, P1 ;  /* 0x000000f902068211 */ /* 0x010fe400008f0eff */
[----:B------:R-:W-:-:S04]  /*ab50*/  @!P0 LEA R4, P1, R5, c[0x0][0x2a0], 0x2 ;  /* 0x0000a80005048a11 */ /* 0x000fc800078210ff */
[----:B------:R-:W-:-:S05]  /*ab60*/  @!P0 LEA.HI.X R5, R5, c[0x0][0x2a4], R6, 0x2, P1 ;  /* 0x0000a90005058a11 */ /* 0x000fca00008f1406 */
[----:B------:R1:W2:Y:S01]  /*ab70*/  @!P0 LDG.E R222, [R4.64] ;  /* 0x0000000604de8981 */ /* 0x0002a2000c1e1900 */
        /* <DEDUP_REMOVED lines=8> */
[----:B-1----:R-:W-:-:S04]  /*ac00*/  IMAD R4, R120, c[0x0][0x1e0], RZ ;  /* 0x0000780078047a24 */ /* 0x002fc800078e02ff */
[----:B------:R-:W-:-:S04]  /*ac10*/  IMAD R4, R223, c[0x0][0x1e4], R4 ;  /* 0x00007900df047a24 */ /* 0x000fc800078e0204 */
[----:B------:R-:W-:Y:S01]  /*ac20*/  IMAD.IADD R3, R3, 0x1, R4 ;  /* 0x0000000103037824 */ /* 0x000fe200078e0204 */
[----:B--2---:R-:W-:-:S03]  /*ac30*/  SHF.R.S32.HI R121, RZ, 0x1f, R222 ;  /* 0x0000001fff797819 */ /* 0x004fc600000114de */
[----:B------:R-:W-:-:S04]  /*ac40*/  IMAD.WIDE.U32 R2, R222, c[0x0][0x1f0], R2 ;  /* 0x00007c00de027a25 */ /* 0x000fc800078e0002 */
[----:B------:R-:W-:Y:S01]  /*ac50*/  IMAD R4, R121, c[0x0][0x1f0], RZ ;  /* 0x00007c0079047a24 */ /* 0x000fe200078e02ff */
[----:B------:R-:W-:-:S03]  /*ac60*/  IADD3 R2, P0, R2, R244, RZ ;  /* 0x000000f402027210 */ /* 0x000fc60007f1e0ff */
[----:B------:R-:W-:-:S05]  /*ac70*/  IMAD R4, R222, c[0x0][0x1f4], R4 ;  /* 0x00007d00de047a24 */ /* 0x000fca00078e0204 */
[----:B------:R-:W-:Y:S02]  /*ac80*/  IADD3.X R3, R248, R3, R4, P0, !PT ;  /* 0x00000003f8037210 */ /* 0x000fe400007fe404 */
[C---:B------:R-:W-:Y:S02]  /*ac90*/  LEA R6, P0, R2.reuse, c[0x0][0x1c8], 0x1 ;  /* 0x0000720002067a11 */ /* 0x040fe400078008ff */
[----:B------:R-:W-:Y:S02]  /*aca0*/  IMNMX R4, R119, 0x30, PT ;  /* 0x0000003077047817 */ /* 0x000fe40003800200 */
[----:B------:R-:W-:Y:S02]  /*acb0*/  LEA.HI.X R14, R2, c[0x0][0x1cc], R3, 0x1, P0 ;  /* 0x00007300020e7a11 */ /* 0x000fe400000f0c03 */
[----:B------:R-:W1:Y:S01]  /*acc0*/  SHFL.IDX PT, R2, R6, RZ, 0x181f ;  /* 0x00181fff06027589 */ /* 0x000e6200000e0000 */
[----:B------:R-:W-:-:S03]  /*acd0*/  IMAD.IADD R9, R4, 0x1, -R143 ;  /* 0x0000000104097824 */ /* 0x000fc600078e0a8f */
[----:B------:R-:W2:Y:S02]  /*ace0*/  SHFL.IDX PT, R3, R14, RZ, 0x181f ;  /* 0x00181fff0e037589 */ /* 0x000ea400000e0000 */
[----:B------:R-:W-:-:S13]  /*acf0*/  ISETP.GE.AND P0, PT, R9, 0x1, PT ;  /* 0x000000010900780c */ /* 0x000fda0003f06270 */
[----:B-1----:R-:W-:-:S04]  /*ad00*/  @P0 LEA R4, P1, R140, R2, 0x1 ;  /* 0x000000028c040211 */ /* 0x002fc800078208ff */
[----:B--2---:R-:W-:Y:S02]  /*ad10*/  @P0 LEA.HI.X R5, R140, R3, R141, 0x1, P1 ;  /* 0x000000038c050211 */ /* 0x004fe400008f0c8d */
[----:B------:R-:W-:-:S04]  /*ad20*/  @P0 LEA R12, P1, R232, R2, 0x1 ;  /* 0x00000002e80c0211 */ /* 0x000fc800078208ff */
[----:B------:R-:W-:Y:S02]  /*ad30*/  @P0 LEA.HI.X R13, R232, R3, R236, 0x1, P1 ;  /* 0x00000003e80d0211 */ /* 0x000fe400008f0cec */
[----:B------:R-:W-:-:S04]  /*ad40*/  @P0 LEA R10, P1, R220, R2, 0x1 ;  /* 0x00000002dc0a0211 */ /* 0x000fc800078208ff */
[----:B------:R-:W-:Y:S02]  /*ad50*/  @P0 LEA.HI.X R11, R220, R3, R238, 0x1, P1 ;  /* 0x00000003dc0b0211 */ /* 0x000fe400008f0cee */
[----:B------:R-:W-:-:S13]  /*ad60*/  @P0 ISETP.GE.AND P1, PT, R140, c[0x0][0x1d4], PT ;  /* 0x000075008c000a0c */ /* 0x000fda0003f26270 */
[----:B------:R-:W-:Y:S01]  /*ad70*/  @!PT LDS RZ, [RZ] ;  /* 0x00000000fffff984 */ /* 0x000fe20000000800 */
[----:B------:R1:W-:Y:S01]  /*ad80*/  @P0 LDGSTS.E.BYPASS.LTC128B.128 [R216+0xa080], [R4.64], !P1 ;  /* 0x0a08000004d80fae */ /* 0x0003e2000c901d46 */
[----:B------:R-:W-:-:S04]  /*ad90*/  @P0 LEA R2, P1, R221, R2, 0x1 ;  /* 0x00000002dd020211 */ /* 0x000fc800078208ff */
[----:B------:R-:W-:Y:S02]  /*ada0*/  @P0 LEA.HI.X R3, R221, R3, R237, 0x1, P1 ;  /* 0x00000003dd030211 */ /* 0x000fe400008f0ced */
[----:B------:R-:W-:-:S13]  /*adb0*/  @P0 ISETP.GE.AND P1, PT, R142, c[0x0][0x1d4], PT ;  /* 0x000075008e000a0c */ /* 0x000fda0003f26270 */
[----:B------:R2:W-:Y:S01]  /*adc0*/  @P0 LDGSTS.E.BYPASS.LTC128B.128 [R216+0xb880], [R12.64], !P1 ;  /* 0x0b8800000cd80fae */ /* 0x0005e2000c901d46 */
[----:B------:R-:W-:-:S13]  /*add0*/  @P0 ISETP.GE.AND P1, PT, R220, c[0x0][0x1d4], PT ;  /* 0x00007500dc000a0c */ /* 0x000fda0003f26270 */
[----:B------:R3:W-:Y:S01]  /*ade0*/  @P0 LDGSTS.E.BYPASS.LTC128B.128 [R216+0xd080], [R10.64], !P1 ;  /* 0x0d0800000ad80fae */ /* 0x0007e2000c901d46 */
[----:B------:R-:W-:-:S13]  /*adf0*/  @P0 ISETP.GE.AND P1, PT, R221, c[0x0][0x1d4], PT ;  /* 0x00007500dd000a0c */ /* 0x000fda0003f26270 */
[----:B------:R4:W-:Y:S01]  /*ae00*/  @P0 LDGSTS.E.BYPASS.LTC128B.128 [R216+0xe880], [R2.64], !P1 ;  /* 0x0e88000002d80fae */ /* 0x0009e2000c901d46 */
[----:B------:R-:W-:-:S03]  /*ae10*/  ISETP.GE.AND P0, PT, R9, 0x21, PT ;  /* 0x000000210900780c */ /* 0x000fc60003f06270 */
[----:B----4-:R-:W1:Y:S04]  /*ae20*/  SHFL.IDX PT, R2, R6, 0x1, 0x181f ;  /* 0x00381f0006027f89 */ /* 0x010e6800000e0000 */
[----:B------:R-:W4:Y:S06]  /*ae30*/  SHFL.IDX PT, R3, R14, 0x1, 0x181f ;  /* 0x00381f000e037f89 */ /* 0x000f2c00000e0000 */
[----:B-1----:R-:W-:-:S04]  /*ae40*/  @P0 LEA R4, P1, R140, R2, 0x1 ;  /* 0x000000028c040211 */ /* 0x002fc800078208ff */
[----:B----4-:R-:W-:Y:S02]  /*ae50*/  @P0 LEA.HI.X R5, R140, R3, R141, 0x1, P1 ;  /* 0x000000038c050211 */ /* 0x010fe400008f0c8d */
[----:B--2---:R-:W-:-:S04]  /*ae60*/  @P0 LEA R12, P1, R232, R2, 0x1 ;  /* 0x00000002e80c0211 */ /* 0x004fc800078208ff */
[----:B------:R-:W-:Y:S02]  /*ae70*/  @P0 LEA.HI.X R13, R232, R3, R236, 0x1, P1 ;  /* 0x00000003e80d0211 */ /* 0x000fe400008f0cec */
[----:B---3--:R-:W-:-:S04]  /*ae80*/  @P0 LEA R10, P1, R220, R2, 0x1 ;  /* 0x00000002dc0a0211 */ /* 0x008fc800078208ff */
[----:B------:R-:W-:Y:S02]  /*ae90*/  @P0 LEA.HI.X R11, R220, R3, R238, 0x1, P1 ;  /* 0x00000003dc0b0211 */ /* 0x000fe400008f0cee */
[----:B------:R-:W-:-:S13]  /*aea0*/  @P0 ISETP.GE.AND P1, PT, R140, c[0x0][0x1d4], PT ;  /* 0x000075008c000a0c */ /* 0x000fda0003f26270 */
        /* <DEDUP_REMOVED lines=14> */
.L_x_3005:
[----:B------:R-:W-:Y:S01]  /*af90*/  ULDC.U8 UR4, c[0x0][0x298] ;  /* 0x0000a60000047ab9 */ /* 0x000fe20000000000 */
[----:B-1----:R-:W-:Y:S01]  /*afa0*/  SHF.R.S32.HI R2, RZ, 0x1f, R122 ;  /* 0x0000001fff027819 */ /* 0x002fe2000001147a */
[----:B------:R-:W-:Y:S01]  /*afb0*/  IMAD.WIDE.U32 R10, R122, c[0x0][0x280], RZ ;  /* 0x0000a0007a0a7a25 */ /* 0x000fe200078e00ff */
        /* <DEDUP_REMOVED lines=15> */
[----:B------:R1:W5:Y:S11]  /*b0b0*/  LDL R104, [R1+0xd4] ;  /* 0x0000d40001687983 */ /* 0x0003760000100800 */
        /* <DEDUP_REMOVED lines=41> */
[----:B--2---:R-:W-:Y:S01]  /*b350*/  @!P3 IMAD.X R21, R5, 0x1, R6, P0 ;  /* 0x000000010515b824 */ /* 0x004fe200000e0606 */
[----:B----4-:R-:W-:Y:S02]  /*b360*/  @!P3 IADD3 R18, P0, R2, R9, RZ ;  /* 0x000000090212b210 */ /* 0x010fe40007f1e0ff */
[C---:B-----5:R-:W-:Y:S01]  /*b370*/  @!P2 SHF.L.U64.HI R9, R148.reuse, 0x1, R108 ;  /* 0x000000019409a819 */ /* 0x060fe2000001026c */
[----:B------:R-:W-:Y:S01]  /*b380*/  CS2R R28, SRZ ;  /* 0x00000000001c7805 */ /* 0x000fe2000001ff00 */
[----:B------:R2:W5:Y:S01]  /*b390*/  @!P3 LD.E.64 R22, [R20.64] ;  /* 0x000000061416b980 */ /* 0x000562000c101b00 */
[----:B-1----:R-:W-:Y:S02]  /*b3a0*/  @!P3 IMAD.X R19, R3, 0x1, R6, P0 ;  /* 0x000000010313b824 */ /* 0x002fe400000e0606 */
[----:B------:R-:W-:Y:S01]  /*b3b0*/  @!P2 IMAD.SHL.U32 R6, R148, 0x2, RZ ;  /* 0x000000029406a824 */ /* 0x000fe200078e00ff */
[----:B------:R-:W-:Y:S01]  /*b3c0*/  CS2R R30, SRZ ;  /* 0x00000000001e7805 */ /* 0x000fe2000001ff00 */
[----:B------:R-:W-:Y:S01]  /*b3d0*/  CS2R R34, SRZ ;  /* 0x0000000000227805 */ /* 0x000fe2000001ff00 */
        /* <DEDUP_REMOVED lines=8> */
[--C-:B------:R-:W-:Y:S01]  /*b460*/  @!P1 IMAD.X R13, R5, 0x1, R9.reuse, P0 ;  /* 0x00000001050d9824 */ /* 0x100fe200000e0609 */
[----:B------:R-:W-:Y:S01]  /*b470*/  @!P1 IADD3 R10, P0, R2, R6, RZ ;  /* 0x00000006020a9210 */ /* 0x000fe20007f1e0ff */
[----:B--2---:R-:W-:Y:S01]  /*b480*/  CS2R R20, SRZ ;  /* 0x0000000000147805 */ /* 0x004fe2000001ff00 */
[----:B------:R-:W-:Y:S01]  /*b490*/  CS2R R36, SRZ ;  /* 0x0000000000247805 */ /* 0x000fe2000001ff00 */
[----:B-1----:R-:W-:Y:S01]  /*b4a0*/  CS2R R18, SRZ ;  /* 0x0000000000127805 */ /* 0x002fe2000001ff00 */
[----:B------:R1:W5:Y:S01]  /*b4b0*/  @!P1 LD.E.64 R28, [R12.64] ;  /* 0x000000060c1c9980 */ /* 0x000362000c101b00 */
[----:B------:R-:W-:Y:S01]  /*b4c0*/  @!P1 IMAD.X R11, R3, 0x1, R9, P0 ;  /* 0x00000001030b9824 */ /* 0x000fe200000e0609 */
[C---:B------:R-:W-:Y:S02]  /*b4d0*/  ISETP.GE.AND P0, PT, R147.reuse, c[0x0][0x27c], PT ;  /* 0x00009f0093007a0c */ /* 0x040fe40003f06270 */
[----:B------:R1:W5:Y:S04]  /*b4e0*/  @!P2 LD.E.64 R20, [R14.64] ;  /* 0x000000060e14a980 */ /* 0x000368000c101b00 */
[----:B------:R1:W5:Y:S04]  /*b4f0*/  @!P2 LD.E.64 R18, [R16.64] ;  /* 0x000000061012a980 */ /* 0x000368000c101b00 */
[----:B------:R1:W5:Y:S03]  /*b500*/  @!P1 LD.E.64 R30, [R10.64] ;  /* 0x000000060a1e9980 */ /* 0x000366000c101b00 */
        /* <DEDUP_REMOVED lines=8> */
.L_x_3009:
[----:B------:R-:W-:Y:S05]  /*b590*/  BSYNC B0 ;  /* 0x0000000000007941 */ /* 0x000fea0003800000 */
.L_x_3008:
[----:B-1---5:R-:W-:Y:S01]  /*b5a0*/  IMAD.MOV.U32 R3, RZ, RZ, R34 ;  /* 0x000000ffff037224 */ /* 0x022fe200078e0022 */
[----:B------:R-:W-:Y:S01]  /*b5b0*/  LOP3.LUT P0, RZ, R235, 0x8, RZ, 0xc0, !PT ;  /* 0x00000008ebff7812 */ /* 0x000fe2000780c0ff */
[----:B----4-:R-:W-:Y:S01]  /*b5c0*/  IMAD.MOV.U32 R2, RZ, RZ, R35 ;  /* 0x000000ffff027224 */ /* 0x010fe200078e0023 */
[----:B------:R-:W-:Y:S01]  /*b5d0*/  MOV R6, R31 ;  /* 0x0000001f00067202 */ /* 0x000fe20000000f00 */
[----:B--2---:R-:W-:Y:S01]  /*b5e0*/  IMAD.MOV.U32 R5, RZ, RZ, R28 ;  /* 0x000000ffff057224 */ /* 0x004fe200078e001c */
[----:B------:R-:W-:Y:S01]  /*b5f0*/  BSSY B0, `(.L_x_3010) ;  /* 0x000004e000007945 */ /* 0x000fe20003800000 */
[----:B---3--:R-:W-:Y:S01]  /*b600*/  IMAD.MOV.U32 R4, RZ, RZ, R29 ;  /* 0x000000ffff047224 */ /* 0x008fe200078e001d */
        /* <DEDUP_REMOVED lines=35> */
[----:B------:R-:W-:-:S10]  /*b840*/  CS2R R40, SRZ ;  /* 0x0000000000287805 */ /* 0x000fd4000001ff00 */
[C---:B------:R-:W-:Y:S01]  /*b850*/  @!P0 IMAD.SHL.U32 R6, R144.reuse, 0x2, RZ ;  /* 0x0000000290068824 */ /* 0x040fe200078e00ff */
[----:B------:R-:W-:-:S04]  /*b860*/  @!P0 SHF.L.U64.HI R9, R144, 0x1, R145 ;  /* 0x0000000190098819 */ /* 0x000fc80000010291 */
[----:B---3--:R-:W-:-:S05]  /*b870*/  @!P0 IADD3 R12, P1, R4, R6, RZ ;  /* 0x00000006040c8210 */ /* 0x008fca0007f3e0ff */
[----:B--2---:R-:W-:Y:S01]  /*b880*/  @!P0 IMAD.X R13, R5, 0x1, R9, P1 ;  /* 0x00000001050d8824 */ /* 0x004fe200008e0609 */
[----:B-1----:R-:W-:Y:S01]  /*b890*/  @!P0 IADD3 R10, P1, R2, R6, RZ ;  /* 0x00000006020a8210 */ /* 0x002fe20007f3e0ff */
[----:B------:R-:W-:-:S03]  /*b8a0*/  @!P2 IMAD.SHL.U32 R6, R148, 0x2, RZ ;  /* 0x000000029406a824 */ /* 0x000fc600078e00ff */
[----:B------:R1:W5:Y:S01]  /*b8b0*/  @!P0 LD.E.64 R38, [R12.64] ;  /* 0x000000060c268980 */ /* 0x000362000c101b00 */
[----:B----4-:R-:W-:Y:S01]  /*b8c0*/  @!P0 IMAD.X R11, R3, 0x1, R9, P1 ;  /* 0x00000001030b8824 */ /* 0x010fe200008e0609 */
[----:B------:R-:W-:Y:S02]  /*b8d0*/  ISETP.GE.AND P1, PT, R146, c[0x0][0x27c], PT ;  /* 0x00009f0092007a0c */ /* 0x000fe40003f26270 */
[----:B------:R-:W-:Y:S02]  /*b8e0*/  @!P2 SHF.L.U64.HI R9, R148, 0x1, R108 ;  /* 0x000000019409a819 */ /* 0x000fe4000001026c */
[----:B------:R2:W5:Y:S01]  /*b8f0*/  @!P0 LD.E.64 R40, [R10.64] ;  /* 0x000000060a288980 */ /* 0x000562000c101b00 */
[----:B------:R-:W-:Y:S01]  /*b900*/  CS2R R42, SRZ ;  /* 0x00000000002a7805 */ /* 0x000fe2000001ff00 */
[----:B------:R-:W-:Y:S01]  /*b910*/  CS2R R44, SRZ ;  /* 0x00000000002c7805 */ /* 0x000fe2000001ff00 */
[----:B-1----:R-:W-:-:S05]  /*b920*/  @!P2 IADD3 R12, P0, R4, R6, RZ ;  /* 0x00000006040ca210 */ /* 0x002fca0007f1e0ff */
[----:B------:R-:W-:Y:S01]  /*b930*/  @!P2 IMAD.X R13, R5, 0x1, R9, P0 ;  /* 0x00000001050da824 */ /* 0x000fe200000e0609 */
[----:B--2---:R-:W-:Y:S01]  /*b940*/  @!P2 IADD3 R10, P0, R2, R6, RZ ;  /* 0x00000006020aa210 */ /* 0x004fe20007f1e0ff */
[----:B------:R-:W-:-:S03]  /*b950*/  @!P1 IMAD.SHL.U32 R6, R146, 0x2, RZ ;  /* 0x0000000292069824 */ /* 0x000fc600078e00ff */
[----:B------:R1:W5:Y:S01]  /*b960*/  @!P2 LD.E.64 R42, [R12.64] ;  /* 0x000000060c2aa980 */ /* 0x000362000c101b00 */
[----:B------:R-:W-:Y:S01]  /*b970*/  @!P2 IMAD.X R11, R3, 0x1, R9, P0 ;  /* 0x00000001030ba824 */ /* 0x000fe200000e0609 */
[----:B------:R-:W-:-:S04]  /*b980*/  @!P1 SHF.L.U64.HI R9, R146, 0x1, R105 ;  /* 0x0000000192099819 */ /* 0x000fc80000010269 */
[----:B------:R2:W5:Y:S01]  /*b990*/  @!P2 LD.E.64 R44, [R10.64] ;  /* 0x000000060a2ca980 */ /* 0x000562000c101b00 */
[----:B-1----:R-:W-:-:S05]  /*b9a0*/  @!P1 IADD3 R12, P0, R4, R6, RZ ;  /* 0x00000006040c9210 */ /* 0x002fca0007f1e0ff */
[----:B------:R-:W-:Y:S01]  /*b9b0*/  @!P1 IMAD.X R13, R5, 0x1, R9, P0 ;  /* 0x00000001050d9824 */ /* 0x000fe200000e0609 */
[----:B--2---:R-:W-:-:S05]  /*b9c0*/  @!P1 IADD3 R10, P0, R2, R6, RZ ;  /* 0x00000006020a9210 */ /* 0x004fca0007f1e0ff */
[----:B------:R-:W-:Y:S01]  /*b9d0*/  @!P1 IMAD.X R11, R3, 0x1, R9, P0 ;  /* 0x00000001030b9824 */ /* 0x000fe200000e0609 */
[----:B------:R-:W-:Y:S01]  /*b9e0*/  ISETP.GE.AND P0, PT, R147, c[0x0][0x27c], PT ;  /* 0x00009f0093007a0c */ /* 0x000fe20003f06270 */
[----:B------:R-:W-:Y:S01]  /*b9f0*/  CS2R R46, SRZ ;  /* 0x00000000002e7805 */ /* 0x000fe2000001ff00 */
[----:B------:R-:W-:-:S05]  /*ba00*/  CS2R R48, SRZ ;  /* 0x0000000000307805 */ /* 0x000fca000001ff00 */
[----:B------:R1:W5:Y:S04]  /*ba10*/  @!P1 LD.E.64 R46, [R12.64] ;  /* 0x000000060c2e9980 */ /* 0x000368000c101b00 */
[----:B------:R1:W5:Y:S02]  /*ba20*/  @!P1 LD.E.64 R48, [R10.64] ;  /* 0x000000060a309980 */ /* 0x000364000c101b00 */
[C---:B------:R-:W-:Y:S01]  /*ba30*/  @!P0 IMAD.SHL.U32 R6, R147.reuse, 0x2, RZ ;  /* 0x0000000293068824 */ /* 0x040fe200078e00ff */
[----:B------:R-:W-:-:S04]  /*ba40*/  @!P0 SHF.L.U64.HI R9, R147, 0x1, R104 ;  /* 0x0000000193098819 */ /* 0x000fc80000010268 */
[----:B------:R-:W-:-:S05]  /*ba50*/  @!P0 IADD3 R4, P1, R4, R6, RZ ;  /* 0x0000000604048210 */ /* 0x000fca0007f3e0ff */
[----:B------:R-:W-:Y:S01]  /*ba60*/  @!P0 IMAD.X R5, R5, 0x1, R9, P1 ;  /* 0x0000000105058824 */ /* 0x000fe200008e0609 */
[----:B------:R-:W-:Y:S01]  /*ba70*/  @!P0 IADD3 R2, P1, R2, R6, RZ ;  /* 0x0000000602028210 */ /* 0x000fe20007f3e0ff */
[----:B------:R-:W-:Y:S01]  /*ba80*/  CS2R R56, SRZ ;  /* 0x0000000000387805 */ /* 0x000fe2000001ff00 */
[----:B------:R-:W-:-:S03]  /*ba90*/  CS2R R50, SRZ ;  /* 0x0000000000327805 */ /* 0x000fc6000001ff00 */
[----:B------:R-:W-:Y:S02]  /*baa0*/  @!P0 IMAD.X R3, R3, 0x1, R9, P1 ;  /* 0x0000000103038824 */ /* 0x000fe400008e0609 */
[----:B------:R1:W5:Y:S04]  /*bab0*/  @!P0 LD.E.64 R56, [R4.64] ;  /* 0x0000000604388980 */ /* 0x000368000c101b00 */
[----:B------:R1:W5:Y:S02]  /*bac0*/  @!P0 LD.E.64 R50, [R2.64] ;  /* 0x0000000602328980 */ /* 0x000364000c101b00 */
.L_x_3011:
[----:B------:R-:W-:Y:S05]  /*bad0*/  BSYNC B0 ;  /* 0x0000000000007941 */ /* 0x000fea0003800000 */
.L_x_3010:
[----:B-12--5:R-:W-:Y:S01]  /*bae0*/  IMAD.MOV.U32 R5, RZ, RZ, R56 ;  /* 0x000000ffff057224 */ /* 0x026fe200078e0038 */
[----:B------:R-:W-:Y:S01]  /*baf0*/  LOP3.LUT P0, RZ, R235, 0x10, RZ, 0xc0, !PT ;  /* 0x00000010ebff7812 */ /* 0x000fe2000780c0ff */
[----:B---3--:R-:W-:Y:S01]  /*bb00*/  IMAD.MOV.U32 R4, RZ, RZ, R57 ;  /* 0x000000ffff047224 */ /* 0x008fe200078e0039 */
        /* <DEDUP_REMOVED lines=25> */
[----:B------:R1:W2:Y:S01]  /*bca0*/  SHFL.IDX PT, R5, R32, 0x2, 0x181f ;  /* 0x00581f0020057f89 */ /* 0x0002a200000e0000 */
[----:B------:R-:W-:Y:S01]  /*bcb0*/  PRMT R92, R10, 0x7610, R92 ;  /* 0x000076100a5c7816 */ /* 0x000fe2000000005c */
        /* <DEDUP_REMOVED lines=21> */
[----:B---3--:R-:W-:-:S05]  /*be10*/  @!P0 IADD3 R10, P1, R4, R6, RZ ;  /* 0x00000006040a8210 */ /* 0x008fca0007f3e0ff */
[--C-:B--2---:R-:W-:Y:S01]  /*be20*/  @!P0 IMAD.X R11, R5, 0x1, R9.reuse, P1 ;  /* 0x00000001050b8824 */ /* 0x104fe200008e0609 */
[----:B-1----:R-:W-:Y:S02]  /*be30*/  @!P0 IADD3 R14, P1, R2, R6, RZ ;  /* 0x00000006020e8210 */ /* 0x002fe40007f3e0ff */
[----:B------:R-:W-:Y:S02]  /*be40*/  @!P2 IADD3 R12, P3, R4, R16, RZ ;  /* 0x00000010040ca210 */ /* 0x000fe40007f7e0ff */
[----:B------:R1:W5:Y:S01]  /*be50*/  @!P0 LD.E.64 R52, [R10.64] ;  /* 0x000000060a348980 */ /* 0x000362000c101b00 */
[----:B----4-:R-:W-:Y:S01]  /*be60*/  @!P0 IMAD.X R15, R3, 0x1, R9, P1 ;  /* 0x00000001030f8824 */ /* 0x010fe200008e0609 */
[----:B------:R-:W-:Y:S02]  /*be70*/  ISETP.GE.AND P1, PT, R146, c[0x0][0x27c], PT ;  /* 0x00009f0092007a0c */ /* 0x000fe40003f26270 */
[----:B------:R-:W-:Y:S02]  /*be80*/  @!P2 SHF.L.U64.HI R6, R148, 0x1, R108 ;  /* 0x000000019406a819 */ /* 0x000fe4000001026c */
[----:B------:R2:W5:Y:S01]  /*be90*/  @!P0 LD.E.64 R54, [R14.64] ;  /* 0x000000060e368980 */ /* 0x000562000c101b00 */
[----:B------:R-:W-:-:S02]  /*bea0*/  CS2R R58, SRZ ;  /* 0x00000000003a7805 */ /* 0x000fc4000001ff00 */
[----:B------:R-:W-:Y:S01]  /*beb0*/  @!P2 IMAD.X R13, R5, 0x1, R6, P3 ;  /* 0x00000001050da824 */ /* 0x000fe200018e0606 */
[----:B-1----:R-:W-:-:S05]  /*bec0*/  @!P2 IADD3 R10, P0, R2, R16, RZ ;  /* 0x00000010020aa210 */ /* 0x002fca0007f1e0ff */
[----:B------:R-:W-:Y:S02]  /*bed0*/  @!P2 IMAD.X R11, R3, 0x1, R6, P0 ;  /* 0x00000001030ba824 */ /* 0x000fe400000e0606 */
[C---:B------:R-:W-:Y:S01]  /*bee0*/  @!P1 IMAD.SHL.U32 R6, R146.reuse, 0x2, RZ ;  /* 0x0000000292069824 */ /* 0x040fe200078e00ff */
[----:B------:R-:W-:Y:S02]  /*bef0*/  @!P1 SHF.L.U64.HI R9, R146, 0x1, R105 ;  /* 0x0000000192099819 */ /* 0x000fe40000010269 */
[----:B------:R1:W5:Y:S01]  /*bf00*/  @!P2 LD.E.64 R58, [R10.64] ;  /* 0x000000060a3aa980 */ /* 0x000362000c101b00 */
[----:B------:R-:W-:Y:S01]  /*bf10*/  CS2R R60, SRZ ;  /* 0x00000000003c7805 */ /* 0x000fe2000001ff00 */
[----:B------:R-:W-:-:S05]  /*bf20*/  CS2R R64, SRZ ;  /* 0x0000000000407805 */ /* 0x000fca000001ff00 */
        /* <DEDUP_REMOVED lines=8> */
[----:B-1----:R-:W-:-:S06]  /*bfb0*/  @!P1 IADD3 R10, P2, R2, R6, RZ ;  /* 0x00000006020a9210 */ /* 0x002fcc0007f5e0ff */
[----:B------:R-:W-:Y:S02]  /*bfc0*/  @!P0 IMAD.SHL.U32 R6, R147, 0x2, RZ ;  /* 0x0000000293068824 */ /* 0x000fe400078e00ff */
[----:B------:R-:W-:-:S03]  /*bfd0*/  @!P1 IMAD.X R11, R3, 0x1, R9, P2 ;  /* 0x00000001030b9824 */ /* 0x000fc600010e0609 */
[-C--:B------:R-:W-:Y:S02]  /*bfe0*/  @!P0 IADD3 R4, P2, R4, R6.reuse, RZ ;  /* 0x0000000604048210 */ /* 0x080fe40007f5e0ff */
[----:B------:R2:W5:Y:S01]  /*bff0*/  @!P1 LD.E.64 R62, [R10.64] ;  /* 0x000000060a3e9980 */ /* 0x000562000c101b00 */
[----:B------:R-:W-:Y:S02]  /*c000*/  @!P0 IADD3 R2, P1, R2, R6, RZ ;  /* 0x0000000602028210 */ /* 0x000fe40007f3e0ff */
[----:B------:R-:W-:-:S05]  /*c010*/  @!P0 SHF.L.U64.HI R6, R147, 0x1, R104 ;  /* 0x0000000193068819 */ /* 0x000fca0000010268 */
[--C-:B------:R-:W-:Y:S02]  /*c020*/  @!P0 IMAD.X R5, R5, 0x1, R6.reuse, P2 ;  /* 0x0000000105058824 */ /* 0x100fe400010e0606 */
[----:B------:R-:W-:-:S03]  /*c030*/  @!P0 IMAD.X R3, R3, 0x1, R6, P1 ;  /* 0x0000000103038824 */ /* 0x000fc600008e0606 */
[----:B------:R2:W5:Y:S04]  /*c040*/  @!P0 LD.E.64 R70, [R4.64] ;  /* 0x0000000604468980 */ /* 0x000568000c101b00 */
[----:B------:R2:W5:Y:S02]  /*c050*/  @!P0 LD.E.64 R66, [R2.64] ;  /* 0x0000000602428980 */ /* 0x000564000c101b00 */
.L_x_3013:
[----:B------:R-:W-:Y:S05]  /*c060*/  BSYNC B0 ;  /* 0x0000000000007941 */ /* 0x000fea0003800000 */
.L_x_3012:
[----:B--2-45:R-:W-:Y:S01]  /*c070*/  IMAD.MOV.U32 R3, RZ, RZ, R70 ;  /* 0x000000ffff037224 */ /* 0x034fe200078e0046 */
[----:B------:R-:W-:Y:S01]  /*c080*/  LOP3.LUT P0, RZ, R235, 0x1, RZ, 0xc0, !PT ;  /* 0x00000001ebff7812 */ /* 0x000fe2000780c0ff */
[----:B-1----:R-:W-:Y:S01]  /*c090*/  IMAD.MOV.U32 R2, RZ, RZ, R71 ;  /* 0x000000ffff027224 */ /* 0x002fe200078e0047 */
[----:B------:R-:W-:Y:S01]  /*c0a0*/  MOV R9, R58 ;  /* 0x0000003a00097202 */ /* 0x000fe20000000f00 */
[----:B------:R-:W-:Y:S01]  /*c0b0*/  IMAD.MOV.U32 R6, RZ, RZ, R59 ;  /* 0x000000ffff067224 */ /* 0x000fe200078e003b */
[----:B------:R-:W1:Y:S01]  /*c0c0*/  SHFL.IDX PT, R5, R32, 0x3, 0x181f ;  /* 0x00781f0020057f89 */ /* 0x000e6200000e0000 */
        /* <DEDUP_REMOVED lines=14> */
[----:B------:R-:W-:Y:S01]  /*c1b0*/  CS2R R80, SRZ ;  /* 0x0000000000507805 */ /* 0x000fe2000001ff00 */
[----:B------:R-:W-:Y:S01]  /*c1c0*/  PRMT R101, R2, 0x5410, R3 ;  /* 0x0000541002657816 */ /* 0x000fe20000000003 */
[----:B------:R-:W-:Y:S01]  /*c1d0*/  IMAD.MOV.U32 R2, RZ, RZ, R53 ;  /* 0x000000ffff027224 */ /* 0x000fe200078e0035 */
[----:B------:R-:W-:Y:S01]  /*c1e0*/  MOV R3, R52 ;  /* 0x0000003400037202 */ /* 0x000fe20000000f00 */
[----:B------:R-:W-:Y:S01]  /*c1f0*/  CS2R R76, SRZ ;  /* 0x00000000004c7805 */ /* 0x000fe2000001ff00 */
[----:B------:R-:W-:-:S02]  /*c200*/  CS2R R72, SRZ ;  /* 0x0000000000487805 */ /* 0x000fc4000001ff00 */
[----:B------:R-:W-:Y:S01]  /*c210*/  PRMT R98, R2, 0x5410, R3 ;  /* 0x0000541002627816 */ /* 0x000fe20000000003 */
[----:B------:R-:W-:Y:S01]  /*c220*/  IMAD.MOV.U32 R3, RZ, RZ, R66 ;  /* 0x000000ffff037224 */ /* 0x000fe200078e0042 */
[----:B------:R-:W-:-:S04]  /*c230*/  MOV R2, R67 ;  /* 0x0000004300027202 */ /* 0x000fc80000000f00 */
[----:B------:R-:W-:Y:S01]  /*c240*/  PRMT R106, R2, 0x5410, R3 ;  /* 0x00005410026a7816 */ /* 0x000fe20000000003 */
[----:B------:R-:W-:Y:S01]  /*c250*/  IMAD.MOV.U32 R3, RZ, RZ, R62 ;  /* 0x000000ffff037224 */ /* 0x000fe200078e003e */
[----:B--2---:R-:W-:Y:S01]  /*c260*/  CS2R R32, SRZ ;  /* 0x0000000000207805 */ /* 0x004fe2000001ff00 */
[----:B------:R-:W-:-:S05]  /*c270*/  IMAD.MOV.U32 R2, RZ, RZ, R63 ;  /* 0x000000ffff027224 */ /* 0x000fca00078e003f */
[----:B------:R-:W-:Y:S02]  /*c280*/  PRMT R102, R2, 0x5410, R3 ;  /* 0x0000541002667816 */ /* 0x000fe40000000003 */
[----:B------:R-:W2:Y:S04]  /*c290*/  SHFL.IDX PT, R3, R26, 0x3, 0x181f ;  /* 0x00781f001a037f89 */ /* 0x000ea800000e0000 */
[----:B------:R4:W1:Y:S02]  /*c2a0*/  SHFL.IDX PT, R2, R27, 0x3, 0x181f ;  /* 0x00781f001b027f89 */ /* 0x00086400000e0000 */
        /* <DEDUP_REMOVED lines=46> */
.L_x_3015:
[----:B-123--:R-:W-:Y:S05]  /*c590*/  BSYNC B0 ;  /* 0x0000000000007941 */ /* 0x00efea0003800000 */
.L_x_3014:
[----:B------:R-:W2:Y:S01]  /*c5a0*/  LDL R4, [R1] ;  /* 0x0000000001047983 */ /* 0x000ea20000100800 */
        /* <DEDUP_REMOVED lines=28> */
[----:B------:R-:W-:Y:S01]  /*c770*/  PRMT R104, R2, 0x7610, R104 ;  /* 0x0000761002687816 */ /* 0x000fe20000000068 */
[----:B------:R-:W-:Y:S01]  /*c780*/  BAR.SYNC.DEFER_BLOCKING 0x0 ;  /* 0x0000000000007b1d */ /* 0x000fe20000010000 */
[----:B--2---:R-:W-:-:S05]  /*c790*/  IMAD.IADD R3, R68, 0x1, -R4 ;  /* 0x0000000144037824 */ /* 0x004fca00078e0a04 */
[----:B------:R-:W-:-:S04]  /*c7a0*/  IMNMX R68, R3, 0x80, PT ;  /* 0x0000008003447817 */ /* 0x000fc80003800200 */
[----:B------:R-:W-:-:S13]  /*c7b0*/  ISETP.GE.AND P0, PT, R143, R68, PT ;  /* 0x000000448f00720c */ /* 0x000fda0003f06270 */
[----:B------:R-:W-:Y:S05]  /*c7c0*/  @P0 BRA `(.L_x_3017) ;  /* 0x00000c6000000947 */ /* 0x000fea0003800000 */
[----:B------:R-:W-:Y:S01]  /*c7d0*/  ISETP.GE.AND P0, PT, R144, c[0x0][0x27c], PT ;  /* 0x00009f0090007a0c */ /* 0x000fe20003f06270 */
[----:B------:R-:W-:-:S12]  /*c7e0*/  BSSY B0, `(.L_x_3018) ;  /* 0x0000030000007945 */ /* 0x000fd80003800000 */
[----:B------:R-:W-:Y:S05]  /*c7f0*/  @P0 BRA `(.L_x_3019) ;  /* 0x000002e000000947 */ /* 0x000fea0003800000 */
[----:B------:R-:W1:Y:S01]  /*c800*/  LDS.128 R12, [R216+0x10080] ;  /* 0x01008000d80c7984 */ /* 0x000e620000000c00 */
[----:B------:R-:W-:Y:S02]  /*c810*/  SHF.R.U32.HI R4, RZ, 0x10, R25 ;  /* 0x00000010ff047819 */ /* 0x000fe40000011619 */
[--C-:B------:R-:W-:Y:S02]  /*c820*/  SHF.R.U32.HI R3, RZ, 0x10, R23.reuse ;  /* 0x00000010ff037819 */ /* 0x100fe40000011617 */
[----:B------:R-:W-:Y:S02]  /*c830*/  SHF.R.U64 R2, R22, 0x10, R23 ;  /* 0x0000001016027819 */ /* 0x000fe40000001217 */
[----:B------:R-:W-:Y:S02]  /*c840*/  PRMT R4, R17, 0x5410, R4 ;  /* 0x0000541011047816 */ /* 0x000fe40000000004 */
[C---:B------:R-:W-:Y:S02]  /*c850*/  PRMT R5, R69.reuse, 0x5410, R3 ;  /* 0x0000541045057816 */ /* 0x040fe40000000003 */
[----:B------:R-:W-:Y:S01]  /*c860*/  PRMT R9, R69, 0x5432, R2 ;  /* 0x0000543245097816 */ /* 0x000fe20000000002 */
[----:B------:R-:W-:Y:S01]  /*c870*/  IMAD.U32 R16, R4, 0x10000, RZ ;  /* 0x0001000004107824 */ /* 0x000fe200078e00ff */
[----:B------:R-:W-:-:S04]  /*c880*/  SHF.R.U64 R6, R24, 0x10, R25 ;  /* 0x0000001018067819 */ /* 0x000fc80000001219 */
[----:B------:R-:W-:Y:S02]  /*c890*/  PRMT R6, R17, 0x5432, R6 ;  /* 0x0000543211067816 */ /* 0x000fe40000000006 */
[C---:B-1----:R-:W-:Y:S01]  /*c8a0*/  LOP3.LUT R2, R14.reuse, 0xffff0000, RZ, 0xc0, !PT ;  /* 0xffff00000e027812 */ /* 0x042fe200078ec0ff */
[----:B------:R-:W-:Y:S01]  /*c8b0*/  IMAD.U32 R3, R14, 0x10000, RZ ;  /* 0x000100000e037824 */ /* 0x000fe200078e00ff */
[C---:B------:R-:W-:Y:S02]  /*c8c0*/  SHF.L.U32 R14, R5.reuse, 0x10, RZ ;  /* 0x00000010050e7819 */ /* 0x040fe400000006ff */
[----:B------:R-:W-:Y:S01]  /*c8d0*/  LOP3.LUT R5, R5, 0xffff0000, RZ, 0xc0, !PT ;  /* 0xffff000005057812 */ /* 0x000fe200078ec0ff */
[C---:B------:R-:W-:Y:S02]  /*c8e0*/  FMUL.FTZ R10, R2.reuse, R16 ;  /* 0x00000010020a7220 */ /* 0x040fe40000410000 */
[-C--:B------:R-:W-:Y:S02]  /*c8f0*/  FMUL.FTZ R2, R2, R14.reuse ;  /* 0x0000000e02027220 */ /* 0x080fe40000410000 */
[C---:B------:R-:W-:Y:S01]  /*c900*/  FFMA.FTZ R11, R3.reuse, R14, -R10 ;  /* 0x0000000e030b7223 */ /* 0x040fe2000001080a */
[----:B------:R-:W-:Y:S01]  /*c910*/  LOP3.LUT R14, R4, 0xffff0000, RZ, 0xc0, !PT ;  /* 0xffff0000040e7812 */ /* 0x000fe200078ec0ff */
[----:B------:R-:W-:Y:S01]  /*c920*/  FFMA.FTZ R10, R3, R16, R2 ;  /* 0x00000010030a7223 */ /* 0x000fe20000010002 */
[C---:B------:R-:W-:Y:S01]  /*c930*/  LOP3.LUT R2, R15.reuse, 0xffff0000, RZ, 0xc0, !PT ;  /* 0xffff00000f027812 */ /* 0x040fe200078ec0ff */
[----:B------:R-:W-:-:S04]  /*c940*/  IMAD.U32 R3, R15, 0x10000, RZ ;  /* 0x000100000f037824 */ /* 0x000fc800078e00ff */
[CC--:B------:R-:W-:Y:S02]  /*c950*/  FMUL.FTZ R4, R2.reuse, R14.reuse ;  /* 0x0000000e02047220 */ /* 0x0c0fe40000410000 */
[-C--:B------:R-:W-:Y:S02]  /*c960*/  FMUL.FTZ R2, R2, R5.reuse ;  /* 0x0000000502027220 */ /* 0x080fe40000410000 */
[C---:B------:R-:W-:Y:S02]  /*c970*/  FFMA.FTZ R4, R3.reuse, R5, -R4 ;  /* 0x0000000503047223 */ /* 0x040fe40000010804 */
[----:B------:R-:W-:Y:S01]  /*c980*/  FFMA.FTZ R3, R3, R14, R2 ;  /* 0x0000000e03037223 */ /* 0x000fe20000010002 */
[----:B------:R-:W-:Y:S01]  /*c990*/  F2FP.BF16.PACK_AB R14, R10, R11 ;  /* 0x0000000b0a0e723e */ /* 0x000fe200000010ff */
[----:B------:R-:W-:Y:S01]  /*c9a0*/  IMAD.U32 R11, R6, 0x10000, RZ ;  /* 0x00010000060b7824 */ /* 0x000fe200078e00ff */
[----:B------:R-:W-:Y:S01]  /*c9b0*/  LOP3.LUT R2, R12, 0xffff0000, RZ, 0xc0, !PT ;  /* 0xffff00000c027812 */ /* 0x000fe200078ec0ff */
[----:B------:R-:W-:Y:S01]  /*c9c0*/  IMAD.U32 R5, R9, 0x10000, RZ ;  /* 0x0001000009057824 */ /* 0x000fe200078e00ff */
[----:B------:R-:W-:-:S02]  /*c9d0*/  F2FP.BF16.PACK_AB R15, R3, R4 ;  /* 0x00000004030f723e */ /* 0x000fc400000010ff */
[----:B------:R-:W-:Y:S01]  /*c9e0*/  SHF.L.U32 R3, R12, 0x10, RZ ;  /* 0x000000100c037819 */ /* 0x000fe200000006ff */
[----:B------:R-:W-:Y:S01]  /*c9f0*/  FMUL.FTZ R4, R2, R11 ;  /* 0x0000000b02047220 */ /* 0x000fe20000410000 */
[----:B------:R-:W-:Y:S01]  /*ca00*/  LOP3.LUT R6, R6, 0xffff0000, RZ, 0xc0, !PT ;  /* 0xffff000006067812 */ /* 0x000fe200078ec0ff */
[-C--:B------:R-:W-:Y:S01]  /*ca10*/  FMUL.FTZ R2, R2, R5.reuse ;  /* 0x0000000502027220 */ /* 0x080fe20000410000 */
[----:B------:R-:W-:Y:S01]  /*ca20*/  LOP3.LUT R9, R9, 0xffff0000, RZ, 0xc0, !PT ;  /* 0xffff000009097812 */ /* 0x000fe200078ec0ff */
        /* <DEDUP_REMOVED lines=11> */
.L_x_3019:
[----:B------:R-:W-:Y:S05]  /*cae0*/  BSYNC B0 ;  /* 0x0000000000007941 */ /* 0x000fea0003800000 */
.L_x_3018:
[----:B------:R-:W-:Y:S01]  /*caf0*/  ISETP.GE.AND P0, PT, R148, c[0x0][0x27c], PT ;  /* 0x00009f0094007a0c */ /* 0x000fe20003f06270 */
[----:B------:R-:W-:-:S12]  /*cb00*/  BSSY B0, `(.L_x_3020) ;  /* 0x0000030000007945 */ /* 0x000fd80003800000 */
[----:B------:R-:W-:Y:S05]  /*cb10*/  @P0 BRA `(.L_x_3021) ;  /* 0x000002e000000947 */ /* 0x000fea0003800000 */
[----:B-1----:R-:W1:Y:S01]  /*cb20*/  LDS.128 R12, [R216+0x14080] ;  /* 0x01408000d80c7984 */ /* 0x002e620000000c00 */
        /* <DEDUP_REMOVED lines=45> */
.L_x_3021:
[----:B------:R-:W-:Y:S05]  /*ce00*/  BSYNC B0 ;  /* 0x0000000000007941 */ /* 0x000fea0003800000 */
.L_x_3020:
        /* <DEDUP_REMOVED lines=49> */
.L_x_3023:
[----:B------:R-:W-:Y:S05]  /*d120*/  BSYNC B0 ;  /* 0x0000000000007941 */ /* 0x000fea0003800000 */
.L_x_3022:
[----:B------:R-:W-:-:S13]  /*d130*/  ISETP.GE.AND P0, PT, R147, c[0x0][0x27c], PT ;  /* 0x00009f0093007a0c */ /* 0x000fda0003f06270 */
[----:B------:R-:W-:Y:S05]  /*d140*/  @P0 BRA `(.L_x_3017) ;  /* 0x000002e000000947 */ /* 0x000fea0003800000 */
[----:B-1----:R-:W1:Y:S01]  /*d150*/  LDS.128 R12, [R216+0x1c080] ;  /* 0x01c08000d80c7984 */ /* 0x002e620000000c00 */
[----:B------:R-:W-:Y:S02]  /*d160*/  SHF.R.U64 R2, R34, 0x10, R35 ;  /* 0x0000001022027819 */ /* 0x000fe40000001223 */
[----:B------:R-:W-:Y:S02]  /*d170*/  SHF.R.U32.HI R4, RZ, 0x10, R37 ;  /* 0x00000010ff047819 */ /* 0x000fe40000011625 */
[----:B------:R-:W-:Y:S02]  /*d180*/  SHF.R.U32.HI R3, RZ, 0x10, R35 ;  /* 0x00000010ff037819 */ /* 0x000fe40000011623 */
[----:B------:R-:W-:Y:S02]  /*d190*/  PRMT R9, R90, 0x5432, R2 ;  /* 0x000054325a097816 */ /* 0x000fe40000000002 */
[----:B------:R-:W-:Y:S02]  /*d1a0*/  PRMT R2, R88, 0x5432, R4 ;  /* 0x0000543258027816 */ /* 0x000fe40000000004 */
[----:B------:R-:W-:-:S02]  /*d1b0*/  PRMT R3, R90, 0x5410, R3 ;  /* 0x000054105a037816 */ /* 0x000fc40000000003 */
[----:B------:R-:W-:Y:S01]  /*d1c0*/  SHF.R.U64 R6, R36, 0x10, R37 ;  /* 0x0000001024067819 */ /* 0x000fe20000001225 */
[----:B------:R-:W-:Y:S01]  /*d1d0*/  IMAD.U32 R17, R2, 0x10000, RZ ;  /* 0x0001000002117824 */ /* 0x000fe200078e00ff */
[----:B------:R-:W-:Y:S02]  /*d1e0*/  SHF.L.U32 R11, R3, 0x10, RZ ;  /* 0x00000010030b7819 */ /* 0x000fe400000006ff */
[----:B------:R-:W-:Y:S02]  /*d1f0*/  PRMT R6, R89, 0x5410, R6 ;  /* 0x0000541059067816 */ /* 0x000fe40000000006 */
[C---:B-1----:R-:W-:Y:S01]  /*d200*/  LOP3.LUT R4, R14.reuse, 0xffff0000, RZ, 0xc0, !PT ;  /* 0xffff00000e047812 */ /* 0x042fe200078ec0ff */
[----:B------:R-:W-:-:S04]  /*d210*/  IMAD.U32 R5, R14, 0x10000, RZ ;  /* 0x000100000e057824 */ /* 0x000fc800078e00ff */
        /* <DEDUP_REMOVED lines=19> */
[----:B------:R-:W-:Y:S01]  /*d350*/  FMUL.FTZ R4, R2, R17 ;  /* 0x0000001102047220 */ /* 0x000fe20000410000 */
        /* <DEDUP_REMOVED lines=13> */
.L_x_3017:
[----:B------:R-:W-:Y:S05]  /*d430*/  BSYNC B1 ;  /* 0x0000000000017941 */ /* 0x000fea0003800000 */
.L_x_3016:
        /* <DEDUP_REMOVED lines=11> */
[----:B------:R-:W-:-:S03]  /*d4f0*/  PRMT R3, R89, 0x5432, R3 ;  /* 0x0000543259037816 */ /* 0x000fc60000000003 */
[----:B------:R-:W-:Y:S01]  /*d500*/  IMAD.U32 R11, R2, 0x10000, RZ ;  /* 0x00010000020b7824 */ /* 0x000fe200078e00ff */
[C---:B------:R-:W-:Y:S01]  /*d510*/  LOP3.LUT R10, R3.reuse, 0xffff0000, RZ, 0xc0, !PT ;  /* 0xffff0000030a7812 */ /* 0x040fe200078ec0ff */
[----:B------:R-:W-:Y:S01]  /*d520*/  IMAD.U32 R9, R3, 0x10000, RZ ;  /* 0x0001000003097824 */ /* 0x000fe200078e00ff */
[C---:B-1----:R-:W-:Y:S02]  /*d530*/  LOP3.LUT R4, R14.reuse, 0xffff0000, RZ, 0xc0, !PT ;  /* 0xffff00000e047812 */ /* 0x042fe400078ec0ff */
[----:B------:R-:W-:Y:S02]  /*d540*/  SHF.L.U32 R5, R14, 0x10, RZ ;  /* 0x000000100e057819 */ /* 0x000fe400000006ff */
[----:B------:R-:W-:Y:S01]  /*d550*/  LOP3.LUT R3, R15, 0xffff0000, RZ, 0xc0, !PT ;  /* 0xffff00000f037812 */ /* 0x000fe200078ec0ff */
[C---:B------:R-:W-:Y:S02]  /*d560*/  FMUL.FTZ R6, R4.reuse, R11 ;  /* 0x0000000b04067220 */ /* 0x040fe40000410000 */
[----:B------:R-:W-:-:S02]  /*d570*/  FMUL.FTZ R4, R4, R9 ;  /* 0x0000000904047220 */ /* 0x000fc40000410000 */
[C---:B------:R-:W-:Y:S01]  /*d580*/  FFMA.FTZ R14, R5.reuse, R9, -R6 ;  /* 0x00000009050e7223 */ /* 0x040fe20000010806 */
[----:B------:R-:W-:Y:S01]  /*d590*/  LOP3.LUT R9, R2, 0xffff0000, RZ, 0xc0, !PT ;  /* 0xffff000002097812 */ /* 0x000fe200078ec0ff */
[----:B------:R-:W-:Y:S01]  /*d5a0*/  FFMA.FTZ R11, R5, R11, R4 ;  /* 0x0000000b050b7223 */ /* 0x000fe20000010004 */
[----:B------:R-:W-:Y:S01]  /*d5b0*/  SHF.R.U64 R6, R40, 0x10, R41 ;  /* 0x0000001028067819 */ /* 0x000fe20000001229 */
[----:B------:R-:W-:Y:S01]  /*d5c0*/  IMAD.U32 R2, R15, 0x10000, RZ ;  /* 0x000100000f027824 */ /* 0x000fe200078e00ff */
[----:B------:R-:W-:Y:S01]  /*d5d0*/  SHF.R.U64 R5, R38, 0x10, R39 ;  /* 0x0000001026057819 */ /* 0x000fe20000001227 */
[-C--:B------:R-:W-:Y:S01]  /*d5e0*/  FMUL.FTZ R4, R3, R9.reuse ;  /* 0x0000000903047220 */ /* 0x080fe20000410000 */
[----:B------:R-:W-:Y:S01]  /*d5f0*/  F2FP.BF16.PACK_AB R14, R11, R14 ;  /* 0x0000000e0b0e723e */ /* 0x000fe200000010ff */
[-C--:B------:R-:W-:Y:S02]  /*d600*/  FMUL.FTZ R3, R3, R10.reuse ;  /* 0x0000000a03037220 */ /* 0x080fe40000410000 */
[----:B------:R-:W-:Y:S01]  /*d610*/  FFMA.FTZ R10, R2, R10, -R4 ;  /* 0x0000000a020a7223 */ /* 0x000fe20000010804 */
[----:B------:R-:W-:Y:S01]  /*d620*/  LOP3.LUT R4, R12, 0xffff0000, RZ, 0xc0, !PT ;  /* 0xffff00000c047812 */ /* 0x000fe200078ec0ff */
[----:B------:R-:W-:Y:S01]  /*d630*/  FFMA.FTZ R9, R2, R9, R3 ;  /* 0x0000000902097223 */ /* 0x000fe20000010003 */
[----:B------:R-:W-:-:S02]  /*d640*/  PRMT R2, R91, 0x5410, R6 ;  /* 0x000054105b027816 */ /* 0x000fc40000000006 */
[----:B------:R-:W-:Y:S01]  /*d650*/  PRMT R3, R91, 0x5432, R5 ;  /* 0x000054325b037816 */ /* 0x000fe20000000005 */
[----:B------:R-:W-:Y:S01]  /*d660*/  IMAD.U32 R5, R12, 0x10000, RZ ;  /* 0x000100000c057824 */ /* 0x000fe200078e00ff */
[C---:B------:R-:W-:Y:S01]  /*d670*/  LOP3.LUT R12, R2.reuse, 0xffff0000, RZ, 0xc0, !PT ;  /* 0xffff0000020c7812 */ /* 0x040fe200078ec0ff */
[----:B------:R-:W-:Y:S01]  /*d680*/  IMAD.U32 R16, R2, 0x10000, RZ ;  /* 0x0001000002107824 */ /* 0x000fe200078e00ff */
[----:B------:R-:W-:Y:S02]  /*d690*/  SHF.L.U32 R15, R3, 0x10, RZ ;  /* 0x00000010030f7819 */ /* 0x000fe400000006ff */
[----:B------:R-:W-:Y:S01]  /*d6a0*/  SHF.L.U32 R2, R13, 0x10, RZ ;  /* 0x000000100d027819 */ /* 0x000fe200000006ff */
[CC--:B------:R-:W-:Y:S02]  /*d6b0*/  FMUL.FTZ R6, R4.reuse, R16.reuse ;  /* 0x0000001004067220 */ /* 0x0c0fe40000410000 */
[-C--:B------:R-:W-:Y:S02]  /*d6c0*/  FMUL.FTZ R4, R4, R15.reuse ;  /* 0x0000000f04047220 */ /* 0x080fe40000410000 */
[----:B------:R-:W-:Y:S01]  /*d6d0*/  FFMA.FTZ R6, R5, R15, -R6 ;  /* 0x0000000f05067223 */ /* 0x000fe20000010806 */
[----:B------:R-:W-:Y:S01]  /*d6e0*/  LOP3.LUT R15, R3, 0xffff0000, RZ, 0xc0, !PT ;  /* 0xffff0000030f7812 */ /* 0x000fe200078ec0ff */
[----:B------:R-:W-:Y:S01]  /*d6f0*/  FFMA.FTZ R5, R5, R16, R4 ;  /* 0x0000001005057223 */ /* 0x000fe20000010004 */
[----:B------:R-:W-:-:S05]  /*d700*/  LOP3.LUT R3, R13, 0xffff0000, RZ, 0xc0, !PT ;  /* 0xffff00000d037812 */ /* 0x000fca00078ec0ff */
[C---:B------:R-:W-:Y:S02]  /*d710*/  FMUL.FTZ R4, R3.reuse, R12 ;  /* 0x0000000c03047220 */ /* 0x040fe40000410000 */
[-C--:B------:R-:W-:Y:S02]  /*d720*/  FMUL.FTZ R3, R3, R15.reuse ;  /* 0x0000000f03037220 */ /* 0x080fe40000410000 */
[C---:B------:R-:W-:Y:S01]  /*d730*/  FFMA.FTZ R4, R2.reuse, R15, -R4 ;  /* 0x0000000f02047223 */ /* 0x040fe20000010804 */
[----:B------:R-:W-:Y:S01]  /*d740*/  F2FP.BF16.PACK_AB R15, R9, R10 ;  /* 0x0000000a090f723e */ /* 0x000fe200000010ff */
[----:B------:R-:W-:Y:S01]  /*d750*/  FFMA.FTZ R3, R2, R12, R3 ;  /* 0x0000000c02037223 */ /* 0x000fe20000010003 */
[----:B------:R-:W-:-:S04]  /*d760*/  F2FP.BF16.PACK_AB R12, R5, R6 ;  /* 0x00000006050c723e */ /* 0x000fc800000010ff */
[----:B------:R-:W-:-:S05]  /*d770*/  F2FP.BF16.PACK_AB R13, R3, R4 ;  /* 0x00000004030d723e */ /* 0x000fca00000010ff */
[----:B------:R1:W-:Y:S02]  /*d780*/  STS.128 [R216+0x11080], R12 ;  /* 0x0110800cd8007388 */ /* 0x0003e40000000c00 */
.L_x_3027:
[----:B------:R-:W-:Y:S05]  /*d790*/  BSYNC B0 ;  /* 0x0000000000007941 */ /* 0x000fea0003800000 */
.L_x_3026:
[----:B------:R-:W-:Y:S01]  /*d7a0*/  ISETP.GE.AND P0, PT, R148, c[0x0][0x27c], PT ;  /* 0x00009f0094007a0c */ /* 0x000fe20003f06270 */
[----:B------:R-:W-:-:S12]  /*d7b0*/  BSSY B0, `(.L_x_3028) ;  /* 0x0000030000007945 */ /* 0x000fd80003800000 */
[----:B------:R-:W-:Y:S05]  /*d7c0*/  @P0 BRA `(.L_x_3029) ;  /* 0x000002e000000947 */ /* 0x000fea0003800000 */
[----:B-1----:R-:W1:Y:S01]  /*d7d0*/  LDS.128 R12, [R216+0x15080] ;  /* 0x01508000d80c7984 */ /* 0x002e620000000c00 */
[----:B------:R-:W-:Y:S02]  /*d7e0*/  SHF.R.U32.HI R2, RZ, 0x10, R45 ;  /* 0x00000010ff027819 */ /* 0x000fe4000001162d */
[----:B------:R-:W-:Y:S02]  /*d7f0*/  SHF.R.U32.HI R3, RZ, 0x10, R43 ;  /* 0x00000010ff037819 */ /* 0x000fe4000001162b */
[C---:B------:R-:W-:Y:S02]  /*d800*/  PRMT R2, R92.reuse, 0x5410, R2 ;  /* 0x000054105c027816 */ /* 0x040fe40000000002 */
        /* <DEDUP_REMOVED lines=42> */
.L_x_3029:
[----:B------:R-:W-:Y:S05]  /*dab0*/  BSYNC B0 ;  /* 0x0000000000007941 */ /* 0x000fea0003800000 */
.L_x_3028:
        /* <DEDUP_REMOVED lines=11> */
[----:B------:R-:W-:Y:S01]  /*db70*/  IMAD.U32 R16, R2, 0x10000, RZ ;  /* 0x0001000002107824 */ /* 0x000fe200078e00ff */
[----:B------:R-:W-:Y:S02]  /*db80*/  SHF.L.U32 R17, R6, 0x10, RZ ;  /* 0x0000001006117819 */ /* 0x000fe400000006ff */
[----:B------:R-:W-:Y:S02]  /*db90*/  PRMT R10, R94, 0x5432, R4 ;  /* 0x000054325e0a7816 */ /* 0x000fe40000000004 */
[----:B------:R-:W-:-:S03]  /*dba0*/  LOP3.LUT R18, R2, 0xffff0000, RZ, 0xc0, !PT ;  /* 0xffff000002127812 */ /* 0x000fc600078ec0ff */
[C---:B------:R-:W-:Y:S01]  /*dbb0*/  IMAD.U32 R19, R10.reuse, 0x10000, RZ ;  /* 0x000100000a137824 */ /* 0x040fe200078e00ff */
[----:B------:R-:W-:Y:S02]  /*dbc0*/  LOP3.LUT R10, R10, 0xffff0000, RZ, 0xc0, !PT ;  /* 0xffff00000a0a7812 */ /* 0x000fe400078ec0ff */
[C---:B-1----:R-:W-:Y:S01]  /*dbd0*/  LOP3.LUT R3, R14.reuse, 0xffff0000, RZ, 0xc0, !PT ;  /* 0xffff00000e037812 */ /* 0x042fe200078ec0ff */
[----:B------:R-:W-:Y:S01]  /*dbe0*/  IMAD.U32 R4, R14, 0x10000, RZ ;  /* 0x000100000e047824 */ /* 0x000fe200078e00ff */
[C---:B------:R-:W-:Y:S01]  /*dbf0*/  LOP3.LUT R9, R15.reuse, 0xffff0000, RZ, 0xc0, !PT ;  /* 0xffff00000f097812 */ /* 0x040fe200078ec0ff */
[----:B------:R-:W-:Y:S01]  /*dc00*/  IMAD.U32 R14, R15, 0x10000, RZ ;  /* 0x000100000f0e7824 */ /* 0x000fe200078e00ff */
[----:B------:R-:W-:Y:S01]  /*dc10*/  LOP3.LUT R15, R6, 0xffff0000, RZ, 0xc0, !PT ;  /* 0xffff0000060f7812 */ /* 0x000fe200078ec0ff */
[----:B------:R-:W-:Y:S01]  /*dc20*/  FMUL.FTZ R5, R3, R16 ;  /* 0x0000001003057220 */ /* 0x000fe20000410000 */
[----:B------:R-:W-:Y:S01]  /*dc30*/  LOP3.LUT R2, R13, 0xffff0000, RZ, 0xc0, !PT ;  /* 0xffff00000d027812 */ /* 0x000fe200078ec0ff */
[----:B------:R-:W-:-:S02]  /*dc40*/  FMUL.FTZ R3, R3, R17 ;  /* 0x0000001103037220 */ /* 0x000fc40000410000 */
[C---:B------:R-:W-:Y:S02]  /*dc50*/  FFMA.FTZ R17, R4.reuse, R17, -R5 ;  /* 0x0000001104117223 */ /* 0x040fe40000010805 */
[----:B------:R-:W-:Y:S01]  /*dc60*/  FFMA.FTZ R16, R4, R16, R3 ;  /* 0x0000001004107223 */ /* 0x000fe20000010003 */
[C---:B------:R-:W-:Y:S01]  /*dc70*/  LOP3.LUT R4, R12.reuse, 0xffff0000, RZ, 0xc0, !PT ;  /* 0xffff00000c047812 */ /* 0x040fe200078ec0ff */
[----:B------:R-:W-:Y:S01]  /*dc80*/  IMAD.U32 R5, R12, 0x10000, RZ ;  /* 0x000100000c057824 */ /* 0x000fe200078e00ff */
[----:B------:R-:W-:Y:S01]  /*dc90*/  SHF.L.U32 R3, R13, 0x10, RZ ;  /* 0x000000100d037819 */ /* 0x000fe200000006ff */
[----:B------:R-:W-:Y:S01]  /*dca0*/  FMUL.FTZ R12, R9, R18 ;  /* 0x00000012090c7220 */ /* 0x000fe20000410000 */
[----:B------:R-:W-:Y:S01]  /*dcb0*/  SHF.L.U32 R13, R11, 0x10, RZ ;  /* 0x000000100b0d7819 */ /* 0x000fe200000006ff */
[-C--:B------:R-:W-:Y:S01]  /*dcc0*/  FMUL.FTZ R6, R9, R15.reuse ;  /* 0x0000000f09067220 */ /* 0x080fe20000410000 */
[----:B------:R-:W-:Y:S01]  /*dcd0*/  LOP3.LUT R11, R11, 0xffff0000, RZ, 0xc0, !PT ;  /* 0xffff00000b0b7812 */ /* 0x000fe200078ec0ff */
[----:B------:R-:W-:-:S02]  /*dce0*/  FFMA.FTZ R12, R14, R15, -R12 ;  /* 0x0000000f0e0c7223 */ /* 0x000fc4000001080c */
[----:B------:R-:W-:Y:S01]  /*dcf0*/  FFMA.FTZ R15, R14, R18, R6 ;  /* 0x000000120e0f7223 */ /* 0x000fe20000010006 */
[----:B------:R-:W-:Y:S01]  /*dd00*/  F2FP.BF16.PACK_AB R14, R16, R17 ;  /* 0x00000011100e723e */ /* 0x000fe200000010ff */
[C---:B------:R-:W-:Y:S02]  /*dd10*/  FMUL.FTZ R9, R4.reuse, R19 ;  /* 0x0000001304097220 */ /* 0x040fe40000410000 */
[----:B------:R-:W-:Y:S01]  /*dd20*/  FMUL.FTZ R6, R4, R13 ;  /* 0x0000000d04067220 */ /* 0x000fe20000410000 */
[----:B------:R-:W-:Y:S01]  /*dd30*/  F2FP.BF16.PACK_AB R15, R15, R12 ;  /* 0x0000000c0f0f723e */ /* 0x000fe200000010ff */
[C---:B------:R-:W-:Y:S02]  /*dd40*/  FMUL.FTZ R4, R2.reuse, R10 ;  /* 0x0000000a02047220 */ /* 0x040fe40000410000 */
[----:B------:R-:W-:Y:S02]  /*dd50*/  FMUL.FTZ R2, R2, R11 ;  /* 0x0000000b02027220 */ /* 0x000fe40000410000 */
[----:B------:R-:W-:-:S02]  /*dd60*/  FFMA.FTZ R9, R5, R13, -R9 ;  /* 0x0000000d05097223 */ /* 0x000fc40000010809 */
[----:B------:R-:W-:Y:S02]  /*dd70*/  FFMA.FTZ R6, R5, R19, R6 ;  /* 0x0000001305067223 */ /* 0x000fe40000010006 */
[C---:B------:R-:W-:Y:S02]  /*dd80*/  FFMA.FTZ R4, R3.reuse, R11, -R4 ;  /* 0x0000000b03047223 */ /* 0x040fe40000010804 */
[----:B------:R-:W-:Y:S01]  /*dd90*/  FFMA.FTZ R2, R3, R10, R2 ;  /* 0x0000000a03027223 */ /* 0x000fe20000010002 */
[----:B------:R-:W-:-:S04]  /*dda0*/  F2FP.BF16.PACK_AB R12, R6, R9 ;  /* 0x00000009060c723e */ /* 0x000fc800000010ff */
[----:B------:R-:W-:-:S05]  /*ddb0*/  F2FP.BF16.PACK_AB R13, R2, R4 ;  /* 0x00000004020d723e */ /* 0x000fca00000010ff */
[----:B------:R1:W-:Y:S02]  /*ddc0*/  STS.128 [R216+0x19080], R12 ;  /* 0x0190800cd8007388 */ /* 0x0003e40000000c00 */
.L_x_3031:
[----:B------:R-:W-:Y:S05]  /*ddd0*/  BSYNC B0 ;  /* 0x0000000000007941 */ /* 0x000fea0003800000 */
.L_x_3030:
        /* <DEDUP_REMOVED lines=9> */
[C---:B------:R-:W-:Y:S01]  /*de70*/  LOP3.LUT R20, R2.reuse, 0xffff0000, RZ, 0xc0, !PT ;  /* 0xffff000002147812 */ /* 0x040fe200078ec0ff */
[----:B------:R-:W-:Y:S01]  /*de80*/  IMAD.U32 R18, R2, 0x10000, RZ ;  /* 0x0001000002127824 */ /* 0x000fe200078e00ff */
[----:B------:R-:W-:Y:S02]  /*de90*/  SHF.R.U64 R4, R50, 0x10, R51 ;  /* 0x0000001032047819 */ /* 0x000fe40000001233 */
[----:B------:R-:W-:Y:S02]  /*dea0*/  LOP3.LUT R19, R9, 0xffff0000, RZ, 0xc0, !PT ;  /* 0xffff000009137812 */ /* 0x000fe400078ec0ff */
[----:B------:R-:W-:Y:S01]  /*deb0*/  PRMT R11, R97, 0x5432, R4 ;  /* 0x00005432610b7816 */ /* 0x000fe20000000004 */
[C---:B-1----:R-:W-:Y:S01]  /*dec0*/  IMAD.U32 R17, R14.reuse, 0x10000, RZ ;  /* 0x000100000e117824 */ /* 0x042fe200078e00ff */
[----:B------:R-:W-:Y:S01]  /*ded0*/  LOP3.LUT R10, R14, 0xffff0000, RZ, 0xc0, !PT ;  /* 0xffff00000e0a7812 */ /* 0x000fe200078ec0ff */
[C---:B------:R-:W-:Y:S01]  /*dee0*/  IMAD.U32 R14, R15.reuse, 0x10000, RZ ;  /* 0x000100000f0e7824 */ /* 0x040fe200078e00ff */
[----:B------:R-:W-:Y:S01]  /*def0*/  LOP3.LUT R3, R15, 0xffff0000, RZ, 0xc0, !PT ;  /* 0xffff00000f037812 */ /* 0x000fe200078ec0ff */
[----:B------:R-:W-:Y:S01]  /*df00*/  IMAD.U32 R15, R9, 0x10000, RZ ;  /* 0x00010000090f7824 */ /* 0x000fe200078e00ff */
[----:B------:R-:W-:-:S02]  /*df10*/  SHF.L.U32 R6, R12, 0x10, RZ ;  /* 0x000000100c067819 */ /* 0x000fc400000006ff */
[----:B------:R-:W-:Y:S01]  /*df20*/  LOP3.LUT R5, R12, 0xffff0000, RZ, 0xc0, !PT ;  /* 0xffff00000c057812 */ /* 0x000fe200078ec0ff */
[C---:B------:R-:W-:Y:S01]  /*df30*/  FMUL.FTZ R12, R10.reuse, R18 ;  /* 0x000000120a0c7220 */ /* 0x040fe20000410000 */
[C---:B------:R-:W-:Y:S01]  /*df40*/  SHF.L.U32 R4, R13.reuse, 0x10, RZ ;  /* 0x000000100d047819 */ /* 0x040fe200000006ff */
[-C--:B------:R-:W-:Y:S01]  /*df50*/  FMUL.FTZ R10, R10, R15.reuse ;  /* 0x0000000f0a0a7220 */ /* 0x080fe20000410000 */
[----:B------:R-:W-:Y:S01]  /*df60*/  LOP3.LUT R2, R13, 0xffff0000, RZ, 0xc0, !PT ;  /* 0xffff00000d027812 */ /* 0x000fe200078ec0ff */
[----:B------:R-:W-:Y:S02]  /*df70*/  FMUL.FTZ R9, R3, R20 ;  /* 0x0000001403097220 */ /* 0x000fe40000410000 */
[C---:B------:R-:W-:Y:S02]  /*df80*/  FFMA.FTZ R13, R17.reuse, R15, -R12 ;  /* 0x0000000f110d7223 */ /* 0x040fe4000001080c */
[----:B------:R-:W-:Y:S01]  /*df90*/  FFMA.FTZ R12, R17, R18, R10 ;  /* 0x00000012110c7223 */ /* 0x000fe2000001000a */
[----:B------:R-:W-:Y:S01]  /*dfa0*/  SHF.L.U32 R17, R16, 0x10, RZ ;  /* 0x0000001010117819 */ /* 0x000fe200000006ff */
[----:B------:R-:W-:-:S02]  /*dfb0*/  FMUL.FTZ R3, R3, R19 ;  /* 0x0000001303037220 */ /* 0x000fc40000410000 */
[----:B------:R-:W-:Y:S01]  /*dfc0*/  FFMA.FTZ R15, R14, R19, -R9 ;  /* 0x000000130e0f7223 */ /* 0x000fe20000010809 */
[C---:B------:R-:W-:Y:S01]  /*dfd0*/  LOP3.LUT R19, R11.reuse, 0xffff0000, RZ, 0xc0, !PT ;  /* 0xffff00000b137812 */ /* 0x040fe200078ec0ff */
[----:B------:R-:W-:Y:S01]  /*dfe0*/  IMAD.U32 R18, R11, 0x10000, RZ ;  /* 0x000100000b127824 */ /* 0x000fe200078e00ff */
[----:B------:R-:W-:Y:S01]  /*dff0*/  LOP3.LUT R11, R16, 0xffff0000, RZ, 0xc0, !PT ;  /* 0xffff0000100b7812 */ /* 0x000fe200078ec0ff */
[----:B------:R-:W-:Y:S01]  /*e000*/  FFMA.FTZ R10, R14, R20, R3 ;  /* 0x000000140e0a7223 */ /* 0x000fe20000010003 */
[----:B------:R-:W-:Y:S01]  /*e010*/  F2FP.BF16.PACK_AB R14, R12, R13 ;  /* 0x0000000d0c0e723e */ /* 0x000fe200000010ff */
[C---:B------:R-:W-:Y:S02]  /*e020*/  FMUL.FTZ R9, R5.reuse, R18 ;  /* 0x0000001205097220 */ /* 0x040fe40000410000 */
[----:B------:R-:W-:Y:S01]  /*e030*/  FMUL.FTZ R3, R2, R19 ;  /* 0x0000001302037220 */ /* 0x000fe20000410000 */
[----:B------:R-:W-:Y:S01]  /*e040*/  F2FP.BF16.PACK_AB R15, R10, R15 ;  /* 0x0000000f0a0f723e */ /* 0x000fe200000010ff */
[----:B------:R-:W-:-:S02]  /*e050*/  FMUL.FTZ R5, R5, R17 ;  /* 0x0000001105057220 */ /* 0x000fc40000410000 */
[----:B------:R-:W-:Y:S02]  /*e060*/  FMUL.FTZ R2, R2, R11 ;  /* 0x0000000b02027220 */ /* 0x000fe40000410000 */
[C---:B------:R-:W-:Y:S02]  /*e070*/  FFMA.FTZ R9, R6.reuse, R17, -R9 ;  /* 0x0000001106097223 */ /* 0x040fe40000010809 */
[----:B------:R-:W-:Y:S02]  /*e080*/  FFMA.FTZ R5, R6, R18, R5 ;  /* 0x0000001206057223 */ /* 0x000fe40000010005 */
[C---:B------:R-:W-:Y:S02]  /*e090*/  FFMA.FTZ R3, R4.reuse, R11, -R3 ;  /* 0x0000000b04037223 */ /* 0x040fe40000010803 */
[----:B------:R-:W-:Y:S01]  /*e0a0*/  FFMA.FTZ R2, R4, R19, R2 ;  /* 0x0000001304027223 */ /* 0x000fe20000010002 */
[----:B------:R-:W-:-:S04]  /*e0b0*/  F2FP.BF16.PACK_AB R12, R5, R9 ;  /* 0x00000009050c723e */ /* 0x000fc800000010ff */
[----:B------:R-:W-:-:S05]  /*e0c0*/  F2FP.BF16.PACK_AB R13, R2, R3 ;  /* 0x00000003020d723e */ /* 0x000fca00000010ff */
[----:B------:R1:W-:Y:S02]  /*e0d0*/  STS.128 [R216+0x1d080], R12 ;  /* 0x01d0800cd8007388 */ /* 0x0003e40000000c00 */
.L_x_3025:
[----:B------:R-:W-:Y:S05]  /*e0e0*/  BSYNC B1 ;  /* 0x0000000000017941 */ /* 0x000fea0003800000 */
.L_x_3024:
        /* <DEDUP_REMOVED lines=53> */
.L_x_3035:
[----:B------:R-:W-:Y:S05]  /*e440*/  BSYNC B0 ;  /* 0x0000000000007941 */ /* 0x000fea0003800000 */
.L_x_3034:
        /* <DEDUP_REMOVED lines=49> */
.L_x_3037:
[----:B------:R-:W-:Y:S05]  /*e760*/  BSYNC B0 ;  /* 0x0000000000007941 */ /* 0x000fea0003800000 */
.L_x_3036:
        /* <DEDUP_REMOVED lines=49> */
.L_x_3039:
[----:B------:R-:W-:Y:S05]  /*ea80*/  BSYNC B0 ;  /* 0x0000000000007941 */ /* 0x000fea0003800000 */
.L_x_3038:
[----:B------:R-:W-:-:S13]  /*ea90*/  ISETP.GE.AND P0, PT, R147, c[0x0][0x27c], PT ;  /* 0x00009f0093007a0c */ /* 0x000fda0003f06270 */
        /* <DEDUP_REMOVED lines=47> */
.L_x_3033:
[----:B------:R-:W-:Y:S05]  /*ed90*/  BSYNC B1 ;  /* 0x0000000000017941 */ /* 0x000fea0003800000 */
.L_x_3032:
[----:B------:R-:W-:-:S04]  /*eda0*/  IADD3 R2, R143, 0x60, RZ ;  /* 0x000000608f027810 */ /* 0x000fc80007ffe0ff */
        /* <DEDUP_REMOVED lines=51> */
.L_x_3042:
[----:B------:R-:W-:Y:S05]  /*f0e0*/  BSYNC B0 ;  /* 0x0000000000007941 */ /* 0x000fea0003800000 */
.L_x_3041:
        /* <DEDUP_REMOVED lines=49> */
.L_x_3044:
[----:B------:R-:W-:Y:S05]  /*f400*/  BSYNC B0 ;  /* 0x0000000000007941 */ /* 0x000fea0003800000 */
.L_x_3043:
        /* <DEDUP_REMOVED lines=49> */
.L_x_3046:
[----:B------:R-:W-:Y:S05]  /*f720*/  BSYNC B0 ;  /* 0x0000000000007941 */ /* 0x000fea0003800000 */
.L_x_3045:
        /* <DEDUP_REMOVED lines=47> */
[----:B------:R1:W-:Y:S01]  /*fa20*/  STS.128 [R216+0x1f080], R12 ;  /* 0x01f0800cd8007388 */ /* 0x0003e20000000c00 */
[----:B------:R-:W-:Y:S05]  /*fa30*/  BRA `(.L_x_3040) ;  /* 0x00004a5000007947 */ /* 0x000fea0003800000 */
.L_x_3007:
        /* <DEDUP_REMOVED lines=9> */
[----:B------:R-:W-:Y:S01]  /*fad0*/  CS2R R16, SRZ ;  /* 0x0000000000107805 */ /* 0x000fe2000001ff00 */
        /* <DEDUP_REMOVED lines=14> */
[----:B------:R-:W-:-:S05]  /*fbc0*/  MOV R5, R6 ;  /* 0x0000000600057202 */ /* 0x000fca0000000f00 */
[----:B------:R-:W-:-:S04]  /*fbd0*/  IMAD.WIDE.U32 R4, R2, c[0x0][0x290], R4 ;  /* 0x0000a40002047a25 */ /* 0x000fc800078e0004 */
[----:B------:R-:W-:Y:S01]  /*fbe0*/  IMAD R2, R2, c[0x0][0x294], R3 ;  /* 0x0000a50002027a24 */ /* 0x000fe200078e0203 */
[----:B------:R-:W-:-:S03]  /*fbf0*/  LEA R23, P0, R4, c[0x0][0x288], 0x1 ;  /* 0x0000a20004177a11 */ /* 0x000fc600078008ff */
[----:B------:R-:W-:Y:S02]  /*fc00*/  IMAD.IADD R2, R5, 0x1, R2 ;  /* 0x0000000105027824 */ /* 0x000fe400078e0202 */
[----:B------:R1:W2:Y:S03]  /*fc10*/  SHFL.IDX PT, R6, R23, RZ, 0x181f ;  /* 0x00181fff17067589 */ /* 0x0002a600000e0000 */
[----:B------:R-:W-:Y:S01]  /*fc20*/  LEA.HI.X R22, R4, c[0x0][0x28c], R2, 0x1, P0 ;  /* 0x0000a30004167a11 */ /* 0x000fe200000f0c02 */
[----:B------:R1:W3:Y:S04]  /*fc30*/  SHFL.IDX PT, R5, R24, RZ, 0x181f ;  /* 0x00181fff18057589 */ /* 0x0002e800000e0000 */
        /* <DEDUP_REMOVED lines=11> */
[--C-:B---3--:R-:W-:Y:S01]  /*fcf0*/  @!P1 IMAD.X R21, R5, 0x1, R2.reuse, P0 ;  /* 0x0000000105159824 */ /* 0x108fe200000e0602 */
[----:B--2---:R-:W-:Y:S01]  /*fd00*/  @!P1 IADD3 R10, P0, R6, R3, RZ ;  /* 0x00000003060a9210 */ /* 0x004fe20007f1e0ff */
        /* <DEDUP_REMOVED lines=16> */
.L_x_3048:
[----:B------:R-:W-:Y:S05]  /*fe10*/  BSYNC B0 ;  /* 0x0000000000007941 */ /* 0x000fea0003800000 */
.L_x_3047:
[----:B-1---5:R-:W-:Y:S01]  /*fe20*/  IMAD.MOV.U32 R3, RZ, RZ, R30 ;  /* 0x000000ffff037224 */ /* 0x022fe200078e001e */
[----:B----4-:R-:W-:Y:S01]  /*fe30*/  MOV R4, R29 ;  /* 0x0000001d00047202 */ /* 0x010fe20000000f00 */
[----:B------:R-:W-:Y:S01]  /*fe40*/  IMAD.MOV.U32 R2, RZ, RZ, R31 ;  /* 0x000000ffff027224 */ /* 0x000fe200078e001f */
[----:B------:R-:W-:Y:S01]  /*fe50*/  LOP3.LUT P0, RZ, R235, 0x8, RZ, 0xc0, !PT ;  /* 0x00000008ebff7812 */ /* 0x000fe2000780c0ff */
[----:B---3--:R-:W-:Y:S01]  /*fe60*/  IMAD.MOV.U32 R5, RZ, RZ, R28 ;  /* 0x000000ffff057224 */ /* 0x008fe200078e001c */
[----:B------:R1:W3:Y:S01]  /*fe70*/  SHFL.IDX PT, R11, R24, 0x1, 0x181f ;  /* 0x00381f00180b7f89 */ /* 0x0002e200000e0000 */
[----:B------:R-:W-:Y:S01]  /*fe80*/  BSSY B0, `(.L_x_3049) ;  /* 0x000003a000007945 */ /* 0x000fe20003800000 */
[----:B------:R-:W-:Y:S01]  /*fe90*/  PRMT R70, R2, 0x5410, R3 ;  /* 0x0000541002467816 */ /* 0x000fe20000000003 */
[----:B------:R-:W-:Y:S01]  /*fea0*/  IMAD.MOV.U32 R3, RZ, RZ, R18 ;  /* 0x000000ffff037224 */ /* 0x000fe200078e0012 */
[----:B------:R-:W-:Y:S01]  /*feb0*/  PRMT R69, R4, 0x5410, R5 ;  /* 0x0000541004457816 */ /* 0x000fe20000000005 */
[----:B------:R-:W-:Y:S01]  /*fec0*/  IMAD.MOV.U32 R2, RZ, RZ, R19 ;  /* 0x000000ffff027224 */ /* 0x000fe200078e0013 */
[----:B------:R-:W-:Y:S01]  /*fed0*/  MOV R5, R16 ;  /* 0x0000001000057202 */ /* 0x000fe20000000f00 */
[----:B------:R-:W-:Y:S01]  /*fee0*/  IMAD.MOV.U32 R4, RZ, RZ, R17 ;  /* 0x000000ffff047224 */ /* 0x000fe200078e0011 */
[----:B------:R1:W4:Y:S01]  /*fef0*/  SHFL.IDX PT, R9, R25, 0x1, 0x181f ;  /* 0x00381f0019097f89 */ /* 0x00032200000e0000 */
        /* <DEDUP_REMOVED lines=35> */
[----:B--2---:R-:W-:Y:S01]  /*10130*/  @!P1 IMAD.X R3, R20, 0x1, R3, P0 ;  /* 0x0000000114039824 */ /* 0x004fe200000e0603 */
        /* <DEDUP_REMOVED lines=14> */
.L_x_3050:
[----:B---34-:R-:W-:Y:S05]  /*10220*/  BSYNC B0 ;  /* 0x0000000000007941 */ /* 0x018fea0003800000 */
.L_x_3049:
[----:B-1---5:R-:W-:Y:S01]  /*10230*/  IMAD.MOV.U32 R5, RZ, RZ, R58 ;  /* 0x000000ffff057224 */ /* 0x022fe200078e003a */
[----:B------:R-:W-:Y:S01]  /*10240*/  LOP3.LUT P0, RZ, R235, 0x10, RZ, 0xc0, !PT ;  /* 0x00000010ebff7812 */ /* 0x000fe2000780c0ff */
[----:B------:R-:W-:Y:S01]  /*10250*/  IMAD.MOV.U32 R3, RZ, RZ, R56 ;  /* 0x000000ffff037224 */ /* 0x000fe200078e0038 */
[----:B------:R1:W3:Y:S01]  /*10260*/  SHFL.IDX PT, R11, R24, 0x2, 0x181f ;  /* 0x00581f00180b7f89 */ /* 0x0002e200000e0000 */
        /* <DEDUP_REMOVED lines=10> */
[----:B--2---:R1:W2:Y:S01]  /*10310*/  SHFL.IDX PT, R6, R25, 0x2, 0x181f ;  /* 0x00581f0019067f89 */ /* 0x0042a200000e0000 */
[----:B------:R-:W-:Y:S01]  /*10320*/  BSSY B0, `(.L_x_3051) ;  /* 0x0000037000007945 */ /* 0x000fe20003800000 */
[----:B------:R-:W-:Y:S01]  /*10330*/  CS2R R94, SRZ ;  /* 0x00000000005e7805 */ /* 0x000fe2000001ff00 */
        /* <DEDUP_REMOVED lines=27> */
[----:B--23--:R-:W-:Y:S01]  /*104f0*/  ISETP.GE.AND P1, PT, R140, c[0x0][0x27c], PT ;  /* 0x00009f008c007a0c */ /* 0x00cfe20003f26270 */
[----:B------:R-:W-:Y:S01]  /*10500*/  CS2R R62, SRZ ;  /* 0x00000000003e7805 */ /* 0x000fe2000001ff00 */
[----:B------:R-:W-:-:S11]  /*10510*/  CS2R R60, SRZ ;  /* 0x00000000003c7805 */ /* 0x000fd6000001ff00 */
[C---:B------:R-:W-:Y:S01]  /*10520*/  @!P1 IMAD.SHL.U32 R2, R140.reuse, 0x2, RZ ;  /* 0x000000028c029824 */ /* 0x040fe200078e00ff */
[----:B------:R-:W-:-:S04]  /*10530*/  @!P1 SHF.L.U64.HI R3, R140, 0x1, R141 ;  /* 0x000000018c039819 */ /* 0x000fc8000001028d */
[-C--:B------:R-:W-:Y:S02]  /*10540*/  @!P1 IADD3 R4, P0, R6, R2.reuse, RZ ;  /* 0x0000000206049210 */ /* 0x080fe40007f1e0ff */
[----:B-1----:R-:W-:-:S03]  /*10550*/  @!P1 IADD3 R2, P2, R9, R2, RZ ;  /* 0x0000000209029210 */ /* 0x002fc60007f5e0ff */
[--C-:B------:R-:W-:Y:S01]  /*10560*/  @!P1 IMAD.X R5, R11, 0x1, R3.reuse, P0 ;  /* 0x000000010b059824 */ /* 0x100fe200000e0603 */
[----:B------:R-:W-:Y:S01]  /*10570*/  ISETP.GE.AND P0, PT, R142, c[0x0][0x27c], PT ;  /* 0x00009f008e007a0c */ /* 0x000fe20003f06270 */
[----:B------:R-:W-:Y:S01]  /*10580*/  CS2R R66, SRZ ;  /* 0x0000000000427805 */ /* 0x000fe2000001ff00 */
[----:B------:R-:W-:Y:S01]  /*10590*/  CS2R R64, SRZ ;  /* 0x0000000000407805 */ /* 0x000fe2000001ff00 */
[----:B----4-:R-:W-:Y:S01]  /*105a0*/  @!P1 IMAD.X R3, R10, 0x1, R3, P2 ;  /* 0x000000010a039824 */ /* 0x010fe200010e0603 */
[----:B------:R1:W5:Y:S04]  /*105b0*/  @!P1 LD.E.128 R60, [R4.64] ;  /* 0x00000006043c9980 */ /* 0x000368000c101d00 */
[----:B------:R2:W5:Y:S01]  /*105c0*/  @!P1 LD.E.128 R64, [R2.64] ;  /* 0x0000000602409980 */ /* 0x000562000c101d00 */
[----:B------:R-:W-:Y:S01]  /*105d0*/  CS2R R74, SRZ ;  /* 0x00000000004a7805 */ /* 0x000fe2000001ff00 */
[----:B------:R-:W-:Y:S01]  /*105e0*/  CS2R R72, SRZ ;  /* 0x0000000000487805 */ /* 0x000fe2000001ff00 */
[----:B------:R-:W-:Y:S01]  /*105f0*/  CS2R R78, SRZ ;  /* 0x00000000004e7805 */ /* 0x000fe2000001ff00 */
[----:B------:R-:W-:Y:S01]  /*10600*/  CS2R R76, SRZ ;  /* 0x00000000004c7805 */ /* 0x000fe2000001ff00 */
[C---:B--2---:R-:W-:Y:S01]  /*10610*/  @!P0 IMAD.SHL.U32 R2, R232.reuse, 0x2, RZ ;  /* 0x00000002e8028824 */ /* 0x044fe200078e00ff */
[----:B------:R-:W-:-:S04]  /*10620*/  @!P0 SHF.L.U64.HI R3, R232, 0x1, R236 ;  /* 0x00000001e8038819 */ /* 0x000fc800000102ec */
[-C--:B-1----:R-:W-:Y:S02]  /*10630*/  @!P0 IADD3 R4, P2, R6, R2.reuse, RZ ;  /* 0x0000000206048210 */ /* 0x082fe40007f5e0ff */
[----:B------:R-:W-:-:S03]  /*10640*/  @!P0 IADD3 R2, P1, R9, R2, RZ ;  /* 0x0000000209028210 */ /* 0x000fc60007f3e0ff */
[--C-:B------:R-:W-:Y:S02]  /*10650*/  @!P0 IMAD.X R5, R11, 0x1, R3.reuse, P2 ;  /* 0x000000010b058824 */ /* 0x100fe400010e0603 */
[----:B------:R-:W-:-:S03]  /*10660*/  @!P0 IMAD.X R3, R10, 0x1, R3, P1 ;  /* 0x000000010a038824 */ /* 0x000fc600008e0603 */
[----:B------:R1:W5:Y:S04]  /*10670*/  @!P0 LD.E.128 R72, [R4.64] ;  /* 0x0000000604488980 */ /* 0x000368000c101d00 */
[----:B------:R1:W5:Y:S02]  /*10680*/  @!P0 LD.E.128 R76, [R2.64] ;  /* 0x00000006024c8980 */ /* 0x000364000c101d00 */
.L_x_3052:
[----:B--23--:R-:W-:Y:S05]  /*10690*/  BSYNC B0 ;  /* 0x0000000000007941 */ /* 0x00cfea0003800000 */
.L_x_3051:
[----:B-1---5:R-:W-:Y:S01]  /*106a0*/  IMAD.MOV.U32 R3, RZ, RZ, R74 ;  /* 0x000000ffff037224 */ /* 0x022fe200078e004a */
[----:B------:R-:W-:Y:S01]  /*106b0*/  LOP3.LUT P0, RZ, R235, 0x1, RZ, 0xc0, !PT ;  /* 0x00000001ebff7812 */ /* 0x000fe2000780c0ff */
[----:B------:R-:W-:Y:S01]  /*106c0*/  IMAD.MOV.U32 R2, RZ, RZ, R75 ;  /* 0x000000ffff027224 */ /* 0x000fe200078e004b */
[----:B------:R1:W2:Y:S01]  /*106d0*/  SHFL.IDX PT, R11, R24, 0x3, 0x181f ;  /* 0x00781f00180b7f89 */ /* 0x0002a200000e0000 */
        /* <DEDUP_REMOVED lines=11> */
[----:B----4-:R1:W4:Y:S01]  /*10790*/  SHFL.IDX PT, R10, R22, 0x3, 0x181f ;  /* 0x00781f00160a7f89 */ /* 0x01032200000e0000 */
[----:B------:R-:W-:Y:S01]  /*107a0*/  IMAD.MOV.U32 R2, RZ, RZ, R63 ;  /* 0x000000ffff027224 */ /* 0x000fe200078e003f */
[----:B------:R-:W-:Y:S01]  /*107b0*/  CS2R R88, SRZ ;  /* 0x0000000000587805 */ /* 0x000fe2000001ff00 */
[----:B------:R-:W-:Y:S01]  /*107c0*/  CS2R R86, SRZ ;  /* 0x0000000000567805 */ /* 0x000fe2000001ff00 */
[----:B------:R1:W1:Y:S01]  /*107d0*/  SHFL.IDX PT, R9, R23, 0x3, 0x181f ;  /* 0x00781f0017097f89 */ /* 0x00026200000e0000 */
        /* <DEDUP_REMOVED lines=34> */
[----:B------:R-:W-:Y:S01]  /*10a00*/  CS2R R90, SRZ ;  /* 0x00000000005a7805 */ /* 0x000fe2000001ff00 */
[----:B------:R-:W-:Y:S01]  /*10a10*/  CS2R R88, SRZ ;  /* 0x0000000000587805 */ /* 0x000fe2000001ff00 */
[C---:B-1----:R-:W-:Y:S01]  /*10a20*/  @!P0 IMAD.SHL.U32 R2, R232.reuse, 0x2, RZ ;  /* 0x00000002e8028824 */ /* 0x042fe200078e00ff */
[----:B------:R-:W-:-:S04]  /*10a30*/  @!P0 SHF.L.U64.HI R3, R232, 0x1, R236 ;  /* 0x00000001e8038819 */ /* 0x000fc800000102ec */
[-C--:B------:R-:W-:Y:S02]  /*10a40*/  @!P0 IADD3 R4, P2, R6, R2.reuse, RZ ;  /* 0x0000000206048210 */ /* 0x080fe40007f5e0ff */
[----:B------:R-:W-:-:S03]  /*10a50*/  @!P0 IADD3 R2, P1, R9, R2, RZ ;  /* 0x0000000209028210 */ /* 0x000fc60007f3e0ff */
[--C-:B------:R-:W-:Y:S02]  /*10a60*/  @!P0 IMAD.X R5, R11, 0x1, R3.reuse, P2 ;  /* 0x000000010b058824 */ /* 0x100fe400010e0603 */
[----:B------:R-:W-:-:S03]  /*10a70*/  @!P0 IMAD.X R3, R10, 0x1, R3, P1 ;  /* 0x000000010a038824 */ /* 0x000fc600008e0603 */
[----:B------:R1:W5:Y:S04]  /*10a80*/  @!P0 LD.E.128 R92, [R4.64] ;  /* 0x00000006045c8980 */ /* 0x000368000c101d00 */
[----:B------:R1:W5:Y:S02]  /*10a90*/  @!P0 LD.E.128 R88, [R2.64] ;  /* 0x0000000602588980 */ /* 0x000364000c101d00 */
.L_x_3054:
[----:B-1234-:R-:W-:Y:S05]  /*10aa0*/  BSYNC B0 ;  /* 0x0000000000007941 */ /* 0x01efea0003800000 */
.L_x_3053:
        /* <DEDUP_REMOVED lines=26> */
[----:B------:R-:W-:Y:S01]  /*10c50*/  IMAD.MOV.U32 R2, RZ, RZ, R84 ;  /* 0x000000ffff027224 */ /* 0x000fe200078e0054 */
[----:B------:R-:W-:Y:S01]  /*10c60*/  BAR.SYNC.DEFER_BLOCKING 0x0 ;  /* 0x0000000000007b1d */ /* 0x000fe20000010000 */
[----:B--2---:R-:W-:-:S03]  /*10c70*/  IMAD.IADD R3, R68, 0x1, -R4 ;  /* 0x0000000144037824 */ /* 0x004fc600078e0a04 */
[----:B------:R-:W-:Y:S01]  /*10c80*/  PRMT R68, R68, 0x5410, R2 ;  /* 0x0000541044447816 */ /* 0x000fe20000000002 */
[----:B------:R-:W-:Y:S01]  /*10c90*/  IMAD.MOV.U32 R2, RZ, RZ, R85 ;  /* 0x000000ffff027224 */ /* 0x000fe200078e0055 */
[----:B------:R-:W-:-:S04]  /*10ca0*/  IMNMX R50, R3, 0x80, PT ;  /* 0x0000008003327817 */ /* 0x000fc80003800200 */
[----:B------:R-:W-:Y:S02]  /*10cb0*/  PRMT R68, R2, 0x7610, R68 ;  /* 0x0000761002447816 */ /* 0x000fe40000000044 */
[----:B------:R-:W-:-:S13]  /*10cc0*/  ISETP.GE.AND P0, PT, R143, R50, PT ;  /* 0x000000328f00720c */ /* 0x000fda0003f06270 */
        /* <DEDUP_REMOVED lines=10> */
[----:B------:R-:W-:Y:S02]  /*10d70*/  PRMT R5, R37, 0x5432, R5 ;  /* 0x0000543225057816 */ /* 0x000fe40000000005 */
[----:B------:R-:W-:-:S02]  /*10d80*/  SHF.R.S32.HI R2, RZ, 0x1f, R3 ;  /* 0x0000001fff027819 */ /* 0x000fc40000011403 */
[----:B------:R-:W-:Y:S01]  /*10d90*/  SHF.R.U64 R9, R18, 0x10, R19 ;  /* 0x0000001012097819 */ /* 0x000fe20000001213 */
[----:B------:R-:W-:Y:S01]  /*10da0*/  IMAD.U32 R12, R5, 0x10000, RZ ;  /* 0x00010000050c7824 */ /* 0x000fe200078e00ff */
[----:B------:R-:W-:Y:S01]  /*10db0*/  LEA.HI R2, R2, R3, RZ, 0x3 ;  /* 0x0000000302027211 */ /* 0x000fe200078f18ff */
[----:B------:R-:W-:Y:S01]  /*10dc0*/  IMAD.SHL.U32 R3, R3, 0x8, RZ ;  /* 0x0000000803037824 */ /* 0x000fe200078e00ff */
[----:B------:R-:W-:Y:S02]  /*10dd0*/  PRMT R6, R38, 0x5432, R6 ;  /* 0x0000543226067816 */ /* 0x000fe40000000006 */
[----:B------:R-:W-:Y:S01]  /*10de0*/  SHF.R.U32.HI R4, RZ, 0x10, R17 ;  /* 0x00000010ff047819 */ /* 0x000fe20000011611 */
[----:B------:R-:W-:Y:S01]  /*10df0*/  IMAD.SHL.U32 R2, R2, 0x400, RZ ;  /* 0x0000040002027824 */ /* 0x000fe200078e00ff */
[----:B------:R-:W-:Y:S02]  /*10e00*/  LOP3.LUT R3, R251, 0x38, R3, 0xf8, !PT ;  /* 0x00000038fb037812 */ /* 0x000fe400078ef803 */
[----:B------:R-:W-:Y:S01]  /*10e10*/  PRMT R17, R39, 0x5432, R9 ;  /* 0x0000543227117816 */ /* 0x000fe20000000009 */
[----:B------:R-:W-:Y:S01]  /*10e20*/  IMAD.U32 R9, R6, 0x10000, RZ ;  /* 0x0001000006097824 */ /* 0x000fe200078e00ff */
[----:B------:R-:W-:-:S02]  /*10e30*/  LOP3.LUT R3, R3, R122, RZ, 0x3c, !PT ;  /* 0x0000007a03037212 */ /* 0x000fc400078e3cff */
[----:B------:R-:W-:Y:S02]  /*10e40*/  LOP3.LUT R2, R2, 0x7fffe000, RZ, 0xc0, !PT ;  /* 0x7fffe00002027812 */ /* 0x000fe400078ec0ff */
[----:B------:R-:W-:Y:S02]  /*10e50*/  PRMT R11, R38, 0x5410, R4 ;  /* 0x00005410260b7816 */ /* 0x000fe40000000004 */
[----:B------:R-:W-:Y:S02]  /*10e60*/  IADD3 R2, R3, R2, R7 ;  /* 0x0000000203027210 */ /* 0x000fe40007ffe007 */
[----:B------:R-:W-:Y:S02]  /*10e70*/  SHF.R.U32.HI R3, RZ, 0x10, R19 ;  /* 0x00000010ff037819 */ /* 0x000fe40000011613 */
[----:B------:R-:W-:Y:S01]  /*10e80*/  SHF.R.U64 R14, R14, 0x10, R15 ;  /* 0x000000100e0e7819 */ /* 0x000fe2000000120f */
[----:B------:R-:W-:Y:S01]  /*10e90*/  IMAD.SHL.U32 R36, R2, 0x2, RZ ;  /* 0x0000000202247824 */ /* 0x000fe200078e00ff */
[----:B------:R-:W-:-:S02]  /*10ea0*/  SHF.R.U32.HI R2, RZ, 0x10, R13 ;  /* 0x00000010ff027819 */ /* 0x000fc4000001160d */
[----:B------:R-:W-:Y:S02]  /*10eb0*/  PRMT R18, R39, 0x5410, R3 ;  /* 0x0000541027127816 */ /* 0x000fe40000000003 */
[----:B------:R-:W2:Y:S01]  /*10ec0*/  LDS.128 R20, [R36+0x10080] ;  /* 0x0100800024147984 */ /* 0x000ea20000000c00 */
[----:B------:R-:W-:Y:S01]  /*10ed0*/  PRMT R10, R37, 0x5410, R2 ;  /* 0x00005410250a7816 */ /* 0x000fe20000000002 */
[----:B-1----:R-:W-:Y:S01]  /*10ee0*/  IMAD.U32 R3, R24, 0x10000, RZ ;  /* 0x0001000018037824 */ /* 0x002fe200078e00ff */
[----:B------:R-:W-:Y:S02]  /*10ef0*/  SHF.R.U32.HI R15, RZ, 0x10, R15 ;  /* 0x00000010ff0f7819 */ /* 0x000fe4000001160f */
[C---:B------:R-:W-:Y:S02]  /*10f00*/  PRMT R14, R48.reuse, 0x5432, R14 ;  /* 0x00005432300e7816 */ /* 0x040fe4000000000e */
[----:B------:R-:W-:Y:S02]  /*10f10*/  PRMT R15, R48, 0x5410, R15 ;  /* 0x00005410300f7816 */ /* 0x000fe4000000000f */
[----:B------:R-:W-:-:S02]  /*10f20*/  LOP3.LUT R6, R6, 0xffff0000, RZ, 0xc0, !PT ;  /* 0xffff000006067812 */ /* 0x000fc400078ec0ff */
[----:B------:R-:W-:Y:S02]  /*10f30*/  LOP3.LUT R16, R25, 0xffff0000, RZ, 0xc0, !PT ;  /* 0xffff000019107812 */ /* 0x000fe400078ec0ff */
[----:B--2---:R-:W-:-:S05]  /*10f40*/  SHF.L.U32 R2, R20, 0x10, RZ ;  /* 0x0000001014027819 */ /* 0x004fca00000006ff */
[CC--:B------:R-:W-:Y:S02]  /*10f50*/  FMUL.FTZ R4, R2.reuse, R12.reuse ;  /* 0x0000000c02047220 */ /* 0x0c0fe40000410000 */
[-C--:B------:R-:W-:Y:S02]  /*10f60*/  FMUL.FTZ R2, R2, R9.reuse ;  /* 0x0000000902027220 */ /* 0x080fe40000410000 */
[C---:B------:R-:W-:Y:S02]  /*10f70*/  FFMA.FTZ R38, R3.reuse, R9, -R4 ;  /* 0x0000000903267223 */ /* 0x040fe40000010804 */
[----:B------:R-:W-:Y:S01]  /*10f80*/  FFMA.FTZ R49, R3, R12, R2 ;  /* 0x0000000c03317223 */ /* 0x000fe20000010002 */
[----:B------:R-:W-:Y:S01]  /*10f90*/  SHF.L.U32 R2, R21, 0x10, RZ ;  /* 0x0000001015027819 */ /* 0x000fe200000006ff */
[----:B------:R-:W-:Y:S02]  /*10fa0*/  IMAD.U32 R12, R10, 0x10000, RZ ;  /* 0x000100000a0c7824 */ /* 0x000fe400078e00ff */
[----:B------:R-:W-:-:S02]  /*10fb0*/  IMAD.U32 R9, R11, 0x10000, RZ ;  /* 0x000100000b097824 */ /* 0x000fc400078e00ff */
[-C--:B------:R-:W-:Y:S02]  /*10fc0*/  FMUL.FTZ R4, R2, R12.reuse ;  /* 0x0000000c02047220 */ /* 0x080fe40000410000 */
[----:B------:R-:W-:Y:S01]  /*10fd0*/  IMAD.U32 R3, R25, 0x10000, RZ ;  /* 0x0001000019037824 */ /* 0x000fe200078e00ff */
[----:B------:R-:W-:Y:S01]  /*10fe0*/  LOP3.LUT R25, R10, 0xffff0000, RZ, 0xc0, !PT ;  /* 0xffff00000a197812 */ /* 0x000fe200078ec0ff */
[-C--:B------:R-:W-:Y:S02]  /*10ff0*/  FMUL.FTZ R2, R2, R9.reuse ;  /* 0x0000000902027220 */ /* 0x080fe40000410000 */
[C---:B------:R-:W-:Y:S02]  /*11000*/  FFMA.FTZ R13, R3.reuse, R9, -R4 ;  /* 0x00000009030d7223 */ /* 0x040fe40000010804 */
[----:B------:R-:W-:Y:S01]  /*11010*/  FFMA.FTZ R48, R3, R12, R2 ;  /* 0x0000000c03307223 */ /* 0x000fe20000010002 */
[----:B------:R-:W-:Y:S01]  /*11020*/  SHF.L.U32 R2, R23, 0x10, RZ ;  /* 0x0000001017027819 */ /* 0x000fe200000006ff */
[----:B------:R-:W-:-:S02]  /*11030*/  IMAD.U32 R12, R15, 0x10000, RZ ;  /* 0x000100000f0c7824 */ /* 0x000fc400078e00ff */
[----:B------:R-:W-:Y:S02]  /*11040*/  IMAD.U32 R9, R18, 0x10000, RZ ;  /* 0x0001000012097824 */ /* 0x000fe400078e00ff */
[CC--:B------:R-:W-:Y:S02]  /*11050*/  FMUL.FTZ R4, R2.reuse, R12.reuse ;  /* 0x0000000c02047220 */ /* 0x0c0fe40000410000 */
[----:B------:R-:W-:Y:S02]  /*11060*/  IMAD.U32 R3, R27, 0x10000, RZ ;  /* 0x000100001b037824 */ /* 0x000fe400078e00ff */
[-C--:B------:R-:W-:Y:S02]  /*11070*/  FMUL.FTZ R2, R2, R9.reuse ;  /* 0x0000000902027220 */ /* 0x080fe40000410000 */
[----:B------:R-:W-:Y:S01]  /*11080*/  FFMA.FTZ R37, R3, R9, -R4 ;  /* 0x0000000903257223 */ /* 0x000fe20000010804 */
[----:B------:R-:W-:Y:S01]  /*11090*/  LOP3.LUT R9, R5, 0xffff0000, RZ, 0xc0, !PT ;  /* 0xffff000005097812 */ /* 0x000fe200078ec0ff */
[----:B------:R-:W-:Y:S01]  /*110a0*/  FFMA.FTZ R39, R3, R12, R2 ;  /* 0x0000000c03277223 */ /* 0x000fe20000010002 */
[----:B------:R-:W-:-:S02]  /*110b0*/  LOP3.LUT R3, R20, 0xffff0000, RZ, 0xc0, !PT ;  /* 0xffff000014037812 */ /* 0x000fc400078ec0ff */
[----:B------:R-:W-:Y:S01]  /*110c0*/  LOP3.LUT R4, R24, 0xffff0000, RZ, 0xc0, !PT ;  /* 0xffff000018047812 */ /* 0x000fe200078ec0ff */
[----:B------:R-:W-:Y:S01]  /*110d0*/  IMAD.U32 R24, R14, 0x10000, RZ ;  /* 0x000100000e187824 */ /* 0x000fe200078e00ff */
[----:B------:R-:W-:Y:S01]  /*110e0*/  LOP3.LUT R2, R21, 0xffff0000, RZ, 0xc0, !PT ;  /* 0xffff000015027812 */ /* 0x000fe200078ec0ff */
[CC--:B------:R-:W-:Y:S02]  /*110f0*/  FMUL.FTZ R5, R3.reuse, R9.reuse ;  /* 0x0000000903057220 */ /* 0x0c0fe40000410000 */
[-C--:B------:R-:W-:Y:S02]  /*11100*/  FMUL.FTZ R3, R3, R6.reuse ;  /* 0x0000000603037220 */ /* 0x080fe40000410000 */
[----:B------:R-:W-:Y:S01]  /*11110*/  FFMA.FTZ R12, R4, R6, -R5 ;  /* 0x00000006040c7223 */ /* 0x000fe20000010805 */
[----:B------:R-:W-:Y:S01]  /*11120*/  LOP3.LUT R6, R26, 0xffff0000, RZ, 0xc0, !PT ;  /* 0xffff00001a067812 */ /* 0x000fe200078ec0ff */
[----:B------:R-:W-:Y:S01]  /*11130*/  FFMA.FTZ R20, R4, R9, R3 ;  /* 0x0000000904147223 */ /* 0x000fe20000010003 */
[----:B------:R-:W-:Y:S01]  /*11140*/  LOP3.LUT R4, R11, 0xffff0000, RZ, 0xc0, !PT ;  /* 0xffff00000b047812 */ /* 0x000fe200078ec0ff */
[C---:B------:R-:W-:Y:S01]  /*11150*/  FMUL.FTZ R3, R2.reuse, R25 ;  /* 0x0000001902037220 */ /* 0x040fe20000410000 */
[----:B------:R-:W-:Y:S01]  /*11160*/  LOP3.LUT R5, R27, 0xffff0000, RZ, 0xc0, !PT ;  /* 0xffff00001b057812 */ /* 0x000fe200078ec0ff */
[C---:B------:R-:W-:Y:S01]  /*11170*/  IMAD.U32 R21, R17.reuse, 0x10000, RZ ;  /* 0x0001000011157824 */ /* 0x040fe200078e00ff */
[----:B------:R-:W-:Y:S01]  /*11180*/  LOP3.LUT R17, R17, 0xffff0000, RZ, 0xc0, !PT ;  /* 0xffff000011117812 */ /* 0x000fe200078ec0ff */
[-C--:B------:R-:W-:Y:S01]  /*11190*/  FMUL.FTZ R19, R2, R4.reuse ;  /* 0x0000000402137220 */ /* 0x080fe20000410000 */
[----:B------:R-:W-:Y:S01]  /*111a0*/  LOP3.LUT R2, R23, 0xffff0000, RZ, 0xc0, !PT ;  /* 0xffff000017027812 */ /* 0x000fe200078ec0ff */
[----:B------:R-:W-:Y:S01]  /*111b0*/  FFMA.FTZ R10, R16, R4, -R3 ;  /* 0x00000004100a7223 */ /* 0x000fe20000010803 */
[----:B------:R-:W-:Y:S01]  /*111c0*/  SHF.L.U32 R4, R22, 0x10, RZ ;  /* 0x0000001016047819 */ /* 0x000fe200000006ff */
[----:B------:R-:W-:Y:S01]  /*111d0*/  IMAD.U32 R9, R26, 0x10000, RZ ;  /* 0x000100001a097824 */ /* 0x000fe200078e00ff */
[----:B------:R-:W-:-:S02]  /*111e0*/  LOP3.LUT R3, R22, 0xffff0000, RZ, 0xc0, !PT ;  /* 0xffff000016037812 */ /* 0x000fc400078ec0ff */
[----:B------:R-:W-:Y:S01]  /*111f0*/  LOP3.LUT R23, R14, 0xffff0000, RZ, 0xc0, !PT ;  /* 0xffff00000e177812 */ /* 0x000fe200078ec0ff */
[----:B------:R-:W-:Y:S01]  /*11200*/  FMUL.FTZ R11, R4, R24 ;  /* 0x00000018040b7220 */ /* 0x000fe20000410000 */
[----:B------:R-:W-:Y:S01]  /*11210*/  F2FP.BF16.PACK_AB R13, R10, R13 ;  /* 0x0000000d0a0d723e */ /* 0x000fe200000010ff */
[----:B------:R-:W-:Y:S01]  /*11220*/  FMUL.FTZ R4, R4, R21 ;  /* 0x0000001504047220 */ /* 0x000fe20000410000 */
[----:B------:R-:W-:Y:S01]  /*11230*/  LOP3.LUT R22, R15, 0xffff0000, RZ, 0xc0, !PT ;  /* 0xffff00000f167812 */ /* 0x000fe200078ec0ff */
[----:B------:R-:W-:Y:S01]  /*11240*/  FMUL.FTZ R10, R3, R23 ;  /* 0x00000017030a7220 */ /* 0x000fe20000410000 */
[----:B------:R-:W-:Y:S01]  /*11250*/  F2FP.BF16.PACK_AB R12, R12, R38 ;  /* 0x000000260c0c723e */ /* 0x000fe200000010ff */
[----:B------:R-:W-:Y:S02]  /*11260*/  FFMA.FTZ R11, R9, R21, -R11 ;  /* 0x00000015090b7223 */ /* 0x000fe4000001080b */
[-C--:B------:R-:W-:Y:S02]  /*11270*/  FFMA.FTZ R10, R6, R17.reuse, -R10 ;  /* 0x00000011060a7223 */ /* 0x080fe4000001080a */
[----:B------:R-:W-:-:S02]  /*11280*/  FMUL.FTZ R3, R3, R17 ;  /* 0x0000001103037220 */ /* 0x000fc40000410000 */
[----:B------:R-:W-:Y:S01]  /*11290*/  FFMA.FTZ R4, R9, R24, R4 ;  /* 0x0000001809047223 */ /* 0x000fe20000010004 */
[----:B------:R-:W-:Y:S01]  /*112a0*/  F2FP.BF16.PACK_AB R14, R10, R11 ;  /* 0x0000000b0a0e723e */ /* 0x000fe200000010ff */
[----:B------:R-:W-:Y:S01]  /*112b0*/  FMUL.FTZ R10, R2, R22 ;  /* 0x00000016020a7220 */ /* 0x000fe20000410000 */
[----:B------:R-:W-:Y:S01]  /*112c0*/  LOP3.LUT R11, R18, 0xffff0000, RZ, 0xc0, !PT ;  /* 0xffff0000120b7812 */ /* 0x000fe200078ec0ff */
[----:B------:R-:W-:-:S04]  /*112d0*/  FFMA.FTZ R3, R6, R23, R3 ;  /* 0x0000001706037223 */ /* 0x000fc80000010003 */
[-C--:B------:R-:W-:Y:S02]  /*112e0*/  FFMA.FTZ R10, R5, R11.reuse, -R10 ;  /* 0x0000000b050a7223 */ /* 0x080fe4000001080a */
[----:B------:R-:W-:-:S03]  /*112f0*/  FMUL.FTZ R2, R2, R11 ;  /* 0x0000000b02027220 */ /* 0x000fc60000410000 */
[----:B------:R-:W-:Y:S01]  /*11300*/  F2FP.BF16.PACK_AB R15, R10, R37 ;  /* 0x000000250a0f723e */ /* 0x000fe200000010ff */
[----:B------:R-:W-:Y:S02]  /*11310*/  FFMA.FTZ R10, R16, R25, R19 ;  /* 0x00000019100a7223 */ /* 0x000fe40000010013 */
[----:B------:R-:W-:Y:S02]  /*11320*/  FFMA.FTZ R2, R5, R22, R2 ;  /* 0x0000001605027223 */ /* 0x000fe40000010002 */
[----:B------:R1:W-:Y:S02]  /*11330*/  STS.128 [R216+0x10080], R12 ;  /* 0x0100800cd8007388 */ /* 0x0003e40000000c00 */
[----:B-1----:R-:W-:Y:S02]  /*11340*/  F2FP.BF16.PACK_AB R12, R20, R49 ;  /* 0x00000031140c723e */ /* 0x002fe400000010ff */
[----:B------:R-:W-:Y:S02]  /*11350*/  F2FP.BF16.PACK_AB R13, R10, R48 ;  /* 0x000000300a0d723e */ /* 0x000fe400000010ff */
[----:B------:R-:W-:-:S02]  /*11360*/  F2FP.BF16.PACK_AB R14, R3, R4 ;  /* 0x00000004030e723e */ /* 0x000fc400000010ff */
[----:B------:R-:W-:-:S05]  /*11370*/  F2FP.BF16.PACK_AB R15, R2, R39 ;  /* 0x00000027020f723e */ /* 0x000fca00000010ff */
[----:B------:R1:W-:Y:S02]  /*11380*/  STS.128 [R36+0x10080], R12 ;  /* 0x0100800c24007388 */ /* 0x0003e40000000c00 */
.L_x_3058:
[----:B------:R-:W-:Y:S05]  /*11390*/  BSYNC B0 ;  /* 0x0000000000007941 */ /* 0x000fea0003800000 */
.L_x_3057:
[----:B------:R-:W-:-:S13]  /*113a0*/  ISETP.GE.AND P0, PT, R142, c[0x0][0x27c], PT ;  /* 0x00009f008e007a0c */ /* 0x000fda0003f06270 */
[----:B------:R-:W-:Y:S05]  /*113b0*/  @P0 BRA `(.L_x_3056) ;  /* 0x0000069000000947 */ /* 0x000fea0003800000 */
[----:B------:R-:W2:Y:S04]  /*113c0*/  LDL R3, [R1+0xe0] ;  /* 0x0000e00001037983 */ /* 0x000ea80000100800 */
[----:B-1----:R-:W3:Y:S01]  /*113d0*/  LDL R36, [R1+0xf8] ;  /* 0x0000f80001247983 */ /* 0x002ee20000100800 */
[----:B------:R-:W-:Y:S01]  /*113e0*/  IMAD.MOV.U32 R2, RZ, RZ, c[0x0][0x27c] ;  /* 0x00009f00ff027624 */ /* 0x000fe200078e00ff */
[----:B------:R-:W-:Y:S02]  /*113f0*/  SHF.R.U32.HI R5, RZ, 0x10, R31 ;  /* 0x00000010ff057819 */ /* 0x000fe4000001161f */
[----:B------:R-:W-:Y:S02]  /*11400*/  SHF.R.U64 R9, R32, 0x10, R33 ;  /* 0x0000001020097819 */ /* 0x000fe40000001221 */
[----:B------:R-:W-:-:S02]  /*11410*/  PRMT R23, R70, 0x5410, R5 ;  /* 0x0000541046177816 */ /* 0x000fc40000000005 */
[----:B------:R-:W-:Y:S02]  /*11420*/  PRMT R5, R51, 0x5432, R9 ;  /* 0x0000543233057816 */ /* 0x000fe40000000009 */
[----:B------:R-:W-:Y:S02]  /*11430*/  SHF.R.U32.HI R10, RZ, 0x10, R33 ;  /* 0x00000010ff0a7819 */ /* 0x000fe40000011621 */
[----:B------:R-:W-:Y:S01]  /*11440*/  SHF.R.U32.HI R21, RZ, 0x10, R35 ;  /* 0x00000010ff157819 */ /* 0x000fe20000011623 */
[----:B------:R-:W-:Y:S01]  /*11450*/  IMAD.U32 R24, R5, 0x10000, RZ ;  /* 0x0001000005187824 */ /* 0x000fe200078e00ff */
[----:B------:R-:W-:Y:S02]  /*11460*/  PRMT R10, R51, 0x5410, R10 ;  /* 0x00005410330a7816 */ /* 0x000fe4000000000a */
[----:B------:R-:W-:Y:S02]  /*11470*/  PRMT R21, R71, 0x5410, R21 ;  /* 0x0000541047157816 */ /* 0x000fe40000000015 */
[----:B------:R-:W-:-:S02]  /*11480*/  LOP3.LUT R32, R10, 0xffff0000, RZ, 0xc0, !PT ;  /* 0xffff00000a207812 */ /* 0x000fc400078ec0ff */
[----:B------:R-:W-:-:S04]  /*11490*/  SHF.R.U64 R20, R34, 0x10, R35 ;  /* 0x0000001022147819 */ /* 0x000fc80000001223 */
[----:B------:R-:W-:Y:S02]  /*114a0*/  PRMT R20, R71, 0x5432, R20 ;  /* 0x0000543247147816 */ /* 0x000fe40000000014 */
[----:B--2---:R-:W-:-:S04]  /*114b0*/  LEA.HI R2, R2, R3, RZ, 0x1d ;  /* 0x0000000302027211 */ /* 0x004fc800078fe8ff */
[----:B------:R-:W-:Y:S01]  /*114c0*/  SHF.R.S32.HI R3, RZ, 0x1f, R2 ;  /* 0x0000001fff037819 */ /* 0x000fe20000011402 */
[----:B---3--:R-:W1:Y:S03]  /*114d0*/  LDS.128 R16, [R36] ;  /* 0x0000000024107984 */ /* 0x008e660000000c00 */
[----:B------:R-:W-:Y:S01]  /*114e0*/  LEA.HI R3, R3, R2, RZ, 0x3 ;  /* 0x0000000203037211 */ /* 0x000fe200078f18ff */
[----:B------:R-:W-:-:S05]  /*114f0*/  IMAD.SHL.U32 R2, R2, 0x8, RZ ;  /* 0x0000000802027824 */ /* 0x000fca00078e00ff */
[----:B------:R-:W-:Y:S01]  /*11500*/  LOP3.LUT R4, R251, 0x38, R2, 0xf8, !PT ;  /* 0x00000038fb047812 */ /* 0x000fe200078ef802 */
[----:B------:R-:W-:-:S03]  /*11510*/  IMAD.SHL.U32 R2, R3, 0x400, RZ ;  /* 0x0000040003027824 */ /* 0x000fc600078e00ff */
[----:B------:R-:W-:Y:S02]  /*11520*/  LOP3.LUT R3, R4, R122, RZ, 0x3c, !PT ;  /* 0x0000007a04037212 */ /* 0x000fe400078e3cff */
[----:B------:R-:W-:Y:S02]  /*11530*/  LOP3.LUT R2, R2, 0x7fffe000, RZ, 0xc0, !PT ;  /* 0x7fffe00002027812 */ /* 0x000fe400078ec0ff */
[----:B------:R-:W-:Y:S02]  /*11540*/  SHF.R.U64 R4, R30, 0x10, R31 ;  /* 0x000000101e047819 */ /* 0x000fe4000000121f */
[----:B------:R-:W-:Y:S02]  /*11550*/  IADD3 R2, R3, R2, R7 ;  /* 0x0000000203027210 */ /* 0x000fe40007ffe007 */
[--C-:B------:R-:W-:Y:S02]  /*11560*/  SHF.R.U32.HI R3, RZ, 0x10, R29.reuse ;  /* 0x00000010ff037819 */ /* 0x100fe4000001161d */
[----:B------:R-:W-:Y:S01]  /*11570*/  PRMT R22, R70, 0x5432, R4 ;  /* 0x0000543246167816 */ /* 0x000fe20000000004 */
[----:B------:R-:W-:Y:S01]  /*11580*/  IMAD.SHL.U32 R26, R2, 0x2, RZ ;  /* 0x00000002021a7824 */ /* 0x000fe200078e00ff */
[----:B------:R-:W-:-:S02]  /*11590*/  SHF.R.U64 R2, R28, 0x10, R29 ;  /* 0x000000101c027819 */ /* 0x000fc4000000121d */
[C---:B------:R-:W-:Y:S02]  /*115a0*/  PRMT R11, R69.reuse, 0x5410, R3 ;  /* 0x00005410450b7816 */ /* 0x040fe40000000003 */
[----:B------:R-:W2:Y:S01]  /*115b0*/  LDS.128 R12, [R26+0x10080] ;  /* 0x010080001a0c7984 */ /* 0x000ea20000000c00 */
[----:B------:R-:W-:-:S05]  /*115c0*/  PRMT R6, R69, 0x5432, R2 ;  /* 0x0000543245067816 */ /* 0x000fca0000000002 */
[C---:B------:R-:W-:Y:S01]  /*115d0*/  IMAD.U32 R9, R6.reuse, 0x10000, RZ ;  /* 0x0001000006097824 */ /* 0x040fe200078e00ff */
[----:B------:R-:W-:Y:S01]  /*115e0*/  LOP3.LUT R6, R6, 0xffff0000, RZ, 0xc0, !PT ;  /* 0xffff000006067812 */ /* 0x000fe200078ec0ff */
[----:B-1----:R-:W-:Y:S01]  /*115f0*/  IMAD.U32 R3, R16, 0x10000, RZ ;  /* 0x0001000010037824 */ /* 0x002fe200078e00ff */
        /* <DEDUP_REMOVED lines=9> */
[----:B------:R-:W-:Y:S02]  /*11690*/  IMAD.U32 R3, R17, 0x10000, RZ ;  /* 0x0001000011037824 */ /* 0x000fe400078e00ff */
[-C--:B------:R-:W-:Y:S02]  /*116a0*/  FMUL.FTZ R2, R2, R9.reuse ;  /* 0x0000000902027220 */ /* 0x080fe40000410000 */
[C---:B------:R-:W-:Y:S02]  /*116b0*/  FFMA.FTZ R25, R3.reuse, R9, -R4 ;  /* 0x0000000903197223 */ /* 0x040fe40000010804 */
[----:B------:R-:W-:Y:S01]  /*116c0*/  FFMA.FTZ R30, R3, R24, R2 ;  /* 0x00000018031e7223 */ /* 0x000fe20000010002 */
[----:B------:R-:W-:Y:S01]  /*116d0*/  SHF.L.U32 R2, R15, 0x10, RZ ;  /* 0x000000100f027819 */ /* 0x000fe200000006ff */
[C---:B------:R-:W-:Y:S01]  /*116e0*/  IMAD.U32 R24, R21.reuse, 0x10000, RZ ;  /* 0x0001000015187824 */ /* 0x040fe200078e00ff */
[----:B------:R-:W-:Y:S01]  /*116f0*/  LOP3.LUT R21, R21, 0xffff0000, RZ, 0xc0, !PT ;  /* 0xffff000015157812 */ /* 0x000fe200078ec0ff */
[----:B------:R-:W-:-:S02]  /*11700*/  IMAD.U32 R9, R23, 0x10000, RZ ;  /* 0x0001000017097824 */ /* 0x000fc400078e00ff */
[CC--:B------:R-:W-:Y:S02]  /*11710*/  FMUL.FTZ R4, R2.reuse, R24.reuse ;  /* 0x0000001802047220 */ /* 0x0c0fe40000410000 */
[----:B------:R-:W-:Y:S02]  /*11720*/  IMAD.U32 R3, R19, 0x10000, RZ ;  /* 0x0001000013037824 */ /* 0x000fe400078e00ff */
[-C--:B------:R-:W-:Y:S02]  /*11730*/  FMUL.FTZ R2, R2, R9.reuse ;  /* 0x0000000902027220 */ /* 0x080fe40000410000 */
[----:B------:R-:W-:Y:S01]  /*11740*/  FFMA.FTZ R27, R3, R9, -R4 ;  /* 0x00000009031b7223 */ /* 0x000fe20000010804 */
[----:B------:R-:W-:Y:S01]  /*11750*/  LOP3.LUT R9, R5, 0xffff0000, RZ, 0xc0, !PT ;  /* 0xffff000005097812 */ /* 0x000fe200078ec0ff */
[----:B------:R-:W-:Y:S01]  /*11760*/  FFMA.FTZ R29, R3, R24, R2 ;  /* 0x00000018031d7223 */ /* 0x000fe20000010002 */
[----:B------:R-:W-:Y:S02]  /*11770*/  LOP3.LUT R3, R12, 0xffff0000, RZ, 0xc0, !PT ;  /* 0xffff00000c037812 */ /* 0x000fe400078ec0ff */
[----:B------:R-:W-:-:S02]  /*11780*/  LOP3.LUT R4, R16, 0xffff0000, RZ, 0xc0, !PT ;  /* 0xffff000010047812 */ /* 0x000fc400078ec0ff */
[----:B------:R-:W-:Y:S01]  /*11790*/  LOP3.LUT R2, R13, 0xffff0000, RZ, 0xc0, !PT ;  /* 0xffff00000d027812 */ /* 0x000fe200078ec0ff */
[-C--:B------:R-:W-:Y:S01]  /*117a0*/  FMUL.FTZ R5, R3, R9.reuse ;  /* 0x0000000903057220 */ /* 0x080fe20000410000 */
[----:B------:R-:W-:Y:S01]  /*117b0*/  LOP3.LUT R16, R17, 0xffff0000, RZ, 0xc0, !PT ;  /* 0xffff000011107812 */ /* 0x000fe200078ec0ff */
[-C--:B------:R-:W-:Y:S02]  /*117c0*/  FMUL.FTZ R3, R3, R6.reuse ;  /* 0x0000000603037220 */ /* 0x080fe40000410000 */
[----:B------:R-:W-:Y:S01]  /*117d0*/  FFMA.FTZ R12, R4, R6, -R5 ;  /* 0x00000006040c7223 */ /* 0x000fe20000010805 */
[----:B------:R-:W-:Y:S01]  /*117e0*/  LOP3.LUT R6, R18, 0xffff0000, RZ, 0xc0, !PT ;  /* 0xffff000012067812 */ /* 0x000fe200078ec0ff */
        /* <DEDUP_REMOVED lines=9> */
[----:B------:R-:W-:Y:S01]  /*11880*/  SHF.L.U32 R4, R14, 0x10, RZ ;  /* 0x000000100e047819 */ /* 0x000fe200000006ff */
[----:B------:R-:W-:Y:S01]  /*11890*/  IMAD.U32 R19, R22, 0x10000, RZ ;  /* 0x0001000016137824 */ /* 0x000fe200078e00ff */
[----:B------:R-:W-:Y:S01]  /*118a0*/  F2FP.BF16.PACK_AB R13, R10, R25 ;  /* 0x000000190a0d723e */ /* 0x000fe200000010ff */
[C---:B------:R-:W-:Y:S01]  /*118b0*/  IMAD.U32 R25, R20.reuse, 0x10000, RZ ;  /* 0x0001000014197824 */ /* 0x040fe200078e00ff */
[----:B------:R-:W-:-:S02]  /*118c0*/  LOP3.LUT R20, R20, 0xffff0000, RZ, 0xc0, !PT ;  /* 0xffff000014147812 */ /* 0x000fc400078ec0ff */
[----:B------:R-:W-:Y:S01]  /*118d0*/  LOP3.LUT R2, R15, 0xffff0000, RZ, 0xc0, !PT ;  /* 0xffff00000f027812 */ /* 0x000fe200078ec0ff */
[----:B------:R-:W-:Y:S01]  /*118e0*/  FMUL.FTZ R11, R4, R25 ;  /* 0x00000019040b7220 */ /* 0x000fe20000410000 */
[----:B------:R-:W-:Y:S01]  /*118f0*/  F2FP.BF16.PACK_AB R12, R12, R28 ;  /* 0x0000001c0c0c723e */ /* 0x000fe200000010ff */
[----:B------:R-:W-:Y:S02]  /*11900*/  FMUL.FTZ R10, R3, R20 ;  /* 0x00000014030a7220 */ /* 0x000fe40000410000 */
[-C--:B------:R-:W-:Y:S02]  /*11910*/  FFMA.FTZ R11, R9, R19.reuse, -R11 ;  /* 0x00000013090b7223 */ /* 0x080fe4000001080b */
[-C--:B------:R-:W-:Y:S02]  /*11920*/  FFMA.FTZ R10, R6, R18.reuse, -R10 ;  /* 0x00000012060a7223 */ /* 0x080fe4000001080a */
[----:B------:R-:W-:Y:S02]  /*11930*/  FMUL.FTZ R4, R4, R19 ;  /* 0x0000001304047220 */ /* 0x000fe40000410000 */
[----:B------:R-:W-:Y:S01]  /*11940*/  FMUL.FTZ R3, R3, R18 ;  /* 0x0000001203037220 */ /* 0x000fe20000410000 */
[----:B------:R-:W-:Y:S01]  /*11950*/  F2FP.BF16.PACK_AB R14, R10, R11 ;  /* 0x0000000b0a0e723e */ /* 0x000fe200000010ff */
[----:B------:R-:W-:Y:S01]  /*11960*/  FMUL.FTZ R10, R2, R21 ;  /* 0x00000015020a7220 */ /* 0x000fe20000410000 */
[----:B------:R-:W-:Y:S01]  /*11970*/  LOP3.LUT R11, R23, 0xffff0000, RZ, 0xc0, !PT ;  /* 0xffff0000170b7812 */ /* 0x000fe200078ec0ff */
[----:B------:R-:W-:-:S02]  /*11980*/  FFMA.FTZ R4, R9, R25, R4 ;  /* 0x0000001909047223 */ /* 0x000fc40000010004 */
[----:B------:R-:W-:Y:S02]  /*11990*/  FFMA.FTZ R3, R6, R20, R3 ;  /* 0x0000001406037223 */ /* 0x000fe40000010003 */
[-C--:B------:R-:W-:Y:S02]  /*119a0*/  FFMA.FTZ R10, R5, R11.reuse, -R10 ;  /* 0x0000000b050a7223 */ /* 0x080fe4000001080a */
[----:B------:R-:W-:-:S03]  /*119b0*/  FMUL.FTZ R2, R2, R11 ;  /* 0x0000000b02027220 */ /* 0x000fc60000410000 */
[----:B------:R-:W-:Y:S01]  /*119c0*/  F2FP.BF16.PACK_AB R15, R10, R27 ;  /* 0x0000001b0a0f723e */ /* 0x000fe200000010ff */
[----:B------:R-:W-:Y:S02]  /*119d0*/  FFMA.FTZ R10, R16, R32, R17 ;  /* 0x00000020100a7223 */ /* 0x000fe40000010011 */
[----:B------:R-:W-:Y:S02]  /*119e0*/  FFMA.FTZ R2, R5, R21, R2 ;  /* 0x0000001505027223 */ /* 0x000fe40000010002 */
[----:B------:R1:W-:Y:S02]  /*119f0*/  STS.128 [R36], R12 ;  /* 0x0000000c24007388 */ /* 0x0003e40000000c00 */
[----:B-1----:R-:W-:Y:S02]  /*11a00*/  F2FP.BF16.PACK_AB R12, R24, R31 ;  /* 0x0000001f180c723e */ /* 0x002fe400000010ff */
[----:B------:R-:W-:Y:S02]  /*11a10*/  F2FP.BF16.PACK_AB R13, R10, R30 ;  /* 0x0000001e0a0d723e */ /* 0x000fe400000010ff */
[----:B------:R-:W-:-:S02]  /*11a20*/  F2FP.BF16.PACK_AB R14, R3, R4 ;  /* 0x00000004030e723e */ /* 0x000fc400000010ff */
[----:B------:R-:W-:-:S05]  /*11a30*/  F2FP.BF16.PACK_AB R15, R2, R29 ;  /* 0x0000001d020f723e */ /* 0x000fca00000010ff */
[----:B------:R1:W-:Y:S02]  /*11a40*/  STS.128 [R26+0x10080], R12 ;  /* 0x0100800c1a007388 */ /* 0x0003e40000000c00 */
.L_x_3056:
[----:B------:R-:W-:Y:S05]  /*11a50*/  BSYNC B1 ;  /* 0x0000000000017941 */ /* 0x000fea0003800000 */
.L_x_3055:
        /* <DEDUP_REMOVED lines=8> */
[----:B------:R-:W2:Y:S01]  /*11ae0*/  LDL R32, [R1+0x180] ;  /* 0x0001800001207983 */ /* 0x000ea20000100800 */
[----:B------:R-:W-:Y:S01]  /*11af0*/  IMAD.MOV.U32 R3, RZ, RZ, c[0x0][0x27c] ;  /* 0x00009f00ff037624 */ /* 0x000fe200078e00ff */
[----:B------:R-:W-:Y:S02]  /*11b00*/  SHF.R.U64 R6, R44, 0x10, R45 ;  /* 0x000000102c067819 */ /* 0x000fe4000000122d */
[----:B------:R-:W-:Y:S02]  /*11b10*/  SHF.R.U32.HI R5, RZ, 0x10, R43 ;  /* 0x00000010ff057819 */ /* 0x000fe4000001162b */
[----:B------:R-:W-:Y:S02]  /*11b20*/  LEA.HI R3, R3, R149, RZ, 0x1d ;  /* 0x0000009503037211 */ /* 0x000fe400078fe8ff */
[----:B------:R-:W-:Y:S02]  /*11b30*/  PRMT R6, R96, 0x5432, R6 ;  /* 0x0000543260067816 */ /* 0x000fe40000000006 */
[----:B------:R-:W-:-:S02]  /*11b40*/  SHF.R.S32.HI R2, RZ, 0x1f, R3 ;  /* 0x0000001fff027819 */ /* 0x000fc40000011403 */
[----:B------:R-:W-:Y:S02]  /*11b50*/  SHF.R.U64 R4, R42, 0x10, R43 ;  /* 0x000000102a047819 */ /* 0x000fe4000000122b */
[----:B------:R-:W-:Y:S01]  /*11b60*/  LEA.HI R2, R2, R3, RZ, 0x3 ;  /* 0x0000000302027211 */ /* 0x000fe200078f18ff */
[----:B------:R-:W-:Y:S01]  /*11b70*/  IMAD.SHL.U32 R3, R3, 0x8, RZ ;  /* 0x0000000803037824 */ /* 0x000fe200078e00ff */
[----:B------:R-:W-:Y:S01]  /*11b80*/  PRMT R23, R98, 0x5410, R5 ;  /* 0x0000541062177816 */ /* 0x000fe20000000005 */
[----:B------:R-:W-:Y:S01]  /*11b90*/  IMAD.U32 R5, R6, 0x10000, RZ ;  /* 0x0001000006057824 */ /* 0x000fe200078e00ff */
[----:B------:R-:W-:Y:S01]  /*11ba0*/  SHF.R.U32.HI R9, RZ, 0x10, R45 ;  /* 0x00000010ff097819 */ /* 0x000fe2000001162d */
[----:B------:R-:W-:Y:S01]  /*11bb0*/  IMAD.SHL.U32 R2, R2, 0x400, RZ ;  /* 0x0000040002027824 */ /* 0x000fe200078e00ff */
[----:B------:R-:W-:Y:S02]  /*11bc0*/  LOP3.LUT R3, R250, 0x38, R3, 0xf8, !PT ;  /* 0x00000038fa037812 */ /* 0x000fe400078ef803 */
[----:B------:R-:W-:-:S02]  /*11bd0*/  PRMT R22, R98, 0x5432, R4 ;  /* 0x0000543262167816 */ /* 0x000fc40000000004 */
[----:B------:R-:W-:Y:S02]  /*11be0*/  LOP3.LUT R3, R3, R31, RZ, 0x3c, !PT ;  /* 0x0000001f03037212 */ /* 0x000fe400078e3cff */
[----:B------:R-:W-:Y:S02]  /*11bf0*/  LOP3.LUT R2, R2, 0x7fffe000, RZ, 0xc0, !PT ;  /* 0x7fffe00002027812 */ /* 0x000fe400078ec0ff */
[----:B------:R-:W-:Y:S02]  /*11c00*/  PRMT R9, R96, 0x5410, R9 ;  /* 0x0000541060097816 */ /* 0x000fe40000000009 */
[----:B------:R-:W-:Y:S02]  /*11c10*/  IADD3 R2, R3, R2, R8 ;  /* 0x0000000203027210 */ /* 0x000fe40007ffe008 */
[----:B------:R-:W-:Y:S02]  /*11c20*/  SHF.R.U32.HI R3, RZ, 0x10, R41 ;  /* 0x00000010ff037819 */ /* 0x000fe40000011629 */
[----:B------:R-:W-:Y:S01]  /*11c30*/  SHF.R.U32.HI R21, RZ, 0x10, R47 ;  /* 0x00000010ff157819 */ /* 0x000fe2000001162f */
[----:B------:R-:W-:Y:S01]  /*11c40*/  IMAD.SHL.U32 R24, R2, 0x2, RZ ;  /* 0x0000000202187824 */ /* 0x000fe200078e00ff */
[----:B------:R-:W-:-:S02]  /*11c50*/  SHF.R.U64 R2, R40, 0x10, R41 ;  /* 0x0000001028027819 */ /* 0x000fc40000001229 */
[C---:B------:R-:W-:Y:S02]  /*11c60*/  PRMT R10, R97.reuse, 0x5410, R3 ;  /* 0x00005410610a7816 */ /* 0x040fe40000000003 */
[----:B-1----:R-:W1:Y:S01]  /*11c70*/  LDS.128 R12, [R24+0x10080] ;  /* 0x01008000180c7984 */ /* 0x002e620000000c00 */
[----:B------:R-:W-:Y:S02]  /*11c80*/  PRMT R11, R97, 0x5432, R2 ;  /* 0x00005432610b7816 */ /* 0x000fe40000000002 */
[----:B------:R-:W-:Y:S02]  /*11c90*/  PRMT R21, R99, 0x5410, R21 ;  /* 0x0000541063157816 */ /* 0x000fe40000000015 */
[----:B------:R-:W-:Y:S01]  /*11ca0*/  SHF.R.U64 R20, R46, 0x10, R47 ;  /* 0x000000102e147819 */ /* 0x000fe2000000122f */
[C---:B------:R-:W-:Y:S01]  /*11cb0*/  IMAD.U32 R25, R11.reuse, 0x10000, RZ ;  /* 0x000100000b197824 */ /* 0x040fe200078e00ff */
[----:B------:R-:W-:Y:S02]  /*11cc0*/  LOP3.LUT R11, R11, 0xffff0000, RZ, 0xc0, !PT ;  /* 0xffff00000b0b7812 */ /* 0x000fe400078ec0ff */
[----:B------:R-:W-:-:S02]  /*11cd0*/  PRMT R20, R99, 0x5432, R20 ;  /* 0x0000543263147816 */ /* 0x000fc40000000014 */
[----:B-1----:R-:W-:-:S05]  /*11ce0*/  SHF.L.U32 R2, R12, 0x10, RZ ;  /* 0x000000100c027819 */ /* 0x002fca00000006ff */
[C---:B------:R-:W-:Y:S02]  /*11cf0*/  FMUL.FTZ R4, R2.reuse, R5 ;  /* 0x0000000502047220 */ /* 0x040fe40000410000 */
[----:B------:R-:W-:Y:S01]  /*11d00*/  FMUL.FTZ R2, R2, R25 ;  /* 0x0000001902027220 */ /* 0x000fe20000410000 */
[----:B--2---:R-:W1:Y:S02]  /*11d10*/  LDS.128 R16, [R32] ;  /* 0x0000000020107984 */ /* 0x004e640000000c00 */
[----:B-1----:R-:W-:-:S04]  /*11d20*/  IMAD.U32 R3, R16, 0x10000, RZ ;  /* 0x0001000010037824 */ /* 0x002fc800078e00ff */
[----:B------:R-:W-:Y:S01]  /*11d30*/  FFMA.FTZ R29, R3, R5, R2 ;  /* 0x00000005031d7223 */ /* 0x000fe20000010002 */
[----:B------:R-:W-:Y:S01]  /*11d40*/  SHF.L.U32 R2, R13, 0x10, RZ ;  /* 0x000000100d027819 */ /* 0x000fe200000006ff */
[----:B------:R-:W-:Y:S02]  /*11d50*/  FFMA.FTZ R30, R3, R25, -R4 ;  /* 0x00000019031e7223 */ /* 0x000fe40000010804 */
[----:B------:R-:W-:Y:S02]  /*11d60*/  IMAD.U32 R25, R9, 0x10000, RZ ;  /* 0x0001000009197824 */ /* 0x000fe400078e00ff */
[----:B------:R-:W-:Y:S02]  /*11d70*/  IMAD.U32 R5, R10, 0x10000, RZ ;  /* 0x000100000a057824 */ /* 0x000fe400078e00ff */
[----:B------:R-:W-:Y:S02]  /*11d80*/  FMUL.FTZ R4, R2, R25 ;  /* 0x0000001902047220 */ /* 0x000fe40000410000 */
[----:B------:R-:W-:-:S02]  /*11d90*/  IMAD.U32 R3, R17, 0x10000, RZ ;  /* 0x0001000011037824 */ /* 0x000fc400078e00ff */
[-C--:B------:R-:W-:Y:S02]  /*11da0*/  FMUL.FTZ R2, R2, R5.reuse ;  /* 0x0000000502027220 */ /* 0x080fe40000410000 */
[C---:B------:R-:W-:Y:S02]  /*11db0*/  FFMA.FTZ R28, R3.reuse, R5, -R4 ;  /* 0x00000005031c7223 */ /* 0x040fe40000010804 */
[----:B------:R-:W-:Y:S01]  /*11dc0*/  FFMA.FTZ R26, R3, R25, R2 ;  /* 0x00000019031a7223 */ /* 0x000fe20000010002 */
[----:B------:R-:W-:Y:S01]  /*11dd0*/  SHF.L.U32 R2, R15, 0x10, RZ ;  /* 0x000000100f027819 */ /* 0x000fe200000006ff */
[----:B------:R-:W-:Y:S02]  /*11de0*/  IMAD.U32 R25, R21, 0x10000, RZ ;  /* 0x0001000015197824 */ /* 0x000fe400078e00ff */
[----:B------:R-:W-:Y:S02]  /*11df0*/  IMAD.U32 R5, R23, 0x10000, RZ ;  /* 0x0001000017057824 */ /* 0x000fe400078e00ff */
[----:B------:R-:W-:-:S02]  /*11e00*/  IMAD.U32 R3, R19, 0x10000, RZ ;  /* 0x0001000013037824 */ /* 0x000fc400078e00ff */
[C---:B------:R-:W-:Y:S02]  /*11e10*/  FMUL.FTZ R4, R2.reuse, R25 ;  /* 0x0000001902047220 */ /* 0x040fe40000410000 */
        /* <DEDUP_REMOVED lines=8> */
[C---:B------:R-:W-:Y:S02]  /*11ea0*/  FMUL.FTZ R6, R3.reuse, R17 ;  /* 0x0000001103067220 */ /* 0x040fe40000410000 */
[-C--:B------:R-:W-:Y:S02]  /*11eb0*/  FMUL.FTZ R3, R3, R11.reuse ;  /* 0x0000000b03037220 */ /* 0x080fe40000410000 */
[----:B------:R-:W-:Y:S01]  /*11ec0*/  FFMA.FTZ R16, R5, R11, -R6 ;  /* 0x0000000b05107223 */ /* 0x000fe20000010806 */
[----:B------:R-:W-:Y:S01]  /*11ed0*/  LOP3.LUT R6, R9, 0xffff0000, RZ, 0xc0, !PT ;  /* 0xffff000009067812 */ /* 0x000fe200078ec0ff */
[----:B------:R-:W-:Y:S01]  /*11ee0*/  FFMA.FTZ R12, R5, R17, R3 ;  /* 0x00000011050c7223 */ /* 0x000fe20000010003 */
[----:B------:R-:W-:Y:S02]  /*11ef0*/  LOP3.LUT R5, R10, 0xffff0000, RZ, 0xc0, !PT ;  /* 0xffff00000a057812 */ /* 0x000fe400078ec0ff */
[----:B------:R-:W-:Y:S01]  /*11f00*/  LOP3.LUT R17, R20, 0xffff0000, RZ, 0xc0, !PT ;  /* 0xffff000014117812 */ /* 0x000fe200078ec0ff */
[----:B------:R-:W-:Y:S01]  /*11f10*/  FMUL.FTZ R3, R2, R6 ;  /* 0x0000000602037220 */ /* 0x000fe20000410000 */
[----:B------:R-:W-:Y:S01]  /*11f20*/  F2FP.BF16.PACK_AB R16, R16, R30 ;  /* 0x0000001e1010723e */ /* 0x000fe200000010ff */
[----:B------:R-:W-:Y:S01]  /*11f30*/  FMUL.FTZ R2, R2, R5 ;  /* 0x0000000502027220 */ /* 0x000fe20000410000 */
[----:B------:R-:W-:Y:S01]  /*11f40*/  F2FP.BF16.PACK_AB R12, R12, R29 ;  /* 0x0000001d0c0c723e */ /* 0x000fe200000010ff */
[----:B------:R-:W-:-:S02]  /*11f50*/  FFMA.FTZ R13, R4, R5, -R3 ;  /* 0x00000005040d7223 */ /* 0x000fc40000010803 */
[----:B------:R-:W-:Y:S01]  /*11f60*/  FFMA.FTZ R11, R4, R6, R2 ;  /* 0x00000006040b7223 */ /* 0x000fe20000010002 */
[----:B------:R-:W-:Y:S01]  /*11f70*/  SHF.L.U32 R2, R14, 0x10, RZ ;  /* 0x000000100e027819 */ /* 0x000fe200000006ff */
[----:B------:R-:W-:Y:S02]  /*11f80*/  IMAD.U32 R6, R20, 0x10000, RZ ;  /* 0x0001000014067824 */ /* 0x000fe400078e00ff */
[----:B------:R-:W-:Y:S02]  /*11f90*/  IMAD.U32 R5, R22, 0x10000, RZ ;  /* 0x0001000016057824 */ /* 0x000fe400078e00ff */
[----:B------:R-:W-:Y:S02]  /*11fa0*/  FMUL.FTZ R4, R2, R6 ;  /* 0x0000000602047220 */ /* 0x000fe40000410000 */
[----:B------:R-:W-:Y:S02]  /*11fb0*/  IMAD.U32 R3, R18, 0x10000, RZ ;  /* 0x0001000012037824 */ /* 0x000fe400078e00ff */
[----:B------:R-:W-:-:S02]  /*11fc0*/  FMUL.FTZ R2, R2, R5 ;  /* 0x0000000502027220 */ /* 0x000fc40000410000 */
[C---:B------:R-:W-:Y:S01]  /*11fd0*/  FFMA.FTZ R10, R3.reuse, R5, -R4 ;  /* 0x00000005030a7223 */ /* 0x040fe20000010804 */
[----:B------:R-:W-:Y:S01]  /*11fe0*/  LOP3.LUT R5, R22, 0xffff0000, RZ, 0xc0, !PT ;  /* 0xffff000016057812 */ /* 0x000fe200078ec0ff */
[----:B------:R-:W-:Y:S01]  /*11ff0*/  FFMA.FTZ R9, R3, R6, R2 ;  /* 0x0000000603097223 */ /* 0x000fe20000010002 */
[----:B------:R-:W-:Y:S02]  /*12000*/  LOP3.LUT R2, R14, 0xffff0000, RZ, 0xc0, !PT ;  /* 0xffff00000e027812 */ /* 0x000fe400078ec0ff */
[----:B------:R-:W-:Y:S02]  /*12010*/  LOP3.LUT R3, R18, 0xffff0000, RZ, 0xc0, !PT ;  /* 0xffff000012037812 */ /* 0x000fe400078ec0ff */
[----:B------:R-:W-:Y:S01]  /*12020*/  LOP3.LUT R14, R23, 0xffff0000, RZ, 0xc0, !PT ;  /* 0xffff0000170e7812 */ /* 0x000fe200078ec0ff */
[C---:B------:R-:W-:Y:S02]  /*12030*/  FMUL.FTZ R4, R2.reuse, R17 ;  /* 0x0000001102047220 */ /* 0x040fe40000410000 */
[----:B------:R-:W-:-:S02]  /*12040*/  FMUL.FTZ R2, R2, R5 ;  /* 0x0000000502027220 */ /* 0x000fc40000410000 */
[C---:B------:R-:W-:Y:S02]  /*12050*/  FFMA.FTZ R6, R3.reuse, R5, -R4 ;  /* 0x0000000503067223 */ /* 0x040fe40000010804 */
[----:B------:R-:W-:Y:S01]  /*12060*/  FFMA.FTZ R5, R3, R17, R2 ;  /* 0x0000001103057223 */ /* 0x000fe20000010002 */
[----:B------:R-:W-:Y:S02]  /*12070*/  LOP3.LUT R3, R15, 0xffff0000, RZ, 0xc0, !PT ;  /* 0xffff00000f037812 */ /* 0x000fe400078ec0ff */
[----:B------:R-:W-:Y:S02]  /*12080*/  LOP3.LUT R15, R21, 0xffff0000, RZ, 0xc0, !PT ;  /* 0xffff0000150f7812 */ /* 0x000fe400078ec0ff */
[----:B------:R-:W-:Y:S02]  /*12090*/  LOP3.LUT R2, R19, 0xffff0000, RZ, 0xc0, !PT ;  /* 0xffff000013027812 */ /* 0x000fe400078ec0ff */
[----:B------:R-:W-:Y:S01]  /*120a0*/  F2FP.BF16.PACK_AB R17, R13, R28 ;  /* 0x0000001c0d11723e */ /* 0x000fe200000010ff */
[C---:B------:R-:W-:Y:S01]  /*120b0*/  FMUL.FTZ R4, R3.reuse, R15 ;  /* 0x0000000f03047220 */ /* 0x040fe20000410000 */
[----:B------:R-:W-:Y:S01]  /*120c0*/  F2FP.BF16.PACK_AB R18, R6, R10 ;  /* 0x0000000a0612723e */ /* 0x000fe200000010ff */
[----:B------:R-:W-:Y:S01]  /*120d0*/  FMUL.FTZ R3, R3, R14 ;  /* 0x0000000e03037220 */ /* 0x000fe20000410000 */
[----:B------:R-:W-:Y:S01]  /*120e0*/  F2FP.BF16.PACK_AB R13, R11, R26 ;  /* 0x0000001a0b0d723e */ /* 0x000fe200000010ff */
[C---:B------:R-:W-:Y:S01]  /*120f0*/  FFMA.FTZ R4, R2.reuse, R14, -R4 ;  /* 0x0000000e02047223 */ /* 0x040fe20000010804 */
[----:B------:R-:W-:Y:S01]  /*12100*/  F2FP.BF16.PACK_AB R14, R5, R9 ;  /* 0x00000009050e723e */ /* 0x000fe200000010ff */
[----:B------:R-:W-:-:S03]  /*12110*/  FFMA.FTZ R3, R2, R15, R3 ;  /* 0x0000000f02037223 */ /* 0x000fc60000010003 */
[----:B------:R-:W-:Y:S02]  /*12120*/  F2FP.BF16.PACK_AB R19, R4, R27 ;  /* 0x0000001b0413723e */ /* 0x000fe400000010ff */
[----:B------:R-:W-:-:S03]  /*12130*/  F2FP.BF16.PACK_AB R15, R3, R25 ;  /* 0x00000019030f723e */ /* 0x000fc600000010ff */
[----:B------:R1:W-:Y:S04]  /*12140*/  STS.128 [R32], R16 ;  /* 0x0000001020007388 */ /* 0x0003e80000000c00 */
[----:B------:R1:W-:Y:S02]  /*12150*/  STS.128 [R24+0x10080], R12 ;  /* 0x0100800c18007388 */ /* 0x0003e40000000c00 */
.L_x_3062:
[----:B------:R-:W-:Y:S05]  /*12160*/  BSYNC B0 ;  /* 0x0000000000007941 */ /* 0x000fea0003800000 */
.L_x_3061:
[----:B------:R-:W-:-:S13]  /*12170*/  ISETP.GE.AND P0, PT, R142, c[0x0][0x27c], PT ;  /* 0x00009f008e007a0c */ /* 0x000fda0003f06270 */
[----:B------:R-:W-:Y:S05]  /*12180*/  @P0 BRA `(.L_x_3060) ;  /* 0x0000069000000947 */ /* 0x000fea0003800000 */
[----:B------:R-:W2:Y:S04]  /*12190*/  LDL R3, [R1+0xe0] ;  /* 0x0000e00001037983 */ /* 0x000ea80000100800 */
[----:B------:R-:W3:Y:S01]  /*121a0*/  LDL R29, [R1+0xf4] ;  /* 0x0000f400011d7983 */ /* 0x000ee20000100800 */
[----:B------:R-:W-:Y:S01]  /*121b0*/  IMAD.MOV.U32 R2, RZ, RZ, c[0x0][0x27c] ;  /* 0x00009f00ff027624 */ /* 0x000fe200078e00ff */
[----:B------:R-:W-:Y:S02]  /*121c0*/  SHF.R.U32.HI R10, RZ, 0x10, R53 ;  /* 0x00000010ff0a7819 */ /* 0x000fe40000011635 */
[----:B------:R-:W-:-:S04]  /*121d0*/  SHF.R.U32.HI R9, RZ, 0x10, R57 ;  /* 0x00000010ff097819 */ /* 0x000fc80000011639 */
[----:B------:R-:W-:Y:S02]  /*121e0*/  PRMT R9, R101, 0x5432, R9 ;  /* 0x0000543265097816 */ /* 0x000fe40000000009 */
[----:B--2---:R-:W-:-:S04]  /*121f0*/  LEA.HI R2, R2, R3, RZ, 0x1d ;  /* 0x0000000302027211 */ /* 0x004fc800078fe8ff */
[----:B------:R-:W-:Y:S01]  /*12200*/  SHF.R.S32.HI R3, RZ, 0x1f, R2 ;  /* 0x0000001fff037819 */ /* 0x000fe20000011402 */
[----:B------:R-:W-:Y:S01]  /*12210*/  IMAD.SHL.U32 R4, R2, 0x8, RZ ;  /* 0x0000000802047824 */ /* 0x000fe200078e00ff */
[----:B-1-3--:R-:W1:Y:S02]  /*12220*/  LDS.128 R16, [R29] ;  /* 0x000000001d107984 */ /* 0x00ae640000000c00 */
[----:B------:R-:W-:Y:S02]  /*12230*/  LEA.HI R2, R3, R2, RZ, 0x3 ;  /* 0x0000000203027211 */ /* 0x000fe400078f18ff */
[----:B------:R-:W-:-:S03]  /*12240*/  LOP3.LUT R3, R250, 0x38, R4, 0xf8, !PT ;  /* 0x00000038fa037812 */ /* 0x000fc600078ef804 */
[----:B------:R-:W-:Y:S01]  /*12250*/  IMAD.SHL.U32 R2, R2, 0x400, RZ ;  /* 0x0000040002027824 */ /* 0x000fe200078e00ff */
[----:B------:R-:W-:-:S04]  /*12260*/  LOP3.LUT R3, R3, R31, RZ, 0x3c, !PT ;  /* 0x0000001f03037212 */ /* 0x000fc800078e3cff */
[----:B------:R-:W-:-:S04]  /*12270*/  LOP3.LUT R2, R2, 0x7fffe000, RZ, 0xc0, !PT ;  /* 0x7fffe00002027812 */ /* 0x000fc800078ec0ff */
[----:B------:R-:W-:Y:S02]  /*12280*/  IADD3 R2, R3, R2, R8 ;  /* 0x0000000203027210 */ /* 0x000fe40007ffe008 */
[----:B------:R-:W-:-:S03]  /*12290*/  SHF.R.U64 R3, R52, 0x10, R53 ;  /* 0x0000001034037819 */ /* 0x000fc60000001235 */
[----:B------:R-:W-:Y:S01]  /*122a0*/  IMAD.SHL.U32 R22, R2, 0x2, RZ ;  /* 0x0000000202167824 */ /* 0x000fe200078e00ff */
[----:B------:R-:W-:Y:S02]  /*122b0*/  SHF.R.U64 R2, R56, 0x10, R57 ;  /* 0x0000001038027819 */ /* 0x000fe40000001239 */
[C---:B------:R-:W-:Y:S02]  /*122c0*/  PRMT R4, R100.reuse, 0x5410, R3 ;  /* 0x0000541064047816 */ /* 0x040fe40000000003 */
[----:B------:R-:W2:Y:S01]  /*122d0*/  LDS.128 R12, [R22+0x10080] ;  /* 0x01008000160c7984 */ /* 0x000ea20000000c00 */
[----:B------:R-:W-:Y:S02]  /*122e0*/  PRMT R5, R100, 0x5432, R2 ;  /* 0x0000543264057816 */ /* 0x000fe40000000002 */
[----:B------:R-:W-:-:S03]  /*122f0*/  IMAD.U32 R11, R4, 0x10000, RZ ;  /* 0x00010000040b7824 */ /* 0x000fc600078e00ff */
[----:B------:R-:W-:Y:S02]  /*12300*/  IMAD.U32 R20, R5, 0x10000, RZ ;  /* 0x0001000005147824 */ /* 0x000fe400078e00ff */
[----:B-1----:R-:W-:Y:S01]  /*12310*/  IMAD.U32 R3, R16, 0x10000, RZ ;  /* 0x0001000010037824 */ /* 0x002fe200078e00ff */
[----:B--2---:R-:W-:-:S05]  /*12320*/  SHF.L.U32 R2, R12, 0x10, RZ ;  /* 0x000000100c027819 */ /* 0x004fca00000006ff */
        /* <DEDUP_REMOVED lines=15> */
[C---:B------:R-:W-:Y:S01]  /*12420*/  PRMT R10, R102.reuse, 0x5410, R3 ;  /* 0x00005410660a7816 */ /* 0x040fe20000000003 */
[----:B------:R-:W-:Y:S01]  /*12430*/  IMAD.U32 R3, R19, 0x10000, RZ ;  /* 0x0001000013037824 */ /* 0x000fe200078e00ff */
[----:B------:R-:W-:Y:S02]  /*12440*/  PRMT R11, R102, 0x5432, R2 ;  /* 0x00005432660b7816 */ /* 0x000fe40000000002 */
[----:B------:R-:W-:Y:S01]  /*12450*/  SHF.L.U32 R2, R15, 0x10, RZ ;  /* 0x000000100f027819 */ /* 0x000fe200000006ff */
[C---:B------:R-:W-:Y:S01]  /*12460*/  IMAD.U32 R21, R10.reuse, 0x10000, RZ ;  /* 0x000100000a157824 */ /* 0x040fe200078e00ff */
[----:B------:R-:W-:Y:S01]  /*12470*/  LOP3.LUT R10, R10, 0xffff0000, RZ, 0xc0, !PT ;  /* 0xffff00000a0a7812 */ /* 0x000fe200078ec0ff */
[C---:B------:R-:W-:Y:S01]  /*12480*/  IMAD.U32 R23, R11.reuse, 0x10000, RZ ;  /* 0x000100000b177824 */ /* 0x040fe200078e00ff */
[----:B------:R-:W-:Y:S01]  /*12490*/  LOP3.LUT R11, R11, 0xffff0000, RZ, 0xc0, !PT ;  /* 0xffff00000b0b7812 */ /* 0x000fe200078ec0ff */
        /* <DEDUP_REMOVED lines=8> */
[----:B------:R-:W-:Y:S01]  /*12520*/  SHF.R.U64 R12, R54, 0x10, R55 ;  /* 0x00000010360c7819 */ /* 0x000fe20000001237 */
[----:B------:R-:W-:-:S02]  /*12530*/  FMUL.FTZ R4, R2, R5 ;  /* 0x0000000502047220 */ /* 0x000fc40000410000 */
[-C--:B------:R-:W-:Y:S02]  /*12540*/  FMUL.FTZ R2, R2, R20.reuse ;  /* 0x0000001402027220 */ /* 0x080fe40000410000 */
[C---:B------:R-:W-:Y:S02]  /*12550*/  FFMA.FTZ R16, R3.reuse, R20, -R4 ;  /* 0x0000001403107223 */ /* 0x040fe40000010804 */
[----:B------:R-:W-:Y:S01]  /*12560*/  FFMA.FTZ R21, R3, R5, R2 ;  /* 0x0000000503157223 */ /* 0x000fe20000010002 */
[----:B------:R-:W-:Y:S02]  /*12570*/  LOP3.LUT R3, R13, 0xffff0000, RZ, 0xc0, !PT ;  /* 0xffff00000d037812 */ /* 0x000fe400078ec0ff */
[----:B------:R-:W-:Y:S02]  /*12580*/  LOP3.LUT R13, R6, 0xffff0000, RZ, 0xc0, !PT ;  /* 0xffff0000060d7812 */ /* 0x000fe400078ec0ff */
[----:B------:R-:W-:Y:S02]  /*12590*/  LOP3.LUT R6, R9, 0xffff0000, RZ, 0xc0, !PT ;  /* 0xffff000009067812 */ /* 0x000fe400078ec0ff */
[----:B------:R-:W-:Y:S01]  /*125a0*/  LOP3.LUT R2, R17, 0xffff0000, RZ, 0xc0, !PT ;  /* 0xffff000011027812 */ /* 0x000fe200078ec0ff */
[CC--:B------:R-:W-:Y:S01]  /*125b0*/  FMUL.FTZ R4, R3.reuse, R13.reuse ;  /* 0x0000000d03047220 */ /* 0x0c0fe20000410000 */
[----:B------:R-:W-:Y:S01]  /*125c0*/  SHF.R.U64 R5, R58, 0x10, R59 ;  /* 0x000000103a057819 */ /* 0x000fe2000000123b */
[----:B------:R-:W-:Y:S01]  /*125d0*/  FMUL.FTZ R3, R3, R6 ;  /* 0x0000000603037220 */ /* 0x000fe20000410000 */
[----:B------:R-:W-:Y:S01]  /*125e0*/  F2FP.BF16.PACK_AB R16, R16, R28 ;  /* 0x0000001c1010723e */ /* 0x000fe200000010ff */
[----:B------:R-:W-:Y:S01]  /*125f0*/  FFMA.FTZ R17, R2, R6, -R4 ;  /* 0x0000000602117223 */ /* 0x000fe20000010804 */
[----:B------:R-:W-:Y:S01]  /*12600*/  SHF.L.U32 R4, R14, 0x10, RZ ;  /* 0x000000100e047819 */ /* 0x000fe200000006ff */
[----:B------:R-:W-:Y:S01]  /*12610*/  FFMA.FTZ R13, R2, R13, R3 ;  /* 0x0000000d020d7223 */ /* 0x000fe20000010003 */
[----:B------:R-:W-:-:S02]  /*12620*/  PRMT R2, R103, 0x5410, R12 ;  /* 0x0000541067027816 */ /* 0x000fc4000000000c */
[----:B------:R-:W-:Y:S01]  /*12630*/  PRMT R3, R103, 0x5432, R5 ;  /* 0x0000543267037816 */ /* 0x000fe20000000005 */
[----:B------:R-:W-:Y:S01]  /*12640*/  IMAD.U32 R5, R18, 0x10000, RZ ;  /* 0x0001000012057824 */ /* 0x000fe200078e00ff */
[----:B------:R-:W-:Y:S01]  /*12650*/  F2FP.BF16.PACK_AB R17, R17, R26 ;  /* 0x0000001a1111723e */ /* 0x000fe200000010ff */
[----:B------:R-:W-:Y:S01]  /*12660*/  IMAD.U32 R12, R2, 0x10000, RZ ;  /* 0x00010000020c7824 */ /* 0x000fe200078e00ff */
[----:B------:R-:W-:Y:S01]  /*12670*/  F2FP.BF16.PACK_AB R13, R13, R25 ;  /* 0x000000190d0d723e */ /* 0x000fe200000010ff */
        /* <DEDUP_REMOVED lines=12> */
[C---:B------:R-:W-:Y:S02]  /*12740*/  FFMA.FTZ R6, R3.reuse, R6, -R4 ;  /* 0x0000000603067223 */ /* 0x040fe40000010804 */
[----:B------:R-:W-:Y:S01]  /*12750*/  FFMA.FTZ R5, R3, R5, R2 ;  /* 0x0000000503057223 */ /* 0x000fe20000010002 */
[----:B------:R-:W-:-:S02]  /*12760*/  LOP3.LUT R3, R15, 0xffff0000, RZ, 0xc0, !PT ;  /* 0xffff00000f037812 */ /* 0x000fc400078ec0ff */
[----:B------:R-:W-:Y:S02]  /*12770*/  LOP3.LUT R2, R19, 0xffff0000, RZ, 0xc0, !PT ;  /* 0xffff000013027812 */ /* 0x000fe400078ec0ff */
[----:B------:R-:W-:Y:S01]  /*12780*/  F2FP.BF16.PACK_AB R18, R6, R20 ;  /* 0x000000140612723e */ /* 0x000fe200000010ff */
[-C--:B------:R-:W-:Y:S01]  /*12790*/  FMUL.FTZ R4, R3, R10.reuse ;  /* 0x0000000a03047220 */ /* 0x080fe20000410000 */
[----:B------:R-:W-:Y:S01]  /*127a0*/  F2FP.BF16.PACK_AB R14, R5, R9 ;  /* 0x00000009050e723e */ /* 0x000fe200000010ff */
[-C--:B------:R-:W-:Y:S02]  /*127b0*/  FMUL.FTZ R3, R3, R11.reuse ;  /* 0x0000000b03037220 */ /* 0x080fe40000410000 */
[C---:B------:R-:W-:Y:S02]  /*127c0*/  FFMA.FTZ R4, R2.reuse, R11, -R4 ;  /* 0x0000000b02047223 */ /* 0x040fe40000010804 */
[----:B------:R-:W-:-:S03]  /*127d0*/  FFMA.FTZ R3, R2, R10, R3 ;  /* 0x0000000a02037223 */ /* 0x000fc60000010003 */
[----:B------:R-:W-:Y:S02]  /*127e0*/  F2FP.BF16.PACK_AB R19, R4, R24 ;  /* 0x000000180413723e */ /* 0x000fe400000010ff */
[----:B------:R-:W-:-:S03]  /*127f0*/  F2FP.BF16.PACK_AB R15, R3, R23 ;  /* 0x00000017030f723e */ /* 0x000fc600000010ff */
[----:B------:R1:W-:Y:S04]  /*12800*/  STS.128 [R29], R16 ;  /* 0x000000101d007388 */ /* 0x0003e80000000c00 */
[----:B------:R1:W-:Y:S02]  /*12810*/  STS.128 [R22+0x10080], R12 ;  /* 0x0100800c16007388 */ /* 0x0003e40000000c00 */
.L_x_3060:
[----:B------:R-:W-:Y:S05]  /*12820*/  BSYNC B1 ;  /* 0x0000000000017941 */ /* 0x000fea0003800000 */
.L_x_3059:
        /* <DEDUP_REMOVED lines=20> */
[----:B------:R-:W-:Y:S02]  /*12970*/  PRMT R21, R104, 0x5432, R6 ;  /* 0x0000543268157816 */ /* 0x000fe40000000006 */
[----:B------:R-:W-:Y:S01]  /*12980*/  SHF.R.S32.HI R4, RZ, 0x1f, R2 ;  /* 0x0000001fff047819 */ /* 0x000fe20000011402 */
[----:B------:R-:W-:Y:S01]  /*12990*/  IMAD.SHL.U32 R3, R2, 0x8, RZ ;  /* 0x0000000802037824 */ /* 0x000fe200078e00ff */
[----:B------:R-:W-:Y:S02]  /*129a0*/  SHF.R.U32.HI R9, RZ, 0x10, R65 ;  /* 0x00000010ff097819 */ /* 0x000fe40000011641 */
[----:B------:R-:W-:Y:S02]  /*129b0*/  LEA.HI R2, R4, R2, RZ, 0x3 ;  /* 0x0000000204027211 */ /* 0x000fe400078f18ff */
[----:B------:R-:W-:Y:S02]  /*129c0*/  LOP3.LUT R3, R40, 0x38, R3, 0xf8, !PT ;  /* 0x0000003828037812 */ /* 0x000fe400078ef803 */
[----:B------:R-:W-:Y:S01]  /*129d0*/  SHF.R.U64 R10, R66, 0x10, R67 ;  /* 0x00000010420a7819 */ /* 0x000fe20000001243 */
[----:B------:R-:W-:Y:S01]  /*129e0*/  IMAD.SHL.U32 R2, R2, 0x400, RZ ;  /* 0x0000040002027824 */ /* 0x000fe200078e00ff */
[----:B------:R-:W-:-:S02]  /*129f0*/  LOP3.LUT R3, R3, R39, RZ, 0x3c, !PT ;  /* 0x0000002703037212 */ /* 0x000fc400078e3cff */
[----:B------:R-:W-:Y:S02]  /*12a00*/  PRMT R28, R105, 0x5410, R11 ;  /* 0x00005410691c7816 */ /* 0x000fe4000000000b */
[----:B------:R-:W-:Y:S02]  /*12a10*/  LOP3.LUT R2, R2, 0x7fffe000, RZ, 0xc0, !PT ;  /* 0x7fffe00002027812 */ /* 0x000fe400078ec0ff */
[----:B------:R-:W-:Y:S01]  /*12a20*/  SHF.R.U64 R4, R62, 0x10, R63 ;  /* 0x000000103e047819 */ /* 0x000fe2000000123f */
[----:B-1----:R-:W-:Y:S01]  /*12a30*/  IMAD.U32 R36, R28, 0x10000, RZ ;  /* 0x000100001c247824 */ /* 0x002fe200078e00ff */
[----:B-----5:R-:W-:Y:S02]  /*12a40*/  IADD3 R2, R3, R2, R38 ;  /* 0x0000000203027210 */ /* 0x020fe40007ffe026 */
[----:B------:R-:W-:Y:S02]  /*12a50*/  SHF.R.U32.HI R3, RZ, 0x10, R61 ;  /* 0x00000010ff037819 */ /* 0x000fe4000001163d */
[----:B------:R-:W-:Y:S01]  /*12a60*/  SHF.R.U32.HI R5, RZ, 0x10, R63 ;  /* 0x00000010ff057819 */ /* 0x000fe2000001163f */
[----:B------:R-:W-:Y:S01]  /*12a70*/  IMAD.SHL.U32 R33, R2, 0x2, RZ ;  /* 0x0000000202217824 */ /* 0x000fe200078e00ff */
[----:B------:R-:W-:-:S02]  /*12a80*/  SHF.R.U64 R2, R60, 0x10, R61 ;  /* 0x000000103c027819 */ /* 0x000fc4000000123d */
[----:B------:R-:W-:Y:S02]  /*12a90*/  PRMT R20, R104, 0x5410, R9 ;  /* 0x0000541068147816 */ /* 0x000fe40000000009 */
[----:B------:R-:W1:Y:S01]  /*12aa0*/  LDS.128 R12, [R33+0x10080] ;  /* 0x01008000210c7984 */ /* 0x000e620000000c00 */
[C---:B------:R-:W-:Y:S02]  /*12ab0*/  PRMT R23, R106.reuse, 0x5432, R2 ;  /* 0x000054326a177816 */ /* 0x040fe40000000002 */
[----:B------:R-:W-:Y:S02]  /*12ac0*/  PRMT R29, R105, 0x5432, R10 ;  /* 0x00005432691d7816 */ /* 0x000fe4000000000a */
[----:B------:R-:W-:Y:S02]  /*12ad0*/  PRMT R22, R106, 0x5410, R3 ;  /* 0x000054106a167816 */ /* 0x000fe40000000003 */
[C---:B------:R-:W-:Y:S02]  /*12ae0*/  PRMT R31, R107.reuse, 0x5432, R4 ;  /* 0x000054326b1f7816 */ /* 0x040fe40000000004 */
[----:B------:R-:W-:Y:S01]  /*12af0*/  PRMT R30, R107, 0x5410, R5 ;  /* 0x000054106b1e7816 */ /* 0x000fe20000000005 */
[C---:B-1----:R-:W-:Y:S01]  /*12b00*/  IMAD.U32 R11, R12.reuse, 0x10000, RZ ;  /* 0x000100000c0b7824 */ /* 0x042fe200078e00ff */
[----:B------:R-:W-:Y:S01]  /*12b10*/  SHF.L.U32 R9, R13, 0x10, RZ ;  /* 0x000000100d097819 */ /* 0x000fe200000006ff */
[----:B------:R-:W-:Y:S01]  /*12b20*/  IMAD.U32 R3, R15, 0x10000, RZ ;  /* 0x000100000f037824 */ /* 0x000fe200078e00ff */
[----:B------:R-:W-:-:S02]  /*12b30*/  LOP3.LUT R10, R12, 0xffff0000, RZ, 0xc0, !PT ;  /* 0xffff00000c0a7812 */ /* 0x000fc400078ec0ff */
[----:B------:R-:W-:Y:S01]  /*12b40*/  LOP3.LUT R6, R13, 0xffff0000, RZ, 0xc0, !PT ;  /* 0xffff00000d067812 */ /* 0x000fe200078ec0ff */
[----:B------:R-:W-:Y:S01]  /*12b50*/  IMAD.U32 R13, R23, 0x10000, RZ ;  /* 0x00010000170d7824 */ /* 0x000fe200078e00ff */
[C---:B------:R-:W-:Y:S02]  /*12b60*/  SHF.L.U32 R5, R14.reuse, 0x10, RZ ;  /* 0x000000100e057819 */ /* 0x040fe400000006ff */
[----:B------:R-:W-:Y:S01]  /*12b70*/  LOP3.LUT R4, R14, 0xffff0000, RZ, 0xc0, !PT ;  /* 0xffff00000e047812 */ /* 0x000fe200078ec0ff */
[----:B------:R-:W-:Y:S01]  /*12b80*/  IMAD.U32 R14, R20, 0x10000, RZ ;  /* 0x00010000140e7824 */ /* 0x000fe200078e00ff */
[----:B------:R-:W-:Y:S02]  /*12b90*/  LOP3.LUT R2, R15, 0xffff0000, RZ, 0xc0, !PT ;  /* 0xffff00000f027812 */ /* 0x000fe400078ec0ff */
[----:B------:R-:W-:Y:S02]  /*12ba0*/  SHF.L.U32 R15, R30, 0x10, RZ ;  /* 0x000000101e0f7819 */ /* 0x000fe400000006ff */
[----:B------:R-:W-:Y:S01]  /*12bb0*/  LOP3.LUT R20, R20, 0xffff0000, RZ, 0xc0, !PT ;  /* 0xffff000014147812 */ /* 0x000fe200078ec0ff */
[----:B---3--:R-:W1:Y:S02]  /*12bc0*/  LDS.128 R16, [R37] ;  /* 0x0000000025107984 */ /* 0x008e640000000c00 */
[C---:B-1----:R-:W-:Y:S01]  /*12bd0*/  IMAD.U32 R25, R16.reuse, 0x10000, RZ ;  /* 0x0001000010197824 */ /* 0x042fe200078e00ff */
[----:B------:R-:W-:Y:S01]  /*12be0*/  LOP3.LUT R27, R16, 0xffff0000, RZ, 0xc0, !PT ;  /* 0xffff0000101b7812 */ /* 0x000fe200078ec0ff */
[C---:B------:R-:W-:Y:S01]  /*12bf0*/  IMAD.U32 R26, R18.reuse, 0x10000, RZ ;  /* 0x00010000121a7824 */ /* 0x040fe200078e00ff */
[----:B------:R-:W-:Y:S01]  /*12c00*/  LOP3.LUT R32, R18, 0xffff0000, RZ, 0xc0, !PT ;  /* 0xffff000012207812 */ /* 0x000fe200078ec0ff */
[C---:B------:R-:W-:Y:S01]  /*12c10*/  IMAD.U32 R16, R19.reuse, 0x10000, RZ ;  /* 0x0001000013107824 */ /* 0x040fe200078e00ff */
[----:B------:R-:W-:Y:S01]  /*12c20*/  LOP3.LUT R18, R19, 0xffff0000, RZ, 0xc0, !PT ;  /* 0xffff000013127812 */ /* 0x000fe200078ec0ff */
[----:B------:R-:W-:Y:S01]  /*12c30*/  IMAD.U32 R19, R21, 0x10000, RZ ;  /* 0x0001000015137824 */ /* 0x000fe200078e00ff */
[----:B------:R-:W-:-:S02]  /*12c40*/  SHF.L.U32 R24, R17, 0x10, RZ ;  /* 0x0000001011187819 */ /* 0x000fc400000006ff */
[----:B------:R-:W-:Y:S01]  /*12c50*/  LOP3.LUT R17, R17, 0xffff0000, RZ, 0xc0, !PT ;  /* 0xffff000011117812 */ /* 0x000fe200078ec0ff */
[C---:B------:R-:W-:Y:S02]  /*12c60*/  FMUL.FTZ R12, R11.reuse, R19 ;  /* 0x000000130b0c7220 */ /* 0x040fe40000410000 */
[-C--:B------:R-:W-:Y:S02]  /*12c70*/  FMUL.FTZ R11, R11, R13.reuse ;  /* 0x0000000d0b0b7220 */ /* 0x080fe40000410000 */
[----:B------:R-:W-:Y:S02]  /*12c80*/  FFMA.FTZ R35, R25, R13, -R12 ;  /* 0x0000000d19237223 */ /* 0x000fe4000001080c */
[----:B------:R-:W-:Y:S02]  /*12c90*/  IMAD.U32 R13, R22, 0x10000, RZ ;  /* 0x00010000160d7824 */ /* 0x000fe400078e00ff */
[----:B------:R-:W-:Y:S02]  /*12ca0*/  FMUL.FTZ R12, R9, R14 ;  /* 0x0000000e090c7220 */ /* 0x000fe40000410000 */
[----:B------:R-:W-:-:S02]  /*12cb0*/  FFMA.FTZ R34, R25, R19, R11 ;  /* 0x0000001319227223 */ /* 0x000fc4000001000b */
[-C--:B------:R-:W-:Y:S02]  /*12cc0*/  FMUL.FTZ R11, R9, R13.reuse ;  /* 0x0000000d090b7220 */ /* 0x080fe40000410000 */
[----:B------:R-:W-:Y:S01]  /*12cd0*/  FFMA.FTZ R25, R24, R13, -R12 ;  /* 0x0000000d18197223 */ /* 0x000fe2000001080c */
[----:B------:R-:W-:Y:S01]  /*12ce0*/  LOP3.LUT R12, R21, 0xffff0000, RZ, 0xc0, !PT ;  /* 0xffff0000150c7812 */ /* 0x000fe200078ec0ff */
[----:B------:R-:W-:Y:S01]  /*12cf0*/  FMUL.FTZ R9, R3, R36 ;  /* 0x0000002403097220 */ /* 0x000fe20000410000 */
[----:B------:R-:W-:Y:S01]  /*12d00*/  LOP3.LUT R21, R29, 0xffff0000, RZ, 0xc0, !PT ;  /* 0xffff00001d157812 */ /* 0x000fe200078ec0ff */
[-C--:B------:R-:W-:Y:S02]  /*12d10*/  FMUL.FTZ R3, R3, R15.reuse ;  /* 0x0000000f03037220 */ /* 0x080fe40000410000 */
[----:B------:R-:W-:Y:S01]  /*12d20*/  FFMA.FTZ R19, R16, R15, -R9 ;  /* 0x0000000f10137223 */ /* 0x000fe20000010809 */
[----:B------:R-:W-:Y:S01]  /*12d30*/  LOP3.LUT R9, R23, 0xffff0000, RZ, 0xc0, !PT ;  /* 0xffff000017097812 */ /* 0x000fe200078ec0ff */
[----:B------:R-:W-:Y:S01]  /*12d40*/  FFMA.FTZ R14, R24, R14, R11 ;  /* 0x0000000e180e7223 */ /* 0x000fe2000001000b */
[----:B------:R-:W-:Y:S01]  /*12d50*/  LOP3.LUT R11, R22, 0xffff0000, RZ, 0xc0, !PT ;  /* 0xffff0000160b7812 */ /* 0x000fe200078ec0ff */
[----:B------:R-:W-:-:S02]  /*12d60*/  FFMA.FTZ R15, R16, R36, R3 ;  /* 0x00000024100f7223 */ /* 0x000fc40000010003 */
[C---:B------:R-:W-:Y:S02]  /*12d70*/  FMUL.FTZ R3, R10.reuse, R12 ;  /* 0x0000000c0a037220 */ /* 0x040fe40000410000 */
[----:B------:R-:W-:Y:S02]  /*12d80*/  IMAD.U32 R22, R29, 0x10000, RZ ;  /* 0x000100001d167824 */ /* 0x000fe400078e00ff */
[-C--:B------:R-:W-:Y:S02]  /*12d90*/  FMUL.FTZ R10, R10, R9.reuse ;  /* 0x000000090a0a7220 */ /* 0x080fe40000410000 */
[----:B------:R-:W-:Y:S02]  /*12da0*/  FFMA.FTZ R13, R27, R9, -R3 ;  /* 0x000000091b0d7223 */ /* 0x000fe40000010803 */
[C---:B------:R-:W-:Y:S02]  /*12db0*/  FMUL.FTZ R9, R6.reuse, R20 ;  /* 0x0000001406097220 */ /* 0x040fe40000410000 */
[----:B------:R-:W-:-:S02]  /*12dc0*/  FMUL.FTZ R3, R6, R11 ;  /* 0x0000000b06037220 */ /* 0x000fc40000410000 */
[----:B------:R-:W-:Y:S02]  /*12dd0*/  IMAD.U32 R16, R31, 0x10000, RZ ;  /* 0x000100001f107824 */ /* 0x000fe400078e00ff */
[----:B------:R-:W-:Y:S02]  /*12de0*/  FMUL.FTZ R6, R5, R22 ;  /* 0x0000001605067220 */ /* 0x000fe40000410000 */
[----:B------:R-:W-:Y:S02]  /*12df0*/  FFMA.FTZ R12, R27, R12, R10 ;  /* 0x0000000c1b0c7223 */ /* 0x000fe4000001000a */
[C---:B------:R-:W-:Y:S02]  /*12e00*/  FFMA.FTZ R11, R17.reuse, R11, -R9 ;  /* 0x0000000b110b7223 */ /* 0x040fe40000010809 */
[----:B------:R-:W-:Y:S01]  /*12e10*/  FFMA.FTZ R10, R17, R20, R3 ;  /* 0x00000014110a7223 */ /* 0x000fe20000010003 */
[----:B------:R-:W-:Y:S01]  /*12e20*/  LOP3.LUT R20, R28, 0xffff0000, RZ, 0xc0, !PT ;  /* 0xffff00001c147812 */ /* 0x000fe200078ec0ff */
[-C--:B------:R-:W-:Y:S01]  /*12e30*/  FMUL.FTZ R3, R5, R16.reuse ;  /* 0x0000001005037220 */ /* 0x080fe20000410000 */
[----:B------:R-:W-:Y:S01]  /*12e40*/  LOP3.LUT R17, R31, 0xffff0000, RZ, 0xc0, !PT ;  /* 0xffff00001f117812 */ /* 0x000fe200078ec0ff */
[----:B------:R-:W-:Y:S01]  /*12e50*/  FFMA.FTZ R9, R26, R16, -R6 ;  /* 0x000000101a097223 */ /* 0x000fe20000010806 */
[----:B------:R-:W-:Y:S01]  /*12e60*/  LOP3.LUT R16, R30, 0xffff0000, RZ, 0xc0, !PT ;  /* 0xffff00001e107812 */ /* 0x000fe200078ec0ff */
[----:B------:R-:W-:Y:S01]  /*12e70*/  FFMA.FTZ R6, R26, R22, R3 ;  /* 0x000000161a067223 */ /* 0x000fe20000010003 */
[----:B------:R-:W-:Y:S01]  /*12e80*/  F2FP.BF16.PACK_AB R12, R12, R34 ;  /* 0x000000220c0c723e */ /* 0x000fe200000010ff */
[----:B------:R-:W-:-:S02]  /*12e90*/  FMUL.FTZ R5, R4, R21 ;  /* 0x0000001504057220 */ /* 0x000fc40000410000 */
[----:B------:R-:W-:Y:S02]  /*12ea0*/  FMUL.FTZ R3, R2, R20 ;  /* 0x0000001402037220 */ /* 0x000fe40000410000 */
[-C--:B------:R-:W-:Y:S02]  /*12eb0*/  FMUL.FTZ R4, R4, R17.reuse ;  /* 0x0000001104047220 */ /* 0x080fe40000410000 */
[-C--:B------:R-:W-:Y:S02]  /*12ec0*/  FMUL.FTZ R2, R2, R16.reuse ;  /* 0x0000001002027220 */ /* 0x080fe40000410000 */
        /* <DEDUP_REMOVED lines=13> */
.L_x_3066:
[----:B------:R-:W-:Y:S05]  /*12fa0*/  BSYNC B0 ;  /* 0x0000000000007941 */ /* 0x000fea0003800000 */
.L_x_3065:
[----:B------:R-:W-:-:S13]  /*12fb0*/  ISETP.GE.AND P0, PT, R142, c[0x0][0x27c], PT ;  /* 0x00009f008e007a0c */ /* 0x000fda0003f06270 */
[----:B------:R-:W-:Y:S05]  /*12fc0*/  @P0 BRA `(.L_x_3064) ;  /* 0x0000069000000947 */ /* 0x000fea0003800000 */
[----:B------:R-:W3:Y:S04]  /*12fd0*/  LDL R3, [R1+0xe0] ;  /* 0x0000e00001037983 */ /* 0x000ee80000100800 */
[----:B-1----:R-:W4:Y:S01]  /*12fe0*/  LDL R37, [R1+0xf0] ;  /* 0x0000f00001257983 */ /* 0x002f220000100800 */
[----:B------:R-:W-:Y:S01]  /*12ff0*/  IMAD.MOV.U32 R2, RZ, RZ, c[0x0][0x27c] ;  /* 0x00009f00ff027624 */ /* 0x000fe200078e00ff */
[----:B------:R-:W-:Y:S02]  /*13000*/  SHF.R.U64 R6, R76, 0x10, R77 ;  /* 0x000000104c067819 */ /* 0x000fe4000000124d */
[----:B------:R-:W-:Y:S02]  /*13010*/  SHF.R.U32.HI R11, RZ, 0x10, R79 ;  /* 0x00000010ff0b7819 */ /* 0x000fe4000001164f */
[----:B------:R-:W-:-:S02]  /*13020*/  PRMT R21, R108, 0x5432, R6 ;  /* 0x000054326c157816 */ /* 0x000fc40000000006 */
[----:B------:R-:W-:Y:S02]  /*13030*/  SHF.R.U32.HI R9, RZ, 0x10, R77 ;  /* 0x00000010ff097819 */ /* 0x000fe4000001164d */
[----:B------:R-:W-:Y:S02]  /*13040*/  SHF.R.U64 R10, R78, 0x10, R79 ;  /* 0x000000104e0a7819 */ /* 0x000fe4000000124f */
[C---:B------:R-:W-:Y:S02]  /*13050*/  PRMT R28, R109.reuse, 0x5410, R11 ;  /* 0x000054106d1c7816 */ /* 0x040fe4000000000b */
[----:B------:R-:W-:Y:S02]  /*13060*/  SHF.R.U32.HI R5, RZ, 0x10, R75 ;  /* 0x00000010ff057819 */ /* 0x000fe4000001164b */
[----:B------:R-:W-:Y:S01]  /*13070*/  PRMT R20, R108, 0x5410, R9 ;  /* 0x000054106c147816 */ /* 0x000fe20000000009 */
[----:B------:R-:W-:Y:S01]  /*13080*/  IMAD.U32 R36, R28, 0x10000, RZ ;  /* 0x000100001c247824 */ /* 0x000fe200078e00ff */
[----:B------:R-:W-:-:S02]  /*13090*/  PRMT R29, R109, 0x5432, R10 ;  /* 0x000054326d1d7816 */ /* 0x000fc4000000000a */
        /* <DEDUP_REMOVED lines=17> */
[----:B------:R-:W3:Y:S01]  /*131b0*/  LDS.128 R12, [R33+0x10080] ;  /* 0x01008000210c7984 */ /* 0x000ee20000000c00 */
[----:B------:R-:W-:Y:S01]  /*131c0*/  PRMT R23, R110, 0x5432, R2 ;  /* 0x000054326e177816 */ /* 0x000fe20000000002 */
        /* <DEDUP_REMOVED lines=9> */
[C---:B---3--:R-:W-:Y:S01]  /*13260*/  IMAD.U32 R11, R12.reuse, 0x10000, RZ ;  /* 0x000100000c0b7824 */ /* 0x048fe200078e00ff */
[----:B------:R-:W-:Y:S01]  /*13270*/  SHF.L.U32 R9, R13, 0x10, RZ ;  /* 0x000000100d097819 */ /* 0x000fe200000006ff */
[----:B------:R-:W-:Y:S01]  /*13280*/  IMAD.U32 R3, R15, 0x10000, RZ ;  /* 0x000100000f037824 */ /* 0x000fe200078e00ff */
[----:B------:R-:W-:Y:S01]  /*13290*/  LOP3.LUT R10, R12, 0xffff0000, RZ, 0xc0, !PT ;  /* 0xffff00000c0a7812 */ /* 0x000fe200078ec0ff */
[----:B------:R-:W-:Y:S01]  /*132a0*/  FMUL.FTZ R12, R11, R19 ;  /* 0x000000130b0c7220 */ /* 0x000fe20000410000 */
[----:B------:R-:W-:Y:S01]  /*132b0*/  LOP3.LUT R6, R13, 0xffff0000, RZ, 0xc0, !PT ;  /* 0xffff00000d067812 */ /* 0x000fe200078ec0ff */
[----:B------:R-:W-:Y:S01]  /*132c0*/  IMAD.U32 R13, R23, 0x10000, RZ ;  /* 0x00010000170d7824 */ /* 0x000fe200078e00ff */
[C---:B------:R-:W-:Y:S02]  /*132d0*/  SHF.L.U32 R5, R14.reuse, 0x10, RZ ;  /* 0x000000100e057819 */ /* 0x040fe400000006ff */
[----:B------:R-:W-:Y:S01]  /*132e0*/  LOP3.LUT R4, R14, 0xffff0000, RZ, 0xc0, !PT ;  /* 0xffff00000e047812 */ /* 0x000fe200078ec0ff */
[----:B------:R-:W-:Y:S01]  /*132f0*/  IMAD.U32 R14, R20, 0x10000, RZ ;  /* 0x00010000140e7824 */ /* 0x000fe200078e00ff */
[----:B------:R-:W-:Y:S01]  /*13300*/  LOP3.LUT R2, R15, 0xffff0000, RZ, 0xc0, !PT ;  /* 0xffff00000f027812 */ /* 0x000fe200078ec0ff */
[-C--:B------:R-:W-:Y:S01]  /*13310*/  FMUL.FTZ R11, R11, R13.reuse ;  /* 0x0000000d0b0b7220 */ /* 0x080fe20000410000 */
[----:B------:R-:W-:Y:S01]  /*13320*/  SHF.L.U32 R15, R30, 0x10, RZ ;  /* 0x000000101e0f7819 */ /* 0x000fe200000006ff */
[----:B------:R-:W-:Y:S01]  /*13330*/  FFMA.FTZ R35, R25, R13, -R12 ;  /* 0x0000000d19237223 */ /* 0x000fe2000001080c */
[----:B------:R-:W-:Y:S01]  /*13340*/  LOP3.LUT R20, R20, 0xffff0000, RZ, 0xc0, !PT ;  /* 0xffff000014147812 */ /* 0x000fe200078ec0ff */
[----:B------:R-:W-:-:S02]  /*13350*/  IMAD.U32 R13, R22, 0x10000, RZ ;  /* 0x00010000160d7824 */ /* 0x000fc400078e00ff */
[----:B------:R-:W-:Y:S02]  /*13360*/  FMUL.FTZ R12, R9, R14 ;  /* 0x0000000e090c7220 */ /* 0x000fe40000410000 */
[----:B------:R-:W-:Y:S02]  /*13370*/  FFMA.FTZ R34, R25, R19, R11 ;  /* 0x0000001319227223 */ /* 0x000fe4000001000b */
[-C--:B------:R-:W-:Y:S02]  /*13380*/  FMUL.FTZ R11, R9, R13.reuse ;  /* 0x0000000d090b7220 */ /* 0x080fe40000410000 */
[----:B------:R-:W-:Y:S01]  /*13390*/  FFMA.FTZ R25, R24, R13, -R12 ;  /* 0x0000000d18197223 */ /* 0x000fe2000001080c */
[----:B------:R-:W-:Y:S01]  /*133a0*/  LOP3.LUT R12, R21, 0xffff0000, RZ, 0xc0, !PT ;  /* 0xffff0000150c7812 */ /* 0x000fe200078ec0ff */
[----:B------:R-:W-:Y:S01]  /*133b0*/  FMUL.FTZ R9, R3, R36 ;  /* 0x0000002403097220 */ /* 0x000fe20000410000 */
[----:B------:R-:W-:Y:S01]  /*133c0*/  LOP3.LUT R21, R29, 0xffff0000, RZ, 0xc0, !PT ;  /* 0xffff00001d157812 */ /* 0x000fe200078ec0ff */
[----:B------:R-:W-:-:S02]  /*133d0*/  FMUL.FTZ R3, R3, R15 ;  /* 0x0000000f03037220 */ /* 0x000fc40000410000 */
[----:B------:R-:W-:Y:S01]  /*133e0*/  FFMA.FTZ R19, R16, R15, -R9 ;  /* 0x0000000f10137223 */ /* 0x000fe20000010809 */
[----:B------:R-:W-:Y:S01]  /*133f0*/  LOP3.LUT R9, R23, 0xffff0000, RZ, 0xc0, !PT ;  /* 0xffff000017097812 */ /* 0x000fe200078ec0ff */
[----:B------:R-:W-:Y:S01]  /*13400*/  FFMA.FTZ R14, R24, R14, R11 ;  /* 0x0000000e180e7223 */ /* 0x000fe2000001000b */
[----:B------:R-:W-:Y:S01]  /*13410*/  LOP3.LUT R11, R22, 0xffff0000, RZ, 0xc0, !PT ;  /* 0xffff0000160b7812 */ /* 0x000fe200078ec0ff */
[----:B------:R-:W-:Y:S02]  /*13420*/  FFMA.FTZ R15, R16, R36, R3 ;  /* 0x00000024100f7223 */ /* 0x000fe40000010003 */
[C---:B------:R-:W-:Y:S02]  /*13430*/  FMUL.FTZ R3, R10.reuse, R12 ;  /* 0x0000000c0a037220 */ /* 0x040fe40000410000 */
[----:B------:R-:W-:Y:S02]  /*13440*/  IMAD.U32 R22, R29, 0x10000, RZ ;  /* 0x000100001d167824 */ /* 0x000fe400078e00ff */
[----:B------:R-:W-:-:S02]  /*13450*/  FMUL.FTZ R10, R10, R9 ;  /* 0x000000090a0a7220 */ /* 0x000fc40000410000 */
[----:B------:R-:W-:Y:S02]  /*13460*/  FFMA.FTZ R13, R27, R9, -R3 ;  /* 0x000000091b0d7223 */ /* 0x000fe40000010803 */
[C---:B------:R-:W-:Y:S02]  /*13470*/  FMUL.FTZ R9, R6.reuse, R20 ;  /* 0x0000001406097220 */ /* 0x040fe40000410000 */
[----:B------:R-:W-:Y:S02]  /*13480*/  FMUL.FTZ R3, R6, R11 ;  /* 0x0000000b06037220 */ /* 0x000fe40000410000 */
[----:B------:R-:W-:Y:S02]  /*13490*/  IMAD.U32 R16, R31, 0x10000, RZ ;  /* 0x000100001f107824 */ /* 0x000fe400078e00ff */
[----:B------:R-:W-:Y:S02]  /*134a0*/  FMUL.FTZ R6, R5, R22 ;  /* 0x0000001605067220 */ /* 0x000fe40000410000 */
[----:B------:R-:W-:-:S02]  /*134b0*/  FFMA.FTZ R12, R27, R12, R10 ;  /* 0x0000000c1b0c7223 */ /* 0x000fc4000001000a */
        /* <DEDUP_REMOVED lines=26> */
.L_x_3064:
[----:B------:R-:W-:Y:S05]  /*13660*/  BSYNC B1 ;  /* 0x0000000000017941 */ /* 0x000fea0003800000 */
.L_x_3063:
        /* <DEDUP_REMOVED lines=31> */
[----:B------:R-:W-:Y:S01]  /*13860*/  IMAD.U32 R36, R28, 0x10000, RZ ;  /* 0x000100001c247824 */ /* 0x000fe200078e00ff */
        /* <DEDUP_REMOVED lines=24> */
[----:B----4-:R-:W1:Y:S02]  /*139f0*/  LDS.128 R16, [R37] ;  /* 0x0000000025107984 */ /* 0x010e640000000c00 */
        /* <DEDUP_REMOVED lines=61> */
.L_x_3068:
[----:B------:R-:W-:Y:S05]  /*13dd0*/  BSYNC B0 ;  /* 0x0000000000007941 */ /* 0x000fea0003800000 */
.L_x_3067:
[----:B------:R-:W-:-:S13]  /*13de0*/  ISETP.GE.AND P0, PT, R142, c[0x0][0x27c], PT ;  /* 0x00009f008e007a0c */ /* 0x000fda0003f06270 */
[----:B------:R-:W-:Y:S05]  /*13df0*/  @P0 BRA `(.L_x_3040) ;  /* 0x0000069000000947 */ /* 0x000fea0003800000 */
[----:B------:R-:W4:Y:S04]  /*13e00*/  LDL R3, [R1+0xe0] ;  /* 0x0000e00001037983 */ /* 0x000f280000100800 */
[----:B-12---:R-:W2:Y:S01]  /*13e10*/  LDL R37, [R1+0xec] ;  /* 0x0000ec0001257983 */ /* 0x006ea20000100800 */
[----:B------:R-:W-:Y:S01]  /*13e20*/  IMAD.MOV.U32 R2, RZ, RZ, c[0x0][0x27c] ;  /* 0x00009f00ff027624 */ /* 0x000fe200078e00ff */
[----:B------:R-:W-:Y:S02]  /*13e30*/  SHF.R.U64 R6, R88, 0x10, R89 ;  /* 0x0000001058067819 */ /* 0x000fe40000001259 */
[----:B------:R-:W-:Y:S02]  /*13e40*/  SHF.R.U32.HI R11, RZ, 0x10, R91 ;  /* 0x00000010ff0b7819 */ /* 0x000fe4000001165b */
[----:B------:R-:W-:-:S02]  /*13e50*/  PRMT R21, R115, 0x5432, R6 ;  /* 0x0000543273157816 */ /* 0x000fc40000000006 */
[----:B------:R-:W-:Y:S02]  /*13e60*/  SHF.R.U32.HI R9, RZ, 0x10, R89 ;  /* 0x00000010ff097819 */ /* 0x000fe40000011659 */
[----:B------:R-:W-:Y:S02]  /*13e70*/  SHF.R.U64 R10, R90, 0x10, R91 ;  /* 0x000000105a0a7819 */ /* 0x000fe4000000125b */
[----:B------:R-:W-:Y:S02]  /*13e80*/  PRMT R28, R116, 0x5410, R11 ;  /* 0x00005410741c7816 */ /* 0x000fe4000000000b */
[----:B------:R-:W-:Y:S02]  /*13e90*/  SHF.R.U32.HI R5, RZ, 0x10, R95 ;  /* 0x00000010ff057819 */ /* 0x000fe4000001165f */
[----:B------:R-:W-:Y:S01]  /*13ea0*/  PRMT R20, R115, 0x5410, R9 ;  /* 0x0000541073147816 */ /* 0x000fe20000000009 */
[----:B------:R-:W-:Y:S01]  /*13eb0*/  IMAD.U32 R36, R28, 0x10000, RZ ;  /* 0x000100001c247824 */ /* 0x000fe200078e00ff */
[----:B------:R-:W-:-:S02]  /*13ec0*/  PRMT R29, R116, 0x5432, R10 ;  /* 0x00005432741d7816 */ /* 0x000fc4000000000a */
[----:B------:R-:W-:Y:S02]  /*13ed0*/  PRMT R30, R118, 0x5410, R5 ;  /* 0x00005410761e7816 */ /* 0x000fe40000000005 */
        /* <DEDUP_REMOVED lines=27> */
[C---:B--2---:R-:W-:Y:S01]  /*14090*/  IMAD.U32 R11, R12.reuse, 0x10000, RZ ;  /* 0x000100000c0b7824 */ /* 0x044fe200078e00ff */
        /* <DEDUP_REMOVED lines=63> */
.L_x_3040:
[----:B------:R-:W-:Y:S05]  /*14490*/  BSYNC B2 ;  /* 0x0000000000027941 */ /* 0x000fea0003800000 */
.L_x_3006:
[----:B-1----:R-:W-:Y:S01]  /*144a0*/  IMAD R4, R120, c[0x0][0x208], RZ ;  /* 0x0000820078047a24 */ /* 0x002fe200078e02ff */
[----:B------:R-:W-:-:S04]  /*144b0*/  DEPBAR.LE SB0, 0x0 ;  /* 0x000080000000791a */ /* 0x000fc80000000000 */
[C---:B------:R-:W-:Y:S01]  /*144c0*/  IMAD.WIDE.U32 R2, R223.reuse, c[0x0][0x208], RZ ;  /* 0x00008200df027a25 */ /* 0x040fe200078e00ff */
[----:B------:R-:W-:Y:S01]  /*144d0*/  BAR.SYNC.DEFER_BLOCKING 0x0 ;  /* 0x0000000000007b1d */ /* 0x000fe20000010000 */
[C---:B------:R-:W-:Y:S02]  /*144e0*/  ISETP.GE.AND P3, PT, R140.reuse, c[0x0][0x1d4], PT ;  /* 0x000075008c007a0c */ /* 0x040fe40003f66270 */
[----:B------:R-:W-:Y:S01]  /*144f0*/  IMAD R4, R223, c[0x0][0x20c], R4 ;  /* 0x00008300df047a24 */ /* 0x000fe200078e0204 */
[----:B------:R-:W-:Y:S01]  /*14500*/  IADD3 R204, R151, 0x20, RZ ;  /* 0x0000002097cc7810 */ /* 0x000fe20007ffe0ff */
[----:B------:R-:W-:Y:S01]  /*14510*/  IMAD.WIDE.U32 R242, R241, c[0x0][0x210], RZ ;  /* 0x00008400f1f27a25 */ /* 0x000fe200078e00ff */
[----:B------:R-:W-:Y:S01]  /*14520*/  SHF.L.U64.HI R231, R140, 0x1, R141 ;  /* 0x000000018ce77819 */ /* 0x000fe2000001028d */
[----:B------:R-:W1:Y:S01]  /*14530*/  S2R R9, SR_TID.X ;  /* 0x0000000000097919 */ /* 0x000e620000002100 */
[----:B------:R-:W-:Y:S01]  /*14540*/  SHF.L.U64.HI R226, R232, 0x1, R236 ;  /* 0x00000001e8e27819 */ /* 0x000fe200000102ec */
[----:B------:R-:W-:Y:S01]  /*14550*/  IMAD.IADD R3, R3, 0x1, R4 ;  /* 0x0000000103037824 */ /* 0x000fe200078e0204 */
[----:B------:R-:W-:Y:S01]  /*14560*/  SHF.L.U64.HI R227, R220, 0x1, R238 ;  /* 0x00000001dce37819 */ /* 0x000fe200000102ee */
[----:B------:R-:W-:Y:S01]  /*14570*/  IMAD R4, R121, c[0x0][0x218], RZ ;  /* 0x0000860079047a24 */ /* 0x000fe200078e02ff */
[----:B------:R-:W-:Y:S01]  /*14580*/  ISETP.GE.AND P4, PT, R142, c[0x0][0x1d4], PT ;  /* 0x000075008e007a0c */ /* 0x000fe20003f86270 */
[----:B------:R-:W-:Y:S01]  /*14590*/  IMAD.WIDE.U32 R2, R222, c[0x0][0x218], R2 ;  /* 0x00008600de027a25 */ /* 0x000fe200078e0002 */
[----:B------:R-:W-:Y:S01]  /*145a0*/  ISETP.GE.AND P2, PT, R220, c[0x0][0x1d4], PT ;  /* 0x00007500dc007a0c */ /* 0x000fe20003f46270 */
[----:B------:R-:W-:Y:S01]  /*145b0*/  BSSY B0, `(.L_x_3069) ;  /* 0x0000047000007945 */ /* 0x000fe20003800000 */
[----:B------:R-:W-:Y:S01]  /*145c0*/  SHF.L.U64.HI R224, R221, 0x1, R237 ;  /* 0x00000001dde07819 */ /* 0x000fe200000102ed */
[----:B------:R-:W-:Y:S01]  /*145d0*/  IMAD R4, R222, c[0x0][0x21c], R4 ;  /* 0x00008700de047a24 */ /* 0x000fe200078e0204 */
[----:B------:R-:W-:Y:S01]  /*145e0*/  IADD3 R2, P0, R2, R242, RZ ;  /* 0x000000f202027210 */ /* 0x000fe20007f1e0ff */
[----:B------:R-:W-:-:S02]  /*145f0*/  IMAD R241, R241, c[0x0][0x214], R243 ;  /* 0x00008500f1f17a24 */ /* 0x000fc400078e02f3 */
[----:B------:R-:W-:Y:S02]  /*14600*/  IMAD.SHL.U32 R230, R140, 0x2, RZ ;  /* 0x000000028ce67824 */ /* 0x000fe400078e00ff */
[----:B------:R-:W-:Y:S01]  /*14610*/  IMAD.SHL.U32 R229, R232, 0x2, RZ ;  /* 0x00000002e8e57824 */ /* 0x000fe200078e00ff */
[----:B------:R-:W-:Y:S01]  /*14620*/  IADD3.X R3, R241, R3, R4, P0, !PT ;  /* 0x00000003f1037210 */ /* 0x000fe200007fe404 */
[----:B------:R-:W-:Y:S01]  /*14630*/  IMAD.IADD R4, R119, 0x1, -R143 ;  /* 0x0000000177047824 */ /* 0x000fe200078e0a8f */
[----:B------:R-:W-:Y:S01]  /*14640*/  LEA R6, P0, R2, c[0x0][0x1f8], 0x1 ;  /* 0x00007e0002067a11 */ /* 0x000fe200078008ff */
[----:B------:R-:W-:Y:S01]  /*14650*/  LDSM.16.M88.4 R12, [R200] ;  /* 0x00000000c80c783b */ /* 0x000fe20000000200 */
[----:B------:R-:W-:Y:S02]  /*14660*/  IMAD.SHL.U32 R228, R220, 0x2, RZ ;  /* 0x00000002dce47824 */ /* 0x000fe400078e00ff */
[----:B------:R-:W-:Y:S01]  /*14670*/  LEA.HI.X R5, R2, c[0x0][0x1fc], R3, 0x1, P0 ;  /* 0x00007f0002057a11 */ /* 0x000fe200000f0c03 */
[----:B------:R-:W-:Y:S01]  /*14680*/  LDSM.16.M88.4 R24, [R151] ;  /* 0x000000009718783b */ /* 0x000fe20000000200 */
[----:B------:R-:W-:Y:S01]  /*14690*/  LOP3.LUT P0, RZ, R149, 0x2, RZ, 0xc0, !PT ;  /* 0x0000000295ff7812 */ /* 0x000fe2000780c0ff */
[----:B------:R-:W-:-:S02]  /*146a0*/  IMAD.SHL.U32 R225, R221, 0x2, RZ ;  /* 0x00000002dde17824 */ /* 0x000fc400078e00ff */
[----:B------:R-:W4:Y:S04]  /*146b0*/  SHFL.IDX PT, R2, R6, RZ, 0x181f ;  /* 0x00181fff06027589 */ /* 0x000f2800000e0000 */
[----:B------:R-:W2:Y:S04]  /*146c0*/  SHFL.IDX PT, R3, R5, RZ, 0x181f ;  /* 0x00181fff05037589 */ /* 0x000ea800000e0000 */
[----:B-----5:R3:W1:Y:S02]  /*146d0*/  LDSM.16.M88.4 R36, [R151+0x800] ;  /* 0x000800009724783b */ /* 0x0206640000000200 */
[----:B------:R-:W-:-:S02]  /*146e0*/  @P0 IADD3 R204, R151, -0x20, RZ ;  /* 0xffffffe097cc0810 */ /* 0x000fc40007ffe0ff */
[----:B------:R-:W-:Y:S01]  /*146f0*/  ISETP.LT.OR P0, PT, R4, 0x1, P3 ;  /* 0x000000010400780c */ /* 0x000fe20001f01670 */
[----:B------:R3:W1:Y:S01]  /*14700*/  LDSM.16.M88.4 R48, [R151+0x1000] ;  /* 0x001000009730783b */ /* 0x0006620000000200 */
[C---:B------:R-:W-:Y:S02]  /*14710*/  IADD3 R215, R204.reuse, 0x1000, RZ ;  /* 0x00001000ccd77810 */ /* 0x040fe40007ffe0ff */
[----:B------:R-:W-:Y:S01]  /*14720*/  IADD3 R214, R204, 0x800, RZ ;  /* 0x00000800ccd67810 */ /* 0x000fe20007ffe0ff */
[----:B------:R3:W1:Y:S04]  /*14730*/  LDSM.16.M88.4 R20, [R201] ;  /* 0x00000000c914783b */ /* 0x0006680000000200 */
[----:B------:R3:W1:Y:S01]  /*14740*/  LDSM.16.M88.4 R44, [R204] ;  /* 0x00000000cc2c783b */ /* 0x0006620000000200 */
[----:B----4-:R-:W-:-:S03]  /*14750*/  IADD3 R10, P1, R2, R230, RZ ;  /* 0x000000e6020a7210 */ /* 0x010fc60007f3e0ff */
[----:B------:R3:W4:Y:S02]  /*14760*/  LDSM.16.M88.4 R60, [R204+0x800] ;  /* 0x00080000cc3c783b */ /* 0x0007240000000200 */
[----:B--2---:R-:W-:Y:S02]  /*14770*/  IMAD.X R11, R3, 0x1, R231, P1 ;  /* 0x00000001030b7824 */ /* 0x004fe400008e06e7 */
[----:B------:R3:W2:Y:S01]  /*14780*/  LDSM.16.M88.4 R72, [R204+0x1000] ;  /* 0x00100000cc48783b */ /* 0x0006a20000000200 */
[----:B------:R-:W-:-:S03]  /*14790*/  ISETP.LT.OR P1, PT, R4, 0x1, P4 ;  /* 0x000000010400780c */ /* 0x000fc60002721670 */
[----:B------:R-:W-:Y:S01]  /*147a0*/  @!PT LDS RZ, [RZ] ;  /* 0x00000000fffff984 */ /* 0x000fe20000000800 */
[----:B------:R-:W-:Y:S01]  /*147b0*/  @!PT LDS RZ, [RZ] ;  /* 0x00000000fffff984 */ /* 0x000fe20000000800 */
[----:B------:R-:W-:Y:S01]  /*147c0*/  @!PT LDS RZ, [RZ] ;  /* 0x00000000fffff984 */ /* 0x000fe20000000800 */
[----:B------:R1:W-:Y:S01]  /*147d0*/  LDGSTS.E.BYPASS.LTC128B.128 [R216+0x4080], [R10.64], !P0 ;  /* 0x040800000ad87fae */ /* 0x0003e2000c101d46 */
[----:B------:R-:W-:-:S05]  /*147e0*/  IADD3 R16, P0, R2, R229, RZ ;  /* 0x000000e502107210 */ /* 0x000fca0007f1e0ff */
[----:B------:R-:W-:-:S05]  /*147f0*/  IMAD.X R17, R3, 0x1, R226, P0 ;  /* 0x0000000103117824 */ /* 0x000fca00000e06e2 */
[----:B------:R3:W-:Y:S01]  /*14800*/  LDGSTS.E.BYPASS.LTC128B.128 [R216+0x5880], [R16.64], !P1 ;  /* 0x0588000010d87fae */ /* 0x0007e2000c901d46 */
[----:B------:R-:W-:Y:S02]  /*14810*/  ISETP.GE.AND P1, PT, R221, c[0x0][0x1d4], PT ;  /* 0x00007500dd007a0c */ /* 0x000fe40003f26270 */
[----:B-1----:R-:W-:-:S05]  /*14820*/  IADD3 R10, P0, R2, R228, RZ ;  /* 0x000000e4020a7210 */ /* 0x002fca0007f1e0ff */
[----:B------:R-:W-:Y:S01]  /*14830*/  IMAD.X R11, R3, 0x1, R227, P0 ;  /* 0x00000001030b7824 */ /* 0x000fe200000e06e3 */
[----:B------:R-:W-:-:S13]  /*14840*/  ISETP.LT.OR P0, PT, R4, 0x1, P2 ;  /* 0x000000010400780c */ /* 0x000fda0001701670 */
[----:B------:R3:W-:Y:S01]  /*14850*/  LDGSTS.E.BYPASS.LTC128B.128 [R216+0x7080], [R10.64], !P0 ;  /* 0x070800000ad87fae */ /* 0x0007e2000c101d46 */
[----:B------:R-:W-:-:S05]  /*14860*/  IADD3 R2, P0, R2, R225, RZ ;  /* 0x000000e102027210 */ /* 0x000fca0007f1e0ff */
[----:B------:R-:W-:Y:S01]  /*14870*/  IMAD.X R3, R3, 0x1, R224, P0 ;  /* 0x0000000103037824 */ /* 0x000fe200000e06e0 */
[----:B------:R-:W-:-:S13]  /*14880*/  ISETP.LT.OR P0, PT, R4, 0x1, P1 ;  /* 0x000000010400780c */ /* 0x000fda0000f01670 */
[----:B------:R3:W-:Y:S01]  /*14890*/  LDGSTS.E.BYPASS.LTC128B.128 [R216+0x8880], [R2.64], !P0 ;  /* 0x0888000002d87fae */ /* 0x0007e2000c101d46 */
[----:B------:R-:W-:-:S13]  /*148a0*/  ISETP.GT.AND P0, PT, R9, 0x7f, PT ;  /* 0x0000007f0900780c */ /* 0x000fda0003f04270 */
[----:B------:R-:W-:Y:S05]  /*148b0*/  @P0 BRA `(.L_x_3070) ;  /* 0x0000016000000947 */ /* 0x000fea0003800000 */
[----:B--2-4-:R-:W-:Y:S05]  /*148c0*/  BRA.DIV ~URZ, `(.L_x_3071) ;  /* 0x0000f5f27f007947 */ /* 0x014fea000b800000 */
[----:B------:R-:W1:Y:S04]  /*148d0*/  SHFL.IDX PT, R5, R5, 0x1, 0x181f ;  /* 0x00381f0005057f89 */ /* 0x000e6800000e0000 */
[----:B---3--:R2:W3:Y:S02]  /*148e0*/  SHFL.IDX PT, R2, R6, 0x1, 0x181f ;  /* 0x00381f0006027f89 */ /* 0x0084e400000e0000 */
.L_x_3181:
[----:B---3--:R-:W-:Y:S02]  /*148f0*/  IADD3 R18, P0, R2, R229, RZ ;  /* 0x000000e502127210 */ /* 0x008fe40007f1e0ff */
[C---:B------:R-:W-:Y:S02]  /*14900*/  ISETP.LT.OR P2, PT, R4.reuse, 0x21, P2 ;  /* 0x000000210400780c */ /* 0x040fe40001741670 */
[----:B------:R-:W-:Y:S01]  /*14910*/  ISETP.LT.OR P1, PT, R4, 0x21, P1 ;  /* 0x000000210400780c */ /* 0x000fe20000f21670 */
[----:B-1----:R-:W-:Y:S01]  /*14920*/  IMAD.X R19, R5, 0x1, R226, P0 ;  /* 0x0000000105137824 */ /* 0x002fe200000e06e2 */
[----:B------:R-:W-:-:S05]  /*14930*/  IADD3 R16, P0, R2, R228, RZ ;  /* 0x000000e402107210 */ /* 0x000fca0007f1e0ff */
[----:B------:R-:W-:Y:S01]  /*14940*/  IMAD.X R17, R5, 0x1, R227, P0 ;  /* 0x0000000105117824 */ /* 0x000fe200000e06e3 */
[----:B------:R-:W-:-:S05]  /*14950*/  IADD3 R10, P0, R2, R230, RZ ;  /* 0x000000e6020a7210 */ /* 0x000fca0007f1e0ff */
[----:B------:R-:W-:Y:S01]  /*14960*/  IMAD.X R11, R5, 0x1, R231, P0 ;  /* 0x00000001050b7824 */ /* 0x000fe200000e06e7 */
[C---:B------:R-:W-:Y:S02]  /*14970*/  ISETP.LT.OR P0, PT, R4.reuse, 0x21, P3 ;  /* 0x000000210400780c */ /* 0x040fe40001f01670 */
[----:B------:R-:W-:-:S11]  /*14980*/  ISETP.LT.OR P3, PT, R4, 0x21, P4 ;  /* 0x000000210400780c */ /* 0x000fd60002761670 */
[----:B------:R-:W-:Y:S01]  /*14990*/  @!PT LDS RZ, [RZ] ;  /* 0x00000000fffff984 */ /* 0x000fe20000000800 */
[----:B------:R-:W-:Y:S01]  /*149a0*/  @!PT LDS RZ, [RZ] ;  /* 0x00000000fffff984 */ /* 0x000fe20000000800 */
[----:B------:R-:W-:Y:S01]  /*149b0*/  @!PT LDS RZ, [RZ] ;  /* 0x00000000fffff984 */ /* 0x000fe20000000800 */
[----:B------:R1:W-:Y:S01]  /*149c0*/  LDGSTS.E.BYPASS.LTC128B.128 [R219+0x5080], [R10.64], !P0 ;  /* 0x050800000adb7fae */ /* 0x0003e2000c101d46 */
[----:B------:R-:W-:-:S03]  /*149d0*/  IADD3 R2, P0, R2, R225, RZ ;  /* 0x000000e102027210 */ /* 0x000fc60007f1e0ff */
[----:B------:R1:W-:Y:S02]  /*149e0*/  LDGSTS.E.BYPASS.LTC128B.128 [R219+0x6880], [R18.64], !P3 ;  /* 0x0688000012db7fae */ /* 0x0003e4000d901d46 */
[----:B------:R-:W-:Y:S02]  /*149f0*/  IMAD.X R3, R5, 0x1, R224, P0 ;  /* 0x0000000105037824 */ /* 0x000fe400000e06e0 */
[----:B------:R1:W-:Y:S04]  /*14a00*/  LDGSTS.E.BYPASS.LTC128B.128 [R219+0x8080], [R16.64], !P2 ;  /* 0x0808000010db7fae */ /* 0x0003e8000d101d46 */
[----:B------:R1:W-:Y:S02]  /*14a10*/  LDGSTS.E.BYPASS.LTC128B.128 [R219+0x9880], [R2.64], !P1 ;  /* 0x0988000002db7fae */ /* 0x0003e4000c901d46 */
.L_x_3070:
[----:B--2-4-:R-:W-:Y:S05]  /*14a20*/  BSYNC B0 ;  /* 0x0000000000007941 */ /* 0x014fea0003800000 */
.L_x_3069:
[----:B------:R-:W-:Y:S01]  /*14a30*/  LOP3.LUT P0, RZ, R149, 0x4, RZ, 0xc0, !PT ;  /* 0x0000000495ff7812 */ /* 0x000fe2000780c0ff */
[----:B------:R-:W0:Y:S01]  /*14a40*/  LDGDEPBAR ;  /* 0x00000000000079af */ /* 0x000e220000000000 */
[----:B-1-3--:R-:W-:Y:S01]  /*14a50*/  MOV R2, 0x40 ;  /* 0x0000004000027802 */ /* 0x00afe20000000f00 */
[----:B------:R-:W-:Y:S01]  /*14a60*/  WARPSYNC 0xffffffff ;  /* 0xffffffff00007948 */ /* 0x000fe20003800000 */
[----:B------:R-:W-:Y:S01]  /*14a70*/  HMMA.16816.F32.BF16 R28, R12, R24, RZ ;  /* 0x000000180c1c723c */ /* 0x000fe200000418ff */
[----:B------:R-:W-:Y:S01]  /*14a80*/  LDSM.16.M88.4 R16, [R203] ;  /* 0x00000000cb10783b */ /* 0x000fe20000000200 */
[----:B------:R-:W-:Y:S01]  /*14a90*/  SEL R2, R2, 0xffffffc0, !P0 ;  /* 0xffffffc002027807 */ /* 0x000fe20004000000 */
[----:B------:R-:W-:Y:S01]  /*14aa0*/  BSSY B1, `(.L_x_3072) ;  /* 0x0000126000017945 */ /* 0x000fe20003800000 */
[----:B------:R-:W-:-:S02]  /*14ab0*/  ISETP.GT.AND P0, PT, R124, R239, PT ;  /* 0x000000ef7c00720c */ /* 0x000fc40003f04270 */
[-C--:B------:R-:W-:Y:S02]  /*14ac0*/  IADD3 R150, R151, R2.reuse, RZ ;  /* 0x0000000297967210 */ /* 0x080fe40007ffe0ff */
[C---:B------:R-:W-:Y:S01]  /*14ad0*/  HMMA.16816.F32.BF16 R24, R12.reuse, R26, RZ ;  /* 0x0000001a0c18723c */ /* 0x040fe200000418ff */
[C---:B------:R-:W-:Y:S02]  /*14ae0*/  IADD3 R11, R204.reuse, R2, RZ ;  /* 0x00000002cc0b7210 */ /* 0x040fe40007ffe0ff */
[----:B------:R-:W1:Y:S01]  /*14af0*/  LDSM.16.M88.4 R52, [R150] ;  /* 0x000000009634783b */ /* 0x000e620000000200 */
[C---:B------:R-:W-:Y:S02]  /*14b00*/  IADD3 R213, R204.reuse, 0x4800, RZ ;  /* 0x00004800ccd57810 */ /* 0x040fe40007ffe0ff */
[C---:B------:R-:W-:Y:S01]  /*14b10*/  IADD3 R212, R204.reuse, 0x5800, RZ ;  /* 0x00005800ccd47810 */ /* 0x040fe20007ffe0ff */
[----:B------:R-:W2:Y:S01]  /*14b20*/  LDSM.16.M88.4 R56, [R150+0x800] ;  /* 0x000800009638783b */ /* 0x000ea20000000200 */
[----:B------:R-:W-:Y:S01]  /*14b30*/  HMMA.16816.F32.BF16 R32, R12, R36, RZ ;  /* 0x000000240c20723c */ /* 0x000fe200000418ff */
[----:B------:R-:W-:-:S02]  /*14b40*/  IADD3 R211, R204, 0x5000, RZ ;  /* 0x00005000ccd37810 */ /* 0x000fc40007ffe0ff */
[----:B------:R-:W3:Y:S01]  /*14b50*/  LDSM.16.M88.4 R68, [R150+0x1000] ;  /* 0x001000009644783b */ /* 0x000ee20000000200 */
[C---:B------:R-:W-:Y:S02]  /*14b60*/  IADD3 R210, R204.reuse, 0x3000, RZ ;  /* 0x00003000ccd27810 */ /* 0x040fe40007ffe0ff */
[C---:B------:R-:W-:Y:S01]  /*14b70*/  IADD3 R209, R204.reuse, 0x4000, RZ ;  /* 0x00004000ccd17810 */ /* 0x040fe20007ffe0ff */
[----:B------:R-:W-:Y:S01]  /*14b80*/  LDSM.16.M88.4 R64, [R11] ;  /* 0x000000000b40783b */ /* 0x000fe20000000200 */
[----:B------:R-:W-:Y:S01]  /*14b90*/  HMMA.16816.F32.BF16 R36, R12, R38, RZ ;  /* 0x000000260c24723c */ /* 0x000fe200000418ff */
[C---:B------:R-:W-:Y:S02]  /*14ba0*/  IADD3 R208, R204.reuse, 0x3800, RZ ;  /* 0x00003800ccd07810 */ /* 0x040fe40007ffe0ff */
[----:B------:R-:W-:Y:S01]  /*14bb0*/  LDSM.16.M88.4 R76, [R11+0x2800] ;  /* 0x002800000b4c783b */ /* 0x000fe20000000200 */
[C---:B------:R-:W-:Y:S02]  /*14bc0*/  IADD3 R207, R204.reuse, 0x1800, RZ ;  /* 0x00001800cccf7810 */ /* 0x040fe40007ffe0ff */
[----:B------:R-:W-:-:S02]  /*14bd0*/  IADD3 R206, R204, 0x2800, RZ ;  /* 0x00002800ccce7810 */ /* 0x000fc40007ffe0ff */
[----:B------:R-:W-:Y:S01]  /*14be0*/  HMMA.16816.F32.BF16 R40, R12, R48, RZ ;  /* 0x000000300c28723c */ /* 0x000fe200000418ff */
[----:B------:R-:W-:-:S07]  /*14bf0*/  IADD3 R205, R204, 0x2000, RZ ;  /* 0x00002000cccd7810 */ /* 0x000fce0007ffe0ff */
[----:B------:R-:W-:Y:S01]  /*14c00*/  HMMA.16816.F32.BF16 R48, R12, R50, RZ ;  /* 0x000000320c30723c */ /* 0x000fe200000418ff */
[----:B------:R-:W4:Y:S07]  /*14c10*/  LDSM.16.M88.4 R12, [R202] ;  /* 0x00000000ca0c783b */ /* 0x000f2e0000000200 */
[C---:B------:R-:W-:Y:S08]  /*14c20*/  HMMA.16816.F32.BF16 R28, R20.reuse, R44, R28 ;  /* 0x0000002c141c723c */ /* 0x040ff0000004181c */
[C---:B------:R-:W-:Y:S08]  /*14c30*/  HMMA.16816.F32.BF16 R24, R20.reuse, R46, R24 ;  /* 0x0000002e1418723c */ /* 0x040ff00000041818 */
[C---:B------:R-:W-:Y:S08]  /*14c40*/  HMMA.16816.F32.BF16 R32, R20.reuse, R60, R32 ;  /* 0x0000003c1420723c */ /* 0x040ff00000041820 */
[C---:B------:R-:W-:Y:S01]  /*14c50*/  HMMA.16816.F32.BF16 R36, R20.reuse, R62, R36 ;  /* 0x0000003e1424723c */ /* 0x040fe20000041824 */
[----:B------:R-:W5:Y:S07]  /*14c60*/  LDSM.16.M88.4 R60, [R11+0x800] ;  /* 0x000800000b3c783b */ /* 0x000f6e0000000200 */
[C---:B------:R-:W-:Y:S08]  /*14c70*/  HMMA.16816.F32.BF16 R40, R20.reuse, R72, R40 ;  /* 0x000000481428723c */ /* 0x040ff00000041828 */
[----:B------:R-:W-:Y:S01]  /*14c80*/  HMMA.16816.F32.BF16 R48, R20, R74, R48 ;  /* 0x0000004a1430723c */ /* 0x000fe20000041830 */
[----:B------:R-:W4:Y:S04]  /*14c90*/  LDSM.16.M88.4 R72, [R11+0x1000] ;  /* 0x001000000b48783b */ /* 0x000f280000000200 */
[----:B------:R-:W-:Y:S03]  /*14ca0*/  LDSM.16.M88.4 R20, [R200+0x4000] ;  /* 0x00400000c814783b */ /* 0x000fe60000000200 */
        /* <DEDUP_REMOVED lines=8> */
[----:B------:R-:W-:Y:S01]  /*14d30*/  HMMA.16816.F32.BF16 R48, R16, R70, R48 ;  /* 0x000000461030723c */ /* 0x000fe20000041830 */
[----:B------:R-:W2:Y:S04]  /*14d40*/  LDSM.16.M88.4 R68, [R151+0x2800] ;  /* 0x002800009744783b */ /* 0x000ea80000000200 */
[----:B------:R-:W-:Y:S03]  /*14d50*/  LDSM.16.M88.4 R16, [R201+0x4000] ;  /* 0x00400000c910783b */ /* 0x000fe60000000200 */
[C---:B----4-:R-:W-:Y:S08]  /*14d60*/  HMMA.16816.F32.BF16 R44, R12.reuse, R64, R44 ;  /* 0x000000400c2c723c */ /* 0x050ff0000004182c */
[C---:B------:R-:W-:Y:S01]  /*14d70*/  HMMA.16816.F32.BF16 R24, R12.reuse, R66, R24 ;  /* 0x000000420c18723c */ /* 0x040fe20000041818 */
[----:B------:R-:W3:Y:S07]  /*14d80*/  LDSM.16.M88.4 R64, [R204+0x1800] ;  /* 0x00180000cc40783b */ /* 0x000eee0000000200 */
[C---:B-----5:R-:W-:Y:S08]  /*14d90*/  HMMA.16816.F32.BF16 R32, R12.reuse, R60, R32 ;  /* 0x0000003c0c20723c */ /* 0x060ff00000041820 */
[C---:B------:R-:W-:Y:S01]  /*14da0*/  HMMA.16816.F32.BF16 R36, R12.reuse, R62, R36 ;  /* 0x0000003e0c24723c */ /* 0x040fe20000041824 */
[----:B------:R-:W4:Y:S07]  /*14db0*/  LDSM.16.M88.4 R60, [R204+0x2000] ;  /* 0x00200000cc3c783b */ /* 0x000f2e0000000200 */
[C---:B------:R-:W-:Y:S08]  /*14dc0*/  HMMA.16816.F32.BF16 R40, R12.reuse, R72, R40 ;  /* 0x000000480c28723c */ /* 0x040ff00000041828 */
[----:B------:R-:W-:Y:S01]  /*14dd0*/  HMMA.16816.F32.BF16 R48, R12, R74, R48 ;  /* 0x0000004a0c30723c */ /* 0x000fe20000041830 */
[----:B------:R-:W5:Y:S04]  /*14de0*/  LDSM.16.M88.4 R72, [R204+0x2800] ;  /* 0x00280000cc48783b */ /* 0x000f680000000200 */
[----:B------:R-:W3:Y:S03]  /*14df0*/  LDSM.16.M88.4 R12, [R203+0x4000] ;  /* 0x00400000cb0c783b */ /* 0x000ee60000000200 */
[C---:B-1----:R-:W-:Y:S08]  /*14e00*/  HMMA.16816.F32.BF16 R44, R20.reuse, R28, R44 ;  /* 0x0000001c142c723c */ /* 0x042ff0000004182c */
[C---:B------:R-:W-:Y:S08]  /*14e10*/  HMMA.16816.F32.BF16 R28, R20.reuse, R30, R24 ;  /* 0x0000001e141c723c */ /* 0x040ff00000041818 */
[C---:B------:R-:W-:Y:S08]  /*14e20*/  HMMA.16816.F32.BF16 R24, R20.reuse, R52, R32 ;  /* 0x000000341418723c */ /* 0x040ff00000041820 */
[C---:B------:R-:W-:Y:S01]  /*14e30*/  HMMA.16816.F32.BF16 R36, R20.reuse, R54, R36 ;  /* 0x000000361424723c */ /* 0x040fe20000041824 */
[----:B------:R-:W1:Y:S07]  /*14e40*/  LDSM.16.M88.4 R52, [R150+0x2000] ;  /* 0x002000009634783b */ /* 0x000e6e0000000200 */
[C---:B--2---:R-:W-:Y:S08]  /*14e50*/  HMMA.16816.F32.BF16 R40, R20.reuse, R68, R40 ;  /* 0x000000441428723c */ /* 0x044ff00000041828 */
[----:B------:R-:W-:Y:S01]  /*14e60*/  HMMA.16816.F32.BF16 R48, R20, R70, R48 ;  /* 0x000000461430723c */ /* 0x000fe20000041830 */
[----:B------:R-:W2:Y:S07]  /*14e70*/  LDSM.16.M88.4 R68, [R150+0x2800] ;  /* 0x002800009644783b */ /* 0x000eae0000000200 */
[C---:B---3--:R-:W-:Y:S08]  /*14e80*/  HMMA.16816.F32.BF16 R44, R16.reuse, R64, R44 ;  /* 0x00000040102c723c */ /* 0x048ff0000004182c */
[C---:B------:R-:W-:Y:S01]  /*14e90*/  HMMA.16816.F32.BF16 R32, R16.reuse, R66, R28 ;  /* 0x000000421020723c */ /* 0x040fe2000004181c */
[----:B------:R-:W-:Y:S07]  /*14ea0*/  LDSM.16.M88.4 R64, [R11+0x1800] ;  /* 0x001800000b40783b */ /* 0x000fee0000000200 */
[C---:B----4-:R-:W-:Y:S01]  /*14eb0*/  HMMA.16816.F32.BF16 R28, R16.reuse, R60, R24 ;  /* 0x0000003c101c723c */ /* 0x050fe20000041818 */
[----:B------:R-:W3:Y:S07]  /*14ec0*/  LDSM.16.M88.4 R24, [R202+0x4000] ;  /* 0x00400000ca18783b */ /* 0x000eee0000000200 */
[C---:B------:R-:W-:Y:S01]  /*14ed0*/  HMMA.16816.F32.BF16 R20, R16.reuse, R62, R36 ;  /* 0x0000003e1014723c */ /* 0x040fe20000041824 */
[----:B------:R-:W4:Y:S07]  /*14ee0*/  LDSM.16.M88.4 R60, [R11+0x2000] ;  /* 0x002000000b3c783b */ /* 0x000f2e0000000200 */
[C---:B-----5:R-:W-:Y:S08]  /*14ef0*/  HMMA.16816.F32.BF16 R40, R16.reuse, R72, R40 ;  /* 0x000000481028723c */ /* 0x060ff00000041828 */
[----:B------:R-:W-:Y:S01]  /*14f00*/  HMMA.16816.F32.BF16 R48, R16, R74, R48 ;  /* 0x0000004a1030723c */ /* 0x000fe20000041830 */
[----:B------:R-:W-:Y:S07]  /*14f10*/  LDSM.16.M88.4 R72, [R151+0x4000] ;  /* 0x004000009748783b */ /* 0x000fee0000000200 */
[C---:B------:R-:W-:Y:S08]  /*14f20*/  HMMA.16816.F32.BF16 R44, R12.reuse, R56, R44 ;  /* 0x000000380c2c723c */ /* 0x040ff0000004182c */
[C---:B------:R-:W-:Y:S01]  /*14f30*/  HMMA.16816.F32.BF16 R36, R12.reuse, R58, R32 ;  /* 0x0000003a0c24723c */ /* 0x040fe20000041820 */
[----:B------:R-:W-:Y:S07]  /*14f40*/  LDSM.16.M88.4 R56, [R151+0x3000] ;  /* 0x003000009738783b */ /* 0x000fee0000000200 */
[C---:B-1----:R-:W-:Y:S08]  /*14f50*/  HMMA.16816.F32.BF16 R32, R12.reuse, R52, R28 ;  /* 0x000000340c20723c */ /* 0x042ff0000004181c */
[C---:B------:R-:W-:Y:S01]  /*14f60*/  HMMA.16816.F32.BF16 R28, R12.reuse, R54, R20 ;  /* 0x000000360c1c723c */ /* 0x040fe20000041814 */
[----:B------:R-:W1:Y:S04]  /*14f70*/  LDSM.16.M88.4 R20, [R200+0x8000] ;  /* 0x00800000c814783b */ /* 0x000e680000000200 */
[----:B------:R-:W5:Y:S03]  /*14f80*/  LDSM.16.M88.4 R52, [R151+0x3800] ;  /* 0x003800009734783b */ /* 0x000f660000000200 */
[C---:B--2---:R-:W-:Y:S08]  /*14f90*/  HMMA.16816.F32.BF16 R16, R12.reuse, R68, R40 ;  /* 0x000000440c10723c */ /* 0x044ff00000041828 */
[----:B------:R-:W-:Y:S01]  /*14fa0*/  HMMA.16816.F32.BF16 R40, R12, R70, R48 ;  /* 0x000000460c28723c */ /* 0x000fe20000041830 */
[----:B------:R-:W-:Y:S04]  /*14fb0*/  LDSM.16.M88.4 R68, [R204+0x3800] ;  /* 0x00380000cc44783b */ /* 0x000fe80000000200 */
[----:B------:R-:W-:Y:S03]  /*14fc0*/  LDSM.16.M88.4 R48, [R204+0x4000] ;  /* 0x00400000cc30783b */ /* 0x000fe60000000200 */
[C---:B---3--:R-:W-:Y:S08]  /*14fd0*/  HMMA.16816.F32.BF16 R44, R24.reuse, R64, R44 ;  /* 0x00000040182c723c */ /* 0x048ff0000004182c */
[C---:B------:R-:W-:Y:S01]  /*14fe0*/  HMMA.16816.F32.BF16 R36, R24.reuse, R66, R36 ;  /* 0x000000421824723c */ /* 0x040fe20000041824 */
[----:B------:R-:W-:Y:S07]  /*14ff0*/  LDSM.16.M88.4 R64, [R150+0x3800] ;  /* 0x003800009640783b */ /* 0x000fee0000000200 */
[C---:B----4-:R-:W-:Y:S08]  /*15000*/  HMMA.16816.F32.BF16 R32, R24.reuse, R60, R32 ;  /* 0x0000003c1820723c */ /* 0x050ff00000041820 */
[C---:B------:R-:W-:Y:S01]  /*15010*/  HMMA.16816.F32.BF16 R28, R24.reuse, R62, R28 ;  /* 0x0000003e181c723c */ /* 0x040fe2000004181c */
[----:B------:R-:W-:Y:S07]  /*15020*/  LDSM.16.M88.4 R60, [R204+0x3000] ;  /* 0x00300000cc3c783b */ /* 0x000fee0000000200 */
[C---:B------:R-:W-:Y:S01]  /*15030*/  HMMA.16816.F32.BF16 R12, R24.reuse, R76, R16 ;  /* 0x0000004c180c723c */ /* 0x040fe20000041810 */
[----:B------:R-:W2:Y:S07]  /*15040*/  LDSM.16.M88.4 R16, [R201+0x8000] ;  /* 0x00800000c910783b */ /* 0x000eae0000000200 */
[----:B------:R-:W-:Y:S08]  /*15050*/  HMMA.16816.F32.BF16 R24, R24, R78, R40 ;  /* 0x0000004e1818723c */ /* 0x000ff00000041828 */
        /* <DEDUP_REMOVED lines=8> */
[----:B------:R-:W-:Y:S04]  /*150e0*/  LDSM.16.M88.4 R24, [R202+0x8000] ;  /* 0x00800000ca18783b */ /* 0x000fe80000000200 */
[----:B------:R-:W-:Y:S03]  /*150f0*/  LDSM.16.M88.4 R72, [R11+0x3000] ;  /* 0x003000000b48783b */ /* 0x000fe60000000200 */
        /* <DEDUP_REMOVED lines=8> */
[----:B------:R-:W-:Y:S04]  /*15180*/  LDSM.16.M88.4 R28, [R200+0xc000] ;  /* 0x00c00000c81c783b */ /* 0x000fe80000000200 */
[----:B------:R-:W3:Y:S03]  /*15190*/  LDSM.16.M88.4 R48, [R11+0x3800] ;  /* 0x003800000b30783b */ /* 0x000ee60000000200 */
[C---:B-1----:R-:W-:Y:S08]  /*151a0*/  HMMA.16816.F32.BF16 R16, R12.reuse, R56, R20 ;  /* 0x000000380c10723c */ /* 0x042ff00000041814 */
[C---:B------:R-:W-:Y:S01]  /*151b0*/  HMMA.16816.F32.BF16 R20, R12.reuse, R58, R36 ;  /* 0x0000003a0c14723c */ /* 0x040fe20000041824 */
[----:B------:R-:W1:Y:S07]  /*151c0*/  LDSM.16.M88.4 R56, [R11+0x4000] ;  /* 0x004000000b38783b */ /* 0x000e6e0000000200 */
[C---:B------:R-:W-:Y:S08]  /*151d0*/  HMMA.16816.F32.BF16 R36, R12.reuse, R64, R40 ;  /* 0x000000400c24723c */ /* 0x040ff00000041828 */
[C---:B------:R-:W-:Y:S01]  /*151e0*/  HMMA.16816.F32.BF16 R52, R12.reuse, R66, R52 ;  /* 0x000000420c34723c */ /* 0x040fe20000041834 */
[----:B------:R-:W-:Y:S07]  /*151f0*/  LDSM.16.M88.4 R64, [R204+0x4800] ;  /* 0x00480000cc40783b */ /* 0x000fee0000000200 */
[C---:B--2---:R-:W-:Y:S08]  /*15200*/  HMMA.16816.F32.BF16 R44, R12.reuse, R60, R44 ;  /* 0x0000003c0c2c723c */ /* 0x044ff0000004182c */
[----:B------:R-:W-:Y:S01]  /*15210*/  HMMA.16816.F32.BF16 R40, R12, R62, R32 ;  /* 0x0000003e0c28723c */ /* 0x000fe20000041820 */
[----:B------:R-:W-:Y:S07]  /*15220*/  LDSM.16.M88.4 R60, [R151+0x5000] ;  /* 0x00500000973c783b */ /* 0x000fee0000000200 */
[C---:B------:R-:W-:Y:S01]  /*15230*/  HMMA.16816.F32.BF16 R12, R24.reuse, R72, R16 ;  /* 0x00000048180c723c */ /* 0x040fe20000041810 */
[----:B------:R-:W-:Y:S07]  /*15240*/  LDSM.16.M88.4 R16, [R203+0xc000] ;  /* 0x00c00000cb10783b */ /* 0x000fee0000000200 */
[C---:B------:R-:W-:Y:S01]  /*15250*/  HMMA.16816.F32.BF16 R32, R24.reuse, R74, R20 ;  /* 0x0000004a1820723c */ /* 0x040fe20000041814 */
[----:B------:R-:W2:Y:S07]  /*15260*/  LDSM.16.M88.4 R20, [R201+0xc000] ;  /* 0x00c00000c914783b */ /* 0x000eae0000000200 */
[----:B---3--:R-:W-:Y:S08]  /*15270*/  HMMA.16816.F32.BF16 R36, R24, R48, R36 ;  /* 0x000000301824723c */ /* 0x008ff00000041824 */
[----:B------:R-:W-:Y:S08]  /*15280*/  HMMA.16816.F32.BF16 R12, R28, R68, R12 ;  /* 0x000000441c0c723c */ /* 0x000ff0000004180c */
[----:B------:R-:W-:Y:S01]  /*15290*/  HMMA.16816.F32.BF16 R48, R24, R50, R52 ;  /* 0x000000321830723c */ /* 0x000fe20000041834 */
[----:B------:R-:W3:Y:S07]  /*152a0*/  LDSM.16.M88.4 R52, [R150+0x4800] ;  /* 0x004800009634783b */ /* 0x000eee0000000200 */
[----:B------:R-:W-:Y:S01]  /*152b0*/  HMMA.16816.F32.BF16 R32, R28, R70, R32 ;  /* 0x000000461c20723c */ /* 0x000fe20000041820 */
[----:B------:R-:W-:Y:S07]  /*152c0*/  LDSM.16.M88.4 R68, [R150+0x5000] ;  /* 0x005000009644783b */ /* 0x000fee0000000200 */
[C---:B-1----:R-:W-:Y:S01]  /*152d0*/  HMMA.16816.F32.BF16 R72, R24.reuse, R56, R44 ;  /* 0x000000381848723c */ /* 0x042fe2000004182c */
[----:B------:R-:W1:Y:S07]  /*152e0*/  LDSM.16.M88.4 R44, [R204+0x5000] ;  /* 0x00500000cc2c783b */ /* 0x000e6e0000000200 */
[----:B------:R-:W-:Y:S01]  /*152f0*/  HMMA.16816.F32.BF16 R76, R24, R58, R40 ;  /* 0x0000003a184c723c */ /* 0x000fe20000041828 */
[----:B------:R-:W4:Y:S07]  /*15300*/  LDSM.16.M88.4 R56, [R151+0x5800] ;  /* 0x005800009738783b */ /* 0x000f2e0000000200 */
[----:B--2---:R-:W-:Y:S01]  /*15310*/  HMMA.16816.F32.BF16 R24, R20, R64, R12 ;  /* 0x000000401418723c */ /* 0x004fe2000004180c */
[----:B------:R-:W-:Y:S07]  /*15320*/  LDSM.16.M88.4 R12, [R202+0xc000] ;  /* 0x00c00000ca0c783b */ /* 0x000fee0000000200 */
[C---:B------:R-:W-:Y:S08]  /*15330*/  HMMA.16816.F32.BF16 R36, R28.reuse, R60, R36 ;  /* 0x0000003c1c24723c */ /* 0x040ff00000041824 */
[----:B------:R-:W-:Y:S01]  /*15340*/  HMMA.16816.F32.BF16 R60, R28, R62, R48 ;  /* 0x0000003e1c3c723c */ /* 0x000fe20000041830 */
[----:B------:R-:W2:Y:S07]  /*15350*/  LDSM.16.M88.4 R48, [R11+0x4800] ;  /* 0x004800000b30783b */ /* 0x000eae0000000200 */
[----:B------:R-:W-:Y:S01]  /*15360*/  HMMA.16816.F32.BF16 R32, R20, R66, R32 ;  /* 0x000000421420723c */ /* 0x000fe20000041820 */
[----:B------:R-:W5:Y:S07]  /*15370*/  LDSM.16.M88.4 R64, [R204+0x5800] ;  /* 0x00580000cc40783b */ /* 0x000f6e0000000200 */
[----:B---3--:R-:W-:Y:S08]  /*15380*/  HMMA.16816.F32.BF16 R24, R16, R52, R24 ;  /* 0x000000341018723c */ /* 0x008ff00000041818 */
[----:B-1----:R-:W-:Y:S08]  /*15390*/  HMMA.16816.F32.BF16 R40, R20, R44, R36 ;  /* 0x0000002c1428723c */ /* 0x002ff00000041824 */
[----:B------:R-:W-:Y:S01]  /*153a0*/  HMMA.16816.F32.BF16 R32, R16, R54, R32 ;  /* 0x000000361020723c */ /* 0x000fe20000041820 */
[----:B------:R-:W1:Y:S07]  /*153b0*/  LDSM.16.M88.4 R52, [R11+0x5000] ;  /* 0x005000000b34783b */ /* 0x000e6e0000000200 */
[----:B----4-:R-:W-:Y:S08]  /*153c0*/  HMMA.16816.F32.BF16 R72, R28, R56, R72 ;  /* 0x000000381c48723c */ /* 0x010ff00000041848 */
[----:B--2---:R-:W-:Y:S08]  /*153d0*/  HMMA.16816.F32.BF16 R36, R12, R48, R24 ;  /* 0x000000300c24723c */ /* 0x004ff00000041818 */
[----:B------:R-:W-:Y:S08]  /*153e0*/  HMMA.16816.F32.BF16 R56, R28, R58, R76 ;  /* 0x0000003a1c38723c */ /* 0x000ff0000004184c */
[----:B------:R-:W-:Y:S08]  /*153f0*/  HMMA.16816.F32.BF16 R28, R20, R46, R60 ;  /* 0x0000002e141c723c */ /* 0x000ff0000004183c */
[----:B------:R-:W-:Y:S01]  /*15400*/  HMMA.16816.F32.BF16 R44, R12, R50, R32 ;  /* 0x000000320c2c723c */ /* 0x000fe20000041820 */
[----:B------:R-:W2:Y:S01]  /*15410*/  LDSM.16.M88.4 R48, [R150+0x5800] ;  /* 0x005800009630783b */ /* 0x000ea20000000200 */
[----:B------:R-:W-:-:S04]  /*15420*/  FMUL.FTZ R2, R36, c[0x0][0x320] ;  /* 0x0000c80024027a20 */ /* 0x000fc80000410000 */
[----:B------:R3:W4:Y:S02]  /*15430*/  MUFU.TANH R62, R2 ;  /* 0x00000002003e7308 */ /* 0x0007240000002400 */
[----:B------:R-:W-:Y:S08]  /*15440*/  HMMA.16816.F32.BF16 R24, R16, R68, R40 ;  /* 0x000000441018723c */ /* 0x000ff00000041828 */
[----:B-----5:R-:W-:Y:S01]  /*15450*/  HMMA.16816.F32.BF16 R40, R20, R64, R72 ;  /* 0x000000401428723c */ /* 0x020fe20000041848 */
[----:B---3--:R-:W-:-:S07]  /*15460*/  FMUL.FTZ R2, R37, c[0x0][0x320] ;  /* 0x0000c80025027a20 */ /* 0x008fce0000410000 */
[----:B------:R-:W-:Y:S01]  /*15470*/  HMMA.16816.F32.BF16 R28, R16, R70, R28 ;  /* 0x00000046101c723c */ /* 0x000fe2000004181c */
[----:B------:R3:W2:Y:S07]  /*15480*/  MUFU.TANH R61, R2 ;  /* 0x00000002003d7308 */ /* 0x0006ae0000002400 */
[----:B-1----:R-:W-:Y:S08]  /*15490*/  HMMA.16816.F32.BF16 R32, R12, R52, R24 ;  /* 0x000000340c20723c */ /* 0x002ff00000041818 */
[----:B------:R-:W-:Y:S01]  /*154a0*/  HMMA.16816.F32.BF16 R20, R20, R66, R56 ;  /* 0x000000421414723c */ /* 0x000fe20000041838 */
[----:B---3--:R-:W-:-:S04]  /*154b0*/  FMUL.FTZ R2, R38, c[0x0][0x320] ;  /* 0x0000c80026027a20 */ /* 0x008fc80000410000 */
[----:B------:R1:W3:Y:S03]  /*154c0*/  MUFU.TANH R63, R2 ;  /* 0x00000002003f7308 */ /* 0x0002e60000002400 */
[----:B--2---:R-:W-:Y:S08]  /*154d0*/  HMMA.16816.F32.BF16 R24, R16, R48, R40 ;  /* 0x000000301018723c */ /* 0x004ff00000041828 */
[----:B------:R-:W-:Y:S01]  /*154e0*/  HMMA.16816.F32.BF16 R28, R12, R54, R28 ;  /* 0x000000360c1c723c */ /* 0x000fe2000004181c */
[----:B-1----:R-:W-:-:S02]  /*154f0*/  FMUL.FTZ R2, R39, c[0x0][0x320] ;  /* 0x0000c80027027a20 */ /* 0x002fc40000410000 */
[----:B------:R-:W1:Y:S05]  /*15500*/  LDSM.16.M88.4 R36, [R11+0x5800] ;  /* 0x005800000b24783b */ /* 0x000e6a0000000200 */
[----:B------:R-:W-:Y:S01]  /*15510*/  HMMA.16816.F32.BF16 R16, R16, R50, R20 ;  /* 0x000000321010723c */ /* 0x000fe20000041814 */
[----:B------:R2:W1:Y:S01]  /*15520*/  MUFU.TANH R60, R2 ;  /* 0x00000002003c7308 */ /* 0x0004620000002400 */
[----:B------:R-:W-:-:S04]  /*15530*/  DEPBAR.LE SB0, 0x0 ;  /* 0x000080000000791a */ /* 0x000fc80000000000 */
[----:B--2---:R-:W-:-:S04]  /*15540*/  FMUL.FTZ R2, R44, c[0x0][0x320] ;  /* 0x0000c8002c027a20 */ /* 0x004fc80000410000 */
[----:B------:R2:W1:Y:S02]  /*15550*/  MUFU.TANH R52, R2 ;  /* 0x0000000200347308 */ /* 0x0004640000002400 */
[----:B--2---:R-:W-:Y:S01]  /*15560*/  FMUL.FTZ R2, R45, c[0x0][0x320] ;  /* 0x0000c8002d027a20 */ /* 0x004fe20000410000 */
[C---:B-1----:R-:W-:Y:S05]  /*15570*/  HMMA.16816.F32.BF16 R20, R12.reuse, R36, R24 ;  /* 0x000000240c14723c */ /* 0x042fea0000041818 */
[----:B------:R1:W2:Y:S06]  /*15580*/  MUFU.TANH R45, R2 ;  /* 0x00000002002d7308 */ /* 0x0002ac0000002400 */
        /* <DEDUP_REMOVED lines=39> */
[----:B--234-:R-:W-:Y:S02]  /*15800*/  IMAD.MOV.U32 R3, RZ, RZ, c[0x0][0x2b8] ;  /* 0x0000ae00ff037624 */ /* 0x01cfe400078e00ff */
[----:B------:R-:W-:-:S03]  /*15810*/  IMAD.MOV.U32 R222, RZ, RZ, RZ ;  /* 0x000000ffffde7224 */ /* 0x000fc600078e00ff */
[----:B------:R-:W-:Y:S02]  /*15820*/  ISETP.NE.AND P1, PT, R3, 0x1, PT ;  /* 0x000000010300780c */ /* 0x000fe40003f25270 */
        /* <DEDUP_REMOVED lines=29> */
.L_x_3182:
[----:B------:R-:W-:Y:S05]  /*15a00*/  BRA.DIV ~URZ, `(.L_x_3075) ;  /* 0x0000e5f27f007947 */ /* 0x000fea000b800000 */
[----:B------:R3:W4:Y:S02]  /*15a10*/  SHFL.IDX PT, R2, R6, RZ, 0x181f ;  /* 0x00181fff06027589 */ /* 0x00072400000e0000 */
.L_x_3183:
[----:B------:R-:W-:Y:S01]  /*15a20*/  BSSY B0, `(.L_x_3076) ;  /* 0x0000015000007945 */ /* 0x000fe20003800000 */
[----:B------:R-:W-:Y:S05]  /*15a30*/  @!P0 BRA `(.L_x_3077) ;  /* 0x0000013000008947 */ /* 0x000fea0003800000 */
[----:B------:R-:W-:Y:S02]  /*15a40*/  ISETP.GE.AND P0, PT, R140, c[0x0][0x1d4], PT ;  /* 0x000075008c007a0c */ /* 0x000fe40003f06270 */
[----:B----4-:R-:W-:Y:S02]  /*15a50*/  IADD3 R12, P1, R2, R230, RZ ;  /* 0x000000e6020c7210 */ /* 0x010fe40007f3e0ff */
[----:B------:R-:W-:Y:S02]  /*15a60*/  ISETP.GE.AND P3, PT, R142, c[0x0][0x1d4], PT ;  /* 0x000075008e007a0c */ /* 0x000fe40003f66270 */
[----:B------:R-:W-:Y:S01]  /*15a70*/  ISETP.GE.AND P2, PT, R220, c[0x0][0x1d4], PT ;  /* 0x00007500dc007a0c */ /* 0x000fe20003f46270 */
[----:B--2---:R-:W-:Y:S01]  /*15a80*/  IMAD.X R13, R4, 0x1, R231, P1 ;  /* 0x00000001040d7824 */ /* 0x004fe200008e06e7 */
[----:B------:R-:W-:-:S05]  /*15a90*/  IADD3 R14, P1, R2, R229, RZ ;  /* 0x000000e5020e7210 */ /* 0x000fca0007f3e0ff */
[----:B------:R-:W-:Y:S01]  /*15aa0*/  @!PT LDS RZ, [RZ] ;  /* 0x00000000fffff984 */ /* 0x000fe20000000800 */
[----:B------:R-:W-:Y:S01]  /*15ab0*/  @!PT LDS RZ, [RZ] ;  /* 0x00000000fffff984 */ /* 0x000fe20000000800 */
[----:B------:R-:W-:Y:S01]  /*15ac0*/  @!PT LDS RZ, [RZ] ;  /* 0x00000000fffff984 */ /* 0x000fe20000000800 */
[----:B------:R2:W-:Y:S01]  /*15ad0*/  LDGSTS.E.BYPASS.LTC128B.128 [R216+0xa080], [R12.64], !P0 ;  /* 0x0a0800000cd87fae */ /* 0x0005e2000c101d46 */
[----:B------:R-:W-:Y:S01]  /*15ae0*/  IMAD.X R15, R4, 0x1, R226, P1 ;  /* 0x00000001040f7824 */ /* 0x000fe200008e06e2 */
[----:B------:R-:W-:-:S04]  /*15af0*/  ISETP.GE.AND P1, PT, R221, c[0x0][0x1d4], PT ;  /* 0x00007500dd007a0c */ /* 0x000fc80003f26270 */
[----:B------:R4:W-:Y:S01]  /*15b00*/  LDGSTS.E.BYPASS.LTC128B.128 [R216+0xb880], [R14.64], !P3 ;  /* 0x0b8800000ed87fae */ /* 0x0009e2000d901d46 */
[----:B--2---:R-:W-:-:S05]  /*15b10*/  IADD3 R12, P0, R2, R228, RZ ;  /* 0x000000e4020c7210 */ /* 0x004fca0007f1e0ff */
[----:B------:R-:W-:Y:S01]  /*15b20*/  IMAD.X R13, R4, 0x1, R227, P0 ;  /* 0x00000001040d7824 */ /* 0x000fe200000e06e3 */
[----:B------:R-:W-:-:S04]  /*15b30*/  IADD3 R2, P0, R2, R225, RZ ;  /* 0x000000e102027210 */ /* 0x000fc80007f1e0ff */
[----:B------:R4:W-:Y:S01]  /*15b40*/  LDGSTS.E.BYPASS.LTC128B.128 [R216+0xd080], [R12.64], !P2 ;  /* 0x0d0800000cd87fae */ /* 0x0009e2000d101d46 */
[----:B------:R-:W-:-:S05]  /*15b50*/  IMAD.X R3, R4, 0x1, R224, P0 ;  /* 0x0000000104037824 */ /* 0x000fca00000e06e0 */
[----:B------:R4:W-:Y:S03]  /*15b60*/  LDGSTS.E.BYPASS.LTC128B.128 [R216+0xe880], [R2.64], !P1 ;  /* 0x0e88000002d87fae */ /* 0x0009e6000c901d46 */
.L_x_3077:
[----:B------:R-:W-:Y:S05]  /*15b70*/  BSYNC B0 ;  /* 0x0000000000007941 */ /* 0x000fea0003800000 */
.L_x_3076:
[----:B------:R-:W-:Y:S01]  /*15b80*/  ISETP.GE.AND P0, PT, R9, 0x21, PT ;  /* 0x000000210900780c */ /* 0x000fe20003f06270 */
[----:B------:R-:W-:Y:S06]  /*15b90*/  BRA.DIV ~URZ, `(.L_x_3078) ;  /* 0x0000e4d27f007947 */ /* 0x000fec000b800000 */
[----:B--2---:R2:W1:Y:S04]  /*15ba0*/  SHFL.IDX PT, R4, R5, 0x1, 0x181f ;  /* 0x00381f0005047f89 */ /* 0x00446800000e0000 */
[----:B----4-:R2:W4:Y:S02]  /*15bb0*/  SHFL.IDX PT, R2, R6, 0x1, 0x181f ;  /* 0x00381f0006027f89 */ /* 0x01052400000e0000 */
.L_x_3184:
[----:B------:R-:W-:Y:S05]  /*15bc0*/  @!P0 BRA `(.L_x_3073) ;  /* 0x0000013000008947 */ /* 0x000fea0003800000 */
[----:B------:R-:W-:Y:S02]  /*15bd0*/  ISETP.GE.AND P0, PT, R140, c[0x0][0x1d4], PT ;  /* 0x000075008c007a0c */ /* 0x000fe40003f06270 */
[----:B----4-:R-:W-:Y:S02]  /*15be0*/  IADD3 R12, P1, R2, R230, RZ ;  /* 0x000000e6020c7210 */ /* 0x010fe40007f3e0ff */
[----:B------:R-:W-:Y:S02]  /*15bf0*/  ISETP.GE.AND P3, PT, R142, c[0x0][0x1d4], PT ;  /* 0x000075008e007a0c */ /* 0x000fe40003f66270 */
[----:B------:R-:W-:Y:S01]  /*15c00*/  ISETP.GE.AND P2, PT, R220, c[0x0][0x1d4], PT ;  /* 0x00007500dc007a0c */ /* 0x000fe20003f46270 */
[----:B-1----:R-:W-:Y:S01]  /*15c10*/  IMAD.X R13, R4, 0x1, R231, P1 ;  /* 0x00000001040d7824 */ /* 0x002fe200008e06e7 */
        /* <DEDUP_REMOVED lines=8> */
[----:B-1----:R-:W-:-:S05]  /*15ca0*/  IADD3 R12, P0, R2, R228, RZ ;  /* 0x000000e4020c7210 */ /* 0x002fca0007f1e0ff */
[----:B------:R-:W-:Y:S01]  /*15cb0*/  IMAD.X R13, R4, 0x1, R227, P0 ;  /* 0x00000001040d7824 */ /* 0x000fe200000e06e3 */
[----:B------:R-:W-:-:S04]  /*15cc0*/  IADD3 R2, P0, R2, R225, RZ ;  /* 0x000000e102027210 */ /* 0x000fc80007f1e0ff */
[----:B------:R4:W-:Y:S01]  /*15cd0*/  LDGSTS.E.BYPASS.LTC128B.128 [R219+0xe080], [R12.64], !P2 ;  /* 0x0e0800000cdb7fae */ /* 0x0009e2000d101d46 */
[----:B------:R-:W-:-:S05]  /*15ce0*/  IMAD.X R3, R4, 0x1, R224, P0 ;  /* 0x0000000104037824 */ /* 0x000fca00000e06e0 */
[----:B------:R4:W-:Y:S03]  /*15cf0*/  LDGSTS.E.BYPASS.LTC128B.128 [R219+0xf880], [R2.64], !P1 ;  /* 0x0f88000002db7fae */ /* 0x0009e6000c901d46 */
.L_x_3073:
[----:B--234-:R-:W-:Y:S05]  /*15d00*/  BSYNC B1 ;  /* 0x0000000000017941 */ /* 0x01cfea0003800000 */
.L_x_3072:
[----:B------:R-:W2:Y:S01]  /*15d10*/  LDL R3, [R1] ;  /* 0x0000000001037983 */ /* 0x000ea20000100800 */
[----:B-1----:R-:W-:-:S03]  /*15d20*/  IMAD.MOV.U32 R4, RZ, RZ, c[0x0][0x2c4] ;  /* 0x0000b100ff047624 */ /* 0x002fc600078e00ff */
[----:B------:R-:W2:Y:S04]  /*15d30*/  LDL R2, [R1+0x20] ;  /* 0x0000200001027983 */ /* 0x000ea80000100800 */
[----:B------:R-:W3:Y:S04]  /*15d40*/  LDL R6, [R1+0xc] ;  /* 0x00000c0001067983 */ /* 0x000ee80000100800 */
[----:B------:R-:W4:Y:S01]  /*15d50*/  LDL R5, [R1+0x4] ;  /* 0x0000040001057983 */ /* 0x000f220000100800 */
[----:B------:R-:W-:-:S03]  /*15d60*/  ISETP.NE.AND P0, PT, R4, 0x1, PT ;  /* 0x000000010400780c */ /* 0x000fc60003f05270 */
[----:B------:R-:W0:Y:S01]  /*15d70*/  LDGDEPBAR ;  /* 0x00000000000079af */ /* 0x000e220000000000 */
[----:B--2---:R-:W-:-:S09]  /*15d80*/  IADD3 R2, R2, R3, RZ ;  /* 0x0000000302027210 */ /* 0x004fd20007ffe0ff */
[----:B------:R-:W-:-:S04]  /*15d90*/  @P0 IMAD.HI.U32 R3, R2, c[0x0][0x2c8], RZ ;  /* 0x0000b20002030a27 */ /* 0x000fc800078e00ff */
[----:B------:R-:W-:Y:S01]  /*15da0*/  IMAD.MOV.U32 R4, RZ, RZ, R2 ;  /* 0x000000ffff047224 */ /* 0x000fe200078e0002 */
[C---:B---3--:R-:W-:Y:S02]  /*15db0*/  IADD3 R2, -R6.reuse, 0x1, R119 ;  /* 0x0000000106027810 */ /* 0x048fe40007ffe177 */
[----:B------:R-:W-:Y:S02]  /*15dc0*/  @P0 SHF.R.U32.HI R4, RZ, c[0x0][0x2cc], R3 ;  /* 0x0000b300ff040a19 */ /* 0x000fe40000011603 */
[----:B------:R-:W-:Y:S01]  /*15dd0*/  IADD3 R6, -R6, R119, RZ ;  /* 0x0000007706067210 */ /* 0x000fe20007ffe1ff */
[----:B----4-:R-:W-:Y:S01]  /*15de0*/  IMAD.IADD R5, R2, 0x1, -R5 ;  /* 0x0000000102057824 */ /* 0x010fe200078e0a05 */
[----:B------:R-:W-:Y:S05]  /*15df0*/  BRA.DIV ~URZ, `(.L_x_3079) ;  /* 0x0000e3427f007947 */ /* 0x000fea000b800000 */
[----:B------:R1:W2:Y:S02]  /*15e00*/  SHFL.IDX PT, R2, R4, RZ, 0x1c1f ;  /* 0x001c1fff04027589 */ /* 0x0002a400000e0000 */
.L_x_3185:
        /* <DEDUP_REMOVED lines=77> */
[----:B------:R-:W2:Y:S01]  /*162e0*/  SHFL.BFLY PT, R5, R3, 0x2, 0x1f ;  /* 0x0c401f0003057f89 */ /* 0x000ea200000e0000 */
[----:B-1----:R-:W-:-:S05]  /*162f0*/  FMNMX.FTZ R2, R4, R2, !PT ;  /* 0x0000000204027209 */ /* 0x002fca0007810000 */
[----:B------:R-:W1:Y:S01]  /*16300*/  SHFL.BFLY PT, R6, R2, 0x1, 0x1f ;  /* 0x0c201f0002067f89 */ /* 0x000e6200000e0000 */
[----:B--2---:R-:W-:-:S05]  /*16310*/  FMNMX.FTZ R5, R3, R5, !PT ;  /* 0x0000000503057209 */ /* 0x004fca0007810000 */
[----:B------:R2:W3:Y:S01]  /*16320*/  SHFL.BFLY PT, R4, R5, 0x1, 0x1f ;  /* 0x0c201f0005047f89 */ /* 0x0004e200000e0000 */
[----:B-1----:R-:W-:-:S05]  /*16330*/  FMNMX.FTZ R6, R2, R6, !PT ;  /* 0x0000000602067209 */ /* 0x002fca0007810000 */
.L_x_3186:
[C---:B------:R-:W-:Y:S01]  /*16340*/  FMUL.FTZ R3, R6.reuse, c[0x0][0x2d0] ;  /* 0x0000b40006037a20 */ /* 0x040fe20000410000 */
[----:B------:R-:W-:Y:S01]  /*16350*/  FSETP.NEU.FTZ.AND P0, PT, R6, -INF , PT ;  /* 0xff8000000600780b */ /* 0x000fe20003f1d000 */
[----:B------:R-:W-:Y:S01]  /*16360*/  WARPSYNC 0xffffffff ;  /* 0xffffffff00007948 */ /* 0x000fe20003800000 */
[----:B--23--:R-:W-:Y:S01]  /*16370*/  FMNMX.FTZ R5, R4, R5, !PT ;  /* 0x0000000504057209 */ /* 0x00cfe20007810000 */
[----:B------:R-:W1:Y:S01]  /*16380*/  LDSM.16.MT88.4 R24, [R196] ;  /* 0x00000000c418783b */ /* 0x000e620000004200 */
[----:B------:R-:W-:Y:S02]  /*16390*/  FSEL R3, R3, RZ, P0 ;  /* 0x000000ff03037208 */ /* 0x000fe40000000000 */
[----:B------:R-:W-:Y:S01]  /*163a0*/  FSETP.NEU.FTZ.AND P0, PT, R5, -INF , PT ;  /* 0xff8000000500780b */ /* 0x000fe20003f1d000 */
[----:B------:R-:W2:Y:S02]  /*163b0*/  LDSM.16.MT88.4 R20, [R197] ;  /* 0x00000000c514783b */ /* 0x000ea40000004200 */
[----:B------:R-:W-:-:S02]  /*163c0*/  FFMA.FTZ R2, R14, c[0x0][0x2d0], -R3 ;  /* 0x0000b4000e027a23 */ /* 0x000fc40000010803 */
[--C-:B------:R-:W-:Y:S01]  /*163d0*/  FFMA.FTZ R4, R18, c[0x0][0x2d0], -R3.reuse ;  /* 0x0000b40012047a23 */ /* 0x100fe20000010803 */
[----:B------:R-:W-:Y:S01]  /*163e0*/  LDSM.16.MT88.4 R36, [R197+0x800] ;  /* 0x00080000c524783b */ /* 0x000fe20000004200 */
[----:B------:R3:W-:Y:S03]  /*163f0*/  MUFU.EX2 R109, R2 ;  /* 0x00000002006d7308 */ /* 0x0007e60000000800 */
[----:B------:R-:W-:Y:S04]  /*16400*/  LDSM.16.MT88.4 R40, [R196+0x800] ;  /* 0x00080000c428783b */ /* 0x000fe80000004200 */
[----:B------:R-:W4:Y:S01]  /*16410*/  LDSM.16.MT88.4 R64, [R198] ;  /* 0x00000000c640783b */ /* 0x000f220000004200 */
[----:B------:R5:W-:Y:S03]  /*16420*/  MUFU.EX2 R119, R4 ;  /* 0x0000000400777308 */ /* 0x000be60000000800 */
[----:B------:R-:W1:Y:S04]  /*16430*/  LDSM.16.MT88.4 R56, [R199] ;  /* 0x00000000c738783b */ /* 0x000e680000004200 */
[----:B------:R-:W1:Y:S01]  /*16440*/  LDSM.16.MT88.4 R68, [R196+0x1800] ;  /* 0x00180000c444783b */ /* 0x000e620000004200 */
[----:B---3--:R-:W-:-:S03]  /*16450*/  FFMA.FTZ R2, R15, c[0x0][0x2d0], -R3 ;  /* 0x0000b4000f027a23 */ /* 0x008fc60000010803 */
[----:B------:R-:W-:Y:S01]  /*16460*/  LDSM.16.MT88.4 R72, [R199+0x800] ;  /* 0x00080000c748783b */ /* 0x000fe20000004200 */
[----:B------:R3:W2:Y:S03]  /*16470*/  MUFU.EX2 R108, R2 ;  /* 0x00000002006c7308 */ /* 0x0006a60000000800 */
[----:B------:R-:W-:Y:S01]  /*16480*/  LDSM.16.MT88.4 R52, [R197+0x1800] ;  /* 0x00180000c534783b */ /* 0x000fe20000004200 */
[----:B-----5:R-:W-:-:S03]  /*16490*/  FFMA.FTZ R4, R19, c[0x0][0x2d0], -R3 ;  /* 0x0000b40013047a23 */ /* 0x020fc60000010803 */
[----:B------:R-:W-:Y:S01]  /*164a0*/  LDSM.16.MT88.4 R60, [R199+0x1800] ;  /* 0x00180000c73c783b */ /* 0x000fe20000004200 */
[----:B------:R-:W-:Y:S03]  /*164b0*/  MUFU.EX2 R133, R4 ;  /* 0x0000000400857308 */ /* 0x000fe60000000800 */
[----:B------:R-:W-:Y:S04]  /*164c0*/  LDSM.16.MT88.4 R80, [R198+0x1800] ;  /* 0x00180000c650783b */ /* 0x000fe80000004200 */
[----:B------:R-:W-:Y:S01]  /*164d0*/  LDSM.16.MT88.4 R76, [R197+0x2000] ;  /* 0x00200000c54c783b */ /* 0x000fe20000004200 */
[----:B---3--:R-:W-:Y:S01]  /*164e0*/  FFMA.FTZ R2, R16, c[0x0][0x2d0], -R3 ;  /* 0x0000b40010027a23 */ /* 0x008fe20000010803 */
[----:B--2---:R-:W-:-:S02]  /*164f0*/  F2FP.BF16.PACK_AB R16, R108, R109 ;  /* 0x0000006d6c10723e */ /* 0x004fc400000010ff */
[----:B------:R-:W-:Y:S01]  /*16500*/  LDSM.16.MT88.4 R168, [R196+0x1000] ;  /* 0x00100000c4a8783b */ /* 0x000fe20000004200 */
[----:B------:R2:W-:Y:S03]  /*16510*/  MUFU.EX2 R118, R2 ;  /* 0x0000000200767308 */ /* 0x0005e60000000800 */
[----:B------:R-:W-:Y:S01]  /*16520*/  LDSM.16.MT88.4 R160, [R197+0x1000] ;  /* 0x00100000c5a0783b */ /* 0x000fe20000004200 */
[----:B--2---:R-:W-:-:S04]  /*16530*/  FFMA.FTZ R2, R17, c[0x0][0x2d0], -R3 ;  /* 0x0000b40011027a23 */ /* 0x004fc80000010803 */
[----:B------:R2:W3:Y:S02]  /*16540*/  MUFU.EX2 R116, R2 ;  /* 0x0000000200747308 */ /* 0x0004e40000000800 */
[----:B--2---:R-:W-:Y:S01]  /*16550*/  FMUL.FTZ R2, R5, c[0x0][0x2d0] ;  /* 0x0000b40005027a20 */ /* 0x004fe20000410000 */
[----:B---3--:R-:W-:-:S04]  /*16560*/  F2FP.BF16.PACK_AB R18, R116, R118 ;  /* 0x000000767412723e */ /* 0x008fc800000010ff */
[----:B------:R-:W-:-:S05]  /*16570*/  FSEL R2, R2, RZ, P0 ;  /* 0x000000ff02027208 */ /* 0x000fca0000000000 */
[----:B------:R-:W-:-:S04]  /*16580*/  FFMA.FTZ R4, R9, c[0x0][0x2d0], -R2 ;  /* 0x0000b40009047a23 */ /* 0x000fc80000010802 */
[----:B------:R2:W-:Y:S02]  /*16590*/  MUFU.EX2 R9, R4 ;  /* 0x0000000400097308 */ /* 0x0005e40000000800 */
[----:B--2---:R-:W-:-:S06]  /*165a0*/  FFMA.FTZ R4, R10, c[0x0][0x2d0], -R2 ;  /* 0x0000b4000a047a23 */ /* 0x004fcc0000010802 */
[----:B------:R2:W3:Y:S02]  /*165b0*/  MUFU.EX2 R10, R4 ;  /* 0x00000004000a7308 */ /* 0x0004e40000000800 */
[----:B--2---:R-:W-:Y:S01]  /*165c0*/  FFMA.FTZ R4, R13, c[0x0][0x2d0], -R2 ;  /* 0x0000b4000d047a23 */ /* 0x004fe20000010802 */
[----:B---3--:R-:W-:Y:S01]  /*165d0*/  F2FP.BF16.PACK_AB R17, R10, R9 ;  /* 0x000000090a11723e */ /* 0x008fe200000010ff */
[----:B------:R-:W-:-:S04]  /*165e0*/  FADD.FTZ R10, R9, R10 ;  /* 0x0000000a090a7221 */ /* 0x000fc80000010000 */
[----:B------:R2:W3:Y:S02]  /*165f0*/  MUFU.EX2 R117, R4 ;  /* 0x0000000400757308 */ /* 0x0004e40000000800 */
[----:B--2---:R-:W-:Y:S01]  /*16600*/  FFMA.FTZ R4, R12, c[0x0][0x2d0], -R2 ;  /* 0x0000b4000c047a23 */ /* 0x004fe20000010802 */
[----:B------:R-:W-:Y:S01]  /*16610*/  F2FP.BF16.PACK_AB R12, R133, R119 ;  /* 0x00000077850c723e */ /* 0x000fe200000010ff */
[----:B---3--:R-:W-:-:S04]  /*16620*/  FADD.FTZ R10, R117, R10 ;  /* 0x0000000a750a7221 */ /* 0x008fc80000010000 */
[----:B------:R2:W3:Y:S02]  /*16630*/  MUFU.EX2 R125, R4 ;  /* 0x00000004007d7308 */ /* 0x0004e40000000800 */
[----:B--2---:R-:W-:Y:S01]  /*16640*/  FFMA.FTZ R4, R31, c[0x0][0x2d0], -R3 ;  /* 0x0000b4001f047a23 */ /* 0x004fe20000010803 */
[----:B---3--:R-:W-:-:S05]  /*16650*/  F2FP.BF16.PACK_AB R19, R125, R117 ;  /* 0x000000757d13723e */ /* 0x008fca00000010ff */
[----:B------:R2:W-:Y:S02]  /*16660*/  MUFU.EX2 R127, R4 ;  /* 0x00000004007f7308 */ /* 0x0005e40000000800 */
[----:B-1----:R-:W-:Y:S01]  /*16670*/  HMMA.16816.F32.BF16 R44, R16, R24, RZ ;  /* 0x00000018102c723c */ /* 0x002fe200000418ff */
[----:B--2---:R-:W-:-:S05]  /*16680*/  FFMA.FTZ R4, R34, c[0x0][0x2d0], -R3 ;  /* 0x0000b40022047a23 */ /* 0x004fca0000010803 */
[----:B------:R1:W2:Y:S02]  /*16690*/  MUFU.EX2 R132, R4 ;  /* 0x0000000400847308 */ /* 0x0002a40000000800 */
[----:B-1----:R-:W-:Y:S01]  /*166a0*/  FFMA.FTZ R4, R29, c[0x0][0x2d0], -R2 ;  /* 0x0000b4001d047a23 */ /* 0x002fe20000010802 */
[----:B--2---:R-:W-:-:S05]  /*166b0*/  F2FP.BF16.PACK_AB R14, R132, R127 ;  /* 0x0000007f840e723e */ /* 0x004fca00000010ff */
[----:B------:R1:W-:Y:S02]  /*166c0*/  MUFU.EX2 R124, R4 ;  /* 0x00000004007c7308 */ /* 0x0003e40000000800 */
[--C-:B-1----:R-:W-:Y:S02]  /*166d0*/  FFMA.FTZ R4, R28, c[0x0][0x2d0], -R2.reuse ;  /* 0x0000b4001c047a23 */ /* 0x102fe40000010802 */
[C---:B------:R-:W-:Y:S04]  /*166e0*/  HMMA.16816.F32.BF16 R28, R16.reuse, R26, RZ ;  /* 0x0000001a101c723c */ /* 0x040fe800000418ff */
[----:B------:R1:W2:Y:S04]  /*166f0*/  MUFU.EX2 R126, R4 ;  /* 0x00000004007e7308 */ /* 0x0002a80000000800 */
[C---:B------:R-:W-:Y:S08]  /*16700*/  HMMA.16816.F32.BF16 R24, R16.reuse, R20, RZ ;  /* 0x000000141018723c */ /* 0x040ff000000418ff */
[----:B------:R-:W-:Y:S01]  /*16710*/  HMMA.16816.F32.BF16 R20, R16, R22, RZ ;  /* 0x000000161014723c */ /* 0x000fe200000418ff */
[----:B-1----:R-:W-:Y:S01]  /*16720*/  FFMA.FTZ R4, R32, c[0x0][0x2d0], -R2 ;  /* 0x0000b40020047a23 */ /* 0x002fe20000010802 */
[----:B--2---:R-:W-:-:S03]  /*16730*/  F2FP.BF16.PACK_AB R13, R126, R124 ;  /* 0x0000007c7e0d723e */ /* 0x004fc600000010ff */
[----:B------:R1:W-:Y:S02]  /*16740*/  MUFU.EX2 R137, R4 ;  /* 0x0000000400897308 */ /* 0x0003e40000000800 */
[----:B-1----:R-:W-:Y:S02]  /*16750*/  FFMA.FTZ R4, R33, c[0x0][0x2d0], -R2 ;  /* 0x0000b40021047a23 */ /* 0x002fe40000010802 */
[----:B----4-:R-:W-:Y:S04]  /*16760*/  HMMA.16816.F32.BF16 R32, R16, R64, RZ ;  /* 0x000000401020723c */ /* 0x010fe800000418ff */
[----:B------:R-:W1:Y:S02]  /*16770*/  MUFU.EX2 R136, R4 ;  /* 0x0000000400887308 */ /* 0x000e640000000800 */
[----:B-1----:R-:W-:-:S09]  /*16780*/  F2FP.BF16.PACK_AB R15, R136, R137 ;  /* 0x00000089880f723e */ /* 0x002fd200000010ff */
[C---:B------:R-:W-:Y:S08]  /*16790*/  HMMA.16816.F32.BF16 R48, R12.reuse, R38, R20 ;  /* 0x000000260c30723c */ /* 0x040ff00000041814 */
[C---:B------:R-:W-:Y:S01]  /*167a0*/  HMMA.16816.F32.BF16 R172, R12.reuse, R40, R44 ;  /* 0x000000280cac723c */ /* 0x040fe2000004182c */
[----:B------:R-:W-:Y:S07]  /*167b0*/  LDSM.16.MT88.4 R44, [R196+0x2000] ;  /* 0x00200000c42c783b */ /* 0x000fee0000004200 */
[----:B------:R-:W-:Y:S08]  /*167c0*/  HMMA.16816.F32.BF16 R152, R12, R42, R28 ;  /* 0x0000002a0c98723c */ /* 0x000ff0000004181c */
[----:B------:R-:W-:Y:S01]  /*167d0*/  MOV R102, R48 ;  /* 0x0000003000667202 */ /* 0x000fe20000000f00 */
[----:B------:R-:W-:Y:S01]  /*167e0*/  IMAD.MOV.U32 R4, RZ, RZ, R51 ;  /* 0x000000ffff047224 */ /* 0x000fe200078e0033 */
[----:B------:R-:W-:Y:S01]  /*167f0*/  MOV R101, R49 ;  /* 0x0000003100657202 */ /* 0x000fe20000000f00 */
[----:B------:R-:W-:Y:S01]  /*16800*/  HMMA.16816.F32.BF16 R28, R16, R66, RZ ;  /* 0x00000042101c723c */ /* 0x000fe200000418ff */
[----:B------:R-:W-:Y:S01]  /*16810*/  MOV R100, R50 ;  /* 0x0000003200647202 */ /* 0x000fe20000000f00 */
[----:B------:R-:W-:Y:S04]  /*16820*/  LDSM.16.MT88.4 R64, [R198+0x2000] ;  /* 0x00200000c640783b */ /* 0x000fe80000004200 */
[----:B------:R-:W1:Y:S02]  /*16830*/  LDSM.16.MT88.4 R48, [R198+0x800] ;  /* 0x00080000c630783b */ /* 0x000e640000004200 */
[----:B------:R-:W-:Y:S08]  /*16840*/  HMMA.16816.F32.BF16 R164, R12, R36, R24 ;  /* 0x000000240ca4723c */ /* 0x000ff00000041818 */
[C---:B------:R-:W-:Y:S08]  /*16850*/  HMMA.16816.F32.BF16 R36, R16.reuse, R58, RZ ;  /* 0x0000003a1024723c */ /* 0x040ff000000418ff */
[C---:B------:R-:W-:Y:S08]  /*16860*/  HMMA.16816.F32.BF16 R24, R16.reuse, R68, RZ ;  /* 0x000000441018723c */ /* 0x040ff000000418ff */
[C---:B------:R-:W-:Y:S01]  /*16870*/  HMMA.16816.F32.BF16 R20, R16.reuse, R70, RZ ;  /* 0x000000461014723c */ /* 0x040fe200000418ff */
[----:B------:R-:W2:Y:S07]  /*16880*/  LDSM.16.MT88.4 R68, [R199+0x2000] ;  /* 0x00200000c744783b */ /* 0x000eae0000004200 */
[----:B------:R-:W-:Y:S01]  /*16890*/  HMMA.16816.F32.BF16 R40, R16, R56, RZ ;  /* 0x000000381028723c */ /* 0x000fe200000418ff */
[----:B------:R-:W-:Y:S07]  /*168a0*/  LDSM.16.MT88.4 R56, [R197+0x3000] ;  /* 0x00300000c538783b */ /* 0x000fee0000004200 */
[C---:B-1----:R-:W-:Y:S08]  /*168b0*/  HMMA.16816.F32.BF16 R32, R12.reuse, R48, R32 ;  /* 0x000000300c20723c */ /* 0x042ff00000041820 */
[C---:B------:R-:W-:Y:S01]  /*168c0*/  HMMA.16816.F32.BF16 R28, R12.reuse, R50, R28 ;  /* 0x000000320c1c723c */ /* 0x040fe2000004181c */
[----:B------:R-:W1:Y:S07]  /*168d0*/  LDSM.16.MT88.4 R48, [R196+0x3000] ;  /* 0x00300000c430783b */ /* 0x000e6e0000004200 */
[C---:B------:R-:W-:Y:S08]  /*168e0*/  HMMA.16816.F32.BF16 R92, R12.reuse, R74, R36 ;  /* 0x0000004a0c5c723c */ /* 0x040ff00000041824 */
[----:B------:R-:W-:Y:S01]  /*168f0*/  HMMA.16816.F32.BF16 R24, R12, R44, R24 ;  /* 0x0000002c0c18723c */ /* 0x000fe20000041818 */
[----:B------:R-:W-:Y:S01]  /*16900*/  MOV R120, R32 ;  /* 0x0000002000787202 */ /* 0x000fe20000000f00 */
[----:B------:R-:W-:Y:S01]  /*16910*/  IMAD.MOV.U32 R115, RZ, RZ, R33 ;  /* 0x000000ffff737224 */ /* 0x000fe200078e0021 */
[----:B------:R-:W-:-:S02]  /*16920*/  MOV R114, R34 ;  /* 0x0000002200727202 */ /* 0x000fc40000000f00 */
[----:B------:R-:W-:-:S03]  /*16930*/  MOV R113, R35 ;  /* 0x0000002300717202 */ /* 0x000fc60000000f00 */
[C---:B------:R-:W-:Y:S01]  /*16940*/  HMMA.16816.F32.BF16 R20, R12.reuse, R46, R20 ;  /* 0x0000002e0c14723c */ /* 0x040fe20000041814 */
[----:B------:R-:W3:Y:S07]  /*16950*/  LDSM.16.MT88.4 R44, [R196+0x3800] ;  /* 0x00380000c42c783b */ /* 0x000eee0000004200 */
[----:B------:R-:W-:Y:S01]  /*16960*/  HMMA.16816.F32.BF16 R156, R12, R72, R40 ;  /* 0x000000480c9c723c */ /* 0x000fe20000041828 */
[----:B------:R-:W-:Y:S01]  /*16970*/  MOV R112, R92 ;  /* 0x0000005c00707202 */ /* 0x000fe20000000f00 */
[----:B------:R-:W-:Y:S01]  /*16980*/  IMAD.MOV.U32 R110, RZ, RZ, R94 ;  /* 0x000000ffff6e7224 */ /* 0x000fe200078e005e */
[----:B------:R-:W-:Y:S01]  /*16990*/  MOV R111, R93 ;  /* 0x0000005d006f7202 */ /* 0x000fe20000000f00 */
[----:B------:R-:W-:Y:S01]  /*169a0*/  IMAD.MOV.U32 R94, RZ, RZ, R29 ;  /* 0x000000ffff5e7224 */ /* 0x000fe200078e001d */
[----:B------:R-:W-:-:S02]  /*169b0*/  MOV R103, R95 ;  /* 0x0000005f00677202 */ /* 0x000fc40000000f00 */
[----:B------:R-:W-:Y:S01]  /*169c0*/  MOV R95, R28 ;  /* 0x0000001c005f7202 */ /* 0x000fe20000000f00 */
[C---:B------:R-:W-:Y:S01]  /*169d0*/  HMMA.16816.F32.BF16 R40, R16.reuse, R52, RZ ;  /* 0x000000341028723c */ /* 0x040fe200000418ff */
[----:B------:R-:W-:Y:S01]  /*169e0*/  MOV R93, R30 ;  /* 0x0000001e005d7202 */ /* 0x000fe20000000f00 */
[----:B------:R-:W-:Y:S01]  /*169f0*/  IMAD.MOV.U32 R98, RZ, RZ, R25 ;  /* 0x000000ffff627224 */ /* 0x000fe200078e0019 */
[----:B------:R-:W-:Y:S02]  /*16a00*/  MOV R92, R31 ;  /* 0x0000001f005c7202 */ /* 0x000fe40000000f00 */
[----:B------:R-:W-:Y:S02]  /*16a10*/  MOV R99, R24 ;  /* 0x0000001800637202 */ /* 0x000fe40000000f00 */
[----:B------:R-:W-:Y:S01]  /*16a20*/  MOV R97, R26 ;  /* 0x0000001a00617202 */ /* 0x000fe20000000f00 */
[----:B------:R-:W-:Y:S01]  /*16a30*/  HMMA.16816.F32.BF16 R36, R16, R54, RZ ;  /* 0x000000361024723c */ /* 0x000fe200000418ff */
[----:B------:R-:W-:Y:S01]  /*16a40*/  MOV R96, R27 ;  /* 0x0000001b00607202 */ /* 0x000fe20000000f00 */
[----:B------:R-:W-:Y:S01]  /*16a50*/  IMAD.MOV.U32 R106, RZ, RZ, R21 ;  /* 0x000000ffff6a7224 */ /* 0x000fe200078e0015 */
[----:B------:R-:W-:Y:S01]  /*16a60*/  MOV R107, R20 ;  /* 0x00000014006b7202 */ /* 0x000fe20000000f00 */
[----:B------:R-:W-:Y:S01]  /*16a70*/  LDSM.16.MT88.4 R52, [R199+0x3800] ;  /* 0x00380000c734783b */ /* 0x000fe20000004200 */
[----:B------:R-:W-:-:S02]  /*16a80*/  MOV R105, R22 ;  /* 0x0000001600697202 */ /* 0x000fc40000000f00 */
[----:B------:R-:W-:Y:S01]  /*16a90*/  MOV R104, R23 ;  /* 0x0000001700687202 */ /* 0x000fe20000000f00 */
[C---:B------:R-:W-:Y:S08]  /*16aa0*/  HMMA.16816.F32.BF16 R32, R16.reuse, R60, RZ ;  /* 0x0000003c1020723c */ /* 0x040ff000000418ff */
[C---:B------:R-:W-:Y:S01]  /*16ab0*/  HMMA.16816.F32.BF16 R28, R16.reuse, R62, RZ ;  /* 0x0000003e101c723c */ /* 0x040fe200000418ff */
[----:B------:R-:W4:Y:S07]  /*16ac0*/  LDSM.16.MT88.4 R60, [R199+0x3000] ;  /* 0x00300000c73c783b */ /* 0x000f2e0000004200 */
[C---:B------:R-:W-:Y:S08]  /*16ad0*/  HMMA.16816.F32.BF16 R24, R16.reuse, R80, RZ ;  /* 0x000000501018723c */ /* 0x040ff000000418ff */
[----:B------:R-:W-:Y:S08]  /*16ae0*/  HMMA.16816.F32.BF16 R20, R16, R82, RZ ;  /* 0x000000521014723c */ /* 0x000ff000000418ff */
[C---:B------:R-:W-:Y:S01]  /*16af0*/  HMMA.16816.F32.BF16 R80, R12.reuse, R76, R40 ;  /* 0x0000004c0c50723c */ /* 0x040fe20000041828 */
[----:B------:R-:W5:Y:S07]  /*16b00*/  LDSM.16.MT88.4 R40, [R197+0x3800] ;  /* 0x00380000c528783b */ /* 0x000f6e0000004200 */
[C---:B------:R-:W-:Y:S08]  /*16b10*/  HMMA.16816.F32.BF16 R192, R12.reuse, R78, R36 ;  /* 0x0000004e0cc0723c */ /* 0x040ff00000041824 */
[----:B--2---:R-:W-:Y:S08]  /*16b20*/  HMMA.16816.F32.BF16 R72, R12, R68, R32 ;  /* 0x000000440c48723c */ /* 0x004ff00000041820 */
[C---:B-1----:R-:W-:Y:S08]  /*16b30*/  HMMA.16816.F32.BF16 R36, R16.reuse, R48, RZ ;  /* 0x000000301024723c */ /* 0x042ff000000418ff */
[----:B------:R-:W-:Y:S01]  /*16b40*/  HMMA.16816.F32.BF16 R32, R16, R50, RZ ;  /* 0x000000321020723c */ /* 0x000fe200000418ff */
[----:B------:R-:W1:Y:S07]  /*16b50*/  LDSM.16.MT88.4 R48, [R198+0x3000] ;  /* 0x00300000c630783b */ /* 0x000e6e0000004200 */
[C---:B------:R-:W-:Y:S08]  /*16b60*/  HMMA.16816.F32.BF16 R188, R12.reuse, R70, R28 ;  /* 0x000000460cbc723c */ /* 0x040ff0000004181c */
[----:B------:R-:W-:Y:S07]  /*16b70*/  HMMA.16816.F32.BF16 R68, R12, R64, R24 ;  /* 0x000000400c44723c */ /* 0x000fee0000041818 */
[----:B------:R-:W-:Y:S01]  /*16b80*/  MOV R64, R107 ;  /* 0x0000006b00407202 */ /* 0x000fe20000000f00 */
[----:B------:R-:W-:Y:S01]  /*16b90*/  HMMA.16816.F32.BF16 R24, R16, R58, RZ ;  /* 0x0000003a1018723c */ /* 0x000fe200000418ff */
[----:B------:R-:W-:-:S06]  /*16ba0*/  IMAD.MOV.U32 R65, RZ, RZ, R106 ;  /* 0x000000ffff417224 */ /* 0x000fcc00078e006a */
[----:B------:R-:W-:Y:S01]  /*16bb0*/  MOV R58, R97 ;  /* 0x00000061003a7202 */ /* 0x000fe20000000f00 */
[----:B---3--:R-:W-:Y:S01]  /*16bc0*/  HMMA.16816.F32.BF16 R180, R12, R46, R32 ;  /* 0x0000002e0cb4723c */ /* 0x008fe20000041820 */
[----:B------:R-:W2:Y:S01]  /*16bd0*/  LDSM.16.MT88.4 R32, [R198+0x3800] ;  /* 0x00380000c620783b */ /* 0x000ea20000004200 */
[----:B------:R-:W-:-:S05]  /*16be0*/  MOV R59, R96 ;  /* 0x00000060003b7202 */ /* 0x000fca0000000f00 */
[----:B------:R-:W-:Y:S01]  /*16bf0*/  MOV R46, R93 ;  /* 0x0000005d002e7202 */ /* 0x000fe20000000f00 */
[----:B------:R-:W-:Y:S01]  /*16c00*/  HMMA.16816.F32.BF16 R184, R12, R66, R20 ;  /* 0x000000420cb8723c */ /* 0x000fe20000041814 */
[----:B------:R-:W-:-:S06]  /*16c10*/  MOV R47, R92 ;  /* 0x0000005c002f7202 */ /* 0x000fcc0000000f00 */
[----:B------:R-:W-:Y:S01]  /*16c20*/  MOV R66, R105 ;  /* 0x0000006900427202 */ /* 0x000fe20000000f00 */
[----:B----4-:R-:W-:Y:S01]  /*16c30*/  HMMA.16816.F32.BF16 R20, R16, R60, RZ ;  /* 0x0000003c1014723c */ /* 0x010fe200000418ff */
[----:B------:R-:W-:-:S06]  /*16c40*/  MOV R67, R104 ;  /* 0x0000006800437202 */ /* 0x000fcc0000000f00 */
[----:B------:R-:W-:Y:S01]  /*16c50*/  MOV R60, R120 ;  /* 0x00000078003c7202 */ /* 0x000fe20000000f00 */
[----:B------:R-:W-:Y:S01]  /*16c60*/  HMMA.16816.F32.BF16 R28, R16, R56, RZ ;  /* 0x00000038101c723c */ /* 0x000fe200000418ff */
[----:B------:R-:W-:-:S06]  /*16c70*/  IMAD.MOV.U32 R61, RZ, RZ, R115 ;  /* 0x000000ffff3d7224 */ /* 0x000fcc00078e0073 */
[----:B------:R-:W-:Y:S01]  /*16c80*/  MOV R56, R99 ;  /* 0x0000006300387202 */ /* 0x000fe20000000f00 */
[----:B-----5:R-:W-:Y:S01]  /*16c90*/  HMMA.16816.F32.BF16 R104, R12, R42, R24 ;  /* 0x0000002a0c68723c */ /* 0x020fe20000041818 */
[----:B------:R-:W-:-:S06]  /*16ca0*/  IMAD.MOV.U32 R57, RZ, RZ, R98 ;  /* 0x000000ffff397224 */ /* 0x000fcc00078e0062 */
[----:B------:R-:W-:Y:S01]  /*16cb0*/  MOV R42, R100 ;  /* 0x00000064002a7202 */ /* 0x000fe20000000f00 */
[----:B------:R-:W-:Y:S01]  /*16cc0*/  HMMA.16816.F32.BF16 R76, R12, R44, R36 ;  /* 0x0000002c0c4c723c */ /* 0x000fe20000041824 */
[----:B------:R-:W3:Y:S01]  /*16cd0*/  LDSM.16.MT88.4 R36, [R196+0x4800] ;  /* 0x00480000c424783b */ /* 0x000ee20000004200 */
[----:B------:R-:W-:Y:S01]  /*16ce0*/  MOV R43, R4 ;  /* 0x00000004002b7202 */ /* 0x000fe20000000f00 */
[----:B------:R-:W-:-:S04]  /*16cf0*/  FADD.FTZ R4, R109, R108 ;  /* 0x0000006c6d047221 */ /* 0x000fc80000010000 */
[----:B------:R-:W-:Y:S01]  /*16d00*/  MOV R44, R95 ;  /* 0x0000005f002c7202 */ /* 0x000fe20000000f00 */
[----:B-1----:R-:W-:Y:S01]  /*16d10*/  HMMA.16816.F32.BF16 R24, R16, R48, RZ ;  /* 0x000000301018723c */ /* 0x002fe200000418ff */
[----:B------:R-:W-:Y:S02]  /*16d20*/  IMAD.MOV.U32 R45, RZ, RZ, R94 ;  /* 0x000000ffff2d7224 */ /* 0x000fe400078e005e */
[----:B------:R-:W-:-:S04]  /*16d30*/  FADD.FTZ R4, R118, R4 ;  /* 0x0000000476047221 */ /* 0x000fc80000010000 */
[----:B------:R-:W-:Y:S01]  /*16d40*/  IMAD.MOV.U32 R49, RZ, RZ, R111 ;  /* 0x000000ffff317224 */ /* 0x000fe200078e006f */
[----:B------:R-:W-:Y:S01]  /*16d50*/  HMMA.16816.F32.BF16 R92, R12, R52, R20 ;  /* 0x000000340c5c723c */ /* 0x000fe20000041814 */
[----:B------:R-:W-:Y:S01]  /*16d60*/  MOV R48, R112 ;  /* 0x0000007000307202 */ /* 0x000fe20000000f00 */
[----:B------:R-:W-:-:S04]  /*16d70*/  FADD.FTZ R4, R116, R4 ;  /* 0x0000000474047221 */ /* 0x000fc80000010000 */
[----:B------:R-:W-:Y:S02]  /*16d80*/  FADD.FTZ R9, R119, R4 ;  /* 0x0000000477097221 */ /* 0x000fe40000010000 */
[----:B------:R-:W-:Y:S01]  /*16d90*/  HMMA.16816.F32.BF16 R20, R16, R50, RZ ;  /* 0x000000321014723c */ /* 0x000fe200000418ff */
[----:B------:R-:W-:Y:S02]  /*16da0*/  FADD.FTZ R4, R125, R10 ;  /* 0x0000000a7d047221 */ /* 0x000fe40000010000 */
[----:B------:R-:W-:Y:S02]  /*16db0*/  FFMA.FTZ R10, R88, c[0x0][0x2d0], -R3 ;  /* 0x0000b400580a7a23 */ /* 0x000fe40000010803 */
[----:B------:R-:W-:Y:S02]  /*16dc0*/  FADD.FTZ R4, R124, R4 ;  /* 0x000000047c047221 */ /* 0x000fe40000010000 */
[----:B------:R-:W-:Y:S01]  /*16dd0*/  MOV R51, R103 ;  /* 0x0000006700337202 */ /* 0x000fe20000000f00 */
[----:B------:R-:W-:Y:S01]  /*16de0*/  HMMA.16816.F32.BF16 R96, R12, R40, R28 ;  /* 0x000000280c60723c */ /* 0x000fe2000004181c */
[----:B------:R-:W-:Y:S01]  /*16df0*/  MOV R50, R110 ;  /* 0x0000006e00327202 */ /* 0x000fe20000000f00 */
[----:B------:R-:W-:Y:S01]  /*16e00*/  FADD.FTZ R4, R126, R4 ;  /* 0x000000047e047221 */ /* 0x000fe20000010000 */
[----:B------:R-:W-:Y:S04]  /*16e10*/  MUFU.EX2 R10, R10 ;  /* 0x0000000a000a7308 */ /* 0x000fe80000000800 */
[----:B------:R-:W-:Y:S01]  /*16e20*/  MOV R40, R102 ;  /* 0x0000006600287202 */ /* 0x000fe20000000f00 */
[----:B------:R-:W-:Y:S01]  /*16e30*/  IMAD.MOV.U32 R41, RZ, RZ, R101 ;  /* 0x000000ffff297224 */ /* 0x000fe200078e0065 */
[----:B------:R-:W-:Y:S07]  /*16e40*/  HMMA.16816.F32.BF16 R28, R16, R62, RZ ;  /* 0x0000003e101c723c */ /* 0x000fee00000418ff */
[----:B------:R-:W-:Y:S01]  /*16e50*/  MOV R62, R114 ;  /* 0x00000072003e7202 */ /* 0x000fe20000000f00 */
[----:B--2---:R-:W-:Y:S01]  /*16e60*/  HMMA.16816.F32.BF16 R100, R12, R32, R24 ;  /* 0x000000200c64723c */ /* 0x004fe20000041818 */
[----:B------:R-:W1:Y:S01]  /*16e70*/  LDSM.16.MT88.4 R24, [R196+0x5000] ;  /* 0x00500000c418783b */ /* 0x000e620000004200 */
[----:B------:R-:W-:-:S05]  /*16e80*/  MOV R63, R113 ;  /* 0x00000071003f7202 */ /* 0x000fca0000000f00 */
[--C-:B------:R-:W-:Y:S01]  /*16e90*/  FFMA.FTZ R33, R90, c[0x0][0x2d0], -R3.reuse ;  /* 0x0000b4005a217a23 */ /* 0x100fe20000010803 */
[----:B------:R-:W-:Y:S01]  /*16ea0*/  HMMA.16816.F32.BF16 R120, R12, R34, R20 ;  /* 0x000000220c78723c */ /* 0x000fe20000041814 */
[----:B------:R-:W-:-:S06]  /*16eb0*/  FFMA.FTZ R32, R89, c[0x0][0x2d0], -R3 ;  /* 0x0000b40059207a23 */ /* 0x000fcc0000010803 */
[----:B------:R-:W-:Y:S01]  /*16ec0*/  FFMA.FTZ R34, R91, c[0x0][0x2d0], -R3 ;  /* 0x0000b4005b227a23 */ /* 0x000fe20000010803 */
[----:B---3--:R-:W-:Y:S01]  /*16ed0*/  HMMA.16816.F32.BF16 R20, R16, R36, RZ ;  /* 0x000000241014723c */ /* 0x008fe200000418ff */
[----:B------:R-:W-:Y:S01]  /*16ee0*/  FADD.FTZ R3, R133, R9 ;  /* 0x0000000985037221 */ /* 0x000fe20000010000 */
[----:B------:R-:W-:Y:S01]  /*16ef0*/  LDSM.16.MT88.4 R88, [R197+0x4000] ;  /* 0x00400000c558783b */ /* 0x000fe20000004200 */
[--C-:B------:R-:W-:Y:S02]  /*16f00*/  FFMA.FTZ R35, R86, c[0x0][0x2d0], -R2.reuse ;  /* 0x0000b40056237a23 */ /* 0x100fe40000010802 */
[----:B------:R-:W-:Y:S02]  /*16f10*/  FADD.FTZ R3, R127, R3 ;  /* 0x000000037f037221 */ /* 0x000fe40000010000 */
[--C-:B------:R-:W-:Y:S01]  /*16f20*/  FFMA.FTZ R36, R87, c[0x0][0x2d0], -R2.reuse ;  /* 0x0000b40057247a23 */ /* 0x100fe20000010802 */
[----:B------:R-:W-:Y:S01]  /*16f30*/  HMMA.16816.F32.BF16 R112, R12, R54, R28 ;  /* 0x000000360c70723c */ /* 0x000fe2000004181c */
[----:B------:R-:W2:Y:S01]  /*16f40*/  LDSM.16.MT88.4 R28, [R197+0x4800] ;  /* 0x00480000c51c783b */ /* 0x000ea20000004200 */
[----:B------:R-:W-:-:S02]  /*16f50*/  FFMA.FTZ R9, R85, c[0x0][0x2d0], -R2 ;  /* 0x0000b40055097a23 */ /* 0x000fc40000010802 */
[----:B------:R-:W-:Y:S02]  /*16f60*/  FFMA.FTZ R37, R84, c[0x0][0x2d0], -R2 ;  /* 0x0000b40054257a23 */ /* 0x000fe40000010802 */
[----:B------:R-:W-:Y:S02]  /*16f70*/  FADD.FTZ R2, R132, R3 ;  /* 0x0000000384027221 */ /* 0x000fe40000010000 */
[----:B------:R-:W-:Y:S01]  /*16f80*/  FADD.FTZ R3, R137, R4 ;  /* 0x0000000489037221 */ /* 0x000fe20000010000 */
[----:B------:R-:W-:Y:S03]  /*16f90*/  MUFU.EX2 R9, R9 ;  /* 0x0000000900097308 */ /* 0x000fe60000000800 */
[----:B------:R-:W-:-:S04]  /*16fa0*/  FADD.FTZ R3, R136, R3 ;  /* 0x0000000388037221 */ /* 0x000fc80000010000 */
[----:B-1----:R-:W-:Y:S01]  /*16fb0*/  HMMA.16816.F32.BF16 R108, R12, R24, R20 ;  /* 0x000000180c6c723c */ /* 0x002fe20000041814 */
[----:B------:R-:W1:Y:S07]  /*16fc0*/  MUFU.EX2 R4, R37 ;  /* 0x0000002500047308 */ /* 0x000e6e0000000800 */
[----:B------:R-:W-:Y:S01]  /*16fd0*/  HMMA.16816.F32.BF16 R20, R16, R38, RZ ;  /* 0x000000261014723c */ /* 0x000fe200000418ff */
[----:B-1----:R-:W-:Y:S11]  /*16fe0*/  F2FP.BF16.PACK_AB R139, R4, R9 ;  /* 0x00000009048b723e */ /* 0x002ff600000010ff */
[----:B------:R-:W-:Y:S11]  /*16ff0*/  @!UPT UIADD3 URZ, URZ, URZ, URZ ;  /* 0x0000003f3f3ff290 */ /* 0x000ff6000fffe03f */
[----:B------:R-:W-:Y:S01]  /*17000*/  @!UPT UIADD3 URZ, URZ, URZ, URZ ;  /* 0x0000003f3f3ff290 */ /* 0x000fe2000fffe03f */
[----:B------:R-:W-:Y:S01]  /*17010*/  HMMA.16816.F32.BF16 R128, R12, R26, R20 ;  /* 0x0000001a0c80723c */ /* 0x000fe20000041814 */
[----:B------:R-:W1:Y:S07]  /*17020*/  LDSM.16.MT88.4 R24, [R197+0x5000] ;  /* 0x00500000c518783b */ /* 0x000e6e0000004200 */
[----:B--2---:R-:W-:Y:S11]  /*17030*/  HMMA.16816.F32.BF16 R20, R16, R28, RZ ;  /* 0x0000001c1014723c */ /* 0x004ff600000418ff */
[----:B------:R-:W-:Y:S11]  /*17040*/  @!UPT UIADD3 URZ, URZ, URZ, URZ ;  /* 0x0000003f3f3ff290 */ /* 0x000ff6000fffe03f */
[----:B------:R-:W-:Y:S02]  /*17050*/  @!UPT UIADD3 URZ, URZ, URZ, URZ ;  /* 0x0000003f3f3ff290 */ /* 0x000fe4000fffe03f */
        /* <DEDUP_REMOVED lines=8> */
[----:B------:R-:W1:Y:S02]  /*170e0*/  MUFU.EX2 R28, R34 ;  /* 0x00000022001c7308 */ /* 0x000e640000000800 */
[----:B-1----:R-:W-:Y:S11]  /*170f0*/  FADD.FTZ R2, R28, R2 ;  /* 0x000000021c027221 */ /* 0x002ff60000010000 */
[----:B------:R-:W-:Y:S10]  /*17100*/  @!UPT UIADD3 URZ, URZ, URZ, URZ ;  /* 0x0000003f3f3ff290 */ /* 0x000ff4000fffe03f */
[----:B--2---:R-:W-:Y:S01]  /*17110*/  HMMA.16816.F32.BF16 R124, R12, R24, R20 ;  /* 0x000000180c7c723c */ /* 0x004fe20000041814 */
[----:B------:R-:W1:Y:S07]  /*17120*/  MUFU.EX2 R24, R33 ;  /* 0x0000002100187308 */ /* 0x000e6e0000000800 */
[----:B------:R-:W-:Y:S01]  /*17130*/  HMMA.16816.F32.BF16 R20, R16, R30, RZ ;  /* 0x0000001e1014723c */ /* 0x000fe200000418ff */
[----:B------:R-:W2:Y:S01]  /*17140*/  MUFU.EX2 R25, R32 ;  /* 0x0000002000197308 */ /* 0x000ea20000000800 */
[C---:B-1----:R-:W-:Y:S01]  /*17150*/  FADD.FTZ R2, R24.reuse, R2 ;  /* 0x0000000218027221 */ /* 0x042fe20000010000 */
[----:B------:R-:W-:-:S06]  /*17160*/  F2FP.BF16.PACK_AB R136, R24, R28 ;  /* 0x0000001c1888723e */ /* 0x000fcc00000010ff */
[----:B------:R-:W1:Y:S01]  /*17170*/  MUFU.EX2 R28, R36 ;  /* 0x00000024001c7308 */ /* 0x000e620000000800 */
[----:B--2---:R-:W-:Y:S01]  /*17180*/  FADD.FTZ R2, R25, R2 ;  /* 0x0000000219027221 */ /* 0x004fe20000010000 */
[----:B------:R-:W-:-:S03]  /*17190*/  F2FP.BF16.PACK_AB R138, R10, R25 ;  /* 0x000000190a8a723e */ /* 0x000fc600000010ff */
[----:B------:R-:W-:-:S03]  /*171a0*/  FADD.FTZ R234, R10, R2 ;  /* 0x000000020aea7221 */ /* 0x000fc60000010000 */
[----:B------:R-:W2:Y:S07]  /*171b0*/  MUFU.EX2 R10, R35 ;  /* 0x00000023000a7308 */ /* 0x000eae0000000800 */
[----:B------:R-:W-:Y:S01]  /*171c0*/  HMMA.16816.F32.BF16 R132, R12, R26, R20 ;  /* 0x0000001a0c84723c */ /* 0x000fe20000041814 */
[----:B------:R-:W3:Y:S01]  /*171d0*/  LDSM.16.MT88.4 R20, [R198+0x4800] ;  /* 0x00480000c614783b */ /* 0x000ee20000004200 */
[----:B-1----:R-:W-:-:S04]  /*171e0*/  FADD.FTZ R2, R28, R3 ;  /* 0x000000031c027221 */ /* 0x002fc80000010000 */
[C---:B--2---:R-:W-:Y:S01]  /*171f0*/  FADD.FTZ R2, R10.reuse, R2 ;  /* 0x000000020a027221 */ /* 0x044fe20000010000 */
[----:B------:R-:W-:-:S03]  /*17200*/  F2FP.BF16.PACK_AB R137, R10, R28 ;  /* 0x0000001c0a89723e */ /* 0x000fc600000010ff */
[----:B------:R-:W-:Y:S02]  /*17210*/  FADD.FTZ R2, R9, R2 ;  /* 0x0000000209027221 */ /* 0x000fe40000010000 */
[----:B------:R-:W2:Y:S02]  /*17220*/  LDL R9, [R1+0x4] ;  /* 0x0000040001097983 */ /* 0x000ea40000100800 */
[----:B------:R-:W-:Y:S01]  /*17230*/  FADD.FTZ R233, R4, R2 ;  /* 0x0000000204e97221 */ /* 0x000fe20000010000 */
[C---:B------:R-:W-:Y:S01]  /*17240*/  HMMA.16816.F32.BF16 R172, R136.reuse, R168, R172 ;  /* 0x000000a888ac723c */ /* 0x040fe200000418ac */
[----:B------:R-:W4:Y:S04]  /*17250*/  LDL R2, [R1] ;  /* 0x0000000001027983 */ /* 0x000f280000100800 */
[----:B------:R-:W2:Y:S03]  /*17260*/  LDL R4, [R1+0x8] ;  /* 0x0000080001047983 */ /* 0x000ea60000100800 */
[C---:B------:R-:W-:Y:S01]  /*17270*/  HMMA.16816.F32.BF16 R168, R136.reuse, R170, R152 ;  /* 0x000000aa88a8723c */ /* 0x040fe20000041898 */
[----:B------:R-:W1:Y:S07]  /*17280*/  LDSM.16.MT88.4 R152, [R199+0x1000] ;  /* 0x00100000c798783b */ /* 0x000e6e0000004200 */
[C---:B------:R-:W-:Y:S08]  /*17290*/  HMMA.16816.F32.BF16 R164, R136.reuse, R160, R164 ;  /* 0x000000a088a4723c */ /* 0x040ff000000418a4 */
[C---:B------:R-:W-:Y:S01]  /*172a0*/  HMMA.16816.F32.BF16 R160, R136.reuse, R162, R40 ;  /* 0x000000a288a0723c */ /* 0x040fe20000041828 */
[----:B------:R-:W5:Y:S07]  /*172b0*/  LDSM.16.MT88.4 R40, [R198+0x1000] ;  /* 0x00100000c628783b */ /* 0x000f6e0000004200 */
[----:B------:R-:W-:Y:S01]  /*172c0*/  HMMA.16816.F32.BF16 R84, R136, R88, R96 ;  /* 0x000000588854723c */ /* 0x000fe20000041860 */
[----:B------:R-:W5:Y:S07]  /*172d0*/  LDSM.16.MT88.4 R96, [R199+0x4000] ;  /* 0x00400000c760783b */ /* 0x000f6e0000004200 */
[----:B---3--:R-:W-:Y:S08]  /*172e0*/  HMMA.16816.F32.BF16 R24, R16, R20, RZ ;  /* 0x000000141018723c */ /* 0x008ff000000418ff */
[C---:B-1----:R-:W-:Y:S08]  /*172f0*/  HMMA.16816.F32.BF16 R156, R136.reuse, R152, R156 ;  /* 0x00000098889c723c */ /* 0x042ff0000004189c */
[C---:B------:R-:W-:Y:S01]  /*17300*/  HMMA.16816.F32.BF16 R152, R136.reuse, R154, R48 ;  /* 0x0000009a8898723c */ /* 0x040fe20000041830 */
[----:B------:R-:W1:Y:S07]  /*17310*/  LDSM.16.MT88.4 R48, [R196+0x2800] ;  /* 0x00280000c430783b */ /* 0x000e6e0000004200 */
[C---:B-----5:R-:W-:Y:S08]  /*17320*/  HMMA.16816.F32.BF16 R36, R136.reuse, R40, R60 ;  /* 0x000000288824723c */ /* 0x060ff0000004183c */
[C---:B------:R-:W-:Y:S08]  /*17330*/  HMMA.16816.F32.BF16 R92, R136.reuse, R96, R92 ;  /* 0x00000060885c723c */ /* 0x040ff0000004185c */
[C---:B------:R-:W-:Y:S08]  /*17340*/  HMMA.16816.F32.BF16 R40, R136.reuse, R42, R44 ;  /* 0x0000002a8828723c */ /* 0x040ff0000004182c */
[C---:B------:R-:W-:Y:S01]  /*17350*/  HMMA.16816.F32.BF16 R96, R136.reuse, R98, R112 ;  /* 0x000000628860723c */ /* 0x040fe20000041870 */
[----:B------:R-:W3:Y:S07]  /*17360*/  LDSM.16.MT88.4 R112, [R196+0x5800] ;  /* 0x00580000c470783b */ /* 0x000eee0000004200 */
[C---:B------:R-:W-:Y:S01]  /*17370*/  HMMA.16816.F32.BF16 R88, R136.reuse, R90, R104 ;  /* 0x0000005a8858723c */ /* 0x040fe20000041868 */
[----:B------:R-:W5:Y:S07]  /*17380*/  LDSM.16.MT88.4 R104, [R198+0x4000] ;  /* 0x00400000c668783b */ /* 0x000f6e0000004200 */
[C---:B-1----:R-:W-:Y:S01]  /*17390*/  HMMA.16816.F32.BF16 R44, R136.reuse, R48, R56 ;  /* 0x00000030882c723c */ /* 0x042fe20000041838 */
[----:B------:R-:W1:Y:S07]  /*173a0*/  LDSM.16.MT88.4 R56, [R197+0x2800] ;  /* 0x00280000c538783b */ /* 0x000e6e0000004200 */
[----:B------:R-:W-:Y:S01]  /*173b0*/  HMMA.16816.F32.BF16 R48, R136, R50, R64 ;  /* 0x000000328830723c */ /* 0x000fe20000041840 */
[----:B------:R-:W1:Y:S07]  /*173c0*/  LDSM.16.MT88.4 R64, [R199+0x2800] ;  /* 0x00280000c740783b */ /* 0x000e6e0000004200 */
[----:B------:R-:W-:Y:S01]  /*173d0*/  HMMA.16816.F32.BF16 R20, R16, R22, RZ ;  /* 0x000000161014723c */ /* 0x000fe200000418ff */
[----:B------:R-:W1:Y:S01]  /*173e0*/  LDSM.16.MT88.4 R16, [R198+0x5000] ;  /* 0x00500000c610783b */ /* 0x000e620000004200 */
[----:B------:R-:W-:-:S04]  /*173f0*/  MOV R3, c[0x0][0x2c4] ;  /* 0x0000b10000037a02 */ /* 0x000fc80000000f00 */
[----:B------:R-:W-:Y:S02]  /*17400*/  ISETP.NE.AND P1, PT, R3, 0x1, PT ;  /* 0x000000010300780c */ /* 0x000fe40003f25270 */
[C---:B---3--:R-:W-:Y:S08]  /*17410*/  HMMA.16816.F32.BF16 R108, R136.reuse, R112, R108 ;  /* 0x00000070886c723c */ /* 0x048ff0000004186c */
[C---:B-----5:R-:W-:Y:S08]  /*17420*/  HMMA.16816.F32.BF16 R100, R136.reuse, R104, R100 ;  /* 0x000000688864723c */ /* 0x060ff00000041864 */
[C---:B------:R-:W-:Y:S01]  /*17430*/  HMMA.16816.F32.BF16 R112, R136.reuse, R114, R128 ;  /* 0x000000728870723c */ /* 0x040fe20000041880 */
[----:B------:R-:W3:Y:S07]  /*17440*/  LDSM.16.MT88.4 R128, [R199+0x5800] ;  /* 0x00580000c780783b */ /* 0x000eee0000004200 */
[C---:B-1----:R-:W-:Y:S01]  /*17450*/  HMMA.16816.F32.BF16 R52, R136.reuse, R56, R80 ;  /* 0x000000388834723c */ /* 0x042fe20000041850 */
[----:B------:R-:W1:Y:S07]  /*17460*/  LDSM.16.MT88.4 R80, [R196+0x4000] ;  /* 0x00400000c450783b */ /* 0x000e6e0000004200 */
[C---:B------:R-:W-:Y:S01]  /*17470*/  HMMA.16816.F32.BF16 R60, R136.reuse, R64, R72 ;  /* 0x00000040883c723c */ /* 0x040fe20000041848 */
[----:B------:R-:W5:Y:S07]  /*17480*/  LDSM.16.MT88.4 R72, [R198+0x2800] ;  /* 0x00280000c648783b */ /* 0x000f6e0000004200 */
[----:B------:R-:W-:Y:S01]  /*17490*/  HMMA.16816.F32.BF16 R104, R136, R106, R120 ;  /* 0x0000006a8868723c */ /* 0x000fe20000041878 */
[----:B------:R-:W5:Y:S07]  /*174a0*/  LDSM.16.MT88.4 R120, [R197+0x5800] ;  /* 0x00580000c578783b */ /* 0x000f6e0000004200 */
[C---:B------:R-:W-:Y:S08]  /*174b0*/  HMMA.16816.F32.BF16 R24, R12.reuse, R16, R24 ;  /* 0x000000100c18723c */ /* 0x040ff00000041818 */
[----:B------:R-:W-:Y:S01]  /*174c0*/  HMMA.16816.F32.BF16 R20, R12, R18, R20 ;  /* 0x000000120c14723c */ /* 0x000fe20000041814 */
[----:B------:R-:W2:Y:S01]  /*174d0*/  LDSM.16.MT88.4 R12, [R198+0x5800] ;  /* 0x00580000c60c783b */ /* 0x000ea20000004200 */
[----:B------:R-:W-:-:S06]  /*174e0*/  IADD3 R217, R217, -0x2, RZ ;  /* 0xfffffffed9d97810 */ /* 0x000fcc0007ffe0ff */
[C---:B---3--:R-:W-:Y:S08]  /*174f0*/  HMMA.16816.F32.BF16 R124, R136.reuse, R128, R124 ;  /* 0x00000080887c723c */ /* 0x048ff0000004187c */
[C---:B-1----:R-:W-:Y:S08]  /*17500*/  HMMA.16816.F32.BF16 R76, R136.reuse, R80, R76 ;  /* 0x00000050884c723c */ /* 0x042ff0000004184c */
[C---:B-----5:R-:W-:Y:S08]  /*17510*/  HMMA.16816.F32.BF16 R68, R136.reuse, R72, R68 ;  /* 0x000000488844723c */ /* 0x060ff00000041844 */
[C---:B------:R-:W-:Y:S08]  /*17520*/  HMMA.16816.F32.BF16 R116, R136.reuse, R120, R116 ;  /* 0x000000788874723c */ /* 0x040ff00000041874 */
[C---:B------:R-:W-:Y:S08]  /*17530*/  HMMA.16816.F32.BF16 R128, R136.reuse, R130, R132 ;  /* 0x000000828880723c */ /* 0x040ff00000041884 */
[C---:B------:R-:W-:Y:S08]  /*17540*/  HMMA.16816.F32.BF16 R56, R136.reuse, R58, R192 ;  /* 0x0000003a8838723c */ /* 0x040ff000000418c0 */
[C---:B------:R-:W-:Y:S08]  /*17550*/  HMMA.16816.F32.BF16 R64, R136.reuse, R66, R188 ;  /* 0x000000428840723c */ /* 0x040ff000000418bc */
[C---:B------:R-:W-:Y:S08]  /*17560*/  HMMA.16816.F32.BF16 R72, R136.reuse, R74, R184 ;  /* 0x0000004a8848723c */ /* 0x040ff000000418b8 */
[----:B------:R-:W-:Y:S01]  /*17570*/  HMMA.16816.F32.BF16 R80, R136, R82, R180 ;  /* 0x000000528850723c */ /* 0x000fe200000418b4 */
[----:B----4-:R-:W-:-:S05]  /*17580*/  @P1 IMAD.HI.U32 R3, R2, c[0x0][0x2c8], RZ ;  /* 0x0000b20002031a27 */ /* 0x010fca00078e00ff */
[----:B------:R-:W-:-:S04]  /*17590*/  @P1 SHF.R.U32.HI R2, RZ, c[0x0][0x2cc], R3 ;  /* 0x0000b300ff021a19 */ /* 0x000fc80000011603 */
[----:B--2---:R-:W-:-:S05]  /*175a0*/  IADD3 R2, R2, R4, -R9 ;  /* 0x0000000402027210 */ /* 0x004fca0007ffe809 */
[----:B------:R-:W-:-:S05]  /*175b0*/  IMAD.HI R2, R2, 0x2aaaaaab, RZ ;  /* 0x2aaaaaab02027827 */ /* 0x000fca00078e02ff */
[----:B------:R-:W-:-:S04]  /*175c0*/  SHF.R.U32.HI R3, RZ, 0x1f, R2 ;  /* 0x0000001fff037819 */ /* 0x000fc80000011602 */
[----:B------:R-:W-:-:S04]  /*175d0*/  LEA.HI.SX32 R2, R2, R3, 0x1d ;  /* 0x0000000302027211 */ /* 0x000fc800078feaff */
[----:B------:R-:W-:-:S04]  /*175e0*/  IMNMX R240, R239, R2, !PT ;  /* 0x00000002eff07217 */ /* 0x000fc80007800200 */
[----:B------:R-:W-:Y:S01]  /*175f0*/  ISETP.GE.AND P0, PT, R217, R240, PT ;  /* 0x000000f0d900720c */ /* 0x000fe20003f06270 */
[C---:B------:R-:W-:Y:S08]  /*17600*/  HMMA.16816.F32.BF16 R120, R136.reuse, R122, R176 ;  /* 0x0000007a8878723c */ /* 0x040ff000000418b0 */
[C---:B------:R-:W-:Y:S08]  /*17610*/  HMMA.16816.F32.BF16 R132, R136.reuse, R12, R24 ;  /* 0x0000000c8884723c */ /* 0x040ff00000041818 */
[----:B------:R-:W-:Y:S01]  /*17620*/  HMMA.16816.F32.BF16 R136, R136, R14, R20 ;  /* 0x0000000e8888723c */ /* 0x000fe20000041814 */
[----:B------:R-:W-:Y:S01]  /*17630*/  @!UPT UIADD3 URZ, URZ, URZ, URZ ;  /* 0x0000003f3f3ff290 */ /* 0x000fe2000fffe03f */
[----:B------:R-:W-:Y:S11]  /*17640*/  @!P0 BRA `(.L_x_3081) ;  /* 0x0000348000008947 */ /* 0x000ff60003800000 */
[----:B------:R-:W-:Y:S02]  /*17650*/  MOV R10, R5 ;  /* 0x00000005000a7202 */ /* 0x000fe40000000f00 */
[----:B------:R-:W-:-:S02]  /*17660*/  MOV R9, R6 ;  /* 0x0000000600097202 */ /* 0x000fc40000000f00 */
[----:B------:R-:W-:-:S07]  /*17670*/  MOV R218, R217 ;  /* 0x000000d900da7202 */ /* 0x000fce0000000f00 */
.L_x_3094:
        /* <DEDUP_REMOVED lines=14> */
[----:B------:R-:W-:Y:S05]  /*17760*/  SHF.R.S32.HI R2, RZ, 0x1f, R223 ;  /* 0x0000001fff027819 */ /* 0x000fea00000114df */
[----:B------:R-:W-:Y:S02]  /*17770*/  IMAD R4, R2, c[0x0][0x208], RZ ;  /* 0x0000820002047a24 */ /* 0x000fe400078e02ff */
[C---:B------:R-:W-:Y:S04]  /*17780*/  IMAD.WIDE.U32 R2, R223.reuse, c[0x0][0x208], RZ ;  /* 0x00008200df027a25 */ /* 0x040fe800078e00ff */
        /* <DEDUP_REMOVED lines=12> */
.L_x_3187:
[----:B------:R-:W-:-:S05]  /*17850*/  BRA.DIV ~URZ, `(.L_x_3085) ;  /* 0x0000ce627f007947 */ /* 0x000fca000b800000 */
[----:B------:R4:W3:Y:S02]  /*17860*/  SHFL.IDX PT, R2, R6, RZ, 0x181f ;  /* 0x00181fff06027589 */ /* 0x0008e400000e0000 */
.L_x_3188:
[----:B------:R-:W5:Y:S01]  /*17870*/  S2R R14, SR_TID.X ;  /* 0x00000000000e7919 */ /* 0x000f620000002100 */
[----:B------:R-:W-:Y:S02]  /*17880*/  ISETP.GE.AND P3, PT, R140, c[0x0][0x1d4], PT ;  /* 0x000075008c007a0c */ /* 0x000fe40003f66270 */
[----:B---3--:R-:W-:Y:S02]  /*17890*/  IADD3 R12, P0, R2, R230, RZ ;  /* 0x000000e6020c7210 */ /* 0x008fe40007f1e0ff */
[----:B------:R-:W-:Y:S02]  /*178a0*/  ISETP.GE.AND P2, PT, R142, c[0x0][0x1d4], PT ;  /* 0x000075008e007a0c */ /* 0x000fe40003f46270 */
[----:B------:R-:W-:Y:S01]  /*178b0*/  ISETP.GE.AND P4, PT, R220, c[0x0][0x1d4], PT ;  /* 0x00007500dc007a0c */ /* 0x000fe20003f86270 */
[----:B------:R-:W-:Y:S01]  /*178c0*/  IMAD.X R13, R4, 0x1, R231, P0 ;  /* 0x00000001040d7824 */ /* 0x000fe200000e06e7 */
[----:B------:R-:W-:Y:S05]  /*178d0*/  ISETP.GE.AND P1, PT, R221, c[0x0][0x1d4], PT ;  /* 0x00007500dd007a0c */ /* 0x000fea0003f26270 */
[----:B------:R-:W-:Y:S01]  /*178e0*/  @!PT LDS RZ, [RZ] ;  /* 0x00000000fffff984 */ /* 0x000fe20000000800 */
[----:B------:R-:W-:Y:S01]  /*178f0*/  @!PT LDS RZ, [RZ] ;  /* 0x00000000fffff984 */ /* 0x000fe20000000800 */
[----:B------:R-:W-:Y:S01]  /*17900*/  @!PT LDS RZ, [RZ] ;  /* 0x00000000fffff984 */ /* 0x000fe20000000800 */
[----:B------:R3:W-:Y:S02]  /*17910*/  LDGSTS.E.BYPASS.LTC128B.128 [R216+0x4080], [R12.64], !P3 ;  /* 0x040800000cd87fae */ /* 0x0007e4000d901d46 */
[----:B---3--:R-:W-:Y:S05]  /*17920*/  IADD3 R12, P0, R2, R229, RZ ;  /* 0x000000e5020c7210 */ /* 0x008fea0007f1e0ff */
[----:B------:R-:W-:Y:S05]  /*17930*/  IMAD.X R13, R4, 0x1, R226, P0 ;  /* 0x00000001040d7824 */ /* 0x000fea00000e06e2 */
[----:B------:R3:W-:Y:S02]  /*17940*/  LDGSTS.E.BYPASS.LTC128B.128 [R216+0x5880], [R12.64], !P2 ;  /* 0x058800000cd87fae */ /* 0x0007e4000d101d46 */
[----:B---3--:R-:W-:Y:S05]  /*17950*/  IADD3 R12, P0, R2, R228, RZ ;  /* 0x000000e4020c7210 */ /* 0x008fea0007f1e0ff */
[----:B------:R-:W-:Y:S01]  /*17960*/  IMAD.X R13, R4, 0x1, R227, P0 ;  /* 0x00000001040d7824 */ /* 0x000fe200000e06e3 */
[----:B------:R-:W-:Y:S04]  /*17970*/  IADD3 R2, P0, R2, R225, RZ ;  /* 0x000000e102027210 */ /* 0x000fe80007f1e0ff */
[----:B------:R3:W-:Y:S01]  /*17980*/  LDGSTS.E.BYPASS.LTC128B.128 [R216+0x7080], [R12.64], !P4 ;  /* 0x070800000cd87fae */ /* 0x0007e2000e101d46 */
[----:B------:R-:W-:Y:S01]  /*17990*/  IMAD.X R3, R4, 0x1, R224, P0 ;  /* 0x0000000104037824 */ /* 0x000fe200000e06e0 */
[----:B-----5:R-:W-:Y:S04]  /*179a0*/  ISETP.GT.AND P0, PT, R14, 0x7f, PT ;  /* 0x0000007f0e00780c */ /* 0x020fe80003f04270 */
[----:B------:R3:W-:Y:S09]  /*179b0*/  LDGSTS.E.BYPASS.LTC128B.128 [R216+0x8880], [R2.64], !P1 ;  /* 0x0888000002d87fae */ /* 0x0007f2000c901d46 */
[----:B------:R-:W-:-:S05]  /*179c0*/  @P0 BRA `(.L_x_3083) ;  /* 0x0000012000000947 */ /* 0x000fca0003800000 */
[----:B------:R-:W-:-:S05]  /*179d0*/  BRA.DIV ~URZ, `(.L_x_3086) ;  /* 0x0000cd527f007947 */ /* 0x000fca000b800000 */
[----:B------:R3:W4:Y:S04]  /*179e0*/  SHFL.IDX PT, R4, R5, 0x1, 0x181f ;  /* 0x00381f0005047f89 */ /* 0x00072800000e0000 */
[----:B---3--:R3:W2:Y:S02]  /*179f0*/  SHFL.IDX PT, R2, R6, 0x1, 0x181f ;  /* 0x00381f0006027f89 */ /* 0x0086a400000e0000 */
.L_x_3189:
[----:B--2---:R-:W-:Y:S05]  /*17a00*/  IADD3 R12, P0, R2, R230, RZ ;  /* 0x000000e6020c7210 */ /* 0x004fea0007f1e0ff */
[----:B----4-:R-:W-:Y:S05]  /*17a10*/  IMAD.X R13, R4, 0x1, R231, P0 ;  /* 0x00000001040d7824 */ /* 0x010fea00000e06e7 */
[----:B------:R-:W-:Y:S01]  /*17a20*/  @!PT LDS RZ, [RZ] ;  /* 0x00000000fffff984 */ /* 0x000fe20000000800 */
        /* <DEDUP_REMOVED lines=10> */
[----:B------:R-:W-:Y:S05]  /*17ad0*/  IMAD.X R3, R4, 0x1, R224, P0 ;  /* 0x0000000104037824 */ /* 0x000fea00000e06e0 */
[----:B------:R2:W-:Y:S03]  /*17ae0*/  LDGSTS.E.BYPASS.LTC128B.128 [R219+0x9880], [R2.64], !P1 ;  /* 0x0988000002db7fae */ /* 0x0005e6000c901d46 */
.L_x_3083:
[----:B------:R-:W-:Y:S05]  /*17af0*/  BSYNC B0 ;  /* 0x0000000000007941 */ /* 0x000fea0003800000 */
.L_x_3082:
        /* <DEDUP_REMOVED lines=159> */
[----:B------:R-:W4:Y:S01]  /*184f0*/  MUFU.TANH R193, R4 ;  /* 0x0000000400c17308 */ /* 0x000f220000002400 */
[----:B--2---:R-:W-:Y:S08]  /*18500*/  FMUL.FTZ R2, R13, c[0x0][0x320] ;  /* 0x0000c8000d027a20 */ /* 0x004ff00000410000 */
[----:B------:R-:W-:Y:S01]  /*18510*/  FMUL.FTZ R3, R21, c[0x0][0x320] ;  /* 0x0000c80015037a20 */ /* 0x000fe20000410000 */
[----:B------:R2:W1:Y:S02]  /*18520*/  MUFU.TANH R187, R2 ;  /* 0x0000000200bb7308 */ /* 0x0004640000002400 */
[----:B--2---:R-:W-:Y:S08]  /*18530*/  FMUL.FTZ R2, R14, c[0x0][0x320] ;  /* 0x0000c8000e027a20 */ /* 0x004ff00000410000 */
[----:B------:R2:W1:Y:S02]  /*18540*/  MUFU.TANH R217, R2 ;  /* 0x0000000200d97308 */ /* 0x0004640000002400 */
[----:B--2---:R-:W-:Y:S02]  /*18550*/  FMUL.FTZ R2, R15, c[0x0][0x320] ;  /* 0x0000c8000f027a20 */ /* 0x004fe40000410000 */
[----:B------:R-:W2:Y:S01]  /*18560*/  LDSM.16.M88.4 R12, [R11+0x5800] ;  /* 0x005800000b0c783b */ /* 0x000ea20000000200 */
[----:B------:R-:W-:Y:S05]  /*18570*/  DEPBAR.LE SB0, 0x0 ;  /* 0x000080000000791a */ /* 0x000fea0000000000 */
        /* <DEDUP_REMOVED lines=9> */
[----:B------:R-:W2:Y:S10]  /*18610*/  MUFU.TANH R20, R3 ;  /* 0x0000000300147308 */ /* 0x000eb40000002400 */
[----:B------:R5:W1:Y:S02]  /*18620*/  MUFU.TANH R176, R2 ;  /* 0x0000000200b07308 */ /* 0x000a640000002400 */
[----:B-----5:R-:W-:Y:S08]  /*18630*/  FMUL.FTZ R2, R22, c[0x0][0x320] ;  /* 0x0000c80016027a20 */ /* 0x020ff00000410000 */
        /* <DEDUP_REMOVED lines=26> */
[----:B------:R1:W1:Y:S01]  /*187e0*/  MUFU.TANH R185, R2 ;  /* 0x0000000200b97308 */ /* 0x0002620000002400 */
[----:B------:R-:W-:-:S05]  /*187f0*/  @!P0 BRA `(.L_x_3088) ;  /* 0x000004e000008947 */ /* 0x000fca0003800000 */
[----:B--234-:R-:W-:Y:S02]  /*18800*/  IMAD.MOV.U32 R6, RZ, RZ, c[0x0][0x2b8] ;  /* 0x0000ae00ff067624 */ /* 0x01cfe400078e00ff */
[----:B------:R-:W-:Y:S02]  /*18810*/  IMAD R3, R218, 0x30, R252 ;  /* 0x00000030da037824 */ /* 0x000fe400078e02fc */
[----:B------:R-:W-:Y:S01]  /*18820*/  IMAD.MOV.U32 R222, RZ, RZ, RZ ;  /* 0x000000ffffde7224 */ /* 0x000fe200078e00ff */
[----:B------:R-:W-:Y:S02]  /*18830*/  ISETP.NE.AND P1, PT, R6, 0x1, PT ;  /* 0x000000010600780c */ /* 0x000fe40003f25270 */
[----:B------:R-:W-:Y:S05]  /*18840*/  IADD3 R3, R3, -0x30, R0 ;  /* 0xffffffd003037810 */ /* 0x000fea0007ffe000 */
[--C-:B-1----:R-:W-:Y:S06]  /*18850*/  IMAD.MOV.U32 R2, RZ, RZ, R3.reuse ;  /* 0x000000ffff027224 */ /* 0x102fec00078e0003 */
[----:B------:R-:W-:Y:S05]  /*18860*/  @P1 IMAD.HI.U32 R4, R3, c[0x0][0x2bc], RZ ;  /* 0x0000af0003041a27 */ /* 0x000fea00078e00ff */
[----:B------:R-:W-:Y:S04]  /*18870*/  @P1 SHF.R.U32.HI R2, RZ, c[0x0][0x2c0], R4 ;  /* 0x0000b000ff021a19 */ /* 0x000fe80000011604 */
[C---:B------:R-:W-:Y:S01]  /*18880*/  @!P6 IADD3 R4, P0, R2.reuse, R246, RZ ;  /* 0x000000f60204e210 */ /* 0x040fe20007f1e0ff */
[----:B------:R-:W-:Y:S04]  /*18890*/  IMAD.MOV R5, RZ, RZ, -R2 ;  /* 0x000000ffff057224 */ /* 0x000fe800078e0a02 */
[----:B------:R-:W-:Y:S01]  /*188a0*/  IMAD R223, R5, c[0x0][0x2b8], R3 ;  /* 0x0000ae0005df7a24 */ /* 0x000fe200078e0203 */
[----:B------:R-:W-:Y:S02]  /*188b0*/  @!P6 LEA.HI.X.SX32 R3, R2, R249, 0x1, P0 ;  /* 0x000000f90203e211 */ /* 0x000fe400000f0eff */
[C---:B------:R-:W-:Y:S02]  /*188c0*/  @!P6 LEA R2, P0, R4.reuse, c[0x0][0x2a0], 0x2 ;  /* 0x0000a8000402ea11 */ /* 0x040fe400078010ff */
[----:B------:R-:W-:Y:S02]  /*188d0*/  IADD3 R5, -R143, 0x30, RZ ;  /* 0x000000308f057810 */ /* 0x000fe40007ffe1ff */
[----:B------:R-:W-:Y:S05]  /*188e0*/  @!P6 LEA.HI.X R3, R4, c[0x0][0x2a4], R3, 0x2, P0 ;  /* 0x0000a9000403ea11 */ /* 0x000fea00000f1403 */
[----:B------:R1:W2:Y:S02]  /*188f0*/  @!P6 LDG.E R222, [R2.64] ;  /* 0x0000000602dee981 */ /* 0x0002a4000c1e1900 */
[----:B-1----:R-:W-:Y:S05]  /*18900*/  SHF.R.S32.HI R2, RZ, 0x1f, R223 ;  /* 0x0000001fff027819 */ /* 0x002fea00000114df */
[----:B------:R-:W-:Y:S02]  /*18910*/  IMAD R4, R2, c[0x0][0x1e0], RZ ;  /* 0x0000780002047a24 */ /* 0x000fe400078e02ff */
[C---:B------:R-:W-:Y:S04]  /*18920*/  IMAD.WIDE.U32 R2, R223.reuse, c[0x0][0x1e0], RZ ;  /* 0x00007800df027a25 */ /* 0x040fe800078e00ff */
        /* <DEDUP_REMOVED lines=12> */
[----:B------:R1:W2:Y:S02]  /*189f0*/  SHFL.IDX PT, R4, R6, RZ, 0x181f ;  /* 0x00181fff06047589 */ /* 0x0002a400000e0000 */
.L_x_3190:
[----:B------:R-:W-:-:S05]  /*18a00*/  BRA.DIV ~URZ, `(.L_x_3090) ;  /* 0x0000be627f007947 */ /* 0x000fca000b800000 */
[----:B------:R3:W4:Y:S02]  /*18a10*/  SHFL.IDX PT, R2, R14, RZ, 0x181f ;  /* 0x00181fff0e027589 */ /* 0x00072400000e0000 */
.L_x_3191:
[----:B------:R-:W-:Y:S02]  /*18a20*/  @P0 ISETP.GE.AND P1, PT, R140, c[0x0][0x1d4], PT ;  /* 0x000075008c000a0c */ /* 0x000fe40003f26270 */
[----:B----4-:R-:W-:Y:S05]  /*18a30*/  @P0 IADD3 R12, P2, R2, R230, RZ ;  /* 0x000000e6020c0210 */ /* 0x010fea0007f5e0ff */
[----:B--2---:R-:W-:Y:S06]  /*18a40*/  @P0 IMAD.X R13, R4, 0x1, R231, P2 ;  /* 0x00000001040d0824 */ /* 0x004fec00010e06e7 */
[----:B------:R-:W-:Y:S01]  /*18a50*/  @!PT LDS RZ, [RZ] ;  /* 0x00000000fffff984 */ /* 0x000fe20000000800 */
[----:B------:R-:W-:Y:S01]  /*18a60*/  @!PT LDS RZ, [RZ] ;  /* 0x00000000fffff984 */ /* 0x000fe20000000800 */
[----:B------:R-:W-:Y:S01]  /*18a70*/  @!PT LDS RZ, [RZ] ;  /* 0x00000000fffff984 */ /* 0x000fe20000000800 */
[----:B------:R2:W-:Y:S01]  /*18a80*/  @P0 LDGSTS.E.BYPASS.LTC128B.128 [R216+0xa080], [R12.64], !P1 ;  /* 0x0a0800000cd80fae */ /* 0x0005e2000c901d46 */
[----:B------:R-:W-:Y:S02]  /*18a90*/  @P0 ISETP.GE.AND P1, PT, R142, c[0x0][0x1d4], PT ;  /* 0x000075008e000a0c */ /* 0x000fe40003f26270 */
[----:B--2---:R-:W-:Y:S05]  /*18aa0*/  @P0 IADD3 R12, P2, R2, R229, RZ ;  /* 0x000000e5020c0210 */ /* 0x004fea0007f5e0ff */
[----:B------:R-:W-:Y:S06]  /*18ab0*/  @P0 IMAD.X R13, R4, 0x1, R226, P2 ;  /* 0x00000001040d0824 */ /* 0x000fec00010e06e2 */
[----:B------:R2:W-:Y:S01]  /*18ac0*/  @P0 LDGSTS.E.BYPASS.LTC128B.128 [R216+0xb880], [R12.64], !P1 ;  /* 0x0b8800000cd80fae */ /* 0x0005e2000c901d46 */
[----:B------:R-:W-:Y:S02]  /*18ad0*/  @P0 ISETP.GE.AND P1, PT, R220, c[0x0][0x1d4], PT ;  /* 0x00007500dc000a0c */ /* 0x000fe40003f26270 */
[----:B--2---:R-:W-:Y:S05]  /*18ae0*/  @P0 IADD3 R12, P2, R2, R228, RZ ;  /* 0x000000e4020c0210 */ /* 0x004fea0007f5e0ff */
[----:B------:R-:W-:Y:S01]  /*18af0*/  @P0 IMAD.X R13, R4, 0x1, R227, P2 ;  /* 0x00000001040d0824 */ /* 0x000fe200010e06e3 */
[----:B------:R-:W-:Y:S05]  /*18b00*/  @P0 IADD3 R2, P2, R2, R225, RZ ;  /* 0x000000e102020210 */ /* 0x000fea0007f5e0ff */
[----:B------:R2:W-:Y:S01]  /*18b10*/  @P0 LDGSTS.E.BYPASS.LTC128B.128 [R216+0xd080], [R12.64], !P1 ;  /* 0x0d0800000cd80fae */ /* 0x0005e2000c901d46 */
[----:B------:R-:W-:Y:S01]  /*18b20*/  @P0 ISETP.GE.AND P1, PT, R221, c[0x0][0x1d4], PT ;  /* 0x00007500dd000a0c */ /* 0x000fe20003f26270 */
[----:B------:R-:W-:Y:S11]  /*18b30*/  @P0 IMAD.X R3, R4, 0x1, R224, P2 ;  /* 0x0000000104030824 */ /* 0x000ff600010e06e0 */
[----:B------:R-:W-:Y:S01]  /*18b40*/  @!UPT UIADD3 URZ, URZ, URZ, URZ ;  /* 0x0000003f3f3ff290 */ /* 0x000fe2000fffe03f */
[----:B------:R2:W-:Y:S01]  /*18b50*/  @P0 LDGSTS.E.BYPASS.LTC128B.128 [R216+0xe880], [R2.64], !P1 ;  /* 0x0e88000002d80fae */ /* 0x0005e2000c901d46 */
[----:B------:R-:W-:Y:S01]  /*18b60*/  ISETP.GE.AND P0, PT, R5, 0x21, PT ;  /* 0x000000210500780c */ /* 0x000fe20003f06270 */
[----:B------:R-:W-:-:S06]  /*18b70*/  BRA.DIV ~URZ, `(.L_x_3091) ;  /* 0x0000bd627f007947 */ /* 0x000fcc000b800000 */
[----:B------:R4:W1:Y:S04]  /*18b80*/  SHFL.IDX PT, R4, R6, 0x1, 0x181f ;  /* 0x00381f0006047f89 */ /* 0x00086800000e0000 */
[----:B--2---:R4:W2:Y:S02]  /*18b90*/  SHFL.IDX PT, R2, R14, 0x1, 0x181f ;  /* 0x00381f000e027f89 */ /* 0x0048a400000e0000 */
.L_x_3192:
[----:B------:R-:W-:Y:S02]  /*18ba0*/  @P0 ISETP.GE.AND P1, PT, R140, c[0x0][0x1d4], PT ;  /* 0x000075008c000a0c */ /* 0x000fe40003f26270 */
[----:B--2---:R-:W-:Y:S05]  /*18bb0*/  @P0 IADD3 R12, P2, R2, R230, RZ ;  /* 0x000000e6020c0210 */ /* 0x004fea0007f5e0ff */
[----:B-1----:R-:W-:Y:S06]  /*18bc0*/  @P0 IMAD.X R13, R4, 0x1, R231, P2 ;  /* 0x00000001040d0824 */ /* 0x002fec00010e06e7 */
[----:B------:R-:W-:Y:S01]  /*18bd0*/  @!PT LDS RZ, [RZ] ;  /* 0x00000000fffff984 */ /* 0x000fe20000000800 */
[----:B------:R-:W-:Y:S01]  /*18be0*/  @!PT LDS RZ, [RZ] ;  /* 0x00000000fffff984 */ /* 0x000fe20000000800 */
[----:B------:R-:W-:Y:S01]  /*18bf0*/  @!PT LDS RZ, [RZ] ;  /* 0x00000000fffff984 */ /* 0x000fe20000000800 */
[----:B------:R1:W-:Y:S01]  /*18c00*/  @P0 LDGSTS.E.BYPASS.LTC128B.128 [R219+0xb080], [R12.64], !P1 ;  /* 0x0b0800000cdb0fae */ /* 0x0003e2000c901d46 */
[----:B------:R-:W-:Y:S02]  /*18c10*/  @P0 ISETP.GE.AND P1, PT, R142, c[0x0][0x1d4], PT ;  /* 0x000075008e000a0c */ /* 0x000fe40003f26270 */
[----:B-1----:R-:W-:Y:S05]  /*18c20*/  @P0 IADD3 R12, P2, R2, R229, RZ ;  /* 0x000000e5020c0210 */ /* 0x002fea0007f5e0ff */
[----:B------:R-:W-:Y:S06]  /*18c30*/  @P0 IMAD.X R13, R4, 0x1, R226, P2 ;  /* 0x00000001040d0824 */ /* 0x000fec00010e06e2 */
[----:B------:R1:W-:Y:S01]  /*18c40*/  @P0 LDGSTS.E.BYPASS.LTC128B.128 [R219+0xc880], [R12.64], !P1 ;  /* 0x0c8800000cdb0fae */ /* 0x0003e2000c901d46 */
[----:B------:R-:W-:Y:S02]  /*18c50*/  @P0 ISETP.GE.AND P1, PT, R220, c[0x0][0x1d4], PT ;  /* 0x00007500dc000a0c */ /* 0x000fe40003f26270 */
[----:B-1----:R-:W-:Y:S05]  /*18c60*/  @P0 IADD3 R12, P2, R2, R228, RZ ;  /* 0x000000e4020c0210 */ /* 0x002fea0007f5e0ff */
[----:B------:R-:W-:Y:S01]  /*18c70*/  @P0 IMAD.X R13, R4, 0x1, R227, P2 ;  /* 0x00000001040d0824 */ /* 0x000fe200010e06e3 */
[----:B------:R-:W-:Y:S05]  /*18c80*/  @P0 IADD3 R2, P2, R2, R225, RZ ;  /* 0x000000e102020210 */ /* 0x000fea0007f5e0ff */
[----:B------:R1:W-:Y:S01]  /*18c90*/  @P0 LDGSTS.E.BYPASS.LTC128B.128 [R219+0xe080], [R12.64], !P1 ;  /* 0x0e0800000cdb0fae */ /* 0x0003e2000c901d46 */
[----:B------:R-:W-:Y:S01]  /*18ca0*/  @P0 ISETP.GE.AND P1, PT, R221, c[0x0][0x1d4], PT ;  /* 0x00007500dd000a0c */ /* 0x000fe20003f26270 */
[----:B------:R-:W-:Y:S11]  /*18cb0*/  @P0 IMAD.X R3, R4, 0x1, R224, P2 ;  /* 0x0000000104030824 */ /* 0x000ff600010e06e0 */
[----:B------:R-:W-:Y:S01]  /*18cc0*/  @!UPT UIADD3 URZ, URZ, URZ, URZ ;  /* 0x0000003f3f3ff290 */ /* 0x000fe2000fffe03f */
[----:B------:R1:W-:Y:S02]  /*18cd0*/  @P0 LDGSTS.E.BYPASS.LTC128B.128 [R219+0xf880], [R2.64], !P1 ;  /* 0x0f88000002db0fae */ /* 0x0003e4000c901d46 */
.L_x_3088:
[----:B--234-:R-:W-:Y:S05]  /*18ce0*/  BSYNC B0 ;  /* 0x0000000000007941 */ /* 0x01cfea0003800000 */
.L_x_3087:
[----:B------:R-:W2:Y:S01]  /*18cf0*/  LDL R4, [R1] ;  /* 0x0000000001047983 */ /* 0x000ea20000100800 */
[----:B-1----:R-:W-:Y:S03]  /*18d00*/  IMAD.MOV.U32 R12, RZ, RZ, c[0x0][0x2c4] ;  /* 0x0000b100ff0c7624 */ /* 0x002fe600078e00ff */
[----:B------:R-:W2:Y:S02]  /*18d10*/  LDL R2, [R1+0x20] ;  /* 0x0000200001027983 */ /* 0x000ea40000100800 */
[----:B------:R-:W-:Y:S02]  /*18d20*/  ISETP.NE.AND P0, PT, R12, 0x1, PT ;  /* 0x000000010c00780c */ /* 0x000fe40003f05270 */
[----:B------:R-:W3:Y:S04]  /*18d30*/  LDL R6, [R1+0xc] ;  /* 0x00000c0001067983 */ /* 0x000ee80000100800 */
[----:B------:R-:W4:Y:S04]  /*18d40*/  LDL R5, [R1+0x8] ;  /* 0x0000080001057983 */ /* 0x000f280000100800 */
[----:B------:R-:W4:Y:S04]  /*18d50*/  LDL R3, [R1+0x4] ;  /* 0x0000040001037983 */ /* 0x000f280000100800 */
[----:B------:R-:W0:Y:S01]  /*18d60*/  LDGDEPBAR ;  /* 0x00000000000079af */ /* 0x000e220000000000 */
[----:B--2---:R-:W-:Y:S04]  /*18d70*/  IMAD.IADD R4, R2, 0x1, R4 ;  /* 0x0000000102047824 */ /* 0x004fe800078e0204 */
[----:B------:R-:W-:Y:S05]  /*18d80*/  @P0 IMAD.HI.U32 R2, R4, c[0x0][0x2c8], RZ ;  /* 0x0000b20004020a27 */ /* 0x000fea00078e00ff */
[----:B------:R-:W-:Y:S01]  /*18d90*/  @P0 SHF.R.U32.HI R4, RZ, c[0x0][0x2cc], R2 ;  /* 0x0000b300ff040a19 */ /* 0x000fe20000011602 */
[----:B------:R-:W-:Y:S05]  /*18da0*/  IMAD R2, R218, -0x30, RZ ;  /* 0xffffffd0da027824 */ /* 0x000fea00078e02ff */
[----:B---3--:R-:W-:Y:S04]  /*18db0*/  IADD3 R2, -R6, 0x1, R2 ;  /* 0x0000000106027810 */ /* 0x008fe80007ffe102 */
[----:B----4-:R-:W-:Y:S01]  /*18dc0*/  IADD3 R5, -R3, R2, R5 ;  /* 0x0000000203057210 */ /* 0x010fe20007ffe105 */
[----:B------:R-:W-:-:S05]  /*18dd0*/  BRA.DIV ~URZ, `(.L_x_3092) ;  /* 0x0000bbd27f007947 */ /* 0x000fca000b800000 */
[----:B------:R1:W2:Y:S02]  /*18de0*/  SHFL.IDX PT, R2, R4, RZ, 0x1c1f ;  /* 0x001c1fff04027589 */ /* 0x0002a400000e0000 */
.L_x_3193:
        /* <DEDUP_REMOVED lines=39> */
[C---:B------:R-:W-:Y:S02]  /*19060*/  ISETP.GT.AND P4, PT, R2.reuse, 0x19, PT ;  /* 0x000000190200780c */ /* 0x040fe40003f84270 */
        /* <DEDUP_REMOVED lines=25> */
[----:B--2---:R-:W-:Y:S06]  /*19200*/  FMNMX.FTZ R2, R3, R2, !PT ;  /* 0x0000000203027209 */ /* 0x004fec0007810000 */
        /* <DEDUP_REMOVED lines=15> */
[----:B-12---:R-:W-:Y:S06]  /*19300*/  FMNMX.FTZ R4, R2, R3, !PT ;  /* 0x0000000302047209 */ /* 0x006fec0007810000 */
[----:B------:R1:W2:Y:S02]  /*19310*/  SHFL.BFLY PT, R2, R4, 0x1, 0x1f ;  /* 0x0c201f0004027f89 */ /* 0x0002a400000e0000 */
.L_x_3194:
[C---:B------:R-:W-:Y:S01]  /*19320*/  FSETP.NEU.FTZ.AND P0, PT, R6.reuse, -INF , PT ;  /* 0xff8000000600780b */ /* 0x040fe20003f1d000 */
[----:B------:R-:W-:Y:S01]  /*19330*/  FMUL.FTZ R3, R6, c[0x0][0x2d0] ;  /* 0x0000b40006037a20 */ /* 0x000fe20000410000 */
[----:B-12---:R-:W-:Y:S01]  /*19340*/  FMNMX.FTZ R4, R2, R4, !PT ;  /* 0x0000000402047209 */ /* 0x006fe20007810000 */
        /* <DEDUP_REMOVED lines=19> */
[----:B------:R-:W-:Y:S03]  /*19480*/  FFMA.FTZ R194, R19, c[0x0][0x2d0], -R3 ;  /* 0x0000b40013c27a23 */ /* 0x000fe60000010803 */
[----:B------:R-:W2:Y:S10]  /*19490*/  MUFU.EX2 R5, R9 ;  /* 0x0000000900057308 */ /* 0x000eb40000000800 */
[----:B------:R-:W-:Y:S01]  /*194a0*/  MUFU.EX2 R19, R27 ;  /* 0x0000001b00137308 */ /* 0x000fe20000000800 */
[C---:B-1----:R-:W-:Y:S02]  /*194b0*/  FFMA.FTZ R3, R2.reuse, R234, R18 ;  /* 0x000000ea02037223 */ /* 0x042fe40000010012 */
[C---:B------:R-:W-:Y:S02]  /*194c0*/  FMUL.FTZ R20, R2.reuse, R164 ;  /* 0x000000a402147220 */ /* 0x040fe40000410000 */
[C---:B------:R-:W-:Y:S02]  /*194d0*/  FMUL.FTZ R21, R2.reuse, R165 ;  /* 0x000000a502157220 */ /* 0x040fe40000410000 */
[C---:B------:R-:W-:Y:S02]  /*194e0*/  FMUL.FTZ R25, R2.reuse, R161 ;  /* 0x000000a102197220 */ /* 0x040fe40000410000 */
[----:B------:R-:W-:Y:S02]  /*194f0*/  FMUL.FTZ R24, R2, R160 ;  /* 0x000000a002187220 */ /* 0x000fe40000410000 */
[C---:B--2---:R-:W-:Y:S01]  /*19500*/  FADD.FTZ R12, R5.reuse, R3 ;  /* 0x00000003050c7221 */ /* 0x044fe20000010000 */
[----:B------:R-:W-:Y:S01]  /*19510*/  FSEL R3, R4, RZ, P0 ;  /* 0x000000ff04037208 */ /* 0x000fe20000000000 */
[----:B------:R-:W-:Y:S01]  /*19520*/  FMUL.FTZ R28, R2, R156 ;  /* 0x0000009c021c7220 */ /* 0x000fe20000410000 */
[----:B------:R-:W-:Y:S01]  /*19530*/  F2FP.BF16.PACK_AB R176, R5, R18 ;  /* 0x0000001205b0723e */ /* 0x000fe200000010ff */
[----:B------:R-:W-:Y:S01]  /*19540*/  FMUL.FTZ R5, R4, c[0x0][0x2d0] ;  /* 0x0000b40004057a20 */ /* 0x000fe20000410000 */
[----:B------:R-:W1:Y:S01]  /*19550*/  MUFU.EX2 R18, R26 ;  /* 0x0000001a00127308 */ /* 0x000e620000000800 */
[----:B------:R-:W-:Y:S02]  /*19560*/  FADD.FTZ R3, -R3, R10 ;  /* 0x0000000a03037221 */ /* 0x000fe40000010100 */
[----:B------:R-:W-:Y:S01]  /*19570*/  FMUL.FTZ R36, R2, R36 ;  /* 0x0000002402247220 */ /* 0x000fe20000410000 */
[----:B------:R-:W-:Y:S01]  /*19580*/  FSEL R5, R5, RZ, P0 ;  /* 0x000000ff05057208 */ /* 0x000fe20000000000 */
[----:B------:R-:W-:Y:S01]  /*19590*/  FMUL.FTZ R3, R3, c[0x0][0x2d0] ;  /* 0x0000b40003037a20 */ /* 0x000fe20000410000 */
[----:B------:R-:W-:Y:S01]  /*195a0*/  ISETP.GT.AND P0, PT, R218, R240, PT ;  /* 0x000000f0da00720c */ /* 0x000fe20003f04270 */
[----:B------:R-:W-:Y:S02]  /*195b0*/  FMUL.FTZ R37, R2, R37 ;  /* 0x0000002502257220 */ /* 0x000fe40000410000 */
[--C-:B------:R-:W-:Y:S01]  /*195c0*/  FFMA.FTZ R9, R13, c[0x0][0x2d0], -R5.reuse ;  /* 0x0000b4000d097a23 */ /* 0x100fe20000010805 */
[----:B------:R-:W-:Y:S01]  /*195d0*/  MUFU.EX2 R160, R187 ;  /* 0x000000bb00a07308 */ /* 0x000fe20000000800 */
[--C-:B------:R-:W-:Y:S02]  /*195e0*/  FFMA.FTZ R10, R35, c[0x0][0x2d0], -R5.reuse ;  /* 0x0000b400230a7a23 */ /* 0x100fe40000010805 */
[--C-:B------:R-:W-:Y:S02]  /*195f0*/  FFMA.FTZ R177, R34, c[0x0][0x2d0], -R5.reuse ;  /* 0x0000b40022b17a23 */ /* 0x100fe40000010805 */
[--C-:B------:R-:W-:Y:S02]  /*19600*/  FFMA.FTZ R179, R33, c[0x0][0x2d0], -R5.reuse ;  /* 0x0000b40021b37a23 */ /* 0x100fe40000010805 */
[----:B------:R-:W-:Y:S02]  /*19610*/  FMUL.FTZ R33, R2, R153 ;  /* 0x0000009902217220 */ /* 0x000fe40000410000 */
[--C-:B------:R-:W-:Y:S01]  /*19620*/  FFMA.FTZ R183, R32, c[0x0][0x2d0], -R5.reuse ;  /* 0x0000b40020b77a23 */ /* 0x100fe20000010805 */
[----:B------:R-:W2:Y:S01]  /*19630*/  MUFU.EX2 R3, R3 ;  /* 0x0000000300037308 */ /* 0x000ea20000000800 */
[----:B------:R-:W-:Y:S02]  /*19640*/  FMUL.FTZ R32, R2, R152 ;  /* 0x0000009802207220 */ /* 0x000fe40000410000 */
[--C-:B------:R-:W-:Y:S01]  /*19650*/  FFMA.FTZ R181, R31, c[0x0][0x2d0], -R5.reuse ;  /* 0x0000b4001fb57a23 */ /* 0x100fe20000010805 */
[----:B-1----:R-:W-:Y:S01]  /*19660*/  F2FP.BF16.PACK_AB R178, R18, R19 ;  /* 0x0000001312b2723e */ /* 0x002fe200000010ff */
[--C-:B------:R-:W-:Y:S02]  /*19670*/  FFMA.FTZ R184, R30, c[0x0][0x2d0], -R5.reuse ;  /* 0x0000b4001eb87a23 */ /* 0x100fe40000010805 */
[--C-:B------:R-:W-:Y:S02]  /*19680*/  FFMA.FTZ R185, R29, c[0x0][0x2d0], -R5.reuse ;  /* 0x0000b4001db97a23 */ /* 0x100fe40000010805 */
[--C-:B------:R-:W-:Y:S01]  /*19690*/  FFMA.FTZ R191, R17, c[0x0][0x2d0], -R5.reuse ;  /* 0x0000b40011bf7a23 */ /* 0x100fe20000010805 */
[----:B------:R1:W3:Y:S01]  /*196a0*/  MUFU.EX2 R180, R9 ;  /* 0x0000000900b47308 */ /* 0x0002e20000000800 */
[--C-:B------:R-:W-:Y:S02]  /*196b0*/  FFMA.FTZ R190, R16, c[0x0][0x2d0], -R5.reuse ;  /* 0x0000b40010be7a23 */ /* 0x100fe40000010805 */
[----:B------:R-:W-:Y:S02]  /*196c0*/  FMUL.FTZ R13, R2, R173 ;  /* 0x000000ad020d7220 */ /* 0x000fe40000410000 */
[--C-:B------:R-:W-:Y:S02]  /*196d0*/  FFMA.FTZ R192, R15, c[0x0][0x2d0], -R5.reuse ;  /* 0x0000b4000fc07a23 */ /* 0x100fe40000010805 */
[----:B------:R-:W-:Y:S02]  /*196e0*/  FFMA.FTZ R5, R14, c[0x0][0x2d0], -R5 ;  /* 0x0000b4000e057a23 */ /* 0x000fe40000010805 */
[C---:B------:R-:W-:Y:S01]  /*196f0*/  FMUL.FTZ R16, R2.reuse, R168 ;  /* 0x000000a802107220 */ /* 0x040fe20000410000 */
[----:B------:R-:W-:Y:S01]  /*19700*/  MUFU.EX2 R165, R177 ;  /* 0x000000b100a57308 */ /* 0x000fe20000000800 */
[C---:B------:R-:W-:Y:S02]  /*19710*/  FMUL.FTZ R17, R2.reuse, R169 ;  /* 0x000000a902117220 */ /* 0x040fe40000410000 */
[C---:B------:R-:W-:Y:S02]  /*19720*/  FMUL.FTZ R29, R2.reuse, R157 ;  /* 0x0000009d021d7220 */ /* 0x040fe40000410000 */
[C---:B--2---:R-:W-:Y:S02]  /*19730*/  FMUL.FTZ R34, R3.reuse, R154 ;  /* 0x0000009a03227220 */ /* 0x044fe40000410000 */
[C---:B------:R-:W-:Y:S02]  /*19740*/  FMUL.FTZ R35, R3.reuse, R155 ;  /* 0x0000009b03237220 */ /* 0x040fe40000410000 */
[----:B------:R-:W2:Y:S01]  /*19750*/  LDSM.16.MT88.4 R152, [R196] ;  /* 0x00000000c498783b */ /* 0x000ea20000004200 */
[C---:B------:R-:W-:Y:S01]  /*19760*/  FMUL.FTZ R14, R3.reuse, R174 ;  /* 0x000000ae030e7220 */ /* 0x040fe20000410000 */
[----:B------:R-:W-:Y:S01]  /*19770*/  MUFU.EX2 R187, R183 ;  /* 0x000000b700bb7308 */ /* 0x000fe20000000800 */
[----:B------:R-:W-:Y:S02]  /*19780*/  FMUL.FTZ R15, R3, R175 ;  /* 0x000000af030f7220 */ /* 0x000fe40000410000 */
[----:B-1----:R-:W-:Y:S02]  /*19790*/  FADD.FTZ R9, R19, R12 ;  /* 0x0000000c13097221 */ /* 0x002fe40000010000 */
[----:B------:R-:W-:Y:S02]  /*197a0*/  FMUL.FTZ R12, R2, R172 ;  /* 0x000000ac020c7220 */ /* 0x000fe40000410000 */
[C---:B---3--:R-:W-:Y:S02]  /*197b0*/  FFMA.FTZ R164, R3.reuse, R233, R180 ;  /* 0x000000e903a47223 */ /* 0x048fe400000100b4 */
[C---:B------:R-:W-:Y:S01]  /*197c0*/  FMUL.FTZ R19, R3.reuse, R171 ;  /* 0x000000ab03137220 */ /* 0x040fe20000410000 */
[----:B------:R-:W1:Y:S01]  /*197d0*/  MUFU.EX2 R172, R10 ;  /* 0x0000000a00ac7308 */ /* 0x000e620000000800 */
[----:B------:R-:W-:Y:S02]  /*197e0*/  FADD.FTZ R182, R18, R9 ;  /* 0x0000000912b67221 */ /* 0x000fe40000010000 */
[C---:B------:R-:W-:Y:S02]  /*197f0*/  FMUL.FTZ R18, R3.reuse, R170 ;  /* 0x000000aa03127220 */ /* 0x040fe40000410000 */
[C---:B------:R-:W-:Y:S01]  /*19800*/  FMUL.FTZ R22, R3.reuse, R166 ;  /* 0x000000a603167220 */ /* 0x040fe20000410000 */
[----:B------:R-:W-:Y:S01]  /*19810*/  LDSM.16.MT88.4 R168, [R196+0x1000] ;  /* 0x00100000c4a8783b */ /* 0x000fe20000004200 */
[C---:B------:R-:W-:Y:S02]  /*19820*/  FMUL.FTZ R23, R3.reuse, R167 ;  /* 0x000000a703177220 */ /* 0x040fe40000410000 */
[C---:B------:R-:W-:Y:S01]  /*19830*/  FMUL.FTZ R26, R3.reuse, R162 ;  /* 0x000000a2031a7220 */ /* 0x040fe20000410000 */
[----:B------:R-:W3:Y:S01]  /*19840*/  MUFU.EX2 R233, R179 ;  /* 0x000000b300e97308 */ /* 0x000ee20000000800 */
[C---:B------:R-:W-:Y:S02]  /*19850*/  FMUL.FTZ R27, R3.reuse, R163 ;  /* 0x000000a3031b7220 */ /* 0x040fe40000410000 */
[C---:B------:R-:W-:Y:S02]  /*19860*/  FMUL.FTZ R30, R3.reuse, R158 ;  /* 0x0000009e031e7220 */ /* 0x040fe40000410000 */
[C---:B------:R-:W-:Y:S02]  /*19870*/  FMUL.FTZ R31, R3.reuse, R159 ;  /* 0x0000009f031f7220 */ /* 0x040fe40000410000 */
[C---:B------:R-:W-:Y:S01]  /*19880*/  FMUL.FTZ R38, R3.reuse, R38 ;  /* 0x0000002603267220 */ /* 0x040fe20000410000 */
[----:B------:R-:W-:Y:S01]  /*19890*/  LDSM.16.MT88.4 R156, [R196+0x800] ;  /* 0x00080000c49c783b */ /* 0x000fe20000004200 */
        /* <DEDUP_REMOVED lines=16> */
[C---:B--2---:R-:W-:Y:S05]  /*199a0*/  HMMA.16816.F32.BF16 R12, R176.reuse, R152, R12 ;  /* 0x00000098b00c723c */ /* 0x044fea000004180c */
[C---:B------:R-:W-:Y:S02]  /*199b0*/  FMUL.FTZ R50, R3.reuse, R50 ;  /* 0x0000003203327220 */ /* 0x040fe40000410000 */
[C---:B------:R-:W-:Y:S01]  /*199c0*/  FMUL.FTZ R51, R3.reuse, R51 ;  /* 0x0000003303337220 */ /* 0x040fe20000410000 */
[C---:B------:R-:W-:Y:S01]  /*199d0*/  HMMA.16816.F32.BF16 R16, R176.reuse, R154, R16 ;  /* 0x0000009ab010723c */ /* 0x040fe20000041810 */
[----:B------:R-:W1:Y:S01]  /*199e0*/  LDSM.16.MT88.4 R152, [R197] ;  /* 0x00000000c598783b */ /* 0x000e620000004200 */
[----:B------:R-:W-:Y:S02]  /*199f0*/  MUFU.EX2 R184, R184 ;  /* 0x000000b800b87308 */ /* 0x000fe40000000800 */
[C---:B------:R-:W-:Y:S02]  /*19a00*/  FMUL.FTZ R52, R2.reuse, R52 ;  /* 0x0000003402347220 */ /* 0x040fe40000410000 */
[C---:B------:R-:W-:Y:S02]  /*19a10*/  FMUL.FTZ R53, R2.reuse, R53 ;  /* 0x0000003502357220 */ /* 0x040fe40000410000 */
[C---:B------:R-:W-:Y:S04]  /*19a20*/  FMUL.FTZ R54, R3.reuse, R54 ;  /* 0x0000003603367220 */ /* 0x040fe80000410000 */
        /* <DEDUP_REMOVED lines=94> */
[----:B------:R-:W-:Y:S01]  /*1a010*/  FMUL.FTZ R139, R3, R139 ;  /* 0x0000008b038b7220 */ /* 0x000fe20000410000 */
[C---:B------:R-:W-:Y:S01]  /*1a020*/  HMMA.16816.F32.BF16 R48, R176.reuse, R154, R48 ;  /* 0x0000009ab030723c */ /* 0x040fe20000041830 */
[----:B------:R-:W1:Y:S01]  /*1a030*/  LDSM.16.MT88.4 R152, [R197+0x1800] ;  /* 0x00180000c598783b */ /* 0x000e620000004200 */
[----:B------:R-:W2:Y:S02]  /*1a040*/  MUFU.EX2 R3, R188 ;  /* 0x000000bc00037308 */ /* 0x000ea40000000800 */
[C---:B------:R-:W-:Y:S02]  /*1a050*/  FMUL.FTZ R132, R2.reuse, R132 ;  /* 0x0000008402847220 */ /* 0x040fe40000410000 */
[C---:B------:R-:W-:Y:S02]  /*1a060*/  FMUL.FTZ R133, R2.reuse, R133 ;  /* 0x0000008502857220 */ /* 0x040fe40000410000 */
[C---:B------:R-:W-:Y:S04]  /*1a070*/  FMUL.FTZ R136, R2.reuse, R136 ;  /* 0x0000008802887220 */ /* 0x040fe80000410000 */
[----:B------:R-:W-:Y:S02]  /*1a080*/  FMUL.FTZ R137, R2, R137 ;  /* 0x0000008902897220 */ /* 0x000fe40000410000 */
[----:B----4-:R-:W-:Y:S02]  /*1a090*/  FADD.FTZ R2, R9, R182 ;  /* 0x000000b609027221 */ /* 0x010fe40000010000 */
[----:B------:R-:W3:Y:S02]  /*1a0a0*/  MUFU.EX2 R182, R190 ;  /* 0x000000be00b67308 */ /* 0x000ee40000000800 */
[C---:B--2---:R-:W-:Y:S04]  /*1a0b0*/  FADD.FTZ R2, R3.reuse, R2 ;  /* 0x0000000203027221 */ /* 0x044fe80000010000 */
        /* <DEDUP_REMOVED lines=41> */
[----:B---3--:R-:W-:Y:S02]  /*1a350*/  F2FP.BF16.PACK_AB R177, R182, R181 ;  /* 0x000000b5b6b1723e */ /* 0x008fe400000010ff */
[----:B------:R-:W-:Y:S03]  /*1a360*/  F2FP.BF16.PACK_AB R179, R5, R180 ;  /* 0x000000b405b3723e */ /* 0x000fe600000010ff */
[C---:B------:R-:W-:Y:S02]  /*1a370*/  HMMA.16816.F32.BF16 R12, R152.reuse, R156, R12 ;  /* 0x0000009c980c723c */ /* 0x040fe4000004180c */
[----:B------:R-:W-:Y:S03]  /*1a380*/  MUFU.EX2 R10, R193 ;  /* 0x000000c1000a7308 */ /* 0x000fe60000000800 */
[----:B-1----:R-:W-:Y:S01]  /*1a390*/  FADD.FTZ R2, R9, R2 ;  /* 0x0000000209027221 */ /* 0x002fe20000010000 */
[----:B------:R-:W-:Y:S02]  /*1a3a0*/  IADD3 R217, R218, -0x1, RZ ;  /* 0xffffffffdad97810 */ /* 0x000fe40007ffe0ff */
[C---:B------:R-:W-:Y:S01]  /*1a3b0*/  HMMA.16816.F32.BF16 R16, R152.reuse, R158, R16 ;  /* 0x0000009e9810723c */ /* 0x040fe20000041810 */
[----:B------:R-:W1:Y:S03]  /*1a3c0*/  LDSM.16.MT88.4 R156, [R199+0x800] ;  /* 0x00080000c79c783b */ /* 0x000e660000004200 */
[----:B------:R-:W-:Y:S02]  /*1a3d0*/  MOV R218, R217 ;  /* 0x000000d900da7202 */ /* 0x000fe40000000f00 */
[C---:B----4-:R-:W-:Y:S01]  /*1a3e0*/  F2FP.BF16.PACK_AB R176, R3.reuse, R9 ;  /* 0x0000000903b0723e */ /* 0x050fe200000010ff */
[----:B------:R-:W-:Y:S02]  /*1a3f0*/  FADD.FTZ R2, R3, R2 ;  /* 0x0000000203027221 */ /* 0x000fe40000010000 */
[----:B------:R-:W-:Y:S03]  /*1a400*/  FADD.FTZ R3, R172, R164 ;  /* 0x000000a4ac037221 */ /* 0x000fe60000010000 */
[----:B------:R-:W-:Y:S01]  /*1a410*/  MOV R9, R6 ;  /* 0x0000000600097202 */ /* 0x000fe20000000f00 */
        /* <DEDUP_REMOVED lines=42> */
[----:B-1----:R-:W-:Y:S01]  /*1a6c0*/  F2FP.BF16.PACK_AB R178, R10, R156 ;  /* 0x0000009c0ab2723e */ /* 0x002fe200000010ff */
[----:B------:R-:W-:Y:S03]  /*1a6d0*/  FADD.FTZ R2, R156, R2 ;  /* 0x000000029c027221 */ /* 0x000fe60000010000 */
[C---:B--2---:R-:W-:Y:S04]  /*1a6e0*/  HMMA.16816.F32.BF16 R132, R152.reuse, R160, R132 ;  /* 0x000000a09884723c */ /* 0x044fe80000041884 */
[----:B------:R-:W-:Y:S01]  /*1a6f0*/  FADD.FTZ R234, R10, R2 ;  /* 0x000000020aea7221 */ /* 0x000fe20000010000 */
[-C--:B------:R-:W-:Y:S01]  /*1a700*/  MOV R10, R4.reuse ;  /* 0x00000004000a7202 */ /* 0x080fe20000000f00 */
[----:B------:R-:W-:Y:S02]  /*1a710*/  FADD.FTZ R2, R165, R3 ;  /* 0x00000003a5027221 */ /* 0x000fe40000010000 */
[----:B------:R-:W-:Y:S01]  /*1a720*/  HMMA.16816.F32.BF16 R136, R152, R162, R136 ;  /* 0x000000a29888723c */ /* 0x000fe20000041888 */
[----:B------:R-:W1:Y:S03]  /*1a730*/  LDSM.16.MT88.4 R160, [R197+0x1000] ;  /* 0x00100000c5a0783b */ /* 0x000e660000004200 */
[----:B------:R-:W-:Y:S04]  /*1a740*/  FADD.FTZ R2, R233, R2 ;  /* 0x00000002e9027221 */ /* 0x000fe80000010000 */
[C---:B------:R-:W-:Y:S01]  /*1a750*/  HMMA.16816.F32.BF16 R172, R176.reuse, R168, R12 ;  /* 0x000000a8b0ac723c */ /* 0x040fe2000004180c */
[----:B------:R-:W2:Y:S04]  /*1a760*/  LDSM.16.MT88.4 R152, [R199+0x1000] ;  /* 0x00100000c798783b */ /* 0x000ea80000004200 */
[----:B------:R-:W-:Y:S03]  /*1a770*/  FADD.FTZ R2, R187, R2 ;  /* 0x00000002bb027221 */ /* 0x000fe60000010000 */
        /* <DEDUP_REMOVED lines=11> */
[----:B------:R-:W-:Y:S01]  /*1a830*/  FADD.FTZ R233, R5, R2 ;  /* 0x0000000205e97221 */ /* 0x000fe20000010000 */
[----:B------:R-:W-:Y:S04]  /*1a840*/  MOV R5, R4 ;  /* 0x0000000400057202 */ /* 0x000fe80000000f00 */
        /* <DEDUP_REMOVED lines=40> */
.L_x_3081:
[----:B------:R-:W-:-:S13]  /*1aad0*/  ISETP.GE.AND P0, PT, R217, R239, PT ;  /* 0x000000efd900720c */ /* 0x000fda0003f06270 */
[----:B------:R-:W-:Y:S05]  /*1aae0*/  @!P0 BRA `(.L_x_3095) ;  /* 0x00002f0000008947 */ /* 0x000fea0003800000 */
.L_x_3107:
[----:B------:R-:W-:Y:S04]  /*1aaf0*/  DEPBAR.LE SB0, 0x0 ;  /* 0x000080000000791a */ /* 0x000fe80000000000 */
[----:B------:R-:W-:Y:S01]  /*1ab00*/  WARPSYNC 0xffffffff ;  /* 0xffffffff00007948 */ /* 0x000fe20003800000 */
[----:B------:R-:W-:Y:S01]  /*1ab10*/  BAR.SYNC.DEFER_BLOCKING 0x0 ;  /* 0x0000000000007b1d */ /* 0x000fe20000010000 */
[----:B------:R-:W-:Y:S02]  /*1ab20*/  SHF.R.S32.HI R2, RZ, 0x1f, R223 ;  /* 0x0000001fff027819 */ /* 0x000fe400000114df */
[----:B------:R-:W-:Y:S03]  /*1ab30*/  SHF.R.S32.HI R9, RZ, 0x1f, R222 ;  /* 0x0000001fff097819 */ /* 0x000fe600000114de */
[----:B------:R-:W-:Y:S02]  /*1ab40*/  IMAD R4, R2, c[0x0][0x208], RZ ;  /* 0x0000820002047a24 */ /* 0x000fe400078e02ff */
[C---:B------:R-:W-:Y:S04]  /*1ab50*/  IMAD.WIDE.U32 R2, R223.reuse, c[0x0][0x208], RZ ;  /* 0x00008200df027a25 */ /* 0x040fe800078e00ff */
[----:B------:R-:W-:Y:S05]  /*1ab60*/  IMAD R4, R223, c[0x0][0x20c], R4 ;  /* 0x00008300df047a24 */ /* 0x000fea00078e0204 */
[----:B------:R-:W-:Y:S01]  /*1ab70*/  IADD3 R3, R3, R4, RZ ;  /* 0x0000000403037210 */ /* 0x000fe20007ffe0ff */
[----:B------:R-:W-:Y:S01]  /*1ab80*/  IMAD R4, R9, c[0x0][0x218], RZ ;  /* 0x0000860009047a24 */ /* 0x000fe200078e02ff */
[----:B------:R-:W-:Y:S03]  /*1ab90*/  MOV R9, R6 ;  /* 0x0000000600097202 */ /* 0x000fe60000000f00 */
[C---:B------:R-:W-:Y:S01]  /*1aba0*/  IMAD.WIDE.U32 R2, R222.reuse, c[0x0][0x218], R2 ;  /* 0x00008600de027a25 */ /* 0x040fe200078e0002 */
[----:B------:R1:W2:Y:S03]  /*1abb0*/  LDSM.16.M88.4 R32, [R200] ;  /* 0x00000000c820783b */ /* 0x0002a60000000200 */
[----:B------:R-:W-:Y:S01]  /*1abc0*/  IMAD R4, R222, c[0x0][0x21c], R4 ;  /* 0x00008700de047a24 */ /* 0x000fe200078e0204 */
[----:B------:R-:W-:Y:S01]  /*1abd0*/  IADD3 R2, P0, R242, R2, RZ ;  /* 0x00000002f2027210 */ /* 0x000fe20007f1e0ff */
[----:B------:R1:W3:Y:S03]  /*1abe0*/  LDSM.16.M88.4 R16, [R151] ;  /* 0x000000009710783b */ /* 0x0002e60000000200 */
[----:B------:R-:W-:Y:S01]  /*1abf0*/  IADD3.X R3, R241, R3, R4, P0, !PT ;  /* 0x00000003f1037210 */ /* 0x000fe200007fe404 */
[----:B------:R1:W4:Y:S01]  /*1ac00*/  LDSM.16.M88.4 R24, [R151+0x800] ;  /* 0x000800009718783b */ /* 0x0003220000000200 */
[C---:B------:R-:W-:Y:S03]  /*1ac10*/  LEA R10, P0, R2.reuse, c[0x0][0x1f8], 0x1 ;  /* 0x00007e00020a7a11 */ /* 0x040fe600078008ff */
[----:B------:R1:W1:Y:S01]  /*1ac20*/  LDSM.16.M88.4 R176, [R151+0x1000] ;  /* 0x0010000097b0783b */ /* 0x0002620000000200 */
[----:B------:R-:W-:Y:S03]  /*1ac30*/  LEA.HI.X R4, R2, c[0x0][0x1fc], R3, 0x1, P0 ;  /* 0x00007f0002047a11 */ /* 0x000fe600000f0c03 */
[----:B------:R1:W1:Y:S04]  /*1ac40*/  LDSM.16.M88.4 R180, [R201] ;  /* 0x00000000c9b4783b */ /* 0x0002680000000200 */
[----:B------:R1:W1:Y:S04]  /*1ac50*/  LDSM.16.M88.4 R184, [R204] ;  /* 0x00000000ccb8783b */ /* 0x0002680000000200 */
[----:B------:R1:W1:Y:S04]  /*1ac60*/  LDSM.16.M88.4 R188, [R214] ;  /* 0x00000000d6bc783b */ /* 0x0002680000000200 */
[----:B------:R1:W1:Y:S01]  /*1ac70*/  LDSM.16.M88.4 R192, [R215] ;  /* 0x00000000d7c0783b */ /* 0x0002620000000200 */
[----:B------:R-:W-:-:S05]  /*1ac80*/  BRA.DIV ~URZ, `(.L_x_3096) ;  /* 0x0000a2127f007947 */ /* 0x000fca000b800000 */
[----:B------:R4:W3:Y:S02]  /*1ac90*/  SHFL.IDX PT, R2, R4, RZ, 0x181f ;  /* 0x00181fff04027589 */ /* 0x0008e400000e0000 */
.L_x_3195:
[----:B------:R-:W5:Y:S01]  /*1aca0*/  SHFL.IDX PT, R3, R10, RZ, 0x181f ;  /* 0x00181fff0a037589 */ /* 0x000f6200000e0000 */
[----:B------:R-:W-:Y:S01]  /*1acb0*/  ISETP.GE.AND P4, PT, R140, c[0x0][0x1d4], PT ;  /* 0x000075008c007a0c */ /* 0x000fe20003f86270 */
[----:B------:R-:W-:Y:S01]  /*1acc0*/  BSSY B0, `(.L_x_3097) ;  /* 0x0000027000007945 */ /* 0x000fe20003800000 */
[----:B------:R-:W-:Y:S01]  /*1acd0*/  ISETP.GE.AND P3, PT, R142, c[0x0][0x1d4], PT ;  /* 0x000075008e007a0c */ /* 0x000fe20003f66270 */
[----:B------:R-:W4:Y:S01]  /*1ace0*/  S2R R20, SR_TID.X ;  /* 0x0000000000147919 */ /* 0x000f220000002100 */
[----:B------:R-:W-:Y:S02]  /*1acf0*/  ISETP.GE.AND P5, PT, R220, c[0x0][0x1d4], PT ;  /* 0x00007500dc007a0c */ /* 0x000fe40003fa6270 */
[----:B------:R-:W-:Y:S02]  /*1ad00*/  ISETP.GE.AND P2, PT, R221, c[0x0][0x1d4], PT ;  /* 0x00007500dd007a0c */ /* 0x000fe40003f46270 */
[C---:B-----5:R-:W-:Y:S05]  /*1ad10*/  IADD3 R14, P0, R3.reuse, R230, RZ ;  /* 0x000000e6030e7210 */ /* 0x060fea0007f1e0ff */
[C---:B---3--:R-:W-:Y:S01]  /*1ad20*/  IMAD.X R15, R2.reuse, 0x1, R231, P0 ;  /* 0x00000001020f7824 */ /* 0x048fe200000e06e7 */
[C---:B------:R-:W-:Y:S04]  /*1ad30*/  IADD3 R12, P0, R3.reuse, R229, RZ ;  /* 0x000000e5030c7210 */ /* 0x040fe80007f1e0ff */
[----:B------:R-:W-:Y:S01]  /*1ad40*/  @!PT LDS RZ, [RZ] ;  /* 0x00000000fffff984 */ /* 0x000fe20000000800 */
[----:B------:R-:W-:Y:S01]  /*1ad50*/  @!PT LDS RZ, [RZ] ;  /* 0x00000000fffff984 */ /* 0x000fe20000000800 */
[----:B------:R3:W-:Y:S01]  /*1ad60*/  LDGSTS.E.BYPASS.LTC128B.128 [R219+0x4080], [R14.64], !P4 ;  /* 0x040800000edb7fae */ /* 0x0007e2000e101d46 */
[C---:B------:R-:W-:Y:S05]  /*1ad70*/  IMAD.X R13, R2.reuse, 0x1, R226, P0 ;  /* 0x00000001020d7824 */ /* 0x040fea00000e06e2 */
[----:B------:R5:W-:Y:S02]  /*1ad80*/  LDGSTS.E.BYPASS.LTC128B.128 [R219+0x5880], [R12.64], !P3 ;  /* 0x058800000cdb7fae */ /* 0x000be4000d901d46 */
[C---:B-----5:R-:W-:Y:S05]  /*1ad90*/  IADD3 R12, P0, R3.reuse, R228, RZ ;  /* 0x000000e4030c7210 */ /* 0x060fea0007f1e0ff */
[C---:B------:R-:W-:Y:S05]  /*1ada0*/  IMAD.X R13, R2.reuse, 0x1, R227, P0 ;  /* 0x00000001020d7824 */ /* 0x040fea00000e06e3 */
[----:B------:R5:W-:Y:S02]  /*1adb0*/  LDGSTS.E.BYPASS.LTC128B.128 [R219+0x7080], [R12.64], !P5 ;  /* 0x070800000cdb7fae */ /* 0x000be4000e901d46 */
[----:B-----5:R-:W-:Y:S05]  /*1adc0*/  IADD3 R12, P0, R3, R225, RZ ;  /* 0x000000e1030c7210 */ /* 0x020fea0007f1e0ff */
[----:B------:R-:W-:Y:S01]  /*1add0*/  IMAD.X R13, R2, 0x1, R224, P0 ;  /* 0x00000001020d7824 */ /* 0x000fe200000e06e0 */
[----:B----4-:R-:W-:Y:S04]  /*1ade0*/  ISETP.GT.AND P0, PT, R20, 0x7f, PT ;  /* 0x0000007f1400780c */ /* 0x010fe80003f04270 */
[----:B------:R3:W-:Y:S09]  /*1adf0*/  LDGSTS.E.BYPASS.LTC128B.128 [R219+0x8880], [R12.64], !P2 ;  /* 0x088800000cdb7fae */ /* 0x0007f2000d101d46 */
[----:B------:R-:W-:-:S05]  /*1ae00*/  @P0 BRA `(.L_x_3098) ;  /* 0x0000012000000947 */ /* 0x000fca0003800000 */
[----:B------:R-:W-:-:S05]  /*1ae10*/  BRA.DIV ~URZ, `(.L_x_3099) ;  /* 0x0000a0f27f007947 */ /* 0x000fca000b800000 */
[----:B------:R-:W4:Y:S04]  /*1ae20*/  SHFL.IDX PT, R4, R4, 0x1, 0x181f ;  /* 0x00381f0004047f89 */ /* 0x000f2800000e0000 */
[----:B------:R3:W2:Y:S02]  /*1ae30*/  SHFL.IDX PT, R2, R10, 0x1, 0x181f ;  /* 0x00381f000a027f89 */ /* 0x0006a400000e0000 */
.L_x_3196:
[----:B--23--:R-:W-:Y:S05]  /*1ae40*/  IADD3 R12, P0, R2, R230, RZ ;  /* 0x000000e6020c7210 */ /* 0x00cfea0007f1e0ff */
        /* <DEDUP_REMOVED lines=14> */
.L_x_3098:
[----:B------:R-:W-:Y:S05]  /*1af30*/  BSYNC B0 ;  /* 0x0000000000007941 */ /* 0x000fea0003800000 */
.L_x_3097:
[----:B------:R-:W0:Y:S01]  /*1af40*/  LDGDEPBAR ;  /* 0x00000000000079af */ /* 0x000e220000000000 */
[----:B------:R-:W-:Y:S01]  /*1af50*/  WARPSYNC 0xffffffff ;  /* 0xffffffff00007948 */ /* 0x000fe20003800000 */
[C---:B--23--:R-:W-:Y:S01]  /*1af60*/  HMMA.16816.F32.BF16 R12, R32.reuse, R16, RZ ;  /* 0x00000010200c723c */ /* 0x04cfe200000418ff */
        /* <DEDUP_REMOVED lines=159> */
[----:B------:R2:W1:Y:S10]  /*1b960*/  MUFU.TANH R185, R2 ;  /* 0x0000000200b97308 */ /* 0x0004740000002400 */
[----:B------:R-:W1:Y:S01]  /*1b970*/  MUFU.TANH R177, R3 ;  /* 0x0000000300b17308 */ /* 0x000e620000002400 */
[----:B--2---:R-:W-:Y:S09]  /*1b980*/  FMUL.FTZ R2, R14, c[0x0][0x320] ;  /* 0x0000c8000e027a20 */ /* 0x004ff20000410000 */
        /* <DEDUP_REMOVED lines=44> */
[----:B------:R-:W-:Y:S02]  /*1bc50*/  IMAD R3, R217, 0x30, R252 ;  /* 0x00000030d9037824 */ /* 0x000fe400078e02fc */
[----:B------:R-:W-:Y:S01]  /*1bc60*/  IMAD.MOV.U32 R222, RZ, RZ, RZ ;  /* 0x000000ffffde7224 */ /* 0x000fe200078e00ff */
[----:B------:R-:W-:Y:S02]  /*1bc70*/  ISETP.NE.AND P1, PT, R218, 0x1, PT ;  /* 0x00000001da00780c */ /* 0x000fe40003f25270 */
[----:B------:R-:W-:Y:S05]  /*1bc80*/  IADD3 R3, R3, -0x30, R0 ;  /* 0xffffffd003037810 */ /* 0x000fea0007ffe000 */
[--C-:B--2---:R-:W-:Y:S06]  /*1bc90*/  IMAD.MOV.U32 R2, RZ, RZ, R3.reuse ;  /* 0x000000ffff027224 */ /* 0x104fec00078e0003 */
[----:B------:R-:W-:Y:S05]  /*1bca0*/  @P1 IMAD.HI.U32 R4, R3, c[0x0][0x2bc], RZ ;  /* 0x0000af0003041a27 */ /* 0x000fea00078e00ff */
[----:B------:R-:W-:Y:S04]  /*1bcb0*/  @P1 SHF.R.U32.HI R2, RZ, c[0x0][0x2c0], R4 ;  /* 0x0000b000ff021a19 */ /* 0x000fe80000011604 */
[----:B------:R-:W-:Y:S01]  /*1bcc0*/  @!P6 IADD3 R4, P0, R2, R246, RZ ;  /* 0x000000f60204e210 */ /* 0x000fe20007f1e0ff */
[----:B------:R-:W-:Y:S04]  /*1bcd0*/  IMAD.MOV R10, RZ, RZ, -R2 ;  /* 0x000000ffff0a7224 */ /* 0x000fe800078e0a02 */
[----:B------:R-:W-:Y:S01]  /*1bce0*/  IMAD R223, R10, c[0x0][0x2b8], R3 ;  /* 0x0000ae000adf7a24 */ /* 0x000fe200078e0203 */
[----:B------:R-:W-:Y:S02]  /*1bcf0*/  @!P6 LEA.HI.X.SX32 R3, R2, R249, 0x1, P0 ;  /* 0x000000f90203e211 */ /* 0x000fe400000f0eff */
        /* <DEDUP_REMOVED lines=20> */
.L_x_3197:
[----:B------:R-:W-:-:S05]  /*1be40*/  BRA.DIV ~URZ, `(.L_x_3103) ;  /* 0x000092027f007947 */ /* 0x000fca000b800000 */
[----:B------:R4:W2:Y:S02]  /*1be50*/  SHFL.IDX PT, R2, R15, RZ, 0x181f ;  /* 0x00181fff0f027589 */ /* 0x0008a400000e0000 */
.L_x_3198:
[----:B--2---:R-:W-:Y:S05]  /*1be60*/  @P0 IADD3 R12, P1, R2, R230, RZ ;  /* 0x000000e6020c0210 */ /* 0x004fea0007f3e0ff */
[----:B---3--:R-:W-:Y:S05]  /*1be70*/  @P0 IMAD.X R13, R4, 0x1, R231, P1 ;  /* 0x00000001040d0824 */ /* 0x008fea00008e06e7 */
[----:B------:R-:W-:Y:S01]  /*1be80*/  @!PT LDS RZ, [RZ] ;  /* 0x00000000fffff984 */ /* 0x000fe20000000800 */
[----:B------:R-:W-:Y:S01]  /*1be90*/  @!PT LDS RZ, [RZ] ;  /* 0x00000000fffff984 */ /* 0x000fe20000000800 */
[----:B------:R-:W-:Y:S01]  /*1bea0*/  @!PT LDS RZ, [RZ] ;  /* 0x00000000fffff984 */ /* 0x000fe20000000800 */
[----:B------:R2:W-:Y:S02]  /*1beb0*/  @P0 LDGSTS.E.BYPASS.LTC128B.128 [R216+0xa080], [R12.64], !P4 ;  /* 0x0a0800000cd80fae */ /* 0x0005e4000e101d46 */
[----:B--2---:R-:W-:Y:S05]  /*1bec0*/  @P0 IADD3 R12, P1, R2, R229, RZ ;  /* 0x000000e5020c0210 */ /* 0x004fea0007f3e0ff */
[----:B------:R-:W-:Y:S05]  /*1bed0*/  @P0 IMAD.X R13, R4, 0x1, R226, P1 ;  /* 0x00000001040d0824 */ /* 0x000fea00008e06e2 */
[----:B------:R2:W-:Y:S02]  /*1bee0*/  @P0 LDGSTS.E.BYPASS.LTC128B.128 [R216+0xb880], [R12.64], !P3 ;  /* 0x0b8800000cd80fae */ /* 0x0005e4000d901d46 */
[----:B--2---:R-:W-:Y:S05]  /*1bef0*/  @P0 IADD3 R12, P1, R2, R228, RZ ;  /* 0x000000e4020c0210 */ /* 0x004fea0007f3e0ff */
[----:B------:R-:W-:Y:S01]  /*1bf00*/  @P0 IMAD.X R13, R4, 0x1, R227, P1 ;  /* 0x00000001040d0824 */ /* 0x000fe200008e06e3 */
[----:B------:R-:W-:Y:S04]  /*1bf10*/  @P0 IADD3 R2, P1, R2, R225, RZ ;  /* 0x000000e102020210 */ /* 0x000fe80007f3e0ff */
[----:B------:R2:W-:Y:S01]  /*1bf20*/  @P0 LDGSTS.E.BYPASS.LTC128B.128 [R216+0xd080], [R12.64], !P5 ;  /* 0x0d0800000cd80fae */ /* 0x0005e2000e901d46 */
[----:B------:R-:W-:Y:S05]  /*1bf30*/  @P0 IMAD.X R3, R4, 0x1, R224, P1 ;  /* 0x0000000104030824 */ /* 0x000fea00008e06e0 */
[----:B------:R2:W-:Y:S01]  /*1bf40*/  @P0 LDGSTS.E.BYPASS.LTC128B.128 [R216+0xe880], [R2.64], !P2 ;  /* 0x0e88000002d80fae */ /* 0x0005e2000d101d46 */
[----:B------:R-:W-:Y:S01]  /*1bf50*/  ISETP.GE.AND P0, PT, R10, 0x21, PT ;  /* 0x000000210a00780c */ /* 0x000fe20003f06270 */
[----:B------:R-:W-:-:S06]  /*1bf60*/  BRA.DIV ~URZ, `(.L_x_3104) ;  /* 0x000091527f007947 */ /* 0x000fcc000b800000 */
[----:B------:R3:W2:Y:S04]  /*1bf70*/  SHFL.IDX PT, R4, R14, 0x1, 0x181f ;  /* 0x00381f000e047f89 */ /* 0x0006a800000e0000 */
[----:B--2---:R3:W2:Y:S02]  /*1bf80*/  SHFL.IDX PT, R2, R15, 0x1, 0x181f ;  /* 0x00381f000f027f89 */ /* 0x0046a400000e0000 */
.L_x_3199:
[----:B--2---:R-:W-:Y:S05]  /*1bf90*/  @P0 IADD3 R12, P1, R2, R230, RZ ;  /* 0x000000e6020c0210 */ /* 0x004fea0007f3e0ff */
[----:B------:R-:W-:Y:S05]  /*1bfa0*/  @P0 IMAD.X R13, R4, 0x1, R231, P1 ;  /* 0x00000001040d0824 */ /* 0x000fea00008e06e7 */
        /* <DEDUP_REMOVED lines=12> */
[----:B------:R2:W-:Y:S03]  /*1c070*/  @P0 LDGSTS.E.BYPASS.LTC128B.128 [R219+0xf880], [R2.64], !P2 ;  /* 0x0f88000002db0fae */ /* 0x0005e6000d101d46 */
.L_x_3101:
[----:B---34-:R-:W-:Y:S05]  /*1c080*/  BSYNC B0 ;  /* 0x0000000000007941 */ /* 0x018fea0003800000 */
.L_x_3100:
[----:B--2---:R-:W-:Y:S01]  /*1c090*/  FMNMX.FTZ R3, R186, R6, !PT ;  /* 0x00000006ba037209 */ /* 0x004fe20007810000 */
        /* <DEDUP_REMOVED lines=26> */
.L_x_3200:
[----:B-12---:R-:W-:Y:S01]  /*1c240*/  FMNMX.FTZ R4, R4, R2, !PT ;  /* 0x0000000204047209 */ /* 0x006fe20007810000 */
[----:B------:R-:W-:-:S05]  /*1c250*/  BRA.DIV ~URZ, `(.L_x_3106) ;  /* 0x00008f827f007947 */ /* 0x000fca000b800000 */
[----:B------:R-:W1:Y:S02]  /*1c260*/  SHFL.BFLY PT, R2, R4, 0x1, 0x1f ;  /* 0x0c201f0004027f89 */ /* 0x000e6400000e0000 */
[----:B-1----:R-:W-:Y:S02]  /*1c270*/  FMNMX.FTZ R6, R4, R2, !PT ;  /* 0x0000000204067209 */ /* 0x002fe40007810000 */
[----:B------:R-:W1:Y:S02]  /*1c280*/  SHFL.BFLY PT, R2, R10, 0x2, 0x1f ;  /* 0x0c401f000a027f89 */ /* 0x000e6400000e0000 */
[----:B-1----:R-:W-:Y:S05]  /*1c290*/  FMNMX.FTZ R4, R10, R2, !PT ;  /* 0x000000020a047209 */ /* 0x002fea0007810000 */
[----:B------:R1:W2:Y:S02]  /*1c2a0*/  SHFL.BFLY PT, R2, R4, 0x1, 0x1f ;  /* 0x0c201f0004027f89 */ /* 0x0002a400000e0000 */
.L_x_3201:
        /* <DEDUP_REMOVED lines=24> */
[----:B-1----:R-:W-:Y:S01]  /*1c430*/  FFMA.FTZ R2, R3, R234, R14 ;  /* 0x000000ea03027223 */ /* 0x002fe2000001000e */
[----:B--2---:R-:W-:Y:S01]  /*1c440*/  F2FP.BF16.PACK_AB R176, R13, R14 ;  /* 0x0000000e0db0723e */ /* 0x004fe200000010ff */
[----:B------:R-:W-:Y:S02]  /*1c450*/  FMUL.FTZ R32, R3, R152 ;  /* 0x0000009803207220 */ /* 0x000fe40000410000 */
[----:B---3--:R-:W-:Y:S02]  /*1c460*/  FADD.FTZ R12, R13, R2 ;  /* 0x000000020d0c7221 */ /* 0x008fe40000010000 */
[----:B------:R-:W-:Y:S02]  /*1c470*/  FADD.FTZ R2, -R4, R5 ;  /* 0x0000000504027221 */ /* 0x000fe40000010100 */
[----:B------:R-:W-:Y:S02]  /*1c480*/  FMUL.FTZ R33, R3, R153 ;  /* 0x0000009903217220 */ /* 0x000fe40000410000 */
[----:B------:R-:W-:Y:S02]  /*1c490*/  FMUL.FTZ R2, R2, c[0x0][0x2d0] ;  /* 0x0000b40002027a20 */ /* 0x000fe40000410000 */
[----:B------:R-:W-:Y:S01]  /*1c4a0*/  FMUL.FTZ R5, R4, c[0x0][0x2d0] ;  /* 0x0000b40004057a20 */ /* 0x000fe20000410000 */
[----:B----4-:R-:W-:Y:S01]  /*1c4b0*/  F2FP.BF16.PACK_AB R178, R15, R16 ;  /* 0x000000100fb2723e */ /* 0x010fe200000010ff */
[----:B------:R-:W-:Y:S02]  /*1c4c0*/  FADD.FTZ R12, R16, R12 ;  /* 0x0000000c100c7221 */ /* 0x000fe40000010000 */
[----:B------:R-:W1:Y:S01]  /*1c4d0*/  MUFU.EX2 R2, R2 ;  /* 0x0000000200027308 */ /* 0x000e620000000800 */
[--C-:B------:R-:W-:Y:S02]  /*1c4e0*/  FFMA.FTZ R10, R187, c[0x0][0x2d0], -R5.reuse ;  /* 0x0000b400bb0a7a23 */ /* 0x100fe40000010805 */
[--C-:B------:R-:W-:Y:S02]  /*1c4f0*/  FFMA.FTZ R14, R192, c[0x0][0x2d0], -R5.reuse ;  /* 0x0000b400c00e7a23 */ /* 0x100fe40000010805 */
[--C-:B------:R-:W-:Y:S02]  /*1c500*/  FFMA.FTZ R177, R184, c[0x0][0x2d0], -R5.reuse ;  /* 0x0000b400b8b17a23 */ /* 0x100fe40000010805 */
[--C-:B------:R-:W-:Y:S02]  /*1c510*/  FFMA.FTZ R182, R182, c[0x0][0x2d0], -R5.reuse ;  /* 0x0000b400b6b67a23 */ /* 0x100fe40000010805 */
[--C-:B------:R-:W-:Y:S01]  /*1c520*/  FFMA.FTZ R192, R21, c[0x0][0x2d0], -R5.reuse ;  /* 0x0000b40015c07a23 */ /* 0x100fe20000010805 */
[----:B------:R-:W-:Y:S01]  /*1c530*/  MUFU.EX2 R10, R10 ;  /* 0x0000000a000a7308 */ /* 0x000fe20000000800 */
[----:B------:R-:W-:Y:S02]  /*1c540*/  FMUL.FTZ R21, R3, R165 ;  /* 0x000000a503157220 */ /* 0x000fe40000410000 */
[----:B------:R-:W-:Y:S02]  /*1c550*/  FADD.FTZ R187, R15, R12 ;  /* 0x0000000c0fbb7221 */ /* 0x000fe40000010000 */
[C---:B------:R-:W-:Y:S02]  /*1c560*/  FMUL.FTZ R12, R3.reuse, R172 ;  /* 0x000000ac030c7220 */ /* 0x040fe40000410000 */
[----:B------:R-:W-:Y:S02]  /*1c570*/  FMUL.FTZ R13, R3, R173 ;  /* 0x000000ad030d7220 */ /* 0x000fe40000410000 */
[--C-:B------:R-:W-:Y:S01]  /*1c580*/  FFMA.FTZ R181, R180, c[0x0][0x2d0], -R5.reuse ;  /* 0x0000b400b4b57a23 */ /* 0x100fe20000010805 */
[----:B------:R2:W3:Y:S01]  /*1c590*/  MUFU.EX2 R172, R14 ;  /* 0x0000000e00ac7308 */ /* 0x0004e20000000800 */
[--C-:B------:R-:W-:Y:S02]  /*1c5a0*/  FFMA.FTZ R180, R179, c[0x0][0x2d0], -R5.reuse ;  /* 0x0000b400b3b47a23 */ /* 0x100fe40000010805 */
[C---:B------:R-:W-:Y:S02]  /*1c5b0*/  FMUL.FTZ R16, R3.reuse, R168 ;  /* 0x000000a803107220 */ /* 0x040fe40000410000 */
[C---:B-1----:R-:W-:Y:S02]  /*1c5c0*/  FMUL.FTZ R34, R2.reuse, R154 ;  /* 0x0000009a02227220 */ /* 0x042fe40000410000 */
[C---:B------:R-:W-:Y:S02]  /*1c5d0*/  FMUL.FTZ R35, R2.reuse, R155 ;  /* 0x0000009b02237220 */ /* 0x040fe40000410000 */
[----:B------:R-:W1:Y:S01]  /*1c5e0*/  LDSM.16.MT88.4 R152, [R196] ;  /* 0x00000000c498783b */ /* 0x000e620000004200 */
[----:B------:R3:W-:Y:S01]  /*1c5f0*/  MUFU.EX2 R165, R177 ;  /* 0x000000b100a57308 */ /* 0x0007e20000000800 */
[C---:B------:R-:W-:Y:S02]  /*1c600*/  FMUL.FTZ R15, R2.reuse, R175 ;  /* 0x000000af020f7220 */ /* 0x040fe40000410000 */
[----:B------:R-:W-:Y:S02]  /*1c610*/  FMUL.FTZ R17, R3, R169 ;  /* 0x000000a903117220 */ /* 0x000fe40000410000 */
[----:B------:R-:W-:Y:S02]  /*1c620*/  FMUL.FTZ R18, R2, R170 ;  /* 0x000000aa02127220 */ /* 0x000fe40000410000 */
[--C-:B------:R-:W-:Y:S02]  /*1c630*/  FFMA.FTZ R183, R26, c[0x0][0x2d0], -R5.reuse ;  /* 0x0000b4001ab77a23 */ /* 0x100fe40000010805 */
[--C-:B------:R-:W-:Y:S01]  /*1c640*/  FFMA.FTZ R184, R25, c[0x0][0x2d0], -R5.reuse ;  /* 0x0000b40019b87a23 */ /* 0x100fe20000010805 */
[----:B------:R-:W4:Y:S01]  /*1c650*/  MUFU.EX2 R218, R182 ;  /* 0x000000b600da7308 */ /* 0x000f220000000800 */
[--C-:B------:R-:W-:Y:S02]  /*1c660*/  FFMA.FTZ R191, R23, c[0x0][0x2d0], -R5.reuse ;  /* 0x0000b40017bf7a23 */ /* 0x100fe40000010805 */
[--C-:B------:R-:W-:Y:S02]  /*1c670*/  FFMA.FTZ R190, R22, c[0x0][0x2d0], -R5.reuse ;  /* 0x0000b40016be7a23 */ /* 0x100fe40000010805 */
[C---:B--2---:R-:W-:Y:S02]  /*1c680*/  FMUL.FTZ R14, R2.reuse, R174 ;  /* 0x000000ae020e7220 */ /* 0x044fe40000410000 */
[----:B------:R-:W-:Y:S02]  /*1c690*/  FFMA.FTZ R5, R19, c[0x0][0x2d0], -R5 ;  /* 0x0000b40013057a23 */ /* 0x000fe40000010805 */
[C---:B------:R-:W-:Y:S01]  /*1c6a0*/  FMUL.FTZ R19, R2.reuse, R171 ;  /* 0x000000ab02137220 */ /* 0x040fe20000410000 */
[----:B------:R-:W-:Y:S01]  /*1c6b0*/  MUFU.EX2 R182, R190 ;  /* 0x000000be00b67308 */ /* 0x000fe20000000800 */
[C---:B------:R-:W-:Y:S01]  /*1c6c0*/  FMUL.FTZ R20, R3.reuse, R164 ;  /* 0x000000a403147220 */ /* 0x040fe20000410000 */
[----:B------:R-:W-:Y:S01]  /*1c6d0*/  LDSM.16.MT88.4 R168, [R196+0x1000] ;  /* 0x00100000c4a8783b */ /* 0x000fe20000004200 */
[----:B------:R-:W-:Y:S01]  /*1c6e0*/  FMUL.FTZ R22, R2, R166 ;  /* 0x000000a602167220 */ /* 0x000fe20000410000 */
[----:B---3--:R-:W-:Y:S01]  /*1c6f0*/  F2FP.BF16.PACK_AB R177, R172, R10 ;  /* 0x0000000aacb1723e */ /* 0x008fe200000010ff */
[C---:B------:R-:W-:Y:S02]  /*1c700*/  FMUL.FTZ R23, R2.reuse, R167 ;  /* 0x000000a702177220 */ /* 0x040fe40000410000 */
[C---:B------:R-:W-:Y:S02]  /*1c710*/  FMUL.FTZ R26, R2.reuse, R162 ;  /* 0x000000a2021a7220 */ /* 0x040fe40000410000 */
[----:B------:R-:W-:Y:S01]  /*1c720*/  FMUL.FTZ R27, R2, R163 ;  /* 0x000000a3021b7220 */ /* 0x000fe20000410000 */
[----:B------:R-:W-:Y:S01]  /*1c730*/  MUFU.EX2 R5, R5 ;  /* 0x0000000500057308 */ /* 0x000fe20000000800 */
[C---:B------:R-:W-:Y:S02]  /*1c740*/  FMUL.FTZ R24, R3.reuse, R160 ;  /* 0x000000a003187220 */ /* 0x040fe40000410000 */
[C---:B------:R-:W-:Y:S01]  /*1c750*/  FMUL.FTZ R25, R3.reuse, R161 ;  /* 0x000000a103197220 */ /* 0x040fe20000410000 */
[----:B----4-:R-:W-:Y:S01]  /*1c760*/  F2FP.BF16.PACK_AB R179, R218, R165 ;  /* 0x000000a5dab3723e */ /* 0x010fe200000010ff */
[C---:B------:R-:W-:Y:S02]  /*1c770*/  FMUL.FTZ R28, R3.reuse, R156 ;  /* 0x0000009c031c7220 */ /* 0x040fe40000410000 */
[C---:B------:R-:W-:Y:S02]  /*1c780*/  FMUL.FTZ R29, R3.reuse, R157 ;  /* 0x0000009d031d7220 */ /* 0x040fe40000410000 */
[C---:B------:R-:W-:Y:S01]  /*1c790*/  FMUL.FTZ R30, R2.reuse, R158 ;  /* 0x0000009e021e7220 */ /* 0x040fe20000410000 */
[----:B------:R-:W-:Y:S01]  /*1c7a0*/  MUFU.EX2 R161, R186 ;  /* 0x000000ba00a17308 */ /* 0x000fe20000000800 */
        /* <DEDUP_REMOVED lines=118> */
[C---:B------:R-:W-:Y:S02]  /*1cf10*/  FFMA.FTZ R164, R2.reuse, R233, R10 ;  /* 0x000000e902a47223 */ /* 0x040fe4000001000a */
[----:B------:R-:W2:Y:S01]  /*1cf20*/  MUFU.EX2 R10, R189 ;  /* 0x000000bd000a7308 */ /* 0x000ea20000000800 */
[C---:B------:R-:W-:Y:S02]  /*1cf30*/  FMUL.FTZ R132, R3.reuse, R132 ;  /* 0x0000008403847220 */ /* 0x040fe40000410000 */
[C---:B------:R-:W-:Y:S02]  /*1cf40*/  FMUL.FTZ R133, R3.reuse, R133 ;  /* 0x0000008503857220 */ /* 0x040fe40000410000 */
[C---:B------:R-:W-:Y:S02]  /*1cf50*/  FMUL.FTZ R136, R3.reuse, R136 ;  /* 0x0000008803887220 */ /* 0x040fe40000410000 */
[----:B------:R-:W-:Y:S02]  /*1cf60*/  FMUL.FTZ R137, R3, R137 ;  /* 0x0000008903897220 */ /* 0x000fe40000410000 */
[C---:B------:R-:W-:Y:S01]  /*1cf70*/  FMUL.FTZ R134, R2.reuse, R134 ;  /* 0x0000008602867220 */ /* 0x040fe20000410000 */
[----:B------:R-:W3:Y:S01]  /*1cf80*/  MUFU.EX2 R3, R188 ;  /* 0x000000bc00037308 */ /* 0x000ee20000000800 */
[C---:B------:R-:W-:Y:S02]  /*1cf90*/  FMUL.FTZ R135, R2.reuse, R135 ;  /* 0x0000008702877220 */ /* 0x040fe40000410000 */
[C---:B------:R-:W-:Y:S01]  /*1cfa0*/  FMUL.FTZ R138, R2.reuse, R138 ;  /* 0x0000008a028a7220 */ /* 0x040fe20000410000 */
[C---:B-1----:R-:W-:Y:S03]  /*1cfb0*/  HMMA.16816.F32.BF16 R52, R176.reuse, R152, R52 ;  /* 0x00000098b034723c */ /* 0x042fe60000041834 */
[----:B------:R-:W-:Y:S03]  /*1cfc0*/  FMUL.FTZ R139, R2, R139 ;  /* 0x0000008b028b7220 */ /* 0x000fe60000410000 */
[----:B------:R-:W1:Y:S02]  /*1cfd0*/  MUFU.EX2 R188, R181 ;  /* 0x000000b500bc7308 */ /* 0x000e640000000800 */
[C---:B------:R-:W-:Y:S01]  /*1cfe0*/  HMMA.16816.F32.BF16 R56, R176.reuse, R154, R56 ;  /* 0x0000009ab038723c */ /* 0x040fe20000041838 */
[----:B------:R-:W4:Y:S03]  /*1cff0*/  LDSM.16.MT88.4 R152, [R199+0x1800] ;  /* 0x00180000c798783b */ /* 0x000f260000004200 */
[----:B--2---:R-:W-:Y:S04]  /*1d000*/  FADD.FTZ R2, R10, R187 ;  /* 0x000000bb0a027221 */ /* 0x004fe80000010000 */
[----:B------:R-:W2:Y:S01]  /*1d010*/  MUFU.EX2 R181, R191 ;  /* 0x000000bf00b57308 */ /* 0x000ea20000000800 */
[----:B---3--:R-:W-:Y:S04]  /*1d020*/  FADD.FTZ R2, R3, R2 ;  /* 0x0000000203027221 */ /* 0x008fe80000010000 */
[----:B------:R-:W-:Y:S04]  /*1d030*/  FADD.FTZ R2, R161, R2 ;  /* 0x00000002a1027221 */ /* 0x000fe80000010000 */
        /* <DEDUP_REMOVED lines=37> */
[----:B--2---:R-:W-:Y:S02]  /*1d290*/  F2FP.BF16.PACK_AB R177, R182, R181 ;  /* 0x000000b5b6b1723e */ /* 0x004fe400000010ff */
[----:B------:R-:W-:Y:S03]  /*1d2a0*/  F2FP.BF16.PACK_AB R179, R5, R180 ;  /* 0x000000b405b3723e */ /* 0x000fe600000010ff */
[C---:B------:R-:W-:Y:S05]  /*1d2b0*/  HMMA.16816.F32.BF16 R12, R152.reuse, R156, R12 ;  /* 0x0000009c980c723c */ /* 0x040fea000004180c */
[----:B---3--:R-:W-:Y:S03]  /*1d2c0*/  FADD.FTZ R2, R10, R2 ;  /* 0x000000020a027221 */ /* 0x008fe60000010000 */
[C---:B------:R-:W-:Y:S01]  /*1d2d0*/  HMMA.16816.F32.BF16 R16, R152.reuse, R158, R16 ;  /* 0x0000009e9810723c */ /* 0x040fe20000041810 */
[----:B------:R-:W2:Y:S03]  /*1d2e0*/  LDSM.16.MT88.4 R156, [R199+0x800] ;  /* 0x00080000c79c783b */ /* 0x000ea60000004200 */
[C---:B----4-:R-:W-:Y:S01]  /*1d2f0*/  F2FP.BF16.PACK_AB R176, R3.reuse, R10 ;  /* 0x0000000a03b0723e */ /* 0x050fe200000010ff */
[----:B------:R-:W-:Y:S02]  /*1d300*/  FADD.FTZ R2, R3, R2 ;  /* 0x0000000203027221 */ /* 0x000fe40000010000 */
[----:B------:R-:W-:Y:S01]  /*1d310*/  FADD.FTZ R3, R172, R164 ;  /* 0x000000a4ac037221 */ /* 0x000fe20000010000 */
        /* <DEDUP_REMOVED lines=41> */
[C---:B------:R-:W-:Y:S04]  /*1d5b0*/  HMMA.16816.F32.BF16 R128, R152.reuse, R158, R128 ;  /* 0x0000009e9880723c */ /* 0x040fe80000041880 */
[C---:B--2---:R-:W-:Y:S01]  /*1d5c0*/  F2FP.BF16.PACK_AB R178, R9.reuse, R156 ;  /* 0x0000009c09b2723e */ /* 0x044fe200000010ff */
[----:B------:R-:W-:Y:S03]  /*1d5d0*/  FADD.FTZ R2, R156, R2 ;  /* 0x000000029c027221 */ /* 0x000fe60000010000 */
[C---:B-1----:R-:W-:Y:S04]  /*1d5e0*/  HMMA.16816.F32.BF16 R132, R152.reuse, R160, R132 ;  /* 0x000000a09884723c */ /* 0x042fe80000041884 */
[----:B------:R-:W-:Y:S02]  /*1d5f0*/  FADD.FTZ R234, R9, R2 ;  /* 0x0000000209ea7221 */ /* 0x000fe40000010000 */
        /* <DEDUP_REMOVED lines=18> */
[----:B------:R-:W-:Y:S01]  /*1d720*/  IADD3 R2, R217, -0x1, RZ ;  /* 0xffffffffd9027810 */ /* 0x000fe20007ffe0ff */
[----:B------:R-:W-:Y:S01]  /*1d730*/  FADD.FTZ R233, R5, R3 ;  /* 0x0000000305e97221 */ /* 0x000fe20000010000 */
[----:B------:R-:W-:Y:S02]  /*1d740*/  MOV R5, R4 ;  /* 0x0000000400057202 */ /* 0x000fe40000000f00 */
[----:B------:R-:W-:Y:S01]  /*1d750*/  MOV R217, R2 ;  /* 0x0000000200d97202 */ /* 0x000fe20000000f00 */
        /* <DEDUP_REMOVED lines=41> */
.L_x_3095:
[----:B------:R-:W-:Y:S05]  /*1d9f0*/  BRA.DIV ~URZ, `(.L_x_3108) ;  /* 0x000078c27f007947 */ /* 0x000fea000b800000 */
[----:B------:R1:W2:Y:S02]  /*1da00*/  SHFL.BFLY PT, R2, R234, 0x2, 0x1f ;  /* 0x0c401f00ea027f89 */ /* 0x0002a400000e0000 */
.L_x_3202:
[----:B--2---:R-:W-:Y:S01]  /*1da10*/  FADD.FTZ R4, R2, R234 ;  /* 0x000000ea02047221 */ /* 0x004fe20000010000 */
[----:B------:R-:W-:Y:S05]  /*1da20*/  BRA.DIV ~URZ, `(.L_x_3109) ;  /* 0x000078f27f007947 */ /* 0x000fea000b800000 */
[----:B------:R-:W2:Y:S02]  /*1da30*/  SHFL.BFLY PT, R2, R4, 0x1, 0x1f ;  /* 0x0c201f0004027f89 */ /* 0x000ea400000e0000 */
[----:B--2---:R-:W-:-:S02]  /*1da40*/  FADD.FTZ R9, R4, R2 ;  /* 0x0000000204097221 */ /* 0x004fc40000010000 */
[----:B------:R-:W2:Y:S02]  /*1da50*/  SHFL.BFLY PT, R2, R233, 0x2, 0x1f ;  /* 0x0c401f00e9027f89 */ /* 0x000ea400000e0000 */
[----:B--2---:R-:W-:-:S05]  /*1da60*/  FADD.FTZ R4, R2, R233 ;  /* 0x000000e902047221 */ /* 0x004fca0000010000 */
[----:B------:R2:W3:Y:S02]  /*1da70*/  SHFL.BFLY PT, R2, R4, 0x1, 0x1f ;  /* 0x0c201f0004027f89 */ /* 0x0004e400000e0000 */
.L_x_3203:
[----:B------:R-:W-:Y:S01]  /*1da80*/  FSETP.NE.FTZ.AND P0, PT, R9, RZ, PT ;  /* 0x000000ff0900720b */ /* 0x000fe20003f15000 */
[----:B--23--:R-:W-:Y:S01]  /*1da90*/  FADD.FTZ R4, R2, R4 ;  /* 0x0000000402047221 */ /* 0x00cfe20000010000 */
[----:B------:R-:W-:Y:S02]  /*1daa0*/  MOV R3, RZ ;  /* 0x000000ff00037202 */ /* 0x000fe40000000f00 */
[----:B------:R-:W-:Y:S02]  /*1dab0*/  MOV R20, 0xff800000 ;  /* 0xff80000000147802 */ /* 0x000fe40000000f00 */
[----:B------:R-:W-:-:S07]  /*1dac0*/  MOV R21, 0xff800000 ;  /* 0xff80000000157802 */ /* 0x000fce0000000f00 */
[----:B------:R-:W2:Y:S01]  /*1dad0*/  @P0 MUFU.LG2 R2, R9 ;  /* 0x0000000900020308 */ /* 0x000ea20000000c00 */
[----:B------:R-:W-:-:S07]  /*1dae0*/  @P0 MOV R10, 0x3f317218 ;  /* 0x3f317218000a0802 */ /* 0x000fce0000000f00 */
[----:B------:R2:W3:Y:S02]  /*1daf0*/  @P0 MUFU.RCP R3, R9 ;  /* 0x0000000900030308 */ /* 0x0004e40000001000 */
[----:B--2---:R-:W-:Y:S02]  /*1db00*/  @P0 FMUL.FTZ R9, R2, 0.69314718246459960938 ;  /* 0x3f31721802090820 */ /* 0x004fe40000410000 */
[----:B------:R-:W-:Y:S02]  /*1db10*/  @P0 FMUL.FTZ R2, R10, c[0x0][0x2d0] ;  /* 0x0000b4000a020a20 */ /* 0x000fe40000410000 */
[C---:B---3--:R-:W-:Y:S02]  /*1db20*/  FMUL.FTZ R34, R3.reuse, R160 ;  /* 0x000000a003227220 */ /* 0x048fe40000410000 */
        /* <DEDUP_REMOVED lines=21> */
[C---:B--2---:R-:W-:Y:S02]  /*1dc80*/  FMUL.FTZ R136, R2.reuse, R154 ;  /* 0x0000009a02887220 */ /* 0x044fe40000410000 */
        /* <DEDUP_REMOVED lines=115> */
.L_x_2992:
[----:B------:R2:W5:Y:S04]  /*1e3c0*/  LDL R5, [R1+0x10] ;  /* 0x0000100001057983 */ /* 0x0005680000100800 */
[----:B------:R-:W3:Y:S01]  /*1e3d0*/  S2R R3, SR_TID.X ;  /* 0x0000000000037919 */ /* 0x000ee20000002100 */
[----:B------:R-:W-:Y:S01]  /*1e3e0*/  BSSY B0, `(.L_x_3110) ;  /* 0x0000011000007945 */ /* 0x000fe20003800000 */
[----:B---3--:R-:W-:-:S13]  /*1e3f0*/  LOP3.LUT P0, RZ, R3, 0xff, RZ, 0xc0, !PT ;  /* 0x000000ff03ff7812 */ /* 0x008fda000780c0ff */
[----:B------:R-:W-:Y:S05]  /*1e400*/  @P0 BRA `(.L_x_3111) ;  /* 0x000000e000000947 */ /* 0x000fea0003800000 */
[----:B--2---:R-:W2:Y:S01]  /*1e410*/  S2R R3, SR_LANEID ;  /* 0x0000000000037919 */ /* 0x004ea20000000000 */
[----:B------:R-:W-:Y:S01]  /*1e420*/  VOTEU.ANY UR4, UPT, PT ;  /* 0x0000000000047886 */ /* 0x000fe200038e0100 */
[----:B------:R-:W-:Y:S01]  /*1e430*/  IMAD.MOV.U32 R10, RZ, RZ, c[0x0][0x560] ;  /* 0x00015800ff0a7624 */ /* 0x000fe200078e00ff */
[----:B----4-:R-:W2:Y:S01]  /*1e440*/  FLO.U32 R4, UR4 ;  /* 0x0000000400047d00 */ /* 0x010ea200080e0000 */
        /* <DEDUP_REMOVED lines=8> */
[----:B---3-5:R-:W-:-:S05]  /*1e4d0*/  IADD3 R5, R4, c[0x0][0xc], R3 ;  /* 0x0000030004057a10 */ /* 0x028fca0007ffe003 */
[----:B------:R2:W-:Y:S02]  /*1e4e0*/  STL [R1+0x10], R5 ;  /* 0x0000100501007387 */ /* 0x0005e40000100800 */
.L_x_3111:
[----:B--2---:R-:W-:Y:S05]  /*1e4f0*/  BSYNC B0 ;  /* 0x0000000000007941 */ /* 0x004fea0003800000 */
.L_x_3110:
[----:B------:R-:W-:Y:S01]  /*1e500*/  PRMT R2, R2, 0x9910, RZ ;  /* 0x0000991002027816 */ /* 0x000fe200000000ff */
[----:B------:R-:W-:Y:S01]  /*1e510*/  BSSY B1, `(.L_x_3112) ;  /* 0x0000414000017945 */ /* 0x000fe20003800000 */
[----:B-----5:R-:W-:Y:S02]  /*1e520*/  IMAD.MOV.U32 R28, RZ, RZ, R5 ;  /* 0x000000ffff1c7224 */ /* 0x020fe400078e0005 */
[----:B------:R-:W-:-:S13]  /*1e530*/  ISETP.NE.AND P0, PT, R2, RZ, PT ;  /* 0x000000ff0200720c */ /* 0x000fda0003f05270 */
[----:B------:R-:W-:Y:S05]  /*1e540*/  @!P0 BRA `(.L_x_3113) ;  /* 0x000033b000008947 */ /* 0x000fea0003800000 */
[----:B----4-:R-:W2:Y:S04]  /*1e550*/  LDL R4, [R1+0x34] ;  /* 0x0000340001047983 */ /* 0x010ea80000100800 */
        /* <DEDUP_REMOVED lines=15> */
[----:B---3--:R1:W-:Y:S04]  /*1e650*/  STS [R14], R3 ;  /* 0x000000030e007388 */ /* 0x0083e80000000800 */
[----:B------:R2:W-:Y:S01]  /*1e660*/  STS [R14+0x400], R2 ;  /* 0x000400020e007388 */ /* 0x0005e20000000800 */
[----:B-1----:R-:W-:Y:S02]  /*1e670*/  F2FP.BF16.PACK_AB R3, R33, R32 ;  /* 0x000000202103723e */ /* 0x002fe400000010ff */
[----:B--2---:R-:W-:-:S03]  /*1e680*/  F2FP.BF16.PACK_AB R2, R133, R132 ;  /* 0x000000848502723e */ /* 0x004fc600000010ff */
[----:B----4-:R1:W-:Y:S04]  /*1e690*/  STS [R13+0x80], R3 ;  /* 0x000080030d007388 */ /* 0x0103e80000000800 */
        /* <DEDUP_REMOVED lines=140> */
.L_x_3114:
[----:B-1----:R-:W2:Y:S04]  /*1ef60*/  LDL.LU R6, [R1+0x2c] ;  /* 0x00002c0001067983 */ /* 0x002ea80000300800 */
[----:B------:R-:W3:Y:S04]  /*1ef70*/  LDL.LU R5, [R1+0x18] ;  /* 0x0000180001057983 */ /* 0x000ee80000300800 */
[----:B------:R-:W4:Y:S04]  /*1ef80*/  LDL.LU R4, [R1+0x30] ;  /* 0x0000300001047983 */ /* 0x000f280000300800 */
[----:B------:R-:W4:Y:S04]  /*1ef90*/  LDL R31, [R1+0x54] ;  /* 0x00005400011f7983 */ /* 0x000f280000100800 */
[----:B------:R-:W4:Y:S04]  /*1efa0*/  LDL R30, [R1+0x20] ;  /* 0x00002000011e7983 */ /* 0x000f280000100800 */
[----:B------:R-:W4:Y:S01]  /*1efb0*/  LDL R29, [R1] ;  /* 0x00000000011d7983 */ /* 0x000f220000100800 */
        /* <DEDUP_REMOVED lines=27> */
[----:B------:R-:W-:-:S04]  /*1f170*/  IMAD.IADD R4, R30, 0x1, R29 ;  /* 0x000000011e047824 */ /* 0x000fc800078e021d */
        /* <DEDUP_REMOVED lines=43> */
[----:B------:R-:W-:Y:S01]  /*1f430*/  SHF.R.S32.HI R4, RZ, 0x1f, R2 ;  /* 0x0000001fff047819 */ /* 0x000fe20000011402 */
[C---:B-1----:R-:W-:Y:S01]  /*1f440*/  IMAD.WIDE.U32 R10, R3.reuse, c[0x0][0x3a0], RZ ;  /* 0x0000e800030a7a25 */ /* 0x042fe200078e00ff */
[----:B------:R-:W-:Y:S01]  /*1f450*/  IADD3 R6, R0, R29, RZ ;  /* 0x0000001d00067210 */ /* 0x000fe20007ffe0ff */
[----:B------:R1:W2:Y:S02]  /*1f460*/  LDS.128 R36, [R216+0x80] ;  /* 0x00008000d8247984 */ /* 0x0002a40000000c00 */
[----:B------:R-:W-:-:S02]  /*1f470*/  IMAD R3, R3, c[0x0][0x3a4], R14 ;  /* 0x0000e90003037a24 */ /* 0x000fc400078e020e */
[----:B------:R-:W-:Y:S01]  /*1f480*/  IMAD R4, R4, c[0x0][0x3f0], RZ ;  /* 0x0000fc0004047a24 */ /* 0x000fe200078e02ff */
[----:B------:R1:W3:Y:S01]  /*1f490*/  LDS.128 R52, [R216+0x1080] ;  /* 0x00108000d8347984 */ /* 0x0002e20000000c00 */
[----:B------:R-:W-:Y:S01]  /*1f4a0*/  @P3 IMAD.HI.U32 R12, R6, c[0x0][0x4ec], RZ ;  /* 0x00013b00060c3a27 */ /* 0x000fe200078e00ff */
[----:B------:R-:W-:Y:S02]  /*1f4b0*/  IADD3 R11, R11, R3, RZ ;  /* 0x000000030b0b7210 */ /* 0x000fe40007ffe0ff */
        /* <DEDUP_REMOVED lines=8> */
[----:B------:R-:W-:Y:S02]  /*1f540*/  MOV R4, R10 ;  /* 0x0000000a00047202 */ /* 0x000fe40000000f00 */
[----:B------:R1:W1:Y:S01]  /*1f550*/  LDS.128 R48, [R216+0x5080] ;  /* 0x00508000d8307984 */ /* 0x0002620000000c00 */
[----:B------:R-:W-:Y:S02]  /*1f560*/  SHF.R.S32.HI R10, RZ, 0x1f, R3 ;  /* 0x0000001fff0a7819 */ /* 0x000fe40000011403 */
        /* <DEDUP_REMOVED lines=11> */
[----:B------:R-:W-:-:S02]  /*1f620*/  SHF.R.S32.HI R4, RZ, 0x1f, R6 ;  /* 0x0000001fff047819 */ /* 0x000fc40000011406 */
[----:B------:R-:W-:Y:S01]  /*1f630*/  IADD3 R5, R143, R29, RZ ;  /* 0x0000001d8f057210 */ /* 0x000fe20007ffe0ff */
        /* <DEDUP_REMOVED lines=12> */
[----:B------:R1:W1:Y:S01]  /*1f700*/  LDS.128 R72, [R216+0xf080] ;  /* 0x00f08000d8487984 */ /* 0x0002620000000c00 */
[----:B------:R-:W-:Y:S05]  /*1f710*/  BRA.DIV ~URZ, `(.L_x_3116) ;  /* 0x00005ce27f007947 */ /* 0x000fea000b800000 */
[----:B--234-:R2:W3:Y:S02]  /*1f720*/  SHFL.IDX PT, R4, R6, RZ, 0x181f ;  /* 0x00181fff06047589 */ /* 0x01c4e400000e0000 */
.L_x_3204:
[----:B------:R-:W-:Y:S05]  /*1f730*/  BRA.DIV ~URZ, `(.L_x_3117) ;  /* 0x00005d327f007947 */ /* 0x000fea000b800000 */
[----:B------:R4:W2:Y:S02]  /*1f740*/  SHFL.IDX PT, R2, R16, RZ, 0x181f ;  /* 0x00181fff10027589 */ /* 0x0008a400000e0000 */
.L_x_3205:
        /* <DEDUP_REMOVED lines=19> */
.L_x_3119:
[----:B------:R-:W-:Y:S05]  /*1f880*/  BSYNC B0 ;  /* 0x0000000000007941 */ /* 0x000fea0003800000 */
.L_x_3118:
[----:B------:R-:W-:Y:S05]  /*1f890*/  BRA.DIV ~URZ, `(.L_x_3120) ;  /* 0x00005c427f007947 */ /* 0x000fea000b800000 */
[----:B---3--:R3:W4:Y:S04]  /*1f8a0*/  SHFL.IDX PT, R4, R6, 0x1, 0x181f ;  /* 0x00381f0006047f89 */ /* 0x00872800000e0000 */
[----:B--2---:R3:W2:Y:S02]  /*1f8b0*/  SHFL.IDX PT, R2, R16, 0x1, 0x181f ;  /* 0x00381f0010027f89 */ /* 0x0046a400000e0000 */
.L_x_3206:
        /* <DEDUP_REMOVED lines=20> */
.L_x_3122:
[----:B------:R-:W-:Y:S05]  /*1fa00*/  BSYNC B0 ;  /* 0x0000000000007941 */ /* 0x000fea0003800000 */
.L_x_3121:
[----:B------:R-:W-:Y:S05]  /*1fa10*/  BRA.DIV ~URZ, `(.L_x_3123) ;  /* 0x00005b927f007947 */ /* 0x000fea000b800000 */
[----:B----4-:R4:W3:Y:S02]  /*1fa20*/  SHFL.IDX PT, R4, R6, 0x2, 0x181f ;  /* 0x00581f0006047f89 */ /* 0x0108e400000e0000 */
.L_x_3207:
[----:B------:R-:W-:Y:S05]  /*1fa30*/  BRA.DIV ~URZ, `(.L_x_3124) ;  /* 0x00005be27f007947 */ /* 0x000fea000b800000 */
[----:B--2---:R2:W4:Y:S02]  /*1fa40*/  SHFL.IDX PT, R2, R16, 0x2, 0x181f ;  /* 0x00581f0010027f89 */ /* 0x00452400000e0000 */
.L_x_3208:
        /* <DEDUP_REMOVED lines=20> */
.L_x_3126:
[----:B------:R-:W-:Y:S05]  /*1fb90*/  BSYNC B0 ;  /* 0x0000000000007941 */ /* 0x000fea0003800000 */
.L_x_3125:
[----:B------:R-:W-:Y:S05]  /*1fba0*/  BRA.DIV ~URZ, `(.L_x_3127) ;  /* 0x00005ae27f007947 */ /* 0x000fea000b800000 */
[----:B---3--:R3:W2:Y:S04]  /*1fbb0*/  SHFL.IDX PT, R4, R6, 0x3, 0x181f ;  /* 0x00781f0006047f89 */ /* 0x0086a800000e0000 */
[----:B----4-:R3:W4:Y:S02]  /*1fbc0*/  SHFL.IDX PT, R2, R16, 0x3, 0x181f ;  /* 0x00781f0010027f89 */ /* 0x01072400000e0000 */
.L_x_3209:
        /* <DEDUP_REMOVED lines=21> */
.L_x_3115:
[----:B------:R-:W2:Y:S01]  /*1fd20*/  LDL.LU R6, [R1+0x54] ;  /* 0x0000540001067983 */ /* 0x000ea20000300800 */
[----:B------:R-:W-:Y:S02]  /*1fd30*/  IMAD R14, R14, c[0x0][0x408], RZ ;  /* 0x000102000e0e7a24 */ /* 0x000fe400078e02ff */
[----:B-1----:R-:W-:-:S04]  /*1fd40*/  IMAD.WIDE.U32 R10, R3, c[0x0][0x408], RZ ;  /* 0x00010200030a7a25 */ /* 0x002fc800078e00ff */
[----:B------:R-:W-:Y:S01]  /*1fd50*/  IMAD R14, R3, c[0x0][0x40c], R14 ;  /* 0x00010300030e7a24 */ /* 0x000fe200078e020e */
[----:B------:R-:W-:-:S04]  /*1fd60*/  SHF.R.S32.HI R3, RZ, 0x1f, R2 ;  /* 0x0000001fff037819 */ /* 0x000fc80000011402 */
[----:B------:R-:W-:Y:S01]  /*1fd70*/  IADD3 R11, R11, R14, RZ ;  /* 0x0000000e0b0b7210 */ /* 0x000fe20007ffe0ff */
[----:B------:R-:W-:-:S04]  /*1fd80*/  IMAD R3, R3, c[0x0][0x440], RZ ;  /* 0x0001100003037a24 */ /* 0x000fc800078e02ff */
[----:B------:R-:W-:-:S04]  /*1fd90*/  IMAD.WIDE.U32 R10, R5, c[0x0][0x438], R10 ;  /* 0x00010e00050a7a25 */ /* 0x000fc800078e000a */
[----:B------:R-:W-:-:S04]  /*1fda0*/  IMAD R11, R5, c[0x0][0x43c], R11 ;  /* 0x00010f00050b7a24 */ /* 0x000fc800078e020b */
        /* <DEDUP_REMOVED lines=13> */
[----:B------:R-:W-:-:S04]  /*1fe80*/  SHF.R.S32.HI R3, RZ, 0x1f, R2 ;  /* 0x0000001fff037819 */ /* 0x000fc80000011402 */
[----:B------:R-:W-:Y:S01]  /*1fe90*/  SHF.R.S32.HI R5, RZ, 0x1f, R4 ;  /* 0x0000001fff057819 */ /* 0x000fe20000011404 */
[----:B------:R-:W-:-:S04]  /*1fea0*/  IMAD R3, R3, c[0x0][0x430], RZ ;  /* 0x00010c0003037a24 */ /* 0x000fc800078e02ff */
[----:B------:R-:W-:Y:S02]  /*1feb0*/  IMAD R2, R2, c[0x0][0x434], R3 ;  /* 0x00010d0002027a24 */ /* 0x000fe400078e0203 */
[----:B------:R-:W-:-:S03]  /*1fec0*/  IMAD R5, R5, c[0x0][0x428], RZ ;  /* 0x00010a0005057a24 */ /* 0x000fc600078e02ff */
[----:B------:R-:W-:Y:S02]  /*1fed0*/  IADD3 R3, R11, R2, RZ ;  /* 0x000000020b037210 */ /* 0x000fe40007ffe0ff */
[----:B------:R-:W-:-:S05]  /*1fee0*/  MOV R2, R10 ;  /* 0x0000000a00027202 */ /* 0x000fca0000000f00 */
[----:B------:R-:W-:-:S04]  /*1fef0*/  IMAD.WIDE.U32 R2, R4, c[0x0][0x428], R2 ;  /* 0x00010a0004027a25 */ /* 0x000fc800078e0002 */
[----:B------:R-:W-:Y:S01]  /*1ff00*/  IMAD R4, R4, c[0x0][0x42c], R5 ;  /* 0x00010b0004047a24 */ /* 0x000fe200078e0205 */
[----:B------:R-:W-:-:S04]  /*1ff10*/  LEA R6, P1, R2, c[0x0][0x400], 0x2 ;  /* 0x0001000002067a11 */ /* 0x000fc800078210ff */
[----:B------:R-:W-:-:S04]  /*1ff20*/  IADD3 R4, R3, R4, RZ ;  /* 0x0000000403047210 */ /* 0x000fc80007ffe0ff */
[----:B------:R-:W-:Y:S01]  /*1ff30*/  LEA.HI.X R5, R2, c[0x0][0x404], R4, 0x2, P1 ;  /* 0x0001010002057a11 */ /* 0x000fe200008f1404 */
[----:B------:R-:W-:Y:S05]  /*1ff40*/  BRA.DIV ~URZ, `(.L_x_3129) ;  /* 0x000058127f007947 */ /* 0x000fea000b800000 */
[----:B------:R1:W2:Y:S02]  /*1ff50*/  SHFL.IDX PT, R4, R5, RZ, 0x1c1f ;  /* 0x001c1fff05047589 */ /* 0x0002a400000e0000 */
.L_x_3210:
[----:B------:R-:W-:Y:S05]  /*1ff60*/  BRA.DIV ~URZ, `(.L_x_3130) ;  /* 0x000058627f007947 */ /* 0x000fea000b800000 */
[----:B------:R3:W4:Y:S02]  /*1ff70*/  SHFL.IDX PT, R2, R6, RZ, 0x1c1f ;  /* 0x001c1fff06027589 */ /* 0x00072400000e0000 */
.L_x_3211:
        /* <DEDUP_REMOVED lines=32> */
[----:B------:R-:W2:Y:S03]  /*20180*/  LDL R27, [R1+0xa4] ;  /* 0x0000a400011b7983 */ /* 0x000ea60000100800 */
[----:B------:R-:W-:Y:S01]  /*20190*/  @!P0 LEA.HI.X R11, R13, R4, R30, 0x2, P1 ;  /* 0x000000040d0b8211 */ /* 0x000fe200008f141e */
[----:B------:R-:W2:Y:S01]  /*201a0*/  LDL R26, [R1+0x138] ;  /* 0x00013800011a7983 */ /* 0x000ea20000100800 */
[----:B------:R-:W-:-:S03]  /*201b0*/  ISETP.GE.AND P1, PT, R14, c[0x0][0x3c8], PT ;  /* 0x0000f2000e007a0c */ /* 0x000fc60003f26270 */
[----:B------:R1:W-:Y:S04]  /*201c0*/  @!P0 ST.E.64 [R10.64], R32 ;  /* 0x000000200a008985 */ /* 0x0003e8000c101b06 */
[----:B------:R-:W2:Y:S04]  /*201d0*/  LDL R13, [R1+0xb8] ;  /* 0x0000b800010d7983 */ /* 0x000ea80000100800 */
[----:B------:R-:W4:Y:S01]  /*201e0*/  LDL R30, [R1+0xac] ;  /* 0x0000ac00011e7983 */ /* 0x000f220000100800 */
[----:B-1----:R-:W-:-:S03]  /*201f0*/  @!P2 LEA R10, P0, R17, R2, 0x2 ;  /* 0x00000002110aa211 */ /* 0x002fc600078010ff */
[----:B------:R-:W4:Y:S01]  /*20200*/  LDL R32, [R1+0x7c] ;  /* 0x00007c0001207983 */ /* 0x000f220000100800 */
[----:B------:R-:W-:-:S03]  /*20210*/  @!P2 LEA.HI.X R11, R17, R4, R21, 0x2, P0 ;  /* 0x00000004110ba211 */ /* 0x000fc600000f1415 */
[----:B------:R-:W4:Y:S04]  /*20220*/  LDL R33, [R1+0x118] ;  /* 0x0001180001217983 */ /* 0x000f280000100800 */
[----:B------:R1:W-:Y:S01]  /*20230*/  @!P2 ST.E.64 [R10.64], R34 ;  /* 0x000000220a00a985 */ /* 0x0003e2000c101b06 */
[----:B------:R-:W-:-:S03]  /*20240*/  ISETP.GE.AND P2, PT, R9, c[0x0][0x3c8], PT ;  /* 0x0000f20009007a0c */ /* 0x000fc60003f46270 */
[----:B------:R-:W4:Y:S04]  /*20250*/  LDL R21, [R1+0x158] ;  /* 0x0001580001157983 */ /* 0x000f280000100800 */
        /* <DEDUP_REMOVED lines=16> */
[----:B-----5:R-:W-:Y:S02]  /*20360*/  @!P1 LEA.HI.X R11, R19, R4, R20, 0x2, P0 ;  /* 0x00000004130b9211 */ /* 0x020fe400000f1414 */
[----:B------:R-:W5:Y:S04]  /*20370*/  LDL R20, [R1+0x14c] ;  /* 0x00014c0001147983 */ /* 0x000f680000100800 */
[----:B------:R1:W-:Y:S04]  /*20380*/  @!P1 ST.E.64 [R10.64], R36 ;  /* 0x000000240a009985 */ /* 0x0003e8000c101b06 */
[----:B------:R-:W5:Y:S01]  /*20390*/  LDL R19, [R1+0xa0] ;  /* 0x0000a00001137983 */ /* 0x000f620000100800 */
[----:B-1----:R-:W-:-:S03]  /*203a0*/  @!P2 LEA R10, P0, R15, R2, 0x2 ;  /* 0x000000020f0aa211 */ /* 0x002fc600078010ff */
[----:B------:R-:W5:Y:S01]  /*203b0*/  LDL R36, [R1+0x84] ;  /* 0x0000840001247983 */ /* 0x000f620000100800 */
[----:B---3--:R-:W-:-:S03]  /*203c0*/  @!P2 LEA.HI.X R11, R15, R4, R24, 0x2, P0 ;  /* 0x000000040f0ba211 */ /* 0x008fc600000f1418 */
[----:B------:R-:W3:Y:S04]  /*203d0*/  LDL R37, [R1+0x120] ;  /* 0x0001200001257983 */ /* 0x000ee80000100800 */
[----:B------:R-:W3:Y:S04]  /*203e0*/  LDL R15, [R1+0x144] ;  /* 0x00014400010f7983 */ /* 0x000ee80000100800 */
[----:B------:R-:W3:Y:S01]  /*203f0*/  LDL R24, [R1+0x13c] ;  /* 0x00013c0001187983 */ /* 0x000ee20000100800 */
[----:B--2---:R-:W-:Y:S02]  /*20400*/  ISETP.GE.AND P1, PT, R18, c[0x0][0x3c8], PT ;  /* 0x0000f20012007a0c */ /* 0x004fe40003f26270 */
[----:B------:R-:W-:Y:S01]  /*20410*/  ISETP.GE.AND P0, PT, R13, c[0x0][0x3c8], PT ;  /* 0x0000f2000d007a0c */ /* 0x000fe20003f06270 */
[----:B------:R1:W-:Y:S01]  /*20420*/  @!P2 ST.E.64 [R10.64], R40 ;  /* 0x000000280a00a985 */ /* 0x0003e2000c101b06 */
[----:B------:R-:W-:-:S09]  /*20430*/  ISETP.GE.AND P3, PT, R3, c[0x0][0x3c8], PT ;  /* 0x0000f20003007a0c */ /* 0x000fd20003f66270 */
[----:B-1----:R-:W-:-:S04]  /*20440*/  @!P1 LEA R10, P2, R18, R2, 0x2 ;  /* 0x00000002120a9211 */ /* 0x002fc800078410ff */
[----:B----4-:R-:W-:Y:S02]  /*20450*/  @!P1 LEA.HI.X R11, R18, R4, R21, 0x2, P2 ;  /* 0x00000004120b9211 */ /* 0x010fe400010f1415 */
[----:B------:R-:W2:Y:S04]  /*20460*/  LDL R18, [R1+0x98] ;  /* 0x0000980001127983 */ /* 0x000ea80000100800 */
[----:B------:R1:W-:Y:S01]  /*20470*/  @!P1 ST.E.64 [R10.64], R44 ;  /* 0x0000002c0a009985 */ /* 0x0003e2000c101b06 */
[----:B------:R-:W-:Y:S02]  /*20480*/  ISETP.GE.AND P4, PT, R17, c[0x0][0x3c8], PT ;  /* 0x0000f20011007a0c */ /* 0x000fe40003f86270 */
[----:B------:R-:W-:Y:S01]  /*20490*/  ISETP.GE.AND P2, PT, R30, c[0x0][0x3c8], PT ;  /* 0x0000f2001e007a0c */ /* 0x000fe20003f46270 */
[----:B------:R-:W4:Y:S01]  /*204a0*/  LDL R21, [R1+0x134] ;  /* 0x0001340001157983 */ /* 0x000f220000100800 */
[----:B-1----:R-:W-:-:S04]  /*204b0*/  @!P0 LEA R10, P1, R13, R2, 0x2 ;  /* 0x000000020d0a8211 */ /* 0x002fc800078210ff */
[----:B------:R-:W-:Y:S02]  /*204c0*/  @!P0 LEA.HI.X R11, R13, R4, R14, 0x2, P1 ;  /* 0x000000040d0b8211 */ /* 0x000fe400008f140e */
[----:B------:R-:W4:Y:S04]  /*204d0*/  LDL R14, [R1+0x94] ;  /* 0x00009400010e7983 */ /* 0x000f280000100800 */
[----:B------:R1:W-:Y:S02]  /*204e0*/  @!P0 ST.E.64 [R10.64], R48 ;  /* 0x000000300a008985 */ /* 0x0003e4000c101b06 */
[----:B-1----:R-:W-:Y:S02]  /*204f0*/  @!P3 LEA R10, P0, R3, R2, 0x2 ;  /* 0x00000002030ab211 */ /* 0x002fe400078010ff */
[----:B------:R-:W-:-:S02]  /*20500*/  ISETP.GE.AND P1, PT, R9, c[0x0][0x3c8], PT ;  /* 0x0000f20009007a0c */ /* 0x000fc40003f26270 */
[----:B------:R-:W-:Y:S02]  /*20510*/  @!P3 LEA.HI.X R11, R3, R4, R12, 0x2, P0 ;  /* 0x00000004030bb211 */ /* 0x000fe400000f140c */
[----:B------:R-:W4:Y:S01]  /*20520*/  LDL R3, [R1+0x90] ;  /* 0x0000900001037983 */ /* 0x000f220000100800 */
[----:B------:R-:W-:-:S03]  /*20530*/  @!P4 LEA R12, P0, R17, R2, 0x2 ;  /* 0x00000002110cc211 */ /* 0x000fc600078010ff */
[----:B------:R1:W-:Y:S02]  /*20540*/  @!P3 ST.E.64 [R10.64], R52 ;  /* 0x000000340a00b985 */ /* 0x0003e4000c101b06 */
[----:B-1----:R-:W-:-:S04]  /*20550*/  @!P2 LEA R10, P5, R30, R2, 0x2 ;  /* 0x000000021e0aa211 */ /* 0x002fc800078a10ff */
[-C--:B------:R-:W-:Y:S02]  /*20560*/  @!P2 LEA.HI.X R11, R30, R4.reuse, R31, 0x2, P5 ;  /* 0x000000041e0ba211 */ /* 0x080fe400028f141f */
[----:B-----5:R-:W-:Y:S01]  /*20570*/  @!P4 LEA.HI.X R13, R17, R4, R20, 0x2, P0 ;  /* 0x00000004110dc211 */ /* 0x020fe200000f1414 */
[----:B------:R-:W5:Y:S04]  /*20580*/  LDL R30, [R1+0x78] ;  /* 0x00007800011e7983 */ /* 0x000f680000100800 */
[----:B------:R1:W-:Y:S01]  /*20590*/  @!P4 ST.E.64 [R12.64], R56 ;  /* 0x000000380c00c985 */ /* 0x0003e2000c101b06 */
[----:B------:R-:W-:-:S03]  /*205a0*/  ISETP.GE.AND P4, PT, R19, c[0x0][0x3c8], PT ;  /* 0x0000f20013007a0c */ /* 0x000fc60003f86270 */
[----:B------:R-:W5:Y:S04]  /*205b0*/  LDL R20, [R1+0x8c] ;  /* 0x00008c0001147983 */ /* 0x000f680000100800 */
[----:B------:R-:W5:Y:S04]  /*205c0*/  LDL R17, [R1+0x88] ;  /* 0x0000880001117983 */ /* 0x000f680000100800 */
[----:B------:R-:W-:Y:S01]  /*205d0*/  @!P2 ST.E.64 [R10.64], R60 ;  /* 0x0000003c0a00a985 */ /* 0x000fe2000c101b06 */
[----:B------:R-:W-:-:S03]  /*205e0*/  ISETP.GE.AND P3, PT, R27, c[0x0][0x3c8], PT ;  /* 0x0000f2001b007a0c */ /* 0x000fc60003f66270 */
[----:B------:R-:W5:Y:S01]  /*205f0*/  LDL R31, [R1+0x114] ;  /* 0x00011400011f7983 */ /* 0x000f620000100800 */
[----:B-1----:R-:W-:-:S04]  /*20600*/  @!P1 LEA R12, P0, R9, R2, 0x2 ;  /* 0x00000002090c9211 */ /* 0x002fc800078010ff */
[----:B---3--:R-:W-:Y:S02]  /*20610*/  @!P1 LEA.HI.X R13, R9, R4, R15, 0x2, P0 ;  /* 0x00000004090d9211 */ /* 0x008fe400000f140f */
[----:B------:R-:W3:Y:S04]  /*20620*/  LDL R9, [R1+0x12c] ;  /* 0x00012c0001097983 */ /* 0x000ee80000100800 */
[----:B------:R-:W3:Y:S04]  /*20630*/  LDL R15, [R1+0x130] ;  /* 0x00013000010f7983 */ /* 0x000ee80000100800 */
[----:B------:R1:W-:Y:S02]  /*20640*/  @!P1 ST.E.64 [R12.64], R64 ;  /* 0x000000400c009985 */ /* 0x0003e4000c101b06 */
[----:B-1----:R-:W-:-:S04]  /*20650*/  @!P4 LEA R12, P0, R19, R2, 0x2 ;  /* 0x00000002130cc211 */ /* 0x002fc800078010ff */
[----:B------:R-:W-:Y:S02]  /*20660*/  @!P4 LEA.HI.X R13, R19, R4, R24, 0x2, P0 ;  /* 0x00000004130dc211 */ /* 0x000fe400000f1418 */
[----:B------:R-:W3:Y:S04]  /*20670*/  LDL R24, [R1+0x128] ;  /* 0x0001280001187983 */ /* 0x000ee80000100800 */
[----:B------:R-:W3:Y:S01]  /*20680*/  LDL R19, [R1+0x124] ;  /* 0x0001240001137983 */ /* 0x000ee20000100800 */
[----:B------:R-:W-:Y:S02]  /*20690*/  ISETP.GE.AND P2, PT, R25, c[0x0][0x3c8], PT ;  /* 0x0000f20019007a0c */ /* 0x000fe40003f46270 */
[----:B------:R-:W-:Y:S02]  /*206a0*/  @!P3 LEA R10, P5, R27, R2, 0x2 ;  /* 0x000000021b0ab211 */ /* 0x000fe400078a10ff */
[----:B--2---:R-:W-:-:S02]  /*206b0*/  ISETP.GE.AND P1, PT, R18, c[0x0][0x3c8], PT ;  /* 0x0000f20012007a0c */ /* 0x004fc40003f26270 */
[----:B------:R-:W-:Y:S02]  /*206c0*/  @!P3 LEA.HI.X R11, R27, R4, R29, 0x2, P5 ;  /* 0x000000041b0bb211 */ /* 0x000fe400028f141d */
[----:B------:R-:W2:Y:S04]  /*206d0*/  LDL R27, [R1+0x74] ;  /* 0x00007400011b7983 */ /* 0x000ea80000100800 */
[----:B------:R1:W-:Y:S04]  /*206e0*/  @!P3 ST.E.64 [R10.64], R68 ;  /* 0x000000440a00b985 */ /* 0x0003e8000c101b06 */
[----:B------:R4:W-:Y:S04]  /*206f0*/  @!P4 ST.E.64 [R12.64], R72 ;  /* 0x000000480c00c985 */ /* 0x0009e8000c101b06 */
[----:B------:R-:W2:Y:S01]  /*20700*/  LDL R29, [R1+0x110] ;  /* 0x00011000011d7983 */ /* 0x000ea20000100800 */
[----:B----4-:R-:W-:-:S02]  /*20710*/  ISETP.GE.AND P3, PT, R14, c[0x0][0x3c8], PT ;  /* 0x0000f2000e007a0c */ /* 0x010fc40003f66270 */
[CC--:B-1----:R-:W-:Y:S02]  /*20720*/  @!P2 LEA R10, P5, R25.reuse, R2.reuse, 0x2 ;  /* 0x00000002190aa211 */ /* 0x0c2fe400078a10ff */
[C---:B------:R-:W-:Y:S02]  /*20730*/  @!P1 LEA R12, P0, R18.reuse, R2, 0x2 ;  /* 0x00000002120c9211 */ /* 0x040fe400078010ff */
[-C--:B------:R-:W-:Y:S02]  /*20740*/  @!P2 LEA.HI.X R11, R25, R4.reuse, R26, 0x2, P5 ;  /* 0x00000004190ba211 */ /* 0x080fe400028f141a */
[----:B------:R-:W-:Y:S01]  /*20750*/  @!P1 LEA.HI.X R13, R18, R4, R21, 0x2, P0 ;  /* 0x00000004120d9211 */ /* 0x000fe200000f1415 */
[----:B------:R-:W4:Y:S04]  /*20760*/  LDL R25, [R1+0x70] ;  /* 0x0000700001197983 */ /* 0x000f280000100800 */
[----:B------:R-:W-:Y:S04]  /*20770*/  @!P2 ST.E.64 [R10.64], R76 ;  /* 0x0000004c0a00a985 */ /* 0x000fe8000c101b06 */
[----:B------:R1:W-:Y:S04]  /*20780*/  @!P1 ST.E.64 [R12.64], R80 ;  /* 0x000000500c009985 */ /* 0x0003e8000c101b06 */
[----:B------:R-:W4:Y:S04]  /*20790*/  LDL R21, [R1+0x6c] ;  /* 0x00006c0001157983 */ /* 0x000f280000100800 */
[----:B------:R-:W4:Y:S04]  /*207a0*/  LDL R18, [R1+0x64] ;  /* 0x0000640001127983 */ /* 0x000f280000100800 */
[----:B------:R-:W4:Y:S01]  /*207b0*/  LDL R26, [R1+0x10c] ;  /* 0x00010c00011a7983 */ /* 0x000f220000100800 */
[----:B------:R-:W-:-:S13]  /*207c0*/  ISETP.GE.AND P4, PT, R3, c[0x0][0x3c8], PT ;  /* 0x0000f20003007a0c */ /* 0x000fda0003f86270 */
[-C--:B-1----:R-:W-:Y:S02]  /*207d0*/  @!P4 LEA R12, P0, R3, R2.reuse, 0x2 ;  /* 0x00000002030cc211 */ /* 0x082fe400078010ff */
[----:B------:R-:W-:Y:S02]  /*207e0*/  @!P3 LEA R10, P5, R14, R2, 0x2 ;  /* 0x000000020e0ab211 */ /* 0x000fe400078a10ff */
[----:B-----5:R-:W-:Y:S02]  /*207f0*/  ISETP.GE.AND P2, PT, R20, c[0x0][0x3c8], PT ;  /* 0x0000f20014007a0c */ /* 0x020fe40003f46270 */
[----:B------:R-:W-:Y:S02]  /*20800*/  ISETP.GE.AND P1, PT, R17, c[0x0][0x3c8], PT ;  /* 0x0000f20011007a0c */ /* 0x000fe40003f26270 */
[-C--:B---3--:R-:W-:Y:S02]  /*20810*/  @!P4 LEA.HI.X R13, R3, R4.reuse, R9, 0x2, P0 ;  /* 0x00000004030dc211 */ /* 0x088fe400000f1409 */
[----:B------:R-:W3:Y:S01]  /*20820*/  LDL R3, [R1+0x68] ;  /* 0x0000680001037983 */ /* 0x000ee20000100800 */
[----:B------:R-:W-:-:S03]  /*20830*/  @!P3 LEA.HI.X R11, R14, R4, R15, 0x2, P5 ;  /* 0x000000040e0bb211 */ /* 0x000fc600028f140f */
[----:B------:R-:W5:Y:S04]  /*20840*/  LDL R9, [R1+0x60] ;  /* 0x0000600001097983 */ /* 0x000f680000100800 */
[----:B------:R1:W-:Y:S01]  /*20850*/  @!P3 ST.E.64 [R10.64], R84 ;  /* 0x000000540a00b985 */ /* 0x0003e2000c101b06 */
[-C--:B------:R-:W-:Y:S02]  /*20860*/  @!P1 LEA R14, P0, R17, R2.reuse, 0x2 ;  /* 0x00000002110e9211 */ /* 0x080fe400078010ff */
[----:B-1----:R-:W-:-:S04]  /*20870*/  @!P2 LEA R10, P5, R20, R2, 0x2 ;  /* 0x00000002140aa211 */ /* 0x002fc800078a10ff */
[-C--:B------:R-:W-:Y:S02]  /*20880*/  @!P2 LEA.HI.X R11, R20, R4.reuse, R24, 0x2, P5 ;  /* 0x00000004140ba211 */ /* 0x080fe400028f1418 */
        /* <DEDUP_REMOVED lines=12> */
[----:B--2---:R-:W-:Y:S02]  /*20950*/  ISETP.GE.AND P6, PT, R27, c[0x0][0x3c8], PT ;  /* 0x0000f2001b007a0c */ /* 0x004fe40003fc6270 */
[-C--:B-1----:R-:W-:Y:S02]  /*20960*/  @!P3 LEA R12, P5, R36, R2.reuse, 0x2 ;  /* 0x00000002240cb211 */ /* 0x082fe400078a10ff */
[----:B------:R-:W-:Y:S02]  /*20970*/  @!P4 LEA R10, P0, R34, R2, 0x2 ;  /* 0x00000002220ac211 */ /* 0x000fe400078010ff */
[-C--:B------:R-:W-:Y:S02]  /*20980*/  @!P3 LEA.HI.X R13, R36, R4.reuse, R37, 0x2, P5 ;  /* 0x00000004240db211 */ /* 0x080fe400028f1425 */
[----:B------:R-:W-:-:S02]  /*20990*/  @!P4 LEA.HI.X R11, R34, R4, R35, 0x2, P0 ;  /* 0x00000004220bc211 */ /* 0x000fc400000f1423 */
[C---:B----4-:R-:W-:Y:S01]  /*209a0*/  @!P2 LEA R14, P0, R32.reuse, R2, 0x2 ;  /* 0x00000002200ea211 */ /* 0x050fe200078010ff */
[----:B------:R-:W-:Y:S01]  /*209b0*/  @!P3 ST.E.64 [R12.64], R100 ;  /* 0x000000640c00b985 */ /* 0x000fe2000c101b06 */
[----:B------:R-:W-:Y:S02]  /*209c0*/  ISETP.GE.AND P5, PT, R25, c[0x0][0x3c8], PT ;  /* 0x0000f20019007a0c */ /* 0x000fe40003fa6270 */
[----:B------:R-:W-:Y:S01]  /*209d0*/  @!P2 LEA.HI.X R15, R32, R4, R33, 0x2, P0 ;  /* 0x00000004200fa211 */ /* 0x000fe200000f1421 */
[----:B------:R1:W-:Y:S04]  /*209e0*/  @!P4 ST.E.64 [R10.64], R104 ;  /* 0x000000680a00c985 */ /* 0x0003e8000c101b06 */
[----:B------:R2:W-:Y:S01]  /*209f0*/  @!P2 ST.E.64 [R14.64], R160 ;  /* 0x000000a00e00a985 */ /* 0x0005e2000c101b06 */
[----:B------:R-:W-:-:S02]  /*20a00*/  ISETP.GE.AND P4, PT, R21, c[0x0][0x3c8], PT ;  /* 0x0000f20015007a0c */ /* 0x000fc40003f86270 */
[CC--:B-1----:R-:W-:Y:S02]  /*20a10*/  @!P1 LEA R10, P3, R30.reuse, R2.reuse, 0x2 ;  /* 0x000000021e0a9211 */ /* 0x0c2fe400078610ff */
[C---:B------:R-:W-:Y:S02]  /*20a20*/  @!P6 LEA R12, P0, R27.reuse, R2, 0x2 ;  /* 0x000000021b0ce211 */ /* 0x040fe400078010ff */
[-C--:B------:R-:W-:Y:S02]  /*20a30*/  @!P1 LEA.HI.X R11, R30, R4.reuse, R31, 0x2, P3 ;  /* 0x000000041e0b9211 */ /* 0x080fe400018f141f */
[----:B------:R-:W-:-:S03]  /*20a40*/  @!P6 LEA.HI.X R13, R27, R4, R29, 0x2, P0 ;  /* 0x000000041b0de211 */ /* 0x000fc600000f141d */
[----:B------:R1:W-:Y:S01]  /*20a50*/  @!P1 ST.E.64 [R10.64], R108 ;  /* 0x0000006c0a009985 */ /* 0x0003e2000c101b06 */
[----:B------:R-:W-:-:S03]  /*20a60*/  ISETP.GE.AND P1, PT, R18, c[0x0][0x3c8], PT ;  /* 0x0000f20012007a0c */ /* 0x000fc60003f26270 */
[----:B------:R-:W-:Y:S01]  /*20a70*/  @!P6 ST.E.64 [R12.64], R112 ;  /* 0x000000700c00e985 */ /* 0x000fe2000c101b06 */
[-C--:B--2---:R-:W-:Y:S02]  /*20a80*/  @!P4 LEA R14, P6, R21, R2.reuse, 0x2 ;  /* 0x00000002150ec211 */ /* 0x084fe400078c10ff */
[----:B-1----:R-:W-:-:S04]  /*20a90*/  @!P5 LEA R10, P3, R25, R2, 0x2 ;  /* 0x00000002190ad211 */ /* 0x002fc800078610ff */
[----:B------:R-:W-:-:S05]  /*20aa0*/  @!P5 LEA.HI.X R11, R25, R4, R26, 0x2, P3 ;  /* 0x00000004190bd211 */ /* 0x000fca00018f141a */
[----:B------:R1:W-:Y:S02]  /*20ab0*/  @!P5 ST.E.64 [R10.64], R116 ;  /* 0x000000740a00d985 */ /* 0x0003e4000c101b06 */
[----:B-1----:R-:W-:Y:S02]  /*20ac0*/  @!P1 LEA R10, P5, R18, R2, 0x2 ;  /* 0x00000002120a9211 */ /* 0x002fe400078a10ff */
[----:B---3--:R-:W-:Y:S02]  /*20ad0*/  ISETP.GE.AND P2, PT, R3, c[0x0][0x3c8], PT ;  /* 0x0000f20003007a0c */ /* 0x008fe40003f46270 */
[----:B-----5:R-:W-:-:S11]  /*20ae0*/  ISETP.GE.AND P0, PT, R9, c[0x0][0x3c8], PT ;  /* 0x0000f20009007a0c */ /* 0x020fd60003f06270 */
[----:B------:R-:W-:-:S04]  /*20af0*/  @!P2 LEA R12, P3, R3, R2, 0x2 ;  /* 0x00000002030ca211 */ /* 0x000fc800078610ff */
[----:B------:R-:W-:Y:S02]  /*20b00*/  @!P2 LEA.HI.X R13, R3, R4, R20, 0x2, P3 ;  /* 0x00000004030da211 */ /* 0x000fe400018f1414 */
[----:B------:R-:W-:Y:S02]  /*20b10*/  @!P0 LEA R2, P3, R9, R2, 0x2 ;  /* 0x0000000209028211 */ /* 0x000fe400078610ff */
[-C--:B------:R-:W-:Y:S02]  /*20b20*/  @!P4 LEA.HI.X R15, R21, R4.reuse, R24, 0x2, P6 ;  /* 0x00000004150fc211 */ /* 0x080fe400030f1418 */
[----:B------:R-:W-:-:S03]  /*20b30*/  @!P1 LEA.HI.X R11, R18, R4, R19, 0x2, P5 ;  /* 0x00000004120b9211 */ /* 0x000fc600028f1413 */
[----:B------:R1:W-:Y:S01]  /*20b40*/  @!P4 ST.E.64 [R14.64], R168 ;  /* 0x000000a80e00c985 */ /* 0x0003e2000c101b06 */
[----:B------:R-:W-:-:S03]  /*20b50*/  @!P0 LEA.HI.X R3, R9, R4, R17, 0x2, P3 ;  /* 0x0000000409038211 */ /* 0x000fc600018f1411 */
[----:B------:R1:W-:Y:S04]  /*20b60*/  @!P2 ST.E.64 [R12.64], R164 ;  /* 0x000000a40c00a985 */ /* 0x0003e8000c101b06 */
[----:B------:R1:W-:Y:S04]  /*20b70*/  @!P1 ST.E.64 [R10.64], R120 ;  /* 0x000000780a009985 */ /* 0x0003e8000c101b06 */
[----:B------:R1:W-:Y:S02]  /*20b80*/  @!P0 ST.E.64 [R2.64], R22 ;  /* 0x0000001602008985 */ /* 0x0003e4000c101b06 */
.L_x_3132:
[----:B------:R-:W-:Y:S05]  /*20b90*/  BSYNC B0 ;  /* 0x0000000000007941 */ /* 0x000fea0003800000 */
.L_x_3131:
[----:B------:R-:W-:Y:S05]  /*20ba0*/  BRA.DIV ~URZ, `(.L_x_3133) ;  /* 0x00004c927f007947 */ /* 0x000fea000b800000 */
[----:B--2---:R2:W1:Y:S04]  /*20bb0*/  SHFL.IDX PT, R4, R5, 0x1, 0x1c1f ;  /* 0x003c1f0005047f89 */ /* 0x00446800000e0000 */
[----:B-1--4-:R2:W1:Y:S02]  /*20bc0*/  SHFL.IDX PT, R2, R6, 0x1, 0x1c1f ;  /* 0x003c1f0006027f89 */ /* 0x01246400000e0000 */
.L_x_3212:
[----:B------:R-:W-:-:S13]  /*20bd0*/  ISETP.NE.AND P0, PT, R16, RZ, PT ;  /* 0x000000ff1000720c */ /* 0x000fda0003f05270 */
[----:B------:R-:W-:Y:S05]  /*20be0*/  @P0 BRA `(.L_x_3128) ;  /* 0x00001a6000000947 */ /* 0x000fea0003800000 */
[----:B------:R-:W4:Y:S04]  /*20bf0*/  LDL R10, [R1+0xc] ;  /* 0x00000c00010a7983 */ /* 0x000f280000100800 */
[----:B--23--:R-:W2:Y:S04]  /*20c00*/  LDL R6, [R1+0xd0] ;  /* 0x0000d00001067983 */ /* 0x00cea80000100800 */
[----:B------:R-:W3:Y:S04]  /*20c10*/  LDL R9, [R1+0xc8] ;  /* 0x0000c80001097983 */ /* 0x000ee80000100800 */
[----:B------:R-:W5:Y:S04]  /*20c20*/  LDL R26, [R1+0xcc] ;  /* 0x0000cc00011a7983 */ /* 0x000f680000100800 */
        /* <DEDUP_REMOVED lines=14> */
[----:B------:R-:W5:Y:S01]  /*20d10*/  LDL R30, [R1+0x11c] ;  /* 0x00011c00011e7983 */ /* 0x000f620000100800 */
[----:B----4-:R-:W-:-:S02]  /*20d20*/  ISETP.GE.AND P3, PT, R10, c[0x0][0x3c8], PT ;  /* 0x0000f2000a007a0c */ /* 0x010fc40003f66270 */
[----:B--2---:R-:W-:Y:S02]  /*20d30*/  ISETP.GE.AND P2, PT, R6, c[0x0][0x3c8], PT ;  /* 0x0000f20006007a0c */ /* 0x004fe40003f46270 */
[----:B---3--:R-:W-:-:S09]  /*20d40*/  ISETP.GE.AND P0, PT, R9, c[0x0][0x3c8], PT ;  /* 0x0000f20009007a0c */ /* 0x008fd20003f06270 */
[----:B------:R-:W-:Y:S01]  /*20d50*/  @!P3 IMAD.MOV.U32 R3, RZ, RZ, R4 ;  /* 0x000000ffff03b224 */ /* 0x000fe200078e0004 */
[----:B-----5:R-:W-:-:S03]  /*20d60*/  ISETP.GE.AND P1, PT, R26, c[0x0][0x3c8], PT ;  /* 0x0000f2001a007a0c */ /* 0x020fc60003f26270 */
[----:B-1----:R-:W-:Y:S02]  /*20d70*/  @!P3 IMAD.WIDE R10, R10, 0x4, R2 ;  /* 0x000000040a0ab825 */ /* 0x002fe400078e0202 */
        /* <DEDUP_REMOVED lines=14> */
[----:B------:R-:W-:-:S02]  /*20e60*/  ISETP.GE.AND P3, PT, R24, c[0x0][0x3c8], PT ;  /* 0x0000f20018007a0c */ /* 0x000fc40003f66270 */
[----:B------:R-:W-:Y:S01]  /*20e70*/  ISETP.GE.AND P6, PT, R17, c[0x0][0x3c8], PT ;  /* 0x0000f20011007a0c */ /* 0x000fe20003fc6270 */
[----:B------:R1:W-:Y:S04]  /*20e80*/  @!P1 ST.E.64 [R12.64], R132 ;  /* 0x000000840c009985 */ /* 0x0003e8000c101b06 */
[----:B------:R1:W-:Y:S04]  /*20e90*/  @!P0 ST.E.64 [R10.64], R128 ;  /* 0x000000800a008985 */ /* 0x0003e8000c101b06 */
[----:B------:R-:W5:Y:S01]  /*20ea0*/  LDL R9, [R1+0xac] ;  /* 0x0000ac0001097983 */ /* 0x000f620000100800 */
        /* <DEDUP_REMOVED lines=27> */
[C---:B------:R-:W-:Y:S02]  /*21060*/  @!P3 LEA R10, P6, R23.reuse, R2, 0x2 ;  /* 0x00000002170ab211 */ /* 0x040fe400078c10ff */
[----:B---3--:R-:W-:Y:S02]  /*21070*/  ISETP.GE.AND P1, PT, R22, c[0x0][0x3c8], PT ;  /* 0x0000f20016007a0c */ /* 0x008fe40003f26270 */
[----:B------:R-:W-:-:S02]  /*21080*/  @!P3 LEA.HI.X R11, R23, R4, R16, 0x2, P6 ;  /* 0x00000004170bb211 */ /* 0x000fc400030f1410 */
[----:B------:R-:W3:Y:S01]  /*21090*/  LDL R23, [R1+0x13c] ;  /* 0x00013c0001177983 */ /* 0x000ee20000100800 */
[----:B----4-:R-:W-:-:S03]  /*210a0*/  ISETP.GE.AND P2, PT, R6, c[0x0][0x3c8], PT ;  /* 0x0000f20006007a0c */ /* 0x010fc60003f46270 */
[----:B------:R1:W-:Y:S04]  /*210b0*/  @!P5 ST.E.64 [R14.64], R162 ;  /* 0x000000a20e00d985 */ /* 0x0003e8000c101b06 */
[----:B------:R-:W4:Y:S01]  /*210c0*/  LDL R16, [R1+0x94] ;  /* 0x0000940001107983 */ /* 0x000f220000100800 */
[----:B-----5:R-:W-:-:S03]  /*210d0*/  @!P4 LEA.HI.X R13, R20, R4, R25, 0x2, P0 ;  /* 0x00000004140dc211 */ /* 0x020fc600000f1419 */
[----:B------:R-:W5:Y:S04]  /*210e0*/  LDL R25, [R1+0x140] ;  /* 0x0001400001197983 */ /* 0x000f680000100800 */
[----:B------:R1:W-:Y:S04]  /*210f0*/  @!P4 ST.E.64 [R12.64], R154 ;  /* 0x0000009a0c00c985 */ /* 0x0003e8000c101b06 */
[----:B------:R1:W-:Y:S02]  /*21100*/  @!P3 ST.E.64 [R10.64], R42 ;  /* 0x0000002a0a00b985 */ /* 0x0003e4000c101b06 */
[----:B-1----:R-:W-:-:S02]  /*21110*/  @!P2 LEA R14, P3, R6, R2, 0x2 ;  /* 0x00000002060ea211 */ /* 0x002fc400078610ff */
[----:B------:R-:W4:Y:S01]  /*21120*/  LDL R20, [R1+0x98] ;  /* 0x0000980001147983 */ /* 0x000f220000100800 */
[----:B------:R-:W-:Y:S02]  /*21130*/  @!P1 LEA R12, P6, R22, R2, 0x2 ;  /* 0x00000002160c9211 */ /* 0x000fe400078c10ff */
[----:B------:R-:W-:Y:S02]  /*21140*/  @!P2 LEA.HI.X R15, R6, R4, R17, 0x2, P3 ;  /* 0x00000004060fa211 */ /* 0x000fe400018f1411 */
[----:B------:R-:W-:Y:S01]  /*21150*/  ISETP.GE.AND P0, PT, R9, c[0x0][0x3c8], PT ;  /* 0x0000f20009007a0c */ /* 0x000fe20003f06270 */
[----:B------:R-:W4:Y:S08]  /*21160*/  LDL R17, [R1+0x8c] ;  /* 0x00008c0001117983 */ /* 0x000f300000100800 */
[----:B------:R-:W-:-:S02]  /*21170*/  P2R R3, PR, RZ, 0x40 ;  /* 0x00000040ff037803 */ /* 0x000fc40000000000 */
[----:B------:R-:W-:Y:S01]  /*21180*/  ISETP.GE.AND P4, PT, R5, c[0x0][0x3c8], PT ;  /* 0x0000f20005007a0c */ /* 0x000fe20003f86270 */
[----:B------:R-:W4:Y:S01]  /*21190*/  LDL R6, [R1+0x90] ;  /* 0x0000900001067983 */ /* 0x000f220000100800 */
[----:B------:R-:W-:-:S04]  /*211a0*/  ISETP.NE.AND P3, PT, R3, RZ, PT ;  /* 0x000000ff0300720c */ /* 0x000fc80003f65270 */
[----:B------:R-:W-:Y:S02]  /*211b0*/  @!P1 LEA.HI.X R13, R22, R4, R24, 0x2, P3 ;  /* 0x00000004160d9211 */ /* 0x000fe400018f1418 */
[----:B------:R-:W4:Y:S01]  /*211c0*/  LDL R24, [R1+0x138] ;  /* 0x0001380001187983 */ /* 0x000f220000100800 */
[----:B------:R-:W-:Y:S02]  /*211d0*/  ISETP.GE.AND P3, PT, R21, c[0x0][0x3c8], PT ;  /* 0x0000f20015007a0c */ /* 0x000fe40003f66270 */
[C---:B------:R-:W-:Y:S01]  /*211e0*/  @!P0 LEA R10, P6, R9.reuse, R2, 0x2 ;  /* 0x00000002090a8211 */ /* 0x040fe200078c10ff */
[----:B------:R-:W-:Y:S03]  /*211f0*/  @!P2 ST.E.64 [R14.64], R166 ;  /* 0x000000a60e00a985 */ /* 0x000fe6000c101b06 */
[----:B------:R-:W-:Y:S01]  /*21200*/  @!P0 LEA.HI.X R11, R9, R4, R18, 0x2, P6 ;  /* 0x00000004090b8211 */ /* 0x000fe200030f1412 */
[----:B------:R-:W-:Y:S04]  /*21210*/  @!P1 ST.E.64 [R12.64], R54 ;  /* 0x000000360c009985 */ /* 0x000fe8000c101b06 */
[----:B------:R1:W-:Y:S04]  /*21220*/  @!P0 ST.E.64 [R10.64], R46 ;  /* 0x0000002e0a008985 */ /* 0x0003e8000c101b06 */
[----:B------:R-:W4:Y:S04]  /*21230*/  LDL R22, [R1+0x134] ;  /* 0x0001340001167983 */ /* 0x000f280000100800 */
[----:B------:R-:W4:Y:S01]  /*21240*/  LDL R18, [R1+0x130] ;  /* 0x0001300001127983 */ /* 0x000f220000100800 */
[----:B------:R-:W-:-:S03]  /*21250*/  ISETP.GE.AND P5, PT, R26, c[0x0][0x3c8], PT ;  /* 0x0000f2001a007a0c */ /* 0x000fc60003fa6270 */
[----:B------:R-:W4:Y:S01]  /*21260*/  LDL R9, [R1+0x88] ;  /* 0x0000880001097983 */ /* 0x000f220000100800 */
[-C--:B-1----:R-:W-:Y:S02]  /*21270*/  @!P3 LEA R10, P1, R21, R2.reuse, 0x2 ;  /* 0x00000002150ab211 */ /* 0x082fe400078210ff */
[----:B------:R-:W-:-:S11]  /*21280*/  @!P4 LEA R12, P6, R5, R2, 0x2 ;  /* 0x00000002050cc211 */ /* 0x000fd600078c10ff */
[----:B------:R-:W-:Y:S02]  /*21290*/  P2R R3, PR, RZ, 0x2 ;  /* 0x00000002ff037803 */ /* 0x000fe40000000000 */
[----:B------:R-:W-:-:S04]  /*212a0*/  @!P5 LEA R14, P0, R26, R2, 0x2 ;  /* 0x000000021a0ed211 */ /* 0x000fc800078010ff */
[----:B------:R-:W-:Y:S02]  /*212b0*/  @!P5 LEA.HI.X R15, R26, R4, R27, 0x2, P0 ;  /* 0x000000041a0fd211 */ /* 0x000fe400000f141b */
[----:B------:R-:W4:Y:S04]  /*212c0*/  LDL R26, [R1+0x7c] ;  /* 0x00007c00011a7983 */ /* 0x000f280000100800 */
[----:B------:R1:W-:Y:S04]  /*212d0*/  @!P5 ST.E.64 [R14.64], R172 ;  /* 0x000000ac0e00d985 */ /* 0x0003e8000c101b06 */
[----:B------:R-:W4:Y:S01]  /*212e0*/  LDL R27, [R1+0x118] ;  /* 0x00011800011b7983 */ /* 0x000f220000100800 */
[----:B--2---:R-:W-:-:S02]  /*212f0*/  ISETP.GE.AND P2, PT, R19, c[0x0][0x3c8], PT ;  /* 0x0000f20013007a0c */ /* 0x004fc40003f46270 */
[-C--:B-----5:R-:W-:Y:S02]  /*21300*/  @!P4 LEA.HI.X R13, R5, R4.reuse, R25, 0x2, P6 ;  /* 0x00000004050dc211 */ /* 0x0a0fe400030f1419 */
[----:B------:R-:W-:Y:S01]  /*21310*/  ISETP.NE.AND P6, PT, R3, RZ, PT ;  /* 0x000000ff0300720c */ /* 0x000fe20003fc5270 */
[----:B------:R-:W2:Y:S03]  /*21320*/  LDL R5, [R1+0x84] ;  /* 0x0000840001057983 */ /* 0x000ea60000100800 */
[----:B---3--:R-:W-:Y:S01]  /*21330*/  @!P3 LEA.HI.X R11, R21, R4, R23, 0x2, P6 ;  /* 0x00000004150bb211 */ /* 0x008fe200030f1417 */
[----:B------:R-:W3:Y:S04]  /*21340*/  LDL R25, [R1+0x114] ;  /* 0x0001140001197983 */ /* 0x000ee80000100800 */
[----:B------:R-:W5:Y:S04]  /*21350*/  LDL R23, [R1+0x12c] ;  /* 0x00012c0001177983 */ /* 0x000f680000100800 */
[----:B------:R-:W2:Y:S04]  /*21360*/  LDL R21, [R1+0x128] ;  /* 0x0001280001157983 */ /* 0x000ea80000100800 */
[----:B------:R4:W-:Y:S04]  /*21370*/  @!P4 ST.E.64 [R12.64], R62 ;  /* 0x0000003e0c00c985 */ /* 0x0009e8000c101b06 */
[----:B------:R4:W-:Y:S01]  /*21380*/  @!P3 ST.E.64 [R10.64], R50 ;  /* 0x000000320a00b985 */ /* 0x0009e2000c101b06 */
[----:B-1----:R-:W-:-:S04]  /*21390*/  @!P2 LEA R14, P3, R19, R2, 0x2 ;  /* 0x00000002130ea211 */ /* 0x002fc800078610ff */
[----:B----4-:R-:W-:Y:S02]  /*213a0*/  @!P2 LEA.HI.X R15, R19, R4, R24, 0x2, P3 ;  /* 0x00000004130fa211 */ /* 0x010fe400018f1418 */
[----:B------:R-:W4:Y:S01]  /*213b0*/  LDL R19, [R1+0x124] ;  /* 0x0001240001137983 */ /* 0x000f220000100800 */
        /* <DEDUP_REMOVED lines=23> */
[-C--:B-----5:R-:W-:Y:S02]  /*21530*/  @!P5 LEA.HI.X R15, R6, R4.reuse, R23, 0x2, P0 ;  /* 0x00000004060fd211 */ /* 0x0a0fe400000f1417 */
[----:B------:R-:W-:Y:S01]  /*21540*/  ISETP.NE.AND P0, PT, R3, RZ, PT ;  /* 0x000000ff0300720c */ /* 0x000fe20003f05270 */
[----:B------:R-:W5:Y:S03]  /*21550*/  LDL R6, [R1+0x64] ;  /* 0x0000640001067983 */ /* 0x000f660000100800 */
[----:B--2---:R-:W-:Y:S01]  /*21560*/  @!P4 LEA.HI.X R13, R17, R4, R21, 0x2, P0 ;  /* 0x00000004110dc211 */ /* 0x004fe200000f1415 */
[----:B------:R-:W2:Y:S04]  /*21570*/  LDL R23, [R1+0x10c] ;  /* 0x00010c0001177983 */ /* 0x000ea80000100800 */
[----:B------:R-:W2:Y:S01]  /*21580*/  LDL R17, [R1+0x110] ;  /* 0x0001100001117983 */ /* 0x000ea20000100800 */
[----:B------:R-:W-:-:S03]  /*21590*/  ISETP.GE.AND P2, PT, R5, c[0x0][0x3c8], PT ;  /* 0x0000f20005007a0c */ /* 0x000fc60003f46270 */
[----:B------:R-:W5:Y:S04]  /*215a0*/  LDL R21, [R1+0x108] ;  /* 0x0001080001157983 */ /* 0x000f680000100800 */
[----:B------:R1:W-:Y:S04]  /*215b0*/  @!P5 ST.E.64 [R14.64], R176 ;  /* 0x000000b00e00d985 */ /* 0x0003e8000c101b06 */
[----:B------:R1:W-:Y:S01]  /*215c0*/  @!P4 ST.E.64 [R12.64], R82 ;  /* 0x000000520c00c985 */ /* 0x0003e2000c101b06 */
[----:B----4-:R-:W-:-:S03]  /*215d0*/  @!P3 LEA.HI.X R11, R9, R4, R19, 0x2, P6 ;  /* 0x00000004090bb211 */ /* 0x010fc600030f1413 */
[----:B------:R-:W4:Y:S04]  /*215e0*/  LDL R19, [R1+0x104] ;  /* 0x0001040001137983 */ /* 0x000f280000100800 */
[----:B------:R-:W4:Y:S04]  /*215f0*/  LDL R9, [R1+0x100] ;  /* 0x0001000001097983 */ /* 0x000f280000100800 */
[----:B------:R3:W-:Y:S01]  /*21600*/  @!P3 ST.E.64 [R10.64], R66 ;  /* 0x000000420a00b985 */ /* 0x0007e2000c101b06 */
[----:B-1----:R-:W-:-:S04]  /*21610*/  @!P2 LEA R14, P3, R5, R2, 0x2 ;  /* 0x00000002050ea211 */ /* 0x002fc800078610ff */
[----:B------:R-:W-:Y:S02]  /*21620*/  @!P2 LEA.HI.X R15, R5, R4, R31, 0x2, P3 ;  /* 0x00000004050fa211 */ /* 0x000fe400018f141f */
[----:B------:R-:W4:Y:S01]  /*21630*/  LDL R5, [R1+0x60] ;  /* 0x0000600001057983 */ /* 0x000f220000100800 */
        /* <DEDUP_REMOVED lines=22> */
[----:B-----5:R-:W-:Y:S01]  /*217a0*/  ISETP.GE.AND P0, PT, R6, c[0x0][0x3c8], PT ;  /* 0x0000f20006007a0c */ /* 0x020fe20003f06270 */
        /* <DEDUP_REMOVED lines=8> */
[----:B--2---:R-:W-:Y:S02]  /*21830*/  @!P0 LEA R10, P4, R6, R2, 0x2 ;  /* 0x00000002060a8211 */ /* 0x004fe400078810ff */
[-C--:B----4-:R-:W-:Y:S01]  /*21840*/  @!P1 LEA.HI.X R13, R18, R4.reuse, R19, 0x2, P5 ;  /* 0x00000004120d9211 */ /* 0x090fe200028f1413 */
[----:B------:R1:W-:Y:S01]  /*21850*/  @!P2 ST.E.64 [R14.64], R106 ;  /* 0x0000006a0e00a985 */ /* 0x0003e2000c101b06 */
        /* <DEDUP_REMOVED lines=10> */
.L_x_3113:
[----:B------:R-:W2:Y:S04]  /*21900*/  LDL.LU R2, [R1+0x24] ;  /* 0x0000240001027983 */ /* 0x000ea80000300800 */
[----:B------:R-:W3:Y:S01]  /*21910*/  LDL.LU R6, [R1+0x28] ;  /* 0x0000280001067983 */ /* 0x000ee20000300800 */
        /* <DEDUP_REMOVED lines=20> */
.L_x_3134:
[----:B------:R-:W3:Y:S04]  /*21a60*/  LDL.LU R6, [R1+0x18] ;  /* 0x0000180001067983 */ /* 0x000ee80000300800 */
[----:B--2---:R-:W2:Y:S04]  /*21a70*/  LDL.LU R4, [R1+0x2c] ;  /* 0x00002c0001047983 */ /* 0x004ea80000300800 */
[----:B------:R-:W4:Y:S01]  /*21a80*/  LDL.LU R3, [R1+0x30] ;  /* 0x0000300001037983 */ /* 0x000f220000300800 */
[----:B------:R-:W-:Y:S01]  /*21a90*/  BSSY B0, `(.L_x_3135) ;  /* 0x0000039000007945 */ /* 0x000fe20003800000 */
[----:B-----5:R-:W-:-:S02]  /*21aa0*/  SHF.R.S32.HI R20, RZ, 0x1f, R2 ;  /* 0x0000001fff147819 */ /* 0x020fc40000011402 */
[----:B------:R-:W1:Y:S02]  /*21ab0*/  S2R R5, SR_TID.X ;  /* 0x0000000000057919 */ /* 0x000e640000002100 */
[----:B-1----:R-:W-:Y:S02]  /*21ac0*/  ISETP.GT.AND P0, PT, R5, 0x7f, PT ;  /* 0x0000007f0500780c */ /* 0x002fe40003f04270 */
[----:B---3--:R-:W-:Y:S02]  /*21ad0*/  LOP3.LUT R6, R6, 0xffff, RZ, 0xc0, !PT ;  /* 0x0000ffff06067812 */ /* 0x008fe400078ec0ff */
[----:B--2---:R-:W-:Y:S02]  /*21ae0*/  SEL R14, R4, RZ, !P3 ;  /* 0x000000ff040e7207 */ /* 0x004fe40005800000 */
[----:B----4-:R-:W-:-:S07]  /*21af0*/  SEL R24, R3, RZ, !P3 ;  /* 0x000000ff03187207 */ /* 0x010fce0005800000 */
[----:B------:R-:W-:Y:S05]  /*21b00*/  @P0 BRA `(.L_x_3136) ;  /* 0x0000031000000947 */ /* 0x000fea0003800000 */
[----:B------:R-:W2:Y:S01]  /*21b10*/  LDL R4, [R1] ;  /* 0x0000000001047983 */ /* 0x000ea20000100800 */
        /* <DEDUP_REMOVED lines=25> */
[--C-:B------:R-:W-:Y:S01]  /*21cb0*/  IMAD.MOV R4, RZ, RZ, -R3.reuse ;  /* 0x000000ffff047224 */ /* 0x100fe200078e0a03 */
        /* <DEDUP_REMOVED lines=12> */
[----:B------:R-:W-:Y:S01]  /*21d80*/  IMAD R3, R16, R9, R3 ;  /* 0x0000000910037224 */ /* 0x000fe200078e0203 */
[----:B------:R-:W-:-:S03]  /*21d90*/  MOV R9, c[0x0][0x4ac] ;  /* 0x00012b0000097a02 */ /* 0x000fc60000000f00 */
[----:B------:R-:W-:Y:S01]  /*21da0*/  IMAD.WIDE.U32 R4, R16, R4, R10 ;  /* 0x0000000410047225 */ /* 0x000fe200078e000a */
[----:B------:R-:W-:Y:S02]  /*21db0*/  SEL R10, R12, c[0x0][0x450], P2 ;  /* 0x000114000c0a7a07 */ /* 0x000fe40001000000 */
[----:B------:R-:W-:Y:S01]  /*21dc0*/  SEL R9, R9, c[0x0][0x454], P2 ;  /* 0x0001150009097a07 */ /* 0x000fe20001000000 */
[----:B------:R-:W-:Y:S01]  /*21dd0*/  IMAD.IADD R3, R5, 0x1, R3 ;  /* 0x0000000105037824 */ /* 0x000fe200078e0203 */
[----:B------:R-:W-:-:S04]  /*21de0*/  LEA R10, P0, R4, R10, 0x2 ;  /* 0x0000000a040a7211 */ /* 0x000fc800078010ff */
[----:B------:R-:W-:Y:S02]  /*21df0*/  LEA.HI.X R11, R4, R9, R3, 0x2, P0 ;  /* 0x00000009040b7211 */ /* 0x000fe400000f1403 */
[----:B------:R-:W-:-:S05]  /*21e00*/  MOV R3, 0xff800000 ;  /* 0xff80000000037802 */ /* 0x000fca0000000f00 */
[----:B------:R1:W-:Y:S02]  /*21e10*/  STG.E [R10.64], R3 ;  /* 0x000000030a007986 */ /* 0x0003e4000c101906 */
.L_x_3136:
[----:B------:R-:W-:Y:S05]  /*21e20*/  BSYNC B0 ;  /* 0x0000000000007941 */ /* 0x000fea0003800000 */
.L_x_3135:
[----:B------:R-:W-:-:S13]  /*21e30*/  ISETP.GT.AND P0, PT, R21, 0x1, PT ;  /* 0x000000011500780c */ /* 0x000fda0003f04270 */
[----:B------:R-:W-:Y:S05]  /*21e40*/  @P0 BRA `(.L_x_3128) ;  /* 0x0000080000000947 */ /* 0x000fea0003800000 */
[----:B-1----:R-:W2:Y:S01]  /*21e50*/  LDL.LU R11, [R1] ;  /* 0x00000000010b7983 */ /* 0x002ea20000300800 */
[----:B------:R-:W-:Y:S01]  /*21e60*/  MOV R4, c[0x0][0x4e8] ;  /* 0x00013a0000047a02 */ /* 0x000fe20000000f00 */
[----:B------:R-:W-:Y:S02]  /*21e70*/  IMAD R3, R20, c[0x0][0x3a0], RZ ;  /* 0x0000e80014037a24 */ /* 0x000fe400078e02ff */
        /* <DEDUP_REMOVED lines=23> */
[----:B------:R-:W-:-:S03]  /*21ff0*/  IADD3 R9, R143, R11, RZ ;  /* 0x0000000b8f097210 */ /* 0x000fc60007ffe0ff */
[----:B------:R-:W-:-:S04]  /*22000*/  IMAD.WIDE.U32 R2, R6, c[0x0][0x3d8], R2 ;  /* 0x0000f60006027a25 */ /* 0x000fc800078e0002 */
[----:B------:R-:W-:Y:S01]  /*22010*/  IMAD R6, R6, c[0x0][0x3dc], R4 ;  /* 0x0000f70006067a24 */ /* 0x000fe200078e0204 */
[----:B------:R-:W-:-:S04]  /*22020*/  LEA R16, P0, R2, c[0x0][0x380], 0x1 ;  /* 0x0000e00002107a11 */ /* 0x000fc800078008ff */
[----:B------:R-:W-:-:S04]  /*22030*/  IADD3 R5, R3, R6, RZ ;  /* 0x0000000603057210 */ /* 0x000fc80007ffe0ff */
[----:B------:R-:W-:Y:S01]  /*22040*/  LEA.HI.X R5, R2, c[0x0][0x384], R5, 0x1, P0 ;  /* 0x0000e10002057a11 */ /* 0x000fe200000f0c05 */
[----:B------:R-:W-:Y:S05]  /*22050*/  BRA.DIV ~URZ, `(.L_x_3137) ;  /* 0x000038b27f007947 */ /* 0x000fea000b800000 */
[----:B------:R1:W2:Y:S02]  /*22060*/  SHFL.IDX PT, R4, R5, RZ, 0x181f ;  /* 0x00181fff05047589 */ /* 0x0002a400000e0000 */
.L_x_3213:
[----:B------:R-:W-:Y:S05]  /*22070*/  BRA.DIV ~URZ, `(.L_x_3138) ;  /* 0x000039027f007947 */ /* 0x000fea000b800000 */
[----:B------:R3:W4:Y:S02]  /*22080*/  SHFL.IDX PT, R2, R16, RZ, 0x181f ;  /* 0x00181fff10027589 */ /* 0x00072400000e0000 */
.L_x_3214:
        /* <DEDUP_REMOVED lines=20> */
.L_x_3140:
[----:B------:R-:W-:Y:S05]  /*221d0*/  BSYNC B0 ;  /* 0x0000000000007941 */ /* 0x000fea0003800000 */
.L_x_3139:
[----:B------:R-:W-:Y:S05]  /*221e0*/  BRA.DIV ~URZ, `(.L_x_3141) ;  /* 0x000038027f007947 */ /* 0x000fea000b800000 */
[----:B--2---:R2:W1:Y:S04]  /*221f0*/  SHFL.IDX PT, R4, R5, 0x1, 0x181f ;  /* 0x00381f0005047f89 */ /* 0x00446800000e0000 */
[----:B----4-:R2:W4:Y:S02]  /*22200*/  SHFL.IDX PT, R2, R16, 0x1, 0x181f ;  /* 0x00381f0010027f89 */ /* 0x01052400000e0000 */
.L_x_3215:
        /* <DEDUP_REMOVED lines=20> */
.L_x_3143:
[----:B------:R-:W-:Y:S05]  /*22350*/  BSYNC B0 ;  /* 0x0000000000007941 */ /* 0x000fea0003800000 */
.L_x_3142:
[----:B------:R-:W-:Y:S05]  /*22360*/  BRA.DIV ~URZ, `(.L_x_3144) ;  /* 0x000037527f007947 */ /* 0x000fea000b800000 */
[----:B-1----:R1:W2:Y:S02]  /*22370*/  SHFL.IDX PT, R4, R5, 0x2, 0x181f ;  /* 0x00581f0005047f89 */ /* 0x0022a400000e0000 */
.L_x_3216:
[----:B------:R-:W-:Y:S05]  /*22380*/  BRA.DIV ~URZ, `(.L_x_3145) ;  /* 0x000037a27f007947 */ /* 0x000fea000b800000 */
[----:B----4-:R4:W1:Y:S02]  /*22390*/  SHFL.IDX PT, R2, R16, 0x2, 0x181f ;  /* 0x00581f0010027f89 */ /* 0x01086400000e0000 */
.L_x_3217:
        /* <DEDUP_REMOVED lines=20> */
.L_x_3147:
[----:B------:R-:W-:Y:S05]  /*224e0*/  BSYNC B0 ;  /* 0x0000000000007941 */ /* 0x000fea0003800000 */
.L_x_3146:
[----:B------:R-:W-:Y:S05]  /*224f0*/  BRA.DIV ~URZ, `(.L_x_3148) ;  /* 0x000036a27f007947 */ /* 0x000fea000b800000 */
[----:B--2---:R2:W3:Y:S04]  /*22500*/  SHFL.IDX PT, R4, R5, 0x3, 0x181f ;  /* 0x00781f0005047f89 */ /* 0x0044e800000e0000 */
[----:B-1----:R2:W1:Y:S02]  /*22510*/  SHFL.IDX PT, R2, R16, 0x3, 0x181f ;  /* 0x00781f0010027f89 */ /* 0x00246400000e0000 */
.L_x_3218:
        /* <DEDUP_REMOVED lines=19> */
.L_x_3128:
[----:B------:R-:W-:Y:S05]  /*22650*/  BSYNC B1 ;  /* 0x0000000000017941 */ /* 0x000fea0003800000 */
.L_x_3112:
        /* <DEDUP_REMOVED lines=11> */
[----:B--23--:R-:W-:-:S04]  /*22710*/  LOP3.LUT R16, R2, 0x1f, RZ, 0xc0, !PT ;  /* 0x0000001f02107812 */ /* 0x00cfc800078ec0ff */
[----:B------:R-:W-:Y:S01]  /*22720*/  ISETP.NE.AND P6, PT, R16, 0x1f, PT ;  /* 0x0000001f1000780c */ /* 0x000fe20003fc5270 */
[----:B------:R-:W-:Y:S10]  /*22730*/  BRA.DIV ~URZ, `(.L_x_3150) ;  /* 0x000035327f007947 */ /* 0x000ff4000b800000 */
[----:B------:R2:W3:Y:S02]  /*22740*/  SHFL.IDX PT, R11, R28, RZ, 0x1f ;  /* 0x00001fff1c0b7589 */ /* 0x0004e400000e0000 */
.L_x_3219:
[----:B------:R-:W-:Y:S05]  /*22750*/  BRA.DIV ~URZ, `(.L_x_3151) ;  /* 0x000035827f007947 */ /* 0x000fea000b800000 */
[----:B------:R4:W1:Y:S02]  /*22760*/  SHFL.IDX PT, R6, R28, 0x1, 0x1f ;  /* 0x00201f001c067f89 */ /* 0x00086400000e0000 */
.L_x_3220:
        /* <DEDUP_REMOVED lines=15> */
[----:B-1----:R-:W-:Y:S01]  /*22860*/  MOV R15, RZ ;  /* 0x000000ff000f7202 */ /* 0x002fe20000000f00 */
[----:B-----5:R-:W-:Y:S01]  /*22870*/  IMAD R4, R10, R9, RZ ;  /* 0x000000090a047224 */ /* 0x020fe200078e02ff */
[----:B------:R-:W-:Y:S07]  /*22880*/  BRA.DIV ~URZ, `(.L_x_3152) ;  /* 0x000034c27f007947 */ /* 0x000fee000b800000 */
[----:B------:R1:W2:Y:S02]  /*22890*/  SHFL.UP PT, R5, R4, 0x1, RZ ;  /* 0x0420000004057989 */ /* 0x0002a400000e00ff */
.L_x_3221:
        /* <DEDUP_REMOVED lines=16> */
.L_x_3222:
[----:B--2---:R-:W-:Y:S01]  /*229a0*/  IMAD R2, R2, c[0x0][0x538], RZ ;  /* 0x00014e0002027a24 */ /* 0x004fe200078e02ff */
[----:B------:R-:W-:Y:S04]  /*229b0*/  BSSY B1, `(.L_x_3154) ;  /* 0x00000cf000017945 */ /* 0x000fe80003800000 */
[----:B------:R-:W-:-:S04]  /*229c0*/  IADD3 R6, R2, R6, RZ ;  /* 0x0000000602067210 */ /* 0x000fc80007ffe0ff */
[----:B---3--:R-:W-:-:S13]  /*229d0*/  ISETP.GT.AND P0, PT, R6, R11, PT ;  /* 0x0000000b0600720c */ /* 0x008fda0003f04270 */
[----:B------:R-:W-:Y:S05]  /*229e0*/  @P0 BRA `(.L_x_3155) ;  /* 0x0000026000000947 */ /* 0x000fea0003800000 */
.L_x_3159:
        /* <DEDUP_REMOVED lines=18> */
.L_x_3223:
        /* <DEDUP_REMOVED lines=16> */
.L_x_3224:
[----:B--2---:R-:W-:-:S05]  /*22c10*/  IMAD R2, R2, c[0x0][0x538], RZ ;  /* 0x00014e0002027a24 */ /* 0x004fca00078e02ff */
[----:B------:R-:W-:-:S04]  /*22c20*/  IADD3 R6, R2, R6, RZ ;  /* 0x0000000602067210 */ /* 0x000fc80007ffe0ff */
[----:B------:R-:W-:-:S13]  /*22c30*/  ISETP.GT.AND P0, PT, R6, R11, PT ;  /* 0x0000000b0600720c */ /* 0x000fda0003f04270 */
[----:B-1--4-:R-:W-:Y:S05]  /*22c40*/  @!P0 BRA `(.L_x_3159) ;  /* 0xfffffda000008947 */ /* 0x012fea000383ffff */
.L_x_3155:
[----:B------:R-:W-:-:S05]  /*22c50*/  IADD3 R14, -R2, R6, RZ ;  /* 0x00000006020e7210 */ /* 0x000fca0007ffe1ff */
[----:B------:R-:W-:-:S05]  /*22c60*/  IMAD R2, R4, c[0x0][0x538], R14 ;  /* 0x00014e0004027a24 */ /* 0x000fca00078e020e */
[----:B------:R-:W-:Y:S01]  /*22c70*/  ISETP.GT.AND P0, PT, R2, R11, PT ;  /* 0x0000000b0200720c */ /* 0x000fe20003f04270 */
[----:B------:R-:W-:-:S12]  /*22c80*/  BRA.DIV ~URZ, `(.L_x_3160) ;  /* 0x000035527f007947 */ /* 0x000fd8000b800000 */
[----:B------:R-:W-:-:S03]  /*22c90*/  VOTE.ANY R13, PT, !P0 ;  /* 0x00000000000d7806 */ /* 0x000fc600040e0100 */
.L_x_3225:
[----:B------:R-:W2:Y:S01]  /*22ca0*/  LDL.LU R2, [R1+0x1c] ;  /* 0x00001c0001027983 */ /* 0x000ea20000300800 */
[----:B------:R-:W2:Y:S02]  /*22cb0*/  POPC R12, R13 ;  /* 0x0000000d000c7309 */ /* 0x000ea40000000000 */
[----:B--2---:R-:W-:-:S05]  /*22cc0*/  IADD3 R2, R12, R2, RZ ;  /* 0x000000020c027210 */ /* 0x004fca0007ffe0ff */
[----:B------:R2:W-:Y:S01]  /*22cd0*/  STL [R1+0x1c], R2 ;  /* 0x00001c0201007387 */ /* 0x0005e20000100800 */
[----:B------:R-:W-:Y:S05]  /*22ce0*/  BRA.DIV ~URZ, `(.L_x_3161) ;  /* 0x000035327f007947 */ /* 0x000fea000b800000 */
[----:B------:R3:W1:Y:S04]  /*22cf0*/  SHFL.IDX PT, R6, R9, R12, 0x1f ;  /* 0x00001f0c09067589 */ /* 0x00066800000e0000 */
[----:B------:R3:W2:Y:S02]  /*22d00*/  SHFL.IDX PT, R5, R10, R12, 0x1f ;  /* 0x00001f0c0a057589 */ /* 0x0006a400000e0000 */
.L_x_3226:
[----:B------:R-:W-:Y:S01]  /*22d10*/  ISETP.NE.AND P0, PT, R13, RZ, PT ;  /* 0x000000ff0d00720c */ /* 0x000fe20003f05270 */
[----:B------:R-:W-:-:S12]  /*22d20*/  BSSY B0, `(.L_x_3162) ;  /* 0x0000005000007945 */ /* 0x000fd80003800000 */
[----:B------:R-:W-:Y:S05]  /*22d30*/  @!P0 BRA `(.L_x_3163) ;  /* 0x0000003000008947 */ /* 0x000fea0003800000 */
[----:B---3--:R-:W-:Y:S01]  /*22d40*/  IADD3 R12, R12, -0x1, RZ ;  /* 0xffffffff0c0c7810 */ /* 0x008fe20007ffe0ff */
[----:B------:R-:W-:Y:S05]  /*22d50*/  BRA.DIV ~URZ, `(.L_x_3164) ;  /* 0x000035927f007947 */ /* 0x000fea000b800000 */
[----:B------:R3:W4:Y:S02]  /*22d60*/  SHFL.IDX PT, R15, R4, R12, 0x1f ;  /* 0x00001f0c040f7589 */ /* 0x00072400000e0000 */
.L_x_3163:
[----:B------:R-:W-:Y:S05]  /*22d70*/  BSYNC B0 ;  /* 0x0000000000007941 */ /* 0x000fea0003800000 */
.L_x_3162:
[----:B--2-4-:R-:W-:Y:S01]  /*22d80*/  IMAD R2, R15, c[0x0][0x538], R14 ;  /* 0x00014e000f027a24 */ /* 0x014fe200078e020e */
[----:B------:R-:W-:Y:S01]  /*22d90*/  ISETP.NE.AND P0, PT, R5, 0x1, PT ;  /* 0x000000010500780c */ /* 0x000fe20003f05270 */
[----:B------:R-:W-:Y:S03]  /*22da0*/  BSSY B0, `(.L_x_3165) ;  /* 0x0000086000007945 */ /* 0x000fe60003800000 */
[----:B------:R2:W-:Y:S01]  /*22db0*/  STL [R1+0x10], R2 ;  /* 0x0000100201007387 */ /* 0x0005e20000100800 */
[----:B---3--:R-:W-:-:S08]  /*22dc0*/  IADD3 R12, -R2, R11, RZ ;  /* 0x0000000b020c7210 */ /* 0x008fd00007ffe1ff */
[----:B------:R-:W-:Y:S05]  /*22dd0*/  @!P0 BRA `(.L_x_3166) ;  /* 0x000003e000008947 */ /* 0x000fea0003800000 */
[-C--:B-1----:R-:W-:Y:S01]  /*22de0*/  IABS R3, R6.reuse ;  /* 0x0000000600037213 */ /* 0x082fe20000000000 */
[----:B------:R-:W-:Y:S01]  /*22df0*/  IMAD.MOV.U32 R10, RZ, RZ, RZ ;  /* 0x000000ffff0a7224 */ /* 0x000fe200078e00ff */
[----:B------:R-:W-:Y:S02]  /*22e00*/  IABS R13, R6 ;  /* 0x00000006000d7213 */ /* 0x000fe40000000000 */
[----:B--2---:R-:W1:Y:S08]  /*22e10*/  I2F.RP R2, R3 ;  /* 0x0000000300027306 */ /* 0x004e700000209400 */
[----:B-1----:R-:W1:Y:S02]  /*22e20*/  MUFU.RCP R2, R2 ;  /* 0x0000000200027308 */ /* 0x002e640000001000 */
[----:B-1----:R-:W-:-:S06]  /*22e30*/  IADD3 R2, R2, 0xffffffe, RZ ;  /* 0x0ffffffe02027810 */ /* 0x002fcc0007ffe0ff */
[----:B------:R1:W2:Y:S02]  /*22e40*/  F2I.FTZ.U32.TRUNC.NTZ R11, R2 ;  /* 0x00000002000b7305 */ /* 0x0002a4000021f000 */
[----:B-1----:R-:W-:Y:S01]  /*22e50*/  IABS R2, R5 ;  /* 0x0000000500027213 */ /* 0x002fe20000000000 */
[----:B--2---:R-:W-:-:S04]  /*22e60*/  IMAD.MOV R4, RZ, RZ, -R11 ;  /* 0x000000ffff047224 */ /* 0x004fc800078e0a0b */
[----:B------:R-:W-:Y:S01]  /*22e70*/  IMAD.MOV.U32 R9, RZ, RZ, R2 ;  /* 0x000000ffff097224 */ /* 0x000fe200078e0002 */
[----:B------:R-:W-:Y:S01]  /*22e80*/  IABS R2, R12 ;  /* 0x0000000c00027213 */ /* 0x000fe20000000000 */
[----:B------:R-:W-:Y:S02]  /*22e90*/  IMAD R4, R4, R3, RZ ;  /* 0x0000000304047224 */ /* 0x000fe400078e02ff */
[----:B------:R-:W1:Y:S02]  /*22ea0*/  I2F.RP R14, R9 ;  /* 0x00000009000e7306 */ /* 0x000e640000209400 */
[----:B------:R-:W-:-:S04]  /*22eb0*/  IMAD.HI.U32 R11, R11, R4, R10 ;  /* 0x000000040b0b7227 */ /* 0x000fc800078e000a */
[----:B------:R-:W-:Y:S02]  /*22ec0*/  IMAD.MOV.U32 R4, RZ, RZ, R2 ;  /* 0x000000ffff047224 */ /* 0x000fe400078e0002 */
[----:B------:R-:W-:-:S05]  /*22ed0*/  IMAD.MOV R2, RZ, RZ, -R13 ;  /* 0x000000ffff027224 */ /* 0x000fca00078e0a0d */
[----:B------:R-:W-:Y:S01]  /*22ee0*/  MOV R10, R2 ;  /* 0x00000002000a7202 */ /* 0x000fe20000000f00 */
[----:B------:R-:W-:-:S04]  /*22ef0*/  IMAD.HI.U32 R2, R11, R4, RZ ;  /* 0x000000040b027227 */ /* 0x000fc800078e00ff */
[----:B------:R-:W-:Y:S02]  /*22f00*/  IMAD R4, R2, R10, R4 ;  /* 0x0000000a02047224 */ /* 0x000fe400078e0204 */
[----:B-1----:R-:W1:Y:S03]  /*22f10*/  MUFU.RCP R10, R14 ;  /* 0x0000000e000a7308 */ /* 0x002e660000001000 */
[----:B------:R-:W-:Y:S02]  /*22f20*/  ISETP.GT.U32.AND P0, PT, R3, R4, PT ;  /* 0x000000040300720c */ /* 0x000fe40003f04070 */
[----:B-1----:R-:W-:-:S11]  /*22f30*/  IADD3 R10, R10, 0xffffffe, RZ ;  /* 0x0ffffffe0a0a7810 */ /* 0x002fd60007ffe0ff */
[----:B------:R-:W-:Y:S01]  /*22f40*/  @!P0 IMAD.IADD R4, R4, 0x1, -R3 ;  /* 0x0000000104048824 */ /* 0x000fe200078e0a03 */
[----:B------:R-:W-:Y:S01]  /*22f50*/  @!P0 IADD3 R2, R2, 0x1, RZ ;  /* 0x0000000102028810 */ /* 0x000fe20007ffe0ff */
[----:B------:R-:W1:Y:S01]  /*22f60*/  F2I.FTZ.U32.TRUNC.NTZ R11, R10 ;  /* 0x0000000a000b7305 */ /* 0x000e62000021f000 */
[----:B------:R-:W-:Y:S02]  /*22f70*/  ISETP.NE.AND P0, PT, R6, RZ, PT ;  /* 0x000000ff0600720c */ /* 0x000fe40003f05270 */
[----:B------:R-:W-:Y:S02]  /*22f80*/  ISETP.GE.U32.AND P2, PT, R4, R3, PT ;  /* 0x000000030400720c */ /* 0x000fe40003f46070 */
[----:B------:R-:W-:-:S04]  /*22f90*/  LOP3.LUT R3, R12, R6, RZ, 0x3c, !PT ;  /* 0x000000060c037212 */ /* 0x000fc800078e3cff */
[----:B------:R-:W-:Y:S01]  /*22fa0*/  ISETP.GE.AND P1, PT, R3, RZ, PT ;  /* 0x000000ff0300720c */ /* 0x000fe20003f26270 */
[----:B-1----:R-:W-:-:S06]  /*22fb0*/  IMAD.MOV R3, RZ, RZ, -R11 ;  /* 0x000000ffff037224 */ /* 0x002fcc00078e0a0b */
[----:B------:R-:W-:Y:S01]  /*22fc0*/  @P2 IADD3 R2, R2, 0x1, RZ ;  /* 0x0000000102022810 */ /* 0x000fe20007ffe0ff */
[----:B------:R-:W-:Y:S01]  /*22fd0*/  IMAD.MOV.U32 R10, RZ, RZ, RZ ;  /* 0x000000ffff0a7224 */ /* 0x000fe200078e00ff */
[----:B------:R-:W-:-:S04]  /*22fe0*/  MOV R4, R3 ;  /* 0x0000000300047202 */ /* 0x000fc80000000f00 */
[----:B------:R-:W-:Y:S01]  /*22ff0*/  @!P1 IMAD.MOV R2, RZ, RZ, -R2 ;  /* 0x000000ffff029224 */ /* 0x000fe200078e0a02 */
[----:B------:R-:W-:Y:S02]  /*23000*/  @!P0 LOP3.LUT R2, RZ, R6, RZ, 0x33, !PT ;  /* 0x00000006ff028212 */ /* 0x000fe400078e33ff */
[----:B------:R-:W-:Y:S01]  /*23010*/  IABS R3, R5 ;  /* 0x0000000500037213 */ /* 0x000fe20000000000 */
[----:B------:R-:W-:Y:S01]  /*23020*/  IMAD R4, R4, R9, RZ ;  /* 0x0000000904047224 */ /* 0x000fe200078e02ff */
[----:B------:R-:W-:-:S03]  /*23030*/  IABS R14, R2 ;  /* 0x00000002000e7213 */ /* 0x000fc60000000000 */
[----:B------:R-:W-:Y:S02]  /*23040*/  IMAD.MOV R13, RZ, RZ, -R3 ;  /* 0x000000ffff0d7224 */ /* 0x000fe400078e0a03 */
[----:B------:R-:W-:-:S03]  /*23050*/  IMAD.HI.U32 R3, R11, R4, R10 ;  /* 0x000000040b037227 */ /* 0x000fc600078e000a */
[----:B------:R-:W-:Y:S01]  /*23060*/  MOV R10, R13 ;  /* 0x0000000d000a7202 */ /* 0x000fe20000000f00 */
        /* <DEDUP_REMOVED lines=8> */
[C---:B------:R-:W-:Y:S02]  /*230f0*/  LOP3.LUT R4, R2.reuse, R5, RZ, 0x3c, !PT ;  /* 0x0000000502047212 */ /* 0x040fe400078e3cff */
[----:B------:R-:W-:Y:S02]  /*23100*/  IADD3 R9, -R2, RZ, RZ ;  /* 0x000000ff02097210 */ /* 0x000fe40007ffe1ff */
        /* <DEDUP_REMOVED lines=11> */
.L_x_3166:
[----:B-1----:R-:W3:Y:S01]  /*231c0*/  LDL R4, [R1+0x1c] ;  /* 0x00001c0001047983 */ /* 0x002ee20000100800 */
[----:B--2---:R-:W-:-:S04]  /*231d0*/  IMAD.MOV.U32 R2, RZ, RZ, 0x4 ;  /* 0x00000004ff027424 */ /* 0x004fc800078e00ff */
[----:B---3--:R-:W-:-:S05]  /*231e0*/  IMAD.WIDE R2, R4, R2, c[0x0][0x590] ;  /* 0x0001640004027625 */ /* 0x008fca00078e0202 */
[----:B------:R-:W2:Y:S02]  /*231f0*/  LDG.E R4, [R2.64] ;  /* 0x0000000602047981 */ /* 0x000ea4000c1e1900 */
[----:B--2---:R-:W-:-:S05]  /*23200*/  IMAD R10, R4, R6, RZ ;  /* 0x00000006040a7224 */ /* 0x004fca00078e02ff */
        /* <DEDUP_REMOVED lines=31> */
[----:B------:R-:W-:Y:S02]  /*23400*/  IMAD R9, R10, R3, R12 ;  /* 0x000000030a097224 */ /* 0x000fe400078e020c */
[----:B------:R-:W-:Y:S01]  /*23410*/  IMAD.MOV.U32 R10, RZ, RZ, RZ ;  /* 0x000000ffff0a7224 */ /* 0x000fe200078e00ff */
[----:B------:R-:W-:Y:S02]  /*23420*/  IMNMX R2, R4, R2, PT ;  /* 0x0000000204027217 */ /* 0x000fe40003800200 */
[----:B------:R-:W-:Y:S02]  /*23430*/  IABS R3, R9 ;  /* 0x0000000900037213 */ /* 0x000fe40000000000 */
[-C--:B------:R-:W-:Y:S02]  /*23440*/  IABS R4, R2.reuse ;  /* 0x0000000200047213 */ /* 0x080fe40000000000 */
[----:B------:R-:W-:-:S02]  /*23450*/  IABS R14, R2 ;  /* 0x00000002000e7213 */ /* 0x000fc40000000000 */
[----:B------:R-:W1:Y:S08]  /*23460*/  I2F.RP R5, R4 ;  /* 0x0000000400057306 */ /* 0x000e700000209400 */
[----:B-1----:R-:W1:Y:S02]  /*23470*/  MUFU.RCP R5, R5 ;  /* 0x0000000500057308 */ /* 0x002e640000001000 */
[----:B-1----:R-:W-:-:S06]  /*23480*/  IADD3 R5, R5, 0xffffffe, RZ ;  /* 0x0ffffffe05057810 */ /* 0x002fcc0007ffe0ff */
[----:B------:R-:W1:Y:S02]  /*23490*/  F2I.FTZ.U32.TRUNC.NTZ R11, R5 ;  /* 0x00000005000b7305 */ /* 0x000e64000021f000 */
[----:B-1----:R-:W-:-:S04]  /*234a0*/  IMAD.MOV R5, RZ, RZ, -R11 ;  /* 0x000000ffff057224 */ /* 0x002fc800078e0a0b */
[----:B------:R-:W-:Y:S01]  /*234b0*/  IMAD R12, R5, R4, RZ ;  /* 0x00000004050c7224 */ /* 0x000fe200078e02ff */
[----:B------:R-:W-:Y:S01]  /*234c0*/  MOV R5, R3 ;  /* 0x0000000300057202 */ /* 0x000fe20000000f00 */
[----:B------:R-:W-:Y:S02]  /*234d0*/  IMAD.MOV R3, RZ, RZ, -R14 ;  /* 0x000000ffff037224 */ /* 0x000fe400078e0a0e */
[----:B------:R-:W-:-:S04]  /*234e0*/  IMAD.HI.U32 R11, R11, R12, R10 ;  /* 0x0000000c0b0b7227 */ /* 0x000fc800078e000a */
        /* <DEDUP_REMOVED lines=17> */
.L_x_3167:
[----:B------:R-:W-:Y:S05]  /*23600*/  BSYNC B0 ;  /* 0x0000000000007941 */ /* 0x000fea0003800000 */
.L_x_3165:
[----:B------:R-:W-:-:S04]  /*23610*/  LOP3.LUT R3, RZ, R3, RZ, 0x33, !PT ;  /* 0x00000003ff037212 */ /* 0x000fc800078e33ff */
[----:B-1----:R-:W-:-:S05]  /*23620*/  IADD3 R2, R3, R6, RZ ;  /* 0x0000000603027210 */ /* 0x002fca0007ffe0ff */
[----:B------:R1:W-:Y:S01]  /*23630*/  STL [R1+0x14], R2 ;  /* 0x0000140201007387 */ /* 0x0003e20000100800 */
[----:B------:R-:W-:Y:S05]  /*23640*/  BRA `(.L_x_3168) ;  /* 0x0000005000007947 */ /* 0x000fea0003800000 */
.L_x_3156:
[----:B------:R-:W-:Y:S01]  /*23650*/  MOV R2, c[0x0][0x53c] ;  /* 0x00014f0000027a02 */ /* 0x000fe20000000f00 */
[----:B------:R2:W-:Y:S04]  /*23660*/  STL [R1+0x10], R11 ;  /* 0x0000100b01007387 */ /* 0x0005e80000100800 */
[----:B------:R2:W-:Y:S04]  /*23670*/  STL [R1+0x14], RZ ;  /* 0x000014ff01007387 */ /* 0x0005e80000100800 */
[----:B------:R2:W-:Y:S04]  /*23680*/  STL [R1+0x18], RZ ;  /* 0x000018ff01007387 */ /* 0x0005e80000100800 */
[----:B------:R2:W-:Y:S02]  /*23690*/  STL [R1+0x1c], R2 ;  /* 0x00001c0201007387 */ /* 0x0005e40000100800 */
.L_x_3168:
[----:B------:R-:W-:Y:S05]  /*236a0*/  BSYNC B1 ;  /* 0x0000000000017941 */ /* 0x000fea0003800000 */
.L_x_3154:
        /* <DEDUP_REMOVED lines=9> */
.L_x_3149:
[----:B-12---:R-:W2:Y:S02]  /*23740*/  LDL R2, [R1+0x1c] ;  /* 0x00001c0001027983 */ /* 0x006ea40000100800 */
[----:B--2---:R-:W-:-:S13]  /*23750*/  ISETP.GE.AND P0, PT, R2, c[0x0][0x53c], PT ;  /* 0x00014f0002007a0c */ /* 0x004fda0003f06270 */
[----:B---34-:R-:W-:Y:S01]  /*23760*/  @P0 CALL.REL.NOINC `(.L_x_3169) ;  /* 0x0000001000000944 */ /* 0x018fe20003c00000 */
[----:B------:R-:W-:Y:S05]  /*23770*/  BRA `(.L_x_3170) ;  /* 0xfffdee2000007947 */ /* 0x000fea000383ffff */
.L_x_3169:
[----:B------:R-:W-:Y:S05]  /*23780*/  EXIT ;  /* 0x000000000000794d */ /* 0x000fea0003800000 */
.L_x_2931:
[----:B------:R-:W-:Y:S01]  /*23790*/  IMAD.MOV.U32 R2, RZ, RZ, R4 ;  /* 0x000000ffff027224 */ /* 0x000fe200078e0004 */
[----:B------:R-:W-:Y:S02]  /*237a0*/  MOV R5, 0x1 ;  /* 0x0000000100057802 */ /* 0x000fe40000000f00 */
[----:B------:R-:W-:Y:S02]  /*237b0*/  MOV R3, 0x237d0 ;  /* 0x000237d000037802 */ /* 0x000fe40000000f00 */
[----:B------:R-:W-:Y:S05]  /*237c0*/  CALL.REL.NOINC `($__internal_51_$__cuda_sm70_shflsync_up_p) ;  /* 0x00002c7000007944 */ /* 0x000fea0003c00000 */
[----:B------:R-:W-:Y:S01]  /*237d0*/  MOV R0, R5 ;  /* 0x0000000500007202 */ /* 0x000fe20000000f00 */
[----:B------:R-:W-:Y:S05]  /*237e0*/  BRA `(.L_x_3171) ;  /* 0xfffdcc7000007947 */ /* 0x000fea000383ffff */
.L_x_2932:
[----:B------:R-:W-:Y:S01]  /*237f0*/  IMAD.MOV.U32 R2, RZ, RZ, R4 ;  /* 0x000000ffff027224 */ /* 0x000fe200078e0004 */
[----:B------:R-:W-:Y:S02]  /*23800*/  MOV R5, 0x2 ;  /* 0x0000000200057802 */ /* 0x000fe40000000f00 */
[----:B------:R-:W-:Y:S02]  /*23810*/  MOV R3, 0x23830 ;  /* 0x0002383000037802 */ /* 0x000fe40000000f00 */
[----:B------:R-:W-:Y:S05]  /*23820*/  CALL.REL.NOINC `($__internal_51_$__cuda_sm70_shflsync_up_p) ;  /* 0x00002c1000007944 */ /* 0x000fea0003c00000 */
[----:B------:R-:W-:Y:S02]  /*23830*/  SEL R5, R5, RZ, P4 ;  /* 0x000000ff05057207 */ /* 0x000fe40002000000 */
[----:B------:R-:W-:-:S03]  /*23840*/  MOV R3, 0x23890 ;  /* 0x0002389000037802 */ /* 0x000fc60000000f00 */
[----:B------:R-:W-:Y:S01]  /*23850*/  IMAD.IADD R0, R4, 0x1, R5 ;  /* 0x0000000104007824 */ /* 0x000fe200078e0205 */
[----:B------:R-:W-:-:S03]  /*23860*/  MOV R5, 0x4 ;  /* 0x0000000400057802 */ /* 0x000fc60000000f00 */
[----:B------:R-:W-:Y:S02]  /*23870*/  IMAD.MOV.U32 R2, RZ, RZ, R0 ;  /* 0x000000ffff027224 */ /* 0x000fe400078e0000 */
        /* <DEDUP_REMOVED lines=13> */
[----:B------:R-:W-:Y:S01]  /*23950*/  SEL R4, R5, RZ, P1 ;  /* 0x000000ff05047207 */ /* 0x000fe20000800000 */
[----:B------:R-:W-:Y:S01]  /*23960*/  IMAD.MOV.U32 R2, RZ, RZ, 0x1f ;  /* 0x0000001fff027424 */ /* 0x000fe200078e00ff */
[----:B------:R-:W-:Y:S02]  /*23970*/  MOV R30, 0x1f ;  /* 0x0000001f001e7802 */ /* 0x000fe40000000f00 */
[----:B------:R-:W-:Y:S01]  /*23980*/  MOV R3, 0x239c0 ;  /* 0x000239c000037802 */ /* 0x000fe20000000f00 */
[----:B------:R-:W-:-:S04]  /*23990*/  IMAD.IADD R4, R0, 0x1, R4 ;  /* 0x0000000100047824 */ /* 0x000fc800078e0204 */
[----:B------:R-:W-:Y:S02]  /*239a0*/  IMAD.MOV.U32 R29, RZ, RZ, R4 ;  /* 0x000000ffff1d7224 */ /* 0x000fe400078e0004 */
[----:B------:R-:W-:Y:S05]  /*239b0*/  CALL.REL.NOINC `($__internal_50_$__cuda_sm70_shflsync_idx_p) ;  /* 0x00002a0000007944 */ /* 0x000fea0003c00000 */
[----:B-----5:R-:W-:Y:S01]  /*239c0*/  MOV R0, R30 ;  /* 0x0000001e00007202 */ /* 0x020fe20000000f00 */
[----:B-1----:R-:W-:Y:S05]  /*239d0*/  BRA `(.L_x_3172) ;  /* 0xfffdcb8000007947 */ /* 0x002fea000383ffff */
.L_x_2934:
[----:B------:R-:W-:Y:S02]  /*239e0*/  SEL R2, RZ, 0x1, P0 ;  /* 0x00000001ff027807 */ /* 0x000fe40000000000 */
[----:B------:R-:W-:Y:S02]  /*239f0*/  MOV R3, 0x23a10 ;  /* 0x00023a1000037802 */ /* 0x000fe40000000f00 */
[----:B------:R-:W-:Y:S05]  /*23a00*/  CALL.REL.NOINC `($__internal_52_$__cuda_sm70_votesync_ballot) ;  /* 0x00002aa000007944 */ /* 0x000fea0003c00000 */
[----:B------:R-:W-:Y:S05]  /*23a10*/  BRA `(.L_x_3173) ;  /* 0xfffdcbd000007947 */ /* 0x000fea000383ffff */
.L_x_2935:
[----:B------:R-:W-:Y:S01]  /*23a20*/  IMAD.MOV.U32 R29, RZ, RZ, R9 ;  /* 0x000000ffff1d7224 */ /* 0x000fe200078e0009 */
[----:B-1----:R-:W-:Y:S01]  /*23a30*/  MOV R2, R0 ;  /* 0x0000000000027202 */ /* 0x002fe20000000f00 */
[----:B------:R-:W-:Y:S01]  /*23a40*/  IMAD.MOV.U32 R30, RZ, RZ, 0x1f ;  /* 0x0000001fff1e7424 */ /* 0x000fe200078e00ff */
[----:B------:R-:W-:Y:S02]  /*23a50*/  MOV R3, 0x23a70 ;  /* 0x00023a7000037802 */ /* 0x000fe40000000f00 */
[----:B------:R-:W-:Y:S05]  /*23a60*/  CALL.REL.NOINC `($__internal_50_$__cuda_sm70_shflsync_idx_p) ;  /* 0x0000295000007944 */ /* 0x000fea0003c00000 */
[----:B------:R-:W-:Y:S01]  /*23a70*/  IMAD.MOV.U32 R12, RZ, RZ, R30 ;  /* 0x000000ffff0c7224 */ /* 0x000fe200078e001e */
[----:B------:R-:W-:Y:S01]  /*23a80*/  MOV R29, R8 ;  /* 0x00000008001d7202 */ /* 0x000fe20000000f00 */
[----:B------:R-:W-:Y:S01]  /*23a90*/  IMAD.MOV.U32 R5, RZ, RZ, RZ ;  /* 0x000000ffff057224 */ /* 0x000fe200078e00ff */
[----:B-----5:R-:W-:Y:S01]  /*23aa0*/  MOV R2, R0 ;  /* 0x0000000000027202 */ /* 0x020fe20000000f00 */
[----:B------:R-:W-:Y:S01]  /*23ab0*/  IMAD.MOV.U32 R30, RZ, RZ, 0x1f ;  /* 0x0000001fff1e7424 */ /* 0x000fe200078e00ff */
[----:B------:R-:W-:-:S02]  /*23ac0*/  MOV R3, 0x23ae0 ;  /* 0x00023ae000037802 */ /* 0x000fc40000000f00 */
[----:B-1----:R-:W-:Y:S05]  /*23ad0*/  CALL.REL.NOINC `($__internal_50_$__cuda_sm70_shflsync_idx_p) ;  /* 0x000028e000007944 */ /* 0x002fea0003c00000 */
[----:B------:R-:W-:Y:S01]  /*23ae0*/  MOV R9, R30 ;  /* 0x0000001e00097202 */ /* 0x000fe20000000f00 */
[----:B-1---5:R-:W-:Y:S05]  /*23af0*/  BRA `(.L_x_3174) ;  /* 0xfffdcb6000007947 */ /* 0x022fea000383ffff */
.L_x_2938:
[----:B------:R-:W-:Y:S01]  /*23b00*/  IMAD.MOV.U32 R29, RZ, RZ, R4 ;  /* 0x000000ffff1d7224 */ /* 0x000fe200078e0004 */
[----:B------:R-:W-:-:S02]  /*23b10*/  MOV R30, 0x1f ;  /* 0x0000001f001e7802 */ /* 0x000fc40000000f00 */
[----:B------:R-:W-:Y:S02]  /*23b20*/  MOV R3, 0x23b40 ;  /* 0x00023b4000037802 */ /* 0x000fe40000000f00 */
[----:B--234-:R-:W-:Y:S05]  /*23b30*/  CALL.REL.NOINC `($__internal_50_$__cuda_sm70_shflsync_idx_p) ;  /* 0x0000288000007944 */ /* 0x01cfea0003c00000 */
[----:B------:R-:W-:Y:S01]  /*23b40*/  MOV R5, R30 ;  /* 0x0000001e00057202 */ /* 0x000fe20000000f00 */
[----:B-1---5:R-:W-:Y:S05]  /*23b50*/  BRA `(.L_x_2937) ;  /* 0xfffdcb6000007947 */ /* 0x022fea000383ffff */
.L_x_2993:
[----:B------:R-:W-:Y:S01]  /*23b60*/  IMAD.MOV.U32 R29, RZ, RZ, R5 ;  /* 0x000000ffff1d7224 */ /* 0x000fe200078e0005 */
[----:B------:R-:W-:Y:S01]  /*23b70*/  MOV R2, RZ ;  /* 0x000000ff00027202 */ /* 0x000fe20000000f00 */
[----:B------:R-:W-:Y:S01]  /*23b80*/  IMAD.MOV.U32 R30, RZ, RZ, 0x181f ;  /* 0x0000181fff1e7424 */ /* 0x000fe200078e00ff */
[----:B------:R-:W-:Y:S02]  /*23b90*/  MOV R3, 0x23bb0 ;  /* 0x00023bb000037802 */ /* 0x000fe40000000f00 */
[----:B-----5:R-:W-:Y:S05]  /*23ba0*/  CALL.REL.NOINC `($__internal_50_$__cuda_sm70_shflsync_idx_p) ;  /* 0x0000281000007944 */ /* 0x020fea0003c00000 */
[----:B------:R-:W-:Y:S01]  /*23bb0*/  MOV R4, R30 ;  /* 0x0000001e00047202 */ /* 0x000fe20000000f00 */
[----:B-1---5:R-:W-:Y:S05]  /*23bc0*/  BRA `(.L_x_3175) ;  /* 0xfffe67d000007947 */ /* 0x022fea000383ffff */
.L_x_2994:
[----:B------:R-:W-:Y:S01]  /*23bd0*/  IMAD.MOV.U32 R29, RZ, RZ, R6 ;  /* 0x000000ffff1d7224 */ /* 0x000fe200078e0006 */
[----:B------:R-:W-:Y:S01]  /*23be0*/  MOV R2, RZ ;  /* 0x000000ff00027202 */ /* 0x000fe20000000f00 */
[----:B------:R-:W-:Y:S01]  /*23bf0*/  IMAD.MOV.U32 R30, RZ, RZ, 0x181f ;  /* 0x0000181fff1e7424 */ /* 0x000fe200078e00ff */
[----:B------:R-:W-:Y:S02]  /*23c00*/  MOV R3, 0x23c20 ;  /* 0x00023c2000037802 */ /* 0x000fe40000000f00 */
[----:B-12--5:R-:W-:Y:S05]  /*23c10*/  CALL.REL.NOINC `($__internal_50_$__cuda_sm70_shflsync_idx_p) ;  /* 0x000027a000007944 */ /* 0x026fea0003c00000 */
[----:B------:R-:W-:Y:S01]  /*23c20*/  MOV R2, R30 ;  /* 0x0000001e00027202 */ /* 0x000fe20000000f00 */
[----:B-1---5:R-:W-:Y:S05]  /*23c30*/  BRA `(.L_x_3176) ;  /* 0xfffe678000007947 */ /* 0x022fea000383ffff */
.L_x_2997:
[----:B------:R-:W-:Y:S01]  /*23c40*/  IMAD.MOV.U32 R29, RZ, RZ, R5 ;  /* 0x000000ffff1d7224 */ /* 0x000fe200078e0005 */
[----:B--2-4-:R-:W-:Y:S01]  /*23c50*/  MOV R2, 0x1 ;  /* 0x0000000100027802 */ /* 0x014fe20000000f00 */
[----:B------:R-:W-:Y:S01]  /*23c60*/  IMAD.MOV.U32 R30, RZ, RZ, 0x181f ;  /* 0x0000181fff1e7424 */ /* 0x000fe200078e00ff */
[----:B------:R-:W-:-:S02]  /*23c70*/  MOV R3, 0x23c90 ;  /* 0x00023c9000037802 */ /* 0x000fc40000000f00 */
[----:B-1---5:R-:W-:Y:S05]  /*23c80*/  CALL.REL.NOINC `($__internal_50_$__cuda_sm70_shflsync_idx_p) ;  /* 0x0000273000007944 */ /* 0x022fea0003c00000 */
[----:B------:R-:W-:Y:S01]  /*23c90*/  IMAD.MOV.U32 R4, RZ, RZ, R30 ;  /* 0x000000ffff047224 */ /* 0x000fe200078e001e */
[----:B------:R-:W-:Y:S01]  /*23ca0*/  MOV R2, 0x1 ;  /* 0x0000000100027802 */ /* 0x000fe20000000f00 */
[----:B------:R-:W-:Y:S01]  /*23cb0*/  IMAD.MOV.U32 R29, RZ, RZ, R6 ;  /* 0x000000ffff1d7224 */ /* 0x000fe200078e0006 */
[----:B------:R-:W-:-:S02]  /*23cc0*/  MOV R30, 0x181f ;  /* 0x0000181f001e7802 */ /* 0x000fc40000000f00 */
[----:B------:R-:W-:Y:S02]  /*23cd0*/  MOV R3, 0x23cf0 ;  /* 0x00023cf000037802 */ /* 0x000fe40000000f00 */
[----:B-1---5:R-:W-:Y:S05]  /*23ce0*/  CALL.REL.NOINC `($__internal_50_$__cuda_sm70_shflsync_idx_p) ;  /* 0x000026d000007944 */ /* 0x022fea0003c00000 */
[----:B------:R-:W-:Y:S01]  /*23cf0*/  MOV R2, R30 ;  /* 0x0000001e00027202 */ /* 0x000fe20000000f00 */
[----:B-1---5:R-:W-:Y:S05]  /*23d00*/  BRA `(.L_x_3177) ;  /* 0xfffe685000007947 */ /* 0x022fea000383ffff */
.L_x_3000:
[----:B------:R-:W-:Y:S01]  /*23d10*/  IMAD.MOV.U32 R29, RZ, RZ, R5 ;  /* 0x000000ffff1d7224 */ /* 0x000fe200078e0005 */
[----:B---34-:R-:W-:Y:S01]  /*23d20*/  MOV R2, 0x2 ;  /* 0x0000000200027802 */ /* 0x018fe20000000f00 */
[----:B------:R-:W-:Y:S01]  /*23d30*/  IMAD.MOV.U32 R30, RZ, RZ, 0x181f ;  /* 0x0000181fff1e7424 */ /* 0x000fe200078e00ff */
[----:B------:R-:W-:Y:S02]  /*23d40*/  MOV R3, 0x23d60 ;  /* 0x00023d6000037802 */ /* 0x000fe40000000f00 */
[----:B-12--5:R-:W-:Y:S05]  /*23d50*/  CALL.REL.NOINC `($__internal_50_$__cuda_sm70_shflsync_idx_p) ;  /* 0x0000266000007944 */ /* 0x026fea0003c00000 */
[----:B------:R-:W-:Y:S01]  /*23d60*/  MOV R4, R30 ;  /* 0x0000001e00047202 */ /* 0x000fe20000000f00 */
[----:B-1---5:R-:W-:Y:S05]  /*23d70*/  BRA `(.L_x_3178) ;  /* 0xfffe696000007947 */ /* 0x022fea000383ffff */
.L_x_3001:
[----:B------:R-:W-:Y:S01]  /*23d80*/  IMAD.MOV.U32 R29, RZ, RZ, R6 ;  /* 0x000000ffff1d7224 */ /* 0x000fe200078e0006 */
[----:B----4-:R-:W-:Y:S01]  /*23d90*/  MOV R2, 0x2 ;  /* 0x0000000200027802 */ /* 0x010fe20000000f00 */
[----:B------:R-:W-:Y:S01]  /*23da0*/  IMAD.MOV.U32 R30, RZ, RZ, 0x181f ;  /* 0x0000181fff1e7424 */ /* 0x000fe200078e00ff */
[----:B------:R-:W-:Y:S02]  /*23db0*/  MOV R3, 0x23dd0 ;  /* 0x00023dd000037802 */ /* 0x000fe40000000f00 */
[----:B-123-5:R-:W-:Y:S05]  /*23dc0*/  CALL.REL.NOINC `($__internal_50_$__cuda_sm70_shflsync_idx_p) ;  /* 0x000025f000007944 */ /* 0x02efea0003c00000 */
[----:B------:R-:W-:Y:S01]  /*23dd0*/  MOV R2, R30 ;  /* 0x0000001e00027202 */ /* 0x000fe20000000f00 */
[----:B-1---5:R-:W-:Y:S05]  /*23de0*/  BRA `(.L_x_3179) ;  /* 0xfffe691000007947 */ /* 0x022fea000383ffff */
.L_x_3004:
[----:B------:R-:W-:Y:S01]  /*23df0*/  IMAD.MOV.U32 R29, RZ, RZ, R5 ;  /* 0x000000ffff1d7224 */ /* 0x000fe200078e0005 */
[----:B-12---:R-:W-:Y:S01]  /*23e00*/  MOV R2, 0x3 ;  /* 0x0000000300027802 */ /* 0x006fe20000000f00 */
[----:B------:R-:W-:Y:S01]  /*23e10*/  IMAD.MOV.U32 R30, RZ, RZ, 0x181f ;  /* 0x0000181fff1e7424 */ /* 0x000fe200078e00ff */
[----:B------:R-:W-:-:S02]  /*23e20*/  MOV R3, 0x23e40 ;  /* 0x00023e4000037802 */ /* 0x000fc40000000f00 */
[----:B---345:R-:W-:Y:S05]  /*23e30*/  CALL.REL.NOINC `($__internal_50_$__cuda_sm70_shflsync_idx_p) ;  /* 0x0000258000007944 */ /* 0x038fea0003c00000 */
        /* <DEDUP_REMOVED lines=8> */
.L_x_3071:
[----:B------:R-:W-:Y:S01]  /*23ec0*/  IMAD.MOV.U32 R29, RZ, RZ, R5 ;  /* 0x000000ffff1d7224 */ /* 0x000fe200078e0005 */
[----:B---3--:R-:W-:Y:S01]  /*23ed0*/  MOV R2, 0x1 ;  /* 0x0000000100027802 */ /* 0x008fe20000000f00 */
[----:B------:R-:W-:Y:S01]  /*23ee0*/  IMAD.MOV.U32 R30, RZ, RZ, 0x181f ;  /* 0x0000181fff1e7424 */ /* 0x000fe200078e00ff */
[----:B------:R-:W-:Y:S02]  /*23ef0*/  MOV R3, 0x23f10 ;  /* 0x00023f1000037802 */ /* 0x000fe40000000f00 */
[----:B------:R-:W-:Y:S05]  /*23f00*/  CALL.REL.NOINC `($__internal_50_$__cuda_sm70_shflsync_idx_p) ;  /* 0x000024b000007944 */ /* 0x000fea0003c00000 */
[----:B------:R-:W-:Y:S01]  /*23f10*/  IMAD.MOV.U32 R5, RZ, RZ, R30 ;  /* 0x000000ffff057224 */ /* 0x000fe200078e001e */
[----:B------:R-:W-:Y:S01]  /*23f20*/  MOV R2, 0x1 ;  /* 0x0000000100027802 */ /* 0x000fe20000000f00 */
[----:B------:R-:W-:Y:S01]  /*23f30*/  IMAD.MOV.U32 R29, RZ, RZ, R6 ;  /* 0x000000ffff1d7224 */ /* 0x000fe200078e0006 */
[----:B------:R-:W-:Y:S02]  /*23f40*/  MOV R30, 0x181f ;  /* 0x0000181f001e7802 */ /* 0x000fe40000000f00 */
[----:B------:R-:W-:Y:S02]  /*23f50*/  MOV R3, 0x23f70 ;  /* 0x00023f7000037802 */ /* 0x000fe40000000f00 */
[----:B-1---5:R-:W-:Y:S05]  /*23f60*/  CALL.REL.NOINC `($__internal_50_$__cuda_sm70_shflsync_idx_p) ;  /* 0x0000245000007944 */ /* 0x022fea0003c00000 */
[----:B------:R-:W-:Y:S01]  /*23f70*/  MOV R2, R30 ;  /* 0x0000001e00027202 */ /* 0x000fe20000000f00 */
[----:B-1---5:R-:W-:Y:S05]  /*23f80*/  BRA `(.L_x_3181) ;  /* 0xffff096000007947 */ /* 0x022fea000383ffff */
.L_x_3074:
[----:B------:R-:W-:Y:S01]  /*23f90*/  IMAD.MOV.U32 R29, RZ, RZ, R5 ;  /* 0x000000ffff1d7224 */ /* 0x000fe200078e0005 */
[----:B------:R-:W-:Y:S01]  /*23fa0*/  MOV R2, RZ ;  /* 0x000000ff00027202 */ /* 0x000fe20000000f00 */
[----:B------:R-:W-:Y:S01]  /*23fb0*/  IMAD.MOV.U32 R30, RZ, RZ, 0x181f ;  /* 0x0000181fff1e7424 */ /* 0x000fe200078e00ff */
[----:B------:R-:W-:-:S02]  /*23fc0*/  MOV R3, 0x23fe0 ;  /* 0x00023fe000037802 */ /* 0x000fc40000000f00 */
[----:B------:R-:W-:Y:S05]  /*23fd0*/  CALL.REL.NOINC `($__internal_50_$__cuda_sm70_shflsync_idx_p) ;  /* 0x000023e000007944 */ /* 0x000fea0003c00000 */
[----:B------:R-:W-:Y:S01]  /*23fe0*/  MOV R4, R30 ;  /* 0x0000001e00047202 */ /* 0x000fe20000000f00 */
[----:B-1---5:R-:W-:Y:S05]  /*23ff0*/  BRA `(.L_x_3182) ;  /* 0xffff1a0000007947 */ /* 0x022fea000383ffff */
.L_x_3075:
[----:B------:R-:W-:Y:S01]  /*24000*/  IMAD.MOV.U32 R29, RZ, RZ, R6 ;  /* 0x000000ffff1d7224 */ /* 0x000fe200078e0006 */
[----:B------:R-:W-:Y:S01]  /*24010*/  MOV R2, RZ ;  /* 0x000000ff00027202 */ /* 0x000fe20000000f00 */
[----:B------:R-:W-:Y:S01]  /*24020*/  IMAD.MOV.U32 R30, RZ, RZ, 0x181f ;  /* 0x0000181fff1e7424 */ /* 0x000fe200078e00ff */
[----:B------:R-:W-:-:S02]  /*24030*/  MOV R3, 0x24050 ;  /* 0x0002405000037802 */ /* 0x000fc40000000f00 */
[----:B-12---:R-:W-:Y:S05]  /*24040*/  CALL.REL.NOINC `($__internal_50_$__cuda_sm70_shflsync_idx_p) ;  /* 0x0000237000007944 */ /* 0x006fea0003c00000 */
[----:B------:R-:W-:Y:S01]  /*24050*/  MOV R2, R30 ;  /* 0x0000001e00027202 */ /* 0x000fe20000000f00 */
[----:B-1---5:R-:W-:Y:S05]  /*24060*/  BRA `(.L_x_3183) ;  /* 0xffff19b000007947 */ /* 0x022fea000383ffff */
.L_x_3078:
[----:B------:R-:W-:Y:S01]  /*24070*/  IMAD.MOV.U32 R29, RZ, RZ, R5 ;  /* 0x000000ffff1d7224 */ /* 0x000fe200078e0005 */
[----:B----4-:R-:W-:Y:S01]  /*24080*/  MOV R2, 0x1 ;  /* 0x0000000100027802 */ /* 0x010fe20000000f00 */
[----:B------:R-:W-:Y:S01]  /*24090*/  IMAD.MOV.U32 R30, RZ, RZ, 0x181f ;  /* 0x0000181fff1e7424 */ /* 0x000fe200078e00ff */
[----:B------:R-:W-:-:S03]  /*240a0*/  MOV R3, 0x240c0 ;  /* 0x000240c000037802 */ /* 0x000fc60000000f00 */
[----:B-123--:R-:W-:Y:S05]  /*240b0*/  CALL.REL.NOINC `($__internal_50_$__cuda_sm70_shflsync_idx_p) ;  /* 0x0000230000007944 */ /* 0x00efea0003c00000 */
        /* <DEDUP_REMOVED lines=8> */
.L_x_3079:
[----:B------:R-:W-:Y:S01]  /*24140*/  IMAD.MOV.U32 R29, RZ, RZ, R4 ;  /* 0x000000ffff1d7224 */ /* 0x000fe200078e0004 */
[----:B------:R-:W-:Y:S01]  /*24150*/  MOV R2, RZ ;  /* 0x000000ff00027202 */ /* 0x000fe20000000f00 */
[----:B------:R-:W-:Y:S01]  /*24160*/  IMAD.MOV.U32 R30, RZ, RZ, 0x1c1f ;  /* 0x00001c1fff1e7424 */ /* 0x000fe200078e00ff */
[----:B------:R-:W-:Y:S02]  /*24170*/  MOV R3, 0x24190 ;  /* 0x0002419000037802 */ /* 0x000fe40000000f00 */
[----:B------:R-:W-:Y:S05]  /*24180*/  CALL.REL.NOINC `($__internal_50_$__cuda_sm70_shflsync_idx_p) ;  /* 0x0000223000007944 */ /* 0x000fea0003c00000 */
[----:B------:R-:W-:Y:S01]  /*24190*/  MOV R2, R30 ;  /* 0x0000001e00027202 */ /* 0x000fe20000000f00 */
[----:B-1---5:R-:W-:Y:S05]  /*241a0*/  BRA `(.L_x_3185) ;  /* 0xffff1c6000007947 */ /* 0x022fea000383ffff */
.L_x_3080:
[----:B------:R-:W-:Y:S01]  /*241b0*/  IMAD.MOV.U32 R29, RZ, RZ, R4 ;  /* 0x000000ffff1d7224 */ /* 0x000fe200078e0004 */
[----:B------:R-:W-:Y:S01]  /*241c0*/  MOV R2, 0x1 ;  /* 0x0000000100027802 */ /* 0x000fe20000000f00 */
[----:B------:R-:W-:Y:S01]  /*241d0*/  IMAD.MOV.U32 R30, RZ, RZ, 0x1c1f ;  /* 0x00001c1fff1e7424 */ /* 0x000fe200078e00ff */
[----:B------:R-:W-:Y:S02]  /*241e0*/  MOV R3, 0x24200 ;  /* 0x0002420000037802 */ /* 0x000fe40000000f00 */
[----:B-1----:R-:W-:Y:S05]  /*241f0*/  CALL.REL.NOINC `($__internal_50_$__cuda_sm70_shflsync_idx_p) ;  /* 0x000021c000007944 */ /* 0x002fea0003c00000 */
        /* <DEDUP_REMOVED lines=31> */
[----:B------:R-:W-:Y:S01]  /*243f0*/  FMNMX.FTZ R4, R32, R3, !PT ;  /* 0x0000000320047209 */ /* 0x000fe20007810000 */
[----:B------:R-:W-:Y:S01]  /*24400*/  IMAD.MOV.U32 R3, RZ, RZ, 0x2 ;  /* 0x00000002ff037424 */ /* 0x000fe200078e00ff */
        /* <DEDUP_REMOVED lines=15> */
[----:B------:R-:W-:Y:S01]  /*24500*/  IMAD.MOV.U32 R4, RZ, RZ, R6 ;  /* 0x000000ffff047224 */ /* 0x000fe200078e0006 */
[----:B------:R-:W-:Y:S02]  /*24510*/  MOV R2, 0x24540 ;  /* 0x0002454000027802 */ /* 0x000fe40000000f00 */
[----:B------:R-:W-:Y:S02]  /*24520*/  FMNMX.FTZ R5, R84, R5, !PT ;  /* 0x0000000554057209 */ /* 0x000fe40007810000 */
[----:B-1---5:R-:W-:Y:S05]  /*24530*/  CALL.REL.NOINC `($__internal_49_$__cuda_sm70_shflsync_bfly_p) ;  /* 0x00001e2000007944 */ /* 0x022fea0003c00000 */
[----:B------:R-:W-:Y:S01]  /*24540*/  FMNMX.FTZ R6, R6, R188, !PT ;  /* 0x000000bc06067209 */ /* 0x000fe20007810000 */
[----:B------:R-:W-:Y:S01]  /*24550*/  IMAD.MOV.U32 R3, RZ, RZ, 0x1 ;  /* 0x00000001ff037424 */ /* 0x000fe200078e00ff */
[----:B------:R-:W-:-:S03]  /*24560*/  MOV R2, 0x24590 ;  /* 0x0002459000027802 */ /* 0x000fc60000000f00 */
[----:B------:R-:W-:Y:S02]  /*24570*/  IMAD.MOV.U32 R4, RZ, RZ, R6 ;  /* 0x000000ffff047224 */ /* 0x000fe400078e0006 */
[----:B------:R-:W-:Y:S05]  /*24580*/  CALL.REL.NOINC `($__internal_49_$__cuda_sm70_shflsync_bfly_p) ;  /* 0x00001dd000007944 */ /* 0x000fea0003c00000 */
[----:B------:R-:W-:Y:S01]  /*24590*/  FMNMX.FTZ R6, R6, R188, !PT ;  /* 0x000000bc06067209 */ /* 0x000fe20007810000 */
[----:B------:R-:W-:Y:S01]  /*245a0*/  IMAD.MOV.U32 R4, RZ, RZ, R5 ;  /* 0x000000ffff047224 */ /* 0x000fe200078e0005 */
[----:B------:R-:W-:Y:S01]  /*245b0*/  MOV R2, 0x245e0 ;  /* 0x000245e000027802 */ /* 0x000fe20000000f00 */
[----:B------:R-:W-:Y:S02]  /*245c0*/  IMAD.MOV.U32 R3, RZ, RZ, 0x2 ;  /* 0x00000002ff037424 */ /* 0x000fe400078e00ff */
[----:B------:R-:W-:Y:S05]  /*245d0*/  CALL.REL.NOINC `($__internal_49_$__cuda_sm70_shflsync_bfly_p) ;  /* 0x00001d8000007944 */ /* 0x000fea0003c00000 */
[----:B------:R-:W-:Y:S01]  /*245e0*/  FMNMX.FTZ R5, R5, R188, !PT ;  /* 0x000000bc05057209 */ /* 0x000fe20007810000 */
[----:B------:R-:W-:Y:S01]  /*245f0*/  IMAD.MOV.U32 R3, RZ, RZ, 0x1 ;  /* 0x00000001ff037424 */ /* 0x000fe200078e00ff */
[----:B------:R-:W-:-:S03]  /*24600*/  MOV R2, 0x24630 ;  /* 0x0002463000027802 */ /* 0x000fc60000000f00 */
[----:B------:R-:W-:Y:S02]  /*24610*/  IMAD.MOV.U32 R4, RZ, RZ, R5 ;  /* 0x000000ffff047224 */ /* 0x000fe400078e0005 */
[----:B------:R-:W-:Y:S05]  /*24620*/  CALL.REL.NOINC `($__internal_49_$__cuda_sm70_shflsync_bfly_p) ;  /* 0x00001d3000007944 */ /* 0x000fea0003c00000 */
[----:B------:R-:W-:Y:S01]  /*24630*/  MOV R4, R188 ;  /* 0x000000bc00047202 */ /* 0x000fe20000000f00 */
[----:B------:R-:W-:Y:S05]  /*24640*/  BRA `(.L_x_3186) ;  /* 0xffff1cf000007947 */ /* 0x000fea000383ffff */
.L_x_3084:
[----:B------:R-:W-:Y:S01]  /*24650*/  MOV R2, RZ ;  /* 0x000000ff00027202 */ /* 0x000fe20000000f00 */
[----:B------:R-:W-:Y:S01]  /*24660*/  IMAD.MOV.U32 R29, RZ, RZ, R5 ;  /* 0x000000ffff1d7224 */ /* 0x000fe200078e0005 */
[----:B------:R-:W-:Y:S01]  /*24670*/  MOV R3, 0x246a0 ;  /* 0x000246a000037802 */ /* 0x000fe20000000f00 */
[----:B------:R-:W-:Y:S02]  /*24680*/  IMAD.MOV.U32 R30, RZ, RZ, 0x181f ;  /* 0x0000181fff1e7424 */ /* 0x000fe400078e00ff */
[----:B-1234-:R-:W-:Y:S05]  /*24690*/  CALL.REL.NOINC `($__internal_50_$__cuda_sm70_shflsync_idx_p) ;  /* 0x00001d2000007944 */ /* 0x01efea0003c00000 */
[----:B------:R-:W-:Y:S01]  /*246a0*/  MOV R4, R30 ;  /* 0x0000001e00047202 */ /* 0x000fe20000000f00 */
[----:B-1---5:R-:W-:-:S05]  /*246b0*/  BRA `(.L_x_3187) ;  /* 0xffff319000007947 */ /* 0x022fca000383ffff */
.L_x_3085:
[----:B------:R-:W-:Y:S01]  /*246c0*/  MOV R2, RZ ;  /* 0x000000ff00027202 */ /* 0x000fe20000000f00 */
[----:B------:R-:W-:Y:S01]  /*246d0*/  IMAD.MOV.U32 R29, RZ, RZ, R6 ;  /* 0x000000ffff1d7224 */ /* 0x000fe200078e0006 */
[----:B------:R-:W-:Y:S01]  /*246e0*/  MOV R3, 0x24710 ;  /* 0x0002471000037802 */ /* 0x000fe20000000f00 */
[----:B------:R-:W-:Y:S02]  /*246f0*/  IMAD.MOV.U32 R30, RZ, RZ, 0x181f ;  /* 0x0000181fff1e7424 */ /* 0x000fe400078e00ff */
[----:B-1234-:R-:W-:Y:S05]  /*24700*/  CALL.REL.NOINC `($__internal_50_$__cuda_sm70_shflsync_idx_p) ;  /* 0x00001cb000007944 */ /* 0x01efea0003c00000 */
[----:B------:R-:W-:Y:S01]  /*24710*/  MOV R2, R30 ;  /* 0x0000001e00027202 */ /* 0x000fe20000000f00 */
[----:B-1---5:R-:W-:-:S05]  /*24720*/  BRA `(.L_x_3188) ;  /* 0xffff314000007947 */ /* 0x022fca000383ffff */
.L_x_3086:
[----:B---3--:R-:W-:Y:S01]  /*24730*/  MOV R2, 0x1 ;  /* 0x0000000100027802 */ /* 0x008fe20000000f00 */
[----:B------:R-:W-:Y:S01]  /*24740*/  IMAD.MOV.U32 R29, RZ, RZ, R5 ;  /* 0x000000ffff1d7224 */ /* 0x000fe200078e0005 */
[----:B------:R-:W-:Y:S01]  /*24750*/  MOV R3, 0x24780 ;  /* 0x0002478000037802 */ /* 0x000fe20000000f00 */
[----:B------:R-:W-:Y:S02]  /*24760*/  IMAD.MOV.U32 R30, RZ, RZ, 0x181f ;  /* 0x0000181fff1e7424 */ /* 0x000fe400078e00ff */
[----:B-12-4-:R-:W-:Y:S05]  /*24770*/  CALL.REL.NOINC `($__internal_50_$__cuda_sm70_shflsync_idx_p) ;  /* 0x00001c4000007944 */ /* 0x016fea0003c00000 */
[----:B------:R-:W-:Y:S01]  /*24780*/  MOV R2, 0x1 ;  /* 0x0000000100027802 */ /* 0x000fe20000000f00 */
[----:B------:R-:W-:Y:S01]  /*24790*/  IMAD.MOV.U32 R4, RZ, RZ, R30 ;  /* 0x000000ffff047224 */ /* 0x000fe200078e001e */
[----:B------:R-:W-:Y:S01]  /*247a0*/  MOV R30, 0x181f ;  /* 0x0000181f001e7802 */ /* 0x000fe20000000f00 */
[----:B------:R-:W-:Y:S01]  /*247b0*/  IMAD.MOV.U32 R29, RZ, RZ, R6 ;  /* 0x000000ffff1d7224 */ /* 0x000fe200078e0006 */
[----:B------:R-:W-:Y:S02]  /*247c0*/  MOV R3, 0x247e0 ;  /* 0x000247e000037802 */ /* 0x000fe40000000f00 */
[----:B-1---5:R-:W-:Y:S05]  /*247d0*/  CALL.REL.NOINC `($__internal_50_$__cuda_sm70_shflsync_idx_p) ;  /* 0x00001be000007944 */ /* 0x022fea0003c00000 */
[----:B------:R-:W-:Y:S01]  /*247e0*/  MOV R2, R30 ;  /* 0x0000001e00027202 */ /* 0x000fe20000000f00 */
[----:B-1---5:R-:W-:-:S05]  /*247f0*/  BRA `(.L_x_3189) ;  /* 0xffff320000007947 */ /* 0x022fca000383ffff */
.L_x_3089:
[----:B------:R-:W-:Y:S01]  /*24800*/  MOV R2, RZ ;  /* 0x000000ff00027202 */ /* 0x000fe20000000f00 */
[----:B------:R-:W-:Y:S01]  /*24810*/  IMAD.MOV.U32 R29, RZ, RZ, R6 ;  /* 0x000000ffff1d7224 */ /* 0x000fe200078e0006 */
[----:B------:R-:W-:Y:S01]  /*24820*/  MOV R3, 0x24850 ;  /* 0x0002485000037802 */ /* 0x000fe20000000f00 */
[----:B------:R-:W-:Y:S02]  /*24830*/  IMAD.MOV.U32 R30, RZ, RZ, 0x181f ;  /* 0x0000181fff1e7424 */ /* 0x000fe400078e00ff */
[----:B------:R-:W-:Y:S05]  /*24840*/  CALL.REL.NOINC `($__internal_50_$__cuda_sm70_shflsync_idx_p) ;  /* 0x00001b7000007944 */ /* 0x000fea0003c00000 */
[----:B------:R-:W-:Y:S01]  /*24850*/  MOV R4, R30 ;  /* 0x0000001e00047202 */ /* 0x000fe20000000f00 */
[----:B-1---5:R-:W-:-:S05]  /*24860*/  BRA `(.L_x_3190) ;  /* 0xffff419000007947 */ /* 0x022fca000383ffff */
.L_x_3090:
[----:B------:R-:W-:Y:S01]  /*24870*/  MOV R2, RZ ;  /* 0x000000ff00027202 */ /* 0x000fe20000000f00 */
[----:B------:R-:W-:Y:S01]  /*24880*/  IMAD.MOV.U32 R29, RZ, RZ, R14 ;  /* 0x000000ffff1d7224 */ /* 0x000fe200078e000e */
[----:B------:R-:W-:Y:S01]  /*24890*/  MOV R3, 0x248c0 ;  /* 0x000248c000037802 */ /* 0x000fe20000000f00 */
[----:B------:R-:W-:Y:S02]  /*248a0*/  IMAD.MOV.U32 R30, RZ, RZ, 0x181f ;  /* 0x0000181fff1e7424 */ /* 0x000fe400078e00ff */
[----:B-12---:R-:W-:Y:S05]  /*248b0*/  CALL.REL.NOINC `($__internal_50_$__cuda_sm70_shflsync_idx_p) ;  /* 0x00001b0000007944 */ /* 0x006fea0003c00000 */
[----:B------:R-:W-:Y:S01]  /*248c0*/  MOV R2, R30 ;  /* 0x0000001e00027202 */ /* 0x000fe20000000f00 */
[----:B-1---5:R-:W-:-:S05]  /*248d0*/  BRA `(.L_x_3191) ;  /* 0xffff414000007947 */ /* 0x022fca000383ffff */
.L_x_3091:
[----:B--2---:R-:W-:Y:S01]  /*248e0*/  MOV R2, 0x1 ;  /* 0x0000000100027802 */ /* 0x004fe20000000f00 */
[----:B------:R-:W-:Y:S01]  /*248f0*/  IMAD.MOV.U32 R29, RZ, RZ, R6 ;  /* 0x000000ffff1d7224 */ /* 0x000fe200078e0006 */
[----:B------:R-:W-:Y:S01]  /*24900*/  MOV R3, 0x24930 ;  /* 0x0002493000037802 */ /* 0x000fe20000000f00 */
[----:B------:R-:W-:Y:S03]  /*24910*/  IMAD.MOV.U32 R30, RZ, RZ, 0x181f ;  /* 0x0000181fff1e7424 */ /* 0x000fe600078e00ff */
[----:B-1-3--:R-:W-:Y:S05]  /*24920*/  CALL.REL.NOINC `($__internal_50_$__cuda_sm70_shflsync_idx_p) ;  /* 0x00001a9000007944 */ /* 0x00afea0003c00000 */
        /* <DEDUP_REMOVED lines=8> */
.L_x_3092:
[----:B------:R-:W-:Y:S01]  /*249b0*/  MOV R2, RZ ;  /* 0x000000ff00027202 */ /* 0x000fe20000000f00 */
[----:B------:R-:W-:Y:S01]  /*249c0*/  IMAD.MOV.U32 R29, RZ, RZ, R4 ;  /* 0x000000ffff1d7224 */ /* 0x000fe200078e0004 */
[----:B------:R-:W-:Y:S01]  /*249d0*/  MOV R3, 0x24a00 ;  /* 0x00024a0000037802 */ /* 0x000fe20000000f00 */
[----:B------:R-:W-:Y:S02]  /*249e0*/  IMAD.MOV.U32 R30, RZ, RZ, 0x1c1f ;  /* 0x00001c1fff1e7424 */ /* 0x000fe400078e00ff */
[----:B------:R-:W-:Y:S05]  /*249f0*/  CALL.REL.NOINC `($__internal_50_$__cuda_sm70_shflsync_idx_p) ;  /* 0x000019c000007944 */ /* 0x000fea0003c00000 */
[----:B------:R-:W-:Y:S01]  /*24a00*/  MOV R2, R30 ;  /* 0x0000001e00027202 */ /* 0x000fe20000000f00 */
[----:B-1---5:R-:W-:-:S05]  /*24a10*/  BRA `(.L_x_3193) ;  /* 0xffff43d000007947 */ /* 0x022fca000383ffff */
.L_x_3093:
[----:B------:R-:W-:Y:S01]  /*24a20*/  MOV R2, 0x1 ;  /* 0x0000000100027802 */ /* 0x000fe20000000f00 */
[----:B------:R-:W-:Y:S01]  /*24a30*/  IMAD.MOV.U32 R29, RZ, RZ, R4 ;  /* 0x000000ffff1d7224 */ /* 0x000fe200078e0004 */
[----:B------:R-:W-:Y:S01]  /*24a40*/  MOV R3, 0x24a70 ;  /* 0x00024a7000037802 */ /* 0x000fe20000000f00 */
[----:B------:R-:W-:Y:S02]  /*24a50*/  IMAD.MOV.U32 R30, RZ, RZ, 0x1c1f ;  /* 0x00001c1fff1e7424 */ /* 0x000fe400078e00ff */
[----:B-1----:R-:W-:Y:S05]  /*24a60*/  CALL.REL.NOINC `($__internal_50_$__cuda_sm70_shflsync_idx_p) ;  /* 0x0000195000007944 */ /* 0x002fea0003c00000 */
[----:B------:R-:W-:Y:S01]  /*24a70*/  FMNMX.FTZ R2, R12, R9, !PT ;  /* 0x000000090c027209 */ /* 0x000fe20007810000 */
[----:B------:R-:W-:Y:S03]  /*24a80*/  IMAD.IADD R5, R5, 0x1, R30 ;  /* 0x0000000105057824 */ /* 0x000fe600078e021e */
[----:B------:R-:W-:Y:S02]  /*24a90*/  FMNMX.FTZ R2, R28, R2, !PT ;  /* 0x000000021c027209 */ /* 0x000fe40007810000 */
[C---:B------:R-:W-:Y:S02]  /*24aa0*/  ISETP.GT.AND P1, PT, R5.reuse, RZ, PT ;  /* 0x000000ff0500720c */ /* 0x040fe40003f24270 */
[----:B------:R-:W-:Y:S02]  /*24ab0*/  ISETP.GT.AND P0, PT, R5, 0x1, PT ;  /* 0x000000010500780c */ /* 0x000fe40003f04270 */
[----:B------:R-:W-:Y:S02]  /*24ac0*/  FSEL R13, R217, -INF , P1 ;  /* 0xff800000d90d7808 */ /* 0x000fe40000800000 */
[----:B------:R-:W-:Y:S02]  /*24ad0*/  ISETP.GT.AND P3, PT, R5, 0x8, PT ;  /* 0x000000080500780c */ /* 0x000fe40003f64270 */
[----:B------:R-:W-:Y:S02]  /*24ae0*/  FSEL R35, R195, -INF , P0 ;  /* 0xff800000c3237808 */ /* 0x000fe40000000000 */
[----:B------:R-:W-:Y:S02]  /*24af0*/  FMNMX.FTZ R3, R13, R10, !PT ;  /* 0x0000000a0d037209 */ /* 0x000fe40007810000 */
        /* <DEDUP_REMOVED lines=24> */
[C---:B------:R-:W-:Y:S02]  /*24c80*/  ISETP.GT.AND P1, PT, R5.reuse, 0x28, PT ;  /* 0x000000280500780c */ /* 0x040fe40003f24270 */
[----:B------:R-:W-:Y:S02]  /*24c90*/  ISETP.GT.AND P0, PT, R5, 0x29, PT ;  /* 0x000000290500780c */ /* 0x000fe40003f04270 */
[----:B------:R-:W-:Y:S02]  /*24ca0*/  FMNMX.FTZ R2, R22, R2, !PT ;  /* 0x0000000216027209 */ /* 0x000fe40007810000 */
[----:B------:R-:W-:Y:S02]  /*24cb0*/  FSEL R17, R184, -INF , P3 ;  /* 0xff800000b8117808 */ /* 0x000fe40001800000 */
[----:B------:R-:W-:Y:S01]  /*24cc0*/  FMNMX.FTZ R5, R29, R3, !PT ;  /* 0x000000031d057209 */ /* 0x000fe20007810000 */
[----:B------:R-:W-:Y:S01]  /*24cd0*/  IMAD.MOV.U32 R3, RZ, RZ, 0x2 ;  /* 0x00000002ff037424 */ /* 0x000fe200078e00ff */
[----:B------:R-:W-:Y:S02]  /*24ce0*/  FMNMX.FTZ R4, R21, R2, !PT ;  /* 0x0000000215047209 */ /* 0x000fe40007810000 */
        /* <DEDUP_REMOVED lines=11> */
[----:B-1---5:R-:W-:Y:S05]  /*24da0*/  CALL.REL.NOINC `($__internal_49_$__cuda_sm70_shflsync_bfly_p) ;  /* 0x000015b000007944 */ /* 0x022fea0003c00000 */
[----:B------:R-:W-:Y:S01]  /*24db0*/  FMNMX.FTZ R4, R4, R188, !PT ;  /* 0x000000bc04047209 */ /* 0x000fe20007810000 */
[----:B------:R-:W-:Y:S01]  /*24dc0*/  IMAD.MOV.U32 R3, RZ, RZ, 0x1 ;  /* 0x00000001ff037424 */ /* 0x000fe200078e00ff */
[----:B------:R-:W-:Y:S02]  /*24dd0*/  MOV R2, 0x24df0 ;  /* 0x00024df000027802 */ /* 0x000fe40000000f00 */
[----:B------:R-:W-:Y:S05]  /*24de0*/  CALL.REL.NOINC `($__internal_49_$__cuda_sm70_shflsync_bfly_p) ;  /* 0x0000157000007944 */ /* 0x000fea0003c00000 */
[----:B------:R-:W-:Y:S01]  /*24df0*/  IMAD.MOV.U32 R3, RZ, RZ, 0x2 ;  /* 0x00000002ff037424 */ /* 0x000fe200078e00ff */
[----:B------:R-:W-:Y:S01]  /*24e00*/  FMNMX.FTZ R6, R4, R188, !PT ;  /* 0x000000bc04067209 */ /* 0x000fe20007810000 */
[----:B------:R-:W-:Y:S01]  /*24e10*/  IMAD.MOV.U32 R4, RZ, RZ, R5 ;  /* 0x000000ffff047224 */ /* 0x000fe200078e0005 */
[----:B------:R-:W-:Y:S02]  /*24e20*/  MOV R2, 0x24e40 ;  /* 0x00024e4000027802 */ /* 0x000fe40000000f00 */
[----:B------:R-:W-:Y:S05]  /*24e30*/  CALL.REL.NOINC `($__internal_49_$__cuda_sm70_shflsync_bfly_p) ;  /* 0x0000152000007944 */ /* 0x000fea0003c00000 */
[----:B------:R-:W-:Y:S01]  /*24e40*/  FMNMX.FTZ R4, R5, R188, !PT ;  /* 0x000000bc05047209 */ /* 0x000fe20007810000 */
[----:B------:R-:W-:Y:S01]  /*24e50*/  IMAD.MOV.U32 R3, RZ, RZ, 0x1 ;  /* 0x00000001ff037424 */ /* 0x000fe200078e00ff */
[----:B------:R-:W-:Y:S02]  /*24e60*/  MOV R2, 0x24e80 ;  /* 0x00024e8000027802 */ /* 0x000fe40000000f00 */
[----:B------:R-:W-:Y:S05]  /*24e70*/  CALL.REL.NOINC `($__internal_49_$__cuda_sm70_shflsync_bfly_p) ;  /* 0x000014e000007944 */ /* 0x000fea0003c00000 */
[----:B------:R-:W-:Y:S01]  /*24e80*/  MOV R2, R188 ;  /* 0x000000bc00027202 */ /* 0x000fe20000000f00 */
[----:B------:R-:W-:-:S05]  /*24e90*/  BRA `(.L_x_3194) ;  /* 0xffff448000007947 */ /* 0x000fca000383ffff */
.L_x_3096:
[----:B------:R-:W-:Y:S01]  /*24ea0*/  MOV R2, RZ ;  /* 0x000000ff00027202 */ /* 0x000fe20000000f00 */
[----:B------:R-:W-:Y:S01]  /*24eb0*/  IMAD.MOV.U32 R29, RZ, RZ, R4 ;  /* 0x000000ffff1d7224 */ /* 0x000fe200078e0004 */
[----:B------:R-:W-:Y:S01]  /*24ec0*/  MOV R3, 0x24ef0 ;  /* 0x00024ef000037802 */ /* 0x000fe20000000f00 */
[----:B------:R-:W-:Y:S02]  /*24ed0*/  IMAD.MOV.U32 R30, RZ, RZ, 0x181f ;  /* 0x0000181fff1e7424 */ /* 0x000fe400078e00ff */
[----:B-1234-:R-:W-:Y:S05]  /*24ee0*/  CALL.REL.NOINC `($__internal_50_$__cuda_sm70_shflsync_idx_p) ;  /* 0x000014d000007944 */ /* 0x01efea0003c00000 */
[----:B------:R-:W-:Y:S01]  /*24ef0*/  MOV R2, R30 ;  /* 0x0000001e00027202 */ /* 0x000fe20000000f00 */
[----:B-1---5:R-:W-:-:S05]  /*24f00*/  BRA `(.L_x_3195) ;  /* 0xffff5d9000007947 */ /* 0x022fca000383ffff */
.L_x_3099:
[----:B------:R-:W-:Y:S01]  /*24f10*/  MOV R2, 0x1 ;  /* 0x0000000100027802 */ /* 0x000fe20000000f00 */
[----:B------:R-:W-:Y:S01]  /*24f20*/  IMAD.MOV.U32 R29, RZ, RZ, R4 ;  /* 0x000000ffff1d7224 */ /* 0x000fe200078e0004 */
[----:B------:R-:W-:Y:S01]  /*24f30*/  MOV R3, 0x24f60 ;  /* 0x00024f6000037802 */ /* 0x000fe20000000f00 */
[----:B------:R-:W-:Y:S02]  /*24f40*/  IMAD.MOV.U32 R30, RZ, RZ, 0x181f ;  /* 0x0000181fff1e7424 */ /* 0x000fe400078e00ff */
[----:B-123--:R-:W-:Y:S05]  /*24f50*/  CALL.REL.NOINC `($__internal_50_$__cuda_sm70_shflsync_idx_p) ;  /* 0x0000146000007944 */ /* 0x00efea0003c00000 */
        /* <DEDUP_REMOVED lines=8> */
.L_x_3102:
[----:B------:R-:W-:Y:S01]  /*24fe0*/  MOV R2, RZ ;  /* 0x000000ff00027202 */ /* 0x000fe20000000f00 */
[----:B------:R-:W-:Y:S01]  /*24ff0*/  IMAD.MOV.U32 R29, RZ, RZ, R14 ;  /* 0x000000ffff1d7224 */ /* 0x000fe200078e000e */
[----:B------:R-:W-:Y:S01]  /*25000*/  MOV R3, 0x25030 ;  /* 0x0002503000037802 */ /* 0x000fe20000000f00 */
[----:B------:R-:W-:Y:S02]  /*25010*/  IMAD.MOV.U32 R30, RZ, RZ, 0x181f ;  /* 0x0000181fff1e7424 */ /* 0x000fe400078e00ff */
[----:B-1----:R-:W-:Y:S05]  /*25020*/  CALL.REL.NOINC `($__internal_50_$__cuda_sm70_shflsync_idx_p) ;  /* 0x0000139000007944 */ /* 0x002fea0003c00000 */
[----:B------:R-:W-:Y:S01]  /*25030*/  MOV R4, R30 ;  /* 0x0000001e00047202 */ /* 0x000fe20000000f00 */
[----:B-1---5:R-:W-:-:S05]  /*25040*/  BRA `(.L_x_3197) ;  /* 0xffff6df000007947 */ /* 0x022fca000383ffff */
.L_x_3103:
[----:B------:R-:W-:Y:S01]  /*25050*/  MOV R2, RZ ;  /* 0x000000ff00027202 */ /* 0x000fe20000000f00 */
[----:B------:R-:W-:Y:S01]  /*25060*/  IMAD.MOV.U32 R29, RZ, RZ, R15 ;  /* 0x000000ffff1d7224 */ /* 0x000fe200078e000f */
[----:B------:R-:W-:Y:S01]  /*25070*/  MOV R3, 0x250a0 ;  /* 0x000250a000037802 */ /* 0x000fe20000000f00 */
[----:B------:R-:W-:Y:S02]  /*25080*/  IMAD.MOV.U32 R30, RZ, RZ, 0x181f ;  /* 0x0000181fff1e7424 */ /* 0x000fe400078e00ff */
[----:B-123--:R-:W-:Y:S05]  /*25090*/  CALL.REL.NOINC `($__internal_50_$__cuda_sm70_shflsync_idx_p) ;  /* 0x0000132000007944 */ /* 0x00efea0003c00000 */
[----:B------:R-:W-:Y:S01]  /*250a0*/  MOV R2, R30 ;  /* 0x0000001e00027202 */ /* 0x000fe20000000f00 */
[----:B-1---5:R-:W-:-:S05]  /*250b0*/  BRA `(.L_x_3198) ;  /* 0xffff6da000007947 */ /* 0x022fca000383ffff */
.L_x_3104:
[----:B--2---:R-:W-:Y:S01]  /*250c0*/  MOV R2, 0x1 ;  /* 0x0000000100027802 */ /* 0x004fe20000000f00 */
[----:B------:R-:W-:Y:S01]  /*250d0*/  IMAD.MOV.U32 R29, RZ, RZ, R14 ;  /* 0x000000ffff1d7224 */ /* 0x000fe200078e000e */
[----:B------:R-:W-:Y:S01]  /*250e0*/  MOV R3, 0x25110 ;  /* 0x0002511000037802 */ /* 0x000fe20000000f00 */
[----:B------:R-:W-:Y:S03]  /*250f0*/  IMAD.MOV.U32 R30, RZ, RZ, 0x181f ;  /* 0x0000181fff1e7424 */ /* 0x000fe600078e00ff */
[----:B-1--4-:R-:W-:Y:S05]  /*25100*/  CALL.REL.NOINC `($__internal_50_$__cuda_sm70_shflsync_idx_p) ;  /* 0x000012b000007944 */ /* 0x012fea0003c00000 */
        /* <DEDUP_REMOVED lines=8> */
.L_x_3105:
[----:B------:R-:W-:Y:S02]  /*25190*/  MOV R3, 0x2 ;  /* 0x0000000200037802 */ /* 0x000fe40000000f00 */
[----:B------:R-:W-:Y:S02]  /*251a0*/  MOV R2, 0x251c0 ;  /* 0x000251c000027802 */ /* 0x000fe40000000f00 */
[----:B------:R-:W-:Y:S05]  /*251b0*/  CALL.REL.NOINC `($__internal_49_$__cuda_sm70_shflsync_bfly_p) ;  /* 0x000011a000007944 */ /* 0x000fea0003c00000 */
[----:B------:R-:W-:Y:S01]  /*251c0*/  MOV R2, R188 ;  /* 0x000000bc00027202 */ /* 0x000fe20000000f00 */
[----:B------:R-:W-:-:S05]  /*251d0*/  BRA `(.L_x_3200) ;  /* 0xffff706000007947 */ /* 0x000fca000383ffff */
.L_x_3106:
[----:B------:R-:W-:Y:S02]  /*251e0*/  MOV R3, 0x1 ;  /* 0x0000000100037802 */ /* 0x000fe40000000f00 */
        /* <DEDUP_REMOVED lines=13> */
.L_x_3108:
[----:B------:R-:W-:Y:S01]  /*252c0*/  IMAD.MOV.U32 R4, RZ, RZ, R234 ;  /* 0x000000ffff047224 */ /* 0x000fe200078e00ea */
[----:B------:R-:W-:-:S02]  /*252d0*/  MOV R3, 0x2 ;  /* 0x0000000200037802 */ /* 0x000fc40000000f00 */
[----:B------:R-:W-:Y:S02]  /*252e0*/  MOV R2, 0x25300 ;  /* 0x0002530000027802 */ /* 0x000fe40000000f00 */
[----:B------:R-:W-:Y:S05]  /*252f0*/  CALL.REL.NOINC `($__internal_49_$__cuda_sm70_shflsync_bfly_p) ;  /* 0x0000106000007944 */ /* 0x000fea0003c00000 */
[----:B------:R-:W-:Y:S01]  /*25300*/  MOV R2, R188 ;  /* 0x000000bc00027202 */ /* 0x000fe20000000f00 */
[----:B------:R-:W-:Y:S05]  /*25310*/  BRA `(.L_x_3202) ;  /* 0xffff86f000007947 */ /* 0x000fea000383ffff */
.L_x_3109:
[----:B------:R-:W-:Y:S02]  /*25320*/  MOV R3, 0x1 ;  /* 0x0000000100037802 */ /* 0x000fe40000000f00 */
[----:B------:R-:W-:Y:S02]  /*25330*/  MOV R2, 0x25350 ;  /* 0x0002535000027802 */ /* 0x000fe40000000f00 */
[----:B-1----:R-:W-:Y:S05]  /*25340*/  CALL.REL.NOINC `($__internal_49_$__cuda_sm70_shflsync_bfly_p) ;  /* 0x0000101000007944 */ /* 0x002fea0003c00000 */
[----:B------:R-:W-:Y:S01]  /*25350*/  FADD.FTZ R9, R4, R188 ;  /* 0x000000bc04097221 */ /* 0x000fe20000010000 */
[----:B------:R-:W-:Y:S02]  /*25360*/  MOV R4, R233 ;  /* 0x000000e900047202 */ /* 0x000fe40000000f00 */
[----:B------:R-:W-:Y:S02]  /*25370*/  MOV R3, 0x2 ;  /* 0x0000000200037802 */ /* 0x000fe40000000f00 */
[----:B------:R-:W-:Y:S02]  /*25380*/  MOV R2, 0x253a0 ;  /* 0x000253a000027802 */ /* 0x000fe40000000f00 */
[----:B------:R-:W-:Y:S05]  /*25390*/  CALL.REL.NOINC `($__internal_49_$__cuda_sm70_shflsync_bfly_p) ;  /* 0x00000fc000007944 */ /* 0x000fea0003c00000 */
[----:B------:R-:W-:Y:S01]  /*253a0*/  FADD.FTZ R4, R233, R188 ;  /* 0x000000bce9047221 */ /* 0x000fe20000010000 */
[----:B------:R-:W-:Y:S02]  /*253b0*/  MOV R3, 0x1 ;  /* 0x0000000100037802 */ /* 0x000fe40000000f00 */
[----:B------:R-:W-:-:S02]  /*253c0*/  MOV R2, 0x253e0 ;  /* 0x000253e000027802 */ /* 0x000fc40000000f00 */
[----:B------:R-:W-:Y:S05]  /*253d0*/  CALL.REL.NOINC `($__internal_49_$__cuda_sm70_shflsync_bfly_p) ;  /* 0x00000f8000007944 */ /* 0x000fea0003c00000 */
[----:B------:R-:W-:Y:S01]  /*253e0*/  MOV R2, R188 ;  /* 0x000000bc00027202 */ /* 0x000fe20000000f00 */
[----:B------:R-:W-:Y:S05]  /*253f0*/  BRA `(.L_x_3203) ;  /* 0xffff868000007947 */ /* 0x000fea000383ffff */
.L_x_3116:
[----:B--234-:R-:W-:Y:S01]  /*25400*/  IMAD.MOV.U32 R29, RZ, RZ, R6 ;  /* 0x000000ffff1d7224 */ /* 0x01cfe200078e0006 */
[----:B------:R-:W-:Y:S01]  /*25410*/  MOV R2, RZ ;  /* 0x000000ff00027202 */ /* 0x000fe20000000f00 */
[----:B------:R-:W-:Y:S01]  /*25420*/  IMAD.MOV.U32 R30, RZ, RZ, 0x181f ;  /* 0x0000181fff1e7424 */ /* 0x000fe200078e00ff */
[----:B------:R-:W-:-:S02]  /*25430*/  MOV R3, 0x25450 ;  /* 0x0002545000037802 */ /* 0x000fc40000000f00 */
[----:B-1----:R-:W-:Y:S05]  /*25440*/  CALL.REL.NOINC `($__internal_50_$__cuda_sm70_shflsync_idx_p) ;  /* 0x00000f7000007944 */ /* 0x002fea0003c00000 */
[----:B------:R-:W-:Y:S01]  /*25450*/  MOV R4, R30 ;  /* 0x0000001e00047202 */ /* 0x000fe20000000f00 */
[----:B-1---5:R-:W-:Y:S05]  /*25460*/  BRA `(.L_x_3204) ;  /* 0xffffa2c000007947 */ /* 0x022fea000383ffff */
.L_x_3117:
[----:B------:R-:W-:Y:S01]  /*25470*/  IMAD.MOV.U32 R29, RZ, RZ, R16 ;  /* 0x000000ffff1d7224 */ /* 0x000fe200078e0010 */
[----:B------:R-:W-:Y:S01]  /*25480*/  MOV R2, RZ ;  /* 0x000000ff00027202 */ /* 0x000fe20000000f00 */
[----:B------:R-:W-:Y:S01]  /*25490*/  IMAD.MOV.U32 R30, RZ, RZ, 0x181f ;  /* 0x0000181fff1e7424 */ /* 0x000fe200078e00ff */
[----:B------:R-:W-:-:S02]  /*254a0*/  MOV R3, 0x254c0 ;  /* 0x000254c000037802 */ /* 0x000fc40000000f00 */
[----:B-123--:R-:W-:Y:S05]  /*254b0*/  CALL.REL.NOINC `($__internal_50_$__cuda_sm70_shflsync_idx_p) ;  /* 0x00000f0000007944 */ /* 0x00efea0003c00000 */
[----:B------:R-:W-:Y:S01]  /*254c0*/  MOV R2, R30 ;  /* 0x0000001e00027202 */ /* 0x000fe20000000f00 */
[----:B-1---5:R-:W-:Y:S05]  /*254d0*/  BRA `(.L_x_3205) ;  /* 0xffffa27000007947 */ /* 0x022fea000383ffff */
.L_x_3120:
[----:B------:R-:W-:Y:S01]  /*254e0*/  IMAD.MOV.U32 R29, RZ, RZ, R6 ;  /* 0x000000ffff1d7224 */ /* 0x000fe200078e0006 */
[----:B--2---:R-:W-:Y:S01]  /*254f0*/  MOV R2, 0x1 ;  /* 0x0000000100027802 */ /* 0x004fe20000000f00 */
[----:B------:R-:W-:Y:S01]  /*25500*/  IMAD.MOV.U32 R30, RZ, RZ, 0x181f ;  /* 0x0000181fff1e7424 */ /* 0x000fe200078e00ff */
[----:B------:R-:W-:-:S02]  /*25510*/  MOV R3, 0x25530 ;  /* 0x0002553000037802 */ /* 0x000fc40000000f00 */
[----:B-1-34-:R-:W-:Y:S05]  /*25520*/  CALL.REL.NOINC `($__internal_50_$__cuda_sm70_shflsync_idx_p) ;  /* 0x00000e9000007944 */ /* 0x01afea0003c00000 */
        /* <DEDUP_REMOVED lines=8> */
.L_x_3123:
[----:B------:R-:W-:Y:S01]  /*255b0*/  IMAD.MOV.U32 R29, RZ, RZ, R6 ;  /* 0x000000ffff1d7224 */ /* 0x000fe200078e0006 */
[----:B--2---:R-:W-:Y:S01]  /*255c0*/  MOV R2, 0x2 ;  /* 0x0000000200027802 */ /* 0x004fe20000000f00 */
[----:B------:R-:W-:Y:S01]  /*255d0*/  IMAD.MOV.U32 R30, RZ, RZ, 0x181f ;  /* 0x0000181fff1e7424 */ /* 0x000fe200078e00ff */
[----:B------:R-:W-:Y:S02]  /*255e0*/  MOV R3, 0x25600 ;  /* 0x0002560000037802 */ /* 0x000fe40000000f00 */
[----:B-1-34-:R-:W-:Y:S05]  /*255f0*/  CALL.REL.NOINC `($__internal_50_$__cuda_sm70_shflsync_idx_p) ;  /* 0x00000dc000007944 */ /* 0x01afea0003c00000 */
[----:B------:R-:W-:Y:S01]  /*25600*/  MOV R4, R30 ;  /* 0x0000001e00047202 */ /* 0x000fe20000000f00 */
[----:B-1---5:R-:W-:Y:S05]  /*25610*/  BRA `(.L_x_3207) ;  /* 0xffffa41000007947 */ /* 0x022fea000383ffff */
.L_x_3124:
[----:B------:R-:W-:Y:S01]  /*25620*/  IMAD.MOV.U32 R29, RZ, RZ, R16 ;  /* 0x000000ffff1d7224 */ /* 0x000fe200078e0010 */
[----:B--2---:R-:W-:Y:S01]  /*25630*/  MOV R2, 0x2 ;  /* 0x0000000200027802 */ /* 0x004fe20000000f00 */
[----:B------:R-:W-:Y:S01]  /*25640*/  IMAD.MOV.U32 R30, RZ, RZ, 0x181f ;  /* 0x0000181fff1e7424 */ /* 0x000fe200078e00ff */
[----:B------:R-:W-:Y:S02]  /*25650*/  MOV R3, 0x25670 ;  /* 0x0002567000037802 */ /* 0x000fe40000000f00 */
[----:B-1-34-:R-:W-:Y:S05]  /*25660*/  CALL.REL.NOINC `($__internal_50_$__cuda_sm70_shflsync_idx_p) ;  /* 0x00000d5000007944 */ /* 0x01afea0003c00000 */
[----:B------:R-:W-:Y:S01]  /*25670*/  MOV R2, R30 ;  /* 0x0000001e00027202 */ /* 0x000fe20000000f00 */
[----:B-1---5:R-:W-:Y:S05]  /*25680*/  BRA `(.L_x_3208) ;  /* 0xffffa3c000007947 */ /* 0x022fea000383ffff */
.L_x_3127:
[----:B------:R-:W-:Y:S01]  /*25690*/  IMAD.MOV.U32 R29, RZ, RZ, R6 ;  /* 0x000000ffff1d7224 */ /* 0x000fe200078e0006 */
[----:B---34-:R-:W-:Y:S01]  /*256a0*/  MOV R2, 0x3 ;  /* 0x0000000300027802 */ /* 0x018fe20000000f00 */
[----:B------:R-:W-:Y:S01]  /*256b0*/  IMAD.MOV.U32 R30, RZ, RZ, 0x181f ;  /* 0x0000181fff1e7424 */ /* 0x000fe200078e00ff */
[----:B------:R-:W-:-:S02]  /*256c0*/  MOV R3, 0x256e0 ;  /* 0x000256e000037802 */ /* 0x000fc40000000f00 */
[----:B-12---:R-:W-:Y:S05]  /*256d0*/  CALL.REL.NOINC `($__internal_50_$__cuda_sm70_shflsync_idx_p) ;  /* 0x00000ce000007944 */ /* 0x006fea0003c00000 */
        /* <DEDUP_REMOVED lines=8> */
.L_x_3129:
[----:B------:R-:W-:Y:S01]  /*25760*/  IMAD.MOV.U32 R29, RZ, RZ, R5 ;  /* 0x000000ffff1d7224 */ /* 0x000fe200078e0005 */
[----:B------:R-:W-:Y:S01]  /*25770*/  MOV R2, RZ ;  /* 0x000000ff00027202 */ /* 0x000fe20000000f00 */
[----:B------:R-:W-:Y:S01]  /*25780*/  IMAD.MOV.U32 R30, RZ, RZ, 0x1c1f ;  /* 0x00001c1fff1e7424 */ /* 0x000fe200078e00ff */
[----:B------:R-:W-:Y:S02]  /*25790*/  MOV R3, 0x257b0 ;  /* 0x000257b000037802 */ /* 0x000fe40000000f00 */
[----:B------:R-:W-:Y:S05]  /*257a0*/  CALL.REL.NOINC `($__internal_50_$__cuda_sm70_shflsync_idx_p) ;  /* 0x00000c1000007944 */ /* 0x000fea0003c00000 */
[----:B------:R-:W-:Y:S01]  /*257b0*/  MOV R4, R30 ;  /* 0x0000001e00047202 */ /* 0x000fe20000000f00 */
[----:B-1---5:R-:W-:Y:S05]  /*257c0*/  BRA `(.L_x_3210) ;  /* 0xffffa79000007947 */ /* 0x022fea000383ffff */
.L_x_3130:
[----:B------:R-:W-:Y:S01]  /*257d0*/  IMAD.MOV.U32 R29, RZ, RZ, R6 ;  /* 0x000000ffff1d7224 */ /* 0x000fe200078e0006 */
[----:B------:R-:W-:Y:S01]  /*257e0*/  MOV R2, RZ ;  /* 0x000000ff00027202 */ /* 0x000fe20000000f00 */
[----:B------:R-:W-:Y:S01]  /*257f0*/  IMAD.MOV.U32 R30, RZ, RZ, 0x1c1f ;  /* 0x00001c1fff1e7424 */ /* 0x000fe200078e00ff */
[----:B------:R-:W-:Y:S02]  /*25800*/  MOV R3, 0x25820 ;  /* 0x0002582000037802 */ /* 0x000fe40000000f00 */
[----:B-12---:R-:W-:Y:S05]  /*25810*/  CALL.REL.NOINC `($__internal_50_$__cuda_sm70_shflsync_idx_p) ;  /* 0x00000ba000007944 */ /* 0x006fea0003c00000 */
[----:B------:R-:W-:Y:S01]  /*25820*/  MOV R2, R30 ;  /* 0x0000001e00027202 */ /* 0x000fe20000000f00 */
[----:B-1---5:R-:W-:Y:S05]  /*25830*/  BRA `(.L_x_3211) ;  /* 0xffffa74000007947 */ /* 0x022fea000383ffff */
.L_x_3133:
[----:B------:R-:W-:Y:S01]  /*25840*/  IMAD.MOV.U32 R29, RZ, RZ, R5 ;  /* 0x000000ffff1d7224 */ /* 0x000fe200078e0005 */
[----:B-1--4-:R-:W-:Y:S01]  /*25850*/  MOV R2, 0x1 ;  /* 0x0000000100027802 */ /* 0x012fe20000000f00 */
[----:B------:R-:W-:Y:S01]  /*25860*/  IMAD.MOV.U32 R30, RZ, RZ, 0x1c1f ;  /* 0x00001c1fff1e7424 */ /* 0x000fe200078e00ff */
[----:B------:R-:W-:-:S02]  /*25870*/  MOV R3, 0x25890 ;  /* 0x0002589000037802 */ /* 0x000fc40000000f00 */
[----:B--23--:R-:W-:Y:S05]  /*25880*/  CALL.REL.NOINC `($__internal_50_$__cuda_sm70_shflsync_idx_p) ;  /* 0x00000b3000007944 */ /* 0x00cfea0003c00000 */
        /* <DEDUP_REMOVED lines=8> */
.L_x_3137:
[----:B------:R-:W-:Y:S01]  /*25910*/  IMAD.MOV.U32 R29, RZ, RZ, R5 ;  /* 0x000000ffff1d7224 */ /* 0x000fe200078e0005 */
[----:B------:R-:W-:Y:S01]  /*25920*/  MOV R2, RZ ;  /* 0x000000ff00027202 */ /* 0x000fe20000000f00 */
[----:B------:R-:W-:Y:S01]  /*25930*/  IMAD.MOV.U32 R30, RZ, RZ, 0x181f ;  /* 0x0000181fff1e7424 */ /* 0x000fe200078e00ff */
[----:B------:R-:W-:Y:S02]  /*25940*/  MOV R3, 0x25960 ;  /* 0x0002596000037802 */ /* 0x000fe40000000f00 */
[----:B------:R-:W-:Y:S05]  /*25950*/  CALL.REL.NOINC `($__internal_50_$__cuda_sm70_shflsync_idx_p) ;  /* 0x00000a6000007944 */ /* 0x000fea0003c00000 */
[----:B------:R-:W-:Y:S01]  /*25960*/  MOV R4, R30 ;  /* 0x0000001e00047202 */ /* 0x000fe20000000f00 */
[----:B-1---5:R-:W-:Y:S05]  /*25970*/  BRA `(.L_x_3213) ;  /* 0xffffc6f000007947 */ /* 0x022fea000383ffff */
.L_x_3138:
[----:B------:R-:W-:Y:S01]  /*25980*/  IMAD.MOV.U32 R29, RZ, RZ, R16 ;  /* 0x000000ffff1d7224 */ /* 0x000fe200078e0010 */
[----:B------:R-:W-:Y:S01]  /*25990*/  MOV R2, RZ ;  /* 0x000000ff00027202 */ /* 0x000fe20000000f00 */
[----:B------:R-:W-:Y:S01]  /*259a0*/  IMAD.MOV.U32 R30, RZ, RZ, 0x181f ;  /* 0x0000181fff1e7424 */ /* 0x000fe200078e00ff */
[----:B------:R-:W-:Y:S02]  /*259b0*/  MOV R3, 0x259d0 ;  /* 0x000259d000037802 */ /* 0x000fe40000000f00 */
[----:B-12---:R-:W-:Y:S05]  /*259c0*/  CALL.REL.NOINC `($__internal_50_$__cuda_sm70_shflsync_idx_p) ;  /* 0x000009f000007944 */ /* 0x006fea0003c00000 */
[----:B------:R-:W-:Y:S01]  /*259d0*/  MOV R2, R30 ;  /* 0x0000001e00027202 */ /* 0x000fe20000000f00 */
[----:B-1---5:R-:W-:Y:S05]  /*259e0*/  BRA `(.L_x_3214) ;  /* 0xffffc6a000007947 */ /* 0x022fea000383ffff */
.L_x_3141:
[----:B------:R-:W-:Y:S01]  /*259f0*/  IMAD.MOV.U32 R29, RZ, RZ, R5 ;  /* 0x000000ffff1d7224 */ /* 0x000fe200078e0005 */
[----:B--2-4-:R-:W-:Y:S01]  /*25a00*/  MOV R2, 0x1 ;  /* 0x0000000100027802 */ /* 0x014fe20000000f00 */
[----:B------:R-:W-:Y:S01]  /*25a10*/  IMAD.MOV.U32 R30, RZ, RZ, 0x181f ;  /* 0x0000181fff1e7424 */ /* 0x000fe200078e00ff */
[----:B------:R-:W-:-:S02]  /*25a20*/  MOV R3, 0x25a40 ;  /* 0x00025a4000037802 */ /* 0x000fc40000000f00 */
[----:B-1-3--:R-:W-:Y:S05]  /*25a30*/  CALL.REL.NOINC `($__internal_50_$__cuda_sm70_shflsync_idx_p) ;  /* 0x0000098000007944 */ /* 0x00afea0003c00000 */
        /* <DEDUP_REMOVED lines=8> */
.L_x_3144:
[----:B------:R-:W-:Y:S01]  /*25ac0*/  IMAD.MOV.U32 R29, RZ, RZ, R5 ;  /* 0x000000ffff1d7224 */ /* 0x000fe200078e0005 */
[----:B-1--4-:R-:W-:Y:S01]  /*25ad0*/  MOV R2, 0x2 ;  /* 0x0000000200027802 */ /* 0x012fe20000000f00 */
[----:B------:R-:W-:Y:S01]  /*25ae0*/  IMAD.MOV.U32 R30, RZ, RZ, 0x181f ;  /* 0x0000181fff1e7424 */ /* 0x000fe200078e00ff */
[----:B------:R-:W-:Y:S02]  /*25af0*/  MOV R3, 0x25b10 ;  /* 0x00025b1000037802 */ /* 0x000fe40000000f00 */
[----:B--23--:R-:W-:Y:S05]  /*25b00*/  CALL.REL.NOINC `($__internal_50_$__cuda_sm70_shflsync_idx_p) ;  /* 0x000008b000007944 */ /* 0x00cfea0003c00000 */
[----:B------:R-:W-:Y:S01]  /*25b10*/  MOV R4, R30 ;  /* 0x0000001e00047202 */ /* 0x000fe20000000f00 */
[----:B-1---5:R-:W-:Y:S05]  /*25b20*/  BRA `(.L_x_3216) ;  /* 0xffffc85000007947 */ /* 0x022fea000383ffff */
.L_x_3145:
[----:B------:R-:W-:Y:S01]  /*25b30*/  IMAD.MOV.U32 R29, RZ, RZ, R16 ;  /* 0x000000ffff1d7224 */ /* 0x000fe200078e0010 */
[----:B----4-:R-:W-:Y:S01]  /*25b40*/  MOV R2, 0x2 ;  /* 0x0000000200027802 */ /* 0x010fe20000000f00 */
[----:B------:R-:W-:Y:S01]  /*25b50*/  IMAD.MOV.U32 R30, RZ, RZ, 0x181f ;  /* 0x0000181fff1e7424 */ /* 0x000fe200078e00ff */
[----:B------:R-:W-:Y:S02]  /*25b60*/  MOV R3, 0x25b80 ;  /* 0x00025b8000037802 */ /* 0x000fe40000000f00 */
[----:B-123--:R-:W-:Y:S05]  /*25b70*/  CALL.REL.NOINC `($__internal_50_$__cuda_sm70_shflsync_idx_p) ;  /* 0x0000084000007944 */ /* 0x00efea0003c00000 */
[----:B------:R-:W-:Y:S01]  /*25b80*/  MOV R2, R30 ;  /* 0x0000001e00027202 */ /* 0x000fe20000000f00 */
[----:B-1---5:R-:W-:Y:S05]  /*25b90*/  BRA `(.L_x_3217) ;  /* 0xffffc80000007947 */ /* 0x022fea000383ffff */
.L_x_3148:
[----:B------:R-:W-:Y:S01]  /*25ba0*/  IMAD.MOV.U32 R29, RZ, RZ, R5 ;  /* 0x000000ffff1d7224 */ /* 0x000fe200078e0005 */
[----:B-1----:R-:W-:Y:S01]  /*25bb0*/  MOV R2, 0x3 ;  /* 0x0000000300027802 */ /* 0x002fe20000000f00 */
[----:B------:R-:W-:Y:S01]  /*25bc0*/  IMAD.MOV.U32 R30, RZ, RZ, 0x181f ;  /* 0x0000181fff1e7424 */ /* 0x000fe200078e00ff */
[----:B------:R-:W-:-:S02]  /*25bd0*/  MOV R3, 0x25bf0 ;  /* 0x00025bf000037802 */ /* 0x000fc40000000f00 */
[----:B--234-:R-:W-:Y:S05]  /*25be0*/  CALL.REL.NOINC `($__internal_50_$__cuda_sm70_shflsync_idx_p) ;  /* 0x000007d000007944 */ /* 0x01cfea0003c00000 */
        /* <DEDUP_REMOVED lines=8> */
.L_x_3150:
[----:B------:R-:W-:Y:S01]  /*25c70*/  IMAD.MOV.U32 R29, RZ, RZ, R28 ;  /* 0x000000ffff1d7224 */ /* 0x000fe200078e001c */
[----:B------:R-:W-:Y:S01]  /*25c80*/  MOV R2, RZ ;  /* 0x000000ff00027202 */ /* 0x000fe20000000f00 */
[----:B------:R-:W-:Y:S01]  /*25c90*/  IMAD.MOV.U32 R30, RZ, RZ, 0x1f ;  /* 0x0000001fff1e7424 */ /* 0x000fe200078e00ff */
[----:B------:R-:W-:Y:S02]  /*25ca0*/  MOV R3, 0x25cc0 ;  /* 0x00025cc000037802 */ /* 0x000fe40000000f00 */
[----:B-1----:R-:W-:Y:S05]  /*25cb0*/  CALL.REL.NOINC `($__internal_50_$__cuda_sm70_shflsync_idx_p) ;  /* 0x0000070000007944 */ /* 0x002fea0003c00000 */
[----:B------:R-:W-:Y:S01]  /*25cc0*/  MOV R11, R30 ;  /* 0x0000001e000b7202 */ /* 0x000fe20000000f00 */
[----:B-1---5:R-:W-:Y:S05]  /*25cd0*/  BRA `(.L_x_3219) ;  /* 0xffffca7000007947 */ /* 0x022fea000383ffff */
.L_x_3151:
[----:B------:R-:W-:Y:S01]  /*25ce0*/  IMAD.MOV.U32 R29, RZ, RZ, R28 ;  /* 0x000000ffff1d7224 */ /* 0x000fe200078e001c */
[----:B------:R-:W-:Y:S01]  /*25cf0*/  MOV R2, 0x1 ;  /* 0x0000000100027802 */ /* 0x000fe20000000f00 */
[----:B------:R-:W-:Y:S01]  /*25d00*/  IMAD.MOV.U32 R30, RZ, RZ, 0x1f ;  /* 0x0000001fff1e7424 */ /* 0x000fe200078e00ff */
[----:B------:R-:W-:Y:S02]  /*25d10*/  MOV R3, 0x25d30 ;  /* 0x00025d3000037802 */ /* 0x000fe40000000f00 */
[----:B-123--:R-:W-:Y:S05]  /*25d20*/  CALL.REL.NOINC `($__internal_50_$__cuda_sm70_shflsync_idx_p) ;  /* 0x0000069000007944 */ /* 0x00efea0003c00000 */
[----:B------:R-:W-:Y:S01]  /*25d30*/  MOV R6, R30 ;  /* 0x0000001e00067202 */ /* 0x000fe20000000f00 */
[----:B-1---5:R-:W-:Y:S05]  /*25d40*/  BRA `(.L_x_3220) ;  /* 0xffffca2000007947 */ /* 0x022fea000383ffff */
.L_x_3152:
[----:B------:R-:W-:Y:S01]  /*25d50*/  IMAD.MOV.U32 R2, RZ, RZ, R4 ;  /* 0x000000ffff027224 */ /* 0x000fe200078e0004 */
[----:B------:R-:W-:-:S02]  /*25d60*/  MOV R5, 0x1 ;  /* 0x0000000100057802 */ /* 0x000fc40000000f00 */
[----:B------:R-:W-:Y:S02]  /*25d70*/  MOV R3, 0x25d90 ;  /* 0x00025d9000037802 */ /* 0x000fe40000000f00 */
[----:B--234-:R-:W-:Y:S05]  /*25d80*/  CALL.REL.NOINC `($__internal_51_$__cuda_sm70_shflsync_up_p) ;  /* 0x000006b000007944 */ /* 0x01cfea0003c00000 */
[----:B------:R-:W-:Y:S05]  /*25d90*/  BRA `(.L_x_3221) ;  /* 0xffffcb0000007947 */ /* 0x000fea000383ffff */
.L_x_3153:
[----:B------:R-:W-:Y:S01]  /*25da0*/  IMAD.MOV.U32 R2, RZ, RZ, R4 ;  /* 0x000000ffff027224 */ /* 0x000fe200078e0004 */
[----:B------:R-:W-:Y:S02]  /*25db0*/  MOV R5, 0x2 ;  /* 0x0000000200057802 */ /* 0x000fe40000000f00 */
[----:B------:R-:W-:Y:S02]  /*25dc0*/  MOV R3, 0x25de0 ;  /* 0x00025de000037802 */ /* 0x000fe40000000f00 */
[----:B---34-:R-:W-:Y:S05]  /*25dd0*/  CALL.REL.NOINC `($__internal_51_$__cuda_sm70_shflsync_up_p) ;  /* 0x0000066000007944 */ /* 0x018fea0003c00000 */
        /* <DEDUP_REMOVED lines=25> */
[----:B------:R-:W-:Y:S01]  /*25f70*/  MOV R2, R30 ;  /* 0x0000001e00027202 */ /* 0x000fe20000000f00 */
[----:B-1---5:R-:W-:Y:S05]  /*25f80*/  BRA `(.L_x_3222) ;  /* 0xffffca1000007947 */ /* 0x022fea000383ffff */
.L_x_3157:
[----:B------:R-:W-:Y:S01]  /*25f90*/  IMAD.MOV.U32 R2, RZ, RZ, R4 ;  /* 0x000000ffff027224 */ /* 0x000fe200078e0004 */
[----:B------:R-:W-:Y:S02]  /*25fa0*/  MOV R5, 0x1 ;  /* 0x0000000100057802 */ /* 0x000fe40000000f00 */
[----:B------:R-:W-:Y:S02]  /*25fb0*/  MOV R3, 0x25fd0 ;  /* 0x00025fd000037802 */ /* 0x000fe40000000f00 */
[----:B----4-:R-:W-:Y:S05]  /*25fc0*/  CALL.REL.NOINC `($__internal_51_$__cuda_sm70_shflsync_up_p) ;  /* 0x0000047000007944 */ /* 0x010fea0003c00000 */
[----:B------:R-:W-:Y:S01]  /*25fd0*/  MOV R2, R5 ;  /* 0x0000000500027202 */ /* 0x000fe20000000f00 */
[----:B------:R-:W-:Y:S05]  /*25fe0*/  BRA `(.L_x_3223) ;  /* 0xffffcb2000007947 */ /* 0x000fea000383ffff */
.L_x_3158:
[----:B------:R-:W-:Y:S01]  /*25ff0*/  IMAD.MOV.U32 R2, RZ, RZ, R4 ;  /* 0x000000ffff027224 */ /* 0x000fe200078e0004 */
[----:B------:R-:W-:Y:S02]  /*26000*/  MOV R5, 0x2 ;  /* 0x0000000200057802 */ /* 0x000fe40000000f00 */
[----:B------:R-:W-:Y:S02]  /*26010*/  MOV R3, 0x26030 ;  /* 0x0002603000037802 */ /* 0x000fe40000000f00 */
[----:B----4-:R-:W-:Y:S05]  /*26020*/  CALL.REL.NOINC `($__internal_51_$__cuda_sm70_shflsync_up_p) ;  /* 0x0000041000007944 */ /* 0x010fea0003c00000 */
        /* <DEDUP_REMOVED lines=27> */
.L_x_3160:
[----:B------:R-:W-:Y:S02]  /*261e0*/  SEL R2, RZ, 0x1, P0 ;  /* 0x00000001ff027807 */ /* 0x000fe40000000000 */
[----:B------:R-:W-:Y:S02]  /*261f0*/  MOV R3, 0x26210 ;  /* 0x0002621000037802 */ /* 0x000fe40000000f00 */
[----:B-1--4-:R-:W-:Y:S05]  /*26200*/  CALL.REL.NOINC `($__internal_52_$__cuda_sm70_votesync_ballot) ;  /* 0x000002a000007944 */ /* 0x012fea0003c00000 */
[----:B------:R-:W-:Y:S05]  /*26210*/  BRA `(.L_x_3225) ;  /* 0xffffca8000007947 */ /* 0x000fea000383ffff */
.L_x_3161:
[----:B------:R-:W-:Y:S01]  /*26220*/  IMAD.MOV.U32 R29, RZ, RZ, R9 ;  /* 0x000000ffff1d7224 */ /* 0x000fe200078e0009 */
[----:B--2---:R-:W-:Y:S01]  /*26230*/  MOV R2, R12 ;  /* 0x0000000c00027202 */ /* 0x004fe20000000f00 */
[----:B------:R-:W-:Y:S01]  /*26240*/  IMAD.MOV.U32 R30, RZ, RZ, 0x1f ;  /* 0x0000001fff1e7424 */ /* 0x000fe200078e00ff */
[----:B------:R-:W-:Y:S02]  /*26250*/  MOV R3, 0x26270 ;  /* 0x0002627000037802 */ /* 0x000fe40000000f00 */
[----:B-1--4-:R-:W-:Y:S05]  /*26260*/  CALL.REL.NOINC `($__internal_50_$__cuda_sm70_shflsync_idx_p) ;  /* 0x0000015000007944 */ /* 0x012fea0003c00000 */
[----:B------:R-:W-:Y:S01]  /*26270*/  IMAD.MOV.U32 R6, RZ, RZ, R30 ;  /* 0x000000ffff067224 */ /* 0x000fe200078e001e */
[----:B------:R-:W-:Y:S01]  /*26280*/  MOV R2, R12 ;  /* 0x0000000c00027202 */ /* 0x000fe20000000f00 */
[----:B------:R-:W-:Y:S01]  /*26290*/  IMAD.MOV.U32 R29, RZ, RZ, R10 ;  /* 0x000000ffff1d7224 */ /* 0x000fe200078e000a */
[----:B------:R-:W-:Y:S02]  /*262a0*/  MOV R30, 0x1f ;  /* 0x0000001f001e7802 */ /* 0x000fe40000000f00 */
[----:B------:R-:W-:-:S02]  /*262b0*/  MOV R3, 0x262d0 ;  /* 0x000262d000037802 */ /* 0x000fc40000000f00 */
[----:B-1---5:R-:W-:Y:S05]  /*262c0*/  CALL.REL.NOINC `($__internal_50_$__cuda_sm70_shflsync_idx_p) ;  /* 0x000000f000007944 */ /* 0x022fea0003c00000 */
[----:B------:R-:W-:Y:S01]  /*262d0*/  MOV R5, R30 ;  /* 0x0000001e00057202 */ /* 0x000fe20000000f00 */
[----:B-1---5:R-:W-:Y:S05]  /*262e0*/  BRA `(.L_x_3226) ;  /* 0xffffca2000007947 */ /* 0x022fea000383ffff */
.L_x_3164:
[----:B------:R-:W-:Y:S01]  /*262f0*/  IMAD.MOV.U32 R29, RZ, RZ, R4 ;  /* 0x000000ffff1d7224 */ /* 0x000fe200078e0004 */
[----:B--2---:R-:W-:Y:S01]  /*26300*/  MOV R2, R12 ;  /* 0x0000000c00027202 */ /* 0x004fe20000000f00 */
[----:B------:R-:W-:Y:S01]  /*26310*/  IMAD.MOV.U32 R30, RZ, RZ, 0x1f ;  /* 0x0000001fff1e7424 */ /* 0x000fe200078e00ff */
[----:B------:R-:W-:-:S02]  /*26320*/  MOV R3, 0x26340 ;  /* 0x0002634000037802 */ /* 0x000fc40000000f00 */
[----:B-1--4-:R-:W-:Y:S05]  /*26330*/  CALL.REL.NOINC `($__internal_50_$__cuda_sm70_shflsync_idx_p) ;  /* 0x0000008000007944 */ /* 0x012fea0003c00000 */
[----:B------:R-:W-:Y:S01]  /*26340*/  MOV R15, R30 ;  /* 0x0000001e000f7202 */ /* 0x000fe20000000f00 */
[----:B-1---5:R-:W-:Y:S05]  /*26350*/  BRA `(.L_x_3163) ;  /* 0xffffca1000007947 */ /* 0x022fea000383ffff */
        .weak           $__internal_49_$__cuda_sm70_shflsync_bfly_p
        .type           $__internal_49_$__cuda_sm70_shflsync_bfly_p,@function
        .size           $__internal_49_$__cuda_sm70_shflsync_bfly_p,($__internal_50_$__cuda_sm70_shflsync_idx_p - $__internal_49_$__cuda_sm70_shflsync_bfly_p)
$__internal_49_$__cuda_sm70_shflsync_bfly_p:
[----:B------:R-:W-:Y:S02]  /*26360*/  MOV R188, 0x1f ;  /* 0x0000001f00bc7802 */ /* 0x000fe40000000f00 */
[----:B------:R-:W-:-:S04]  /*26370*/  MOV R189, 0xffffffff ;  /* 0xffffffff00bd7802 */ /* 0x000fc80000000f00 */
[----:B------:R-:W-:Y:S04]  /*26380*/  WARPSYNC R189 ;  /* 0x000000bd00007348 */ /* 0x000fe80003800000 */
[----:B------:R1:W2:Y:S02]  /*26390*/  SHFL.BFLY PT, R188, R4, R3, R188 ;  /* 0x0c00000304bc7389 */ /* 0x0002a400000e00bc */
[----:B-1----:R-:W-:-:S04]  /*263a0*/  MOV R3, 0x0 ;  /* 0x0000000000037802 */ /* 0x002fc80000000f00 */
[----:B--2---:R-:W-:Y:S05]  /*263b0*/  RET.REL.NODEC R2 `(_ZN7cutlass13device_kernelIN5flash19enable_sm80_to_sm89INS1_16FlashAttnFwdSm80INS1_25CollectiveMainloopFwdSm80ILi8ELi1ELb0EN4cute5tupleIJNS5_1CILi128EEENS7_ILi48EEENS7_ILi256EEEEEELi256ENS_10bfloat16_tEfNS_4arch4Sm80ELb1ELb0ELb1ELb1ELb1ELb1ELb1ELb1EEENS1_21CollectiveEpilogueFwdINS6_IJS8_SA_S9_EEENS6_IJNS7_ILi1EEESI_SI_EEESC_SE_Li256ELb1ELb1ELb1ELb0EEENS1_36VarlenDynamicPersistentTileSchedulerILi128ELi48ELi256ELi256ELb1ELb1ELb0ELb1ELb1ELb1EEEEEEEEEvNT_6ParamsE) ;  /* 0xfffd9c4002007950 */ /* 0x004fea0003c3ffff */
        .weak           $__internal_50_$__cuda_sm70_shflsync_idx_p
        .type           $__internal_50_$__cuda_sm70_shflsync_idx_p,@function
        .size           $__internal_50_$__cuda_sm70_shflsync_idx_p,($__internal_51_$__cuda_sm70_shflsync_up_p - $__internal_50_$__cuda_sm70_shflsync_idx_p)
$__internal_50_$__cuda_sm70_shflsync_idx_p:
[----:B------:R1:W-:Y:S02]  /*263c0*/  STL [R1+0x190], R0 ;  /* 0x0001900001007387 */ /* 0x0003e40000100800 */
[----:B-1----:R-:W-:-:S04]  /*263d0*/  MOV R0, 0xffffffff ;  /* 0xffffffff00007802 */ /* 0x002fc80000000f00 */
[----:B------:R-:W-:Y:S04]  /*263e0*/  WARPSYNC R0 ;  /* 0x0000000000007348 */ /* 0x000fe80003800000 */
[----:B------:R1:W2:Y:S04]  /*263f0*/  SHFL.IDX PT, R30, R29, R2, R30 ;  /* 0x000000021d1e7389 */ /* 0x0002a800000e001e */
[----:B-1----:R1:W5:Y:S01]  /*26400*/  LDL.LU R0, [R1+0x190] ;  /* 0x0001900001007983 */ /* 0x0023620000300800 */
[----:B------:R-:W-:Y:S02]  /*26410*/  MOV R2, R3 ;  /* 0x0000000300027202 */ /* 0x000fe40000000f00 */
[----:B------:R-:W-:-:S04]  /*26420*/  MOV R3, 0x0 ;  /* 0x0000000000037802 */ /* 0x000fc80000000f00 */
[----:B--2---:R-:W-:Y:S05]  /*26430*/  RET.REL.NODEC R2 `(_ZN7cutlass13device_kernelIN5flash19enable_sm80_to_sm89INS1_16FlashAttnFwdSm80INS1_25CollectiveMainloopFwdSm80ILi8ELi1ELb0EN4cute5tupleIJNS5_1CILi128EEENS7_ILi48EEENS7_ILi256EEEEEELi256ENS_10bfloat16_tEfNS_4arch4Sm80ELb1ELb0ELb1ELb1ELb1ELb1ELb1ELb1EEENS1_21CollectiveEpilogueFwdINS6_IJS8_SA_S9_EEENS6_IJNS7_ILi1EEESI_SI_EEESC_SE_Li256ELb1ELb1ELb1ELb0EEENS1_36VarlenDynamicPersistentTileSchedulerILi128ELi48ELi256ELi256ELb1ELb1ELb0ELb1ELb1ELb1EEEEEEEEEvNT_6ParamsE) ;  /* 0xfffd9bc002007950 */ /* 0x004fea0003c3ffff */
        .weak           $__internal_51_$__cuda_sm70_shflsync_up_p
        .type           $__internal_51_$__cuda_sm70_shflsync_up_p,@function
        .size           $__internal_51_$__cuda_sm70_shflsync_up_p,($__internal_52_$__cuda_sm70_votesync_ballot - $__internal_51_$__cuda_sm70_shflsync_up_p)
$__internal_51_$__cuda_sm70_shflsync_up_p:
[----:B------:R-:W-:Y:S02]  /*26440*/  IMAD.MOV.U32 R13, RZ, RZ, -0x1 ;  /* 0xffffffffff0d7424 */ /* 0x000fe400078e00ff */
[----:B------:R-:W-:Y:S02]  /*26450*/  IMAD.MOV.U32 R12, RZ, RZ, RZ ;  /* 0x000000ffff0c7224 */ /* 0x000fe400078e00ff */
[----:B------:R-:W-:Y:S04]  /*26460*/  WARPSYNC R13 ;  /* 0x0000000d00007348 */ /* 0x000fe80003800000 */
[----:B------:R1:W2:Y:S02]  /*26470*/  SHFL.UP PT, R5, R2, R5, R12 ;  /* 0x0400000502057389 */ /* 0x0002a400000e000c */
[----:B-1----:R-:W-:-:S02]  /*26480*/  MOV R2, R3 ;  /* 0x0000000300027202 */ /* 0x002fc40000000f00 */
[----:B------:R-:W-:-:S04]  /*26490*/  MOV R3, 0x0 ;  /* 0x0000000000037802 */ /* 0x000fc80000000f00 */
[----:B--2---:R-:W-:Y:S05]  /*264a0*/  RET.REL.NODEC R2 `(_ZN7cutlass13device_kernelIN5flash19enable_sm80_to_sm89INS1_16FlashAttnFwdSm80INS1_25CollectiveMainloopFwdSm80ILi8ELi1ELb0EN4cute5tupleIJNS5_1CILi128EEENS7_ILi48EEENS7_ILi256EEEEEELi256ENS_10bfloat16_tEfNS_4arch4Sm80ELb1ELb0ELb1ELb1ELb1ELb1ELb1ELb1EEENS1_21CollectiveEpilogueFwdINS6_IJS8_SA_S9_EEENS6_IJNS7_ILi1EEESI_SI_EEESC_SE_Li256ELb1ELb1ELb1ELb0EEENS1_36VarlenDynamicPersistentTileSchedulerILi128ELi48ELi256ELi256ELb1ELb1ELb0ELb1ELb1ELb1EEEEEEEEEvNT_6ParamsE) ;  /* 0xfffd9b5002007950 */ /* 0x004fea0003c3ffff */
        .weak           $__internal_52_$__cuda_sm70_votesync_ballot
        .type           $__internal_52_$__cuda_sm70_votesync_ballot,@function
        .size           $__internal_52_$__cuda_sm70_votesync_ballot,(.L_x_3295 - $__internal_52_$__cuda_sm70_votesync_ballot)
$__internal_52_$__cuda_sm70_votesync_ballot:
[----:B------:R-:W-:Y:S01]  /*264b0*/  ISETP.NE.U32.AND P0, PT, R2, 0x1, PT ;  /* 0x000000010200780c */ /* 0x000fe20003f05070 */
[----:B------:R-:W-:-:S04]  /*264c0*/  IMAD.MOV.U32 R5, RZ, RZ, -0x1 ;  /* 0xffffffffff057424 */ /* 0x000fc800078e00ff */
[----:B------:R-:W-:Y:S08]  /*264d0*/  WARPSYNC R5 ;  /* 0x0000000500007348 */ /* 0x000ff00003800000 */
[----:B------:R-:W-:-:S04]  /*264e0*/  VOTE.ANY R2, PT, !P0 ;  /* 0x0000000000027806 */ /* 0x000fc800040e0100 */
[----:B------:R-:W-:Y:S01]  /*264f0*/  LOP3.LUT R13, R2, R5, RZ, 0xc0, !PT ;  /* 0x00000005020d7212 */ /* 0x000fe200078ec0ff */
[----:B------:R-:W-:Y:S02]  /*26500*/  IMAD.MOV.U32 R2, RZ, RZ, R3 ;  /* 0x000000ffff027224 */ /* 0x000fe400078e0003 */
[----:B------:R-:W-:-:S04]  /*26510*/  IMAD.MOV.U32 R3, RZ, RZ, 0x0 ;  /* 0x00000000ff037424 */ /* 0x000fc800078e00ff */
[----:B------:R-:W-:Y:S05]  /*26520*/  RET.REL.NODEC R2 `(_ZN7cutlass13device_kernelIN5flash19enable_sm80_to_sm89INS1_16FlashAttnFwdSm80INS1_25CollectiveMainloopFwdSm80ILi8ELi1ELb0EN4cute5tupleIJNS5_1CILi128EEENS7_ILi48EEENS7_ILi256EEEEEELi256ENS_10bfloat16_tEfNS_4arch4Sm80ELb1ELb0ELb1ELb1ELb1ELb1ELb1ELb1EEENS1_21CollectiveEpilogueFwdINS6_IJS8_SA_S9_EEENS6_IJNS7_ILi1EEESI_SI_EEESC_SE_Li256ELb1ELb1ELb1ELb0EEENS1_36VarlenDynamicPersistentTileSchedulerILi128ELi48ELi256ELi256ELb1ELb1ELb0ELb1ELb1ELb1EEEEEEEEEvNT_6ParamsE) ;  /* 0xfffd9ad002007950 */ /* 0x000fea0003c3ffff */
.L_x_3227:
        /* <DEDUP_REMOVED lines=13> */
.L_x_3295:


//--------------------- .nv.shared._ZN7cutlass13device_kernelIN5flash19enable_sm80_to_sm89INS1_16FlashAttnFwdSm80INS1_25CollectiveMainloopFwdSm80ILi8ELi1ELb1EN4cute5tupleIJNS5_1CILi128EEENS7_ILi64EEENS7_ILi256EEEEEELi256ENS_10bfloat16_tEfNS_4arch4Sm80ELb0ELb0ELb1ELb0ELb1ELb0ELb1ELb1EEENS1_21CollectiveEpilogueFwdINS6_IJS8_SA_S9_EEENS6_IJNS7_ILi1EEESI_SI_EEESC_SE_Li256ELb0ELb1ELb1ELb0EEENS1_19SingleTileSchedulerILb0ELb1ELb1ELi128EEEEEEEEEvNT_6ParamsE --------------------------
	.section	.nv.shared._ZN7cutlass13device_kernelIN5flash19enable_sm80_to_sm89INS1_16FlashAttnFwdSm80INS1_25CollectiveMainloopFwdSm80ILi8ELi1ELb1EN4cute5tupleIJNS5_1CILi128EEENS7_ILi64EEENS7_ILi256EEEEEELi256ENS_10bfloat16_tEfNS_4arch4Sm80ELb0ELb0ELb1ELb0ELb1ELb0ELb1ELb1EEENS1_21CollectiveEpilogueFwdINS6_IJS8_SA_S9_EEENS6_IJNS7_ILi1EEESI_SI_EEESC_SE_Li256ELb0ELb1ELb1ELb0EEENS1_19SingleTileSchedulerILb0ELb1ELb1ELi128EEEEEEEEEvNT_6ParamsE,"aw",@nobits
	.sectionflags	@""
	.align	16


//--------------------- .nv.global                --------------------------
	.section	.nv.global,"aw",@nobits
.nv.global:
	.type		_ZN86_INTERNAL_2e19ec6d_50_flash_fwd_hdim256_bf16_paged_split_softcap_sm80_cu_cf07d2ef_36804cute1_E,@object
	.size		_ZN86_INTERNAL_2e19ec6d_50_flash_fwd_hdim256_bf16_paged_split_softcap_sm80_cu_cf07d2ef_36804cute1_E,(_ZN86_INTERNAL_2e19ec6d_50_flash_fwd_hdim256_bf16_paged_split_softcap_sm80_cu_cf07d2ef_36804cuda3std3__45__cpo6cbeginE - _ZN86_INTERNAL_2e19ec6d_50_flash_fwd_hdim256_bf16_paged_split_softcap_sm80_cu_cf07d2ef_36804cute1_E)
_ZN86_INTERNAL_2e19ec6d_50_flash_fwd_hdim256_bf16_paged_split_softcap_sm80_cu_cf07d2ef_36804cute1_E:
	.zero		1
	.type		_ZN86_INTERNAL_2e19ec6d_50_flash_fwd_hdim256_bf16_paged_split_softcap_sm80_cu_cf07d2ef_36804cuda3std3__45__cpo6cbeginE,@object
	.size		_ZN86_INTERNAL_2e19ec6d_50_flash_fwd_hdim256_bf16_paged_split_softcap_sm80_cu_cf07d2ef_36804cuda3std3__45__cpo6cbeginE,(_ZN86_INTERNAL_2e19ec6d_50_flash_fwd_hdim256_bf16_paged_split_softcap_sm80_cu_cf07d2ef_36804cuda3std3__48in_placeE - _ZN86_INTERNAL_2e19ec6d_50_flash_fwd_hdim256_bf16_paged_split_softcap_sm80_cu_cf07d2ef_36804cuda3std3__45__cpo6cbeginE)
_ZN86_INTERNAL_2e19ec6d_50_flash_fwd_hdim256_bf16_paged_split_softcap_sm80_cu_cf07d2ef_36804cuda3std3__45__cpo6cbeginE:
	.zero		1
	.type		_ZN86_INTERNAL_2e19ec6d_50_flash_fwd_hdim256_bf16_paged_split_softcap_sm80_cu_cf07d2ef_36804cuda3std3__48in_placeE,@object
	.size		_ZN86_INTERNAL_2e19ec6d_50_flash_fwd_hdim256_bf16_paged_split_softcap_sm80_cu_cf07d2ef_36804cuda3std3__48in_placeE,(_ZN86_INTERNAL_2e19ec6d_50_flash_fwd_hdim256_bf16_paged_split_softcap_sm80_cu_cf07d2ef_36804cuda3std6ranges3__45__cpo9iter_moveE - _ZN86_INTERNAL_2e19ec6d_50_flash_fwd_hdim256_bf16_paged_split_softcap_sm80_cu_cf07d2ef_36804cuda3std3__48in_placeE)
_ZN86_INTERNAL_2e19ec6d_50_flash_fwd_hdim256_bf16_paged_split_softcap_sm80_cu_cf07d2ef_36804cuda3std3__48in_placeE:
	.zero		1
	.type		_ZN86_INTERNAL_2e19ec6d_50_flash_fwd_hdim256_bf16_paged_split_softcap_sm80_cu_cf07d2ef_36804cuda3std6ranges3__45__cpo9iter_moveE,@object
	.size		_ZN86_INTERNAL_2e19ec6d_50_flash_fwd_hdim256_bf16_paged_split_softcap_sm80_cu_cf07d2ef_36804cuda3std6ranges3__45__cpo9iter_moveE,(_ZN86_INTERNAL_2e19ec6d_50_flash_fwd_hdim256_bf16_paged_split_softcap_sm80_cu_cf07d2ef_36804cuda3std3__45__cpo5beginE - _ZN86_INTERNAL_2e19ec6d_50_flash_fwd_hdim256_bf16_paged_split_softcap_sm80_cu_cf07d2ef_36804cuda3std6ranges3__45__cpo9iter_moveE)
_ZN86_INTERNAL_2e19ec6d_50_flash_fwd_hdim256_bf16_paged_split_softcap_sm80_cu_cf07d2ef_36804cuda3std6ranges3__45__cpo9iter_moveE:
	.zero		1
	.type		_ZN86_INTERNAL_2e19ec6d_50_flash_fwd_hdim256_bf16_paged_split_softcap_sm80_cu_cf07d2ef_36804cuda3std3__45__cpo5beginE,@object
	.size		_ZN86_INTERNAL_2e19ec6d_50_flash_fwd_hdim256_bf16_paged_split_softcap_sm80_cu_cf07d2ef_36804cuda3std3__45__cpo5beginE,(_ZN86_INTERNAL_2e19ec6d_50_flash_fwd_hdim256_bf16_paged_split_softcap_sm80_cu_cf07d2ef_36804cuda3std3__488_GLOBAL__N__2e19ec6d_50_flash_fwd_hdim256_bf16_paged_split_softcap_sm80_cu_cf07d2ef_36806ignoreE - _ZN86_INTERNAL_2e19ec6d_50_flash_fwd_hdim256_bf16_paged_split_softcap_sm80_cu_cf07d2ef_36804cuda3std3__45__cpo5beginE)
_ZN86_INTERNAL_2e19ec6d_50_flash_fwd_hdim256_bf16_paged_split_softcap_sm80_cu_cf07d2ef_36804cuda3std3__45__cpo5beginE:
	.zero		1
	.type		_ZN86_INTERNAL_2e19ec6d_50_flash_fwd_hdim256_bf16_paged_split_softcap_sm80_cu_cf07d2ef_36804cuda3std3__488_GLOBAL__N__2e19ec6d_50_flash_fwd_hdim256_bf16_paged_split_softcap_sm80_cu_cf07d2ef_36806ignoreE,@object
	.size		_ZN86_INTERNAL_2e19ec6d_50_flash_fwd_hdim256_bf16_paged_split_softcap_sm80_cu_cf07d2ef_36804cuda3std3__488_GLOBAL__N__2e19ec6d_50_flash_fwd_hdim256_bf16_paged_split_softcap_sm80_cu_cf07d2ef_36806ignoreE,(_ZN86_INTERNAL_2e19ec6d_50_flash_fwd_hdim256_bf16_paged_split_softcap_sm80_cu_cf07d2ef_36804cute7productE - _ZN86_INTERNAL_2e19ec6d_50_flash_fwd_hdim256_bf16_paged_split_softcap_sm80_cu_cf07d2ef_36804cuda3std3__488_GLOBAL__N__2e19ec6d_50_flash_fwd_hdim256_bf16_paged_split_softcap_sm80_cu_cf07d2ef_36806ignoreE)
_ZN86_INTERNAL_2e19ec6d_50_flash_fwd_hdim256_bf16_paged_split_softcap_sm80_cu_cf07d2ef_36804cuda3std3__488_GLOBAL__N__2e19ec6d_50_flash_fwd_hdim256_bf16_paged_split_softcap_sm80_cu_cf07d2ef_36806ignoreE:
	.zero		1
	.type		_ZN86_INTERNAL_2e19ec6d_50_flash_fwd_hdim256_bf16_paged_split_softcap_sm80_cu_cf07d2ef_36804cute7productE,@object
	.size		_ZN86_INTERNAL_2e19ec6d_50_flash_fwd_hdim256_bf16_paged_split_softcap_sm80_cu_cf07d2ef_36804cute7productE,(_ZN86_INTERNAL_2e19ec6d_50_flash_fwd_hdim256_bf16_paged_split_softcap_sm80_cu_cf07d2ef_36804cuda3std3__45__cpo3endE - _ZN86_INTERNAL_2e19ec6d_50_flash_fwd_hdim256_bf16_paged_split_softcap_sm80_cu_cf07d2ef_36804cute7productE)
_ZN86_INTERNAL_2e19ec6d_50_flash_fwd_hdim256_bf16_paged_split_softcap_sm80_cu_cf07d2ef_36804cute7productE:
	.zero		1
	.type		_ZN86_INTERNAL_2e19ec6d_50_flash_fwd_hdim256_bf16_paged_split_softcap_sm80_cu_cf07d2ef_36804cuda3std3__45__cpo3endE,@object
	.size		_ZN86_INTERNAL_2e19ec6d_50_flash_fwd_hdim256_bf16_paged_split_softcap_sm80_cu_cf07d2ef_36804cuda3std3__45__cpo3endE,(_ZN86_INTERNAL_2e19ec6d_50_flash_fwd_hdim256_bf16_paged_split_softcap_sm80_cu_cf07d2ef_36804cuda3std3__419piecewise_constructE - _ZN86_INTERNAL_2e19ec6d_50_flash_fwd_hdim256_bf16_paged_split_softcap_sm80_cu_cf07d2ef_36804cuda3std3__45__cpo3endE)
_ZN86_INTERNAL_2e19ec6d_50_flash_fwd_hdim256_bf16_paged_split_softcap_sm80_cu_cf07d2ef_36804cuda3std3__45__cpo3endE:
	.zero		1
	.type		_ZN86_INTERNAL_2e19ec6d_50_flash_fwd_hdim256_bf16_paged_split_softcap_sm80_cu_cf07d2ef_36804cuda3std3__419piecewise_constructE,@object
	.size		_ZN86_INTERNAL_2e19ec6d_50_flash_fwd_hdim256_bf16_paged_split_softcap_sm80_cu_cf07d2ef_36804cuda3std3__419piecewise_constructE,(_ZN86_INTERNAL_2e19ec6d_50_flash_fwd_hdim256_bf16_paged_split_softcap_sm80_cu_cf07d2ef_36804cuda3std3__45__cpo4cendE - _ZN86_INTERNAL_2e19ec6d_50_flash_fwd_hdim256_bf16_paged_split_softcap_sm80_cu_cf07d2ef_36804cuda3std3__419piecewise_constructE)
_ZN86_INTERNAL_2e19ec6d_50_flash_fwd_hdim256_bf16_paged_split_softcap_sm80_cu_cf07d2ef_36804cuda3std3__419piecewise_constructE:
	.zero		1
	.type		_ZN86_INTERNAL_2e19ec6d_50_flash_fwd_hdim256_bf16_paged_split_softcap_sm80_cu_cf07d2ef_36804cuda3std3__45__cpo4cendE,@object
	.size		_ZN86_INTERNAL_2e19ec6d_50_flash_fwd_hdim256_bf16_paged_split_softcap_sm80_cu_cf07d2ef_36804cuda3std3__45__cpo4cendE,(_ZN86_INTERNAL_2e19ec6d_50_flash_fwd_hdim256_bf16_paged_split_softcap_sm80_cu_cf07d2ef_36804cuda3std6ranges3__45__cpo4swapE - _ZN86_INTERNAL_2e19ec6d_50_flash_fwd_hdim256_bf16_paged_split_softcap_sm80_cu_cf07d2ef_36804cuda3std3__45__cpo4cendE)
_ZN86_INTERNAL_2e19ec6d_50_flash_fwd_hdim256_bf16_paged_split_softcap_sm80_cu_cf07d2ef_36804cuda3std3__45__cpo4cendE:
	.zero		1
	.type		_ZN86_INTERNAL_2e19ec6d_50_flash_fwd_hdim256_bf16_paged_split_softcap_sm80_cu_cf07d2ef_36804cuda3std6ranges3__45__cpo4swapE,@object
	.size		_ZN86_INTERNAL_2e19ec6d_50_flash_fwd_hdim256_bf16_paged_split_softcap_sm80_cu_cf07d2ef_36804cuda3std6ranges3__45__cpo4swapE,(.L_7 - _ZN86_INTERNAL_2e19ec6d_50_flash_fwd_hdim256_bf16_paged_split_softcap_sm80_cu_cf07d2ef_36804cuda3std6ranges3__45__cpo4swapE)
_ZN86_INTERNAL_2e19ec6d_50_flash_fwd_hdim256_bf16_paged_split_softcap_sm80_cu_cf07d2ef_36804cuda3std6ranges3__45__cpo4swapE:
	.zero		1
.L_7:


//--------------------- .nv.shared._ZN7cutlass13device_kernelIN5flash19enable_sm80_to_sm89INS1_16FlashAttnFwdSm80INS1_25CollectiveMainloopFwdSm80ILi8ELi1ELb1EN4cute5tupleIJNS5_1CILi128EEENS7_ILi48EEENS7_ILi256EEEEEELi256ENS_10bfloat16_tEfNS_4arch4Sm80ELb0ELb0ELb1ELb1ELb1ELb0ELb1ELb1EEENS1_21CollectiveEpilogueFwdINS6_IJS8_SA_S9_EEENS6_IJNS7_ILi1EEESI_SI_EEESC_SE_Li256ELb1ELb1ELb1ELb0EEENS1_36VarlenDynamicPersistentTileSchedulerILi128ELi48ELi256ELi256ELb1ELb1ELb0ELb0ELb1ELb1EEEEEEEEEvNT_6ParamsE --------------------------
	.section	.nv.shared._ZN7cutlass13device_kernelIN5flash19enable_sm80_to_sm89INS1_16FlashAttnFwdSm80INS1_25CollectiveMainloopFwdSm80ILi8ELi1ELb1EN4cute5tupleIJNS5_1CILi128EEENS7_ILi48EEENS7_ILi256EEEEEELi256ENS_10bfloat16_tEfNS_4arch4Sm80ELb0ELb0ELb1ELb1ELb1ELb0ELb1ELb1EEENS1_21CollectiveEpilogueFwdINS6_IJS8_SA_S9_EEENS6_IJNS7_ILi1EEESI_SI_EEESC_SE_Li256ELb1ELb1ELb1ELb0EEENS1_36VarlenDynamicPersistentTileSchedulerILi128ELi48ELi256ELi256ELb1ELb1ELb0ELb0ELb1ELb1EEEEEEEEEvNT_6ParamsE,"aw",@nobits
	.sectionflags	@""
	.align	16


//--------------------- .nv.shared._ZN7cutlass13device_kernelIN5flash19enable_sm80_to_sm89INS1_16FlashAttnFwdSm80INS1_25CollectiveMainloopFwdSm80ILi8ELi1ELb0EN4cute5tupleIJNS5_1CILi128EEENS7_ILi32EEENS7_ILi256EEEEEELi256ENS_10bfloat16_tEfNS_4arch4Sm80ELb0ELb0ELb1ELb1ELb1ELb1ELb1ELb1EEENS1_21CollectiveEpilogueFwdINS6_IJS8_SA_S9_EEENS6_IJNS7_ILi1EEESI_SI_EEESC_SE_Li256ELb1ELb1ELb1ELb0EEENS1_36VarlenDynamicPersistentTileSchedulerILi128ELi32ELi256ELi256ELb1ELb1ELb0ELb0ELb1ELb1EEEEEEEEEvNT_6ParamsE --------------------------
	.section	.nv.shared._ZN7cutlass13device_kernelIN5flash19enable_sm80_to_sm89INS1_16FlashAttnFwdSm80INS1_25CollectiveMainloopFwdSm80ILi8ELi1ELb0EN4cute5tupleIJNS5_1CILi128EEENS7_ILi32EEENS7_ILi256EEEEEELi256ENS_10bfloat16_tEfNS_4arch4Sm80ELb0ELb0ELb1ELb1ELb1ELb1ELb1ELb1EEENS1_21CollectiveEpilogueFwdINS6_IJS8_SA_S9_EEENS6_IJNS7_ILi1EEESI_SI_EEESC_SE_Li256ELb1ELb1ELb1ELb0EEENS1_36VarlenDynamicPersistentTileSchedulerILi128ELi32ELi256ELi256ELb1ELb1ELb0ELb0ELb1ELb1EEEEEEEEEvNT_6ParamsE,"aw",@nobits
	.sectionflags	@""
	.align	16


//--------------------- .nv.shared._ZN7cutlass13device_kernelIN5flash19enable_sm80_to_sm89INS1_16FlashAttnFwdSm80INS1_25CollectiveMainloopFwdSm80ILi8ELi1ELb1EN4cute5tupleIJNS5_1CILi128EEENS7_ILi48EEENS7_ILi256EEEEEELi256ENS_10bfloat16_tEfNS_4arch4Sm80ELb0ELb1ELb1ELb0ELb1ELb0ELb1ELb1EEENS1_21CollectiveEpilogueFwdINS6_IJS8_SA_S9_EEENS6_IJNS7_ILi1EEESI_SI_EEESC_SE_Li256ELb0ELb1ELb1ELb0EEENS1_19SingleTileSchedulerILb0ELb1ELb1ELi128EEEEEEEEEvNT_6ParamsE --------------------------
	.section	.nv.shared._ZN7cutlass13device_kernelIN5flash19enable_sm80_to_sm89INS1_16FlashAttnFwdSm80INS1_25CollectiveMainloopFwdSm80ILi8ELi1ELb1EN4cute5tupleIJNS5_1CILi128EEENS7_ILi48EEENS7_ILi256EEEEEELi256ENS_10bfloat16_tEfNS_4arch4Sm80ELb0ELb1ELb1ELb0ELb1ELb0ELb1ELb1EEENS1_21CollectiveEpilogueFwdINS6_IJS8_SA_S9_EEENS6_IJNS7_ILi1EEESI_SI_EEESC_SE_Li256ELb0ELb1ELb1ELb0EEENS1_19SingleTileSchedulerILb0ELb1ELb1ELi128EEEEEEEEEvNT_6ParamsE,"aw",@nobits
	.sectionflags	@""
	.align	16


//--------------------- .nv.shared._ZN7cutlass13device_kernelIN5flash19enable_sm80_to_sm89INS1_16FlashAttnFwdSm80INS1_25CollectiveMainloopFwdSm80ILi8ELi1ELb1EN4cute5tupleIJNS5_1CILi128EEENS7_ILi48EEENS7_ILi256EEEEEELi256ENS_10bfloat16_tEfNS_4arch4Sm80ELb0ELb1ELb1ELb1ELb1ELb0ELb1ELb1EEENS1_21CollectiveEpilogueFwdINS6_IJS8_SA_S9_EEENS6_IJNS7_ILi1EEESI_SI_EEESC_SE_Li256ELb1ELb1ELb1ELb0EEENS1_36VarlenDynamicPersistentTileSchedulerILi128ELi48ELi256ELi256ELb1ELb1ELb0ELb1ELb0ELb1EEEEEEEEEvNT_6ParamsE --------------------------
	.section	.nv.shared._ZN7cutlass13device_kernelIN5flash19enable_sm80_to_sm89INS1_16FlashAttnFwdSm80INS1_25CollectiveMainloopFwdSm80ILi8ELi1ELb1EN4cute5tupleIJNS5_1CILi128EEENS7_ILi48EEENS7_ILi256EEEEEELi256ENS_10bfloat16_tEfNS_4arch4Sm80ELb0ELb1ELb1ELb1ELb1ELb0ELb1ELb1EEENS1_21CollectiveEpilogueFwdINS6_IJS8_SA_S9_EEENS6_IJNS7_ILi1EEESI_SI_EEESC_SE_Li256ELb1ELb1ELb1ELb0EEENS1_36VarlenDynamicPersistentTileSchedulerILi128ELi48ELi256ELi256ELb1ELb1ELb0ELb1ELb0ELb1EEEEEEEEEvNT_6ParamsE,"aw",@nobits
	.sectionflags	@""
	.align	16


//--------------------- .nv.shared._ZN7cutlass13device_kernelIN5flash19enable_sm80_to_sm89INS1_16FlashAttnFwdSm80INS1_25CollectiveMainloopFwdSm80ILi8ELi1ELb0EN4cute5tupleIJNS5_1CILi128EEENS7_ILi32EEENS7_ILi256EEEEEELi256ENS_10bfloat16_tEfNS_4arch4Sm80ELb0ELb1ELb1ELb1ELb1ELb1ELb1ELb1EEENS1_21CollectiveEpilogueFwdINS6_IJS8_SA_S9_EEENS6_IJNS7_ILi1EEESI_SI_EEESC_SE_Li256ELb1ELb1ELb1ELb0EEENS1_36VarlenDynamicPersistentTileSchedulerILi128ELi32ELi256ELi256ELb1ELb1ELb0ELb1ELb0ELb1EEEEEEEEEvNT_6ParamsE --------------------------
	.section	.nv.shared._ZN7cutlass13device_kernelIN5flash19enable_sm80_to_sm89INS1_16FlashAttnFwdSm80INS1_25CollectiveMainloopFwdSm80ILi8ELi1ELb0EN4cute5tupleIJNS5_1CILi128EEENS7_ILi32EEENS7_ILi256EEEEEELi256ENS_10bfloat16_tEfNS_4arch4Sm80ELb0ELb1ELb1ELb1ELb1ELb1ELb1ELb1EEENS1_21CollectiveEpilogueFwdINS6_IJS8_SA_S9_EEENS6_IJNS7_ILi1EEESI_SI_EEESC_SE_Li256ELb1ELb1ELb1ELb0EEENS1_36VarlenDynamicPersistentTileSchedulerILi128ELi32ELi256ELi256ELb1ELb1ELb0ELb1ELb0ELb1EEEEEEEEEvNT_6ParamsE,"aw",@nobits
	.sectionflags	@""
	.align	16


//--------------------- .nv.shared._ZN7cutlass13device_kernelIN5flash19enable_sm80_to_sm89INS1_16FlashAttnFwdSm80INS1_25CollectiveMainloopFwdSm80ILi8ELi1ELb1EN4cute5tupleIJNS5_1CILi128EEENS7_ILi64EEENS7_ILi256EEEEEELi256ENS_10bfloat16_tEfNS_4arch4Sm80ELb1ELb0ELb1ELb0ELb1ELb0ELb1ELb1EEENS1_21CollectiveEpilogueFwdINS6_IJS8_SA_S9_EEENS6_IJNS7_ILi1EEESI_SI_EEESC_SE_Li256ELb0ELb1ELb1ELb0EEENS1_30DynamicPersistentTileSchedulerILi256ELi256ELb1ELb1ELb0EEEEEEEEEvNT_6ParamsE --------------------------
	.section	.nv.shared._ZN7cutlass13device_kernelIN5flash19enable_sm80_to_sm89INS1_16FlashAttnFwdSm80INS1_25CollectiveMainloopFwdSm80ILi8ELi1ELb1EN4cute5tupleIJNS5_1CILi128EEENS7_ILi64EEENS7_ILi256EEEEEELi256ENS_10bfloat16_tEfNS_4arch4Sm80ELb1ELb0ELb1ELb0ELb1ELb0ELb1ELb1EEENS1_21CollectiveEpilogueFwdINS6_IJS8_SA_S9_EEENS6_IJNS7_ILi1EEESI_SI_EEESC_SE_Li256ELb0ELb1ELb1ELb0EEENS1_30DynamicPersistentTileSchedulerILi256ELi256ELb1ELb1ELb0EEEEEEEEEvNT_6ParamsE,"aw",@nobits
	.sectionflags	@""
	.align	16


//--------------------- .nv.shared._ZN7cutlass13device_kernelIN5flash19enable_sm80_to_sm89INS1_16FlashAttnFwdSm80INS1_25CollectiveMainloopFwdSm80ILi8ELi1ELb1EN4cute5tupleIJNS5_1CILi128EEENS7_ILi48EEENS7_ILi256EEEEEELi256ENS_10bfloat16_tEfNS_4arch4Sm80ELb1ELb0ELb1ELb1ELb1ELb0ELb1ELb1EEENS1_21CollectiveEpilogueFwdINS6_IJS8_SA_S9_EEENS6_IJNS7_ILi1EEESI_SI_EEESC_SE_Li256ELb1ELb1ELb1ELb0EEENS1_36VarlenDynamicPersistentTileSchedulerILi128ELi48ELi256ELi256ELb1ELb1ELb0ELb1ELb1ELb1EEEEEEEEEvNT_6ParamsE --------------------------
	.section	.nv.shared._ZN7cutlass13device_kernelIN5flash19enable_sm80_to_sm89INS1_16FlashAttnFwdSm80INS1_25CollectiveMainloopFwdSm80ILi8ELi1ELb1EN4cute5tupleIJNS5_1CILi128EEENS7_ILi48EEENS7_ILi256EEEEEELi256ENS_10bfloat16_tEfNS_4arch4Sm80ELb1ELb0ELb1ELb1ELb1ELb0ELb1ELb1EEENS1_21CollectiveEpilogueFwdINS6_IJS8_SA_S9_EEENS6_IJNS7_ILi1EEESI_SI_EEESC_SE_Li256ELb1ELb1ELb1ELb0EEENS1_36VarlenDynamicPersistentTileSchedulerILi128ELi48ELi256ELi256ELb1ELb1ELb0ELb1ELb1ELb1EEEEEEEEEvNT_6ParamsE,"aw",@nobits
	.sectionflags	@""
	.align	16


//--------------------- .nv.shared._ZN7cutlass13device_kernelIN5flash19enable_sm80_to_sm89INS1_16FlashAttnFwdSm80INS1_25CollectiveMainloopFwdSm80ILi8ELi1ELb0EN4cute5tupleIJNS5_1CILi128EEENS7_ILi32EEENS7_ILi256EEEEEELi256ENS_10bfloat16_tEfNS_4arch4Sm80ELb1ELb0ELb1ELb1ELb1ELb1ELb1ELb1EEENS1_21CollectiveEpilogueFwdINS6_IJS8_SA_S9_EEENS6_IJNS7_ILi1EEESI_SI_EEESC_SE_Li256ELb1ELb1ELb1ELb0EEENS1_36VarlenDynamicPersistentTileSchedulerILi128ELi32ELi256ELi256ELb1ELb1ELb0ELb1ELb1ELb1EEEEEEEEEvNT_6ParamsE --------------------------
	.section	.nv.shared._ZN7cutlass13device_kernelIN5flash19enable_sm80_to_sm89INS1_16FlashAttnFwdSm80INS1_25CollectiveMainloopFwdSm80ILi8ELi1ELb0EN4cute5tupleIJNS5_1CILi128EEENS7_ILi32EEENS7_ILi256EEEEEELi256ENS_10bfloat16_tEfNS_4arch4Sm80ELb1ELb0ELb1ELb1ELb1ELb1ELb1ELb1EEENS1_21CollectiveEpilogueFwdINS6_IJS8_SA_S9_EEENS6_IJNS7_ILi1EEESI_SI_EEESC_SE_Li256ELb1ELb1ELb1ELb0EEENS1_36VarlenDynamicPersistentTileSchedulerILi128ELi32ELi256ELi256ELb1ELb1ELb0ELb1ELb1ELb1EEEEEEEEEvNT_6ParamsE,"aw",@nobits
	.sectionflags	@""
	.align	16


//--------------------- .nv.shared._ZN7cutlass13device_kernelIN5flash19enable_sm80_to_sm89INS1_16FlashAttnFwdSm80INS1_25CollectiveMainloopFwdSm80ILi8ELi1ELb0EN4cute5tupleIJNS5_1CILi128EEENS7_ILi96EEENS7_ILi256EEEEEELi256ENS_10bfloat16_tEfNS_4arch4Sm80ELb0ELb0ELb1ELb0ELb1ELb0ELb1ELb1EEENS1_21CollectiveEpilogueFwdINS6_IJS8_SA_S9_EEENS6_IJNS7_ILi1EEESI_SI_EEESC_SE_Li256ELb0ELb1ELb1ELb0EEENS1_19SingleTileSchedulerILb0ELb1ELb1ELi128EEEEEEEEEvNT_6ParamsE --------------------------
	.section	.nv.shared._ZN7cutlass13device_kernelIN5flash19enable_sm80_to_sm89INS1_16FlashAttnFwdSm80INS1_25CollectiveMainloopFwdSm80ILi8ELi1ELb0EN4cute5tupleIJNS5_1CILi128EEENS7_ILi96EEENS7_ILi256EEEEEELi256ENS_10bfloat16_tEfNS_4arch4Sm80ELb0ELb0ELb1ELb0ELb1ELb0ELb1ELb1EEENS1_21CollectiveEpilogueFwdINS6_IJS8_SA_S9_EEENS6_IJNS7_ILi1EEESI_SI_EEESC_SE_Li256ELb0ELb1ELb1ELb0EEENS1_19SingleTileSchedulerILb0ELb1ELb1ELi128EEEEEEEEEvNT_6ParamsE,"aw",@nobits
	.sectionflags	@""
	.align	16


//--------------------- .nv.shared._ZN7cutlass13device_kernelIN5flash19enable_sm80_to_sm89INS1_16FlashAttnFwdSm80INS1_25CollectiveMainloopFwdSm80ILi8ELi1ELb0EN4cute5tupleIJNS5_1CILi128EEENS7_ILi64EEENS7_ILi256EEEEEELi256ENS_10bfloat16_tEfNS_4arch4Sm80ELb0ELb0ELb1ELb1ELb1ELb0ELb1ELb1EEENS1_21CollectiveEpilogueFwdINS6_IJS8_SA_S9_EEENS6_IJNS7_ILi1EEESI_SI_EEESC_SE_Li256ELb1ELb1ELb1ELb0EEENS1_36VarlenDynamicPersistentTileSchedulerILi128ELi64ELi256ELi256ELb1ELb1ELb0ELb0ELb1ELb1EEEEEEEEEvNT_6ParamsE --------------------------
	.section	.nv.shared._ZN7cutlass13device_kernelIN5flash19enable_sm80_to_sm89INS1_16FlashAttnFwdSm80INS1_25CollectiveMainloopFwdSm80ILi8ELi1ELb0EN4cute5tupleIJNS5_1CILi128EEENS7_ILi64EEENS7_ILi256EEEEEELi256ENS_10bfloat16_tEfNS_4arch4Sm80ELb0ELb0ELb1ELb1ELb1ELb0ELb1ELb1EEENS1_21CollectiveEpilogueFwdINS6_IJS8_SA_S9_EEENS6_IJNS7_ILi1EEESI_SI_EEESC_SE_Li256ELb1ELb1ELb1ELb0EEENS1_36VarlenDynamicPersistentTileSchedulerILi128ELi64ELi256ELi256ELb1ELb1ELb0ELb0ELb1ELb1EEEEEEEEEvNT_6ParamsE,"aw",@nobits
	.sectionflags	@""
	.align	16


//--------------------- .nv.shared._ZN7cutlass13device_kernelIN5flash19enable_sm80_to_sm89INS1_16FlashAttnFwdSm80INS1_25CollectiveMainloopFwdSm80ILi8ELi1ELb0EN4cute5tupleIJNS5_1CILi128EEENS7_ILi48EEENS7_ILi256EEEEEELi256ENS_10bfloat16_tEfNS_4arch4Sm80ELb0ELb0ELb1ELb1ELb1ELb1ELb1ELb1EEENS1_21CollectiveEpilogueFwdINS6_IJS8_SA_S9_EEENS6_IJNS7_ILi1EEESI_SI_EEESC_SE_Li256ELb1ELb1ELb1ELb0EEENS1_36VarlenDynamicPersistentTileSchedulerILi128ELi48ELi256ELi256ELb1ELb1ELb0ELb0ELb1ELb1EEEEEEEEEvNT_6ParamsE --------------------------
	.section	.nv.shared._ZN7cutlass13device_kernelIN5flash19enable_sm80_to_sm89INS1_16FlashAttnFwdSm80INS1_25CollectiveMainloopFwdSm80ILi8ELi1ELb0EN4cute5tupleIJNS5_1CILi128EEENS7_ILi48EEENS7_ILi256EEEEEELi256ENS_10bfloat16_tEfNS_4arch4Sm80ELb0ELb0ELb1ELb1ELb1ELb1ELb1ELb1EEENS1_21CollectiveEpilogueFwdINS6_IJS8_SA_S9_EEENS6_IJNS7_ILi1EEESI_SI_EEESC_SE_Li256ELb1ELb1ELb1ELb0EEENS1_36VarlenDynamicPersistentTileSchedulerILi128ELi48ELi256ELi256ELb1ELb1ELb0ELb0ELb1ELb1EEEEEEEEEvNT_6ParamsE,"aw",@nobits
	.sectionflags	@""
	.align	16


//--------------------- .nv.shared._ZN7cutlass13device_kernelIN5flash19enable_sm80_to_sm89INS1_16FlashAttnFwdSm80INS1_25CollectiveMainloopFwdSm80ILi8ELi1ELb0EN4cute5tupleIJNS5_1CILi128EEENS7_ILi64EEENS7_ILi256EEEEEELi256ENS_10bfloat16_tEfNS_4arch4Sm80ELb0ELb1ELb1ELb0ELb1ELb0ELb1ELb1EEENS1_21CollectiveEpilogueFwdINS6_IJS8_SA_S9_EEENS6_IJNS7_ILi1EEESI_SI_EEESC_SE_Li256ELb0ELb1ELb1ELb0EEENS1_19SingleTileSchedulerILb0ELb1ELb1ELi128EEEEEEEEEvNT_6ParamsE --------------------------
	.section	.nv.shared._ZN7cutlass13device_kernelIN5flash19enable_sm80_to_sm89INS1_16FlashAttnFwdSm80INS1_25CollectiveMainloopFwdSm80ILi8ELi1ELb0EN4cute5tupleIJNS5_1CILi128EEENS7_ILi64EEENS7_ILi256EEEEEELi256ENS_10bfloat16_tEfNS_4arch4Sm80ELb0ELb1ELb1ELb0ELb1ELb0ELb1ELb1EEENS1_21CollectiveEpilogueFwdINS6_IJS8_SA_S9_EEENS6_IJNS7_ILi1EEESI_SI_EEESC_SE_Li256ELb0ELb1ELb1ELb0EEENS1_19SingleTileSchedulerILb0ELb1ELb1ELi128EEEEEEEEEvNT_6ParamsE,"aw",@nobits
	.sectionflags	@""
	.align	16


//--------------------- .nv.shared._ZN7cutlass13device_kernelIN5flash19enable_sm80_to_sm89INS1_16FlashAttnFwdSm80INS1_25CollectiveMainloopFwdSm80ILi8ELi1ELb0EN4cute5tupleIJNS5_1CILi128EEENS7_ILi64EEENS7_ILi256EEEEEELi256ENS_10bfloat16_tEfNS_4arch4Sm80ELb0ELb1ELb1ELb1ELb1ELb0ELb1ELb1EEENS1_21CollectiveEpilogueFwdINS6_IJS8_SA_S9_EEENS6_IJNS7_ILi1EEESI_SI_EEESC_SE_Li256ELb1ELb1ELb1ELb0EEENS1_36VarlenDynamicPersistentTileSchedulerILi128ELi64ELi256ELi256ELb1ELb1ELb0ELb1ELb0ELb1EEEEEEEEEvNT_6ParamsE --------------------------
	.section	.nv.shared._ZN7cutlass13device_kernelIN5flash19enable_sm80_to_sm89INS1_16FlashAttnFwdSm80INS1_25CollectiveMainloopFwdSm80ILi8ELi1ELb0EN4cute5tupleIJNS5_1CILi128EEENS7_ILi64EEENS7_ILi256EEEEEELi256ENS_10bfloat16_tEfNS_4arch4Sm80ELb0ELb1ELb1ELb1ELb1ELb0ELb1ELb1EEENS1_21CollectiveEpilogueFwdINS6_IJS8_SA_S9_EEENS6_IJNS7_ILi1EEESI_SI_EEESC_SE_Li256ELb1ELb1ELb1ELb0EEENS1_36VarlenDynamicPersistentTileSchedulerILi128ELi64ELi256ELi256ELb1ELb1ELb0ELb1ELb0ELb1EEEEEEEEEvNT_6ParamsE,"aw",@nobits
	.sectionflags	@""
	.align	16


//--------------------- .nv.shared._ZN7cutlass13device_kernelIN5flash19enable_sm80_to_sm89INS1_16FlashAttnFwdSm80INS1_25CollectiveMainloopFwdSm80ILi8ELi1ELb0EN4cute5tupleIJNS5_1CILi128EEENS7_ILi48EEENS7_ILi256EEEEEELi256ENS_10bfloat16_tEfNS_4arch4Sm80ELb0ELb1ELb1ELb1ELb1ELb1ELb1ELb1EEENS1_21CollectiveEpilogueFwdINS6_IJS8_SA_S9_EEENS6_IJNS7_ILi1EEESI_SI_EEESC_SE_Li256ELb1ELb1ELb1ELb0EEENS1_36VarlenDynamicPersistentTileSchedulerILi128ELi48ELi256ELi256ELb1ELb1ELb0ELb1ELb0ELb1EEEEEEEEEvNT_6ParamsE --------------------------
	.section	.nv.shared._ZN7cutlass13device_kernelIN5flash19enable_sm80_to_sm89INS1_16FlashAttnFwdSm80INS1_25CollectiveMainloopFwdSm80ILi8ELi1ELb0EN4cute5tupleIJNS5_1CILi128EEENS7_ILi48EEENS7_ILi256EEEEEELi256ENS_10bfloat16_tEfNS_4arch4Sm80ELb0ELb1ELb1ELb1ELb1ELb1ELb1ELb1EEENS1_21CollectiveEpilogueFwdINS6_IJS8_SA_S9_EEENS6_IJNS7_ILi1EEESI_SI_EEESC_SE_Li256ELb1ELb1ELb1ELb0EEENS1_36VarlenDynamicPersistentTileSchedulerILi128ELi48ELi256ELi256ELb1ELb1ELb0ELb1ELb0ELb1EEEEEEEEEvNT_6ParamsE,"aw",@nobits
	.sectionflags	@""
	.align	16


//--------------------- .nv.shared._ZN7cutlass13device_kernelIN5flash19enable_sm80_to_sm89INS1_16FlashAttnFwdSm80INS1_25CollectiveMainloopFwdSm80ILi8ELi1ELb0EN4cute5tupleIJNS5_1CILi128EEENS7_ILi96EEENS7_ILi256EEEEEELi256ENS_10bfloat16_tEfNS_4arch4Sm80ELb1ELb0ELb1ELb0ELb1ELb0ELb1ELb1EEENS1_21CollectiveEpilogueFwdINS6_IJS8_SA_S9_EEENS6_IJNS7_ILi1EEESI_SI_EEESC_SE_Li256ELb0ELb1ELb1ELb0EEENS1_30DynamicPersistentTileSchedulerILi256ELi256ELb1ELb1ELb0EEEEEEEEEvNT_6ParamsE --------------------------
	.section	.nv.shared._ZN7cutlass13device_kernelIN5flash19enable_sm80_to_sm89INS1_16FlashAttnFwdSm80INS1_25CollectiveMainloopFwdSm80ILi8ELi1ELb0EN4cute5tupleIJNS5_1CILi128EEENS7_ILi96EEENS7_ILi256EEEEEELi256ENS_10bfloat16_tEfNS_4arch4Sm80ELb1ELb0ELb1ELb0ELb1ELb0ELb1ELb1EEENS1_21CollectiveEpilogueFwdINS6_IJS8_SA_S9_EEENS6_IJNS7_ILi1EEESI_SI_EEESC_SE_Li256ELb0ELb1ELb1ELb0EEENS1_30DynamicPersistentTileSchedulerILi256ELi256ELb1ELb1ELb0EEEEEEEEEvNT_6ParamsE,"aw",@nobits
	.sectionflags	@""
	.align	16


//--------------------- .nv.shared._ZN7cutlass13device_kernelIN5flash19enable_sm80_to_sm89INS1_16FlashAttnFwdSm80INS1_25CollectiveMainloopFwdSm80ILi8ELi1ELb0EN4cute5tupleIJNS5_1CILi128EEENS7_ILi64EEENS7_ILi256EEEEEELi256ENS_10bfloat16_tEfNS_4arch4Sm80ELb1ELb0ELb1ELb1ELb1ELb0ELb1ELb1EEENS1_21CollectiveEpilogueFwdINS6_IJS8_SA_S9_EEENS6_IJNS7_ILi1EEESI_SI_EEESC_SE_Li256ELb1ELb1ELb1ELb0EEENS1_36VarlenDynamicPersistentTileSchedulerILi128ELi64ELi256ELi256ELb1ELb1ELb0ELb1ELb1ELb1EEEEEEEEEvNT_6ParamsE --------------------------
	.section	.nv.shared._ZN7cutlass13device_kernelIN5flash19enable_sm80_to_sm89INS1_16FlashAttnFwdSm80INS1_25CollectiveMainloopFwdSm80ILi8ELi1ELb0EN4cute5tupleIJNS5_1CILi128EEENS7_ILi64EEENS7_ILi256EEEEEELi256ENS_10bfloat16_tEfNS_4arch4Sm80ELb1ELb0ELb1ELb1ELb1ELb0ELb1ELb1EEENS1_21CollectiveEpilogueFwdINS6_IJS8_SA_S9_EEENS6_IJNS7_ILi1EEESI_SI_EEESC_SE_Li256ELb1ELb1ELb1ELb0EEENS1_36VarlenDynamicPersistentTileSchedulerILi128ELi64ELi256ELi256ELb1ELb1ELb0ELb1ELb1ELb1EEEEEEEEEvNT_6ParamsE,"aw",@nobits
	.sectionflags	@""
	.align	16


//--------------------- .nv.shared._ZN7cutlass13device_kernelIN5flash19enable_sm80_to_sm89INS1_16FlashAttnFwdSm80INS1_25CollectiveMainloopFwdSm80ILi8ELi1ELb0EN4cute5tupleIJNS5_1CILi128EEENS7_ILi48EEENS7_ILi256EEEEEELi256ENS_10bfloat16_tEfNS_4arch4Sm80ELb1ELb0ELb1ELb1ELb1ELb1ELb1ELb1EEENS1_21CollectiveEpilogueFwdINS6_IJS8_SA_S9_EEENS6_IJNS7_ILi1EEESI_SI_EEESC_SE_Li256ELb1ELb1ELb1ELb0EEENS1_36VarlenDynamicPersistentTileSchedulerILi128ELi48ELi256ELi256ELb1ELb1ELb0ELb1ELb1ELb1EEEEEEEEEvNT_6ParamsE --------------------------
	.section	.nv.shared._ZN7cutlass13device_kernelIN5flash19enable_sm80_to_sm89INS1_16FlashAttnFwdSm80INS1_25CollectiveMainloopFwdSm80ILi8ELi1ELb0EN4cute5tupleIJNS5_1CILi128EEENS7_ILi48EEENS7_ILi256EEEEEELi256ENS_10bfloat16_tEfNS_4arch4Sm80ELb1ELb0ELb1ELb1ELb1ELb1ELb1ELb1EEENS1_21CollectiveEpilogueFwdINS6_IJS8_SA_S9_EEENS6_IJNS7_ILi1EEESI_SI_EEESC_SE_Li256ELb1ELb1ELb1ELb0EEENS1_36VarlenDynamicPersistentTileSchedulerILi128ELi48ELi256ELi256ELb1ELb1ELb0ELb1ELb1ELb1EEEEEEEEEvNT_6ParamsE,"aw",@nobits
	.sectionflags	@""
	.align	16
